//
// Generated by NVIDIA NVVM Compiler
//
// Compiler Build ID: CL-36424714
// Cuda compilation tools, release 13.0, V13.0.88
// Based on NVVM 20.0.0
//

.version 9.0
.target sm_100
.address_size 64

	// .globl	_Z10RosenbrockPdddS_PiiiiiiddddddddPKdS2_S2_S2_S2_S2_S2_S2_i
.func  (.param .b64 func_retval0) __internal_accurate_pow
(
	.param .b64 __internal_accurate_pow_param_0,
	.param .b64 __internal_accurate_pow_param_1
)
;
.const .align 8 .b8 ros[2400] = {103, 136, 1, 51, 195, 190, 226, 63, 0, 0, 0, 0, 0, 0, 0, 0, 0, 0, 0, 0, 0, 0, 0, 0, 0, 0, 0, 0, 0, 0, 0, 0, 0, 0, 0, 0, 0, 0, 0, 0, 0, 0, 0, 0, 0, 0, 0, 0, 0, 0, 0, 0, 0, 0, 0, 0, 0, 0, 0, 0, 0, 0, 0, 0, 0, 0, 0, 0, 0, 0, 0, 0, 0, 0, 0, 0, 0, 0, 0, 0, 0, 0, 0, 0, 0, 0, 0, 0, 0, 0, 0, 0, 0, 0, 0, 0, 0, 0, 0, 0, 0, 0, 0, 0, 0, 0, 0, 0, 0, 0, 0, 0, 0, 0, 0, 0, 0, 0, 0, 0, 103, 136, 1, 51, 195, 190, 242, 191, 0, 0, 0, 0, 0, 0, 0, 0, 0, 0, 0, 0, 0, 0, 0, 0, 0, 0, 0, 0, 0, 0, 0, 0, 0, 0, 0, 0, 0, 0, 0, 0, 0, 0, 0, 0, 0, 0, 0, 0, 0, 0, 0, 0, 0, 0, 0, 0, 0, 0, 0, 0, 0, 0, 0, 0, 0, 0, 0, 0, 0, 0, 0, 0, 0, 0, 0, 0, 0, 0, 0, 0, 0, 0, 0, 0, 0, 0, 0, 0, 0, 0, 0, 0, 0, 0, 0, 0, 0, 0, 0, 0, 0, 0, 0, 0, 0, 0, 0, 0, 0, 0, 0, 0, 0, 0, 0, 0, 0, 0, 0, 0, 1, 0, 0, 0, 1, 0, 0, 0, 0, 0, 0, 0, 0, 0, 0, 0, 0, 0, 0, 0, 0, 0, 0, 0, 0, 0, 0, 0, 0, 0, 0, 0, 154, 76, 130, 204, 36, 30, 236, 63, 103, 136, 1, 51, 195, 190, 210, 63, 0, 0, 0, 0, 0, 0, 0, 0, 0, 0, 0, 0, 0, 0, 0, 0, 0, 0, 0, 0, 0, 0, 0, 0, 0, 0, 0, 0, 0, 0, 0, 0, 103, 136, 1, 51, 195, 190, 210, 63, 103, 136, 1, 51, 195, 190, 210, 63, 0, 0, 0, 0, 0, 0, 0, 0, 0, 0, 0, 0, 0, 0, 0, 0, 0, 0, 0, 0, 0, 0, 0, 0, 0, 0, 0, 0, 0, 0, 0, 0, 0, 0, 0, 0, 0, 0, 0, 0, 0, 0, 0, 0, 0, 0, 240, 63, 0, 0, 0, 0, 0, 0, 0, 0, 0, 0, 0, 0, 0, 0, 0, 0, 0, 0, 0, 0, 0, 0, 0, 0, 0, 0, 0, 0, 0, 0, 0, 0, 230, 157, 63, 51, 79, 80, 251, 63, 230, 157, 63, 51, 79, 80, 251, 191, 0, 0, 0, 0, 0, 0, 0, 0, 0, 0, 0, 0, 0, 0, 0, 0, 0, 0, 0, 0, 0, 0, 0, 0, 0, 0, 0, 0, 0, 0, 0, 0, 0, 0, 0, 0, 0, 0, 0, 64, 2, 0, 0, 0, 0, 0, 0, 0, 0, 0, 0, 0, 0, 0, 240, 63, 0, 0, 0, 0, 0, 0, 240, 63, 0, 0, 0, 0, 0, 0, 0, 0, 0, 0, 0, 0, 0, 0, 0, 0, 0, 0, 0, 0, 0, 0, 0, 0, 0, 0, 0, 0, 0, 0, 0, 0, 0, 0, 0, 0, 0, 0, 0, 0, 0, 0, 0, 0, 0, 0, 0, 0, 0, 0, 0, 0, 0, 0, 0, 0, 0, 0, 0, 0, 0, 0, 0, 0, 0, 0, 0, 0, 0, 0, 0, 0, 0, 0, 0, 0, 0, 0, 0, 0, 0, 0, 0, 0, 0, 0, 0, 0, 0, 0, 0, 0, 0, 0, 0, 0, 0, 0, 0, 0, 0, 0, 0, 0, 119, 137, 156, 185, 247, 63, 240, 191, 113, 3, 108, 205, 209, 77, 16, 64, 185, 94, 78, 245, 84, 106, 34, 64, 0, 0, 0, 0, 0, 0, 0, 0, 0, 0, 0, 0, 0, 0, 0, 0, 0, 0, 0, 0, 0, 0, 0, 0, 0, 0, 0, 0, 0, 0, 0, 0, 0, 0, 0, 0, 0, 0, 0, 0, 0, 0, 0, 0, 0, 0, 0, 0, 0, 0, 0, 0, 0, 0, 0, 0, 0, 0, 0, 0, 0, 0, 0, 0, 0, 0, 0, 0, 0, 0, 0, 0, 0, 0, 0, 0, 0, 0, 0, 0, 0, 0, 0, 0, 0, 0, 0, 0, 0, 0, 0, 0, 0, 0, 0, 0, 1, 0, 0, 0, 1, 0, 0, 0, 0, 0, 0, 0, 0, 0, 0, 0, 0, 0, 0, 0, 0, 0, 0, 0, 0, 0, 0, 0, 0, 0, 0, 0, 0, 0, 0, 0, 0, 0, 240, 63, 209, 110, 185, 169, 222, 173, 24, 64, 161, 183, 146, 119, 206, 95, 219, 191, 0, 0, 0, 0, 0, 0, 0, 0, 0, 0, 0, 0, 0, 0, 0, 0, 0, 0, 0, 0, 0, 0, 0, 0, 0, 0, 0, 0, 0, 0, 224, 63, 11, 162, 56, 94, 126, 67, 7, 192, 113, 206, 183, 75, 251, 156, 204, 63, 0, 0, 0, 0, 0, 0, 0, 0, 0, 0, 0, 0, 0, 0, 0, 0, 0, 0, 0, 0, 0, 0, 0, 0, 0, 0, 0, 0, 0, 0, 0, 0, 9, 53, 211, 177, 60, 229, 219, 63, 9, 53, 211, 177, 60, 229, 219, 63, 0, 0, 0, 0, 0, 0, 0, 0, 0, 0, 0, 0, 0, 0, 0, 0, 0, 0, 0, 0, 0, 0, 0, 0, 9, 53, 211, 177, 60, 229, 219, 63, 126, 210, 163, 91, 0, 24, 207, 63, 28, 7, 25, 162, 41, 123, 1, 64, 0, 0, 0, 0, 0, 0, 0, 0, 0, 0, 0, 0, 0, 0, 0, 0, 0, 0, 0, 0, 0, 0, 0, 0, 0, 0, 0, 0, 0, 0, 8, 64, 3, 0, 0, 0, 0, 0, 0, 0, 0, 0, 0, 0, 0, 0, 0, 64, 208, 57, 50, 222, 24, 227, 253, 63, 21, 249, 224, 245, 74, 2, 206, 63, 208, 57, 50, 222, 24, 227, 253, 63, 21, 249, 224, 245, 74, 2, 206, 63, 0, 0, 0, 0, 0, 0, 0, 0, 0, 0, 0, 0, 0, 0, 0, 0, 0, 0, 0, 0, 0, 0, 0, 0, 0, 0, 0, 0, 0, 0, 0, 0, 0, 0, 0, 0, 0, 0, 0, 0, 0, 0, 0, 0, 0, 0, 0, 0, 0, 0, 0, 0, 0, 0, 0, 0, 0, 0, 0, 0, 0, 0, 0, 0, 0, 0, 0, 0, 0, 0, 0, 0, 0, 0, 0, 0, 0, 0, 0, 0, 156, 80, 195, 244, 234, 140, 28, 192, 143, 49, 50, 72, 74, 165, 4, 64, 227, 71, 2, 198, 221, 217, 228, 63, 13, 107, 108, 146, 225, 24, 1, 192, 16, 95, 200, 49, 234, 146, 212, 191, 8, 122, 130, 163, 58, 61, 230, 191, 0, 0, 0, 0, 0, 0, 0, 0, 0, 0, 0, 0, 0, 0, 0, 0, 0, 0, 0, 0, 0, 0, 0, 0, 0, 0, 0, 0, 0, 0, 0, 0, 0, 0, 0, 0, 0, 0, 0, 0, 0, 0, 0, 0, 0, 0, 0, 0, 0, 0, 0, 0, 0, 0, 0, 0, 0, 0, 0, 0, 0, 0, 0, 0, 0, 0, 0, 0, 0, 0, 0, 0, 1, 0, 0, 0, 1, 0, 0, 0, 1, 0, 0, 0, 0, 0, 0, 0, 0, 0, 0, 0, 0, 0, 0, 0, 0, 0, 0, 0, 0, 0, 0, 0, 185, 91, 153, 82, 104, 11, 2, 64, 14, 173, 28, 35, 4, 95, 210, 63, 9, 151, 85, 202, 63, 220, 219, 63, 241, 49, 195, 55, 252, 126, 241, 63, 0, 0, 0, 0, 0, 0, 0, 0, 0, 0, 0, 0, 0, 0, 0, 0, 184, 6, 209, 189, 205, 4, 210, 191, 200, 214, 206, 164, 135, 160, 178, 191, 78, 233, 83, 241, 71, 180, 187, 191, 241, 49, 195, 55, 252, 126, 241, 191, 0, 0, 0, 0, 0, 0, 0, 0, 0, 0, 0, 0, 0, 0, 0, 0, 0, 0, 0, 0, 0, 0, 0, 0, 191, 212, 207, 155, 138, 84, 242, 63, 72, 5, 60, 91, 137, 247, 228, 63, 72, 5, 60, 91, 137, 247, 228, 63, 0, 0, 0, 0, 0, 0, 0, 0, 0, 0, 0, 0, 0, 0, 0, 0, 191, 212, 207, 155, 138, 84, 226, 63, 64, 252, 247, 64, 158, 78, 252, 191, 50, 110, 212, 163, 226, 75, 232, 63, 159, 234, 48, 86, 221, 218, 186, 191, 0, 0, 0, 0, 0, 0, 0, 0, 0, 0, 0, 0, 0, 0, 0, 0, 0, 0, 0, 0, 0, 0, 16, 64, 4, 0, 0, 0, 0, 0, 0, 0, 0, 0, 0, 0, 0, 0, 0, 0, 0, 0, 0, 0, 0, 0, 0, 64, 0, 0, 0, 0, 0, 0, 0, 0, 0, 0, 0, 0, 0, 0, 0, 64, 0, 0, 0, 0, 0, 0, 0, 0, 0, 0, 0, 0, 0, 0, 240, 63, 0, 0, 0, 0, 0, 0, 0, 0, 0, 0, 0, 0, 0, 0, 0, 0, 0, 0, 0, 0, 0, 0, 0, 0, 0, 0, 0, 0, 0, 0, 0, 0, 0, 0, 0, 0, 0, 0, 0, 0, 0, 0, 0, 0, 0, 0, 0, 0, 0, 0, 0, 0, 0, 0, 0, 0, 0, 0, 0, 0, 0, 0, 0, 0, 0, 0, 0, 0, 0, 0, 0, 0, 0, 0, 0, 0, 0, 0, 16, 64, 0, 0, 0, 0, 0, 0, 240, 63, 0, 0, 0, 0, 0, 0, 240, 191, 0, 0, 0, 0, 0, 0, 240, 63, 0, 0, 0, 0, 0, 0, 240, 191, 85, 85, 85, 85, 85, 85, 5, 192, 0, 0, 0, 0, 0, 0, 0, 0, 0, 0, 0, 0, 0, 0, 0, 0, 0, 0, 0, 0, 0, 0, 0, 0, 0, 0, 0, 0, 0, 0, 0, 0, 0, 0, 0, 0, 0, 0, 0, 0, 0, 0, 0, 0, 0, 0, 0, 0, 0, 0, 0, 0, 0, 0, 0, 0, 0, 0, 0, 0, 0, 0, 0, 0, 0, 0, 0, 0, 0, 0, 0, 0, 1, 0, 0, 0, 0, 0, 0, 0, 1, 0, 0, 0, 1, 0, 0, 0, 0, 0, 0, 0, 0, 0, 0, 0, 0, 0, 0, 0, 0, 0, 0, 0, 0, 0, 0, 0, 0, 0, 0, 64, 0, 0, 0, 0, 0, 0, 0, 0, 0, 0, 0, 0, 0, 0, 240, 63, 0, 0, 0, 0, 0, 0, 240, 63, 0, 0, 0, 0, 0, 0, 0, 0, 0, 0, 0, 0, 0, 0, 0, 0, 0, 0, 0, 0, 0, 0, 0, 0, 0, 0, 0, 0, 0, 0, 0, 0, 0, 0, 0, 0, 0, 0, 0, 0, 0, 0, 0, 0, 0, 0, 240, 63, 0, 0, 0, 0, 0, 0, 0, 0, 0, 0, 0, 0, 0, 0, 0, 0, 0, 0, 0, 0, 0, 0, 0, 0, 0, 0, 0, 0, 0, 0, 0, 0, 0, 0, 0, 0, 0, 0, 240, 63, 0, 0, 0, 0, 0, 0, 240, 63, 0, 0, 0, 0, 0, 0, 0, 0, 0, 0, 0, 0, 0, 0, 0, 0, 0, 0, 0, 0, 0, 0, 224, 63, 0, 0, 0, 0, 0, 0, 248, 63, 0, 0, 0, 0, 0, 0, 0, 0, 0, 0, 0, 0, 0, 0, 0, 0, 0, 0, 0, 0, 0, 0, 0, 0, 0, 0, 0, 0, 0, 0, 0, 0, 0, 0, 0, 0, 0, 0, 8, 64, 4, 0, 0, 0, 0, 0, 0, 0, 78, 98, 16, 88, 57, 180, 248, 63, 50, 242, 189, 196, 48, 75, 238, 63, 223, 200, 144, 112, 104, 93, 208, 63, 191, 84, 83, 17, 195, 132, 10, 64, 22, 22, 110, 17, 67, 43, 7, 64, 81, 33, 33, 227, 223, 244, 239, 63, 177, 59, 3, 182, 34, 138, 243, 63, 61, 113, 77, 253, 151, 19, 24, 64, 227, 81, 13, 150, 252, 18, 41, 64, 137, 101, 142, 147, 41, 3, 230, 191, 177, 59, 3, 182, 34, 138, 243, 63, 61, 113, 77, 253, 151, 19, 24, 64, 227, 81, 13, 150, 252, 18, 41, 64, 137, 101, 142, 147, 41, 3, 230, 191, 0, 0, 0, 0, 0, 0, 240, 63, 91, 66, 62, 232, 217, 172, 22, 192, 119, 160, 46, 201, 212, 112, 3, 192, 206, 144, 150, 112, 0, 106, 202, 191, 19, 73, 155, 227, 122, 123, 187, 191, 180, 41, 159, 118, 106, 48, 35, 192, 183, 213, 73, 172, 100, 120, 52, 192, 81, 60, 215, 162, 91, 252, 29, 64, 172, 207, 151, 34, 93, 126, 36, 192, 141, 98, 188, 214, 252, 255, 64, 192, 254, 23, 142, 28, 246, 106, 39, 64, 158, 245, 243, 82, 159, 42, 32, 64, 216, 15, 67, 32, 174, 236, 31, 192, 186, 187, 183, 52, 135, 133, 63, 192, 233, 146, 48, 0, 190, 81, 48, 64, 101, 205, 48, 217, 58, 60, 24, 192, 1, 0, 0, 0, 1, 0, 0, 0, 1, 0, 0, 0, 1, 0, 0, 0, 1, 0, 0, 0, 1, 0, 0, 0, 0, 0, 0, 0, 0, 0, 0, 0, 177, 59, 3, 182, 34, 138, 243, 63, 61, 113, 77, 253, 151, 19, 24, 64, 227, 81, 13, 150, 252, 18, 41, 64, 137, 101, 142, 147, 41, 3, 230, 191, 0, 0, 0, 0, 0, 0, 240, 63, 0, 0, 0, 0, 0, 0, 240, 63, 0, 0, 0, 0, 0, 0, 0, 0, 0, 0, 0, 0, 0, 0, 0, 0, 0, 0, 0, 0, 0, 0, 0, 0, 0, 0, 0, 0, 0, 0, 0, 0, 0, 0, 0, 0, 0, 0, 0, 0, 0, 0, 0, 0, 0, 0, 240, 63, 0, 0, 0, 0, 0, 0, 0, 0, 78, 98, 16, 88, 57, 180, 216, 63, 225, 122, 20, 174, 71, 225, 202, 63, 41, 92, 143, 194, 245, 40, 228, 63, 0, 0, 0, 0, 0, 0, 240, 63, 0, 0, 0, 0, 0, 0, 240, 63, 0, 0, 0, 0, 0, 0, 208, 63, 108, 9, 249, 160, 103, 179, 186, 191, 229, 208, 34, 219, 249, 126, 186, 63, 160, 251, 58, 112, 206, 136, 162, 63, 0, 0, 0, 0, 0, 0, 0, 0, 0, 0, 0, 0, 0, 0, 0, 0, 0, 0, 0, 0, 0, 0, 16, 64, 6};
// _ZZ16reduce_istatus_1PiP4int4S1_iS_S_E8buffer_1 has been demoted
// _ZZ16reduce_istatus_1PiP4int4S1_iS_S_E8buffer_2 has been demoted
// _ZZ16reduce_istatus_2P4int4S0_PiE8buffer_1 has been demoted
// _ZZ16reduce_istatus_2P4int4S0_PiE8buffer_2 has been demoted

.visible .entry _Z10RosenbrockPdddS_PiiiiiiddddddddPKdS2_S2_S2_S2_S2_S2_S2_i(
	.param .u64 .ptr .align 1 _Z10RosenbrockPdddS_PiiiiiiddddddddPKdS2_S2_S2_S2_S2_S2_S2_i_param_0,
	.param .f64 _Z10RosenbrockPdddS_PiiiiiiddddddddPKdS2_S2_S2_S2_S2_S2_S2_i_param_1,
	.param .f64 _Z10RosenbrockPdddS_PiiiiiiddddddddPKdS2_S2_S2_S2_S2_S2_S2_i_param_2,
	.param .u64 .ptr .align 1 _Z10RosenbrockPdddS_PiiiiiiddddddddPKdS2_S2_S2_S2_S2_S2_S2_i_param_3,
	.param .u64 .ptr .align 1 _Z10RosenbrockPdddS_PiiiiiiddddddddPKdS2_S2_S2_S2_S2_S2_S2_i_param_4,
	.param .u32 _Z10RosenbrockPdddS_PiiiiiiddddddddPKdS2_S2_S2_S2_S2_S2_S2_i_param_5,
	.param .u32 _Z10RosenbrockPdddS_PiiiiiiddddddddPKdS2_S2_S2_S2_S2_S2_S2_i_param_6,
	.param .u32 _Z10RosenbrockPdddS_PiiiiiiddddddddPKdS2_S2_S2_S2_S2_S2_S2_i_param_7,
	.param .u32 _Z10RosenbrockPdddS_PiiiiiiddddddddPKdS2_S2_S2_S2_S2_S2_S2_i_param_8,
	.param .u32 _Z10RosenbrockPdddS_PiiiiiiddddddddPKdS2_S2_S2_S2_S2_S2_S2_i_param_9,
	.param .f64 _Z10RosenbrockPdddS_PiiiiiiddddddddPKdS2_S2_S2_S2_S2_S2_S2_i_param_10,
	.param .f64 _Z10RosenbrockPdddS_PiiiiiiddddddddPKdS2_S2_S2_S2_S2_S2_S2_i_param_11,
	.param .f64 _Z10RosenbrockPdddS_PiiiiiiddddddddPKdS2_S2_S2_S2_S2_S2_S2_i_param_12,
	.param .f64 _Z10RosenbrockPdddS_PiiiiiiddddddddPKdS2_S2_S2_S2_S2_S2_S2_i_param_13,
	.param .f64 _Z10RosenbrockPdddS_PiiiiiiddddddddPKdS2_S2_S2_S2_S2_S2_S2_i_param_14,
	.param .f64 _Z10RosenbrockPdddS_PiiiiiiddddddddPKdS2_S2_S2_S2_S2_S2_S2_i_param_15,
	.param .f64 _Z10RosenbrockPdddS_PiiiiiiddddddddPKdS2_S2_S2_S2_S2_S2_S2_i_param_16,
	.param .f64 _Z10RosenbrockPdddS_PiiiiiiddddddddPKdS2_S2_S2_S2_S2_S2_S2_i_param_17,
	.param .u64 .ptr .align 1 _Z10RosenbrockPdddS_PiiiiiiddddddddPKdS2_S2_S2_S2_S2_S2_S2_i_param_18,
	.param .u64 .ptr .align 1 _Z10RosenbrockPdddS_PiiiiiiddddddddPKdS2_S2_S2_S2_S2_S2_S2_i_param_19,
	.param .u64 .ptr .align 1 _Z10RosenbrockPdddS_PiiiiiiddddddddPKdS2_S2_S2_S2_S2_S2_S2_i_param_20,
	.param .u64 .ptr .align 1 _Z10RosenbrockPdddS_PiiiiiiddddddddPKdS2_S2_S2_S2_S2_S2_S2_i_param_21,
	.param .u64 .ptr .align 1 _Z10RosenbrockPdddS_PiiiiiiddddddddPKdS2_S2_S2_S2_S2_S2_S2_i_param_22,
	.param .u64 .ptr .align 1 _Z10RosenbrockPdddS_PiiiiiiddddddddPKdS2_S2_S2_S2_S2_S2_S2_i_param_23,
	.param .u64 .ptr .align 1 _Z10RosenbrockPdddS_PiiiiiiddddddddPKdS2_S2_S2_S2_S2_S2_S2_i_param_24,
	.param .u64 .ptr .align 1 _Z10RosenbrockPdddS_PiiiiiiddddddddPKdS2_S2_S2_S2_S2_S2_S2_i_param_25,
	.param .u32 _Z10RosenbrockPdddS_PiiiiiiddddddddPKdS2_S2_S2_S2_S2_S2_S2_i_param_26
)
{
	.local .align 16 .b8 	__local_depot0[33824];
	.reg .b64 	%SP;
	.reg .b64 	%SPL;
	.reg .pred 	%p<1154>;
	.reg .b32 	%r<3414>;
	.reg .b32 	%f<249>;
	.reg .b64 	%rd<658>;
	.reg .b64 	%fd<26423>;

	mov.u64 	%SPL, __local_depot0;
	ld.param.u32 	%r682, [_Z10RosenbrockPdddS_PiiiiiiddddddddPKdS2_S2_S2_S2_S2_S2_S2_i_param_26];
	add.u64 	%rd1, %SPL, 0;
	add.u64 	%rd2, %SPL, 1120;
	add.u64 	%rd3, %SPL, 2256;
	add.u64 	%rd4, %SPL, 3376;
	add.u64 	%rd5, %SPL, 15264;
	add.u64 	%rd6, %SPL, 27152;
	mov.u32 	%r683, %ctaid.x;
	mov.u32 	%r684, %ntid.x;
	mov.u32 	%r685, %tid.x;
	mad.lo.s32 	%r686, %r683, %r684, %r685;
	setp.ge.s32 	%p6, %r686, %r682;
	@%p6 bra 	$L__BB0_949;
	ld.param.u32 	%r3314, [_Z10RosenbrockPdddS_PiiiiiiddddddddPKdS2_S2_S2_S2_S2_S2_S2_i_param_26];
	ld.param.u64 	%rd656, [_Z10RosenbrockPdddS_PiiiiiiddddddddPKdS2_S2_S2_S2_S2_S2_S2_i_param_25];
	ld.param.u64 	%rd655, [_Z10RosenbrockPdddS_PiiiiiiddddddddPKdS2_S2_S2_S2_S2_S2_S2_i_param_23];
	ld.param.u64 	%rd637, [_Z10RosenbrockPdddS_PiiiiiiddddddddPKdS2_S2_S2_S2_S2_S2_S2_i_param_0];
	cvta.to.global.u64 	%rd27, %rd637;
	cvta.to.global.u64 	%rd28, %rd655;
	cvta.to.global.u64 	%rd29, %rd656;
	mul.wide.s32 	%rd30, %r686, 8;
	add.s64 	%rd31, %rd27, %rd30;
	ld.global.f64 	%fd4189, [%rd31];
	mul.wide.s32 	%rd32, %r3314, 8;
	add.s64 	%rd33, %rd31, %rd32;
	ld.global.f64 	%fd4190, [%rd33];
	st.local.v2.f64 	[%rd2], {%fd4189, %fd4190};
	shl.b32 	%r2, %r3314, 1;
	add.s64 	%rd34, %rd33, %rd32;
	ld.global.f64 	%fd4191, [%rd34];
	add.s64 	%rd35, %rd34, %rd32;
	ld.global.f64 	%fd4192, [%rd35];
	st.local.v2.f64 	[%rd2+16], {%fd4191, %fd4192};
	add.s64 	%rd36, %rd35, %rd32;
	ld.global.f64 	%fd4193, [%rd36];
	add.s64 	%rd37, %rd36, %rd32;
	ld.global.f64 	%fd4194, [%rd37];
	st.local.v2.f64 	[%rd2+32], {%fd4193, %fd4194};
	add.s64 	%rd38, %rd37, %rd32;
	ld.global.f64 	%fd4195, [%rd38];
	add.s64 	%rd39, %rd38, %rd32;
	ld.global.f64 	%fd4196, [%rd39];
	st.local.v2.f64 	[%rd2+48], {%fd4195, %fd4196};
	add.s64 	%rd40, %rd39, %rd32;
	ld.global.f64 	%fd4197, [%rd40];
	add.s64 	%rd41, %rd40, %rd32;
	ld.global.f64 	%fd4198, [%rd41];
	st.local.v2.f64 	[%rd2+64], {%fd4197, %fd4198};
	add.s64 	%rd42, %rd41, %rd32;
	ld.global.f64 	%fd4199, [%rd42];
	add.s64 	%rd43, %rd42, %rd32;
	ld.global.f64 	%fd4200, [%rd43];
	st.local.v2.f64 	[%rd2+80], {%fd4199, %fd4200};
	add.s64 	%rd44, %rd43, %rd32;
	ld.global.f64 	%fd4201, [%rd44];
	add.s64 	%rd45, %rd44, %rd32;
	ld.global.f64 	%fd4202, [%rd45];
	st.local.v2.f64 	[%rd2+96], {%fd4201, %fd4202};
	add.s64 	%rd46, %rd45, %rd32;
	ld.global.f64 	%fd4203, [%rd46];
	add.s64 	%rd47, %rd46, %rd32;
	ld.global.f64 	%fd4204, [%rd47];
	st.local.v2.f64 	[%rd2+112], {%fd4203, %fd4204};
	add.s64 	%rd48, %rd47, %rd32;
	ld.global.f64 	%fd4205, [%rd48];
	add.s64 	%rd49, %rd48, %rd32;
	ld.global.f64 	%fd4206, [%rd49];
	st.local.v2.f64 	[%rd2+128], {%fd4205, %fd4206};
	add.s64 	%rd50, %rd49, %rd32;
	ld.global.f64 	%fd4207, [%rd50];
	add.s64 	%rd51, %rd50, %rd32;
	ld.global.f64 	%fd4208, [%rd51];
	st.local.v2.f64 	[%rd2+144], {%fd4207, %fd4208};
	add.s64 	%rd52, %rd51, %rd32;
	ld.global.f64 	%fd4209, [%rd52];
	add.s64 	%rd53, %rd52, %rd32;
	ld.global.f64 	%fd4210, [%rd53];
	st.local.v2.f64 	[%rd2+160], {%fd4209, %fd4210};
	add.s64 	%rd54, %rd53, %rd32;
	ld.global.f64 	%fd4211, [%rd54];
	add.s64 	%rd55, %rd54, %rd32;
	ld.global.f64 	%fd4212, [%rd55];
	st.local.v2.f64 	[%rd2+176], {%fd4211, %fd4212};
	add.s64 	%rd7, %rd55, %rd32;
	ld.global.f64 	%fd4213, [%rd7];
	add.s64 	%rd56, %rd7, %rd32;
	ld.global.f64 	%fd4214, [%rd56];
	st.local.v2.f64 	[%rd2+192], {%fd4213, %fd4214};
	add.s64 	%rd57, %rd56, %rd32;
	ld.global.f64 	%fd4215, [%rd57];
	add.s64 	%rd58, %rd57, %rd32;
	ld.global.f64 	%fd4216, [%rd58];
	st.local.v2.f64 	[%rd2+208], {%fd4215, %fd4216};
	add.s64 	%rd59, %rd58, %rd32;
	ld.global.f64 	%fd4217, [%rd59];
	add.s64 	%rd60, %rd59, %rd32;
	ld.global.f64 	%fd4218, [%rd60];
	st.local.v2.f64 	[%rd2+224], {%fd4217, %fd4218};
	add.s64 	%rd61, %rd60, %rd32;
	ld.global.f64 	%fd4219, [%rd61];
	add.s64 	%rd62, %rd61, %rd32;
	ld.global.f64 	%fd4220, [%rd62];
	st.local.v2.f64 	[%rd2+240], {%fd4219, %fd4220};
	add.s64 	%rd63, %rd62, %rd32;
	ld.global.f64 	%fd4221, [%rd63];
	add.s64 	%rd64, %rd63, %rd32;
	ld.global.f64 	%fd4222, [%rd64];
	st.local.v2.f64 	[%rd2+256], {%fd4221, %fd4222};
	add.s64 	%rd65, %rd64, %rd32;
	ld.global.f64 	%fd4223, [%rd65];
	add.s64 	%rd66, %rd65, %rd32;
	ld.global.f64 	%fd4224, [%rd66];
	st.local.v2.f64 	[%rd2+272], {%fd4223, %fd4224};
	add.s64 	%rd67, %rd66, %rd32;
	ld.global.f64 	%fd4225, [%rd67];
	add.s64 	%rd68, %rd67, %rd32;
	ld.global.f64 	%fd4226, [%rd68];
	st.local.v2.f64 	[%rd2+288], {%fd4225, %fd4226};
	add.s64 	%rd69, %rd68, %rd32;
	ld.global.f64 	%fd4227, [%rd69];
	add.s64 	%rd70, %rd69, %rd32;
	ld.global.f64 	%fd4228, [%rd70];
	st.local.v2.f64 	[%rd2+304], {%fd4227, %fd4228};
	add.s64 	%rd71, %rd70, %rd32;
	ld.global.f64 	%fd4229, [%rd71];
	add.s64 	%rd72, %rd71, %rd32;
	ld.global.f64 	%fd4230, [%rd72];
	st.local.v2.f64 	[%rd2+320], {%fd4229, %fd4230};
	add.s64 	%rd73, %rd72, %rd32;
	ld.global.f64 	%fd4231, [%rd73];
	add.s64 	%rd74, %rd73, %rd32;
	ld.global.f64 	%fd4232, [%rd74];
	st.local.v2.f64 	[%rd2+336], {%fd4231, %fd4232};
	add.s64 	%rd75, %rd74, %rd32;
	ld.global.f64 	%fd4233, [%rd75];
	add.s64 	%rd76, %rd75, %rd32;
	ld.global.f64 	%fd4234, [%rd76];
	st.local.v2.f64 	[%rd2+352], {%fd4233, %fd4234};
	add.s64 	%rd77, %rd76, %rd32;
	ld.global.f64 	%fd4235, [%rd77];
	add.s64 	%rd78, %rd77, %rd32;
	ld.global.f64 	%fd4236, [%rd78];
	st.local.v2.f64 	[%rd2+368], {%fd4235, %fd4236};
	add.s64 	%rd79, %rd78, %rd32;
	ld.global.f64 	%fd4237, [%rd79];
	add.s64 	%rd80, %rd79, %rd32;
	ld.global.f64 	%fd4238, [%rd80];
	st.local.v2.f64 	[%rd2+384], {%fd4237, %fd4238};
	add.s64 	%rd81, %rd80, %rd32;
	ld.global.f64 	%fd4239, [%rd81];
	add.s64 	%rd82, %rd81, %rd32;
	ld.global.f64 	%fd4240, [%rd82];
	st.local.v2.f64 	[%rd2+400], {%fd4239, %fd4240};
	add.s64 	%rd83, %rd82, %rd32;
	ld.global.f64 	%fd4241, [%rd83];
	add.s64 	%rd84, %rd83, %rd32;
	ld.global.f64 	%fd4242, [%rd84];
	st.local.v2.f64 	[%rd2+416], {%fd4241, %fd4242};
	add.s64 	%rd85, %rd84, %rd32;
	ld.global.f64 	%fd4243, [%rd85];
	add.s64 	%rd86, %rd85, %rd32;
	ld.global.f64 	%fd4244, [%rd86];
	st.local.v2.f64 	[%rd2+432], {%fd4243, %fd4244};
	add.s64 	%rd87, %rd86, %rd32;
	ld.global.f64 	%fd4245, [%rd87];
	add.s64 	%rd88, %rd87, %rd32;
	ld.global.f64 	%fd4246, [%rd88];
	st.local.v2.f64 	[%rd2+448], {%fd4245, %fd4246};
	add.s64 	%rd89, %rd88, %rd32;
	ld.global.f64 	%fd4247, [%rd89];
	add.s64 	%rd90, %rd89, %rd32;
	ld.global.f64 	%fd4248, [%rd90];
	st.local.v2.f64 	[%rd2+464], {%fd4247, %fd4248};
	add.s64 	%rd91, %rd90, %rd32;
	ld.global.f64 	%fd4249, [%rd91];
	add.s64 	%rd92, %rd91, %rd32;
	ld.global.f64 	%fd4250, [%rd92];
	st.local.v2.f64 	[%rd2+480], {%fd4249, %fd4250};
	add.s64 	%rd93, %rd92, %rd32;
	ld.global.f64 	%fd4251, [%rd93];
	add.s64 	%rd94, %rd93, %rd32;
	ld.global.f64 	%fd4252, [%rd94];
	st.local.v2.f64 	[%rd2+496], {%fd4251, %fd4252};
	add.s64 	%rd95, %rd94, %rd32;
	ld.global.f64 	%fd4253, [%rd95];
	add.s64 	%rd96, %rd95, %rd32;
	ld.global.f64 	%fd4254, [%rd96];
	st.local.v2.f64 	[%rd2+512], {%fd4253, %fd4254};
	add.s64 	%rd97, %rd96, %rd32;
	ld.global.f64 	%fd4255, [%rd97];
	add.s64 	%rd98, %rd97, %rd32;
	ld.global.f64 	%fd4256, [%rd98];
	st.local.v2.f64 	[%rd2+528], {%fd4255, %fd4256};
	add.s64 	%rd99, %rd98, %rd32;
	ld.global.f64 	%fd4257, [%rd99];
	add.s64 	%rd100, %rd99, %rd32;
	ld.global.f64 	%fd4258, [%rd100];
	st.local.v2.f64 	[%rd2+544], {%fd4257, %fd4258};
	add.s64 	%rd101, %rd100, %rd32;
	ld.global.f64 	%fd4259, [%rd101];
	add.s64 	%rd102, %rd101, %rd32;
	ld.global.f64 	%fd4260, [%rd102];
	st.local.v2.f64 	[%rd2+560], {%fd4259, %fd4260};
	add.s64 	%rd103, %rd102, %rd32;
	ld.global.f64 	%fd4261, [%rd103];
	add.s64 	%rd104, %rd103, %rd32;
	ld.global.f64 	%fd4262, [%rd104];
	st.local.v2.f64 	[%rd2+576], {%fd4261, %fd4262};
	add.s64 	%rd105, %rd104, %rd32;
	ld.global.f64 	%fd4263, [%rd105];
	add.s64 	%rd106, %rd105, %rd32;
	ld.global.f64 	%fd4264, [%rd106];
	st.local.v2.f64 	[%rd2+592], {%fd4263, %fd4264};
	add.s64 	%rd107, %rd106, %rd32;
	ld.global.f64 	%fd4265, [%rd107];
	add.s64 	%rd108, %rd107, %rd32;
	ld.global.f64 	%fd4266, [%rd108];
	st.local.v2.f64 	[%rd2+608], {%fd4265, %fd4266};
	add.s64 	%rd109, %rd108, %rd32;
	ld.global.f64 	%fd4267, [%rd109];
	add.s64 	%rd110, %rd109, %rd32;
	ld.global.f64 	%fd4268, [%rd110];
	st.local.v2.f64 	[%rd2+624], {%fd4267, %fd4268};
	add.s64 	%rd111, %rd110, %rd32;
	ld.global.f64 	%fd4269, [%rd111];
	add.s64 	%rd112, %rd111, %rd32;
	ld.global.f64 	%fd4270, [%rd112];
	st.local.v2.f64 	[%rd2+640], {%fd4269, %fd4270};
	add.s64 	%rd113, %rd112, %rd32;
	ld.global.f64 	%fd4271, [%rd113];
	add.s64 	%rd114, %rd113, %rd32;
	ld.global.f64 	%fd4272, [%rd114];
	st.local.v2.f64 	[%rd2+656], {%fd4271, %fd4272};
	add.s64 	%rd115, %rd114, %rd32;
	ld.global.f64 	%fd4273, [%rd115];
	add.s64 	%rd116, %rd115, %rd32;
	ld.global.f64 	%fd4274, [%rd116];
	st.local.v2.f64 	[%rd2+672], {%fd4273, %fd4274};
	add.s64 	%rd117, %rd116, %rd32;
	ld.global.f64 	%fd4275, [%rd117];
	add.s64 	%rd118, %rd117, %rd32;
	ld.global.f64 	%fd4276, [%rd118];
	st.local.v2.f64 	[%rd2+688], {%fd4275, %fd4276};
	add.s64 	%rd8, %rd118, %rd32;
	ld.global.f64 	%fd4277, [%rd8];
	add.s64 	%rd119, %rd8, %rd32;
	ld.global.f64 	%fd4278, [%rd119];
	st.local.v2.f64 	[%rd2+704], {%fd4277, %fd4278};
	add.s64 	%rd120, %rd119, %rd32;
	ld.global.f64 	%fd4279, [%rd120];
	add.s64 	%rd121, %rd120, %rd32;
	ld.global.f64 	%fd4280, [%rd121];
	st.local.v2.f64 	[%rd2+720], {%fd4279, %fd4280};
	add.s64 	%rd122, %rd121, %rd32;
	ld.global.f64 	%fd4281, [%rd122];
	add.s64 	%rd123, %rd122, %rd32;
	ld.global.f64 	%fd4282, [%rd123];
	st.local.v2.f64 	[%rd2+736], {%fd4281, %fd4282};
	add.s64 	%rd124, %rd123, %rd32;
	ld.global.f64 	%fd4283, [%rd124];
	add.s64 	%rd125, %rd124, %rd32;
	ld.global.f64 	%fd4284, [%rd125];
	st.local.v2.f64 	[%rd2+752], {%fd4283, %fd4284};
	add.s64 	%rd126, %rd125, %rd32;
	ld.global.f64 	%fd4285, [%rd126];
	add.s64 	%rd127, %rd126, %rd32;
	ld.global.f64 	%fd4286, [%rd127];
	st.local.v2.f64 	[%rd2+768], {%fd4285, %fd4286};
	add.s64 	%rd128, %rd127, %rd32;
	ld.global.f64 	%fd4287, [%rd128];
	add.s64 	%rd129, %rd128, %rd32;
	ld.global.f64 	%fd4288, [%rd129];
	st.local.v2.f64 	[%rd2+784], {%fd4287, %fd4288};
	add.s64 	%rd130, %rd129, %rd32;
	ld.global.f64 	%fd4289, [%rd130];
	add.s64 	%rd131, %rd130, %rd32;
	ld.global.f64 	%fd4290, [%rd131];
	st.local.v2.f64 	[%rd2+800], {%fd4289, %fd4290};
	add.s64 	%rd132, %rd131, %rd32;
	ld.global.f64 	%fd4291, [%rd132];
	add.s64 	%rd133, %rd132, %rd32;
	ld.global.f64 	%fd4292, [%rd133];
	st.local.v2.f64 	[%rd2+816], {%fd4291, %fd4292};
	add.s64 	%rd134, %rd133, %rd32;
	ld.global.f64 	%fd4293, [%rd134];
	add.s64 	%rd135, %rd134, %rd32;
	ld.global.f64 	%fd4294, [%rd135];
	st.local.v2.f64 	[%rd2+832], {%fd4293, %fd4294};
	add.s64 	%rd136, %rd135, %rd32;
	ld.global.f64 	%fd4295, [%rd136];
	add.s64 	%rd137, %rd136, %rd32;
	ld.global.f64 	%fd4296, [%rd137];
	st.local.v2.f64 	[%rd2+848], {%fd4295, %fd4296};
	add.s64 	%rd138, %rd137, %rd32;
	ld.global.f64 	%fd4297, [%rd138];
	add.s64 	%rd139, %rd138, %rd32;
	ld.global.f64 	%fd4298, [%rd139];
	st.local.v2.f64 	[%rd2+864], {%fd4297, %fd4298};
	add.s64 	%rd140, %rd139, %rd32;
	ld.global.f64 	%fd4299, [%rd140];
	add.s64 	%rd141, %rd140, %rd32;
	ld.global.f64 	%fd4300, [%rd141];
	st.local.v2.f64 	[%rd2+880], {%fd4299, %fd4300};
	add.s64 	%rd142, %rd141, %rd32;
	ld.global.f64 	%fd4301, [%rd142];
	add.s64 	%rd143, %rd142, %rd32;
	ld.global.f64 	%fd4302, [%rd143];
	st.local.v2.f64 	[%rd2+896], {%fd4301, %fd4302};
	add.s64 	%rd144, %rd143, %rd32;
	ld.global.f64 	%fd4303, [%rd144];
	add.s64 	%rd145, %rd144, %rd32;
	ld.global.f64 	%fd4304, [%rd145];
	st.local.v2.f64 	[%rd2+912], {%fd4303, %fd4304};
	add.s64 	%rd146, %rd145, %rd32;
	ld.global.f64 	%fd4305, [%rd146];
	add.s64 	%rd147, %rd146, %rd32;
	ld.global.f64 	%fd4306, [%rd147];
	st.local.v2.f64 	[%rd2+928], {%fd4305, %fd4306};
	add.s64 	%rd148, %rd147, %rd32;
	ld.global.f64 	%fd4307, [%rd148];
	add.s64 	%rd149, %rd148, %rd32;
	ld.global.f64 	%fd4308, [%rd149];
	st.local.v2.f64 	[%rd2+944], {%fd4307, %fd4308};
	add.s64 	%rd150, %rd149, %rd32;
	ld.global.f64 	%fd4309, [%rd150];
	add.s64 	%rd151, %rd150, %rd32;
	ld.global.f64 	%fd4310, [%rd151];
	st.local.v2.f64 	[%rd2+960], {%fd4309, %fd4310};
	add.s64 	%rd152, %rd151, %rd32;
	ld.global.f64 	%fd4311, [%rd152];
	add.s64 	%rd153, %rd152, %rd32;
	ld.global.f64 	%fd4312, [%rd153];
	st.local.v2.f64 	[%rd2+976], {%fd4311, %fd4312};
	add.s64 	%rd154, %rd153, %rd32;
	ld.global.f64 	%fd4313, [%rd154];
	add.s64 	%rd155, %rd154, %rd32;
	ld.global.f64 	%fd4314, [%rd155];
	st.local.v2.f64 	[%rd2+992], {%fd4313, %fd4314};
	add.s64 	%rd156, %rd155, %rd32;
	ld.global.f64 	%fd1, [%rd156];
	add.s64 	%rd157, %rd156, %rd32;
	ld.global.f64 	%fd4315, [%rd157];
	st.local.v2.f64 	[%rd2+1008], {%fd1, %fd4315};
	add.s64 	%rd158, %rd157, %rd32;
	ld.global.f64 	%fd2, [%rd158];
	add.s64 	%rd159, %rd158, %rd32;
	ld.global.f64 	%fd4316, [%rd159];
	st.local.v2.f64 	[%rd2+1024], {%fd2, %fd4316};
	add.s64 	%rd160, %rd159, %rd32;
	ld.global.f64 	%fd4317, [%rd160];
	add.s64 	%rd161, %rd160, %rd32;
	ld.global.f64 	%fd4318, [%rd161];
	st.local.v2.f64 	[%rd2+1040], {%fd4317, %fd4318};
	add.s64 	%rd162, %rd161, %rd32;
	ld.global.f64 	%fd4319, [%rd162];
	add.s64 	%rd163, %rd162, %rd32;
	ld.global.f64 	%fd4320, [%rd163];
	st.local.v2.f64 	[%rd2+1056], {%fd4319, %fd4320};
	add.s64 	%rd164, %rd163, %rd32;
	ld.global.f64 	%fd4321, [%rd164];
	add.s64 	%rd165, %rd164, %rd32;
	ld.global.f64 	%fd4322, [%rd165];
	st.local.v2.f64 	[%rd2+1072], {%fd4321, %fd4322};
	add.s64 	%rd166, %rd165, %rd32;
	ld.global.f64 	%fd4323, [%rd166];
	add.s64 	%rd167, %rd166, %rd32;
	ld.global.f64 	%fd3, [%rd167];
	st.local.v2.f64 	[%rd2+1088], {%fd4323, %fd3};
	add.s64 	%rd168, %rd167, %rd32;
	ld.global.f64 	%fd4324, [%rd168];
	add.s64 	%rd169, %rd168, %rd32;
	ld.global.f64 	%fd4, [%rd169];
	st.local.v2.f64 	[%rd2+1104], {%fd4324, %fd4};
	add.s64 	%rd170, %rd169, %rd32;
	ld.global.f64 	%fd5, [%rd170];
	add.s64 	%rd171, %rd170, %rd32;
	ld.global.f64 	%fd6, [%rd171];
	st.local.v2.f64 	[%rd2+1120], {%fd5, %fd6};
	add.s64 	%rd172, %rd28, %rd30;
	ld.global.nc.f64 	%fd7, [%rd172];
	add.s64 	%rd173, %rd29, %rd30;
	ld.global.nc.f64 	%fd8, [%rd173];
	mov.f64 	%fd4325, 0d407CC00000000000;
	div.rn.f64 	%fd9, %fd4325, %fd7;
	fma.rn.f64 	%fd4326, %fd9, 0d3FF71547652B82FE, 0d4338000000000000;
	{
	.reg .b32 %temp; 
	mov.b64 	{%r3, %temp}, %fd4326;
	}
	mov.f64 	%fd4327, 0dC338000000000000;
	add.rn.f64 	%fd4328, %fd4326, %fd4327;
	fma.rn.f64 	%fd4329, %fd4328, 0dBFE62E42FEFA39EF, %fd9;
	fma.rn.f64 	%fd4330, %fd4328, 0dBC7ABC9E3B39803F, %fd4329;
	fma.rn.f64 	%fd4331, %fd4330, 0d3E5ADE1569CE2BDF, 0d3E928AF3FCA213EA;
	fma.rn.f64 	%fd4332, %fd4331, %fd4330, 0d3EC71DEE62401315;
	fma.rn.f64 	%fd4333, %fd4332, %fd4330, 0d3EFA01997C89EB71;
	fma.rn.f64 	%fd4334, %fd4333, %fd4330, 0d3F2A01A014761F65;
	fma.rn.f64 	%fd4335, %fd4334, %fd4330, 0d3F56C16C1852B7AF;
	fma.rn.f64 	%fd4336, %fd4335, %fd4330, 0d3F81111111122322;
	fma.rn.f64 	%fd4337, %fd4336, %fd4330, 0d3FA55555555502A1;
	fma.rn.f64 	%fd4338, %fd4337, %fd4330, 0d3FC5555555555511;
	fma.rn.f64 	%fd4339, %fd4338, %fd4330, 0d3FE000000000000B;
	fma.rn.f64 	%fd4340, %fd4339, %fd4330, 0d3FF0000000000000;
	fma.rn.f64 	%fd4341, %fd4340, %fd4330, 0d3FF0000000000000;
	{
	.reg .b32 %temp; 
	mov.b64 	{%r4, %temp}, %fd4341;
	}
	{
	.reg .b32 %temp; 
	mov.b64 	{%temp, %r5}, %fd4341;
	}
	shl.b32 	%r690, %r3, 20;
	add.s32 	%r691, %r690, %r5;
	mov.b64 	%fd25153, {%r4, %r691};
	{
	.reg .b32 %temp; 
	mov.b64 	{%temp, %r692}, %fd9;
	}
	mov.b32 	%f125, %r692;
	abs.f32 	%f1, %f125;
	setp.lt.f32 	%p7, %f1, 0f4086232B;
	@%p7 bra 	$L__BB0_4;
	setp.lt.f64 	%p8, %fd9, 0d0000000000000000;
	add.f64 	%fd4342, %fd9, 0d7FF0000000000000;
	selp.f64 	%fd25153, 0d0000000000000000, %fd4342, %p8;
	setp.geu.f32 	%p9, %f1, 0f40874800;
	@%p9 bra 	$L__BB0_4;
	shr.u32 	%r693, %r3, 31;
	add.s32 	%r694, %r3, %r693;
	shr.s32 	%r695, %r694, 1;
	shl.b32 	%r696, %r695, 20;
	add.s32 	%r697, %r5, %r696;
	mov.b64 	%fd4343, {%r4, %r697};
	sub.s32 	%r698, %r3, %r695;
	shl.b32 	%r699, %r698, 20;
	add.s32 	%r700, %r699, 1072693248;
	mov.b32 	%r701, 0;
	mov.b64 	%fd4344, {%r701, %r700};
	mul.f64 	%fd25153, %fd4344, %fd4343;
$L__BB0_4:
	mov.f64 	%fd4345, 0d408CC00000000000;
	div.rn.f64 	%fd14, %fd4345, %fd7;
	fma.rn.f64 	%fd4346, %fd14, 0d3FF71547652B82FE, 0d4338000000000000;
	{
	.reg .b32 %temp; 
	mov.b64 	{%r6, %temp}, %fd4346;
	}
	mov.f64 	%fd4347, 0dC338000000000000;
	add.rn.f64 	%fd4348, %fd4346, %fd4347;
	fma.rn.f64 	%fd4349, %fd4348, 0dBFE62E42FEFA39EF, %fd14;
	fma.rn.f64 	%fd4350, %fd4348, 0dBC7ABC9E3B39803F, %fd4349;
	fma.rn.f64 	%fd4351, %fd4350, 0d3E5ADE1569CE2BDF, 0d3E928AF3FCA213EA;
	fma.rn.f64 	%fd4352, %fd4351, %fd4350, 0d3EC71DEE62401315;
	fma.rn.f64 	%fd4353, %fd4352, %fd4350, 0d3EFA01997C89EB71;
	fma.rn.f64 	%fd4354, %fd4353, %fd4350, 0d3F2A01A014761F65;
	fma.rn.f64 	%fd4355, %fd4354, %fd4350, 0d3F56C16C1852B7AF;
	fma.rn.f64 	%fd4356, %fd4355, %fd4350, 0d3F81111111122322;
	fma.rn.f64 	%fd4357, %fd4356, %fd4350, 0d3FA55555555502A1;
	fma.rn.f64 	%fd4358, %fd4357, %fd4350, 0d3FC5555555555511;
	fma.rn.f64 	%fd4359, %fd4358, %fd4350, 0d3FE000000000000B;
	fma.rn.f64 	%fd4360, %fd4359, %fd4350, 0d3FF0000000000000;
	fma.rn.f64 	%fd4361, %fd4360, %fd4350, 0d3FF0000000000000;
	{
	.reg .b32 %temp; 
	mov.b64 	{%r7, %temp}, %fd4361;
	}
	{
	.reg .b32 %temp; 
	mov.b64 	{%temp, %r8}, %fd4361;
	}
	shl.b32 	%r702, %r6, 20;
	add.s32 	%r703, %r702, %r8;
	mov.b64 	%fd25154, {%r7, %r703};
	{
	.reg .b32 %temp; 
	mov.b64 	{%temp, %r704}, %fd14;
	}
	mov.b32 	%f126, %r704;
	abs.f32 	%f2, %f126;
	setp.lt.f32 	%p10, %f2, 0f4086232B;
	@%p10 bra 	$L__BB0_7;
	setp.lt.f64 	%p11, %fd14, 0d0000000000000000;
	add.f64 	%fd4362, %fd14, 0d7FF0000000000000;
	selp.f64 	%fd25154, 0d0000000000000000, %fd4362, %p11;
	setp.geu.f32 	%p12, %f2, 0f40874800;
	@%p12 bra 	$L__BB0_7;
	shr.u32 	%r705, %r6, 31;
	add.s32 	%r706, %r6, %r705;
	shr.s32 	%r707, %r706, 1;
	shl.b32 	%r708, %r707, 20;
	add.s32 	%r709, %r8, %r708;
	mov.b64 	%fd4363, {%r7, %r709};
	sub.s32 	%r710, %r6, %r707;
	shl.b32 	%r711, %r710, 20;
	add.s32 	%r712, %r711, 1072693248;
	mov.b32 	%r713, 0;
	mov.b64 	%fd4364, {%r713, %r712};
	mul.f64 	%fd25154, %fd4364, %fd4363;
$L__BB0_7:
	mul.f64 	%fd4365, %fd25154, 0d3925CEC1F0E9D420;
	mul.f64 	%fd4366, %fd8, %fd4365;
	fma.rn.f64 	%fd19, %fd25153, 0d3D551C51CE3718E1, %fd4366;
	mov.f64 	%fd4367, 0d40A1300000000000;
	div.rn.f64 	%fd20, %fd4367, %fd7;
	fma.rn.f64 	%fd4368, %fd20, 0d3FF71547652B82FE, 0d4338000000000000;
	{
	.reg .b32 %temp; 
	mov.b64 	{%r9, %temp}, %fd4368;
	}
	mov.f64 	%fd4369, 0dC338000000000000;
	add.rn.f64 	%fd4370, %fd4368, %fd4369;
	fma.rn.f64 	%fd4371, %fd4370, 0dBFE62E42FEFA39EF, %fd20;
	fma.rn.f64 	%fd4372, %fd4370, 0dBC7ABC9E3B39803F, %fd4371;
	fma.rn.f64 	%fd4373, %fd4372, 0d3E5ADE1569CE2BDF, 0d3E928AF3FCA213EA;
	fma.rn.f64 	%fd4374, %fd4373, %fd4372, 0d3EC71DEE62401315;
	fma.rn.f64 	%fd4375, %fd4374, %fd4372, 0d3EFA01997C89EB71;
	fma.rn.f64 	%fd4376, %fd4375, %fd4372, 0d3F2A01A014761F65;
	fma.rn.f64 	%fd4377, %fd4376, %fd4372, 0d3F56C16C1852B7AF;
	fma.rn.f64 	%fd4378, %fd4377, %fd4372, 0d3F81111111122322;
	fma.rn.f64 	%fd4379, %fd4378, %fd4372, 0d3FA55555555502A1;
	fma.rn.f64 	%fd4380, %fd4379, %fd4372, 0d3FC5555555555511;
	fma.rn.f64 	%fd4381, %fd4380, %fd4372, 0d3FE000000000000B;
	fma.rn.f64 	%fd4382, %fd4381, %fd4372, 0d3FF0000000000000;
	fma.rn.f64 	%fd4383, %fd4382, %fd4372, 0d3FF0000000000000;
	{
	.reg .b32 %temp; 
	mov.b64 	{%r10, %temp}, %fd4383;
	}
	{
	.reg .b32 %temp; 
	mov.b64 	{%temp, %r11}, %fd4383;
	}
	shl.b32 	%r714, %r9, 20;
	add.s32 	%r715, %r714, %r11;
	mov.b64 	%fd25155, {%r10, %r715};
	{
	.reg .b32 %temp; 
	mov.b64 	{%temp, %r716}, %fd20;
	}
	mov.b32 	%f127, %r716;
	abs.f32 	%f3, %f127;
	setp.lt.f32 	%p13, %f3, 0f4086232B;
	@%p13 bra 	$L__BB0_10;
	setp.lt.f64 	%p14, %fd20, 0d0000000000000000;
	add.f64 	%fd4384, %fd20, 0d7FF0000000000000;
	selp.f64 	%fd25155, 0d0000000000000000, %fd4384, %p14;
	setp.geu.f32 	%p15, %f3, 0f40874800;
	@%p15 bra 	$L__BB0_10;
	shr.u32 	%r717, %r9, 31;
	add.s32 	%r718, %r9, %r717;
	shr.s32 	%r719, %r718, 1;
	shl.b32 	%r720, %r719, 20;
	add.s32 	%r721, %r11, %r720;
	mov.b64 	%fd4385, {%r10, %r721};
	sub.s32 	%r722, %r9, %r719;
	shl.b32 	%r723, %r722, 20;
	add.s32 	%r724, %r723, 1072693248;
	mov.b32 	%r725, 0;
	mov.b64 	%fd4386, {%r725, %r724};
	mul.f64 	%fd25155, %fd4386, %fd4385;
$L__BB0_10:
	mul.f64 	%fd4387, %fd25155, 0d3B9A71FC0E147309;
	fma.rn.f64 	%fd4388, %fd4387, %fd2, 0d3FF0000000000000;
	mul.f64 	%fd25, %fd19, %fd4388;
	mov.f64 	%fd4389, 0d4072C00000000000;
	div.rn.f64 	%fd26, %fd4389, %fd7;
	{
	.reg .b32 %temp; 
	mov.b64 	{%temp, %r12}, %fd26;
	}
	mov.f64 	%fd4390, 0d4008000000000000;
	{
	.reg .b32 %temp; 
	mov.b64 	{%temp, %r726}, %fd4390;
	}
	and.b32  	%r14, %r726, 2146435072;
	setp.eq.s32 	%p16, %r14, 1073741824;
	abs.f64 	%fd27, %fd26;
	{ // callseq 0, 0
	.param .b64 param0;
	st.param.f64 	[param0], %fd27;
	.param .b64 param1;
	st.param.f64 	[param1], 0d4008000000000000;
	.param .b64 retval0;
	call.uni (retval0), 
	__internal_accurate_pow, 
	(
	param0, 
	param1
	);
	ld.param.f64 	%fd4391, [retval0];
	} // callseq 0
	setp.lt.s32 	%p17, %r12, 0;
	neg.f64 	%fd4393, %fd4391;
	selp.f64 	%fd4394, %fd4393, %fd4391, %p16;
	selp.f64 	%fd25262, %fd4394, %fd4391, %p17;
	setp.neu.f64 	%p18, %fd26, 0d0000000000000000;
	mov.f64 	%fd25157, %fd25262;
	@%p18 bra 	$L__BB0_12;
	setp.eq.s32 	%p19, %r14, 1073741824;
	selp.b32 	%r727, %r12, 0, %p19;
	setp.lt.s32 	%p20, %r726, 0;
	or.b32  	%r728, %r727, 2146435072;
	selp.b32 	%r729, %r728, %r727, %p20;
	mov.b32 	%r730, 0;
	mov.b64 	%fd25157, {%r730, %r729};
$L__BB0_12:
	add.f64 	%fd4395, %fd26, 0d4008000000000000;
	{
	.reg .b32 %temp; 
	mov.b64 	{%temp, %r731}, %fd4395;
	}
	and.b32  	%r15, %r731, 2146435072;
	setp.ne.s32 	%p21, %r15, 2146435072;
	@%p21 bra 	$L__BB0_17;
	setp.num.f64 	%p22, %fd26, %fd26;
	@%p22 bra 	$L__BB0_15;
	mov.f64 	%fd4396, 0d4008000000000000;
	add.rn.f64 	%fd25157, %fd26, %fd4396;
	bra.uni 	$L__BB0_17;
$L__BB0_15:
	setp.neu.f64 	%p23, %fd27, 0d7FF0000000000000;
	@%p23 bra 	$L__BB0_17;
	setp.lt.s32 	%p24, %r12, 0;
	setp.eq.s32 	%p25, %r14, 1073741824;
	setp.lt.s32 	%p26, %r726, 0;
	selp.b32 	%r733, 0, 2146435072, %p26;
	and.b32  	%r734, %r726, 2147483647;
	setp.ne.s32 	%p27, %r734, 1071644672;
	or.b32  	%r735, %r733, -2147483648;
	selp.b32 	%r736, %r735, %r733, %p27;
	selp.b32 	%r737, %r736, %r733, %p25;
	selp.b32 	%r738, %r737, %r733, %p24;
	mov.b32 	%r739, 0;
	mov.b64 	%fd25157, {%r739, %r738};
$L__BB0_17:
	setp.neu.f64 	%p28, %fd26, 0d0000000000000000;
	setp.eq.f64 	%p29, %fd26, 0d3FF0000000000000;
	mul.f64 	%fd4397, %fd25157, 0d39C856C1984E1CBF;
	selp.f64 	%fd34, 0d39C856C1984E1CBF, %fd4397, %p29;
	mov.f64 	%fd4398, 0dBFB999999999999A;
	{
	.reg .b32 %temp; 
	mov.b64 	{%temp, %r16}, %fd4398;
	}
	and.b32  	%r17, %r16, 2146435072;
	@%p28 bra 	$L__BB0_19;
	setp.eq.s32 	%p31, %r17, 1126170624;
	selp.b32 	%r740, %r12, 0, %p31;
	setp.lt.s32 	%p32, %r16, 0;
	or.b32  	%r741, %r740, 2146435072;
	selp.b32 	%r742, %r741, %r740, %p32;
	mov.b32 	%r743, 0;
	mov.b64 	%fd25159, {%r743, %r742};
	bra.uni 	$L__BB0_20;
$L__BB0_19:
	setp.lt.s32 	%p30, %r12, 0;
	{ // callseq 1, 0
	.param .b64 param0;
	st.param.f64 	[param0], %fd27;
	.param .b64 param1;
	st.param.f64 	[param1], 0dBFB999999999999A;
	.param .b64 retval0;
	call.uni (retval0), 
	__internal_accurate_pow, 
	(
	param0, 
	param1
	);
	ld.param.f64 	%fd4399, [retval0];
	} // callseq 1
	selp.f64 	%fd25159, 0dFFF8000000000000, %fd4399, %p30;
$L__BB0_20:
	add.f64 	%fd4401, %fd26, 0dBFB999999999999A;
	{
	.reg .b32 %temp; 
	mov.b64 	{%temp, %r744}, %fd4401;
	}
	and.b32  	%r745, %r744, 2146435072;
	setp.ne.s32 	%p33, %r745, 2146435072;
	@%p33 bra 	$L__BB0_25;
	setp.num.f64 	%p34, %fd26, %fd26;
	@%p34 bra 	$L__BB0_23;
	mov.f64 	%fd4402, 0dBFB999999999999A;
	add.rn.f64 	%fd25159, %fd26, %fd4402;
	bra.uni 	$L__BB0_25;
$L__BB0_23:
	setp.neu.f64 	%p35, %fd27, 0d7FF0000000000000;
	@%p35 bra 	$L__BB0_25;
	setp.eq.s32 	%p36, %r17, 1126170624;
	setp.lt.s32 	%p37, %r12, 0;
	setp.lt.s32 	%p38, %r16, 0;
	selp.b32 	%r747, 0, 2146435072, %p38;
	and.b32  	%r748, %r16, 2147483647;
	setp.ne.s32 	%p39, %r748, 1071644672;
	or.b32  	%r749, %r747, -2147483648;
	selp.b32 	%r750, %r749, %r747, %p39;
	selp.b32 	%r751, %r750, %r747, %p36;
	selp.b32 	%r752, %r751, %r747, %p37;
	mov.b32 	%r753, 0;
	mov.b64 	%fd25159, {%r753, %r752};
$L__BB0_25:
	mul.f64 	%fd41, %fd8, %fd34;
	setp.eq.f64 	%p40, %fd26, 0d3FF0000000000000;
	mul.f64 	%fd4403, %fd25159, 0d3D7C25C268497682;
	selp.f64 	%fd4404, 0d3D7C25C268497682, %fd4403, %p40;
	div.rn.f64 	%fd42, %fd41, %fd4404;
	{
	.reg .b32 %temp; 
	mov.b64 	{%temp, %r3317}, %fd42;
	}
	{
	.reg .b32 %temp; 
	mov.b64 	{%r3318, %temp}, %fd42;
	}
	setp.gt.s32 	%p41, %r3317, 1048575;
	mov.b32 	%r3319, -1023;
	mov.f64 	%fd25160, %fd42;
	@%p41 bra 	$L__BB0_27;
	mul.f64 	%fd25160, %fd42, 0d4350000000000000;
	{
	.reg .b32 %temp; 
	mov.b64 	{%temp, %r3317}, %fd25160;
	}
	{
	.reg .b32 %temp; 
	mov.b64 	{%r3318, %temp}, %fd25160;
	}
	mov.b32 	%r3319, -1077;
$L__BB0_27:
	add.s32 	%r756, %r3317, -1;
	setp.gt.u32 	%p42, %r756, 2146435070;
	@%p42 bra 	$L__BB0_31;
	shr.u32 	%r759, %r3317, 20;
	add.s32 	%r3320, %r3319, %r759;
	and.b32  	%r760, %r3317, 1048575;
	or.b32  	%r761, %r760, 1072693248;
	mov.b64 	%fd25161, {%r3318, %r761};
	setp.lt.u32 	%p44, %r761, 1073127583;
	@%p44 bra 	$L__BB0_30;
	{
	.reg .b32 %temp; 
	mov.b64 	{%r762, %temp}, %fd25161;
	}
	{
	.reg .b32 %temp; 
	mov.b64 	{%temp, %r763}, %fd25161;
	}
	add.s32 	%r764, %r763, -1048576;
	mov.b64 	%fd25161, {%r762, %r764};
	add.s32 	%r3320, %r3320, 1;
$L__BB0_30:
	add.f64 	%fd4406, %fd25161, 0dBFF0000000000000;
	add.f64 	%fd4407, %fd25161, 0d3FF0000000000000;
	rcp.approx.ftz.f64 	%fd4408, %fd4407;
	neg.f64 	%fd4409, %fd4407;
	fma.rn.f64 	%fd4410, %fd4409, %fd4408, 0d3FF0000000000000;
	fma.rn.f64 	%fd4411, %fd4410, %fd4410, %fd4410;
	fma.rn.f64 	%fd4412, %fd4411, %fd4408, %fd4408;
	mul.f64 	%fd4413, %fd4406, %fd4412;
	fma.rn.f64 	%fd4414, %fd4406, %fd4412, %fd4413;
	mul.f64 	%fd4415, %fd4414, %fd4414;
	fma.rn.f64 	%fd4416, %fd4415, 0d3EB1380B3AE80F1E, 0d3ED0EE258B7A8B04;
	fma.rn.f64 	%fd4417, %fd4416, %fd4415, 0d3EF3B2669F02676F;
	fma.rn.f64 	%fd4418, %fd4417, %fd4415, 0d3F1745CBA9AB0956;
	fma.rn.f64 	%fd4419, %fd4418, %fd4415, 0d3F3C71C72D1B5154;
	fma.rn.f64 	%fd4420, %fd4419, %fd4415, 0d3F624924923BE72D;
	fma.rn.f64 	%fd4421, %fd4420, %fd4415, 0d3F8999999999A3C4;
	fma.rn.f64 	%fd4422, %fd4421, %fd4415, 0d3FB5555555555554;
	sub.f64 	%fd4423, %fd4406, %fd4414;
	add.f64 	%fd4424, %fd4423, %fd4423;
	neg.f64 	%fd4425, %fd4414;
	fma.rn.f64 	%fd4426, %fd4425, %fd4406, %fd4424;
	mul.f64 	%fd4427, %fd4412, %fd4426;
	mul.f64 	%fd4428, %fd4415, %fd4422;
	fma.rn.f64 	%fd4429, %fd4428, %fd4414, %fd4427;
	xor.b32  	%r765, %r3320, -2147483648;
	mov.b32 	%r766, 1127219200;
	mov.b64 	%fd4430, {%r765, %r766};
	mov.b32 	%r767, -2147483648;
	mov.b64 	%fd4431, {%r767, %r766};
	sub.f64 	%fd4432, %fd4430, %fd4431;
	fma.rn.f64 	%fd4433, %fd4432, 0d3FE62E42FEFA39EF, %fd4414;
	fma.rn.f64 	%fd4434, %fd4432, 0dBFE62E42FEFA39EF, %fd4433;
	sub.f64 	%fd4435, %fd4434, %fd4414;
	sub.f64 	%fd4436, %fd4429, %fd4435;
	fma.rn.f64 	%fd4437, %fd4432, 0d3C7ABC9E3B39803F, %fd4436;
	add.f64 	%fd25162, %fd4433, %fd4437;
	bra.uni 	$L__BB0_32;
$L__BB0_31:
	fma.rn.f64 	%fd4405, %fd25160, 0d7FF0000000000000, 0d7FF0000000000000;
	{
	.reg .b32 %temp; 
	mov.b64 	{%temp, %r757}, %fd25160;
	}
	and.b32  	%r758, %r757, 2147483647;
	setp.eq.s32 	%p43, %r758, 0;
	selp.f64 	%fd25162, 0dFFF0000000000000, %fd4405, %p43;
$L__BB0_32:
	mul.f64 	%fd4438, %fd25162, 0d3C695355BAAAFAD3;
	fma.rn.f64 	%fd51, %fd25162, 0d3FDBCB7B1526E50E, %fd4438;
	{
	.reg .b32 %temp; 
	mov.b64 	{%temp, %r28}, %fd51;
	}
	mov.f64 	%fd4439, 0d4000000000000000;
	{
	.reg .b32 %temp; 
	mov.b64 	{%temp, %r768}, %fd4439;
	}
	and.b32  	%r30, %r768, 2146435072;
	setp.eq.s32 	%p45, %r30, 1062207488;
	abs.f64 	%fd52, %fd51;
	{ // callseq 2, 0
	.param .b64 param0;
	st.param.f64 	[param0], %fd52;
	.param .b64 param1;
	st.param.f64 	[param1], 0d4000000000000000;
	.param .b64 retval0;
	call.uni (retval0), 
	__internal_accurate_pow, 
	(
	param0, 
	param1
	);
	ld.param.f64 	%fd4440, [retval0];
	} // callseq 2
	setp.lt.s32 	%p46, %r28, 0;
	neg.f64 	%fd4442, %fd4440;
	selp.f64 	%fd4443, %fd4442, %fd4440, %p45;
	selp.f64 	%fd25164, %fd4443, %fd4440, %p46;
	setp.neu.f64 	%p47, %fd51, 0d0000000000000000;
	@%p47 bra 	$L__BB0_34;
	setp.eq.s32 	%p48, %r30, 1062207488;
	selp.b32 	%r769, %r28, 0, %p48;
	setp.lt.s32 	%p49, %r768, 0;
	or.b32  	%r770, %r769, 2146435072;
	selp.b32 	%r771, %r770, %r769, %p49;
	mov.b32 	%r772, 0;
	mov.b64 	%fd25164, {%r772, %r771};
$L__BB0_34:
	add.f64 	%fd4444, %fd51, 0d4000000000000000;
	{
	.reg .b32 %temp; 
	mov.b64 	{%temp, %r773}, %fd4444;
	}
	and.b32  	%r774, %r773, 2146435072;
	setp.ne.s32 	%p50, %r774, 2146435072;
	@%p50 bra 	$L__BB0_39;
	setp.num.f64 	%p51, %fd51, %fd51;
	@%p51 bra 	$L__BB0_37;
	mov.f64 	%fd4445, 0d4000000000000000;
	add.rn.f64 	%fd25164, %fd51, %fd4445;
	bra.uni 	$L__BB0_39;
$L__BB0_37:
	setp.neu.f64 	%p52, %fd52, 0d7FF0000000000000;
	@%p52 bra 	$L__BB0_39;
	setp.lt.s32 	%p53, %r28, 0;
	setp.eq.s32 	%p54, %r30, 1062207488;
	setp.lt.s32 	%p55, %r768, 0;
	selp.b32 	%r776, 0, 2146435072, %p55;
	and.b32  	%r777, %r768, 2147483647;
	setp.ne.s32 	%p56, %r777, 1071644672;
	or.b32  	%r778, %r776, -2147483648;
	selp.b32 	%r779, %r778, %r776, %p56;
	selp.b32 	%r780, %r779, %r776, %p54;
	selp.b32 	%r781, %r780, %r776, %p53;
	mov.b32 	%r782, 0;
	mov.b64 	%fd25164, {%r782, %r781};
$L__BB0_39:
	setp.eq.f64 	%p57, %fd51, 0d3FF0000000000000;
	add.f64 	%fd4446, %fd25164, 0d3FF0000000000000;
	rcp.rn.f64 	%fd4447, %fd4446;
	selp.f64 	%fd4448, 0d3FE0000000000000, %fd4447, %p57;
	mov.f64 	%fd4449, 0d3FE3333333333333;
	{
	.reg .b32 %temp; 
	mov.b64 	{%temp, %r31}, %fd4449;
	}
	{
	.reg .b32 %temp; 
	mov.b64 	{%temp, %r32}, %fd4448;
	}
	shr.u32 	%r783, %r32, 20;
	and.b32  	%r784, %r783, 2047;
	add.s32 	%r785, %r784, -1012;
	mov.b64 	%rd174, %fd4448;
	shl.b64 	%rd175, %rd174, %r785;
	setp.eq.s64 	%p58, %rd175, -9223372036854775808;
	{ // callseq 3, 0
	.param .b64 param0;
	st.param.f64 	[param0], 0d3FE3333333333333;
	.param .b64 param1;
	st.param.f64 	[param1], %fd4448;
	.param .b64 retval0;
	call.uni (retval0), 
	__internal_accurate_pow, 
	(
	param0, 
	param1
	);
	ld.param.f64 	%fd4450, [retval0];
	} // callseq 3
	setp.lt.s32 	%p59, %r31, 0;
	neg.f64 	%fd4452, %fd4450;
	selp.f64 	%fd4453, %fd4452, %fd4450, %p58;
	selp.f64 	%fd4454, %fd4453, %fd4450, %p59;
	cvt.rzi.f64.f64 	%fd4455, %fd4448;
	setp.neu.f64 	%p60, %fd4448, %fd4455;
	selp.f64 	%fd4457, 0dFFF8000000000000, %fd4454, %p60;
	selp.f64 	%fd25165, %fd4457, %fd4454, %p59;
	add.f64 	%fd4458, %fd4448, 0d3FE3333333333333;
	{
	.reg .b32 %temp; 
	mov.b64 	{%temp, %r786}, %fd4458;
	}
	and.b32  	%r787, %r786, 2146435072;
	setp.ne.s32 	%p61, %r787, 2146435072;
	@%p61 bra 	$L__BB0_44;
	setp.num.f64 	%p62, %fd4448, %fd4448;
	@%p62 bra 	$L__BB0_42;
	mov.f64 	%fd4460, 0d3FE3333333333333;
	add.rn.f64 	%fd25165, %fd4460, %fd4448;
	bra.uni 	$L__BB0_44;
$L__BB0_42:
	abs.f64 	%fd4459, %fd4448;
	setp.neu.f64 	%p63, %fd4459, 0d7FF0000000000000;
	@%p63 bra 	$L__BB0_44;
	shr.s32 	%r788, %r32, 31;
	and.b32  	%r789, %r788, 2146435072;
	mov.b32 	%r790, 0;
	mov.b64 	%fd25165, {%r790, %r789};
$L__BB0_44:
	setp.neu.f64 	%p64, %fd26, 0d0000000000000000;
	setp.eq.f64 	%p65, %fd4448, 0d0000000000000000;
	selp.f64 	%fd4461, 0d3FF0000000000000, %fd25165, %p65;
	add.f64 	%fd4462, %fd42, 0d3FF0000000000000;
	div.rn.f64 	%fd4463, %fd41, %fd4462;
	mul.f64 	%fd64, %fd4463, %fd4461;
	mov.f64 	%fd4464, 0d400B333333333333;
	{
	.reg .b32 %temp; 
	mov.b64 	{%temp, %r33}, %fd4464;
	}
	and.b32  	%r34, %r33, 2146435072;
	@%p64 bra 	$L__BB0_46;
	setp.eq.s32 	%p67, %r34, 1127219200;
	selp.b32 	%r791, %r12, 0, %p67;
	setp.lt.s32 	%p68, %r33, 0;
	or.b32  	%r792, %r791, 2146435072;
	selp.b32 	%r793, %r792, %r791, %p68;
	mov.b32 	%r794, 0;
	mov.b64 	%fd25167, {%r794, %r793};
	bra.uni 	$L__BB0_47;
$L__BB0_46:
	setp.lt.s32 	%p66, %r12, 0;
	{ // callseq 4, 0
	.param .b64 param0;
	st.param.f64 	[param0], %fd27;
	.param .b64 param1;
	st.param.f64 	[param1], 0d400B333333333333;
	.param .b64 retval0;
	call.uni (retval0), 
	__internal_accurate_pow, 
	(
	param0, 
	param1
	);
	ld.param.f64 	%fd4465, [retval0];
	} // callseq 4
	selp.f64 	%fd25167, 0dFFF8000000000000, %fd4465, %p66;
$L__BB0_47:
	add.f64 	%fd4467, %fd26, 0d400B333333333333;
	{
	.reg .b32 %temp; 
	mov.b64 	{%temp, %r795}, %fd4467;
	}
	and.b32  	%r35, %r795, 2146435072;
	setp.ne.s32 	%p69, %r35, 2146435072;
	@%p69 bra 	$L__BB0_52;
	setp.num.f64 	%p70, %fd26, %fd26;
	@%p70 bra 	$L__BB0_50;
	mov.f64 	%fd4468, 0d400B333333333333;
	add.rn.f64 	%fd25167, %fd26, %fd4468;
	bra.uni 	$L__BB0_52;
$L__BB0_50:
	setp.neu.f64 	%p71, %fd27, 0d7FF0000000000000;
	@%p71 bra 	$L__BB0_52;
	setp.eq.s32 	%p72, %r34, 1127219200;
	setp.lt.s32 	%p73, %r12, 0;
	setp.lt.s32 	%p74, %r33, 0;
	selp.b32 	%r797, 0, 2146435072, %p74;
	and.b32  	%r798, %r33, 2147483647;
	setp.ne.s32 	%p75, %r798, 1071644672;
	or.b32  	%r799, %r797, -2147483648;
	selp.b32 	%r800, %r799, %r797, %p75;
	selp.b32 	%r801, %r800, %r797, %p72;
	selp.b32 	%r802, %r801, %r797, %p73;
	mov.b32 	%r803, 0;
	mov.b64 	%fd25167, {%r803, %r802};
$L__BB0_52:
	setp.eq.f64 	%p76, %fd26, 0d3FF0000000000000;
	setp.neu.f64 	%p77, %fd26, 0d0000000000000000;
	mul.f64 	%fd4469, %fd25167, 0d398ED44A8DB8468C;
	selp.f64 	%fd71, 0d398ED44A8DB8468C, %fd4469, %p76;
	mov.f64 	%fd4470, 0d3FD3333333333333;
	{
	.reg .b32 %temp; 
	mov.b64 	{%temp, %r36}, %fd4470;
	}
	and.b32  	%r37, %r36, 2146435072;
	@%p77 bra 	$L__BB0_54;
	setp.eq.s32 	%p79, %r37, 1127219200;
	selp.b32 	%r804, %r12, 0, %p79;
	setp.lt.s32 	%p80, %r36, 0;
	or.b32  	%r805, %r804, 2146435072;
	selp.b32 	%r806, %r805, %r804, %p80;
	mov.b32 	%r807, 0;
	mov.b64 	%fd25169, {%r807, %r806};
	bra.uni 	$L__BB0_55;
$L__BB0_54:
	setp.lt.s32 	%p78, %r12, 0;
	{ // callseq 5, 0
	.param .b64 param0;
	st.param.f64 	[param0], %fd27;
	.param .b64 param1;
	st.param.f64 	[param1], 0d3FD3333333333333;
	.param .b64 retval0;
	call.uni (retval0), 
	__internal_accurate_pow, 
	(
	param0, 
	param1
	);
	ld.param.f64 	%fd4471, [retval0];
	} // callseq 5
	selp.f64 	%fd25169, 0dFFF8000000000000, %fd4471, %p78;
$L__BB0_55:
	add.f64 	%fd4473, %fd26, 0d3FD3333333333333;
	{
	.reg .b32 %temp; 
	mov.b64 	{%temp, %r808}, %fd4473;
	}
	and.b32  	%r809, %r808, 2146435072;
	setp.ne.s32 	%p81, %r809, 2146435072;
	@%p81 bra 	$L__BB0_60;
	setp.num.f64 	%p82, %fd26, %fd26;
	@%p82 bra 	$L__BB0_58;
	mov.f64 	%fd4474, 0d3FD3333333333333;
	add.rn.f64 	%fd25169, %fd26, %fd4474;
	bra.uni 	$L__BB0_60;
$L__BB0_58:
	setp.neu.f64 	%p83, %fd27, 0d7FF0000000000000;
	@%p83 bra 	$L__BB0_60;
	setp.eq.s32 	%p84, %r37, 1127219200;
	setp.lt.s32 	%p85, %r12, 0;
	setp.lt.s32 	%p86, %r36, 0;
	selp.b32 	%r811, 0, 2146435072, %p86;
	and.b32  	%r812, %r36, 2147483647;
	setp.ne.s32 	%p87, %r812, 1071644672;
	or.b32  	%r813, %r811, -2147483648;
	selp.b32 	%r814, %r813, %r811, %p87;
	selp.b32 	%r815, %r814, %r811, %p84;
	selp.b32 	%r816, %r815, %r811, %p85;
	mov.b32 	%r817, 0;
	mov.b64 	%fd25169, {%r817, %r816};
$L__BB0_60:
	mul.f64 	%fd78, %fd8, %fd71;
	setp.eq.f64 	%p88, %fd26, 0d3FF0000000000000;
	mul.f64 	%fd4475, %fd25169, 0d3D919799812DEA11;
	selp.f64 	%fd4476, 0d3D919799812DEA11, %fd4475, %p88;
	div.rn.f64 	%fd79, %fd78, %fd4476;
	{
	.reg .b32 %temp; 
	mov.b64 	{%temp, %r3321}, %fd79;
	}
	{
	.reg .b32 %temp; 
	mov.b64 	{%r3322, %temp}, %fd79;
	}
	setp.gt.s32 	%p89, %r3321, 1048575;
	mov.b32 	%r3323, -1023;
	mov.f64 	%fd25170, %fd79;
	@%p89 bra 	$L__BB0_62;
	mul.f64 	%fd25170, %fd79, 0d4350000000000000;
	{
	.reg .b32 %temp; 
	mov.b64 	{%temp, %r3321}, %fd25170;
	}
	{
	.reg .b32 %temp; 
	mov.b64 	{%r3322, %temp}, %fd25170;
	}
	mov.b32 	%r3323, -1077;
$L__BB0_62:
	add.s32 	%r820, %r3321, -1;
	setp.gt.u32 	%p90, %r820, 2146435070;
	@%p90 bra 	$L__BB0_66;
	shr.u32 	%r823, %r3321, 20;
	add.s32 	%r3324, %r3323, %r823;
	and.b32  	%r824, %r3321, 1048575;
	or.b32  	%r825, %r824, 1072693248;
	mov.b64 	%fd25171, {%r3322, %r825};
	setp.lt.u32 	%p92, %r825, 1073127583;
	@%p92 bra 	$L__BB0_65;
	{
	.reg .b32 %temp; 
	mov.b64 	{%r826, %temp}, %fd25171;
	}
	{
	.reg .b32 %temp; 
	mov.b64 	{%temp, %r827}, %fd25171;
	}
	add.s32 	%r828, %r827, -1048576;
	mov.b64 	%fd25171, {%r826, %r828};
	add.s32 	%r3324, %r3324, 1;
$L__BB0_65:
	add.f64 	%fd4478, %fd25171, 0dBFF0000000000000;
	add.f64 	%fd4479, %fd25171, 0d3FF0000000000000;
	rcp.approx.ftz.f64 	%fd4480, %fd4479;
	neg.f64 	%fd4481, %fd4479;
	fma.rn.f64 	%fd4482, %fd4481, %fd4480, 0d3FF0000000000000;
	fma.rn.f64 	%fd4483, %fd4482, %fd4482, %fd4482;
	fma.rn.f64 	%fd4484, %fd4483, %fd4480, %fd4480;
	mul.f64 	%fd4485, %fd4478, %fd4484;
	fma.rn.f64 	%fd4486, %fd4478, %fd4484, %fd4485;
	mul.f64 	%fd4487, %fd4486, %fd4486;
	fma.rn.f64 	%fd4488, %fd4487, 0d3EB1380B3AE80F1E, 0d3ED0EE258B7A8B04;
	fma.rn.f64 	%fd4489, %fd4488, %fd4487, 0d3EF3B2669F02676F;
	fma.rn.f64 	%fd4490, %fd4489, %fd4487, 0d3F1745CBA9AB0956;
	fma.rn.f64 	%fd4491, %fd4490, %fd4487, 0d3F3C71C72D1B5154;
	fma.rn.f64 	%fd4492, %fd4491, %fd4487, 0d3F624924923BE72D;
	fma.rn.f64 	%fd4493, %fd4492, %fd4487, 0d3F8999999999A3C4;
	fma.rn.f64 	%fd4494, %fd4493, %fd4487, 0d3FB5555555555554;
	sub.f64 	%fd4495, %fd4478, %fd4486;
	add.f64 	%fd4496, %fd4495, %fd4495;
	neg.f64 	%fd4497, %fd4486;
	fma.rn.f64 	%fd4498, %fd4497, %fd4478, %fd4496;
	mul.f64 	%fd4499, %fd4484, %fd4498;
	mul.f64 	%fd4500, %fd4487, %fd4494;
	fma.rn.f64 	%fd4501, %fd4500, %fd4486, %fd4499;
	xor.b32  	%r829, %r3324, -2147483648;
	mov.b32 	%r830, 1127219200;
	mov.b64 	%fd4502, {%r829, %r830};
	mov.b32 	%r831, -2147483648;
	mov.b64 	%fd4503, {%r831, %r830};
	sub.f64 	%fd4504, %fd4502, %fd4503;
	fma.rn.f64 	%fd4505, %fd4504, 0d3FE62E42FEFA39EF, %fd4486;
	fma.rn.f64 	%fd4506, %fd4504, 0dBFE62E42FEFA39EF, %fd4505;
	sub.f64 	%fd4507, %fd4506, %fd4486;
	sub.f64 	%fd4508, %fd4501, %fd4507;
	fma.rn.f64 	%fd4509, %fd4504, 0d3C7ABC9E3B39803F, %fd4508;
	add.f64 	%fd25172, %fd4505, %fd4509;
	bra.uni 	$L__BB0_67;
$L__BB0_66:
	fma.rn.f64 	%fd4477, %fd25170, 0d7FF0000000000000, 0d7FF0000000000000;
	{
	.reg .b32 %temp; 
	mov.b64 	{%temp, %r821}, %fd25170;
	}
	and.b32  	%r822, %r821, 2147483647;
	setp.eq.s32 	%p91, %r822, 0;
	selp.f64 	%fd25172, 0dFFF0000000000000, %fd4477, %p91;
$L__BB0_67:
	setp.eq.s32 	%p93, %r30, 1062207488;
	mul.f64 	%fd4510, %fd25172, 0d3C695355BAAAFAD3;
	fma.rn.f64 	%fd88, %fd25172, 0d3FDBCB7B1526E50E, %fd4510;
	{
	.reg .b32 %temp; 
	mov.b64 	{%temp, %r48}, %fd88;
	}
	abs.f64 	%fd89, %fd88;
	{ // callseq 6, 0
	.param .b64 param0;
	st.param.f64 	[param0], %fd89;
	.param .b64 param1;
	st.param.f64 	[param1], 0d4000000000000000;
	.param .b64 retval0;
	call.uni (retval0), 
	__internal_accurate_pow, 
	(
	param0, 
	param1
	);
	ld.param.f64 	%fd4511, [retval0];
	} // callseq 6
	setp.lt.s32 	%p94, %r48, 0;
	neg.f64 	%fd4513, %fd4511;
	selp.f64 	%fd4514, %fd4513, %fd4511, %p93;
	selp.f64 	%fd25174, %fd4514, %fd4511, %p94;
	setp.neu.f64 	%p95, %fd88, 0d0000000000000000;
	@%p95 bra 	$L__BB0_69;
	setp.eq.s32 	%p96, %r30, 1062207488;
	selp.b32 	%r833, %r48, 0, %p96;
	setp.lt.s32 	%p97, %r768, 0;
	or.b32  	%r834, %r833, 2146435072;
	selp.b32 	%r835, %r834, %r833, %p97;
	mov.b32 	%r836, 0;
	mov.b64 	%fd25174, {%r836, %r835};
$L__BB0_69:
	add.f64 	%fd4515, %fd88, 0d4000000000000000;
	{
	.reg .b32 %temp; 
	mov.b64 	{%temp, %r837}, %fd4515;
	}
	and.b32  	%r838, %r837, 2146435072;
	setp.ne.s32 	%p98, %r838, 2146435072;
	@%p98 bra 	$L__BB0_74;
	setp.num.f64 	%p99, %fd88, %fd88;
	@%p99 bra 	$L__BB0_72;
	mov.f64 	%fd4516, 0d4000000000000000;
	add.rn.f64 	%fd25174, %fd88, %fd4516;
	bra.uni 	$L__BB0_74;
$L__BB0_72:
	setp.neu.f64 	%p100, %fd89, 0d7FF0000000000000;
	@%p100 bra 	$L__BB0_74;
	setp.lt.s32 	%p101, %r48, 0;
	setp.eq.s32 	%p102, %r30, 1062207488;
	setp.lt.s32 	%p103, %r768, 0;
	selp.b32 	%r840, 0, 2146435072, %p103;
	and.b32  	%r841, %r768, 2147483647;
	setp.ne.s32 	%p104, %r841, 1071644672;
	or.b32  	%r842, %r840, -2147483648;
	selp.b32 	%r843, %r842, %r840, %p104;
	selp.b32 	%r844, %r843, %r840, %p102;
	selp.b32 	%r845, %r844, %r840, %p101;
	mov.b32 	%r846, 0;
	mov.b64 	%fd25174, {%r846, %r845};
$L__BB0_74:
	setp.lt.s32 	%p105, %r31, 0;
	setp.eq.f64 	%p106, %fd88, 0d3FF0000000000000;
	add.f64 	%fd4517, %fd25174, 0d3FF0000000000000;
	rcp.rn.f64 	%fd4518, %fd4517;
	selp.f64 	%fd4519, 0d3FE0000000000000, %fd4518, %p106;
	{
	.reg .b32 %temp; 
	mov.b64 	{%temp, %r49}, %fd4519;
	}
	shr.u32 	%r847, %r49, 20;
	and.b32  	%r848, %r847, 2047;
	add.s32 	%r849, %r848, -1012;
	mov.b64 	%rd177, %fd4519;
	shl.b64 	%rd178, %rd177, %r849;
	setp.eq.s64 	%p107, %rd178, -9223372036854775808;
	{ // callseq 7, 0
	.param .b64 param0;
	st.param.f64 	[param0], 0d3FE3333333333333;
	.param .b64 param1;
	st.param.f64 	[param1], %fd4519;
	.param .b64 retval0;
	call.uni (retval0), 
	__internal_accurate_pow, 
	(
	param0, 
	param1
	);
	ld.param.f64 	%fd4520, [retval0];
	} // callseq 7
	neg.f64 	%fd4522, %fd4520;
	selp.f64 	%fd4523, %fd4522, %fd4520, %p107;
	selp.f64 	%fd4524, %fd4523, %fd4520, %p105;
	cvt.rzi.f64.f64 	%fd4525, %fd4519;
	setp.neu.f64 	%p108, %fd4519, %fd4525;
	selp.f64 	%fd4527, 0dFFF8000000000000, %fd4524, %p108;
	selp.f64 	%fd25175, %fd4527, %fd4524, %p105;
	add.f64 	%fd4528, %fd4519, 0d3FE3333333333333;
	{
	.reg .b32 %temp; 
	mov.b64 	{%temp, %r850}, %fd4528;
	}
	and.b32  	%r851, %r850, 2146435072;
	setp.ne.s32 	%p109, %r851, 2146435072;
	@%p109 bra 	$L__BB0_79;
	setp.num.f64 	%p110, %fd4519, %fd4519;
	@%p110 bra 	$L__BB0_77;
	mov.f64 	%fd4530, 0d3FE3333333333333;
	add.rn.f64 	%fd25175, %fd4530, %fd4519;
	bra.uni 	$L__BB0_79;
$L__BB0_77:
	abs.f64 	%fd4529, %fd4519;
	setp.neu.f64 	%p111, %fd4529, 0d7FF0000000000000;
	@%p111 bra 	$L__BB0_79;
	shr.s32 	%r852, %r49, 31;
	and.b32  	%r853, %r852, 2146435072;
	mov.b32 	%r854, 0;
	mov.b64 	%fd25175, {%r854, %r853};
$L__BB0_79:
	setp.eq.f64 	%p112, %fd4519, 0d0000000000000000;
	selp.f64 	%fd4531, 0d3FF0000000000000, %fd25175, %p112;
	add.f64 	%fd4532, %fd79, 0d3FF0000000000000;
	div.rn.f64 	%fd4533, %fd78, %fd4532;
	mul.f64 	%fd101, %fd4533, %fd4531;
	mov.f64 	%fd4534, 0d4080780000000000;
	div.rn.f64 	%fd102, %fd4534, %fd7;
	fma.rn.f64 	%fd4535, %fd102, 0d3FF71547652B82FE, 0d4338000000000000;
	{
	.reg .b32 %temp; 
	mov.b64 	{%r50, %temp}, %fd4535;
	}
	mov.f64 	%fd4536, 0dC338000000000000;
	add.rn.f64 	%fd4537, %fd4535, %fd4536;
	fma.rn.f64 	%fd4538, %fd4537, 0dBFE62E42FEFA39EF, %fd102;
	fma.rn.f64 	%fd4539, %fd4537, 0dBC7ABC9E3B39803F, %fd4538;
	fma.rn.f64 	%fd4540, %fd4539, 0d3E5ADE1569CE2BDF, 0d3E928AF3FCA213EA;
	fma.rn.f64 	%fd4541, %fd4540, %fd4539, 0d3EC71DEE62401315;
	fma.rn.f64 	%fd4542, %fd4541, %fd4539, 0d3EFA01997C89EB71;
	fma.rn.f64 	%fd4543, %fd4542, %fd4539, 0d3F2A01A014761F65;
	fma.rn.f64 	%fd4544, %fd4543, %fd4539, 0d3F56C16C1852B7AF;
	fma.rn.f64 	%fd4545, %fd4544, %fd4539, 0d3F81111111122322;
	fma.rn.f64 	%fd4546, %fd4545, %fd4539, 0d3FA55555555502A1;
	fma.rn.f64 	%fd4547, %fd4546, %fd4539, 0d3FC5555555555511;
	fma.rn.f64 	%fd4548, %fd4547, %fd4539, 0d3FE000000000000B;
	fma.rn.f64 	%fd4549, %fd4548, %fd4539, 0d3FF0000000000000;
	fma.rn.f64 	%fd4550, %fd4549, %fd4539, 0d3FF0000000000000;
	{
	.reg .b32 %temp; 
	mov.b64 	{%r51, %temp}, %fd4550;
	}
	{
	.reg .b32 %temp; 
	mov.b64 	{%temp, %r52}, %fd4550;
	}
	shl.b32 	%r855, %r50, 20;
	add.s32 	%r856, %r855, %r52;
	mov.b64 	%fd25176, {%r51, %r856};
	{
	.reg .b32 %temp; 
	mov.b64 	{%temp, %r857}, %fd102;
	}
	mov.b32 	%f128, %r857;
	abs.f32 	%f4, %f128;
	setp.lt.f32 	%p113, %f4, 0f4086232B;
	@%p113 bra 	$L__BB0_82;
	setp.lt.f64 	%p114, %fd102, 0d0000000000000000;
	add.f64 	%fd4551, %fd102, 0d7FF0000000000000;
	selp.f64 	%fd25176, 0d0000000000000000, %fd4551, %p114;
	setp.geu.f32 	%p115, %f4, 0f40874800;
	@%p115 bra 	$L__BB0_82;
	shr.u32 	%r858, %r50, 31;
	add.s32 	%r859, %r50, %r858;
	shr.s32 	%r860, %r859, 1;
	shl.b32 	%r861, %r860, 20;
	add.s32 	%r862, %r52, %r861;
	mov.b64 	%fd4552, {%r51, %r862};
	sub.s32 	%r863, %r50, %r860;
	shl.b32 	%r864, %r863, 20;
	add.s32 	%r865, %r864, 1072693248;
	mov.b32 	%r866, 0;
	mov.b64 	%fd4553, {%r866, %r865};
	mul.f64 	%fd25176, %fd4553, %fd4552;
$L__BB0_82:
	mov.f64 	%fd4554, 0d407C500000000000;
	div.rn.f64 	%fd107, %fd4554, %fd7;
	fma.rn.f64 	%fd4555, %fd107, 0d3FF71547652B82FE, 0d4338000000000000;
	{
	.reg .b32 %temp; 
	mov.b64 	{%r53, %temp}, %fd4555;
	}
	mov.f64 	%fd4556, 0dC338000000000000;
	add.rn.f64 	%fd4557, %fd4555, %fd4556;
	fma.rn.f64 	%fd4558, %fd4557, 0dBFE62E42FEFA39EF, %fd107;
	fma.rn.f64 	%fd4559, %fd4557, 0dBC7ABC9E3B39803F, %fd4558;
	fma.rn.f64 	%fd4560, %fd4559, 0d3E5ADE1569CE2BDF, 0d3E928AF3FCA213EA;
	fma.rn.f64 	%fd4561, %fd4560, %fd4559, 0d3EC71DEE62401315;
	fma.rn.f64 	%fd4562, %fd4561, %fd4559, 0d3EFA01997C89EB71;
	fma.rn.f64 	%fd4563, %fd4562, %fd4559, 0d3F2A01A014761F65;
	fma.rn.f64 	%fd4564, %fd4563, %fd4559, 0d3F56C16C1852B7AF;
	fma.rn.f64 	%fd4565, %fd4564, %fd4559, 0d3F81111111122322;
	fma.rn.f64 	%fd4566, %fd4565, %fd4559, 0d3FA55555555502A1;
	fma.rn.f64 	%fd4567, %fd4566, %fd4559, 0d3FC5555555555511;
	fma.rn.f64 	%fd4568, %fd4567, %fd4559, 0d3FE000000000000B;
	fma.rn.f64 	%fd4569, %fd4568, %fd4559, 0d3FF0000000000000;
	fma.rn.f64 	%fd4570, %fd4569, %fd4559, 0d3FF0000000000000;
	{
	.reg .b32 %temp; 
	mov.b64 	{%r54, %temp}, %fd4570;
	}
	{
	.reg .b32 %temp; 
	mov.b64 	{%temp, %r55}, %fd4570;
	}
	shl.b32 	%r867, %r53, 20;
	add.s32 	%r868, %r867, %r55;
	mov.b64 	%fd25177, {%r54, %r868};
	{
	.reg .b32 %temp; 
	mov.b64 	{%temp, %r869}, %fd107;
	}
	mov.b32 	%f129, %r869;
	abs.f32 	%f5, %f129;
	setp.lt.f32 	%p116, %f5, 0f4086232B;
	@%p116 bra 	$L__BB0_85;
	setp.lt.f64 	%p117, %fd107, 0d0000000000000000;
	add.f64 	%fd4571, %fd107, 0d7FF0000000000000;
	selp.f64 	%fd25177, 0d0000000000000000, %fd4571, %p117;
	setp.geu.f32 	%p118, %f5, 0f40874800;
	@%p118 bra 	$L__BB0_85;
	shr.u32 	%r870, %r53, 31;
	add.s32 	%r871, %r53, %r870;
	shr.s32 	%r872, %r871, 1;
	shl.b32 	%r873, %r872, 20;
	add.s32 	%r874, %r55, %r873;
	mov.b64 	%fd4572, {%r54, %r874};
	sub.s32 	%r875, %r53, %r872;
	shl.b32 	%r876, %r875, 20;
	add.s32 	%r877, %r876, 1072693248;
	mov.b32 	%r878, 0;
	mov.b64 	%fd4573, {%r878, %r877};
	mul.f64 	%fd25177, %fd4573, %fd4572;
$L__BB0_85:
	mul.f64 	%fd4574, %fd25177, 0d3977FB5F2EA5B69C;
	mul.f64 	%fd112, %fd8, %fd4574;
	mov.f64 	%fd4575, 0d409DD80000000000;
	div.rn.f64 	%fd113, %fd4575, %fd7;
	fma.rn.f64 	%fd4576, %fd113, 0d3FF71547652B82FE, 0d4338000000000000;
	{
	.reg .b32 %temp; 
	mov.b64 	{%r56, %temp}, %fd4576;
	}
	mov.f64 	%fd4577, 0dC338000000000000;
	add.rn.f64 	%fd4578, %fd4576, %fd4577;
	fma.rn.f64 	%fd4579, %fd4578, 0dBFE62E42FEFA39EF, %fd113;
	fma.rn.f64 	%fd4580, %fd4578, 0dBC7ABC9E3B39803F, %fd4579;
	fma.rn.f64 	%fd4581, %fd4580, 0d3E5ADE1569CE2BDF, 0d3E928AF3FCA213EA;
	fma.rn.f64 	%fd4582, %fd4581, %fd4580, 0d3EC71DEE62401315;
	fma.rn.f64 	%fd4583, %fd4582, %fd4580, 0d3EFA01997C89EB71;
	fma.rn.f64 	%fd4584, %fd4583, %fd4580, 0d3F2A01A014761F65;
	fma.rn.f64 	%fd4585, %fd4584, %fd4580, 0d3F56C16C1852B7AF;
	fma.rn.f64 	%fd4586, %fd4585, %fd4580, 0d3F81111111122322;
	fma.rn.f64 	%fd4587, %fd4586, %fd4580, 0d3FA55555555502A1;
	fma.rn.f64 	%fd4588, %fd4587, %fd4580, 0d3FC5555555555511;
	fma.rn.f64 	%fd4589, %fd4588, %fd4580, 0d3FE000000000000B;
	fma.rn.f64 	%fd4590, %fd4589, %fd4580, 0d3FF0000000000000;
	fma.rn.f64 	%fd4591, %fd4590, %fd4580, 0d3FF0000000000000;
	{
	.reg .b32 %temp; 
	mov.b64 	{%r57, %temp}, %fd4591;
	}
	{
	.reg .b32 %temp; 
	mov.b64 	{%temp, %r58}, %fd4591;
	}
	shl.b32 	%r879, %r56, 20;
	add.s32 	%r880, %r879, %r58;
	mov.b64 	%fd25178, {%r57, %r880};
	{
	.reg .b32 %temp; 
	mov.b64 	{%temp, %r881}, %fd113;
	}
	mov.b32 	%f130, %r881;
	abs.f32 	%f6, %f130;
	setp.lt.f32 	%p119, %f6, 0f4086232B;
	@%p119 bra 	$L__BB0_88;
	setp.lt.f64 	%p120, %fd113, 0d0000000000000000;
	add.f64 	%fd4592, %fd113, 0d7FF0000000000000;
	selp.f64 	%fd25178, 0d0000000000000000, %fd4592, %p120;
	setp.geu.f32 	%p121, %f6, 0f40874800;
	@%p121 bra 	$L__BB0_88;
	shr.u32 	%r882, %r56, 31;
	add.s32 	%r883, %r56, %r882;
	shr.s32 	%r884, %r883, 1;
	shl.b32 	%r885, %r884, 20;
	add.s32 	%r886, %r58, %r885;
	mov.b64 	%fd4593, {%r57, %r886};
	sub.s32 	%r887, %r56, %r884;
	shl.b32 	%r888, %r887, 20;
	add.s32 	%r889, %r888, 1072693248;
	mov.b32 	%r890, 0;
	mov.b64 	%fd4594, {%r890, %r889};
	mul.f64 	%fd25178, %fd4594, %fd4593;
$L__BB0_88:
	setp.neu.f64 	%p122, %fd26, 0d0000000000000000;
	mul.f64 	%fd4595, %fd25178, 0d3C9C0B7908FE77AE;
	rcp.rn.f64 	%fd4596, %fd4595;
	rcp.rn.f64 	%fd4597, %fd112;
	add.f64 	%fd4598, %fd4597, %fd4596;
	rcp.rn.f64 	%fd4599, %fd4598;
	fma.rn.f64 	%fd118, %fd25176, 0d3D0DB9482C974E0A, %fd4599;
	mov.f64 	%fd4600, 0d400CCCCCCCCCCCCD;
	{
	.reg .b32 %temp; 
	mov.b64 	{%temp, %r59}, %fd4600;
	}
	and.b32  	%r60, %r59, 2146435072;
	@%p122 bra 	$L__BB0_90;
	setp.eq.s32 	%p124, %r60, 1127219200;
	selp.b32 	%r891, %r12, 0, %p124;
	setp.lt.s32 	%p125, %r59, 0;
	or.b32  	%r892, %r891, 2146435072;
	selp.b32 	%r893, %r892, %r891, %p125;
	mov.b32 	%r894, 0;
	mov.b64 	%fd25180, {%r894, %r893};
	bra.uni 	$L__BB0_91;
$L__BB0_90:
	setp.lt.s32 	%p123, %r12, 0;
	{ // callseq 8, 0
	.param .b64 param0;
	st.param.f64 	[param0], %fd27;
	.param .b64 param1;
	st.param.f64 	[param1], 0d400CCCCCCCCCCCCD;
	.param .b64 retval0;
	call.uni (retval0), 
	__internal_accurate_pow, 
	(
	param0, 
	param1
	);
	ld.param.f64 	%fd4601, [retval0];
	} // callseq 8
	selp.f64 	%fd25180, 0dFFF8000000000000, %fd4601, %p123;
$L__BB0_91:
	add.f64 	%fd4603, %fd26, 0d400CCCCCCCCCCCCD;
	{
	.reg .b32 %temp; 
	mov.b64 	{%temp, %r895}, %fd4603;
	}
	and.b32  	%r896, %r895, 2146435072;
	setp.ne.s32 	%p126, %r896, 2146435072;
	@%p126 bra 	$L__BB0_96;
	setp.num.f64 	%p127, %fd26, %fd26;
	@%p127 bra 	$L__BB0_94;
	mov.f64 	%fd4604, 0d400CCCCCCCCCCCCD;
	add.rn.f64 	%fd25180, %fd26, %fd4604;
	bra.uni 	$L__BB0_96;
$L__BB0_94:
	setp.neu.f64 	%p128, %fd27, 0d7FF0000000000000;
	@%p128 bra 	$L__BB0_96;
	setp.eq.s32 	%p129, %r60, 1127219200;
	setp.lt.s32 	%p130, %r12, 0;
	setp.lt.s32 	%p131, %r59, 0;
	selp.b32 	%r898, 0, 2146435072, %p131;
	and.b32  	%r899, %r59, 2147483647;
	setp.ne.s32 	%p132, %r899, 1071644672;
	or.b32  	%r900, %r898, -2147483648;
	selp.b32 	%r901, %r900, %r898, %p132;
	selp.b32 	%r902, %r901, %r898, %p129;
	selp.b32 	%r903, %r902, %r898, %p130;
	mov.b32 	%r904, 0;
	mov.b64 	%fd25180, {%r904, %r903};
$L__BB0_96:
	setp.eq.f64 	%p133, %fd26, 0d3FF0000000000000;
	setp.neu.f64 	%p134, %fd26, 0d0000000000000000;
	mul.f64 	%fd4605, %fd25180, 0d3958A9D53E2D053D;
	selp.f64 	%fd125, 0d3958A9D53E2D053D, %fd4605, %p133;
	mov.f64 	%fd4606, 0d3FF999999999999A;
	{
	.reg .b32 %temp; 
	mov.b64 	{%temp, %r61}, %fd4606;
	}
	and.b32  	%r62, %r61, 2146435072;
	@%p134 bra 	$L__BB0_98;
	setp.eq.s32 	%p136, %r62, 1126170624;
	selp.b32 	%r905, %r12, 0, %p136;
	setp.lt.s32 	%p137, %r61, 0;
	or.b32  	%r906, %r905, 2146435072;
	selp.b32 	%r907, %r906, %r905, %p137;
	mov.b32 	%r908, 0;
	mov.b64 	%fd25182, {%r908, %r907};
	bra.uni 	$L__BB0_99;
$L__BB0_98:
	setp.lt.s32 	%p135, %r12, 0;
	{ // callseq 9, 0
	.param .b64 param0;
	st.param.f64 	[param0], %fd27;
	.param .b64 param1;
	st.param.f64 	[param1], 0d3FF999999999999A;
	.param .b64 retval0;
	call.uni (retval0), 
	__internal_accurate_pow, 
	(
	param0, 
	param1
	);
	ld.param.f64 	%fd4607, [retval0];
	} // callseq 9
	selp.f64 	%fd25182, 0dFFF8000000000000, %fd4607, %p135;
$L__BB0_99:
	add.f64 	%fd4609, %fd26, 0d3FF999999999999A;
	{
	.reg .b32 %temp; 
	mov.b64 	{%temp, %r909}, %fd4609;
	}
	and.b32  	%r910, %r909, 2146435072;
	setp.ne.s32 	%p138, %r910, 2146435072;
	@%p138 bra 	$L__BB0_104;
	setp.num.f64 	%p139, %fd26, %fd26;
	@%p139 bra 	$L__BB0_102;
	mov.f64 	%fd4610, 0d3FF999999999999A;
	add.rn.f64 	%fd25182, %fd26, %fd4610;
	bra.uni 	$L__BB0_104;
$L__BB0_102:
	setp.neu.f64 	%p140, %fd27, 0d7FF0000000000000;
	@%p140 bra 	$L__BB0_104;
	setp.eq.s32 	%p141, %r62, 1126170624;
	setp.lt.s32 	%p142, %r12, 0;
	setp.lt.s32 	%p143, %r61, 0;
	selp.b32 	%r912, 0, 2146435072, %p143;
	and.b32  	%r913, %r61, 2147483647;
	setp.ne.s32 	%p144, %r913, 1071644672;
	or.b32  	%r914, %r912, -2147483648;
	selp.b32 	%r915, %r914, %r912, %p144;
	selp.b32 	%r916, %r915, %r912, %p141;
	selp.b32 	%r917, %r916, %r912, %p142;
	mov.b32 	%r918, 0;
	mov.b64 	%fd25182, {%r918, %r917};
$L__BB0_104:
	mul.f64 	%fd132, %fd8, %fd125;
	setp.eq.f64 	%p145, %fd26, 0d3FF0000000000000;
	mul.f64 	%fd4611, %fd25182, 0d3D9045D4644A7883;
	selp.f64 	%fd4612, 0d3D9045D4644A7883, %fd4611, %p145;
	div.rn.f64 	%fd133, %fd132, %fd4612;
	{
	.reg .b32 %temp; 
	mov.b64 	{%temp, %r3325}, %fd133;
	}
	{
	.reg .b32 %temp; 
	mov.b64 	{%r3326, %temp}, %fd133;
	}
	setp.gt.s32 	%p146, %r3325, 1048575;
	mov.b32 	%r3327, -1023;
	mov.f64 	%fd25183, %fd133;
	@%p146 bra 	$L__BB0_106;
	mul.f64 	%fd25183, %fd133, 0d4350000000000000;
	{
	.reg .b32 %temp; 
	mov.b64 	{%temp, %r3325}, %fd25183;
	}
	{
	.reg .b32 %temp; 
	mov.b64 	{%r3326, %temp}, %fd25183;
	}
	mov.b32 	%r3327, -1077;
$L__BB0_106:
	add.s32 	%r921, %r3325, -1;
	setp.gt.u32 	%p147, %r921, 2146435070;
	@%p147 bra 	$L__BB0_110;
	shr.u32 	%r924, %r3325, 20;
	add.s32 	%r3328, %r3327, %r924;
	and.b32  	%r925, %r3325, 1048575;
	or.b32  	%r926, %r925, 1072693248;
	mov.b64 	%fd25184, {%r3326, %r926};
	setp.lt.u32 	%p149, %r926, 1073127583;
	@%p149 bra 	$L__BB0_109;
	{
	.reg .b32 %temp; 
	mov.b64 	{%r927, %temp}, %fd25184;
	}
	{
	.reg .b32 %temp; 
	mov.b64 	{%temp, %r928}, %fd25184;
	}
	add.s32 	%r929, %r928, -1048576;
	mov.b64 	%fd25184, {%r927, %r929};
	add.s32 	%r3328, %r3328, 1;
$L__BB0_109:
	add.f64 	%fd4614, %fd25184, 0dBFF0000000000000;
	add.f64 	%fd4615, %fd25184, 0d3FF0000000000000;
	rcp.approx.ftz.f64 	%fd4616, %fd4615;
	neg.f64 	%fd4617, %fd4615;
	fma.rn.f64 	%fd4618, %fd4617, %fd4616, 0d3FF0000000000000;
	fma.rn.f64 	%fd4619, %fd4618, %fd4618, %fd4618;
	fma.rn.f64 	%fd4620, %fd4619, %fd4616, %fd4616;
	mul.f64 	%fd4621, %fd4614, %fd4620;
	fma.rn.f64 	%fd4622, %fd4614, %fd4620, %fd4621;
	mul.f64 	%fd4623, %fd4622, %fd4622;
	fma.rn.f64 	%fd4624, %fd4623, 0d3EB1380B3AE80F1E, 0d3ED0EE258B7A8B04;
	fma.rn.f64 	%fd4625, %fd4624, %fd4623, 0d3EF3B2669F02676F;
	fma.rn.f64 	%fd4626, %fd4625, %fd4623, 0d3F1745CBA9AB0956;
	fma.rn.f64 	%fd4627, %fd4626, %fd4623, 0d3F3C71C72D1B5154;
	fma.rn.f64 	%fd4628, %fd4627, %fd4623, 0d3F624924923BE72D;
	fma.rn.f64 	%fd4629, %fd4628, %fd4623, 0d3F8999999999A3C4;
	fma.rn.f64 	%fd4630, %fd4629, %fd4623, 0d3FB5555555555554;
	sub.f64 	%fd4631, %fd4614, %fd4622;
	add.f64 	%fd4632, %fd4631, %fd4631;
	neg.f64 	%fd4633, %fd4622;
	fma.rn.f64 	%fd4634, %fd4633, %fd4614, %fd4632;
	mul.f64 	%fd4635, %fd4620, %fd4634;
	mul.f64 	%fd4636, %fd4623, %fd4630;
	fma.rn.f64 	%fd4637, %fd4636, %fd4622, %fd4635;
	xor.b32  	%r930, %r3328, -2147483648;
	mov.b32 	%r931, 1127219200;
	mov.b64 	%fd4638, {%r930, %r931};
	mov.b32 	%r932, -2147483648;
	mov.b64 	%fd4639, {%r932, %r931};
	sub.f64 	%fd4640, %fd4638, %fd4639;
	fma.rn.f64 	%fd4641, %fd4640, 0d3FE62E42FEFA39EF, %fd4622;
	fma.rn.f64 	%fd4642, %fd4640, 0dBFE62E42FEFA39EF, %fd4641;
	sub.f64 	%fd4643, %fd4642, %fd4622;
	sub.f64 	%fd4644, %fd4637, %fd4643;
	fma.rn.f64 	%fd4645, %fd4640, 0d3C7ABC9E3B39803F, %fd4644;
	add.f64 	%fd25185, %fd4641, %fd4645;
	bra.uni 	$L__BB0_111;
$L__BB0_110:
	fma.rn.f64 	%fd4613, %fd25183, 0d7FF0000000000000, 0d7FF0000000000000;
	{
	.reg .b32 %temp; 
	mov.b64 	{%temp, %r922}, %fd25183;
	}
	and.b32  	%r923, %r922, 2147483647;
	setp.eq.s32 	%p148, %r923, 0;
	selp.f64 	%fd25185, 0dFFF0000000000000, %fd4613, %p148;
$L__BB0_111:
	setp.eq.s32 	%p150, %r30, 1062207488;
	mul.f64 	%fd4646, %fd25185, 0d3C695355BAAAFAD3;
	fma.rn.f64 	%fd142, %fd25185, 0d3FDBCB7B1526E50E, %fd4646;
	{
	.reg .b32 %temp; 
	mov.b64 	{%temp, %r73}, %fd142;
	}
	abs.f64 	%fd143, %fd142;
	{ // callseq 10, 0
	.param .b64 param0;
	st.param.f64 	[param0], %fd143;
	.param .b64 param1;
	st.param.f64 	[param1], 0d4000000000000000;
	.param .b64 retval0;
	call.uni (retval0), 
	__internal_accurate_pow, 
	(
	param0, 
	param1
	);
	ld.param.f64 	%fd4647, [retval0];
	} // callseq 10
	setp.lt.s32 	%p151, %r73, 0;
	neg.f64 	%fd4649, %fd4647;
	selp.f64 	%fd4650, %fd4649, %fd4647, %p150;
	selp.f64 	%fd25187, %fd4650, %fd4647, %p151;
	setp.neu.f64 	%p152, %fd142, 0d0000000000000000;
	@%p152 bra 	$L__BB0_113;
	setp.eq.s32 	%p153, %r30, 1062207488;
	selp.b32 	%r934, %r73, 0, %p153;
	setp.lt.s32 	%p154, %r768, 0;
	or.b32  	%r935, %r934, 2146435072;
	selp.b32 	%r936, %r935, %r934, %p154;
	mov.b32 	%r937, 0;
	mov.b64 	%fd25187, {%r937, %r936};
$L__BB0_113:
	add.f64 	%fd4651, %fd142, 0d4000000000000000;
	{
	.reg .b32 %temp; 
	mov.b64 	{%temp, %r938}, %fd4651;
	}
	and.b32  	%r939, %r938, 2146435072;
	setp.ne.s32 	%p155, %r939, 2146435072;
	@%p155 bra 	$L__BB0_118;
	setp.num.f64 	%p156, %fd142, %fd142;
	@%p156 bra 	$L__BB0_116;
	mov.f64 	%fd4652, 0d4000000000000000;
	add.rn.f64 	%fd25187, %fd142, %fd4652;
	bra.uni 	$L__BB0_118;
$L__BB0_116:
	setp.neu.f64 	%p157, %fd143, 0d7FF0000000000000;
	@%p157 bra 	$L__BB0_118;
	setp.lt.s32 	%p158, %r73, 0;
	setp.eq.s32 	%p159, %r30, 1062207488;
	setp.lt.s32 	%p160, %r768, 0;
	selp.b32 	%r941, 0, 2146435072, %p160;
	and.b32  	%r942, %r768, 2147483647;
	setp.ne.s32 	%p161, %r942, 1071644672;
	or.b32  	%r943, %r941, -2147483648;
	selp.b32 	%r944, %r943, %r941, %p161;
	selp.b32 	%r945, %r944, %r941, %p159;
	selp.b32 	%r946, %r945, %r941, %p158;
	mov.b32 	%r947, 0;
	mov.b64 	%fd25187, {%r947, %r946};
$L__BB0_118:
	setp.lt.s32 	%p162, %r31, 0;
	setp.eq.f64 	%p163, %fd142, 0d3FF0000000000000;
	add.f64 	%fd4653, %fd25187, 0d3FF0000000000000;
	rcp.rn.f64 	%fd4654, %fd4653;
	selp.f64 	%fd4655, 0d3FE0000000000000, %fd4654, %p163;
	{
	.reg .b32 %temp; 
	mov.b64 	{%temp, %r74}, %fd4655;
	}
	shr.u32 	%r948, %r74, 20;
	and.b32  	%r949, %r948, 2047;
	add.s32 	%r950, %r949, -1012;
	mov.b64 	%rd180, %fd4655;
	shl.b64 	%rd181, %rd180, %r950;
	setp.eq.s64 	%p164, %rd181, -9223372036854775808;
	{ // callseq 11, 0
	.param .b64 param0;
	st.param.f64 	[param0], 0d3FE3333333333333;
	.param .b64 param1;
	st.param.f64 	[param1], %fd4655;
	.param .b64 retval0;
	call.uni (retval0), 
	__internal_accurate_pow, 
	(
	param0, 
	param1
	);
	ld.param.f64 	%fd4656, [retval0];
	} // callseq 11
	neg.f64 	%fd4658, %fd4656;
	selp.f64 	%fd4659, %fd4658, %fd4656, %p164;
	selp.f64 	%fd4660, %fd4659, %fd4656, %p162;
	cvt.rzi.f64.f64 	%fd4661, %fd4655;
	setp.neu.f64 	%p165, %fd4655, %fd4661;
	selp.f64 	%fd4663, 0dFFF8000000000000, %fd4660, %p165;
	selp.f64 	%fd25188, %fd4663, %fd4660, %p162;
	add.f64 	%fd4664, %fd4655, 0d3FE3333333333333;
	{
	.reg .b32 %temp; 
	mov.b64 	{%temp, %r951}, %fd4664;
	}
	and.b32  	%r952, %r951, 2146435072;
	setp.ne.s32 	%p166, %r952, 2146435072;
	@%p166 bra 	$L__BB0_123;
	setp.num.f64 	%p167, %fd4655, %fd4655;
	@%p167 bra 	$L__BB0_121;
	mov.f64 	%fd4666, 0d3FE3333333333333;
	add.rn.f64 	%fd25188, %fd4666, %fd4655;
	bra.uni 	$L__BB0_123;
$L__BB0_121:
	abs.f64 	%fd4665, %fd4655;
	setp.neu.f64 	%p168, %fd4665, 0d7FF0000000000000;
	@%p168 bra 	$L__BB0_123;
	shr.s32 	%r953, %r74, 31;
	and.b32  	%r954, %r953, 2146435072;
	mov.b32 	%r955, 0;
	mov.b64 	%fd25188, {%r955, %r954};
$L__BB0_123:
	setp.neu.f64 	%p169, %fd26, 0d0000000000000000;
	setp.eq.f64 	%p170, %fd4655, 0d0000000000000000;
	selp.f64 	%fd4667, 0d3FF0000000000000, %fd25188, %p170;
	add.f64 	%fd4668, %fd133, 0d3FF0000000000000;
	div.rn.f64 	%fd4669, %fd132, %fd4668;
	mul.f64 	%fd155, %fd4669, %fd4667;
	mov.f64 	%fd4670, 0d4008CCCCCCCCCCCD;
	{
	.reg .b32 %temp; 
	mov.b64 	{%temp, %r75}, %fd4670;
	}
	and.b32  	%r76, %r75, 2146435072;
	@%p169 bra 	$L__BB0_125;
	setp.eq.s32 	%p172, %r76, 1127219200;
	selp.b32 	%r956, %r12, 0, %p172;
	setp.lt.s32 	%p173, %r75, 0;
	or.b32  	%r957, %r956, 2146435072;
	selp.b32 	%r958, %r957, %r956, %p173;
	mov.b32 	%r959, 0;
	mov.b64 	%fd25190, {%r959, %r958};
	bra.uni 	$L__BB0_126;
$L__BB0_125:
	setp.lt.s32 	%p171, %r12, 0;
	{ // callseq 12, 0
	.param .b64 param0;
	st.param.f64 	[param0], %fd27;
	.param .b64 param1;
	st.param.f64 	[param1], 0d4008CCCCCCCCCCCD;
	.param .b64 retval0;
	call.uni (retval0), 
	__internal_accurate_pow, 
	(
	param0, 
	param1
	);
	ld.param.f64 	%fd4671, [retval0];
	} // callseq 12
	selp.f64 	%fd25190, 0dFFF8000000000000, %fd4671, %p171;
$L__BB0_126:
	add.f64 	%fd4673, %fd26, 0d4008CCCCCCCCCCCD;
	{
	.reg .b32 %temp; 
	mov.b64 	{%temp, %r960}, %fd4673;
	}
	and.b32  	%r961, %r960, 2146435072;
	setp.ne.s32 	%p174, %r961, 2146435072;
	@%p174 bra 	$L__BB0_131;
	setp.num.f64 	%p175, %fd26, %fd26;
	@%p175 bra 	$L__BB0_129;
	mov.f64 	%fd4674, 0d4008CCCCCCCCCCCD;
	add.rn.f64 	%fd25190, %fd26, %fd4674;
	bra.uni 	$L__BB0_131;
$L__BB0_129:
	setp.neu.f64 	%p176, %fd27, 0d7FF0000000000000;
	@%p176 bra 	$L__BB0_131;
	setp.eq.s32 	%p177, %r76, 1127219200;
	setp.lt.s32 	%p178, %r12, 0;
	setp.lt.s32 	%p179, %r75, 0;
	selp.b32 	%r963, 0, 2146435072, %p179;
	and.b32  	%r964, %r75, 2147483647;
	setp.ne.s32 	%p180, %r964, 1071644672;
	or.b32  	%r965, %r963, -2147483648;
	selp.b32 	%r966, %r965, %r963, %p180;
	selp.b32 	%r967, %r966, %r963, %p177;
	selp.b32 	%r968, %r967, %r963, %p178;
	mov.b32 	%r969, 0;
	mov.b64 	%fd25190, {%r969, %r968};
$L__BB0_131:
	setp.eq.f64 	%p181, %fd26, 0d3FF0000000000000;
	mul.f64 	%fd4676, %fd25190, 0d39A310C250E7DAC9;
	selp.f64 	%fd4677, 0d39A310C250E7DAC9, %fd4676, %p181;
	mul.f64 	%fd162, %fd8, %fd4677;
	div.rn.f64 	%fd163, %fd162, 0d3DB3CA8CB153A753;
	mov.f64 	%fd25191, 0d3FD999999999999A;
	{
	.reg .b32 %temp; 
	mov.b64 	{%temp, %r3373}, %fd25191;
	}
	{
	.reg .b32 %temp; 
	mov.b64 	{%r3374, %temp}, %fd25191;
	}
	setp.gt.s32 	%p182, %r3373, 1048575;
	mov.b32 	%r3331, -1023;
	mov.u32 	%r3329, %r3373;
	mov.u32 	%r3330, %r3374;
	@%p182 bra 	$L__BB0_133;
	mov.f64 	%fd25191, 0d433999999999999A;
	{
	.reg .b32 %temp; 
	mov.b64 	{%temp, %r3329}, %fd25191;
	}
	{
	.reg .b32 %temp; 
	mov.b64 	{%r3330, %temp}, %fd25191;
	}
	mov.b32 	%r3331, -1077;
$L__BB0_133:
	add.s32 	%r972, %r3329, -1;
	setp.gt.u32 	%p183, %r972, 2146435070;
	@%p183 bra 	$L__BB0_137;
	shr.u32 	%r975, %r3329, 20;
	add.s32 	%r3332, %r3331, %r975;
	and.b32  	%r976, %r3329, 1048575;
	or.b32  	%r977, %r976, 1072693248;
	mov.b64 	%fd25192, {%r3330, %r977};
	setp.lt.u32 	%p185, %r977, 1073127583;
	@%p185 bra 	$L__BB0_136;
	{
	.reg .b32 %temp; 
	mov.b64 	{%r978, %temp}, %fd25192;
	}
	{
	.reg .b32 %temp; 
	mov.b64 	{%temp, %r979}, %fd25192;
	}
	add.s32 	%r980, %r979, -1048576;
	mov.b64 	%fd25192, {%r978, %r980};
	add.s32 	%r3332, %r3332, 1;
$L__BB0_136:
	add.f64 	%fd4680, %fd25192, 0dBFF0000000000000;
	add.f64 	%fd4681, %fd25192, 0d3FF0000000000000;
	rcp.approx.ftz.f64 	%fd4682, %fd4681;
	neg.f64 	%fd4683, %fd4681;
	fma.rn.f64 	%fd4684, %fd4683, %fd4682, 0d3FF0000000000000;
	fma.rn.f64 	%fd4685, %fd4684, %fd4684, %fd4684;
	fma.rn.f64 	%fd4686, %fd4685, %fd4682, %fd4682;
	mul.f64 	%fd4687, %fd4680, %fd4686;
	fma.rn.f64 	%fd4688, %fd4680, %fd4686, %fd4687;
	mul.f64 	%fd4689, %fd4688, %fd4688;
	fma.rn.f64 	%fd4690, %fd4689, 0d3EB1380B3AE80F1E, 0d3ED0EE258B7A8B04;
	fma.rn.f64 	%fd4691, %fd4690, %fd4689, 0d3EF3B2669F02676F;
	fma.rn.f64 	%fd4692, %fd4691, %fd4689, 0d3F1745CBA9AB0956;
	fma.rn.f64 	%fd4693, %fd4692, %fd4689, 0d3F3C71C72D1B5154;
	fma.rn.f64 	%fd4694, %fd4693, %fd4689, 0d3F624924923BE72D;
	fma.rn.f64 	%fd4695, %fd4694, %fd4689, 0d3F8999999999A3C4;
	fma.rn.f64 	%fd4696, %fd4695, %fd4689, 0d3FB5555555555554;
	sub.f64 	%fd4697, %fd4680, %fd4688;
	add.f64 	%fd4698, %fd4697, %fd4697;
	neg.f64 	%fd4699, %fd4688;
	fma.rn.f64 	%fd4700, %fd4699, %fd4680, %fd4698;
	mul.f64 	%fd4701, %fd4686, %fd4700;
	mul.f64 	%fd4702, %fd4689, %fd4696;
	fma.rn.f64 	%fd4703, %fd4702, %fd4688, %fd4701;
	xor.b32  	%r981, %r3332, -2147483648;
	mov.b32 	%r982, 1127219200;
	mov.b64 	%fd4704, {%r981, %r982};
	mov.b32 	%r983, -2147483648;
	mov.b64 	%fd4705, {%r983, %r982};
	sub.f64 	%fd4706, %fd4704, %fd4705;
	fma.rn.f64 	%fd4707, %fd4706, 0d3FE62E42FEFA39EF, %fd4688;
	fma.rn.f64 	%fd4708, %fd4706, 0dBFE62E42FEFA39EF, %fd4707;
	sub.f64 	%fd4709, %fd4708, %fd4688;
	sub.f64 	%fd4710, %fd4703, %fd4709;
	fma.rn.f64 	%fd4711, %fd4706, 0d3C7ABC9E3B39803F, %fd4710;
	add.f64 	%fd25193, %fd4707, %fd4711;
	bra.uni 	$L__BB0_138;
$L__BB0_137:
	fma.rn.f64 	%fd4679, %fd25191, 0d7FF0000000000000, 0d7FF0000000000000;
	{
	.reg .b32 %temp; 
	mov.b64 	{%temp, %r973}, %fd25191;
	}
	and.b32  	%r974, %r973, 2147483647;
	setp.eq.s32 	%p184, %r974, 0;
	selp.f64 	%fd25193, 0dFFF0000000000000, %fd4679, %p184;
$L__BB0_138:
	mul.f64 	%fd4712, %fd25193, 0d3C695355BAAAFAD3;
	fma.rn.f64 	%fd4713, %fd25193, 0d3FDBCB7B1526E50E, %fd4712;
	mul.f64 	%fd171, %fd4713, 0d3FF451EB851EB852;
	{
	.reg .b32 %temp; 
	mov.b64 	{%temp, %r3333}, %fd163;
	}
	{
	.reg .b32 %temp; 
	mov.b64 	{%r3334, %temp}, %fd163;
	}
	setp.gt.s32 	%p186, %r3333, 1048575;
	mov.b32 	%r3335, -1023;
	mov.f64 	%fd25194, %fd163;
	@%p186 bra 	$L__BB0_140;
	mul.f64 	%fd25194, %fd163, 0d4350000000000000;
	{
	.reg .b32 %temp; 
	mov.b64 	{%temp, %r3333}, %fd25194;
	}
	{
	.reg .b32 %temp; 
	mov.b64 	{%r3334, %temp}, %fd25194;
	}
	mov.b32 	%r3335, -1077;
$L__BB0_140:
	add.s32 	%r986, %r3333, -1;
	setp.gt.u32 	%p187, %r986, 2146435070;
	@%p187 bra 	$L__BB0_144;
	shr.u32 	%r989, %r3333, 20;
	add.s32 	%r3336, %r3335, %r989;
	and.b32  	%r990, %r3333, 1048575;
	or.b32  	%r991, %r990, 1072693248;
	mov.b64 	%fd25195, {%r3334, %r991};
	setp.lt.u32 	%p189, %r991, 1073127583;
	@%p189 bra 	$L__BB0_143;
	{
	.reg .b32 %temp; 
	mov.b64 	{%r992, %temp}, %fd25195;
	}
	{
	.reg .b32 %temp; 
	mov.b64 	{%temp, %r993}, %fd25195;
	}
	add.s32 	%r994, %r993, -1048576;
	mov.b64 	%fd25195, {%r992, %r994};
	add.s32 	%r3336, %r3336, 1;
$L__BB0_143:
	add.f64 	%fd4715, %fd25195, 0dBFF0000000000000;
	add.f64 	%fd4716, %fd25195, 0d3FF0000000000000;
	rcp.approx.ftz.f64 	%fd4717, %fd4716;
	neg.f64 	%fd4718, %fd4716;
	fma.rn.f64 	%fd4719, %fd4718, %fd4717, 0d3FF0000000000000;
	fma.rn.f64 	%fd4720, %fd4719, %fd4719, %fd4719;
	fma.rn.f64 	%fd4721, %fd4720, %fd4717, %fd4717;
	mul.f64 	%fd4722, %fd4715, %fd4721;
	fma.rn.f64 	%fd4723, %fd4715, %fd4721, %fd4722;
	mul.f64 	%fd4724, %fd4723, %fd4723;
	fma.rn.f64 	%fd4725, %fd4724, 0d3EB1380B3AE80F1E, 0d3ED0EE258B7A8B04;
	fma.rn.f64 	%fd4726, %fd4725, %fd4724, 0d3EF3B2669F02676F;
	fma.rn.f64 	%fd4727, %fd4726, %fd4724, 0d3F1745CBA9AB0956;
	fma.rn.f64 	%fd4728, %fd4727, %fd4724, 0d3F3C71C72D1B5154;
	fma.rn.f64 	%fd4729, %fd4728, %fd4724, 0d3F624924923BE72D;
	fma.rn.f64 	%fd4730, %fd4729, %fd4724, 0d3F8999999999A3C4;
	fma.rn.f64 	%fd4731, %fd4730, %fd4724, 0d3FB5555555555554;
	sub.f64 	%fd4732, %fd4715, %fd4723;
	add.f64 	%fd4733, %fd4732, %fd4732;
	neg.f64 	%fd4734, %fd4723;
	fma.rn.f64 	%fd4735, %fd4734, %fd4715, %fd4733;
	mul.f64 	%fd4736, %fd4721, %fd4735;
	mul.f64 	%fd4737, %fd4724, %fd4731;
	fma.rn.f64 	%fd4738, %fd4737, %fd4723, %fd4736;
	xor.b32  	%r995, %r3336, -2147483648;
	mov.b32 	%r996, 1127219200;
	mov.b64 	%fd4739, {%r995, %r996};
	mov.b32 	%r997, -2147483648;
	mov.b64 	%fd4740, {%r997, %r996};
	sub.f64 	%fd4741, %fd4739, %fd4740;
	fma.rn.f64 	%fd4742, %fd4741, 0d3FE62E42FEFA39EF, %fd4723;
	fma.rn.f64 	%fd4743, %fd4741, 0dBFE62E42FEFA39EF, %fd4742;
	sub.f64 	%fd4744, %fd4743, %fd4723;
	sub.f64 	%fd4745, %fd4738, %fd4744;
	fma.rn.f64 	%fd4746, %fd4741, 0d3C7ABC9E3B39803F, %fd4745;
	add.f64 	%fd25196, %fd4742, %fd4746;
	bra.uni 	$L__BB0_145;
$L__BB0_144:
	fma.rn.f64 	%fd4714, %fd25194, 0d7FF0000000000000, 0d7FF0000000000000;
	{
	.reg .b32 %temp; 
	mov.b64 	{%temp, %r987}, %fd25194;
	}
	and.b32  	%r988, %r987, 2147483647;
	setp.eq.s32 	%p188, %r988, 0;
	selp.f64 	%fd25196, 0dFFF0000000000000, %fd4714, %p188;
$L__BB0_145:
	setp.eq.s32 	%p190, %r30, 1062207488;
	mul.f64 	%fd4747, %fd25196, 0d3C695355BAAAFAD3;
	fma.rn.f64 	%fd4748, %fd25196, 0d3FDBCB7B1526E50E, %fd4747;
	mov.f64 	%fd4749, 0d3FE8000000000000;
	sub.f64 	%fd4750, %fd4749, %fd171;
	div.rn.f64 	%fd180, %fd4748, %fd4750;
	{
	.reg .b32 %temp; 
	mov.b64 	{%temp, %r97}, %fd180;
	}
	abs.f64 	%fd181, %fd180;
	{ // callseq 13, 0
	.param .b64 param0;
	st.param.f64 	[param0], %fd181;
	.param .b64 param1;
	st.param.f64 	[param1], 0d4000000000000000;
	.param .b64 retval0;
	call.uni (retval0), 
	__internal_accurate_pow, 
	(
	param0, 
	param1
	);
	ld.param.f64 	%fd4751, [retval0];
	} // callseq 13
	setp.lt.s32 	%p191, %r97, 0;
	neg.f64 	%fd4753, %fd4751;
	selp.f64 	%fd4754, %fd4753, %fd4751, %p190;
	selp.f64 	%fd25198, %fd4754, %fd4751, %p191;
	setp.neu.f64 	%p192, %fd180, 0d0000000000000000;
	@%p192 bra 	$L__BB0_147;
	setp.eq.s32 	%p193, %r30, 1062207488;
	selp.b32 	%r999, %r97, 0, %p193;
	setp.lt.s32 	%p194, %r768, 0;
	or.b32  	%r1000, %r999, 2146435072;
	selp.b32 	%r1001, %r1000, %r999, %p194;
	mov.b32 	%r1002, 0;
	mov.b64 	%fd25198, {%r1002, %r1001};
$L__BB0_147:
	add.f64 	%fd4755, %fd180, 0d4000000000000000;
	{
	.reg .b32 %temp; 
	mov.b64 	{%temp, %r1003}, %fd4755;
	}
	and.b32  	%r1004, %r1003, 2146435072;
	setp.ne.s32 	%p195, %r1004, 2146435072;
	@%p195 bra 	$L__BB0_152;
	setp.num.f64 	%p196, %fd180, %fd180;
	@%p196 bra 	$L__BB0_150;
	mov.f64 	%fd4756, 0d4000000000000000;
	add.rn.f64 	%fd25198, %fd180, %fd4756;
	bra.uni 	$L__BB0_152;
$L__BB0_150:
	setp.neu.f64 	%p197, %fd181, 0d7FF0000000000000;
	@%p197 bra 	$L__BB0_152;
	setp.lt.s32 	%p198, %r97, 0;
	setp.eq.s32 	%p199, %r30, 1062207488;
	setp.lt.s32 	%p200, %r768, 0;
	selp.b32 	%r1006, 0, 2146435072, %p200;
	and.b32  	%r1007, %r768, 2147483647;
	setp.ne.s32 	%p201, %r1007, 1071644672;
	or.b32  	%r1008, %r1006, -2147483648;
	selp.b32 	%r1009, %r1008, %r1006, %p201;
	selp.b32 	%r1010, %r1009, %r1006, %p199;
	selp.b32 	%r1011, %r1010, %r1006, %p198;
	mov.b32 	%r1012, 0;
	mov.b64 	%fd25198, {%r1012, %r1011};
$L__BB0_152:
	setp.eq.f64 	%p202, %fd180, 0d3FF0000000000000;
	add.f64 	%fd4757, %fd25198, 0d3FF0000000000000;
	rcp.rn.f64 	%fd4758, %fd4757;
	selp.f64 	%fd4759, 0d3FE0000000000000, %fd4758, %p202;
	{
	.reg .b32 %temp; 
	mov.b64 	{%temp, %r98}, %fd4759;
	}
	shr.u32 	%r1013, %r98, 20;
	and.b32  	%r1014, %r1013, 2047;
	add.s32 	%r1015, %r1014, -1012;
	mov.b64 	%rd183, %fd4759;
	shl.b64 	%rd184, %rd183, %r1015;
	setp.eq.s64 	%p203, %rd184, -9223372036854775808;
	{ // callseq 14, 0
	.param .b64 param0;
	st.param.f64 	[param0], 0d3FD999999999999A;
	.param .b64 param1;
	st.param.f64 	[param1], %fd4759;
	.param .b64 retval0;
	call.uni (retval0), 
	__internal_accurate_pow, 
	(
	param0, 
	param1
	);
	ld.param.f64 	%fd4760, [retval0];
	} // callseq 14
	setp.lt.s32 	%p204, %r3373, 0;
	neg.f64 	%fd4762, %fd4760;
	selp.f64 	%fd4763, %fd4762, %fd4760, %p203;
	selp.f64 	%fd4764, %fd4763, %fd4760, %p204;
	cvt.rzi.f64.f64 	%fd4765, %fd4759;
	setp.neu.f64 	%p205, %fd4759, %fd4765;
	selp.f64 	%fd4767, 0dFFF8000000000000, %fd4764, %p205;
	selp.f64 	%fd25199, %fd4767, %fd4764, %p204;
	add.f64 	%fd4768, %fd4759, 0d3FD999999999999A;
	{
	.reg .b32 %temp; 
	mov.b64 	{%temp, %r1016}, %fd4768;
	}
	and.b32  	%r1017, %r1016, 2146435072;
	setp.ne.s32 	%p206, %r1017, 2146435072;
	@%p206 bra 	$L__BB0_157;
	setp.num.f64 	%p207, %fd4759, %fd4759;
	@%p207 bra 	$L__BB0_155;
	mov.f64 	%fd4770, 0d3FD999999999999A;
	add.rn.f64 	%fd25199, %fd4770, %fd4759;
	bra.uni 	$L__BB0_157;
$L__BB0_155:
	abs.f64 	%fd4769, %fd4759;
	setp.neu.f64 	%p208, %fd4769, 0d7FF0000000000000;
	@%p208 bra 	$L__BB0_157;
	shr.s32 	%r1018, %r98, 31;
	and.b32  	%r1019, %r1018, 2146435072;
	mov.b32 	%r1020, 0;
	mov.b64 	%fd25199, {%r1020, %r1019};
$L__BB0_157:
	setp.eq.f64 	%p209, %fd4759, 0d0000000000000000;
	selp.f64 	%fd4771, 0d3FF0000000000000, %fd25199, %p209;
	add.f64 	%fd4772, %fd163, 0d3FF0000000000000;
	div.rn.f64 	%fd4773, %fd162, %fd4772;
	mul.f64 	%fd193, %fd4773, %fd4771;
	mov.f64 	%fd4774, 0d40B6BC0000000000;
	div.rn.f64 	%fd194, %fd4774, %fd7;
	fma.rn.f64 	%fd4775, %fd194, 0d3FF71547652B82FE, 0d4338000000000000;
	{
	.reg .b32 %temp; 
	mov.b64 	{%r99, %temp}, %fd4775;
	}
	mov.f64 	%fd4776, 0dC338000000000000;
	add.rn.f64 	%fd4777, %fd4775, %fd4776;
	fma.rn.f64 	%fd4778, %fd4777, 0dBFE62E42FEFA39EF, %fd194;
	fma.rn.f64 	%fd4779, %fd4777, 0dBC7ABC9E3B39803F, %fd4778;
	fma.rn.f64 	%fd4780, %fd4779, 0d3E5ADE1569CE2BDF, 0d3E928AF3FCA213EA;
	fma.rn.f64 	%fd4781, %fd4780, %fd4779, 0d3EC71DEE62401315;
	fma.rn.f64 	%fd4782, %fd4781, %fd4779, 0d3EFA01997C89EB71;
	fma.rn.f64 	%fd4783, %fd4782, %fd4779, 0d3F2A01A014761F65;
	fma.rn.f64 	%fd4784, %fd4783, %fd4779, 0d3F56C16C1852B7AF;
	fma.rn.f64 	%fd4785, %fd4784, %fd4779, 0d3F81111111122322;
	fma.rn.f64 	%fd4786, %fd4785, %fd4779, 0d3FA55555555502A1;
	fma.rn.f64 	%fd4787, %fd4786, %fd4779, 0d3FC5555555555511;
	fma.rn.f64 	%fd4788, %fd4787, %fd4779, 0d3FE000000000000B;
	fma.rn.f64 	%fd4789, %fd4788, %fd4779, 0d3FF0000000000000;
	fma.rn.f64 	%fd4790, %fd4789, %fd4779, 0d3FF0000000000000;
	{
	.reg .b32 %temp; 
	mov.b64 	{%r100, %temp}, %fd4790;
	}
	{
	.reg .b32 %temp; 
	mov.b64 	{%temp, %r101}, %fd4790;
	}
	shl.b32 	%r1021, %r99, 20;
	add.s32 	%r1022, %r1021, %r101;
	mov.b64 	%fd25200, {%r100, %r1022};
	{
	.reg .b32 %temp; 
	mov.b64 	{%temp, %r1023}, %fd194;
	}
	mov.b32 	%f131, %r1023;
	abs.f32 	%f7, %f131;
	setp.lt.f32 	%p210, %f7, 0f4086232B;
	@%p210 bra 	$L__BB0_160;
	setp.lt.f64 	%p211, %fd194, 0d0000000000000000;
	add.f64 	%fd4791, %fd194, 0d7FF0000000000000;
	selp.f64 	%fd25200, 0d0000000000000000, %fd4791, %p211;
	setp.geu.f32 	%p212, %f7, 0f40874800;
	@%p212 bra 	$L__BB0_160;
	shr.u32 	%r1024, %r99, 31;
	add.s32 	%r1025, %r99, %r1024;
	shr.s32 	%r1026, %r1025, 1;
	shl.b32 	%r1027, %r1026, 20;
	add.s32 	%r1028, %r101, %r1027;
	mov.b64 	%fd4792, {%r100, %r1028};
	sub.s32 	%r1029, %r99, %r1026;
	shl.b32 	%r1030, %r1029, 20;
	add.s32 	%r1031, %r1030, 1072693248;
	mov.b32 	%r1032, 0;
	mov.b64 	%fd4793, {%r1032, %r1031};
	mul.f64 	%fd25200, %fd4793, %fd4792;
$L__BB0_160:
	mul.f64 	%fd199, %fd25200, 0d3E112E0BE826D695;
	mov.f64 	%fd4794, 0d40B8880000000000;
	div.rn.f64 	%fd200, %fd4794, %fd7;
	fma.rn.f64 	%fd4795, %fd200, 0d3FF71547652B82FE, 0d4338000000000000;
	{
	.reg .b32 %temp; 
	mov.b64 	{%r102, %temp}, %fd4795;
	}
	mov.f64 	%fd4796, 0dC338000000000000;
	add.rn.f64 	%fd4797, %fd4795, %fd4796;
	fma.rn.f64 	%fd4798, %fd4797, 0dBFE62E42FEFA39EF, %fd200;
	fma.rn.f64 	%fd4799, %fd4797, 0dBC7ABC9E3B39803F, %fd4798;
	fma.rn.f64 	%fd4800, %fd4799, 0d3E5ADE1569CE2BDF, 0d3E928AF3FCA213EA;
	fma.rn.f64 	%fd4801, %fd4800, %fd4799, 0d3EC71DEE62401315;
	fma.rn.f64 	%fd4802, %fd4801, %fd4799, 0d3EFA01997C89EB71;
	fma.rn.f64 	%fd4803, %fd4802, %fd4799, 0d3F2A01A014761F65;
	fma.rn.f64 	%fd4804, %fd4803, %fd4799, 0d3F56C16C1852B7AF;
	fma.rn.f64 	%fd4805, %fd4804, %fd4799, 0d3F81111111122322;
	fma.rn.f64 	%fd4806, %fd4805, %fd4799, 0d3FA55555555502A1;
	fma.rn.f64 	%fd4807, %fd4806, %fd4799, 0d3FC5555555555511;
	fma.rn.f64 	%fd4808, %fd4807, %fd4799, 0d3FE000000000000B;
	fma.rn.f64 	%fd4809, %fd4808, %fd4799, 0d3FF0000000000000;
	fma.rn.f64 	%fd4810, %fd4809, %fd4799, 0d3FF0000000000000;
	{
	.reg .b32 %temp; 
	mov.b64 	{%r103, %temp}, %fd4810;
	}
	{
	.reg .b32 %temp; 
	mov.b64 	{%temp, %r104}, %fd4810;
	}
	shl.b32 	%r1033, %r102, 20;
	add.s32 	%r1034, %r1033, %r104;
	mov.b64 	%fd25201, {%r103, %r1034};
	{
	.reg .b32 %temp; 
	mov.b64 	{%temp, %r1035}, %fd200;
	}
	mov.b32 	%f132, %r1035;
	abs.f32 	%f8, %f132;
	setp.lt.f32 	%p213, %f8, 0f4086232B;
	@%p213 bra 	$L__BB0_163;
	setp.lt.f64 	%p214, %fd200, 0d0000000000000000;
	add.f64 	%fd4811, %fd200, 0d7FF0000000000000;
	selp.f64 	%fd25201, 0d0000000000000000, %fd4811, %p214;
	setp.geu.f32 	%p215, %f8, 0f40874800;
	@%p215 bra 	$L__BB0_163;
	shr.u32 	%r1036, %r102, 31;
	add.s32 	%r1037, %r102, %r1036;
	shr.s32 	%r1038, %r1037, 1;
	shl.b32 	%r1039, %r1038, 20;
	add.s32 	%r1040, %r104, %r1039;
	mov.b64 	%fd4812, {%r103, %r1040};
	sub.s32 	%r1041, %r102, %r1038;
	shl.b32 	%r1042, %r1041, 20;
	add.s32 	%r1043, %r1042, 1072693248;
	mov.b32 	%r1044, 0;
	mov.b64 	%fd4813, {%r1044, %r1043};
	mul.f64 	%fd25201, %fd4813, %fd4812;
$L__BB0_163:
	mul.f64 	%fd4814, %fd25201, 0d4014000000000000;
	fma.rn.f64 	%fd4815, %fd4, %fd4814, 0d46293E5939A08CEA;
	mul.f64 	%fd4816, %fd199, %fd4;
	div.rn.f64 	%fd205, %fd4816, %fd4815;
	mov.f64 	%fd4817, 0dC08D600000000000;
	div.rn.f64 	%fd206, %fd4817, %fd7;
	fma.rn.f64 	%fd4818, %fd206, 0d3FF71547652B82FE, 0d4338000000000000;
	{
	.reg .b32 %temp; 
	mov.b64 	{%r105, %temp}, %fd4818;
	}
	mov.f64 	%fd4819, 0dC338000000000000;
	add.rn.f64 	%fd4820, %fd4818, %fd4819;
	fma.rn.f64 	%fd4821, %fd4820, 0dBFE62E42FEFA39EF, %fd206;
	fma.rn.f64 	%fd4822, %fd4820, 0dBC7ABC9E3B39803F, %fd4821;
	fma.rn.f64 	%fd4823, %fd4822, 0d3E5ADE1569CE2BDF, 0d3E928AF3FCA213EA;
	fma.rn.f64 	%fd4824, %fd4823, %fd4822, 0d3EC71DEE62401315;
	fma.rn.f64 	%fd4825, %fd4824, %fd4822, 0d3EFA01997C89EB71;
	fma.rn.f64 	%fd4826, %fd4825, %fd4822, 0d3F2A01A014761F65;
	fma.rn.f64 	%fd4827, %fd4826, %fd4822, 0d3F56C16C1852B7AF;
	fma.rn.f64 	%fd4828, %fd4827, %fd4822, 0d3F81111111122322;
	fma.rn.f64 	%fd4829, %fd4828, %fd4822, 0d3FA55555555502A1;
	fma.rn.f64 	%fd4830, %fd4829, %fd4822, 0d3FC5555555555511;
	fma.rn.f64 	%fd4831, %fd4830, %fd4822, 0d3FE000000000000B;
	fma.rn.f64 	%fd4832, %fd4831, %fd4822, 0d3FF0000000000000;
	fma.rn.f64 	%fd4833, %fd4832, %fd4822, 0d3FF0000000000000;
	{
	.reg .b32 %temp; 
	mov.b64 	{%r106, %temp}, %fd4833;
	}
	{
	.reg .b32 %temp; 
	mov.b64 	{%temp, %r107}, %fd4833;
	}
	shl.b32 	%r1045, %r105, 20;
	add.s32 	%r1046, %r1045, %r107;
	mov.b64 	%fd25202, {%r106, %r1046};
	{
	.reg .b32 %temp; 
	mov.b64 	{%temp, %r1047}, %fd206;
	}
	mov.b32 	%f133, %r1047;
	abs.f32 	%f9, %f133;
	setp.lt.f32 	%p216, %f9, 0f4086232B;
	@%p216 bra 	$L__BB0_166;
	setp.lt.f64 	%p217, %fd206, 0d0000000000000000;
	add.f64 	%fd4834, %fd206, 0d7FF0000000000000;
	selp.f64 	%fd25202, 0d0000000000000000, %fd4834, %p217;
	setp.geu.f32 	%p218, %f9, 0f40874800;
	@%p218 bra 	$L__BB0_166;
	shr.u32 	%r1048, %r105, 31;
	add.s32 	%r1049, %r105, %r1048;
	shr.s32 	%r1050, %r1049, 1;
	shl.b32 	%r1051, %r1050, 20;
	add.s32 	%r1052, %r107, %r1051;
	mov.b64 	%fd4835, {%r106, %r1052};
	sub.s32 	%r1053, %r105, %r1050;
	shl.b32 	%r1054, %r1053, 20;
	add.s32 	%r1055, %r1054, 1072693248;
	mov.b32 	%r1056, 0;
	mov.b64 	%fd4836, {%r1056, %r1055};
	mul.f64 	%fd25202, %fd4836, %fd4835;
$L__BB0_166:
	mul.f64 	%fd211, %fd25202, 0d3D7DE81E8ECE0DEA;
	mov.f64 	%fd4837, 0dC07EA00000000000;
	div.rn.f64 	%fd212, %fd4837, %fd7;
	fma.rn.f64 	%fd4838, %fd212, 0d3FF71547652B82FE, 0d4338000000000000;
	{
	.reg .b32 %temp; 
	mov.b64 	{%r108, %temp}, %fd4838;
	}
	mov.f64 	%fd4839, 0dC338000000000000;
	add.rn.f64 	%fd4840, %fd4838, %fd4839;
	fma.rn.f64 	%fd4841, %fd4840, 0dBFE62E42FEFA39EF, %fd212;
	fma.rn.f64 	%fd4842, %fd4840, 0dBC7ABC9E3B39803F, %fd4841;
	fma.rn.f64 	%fd4843, %fd4842, 0d3E5ADE1569CE2BDF, 0d3E928AF3FCA213EA;
	fma.rn.f64 	%fd4844, %fd4843, %fd4842, 0d3EC71DEE62401315;
	fma.rn.f64 	%fd4845, %fd4844, %fd4842, 0d3EFA01997C89EB71;
	fma.rn.f64 	%fd4846, %fd4845, %fd4842, 0d3F2A01A014761F65;
	fma.rn.f64 	%fd4847, %fd4846, %fd4842, 0d3F56C16C1852B7AF;
	fma.rn.f64 	%fd4848, %fd4847, %fd4842, 0d3F81111111122322;
	fma.rn.f64 	%fd4849, %fd4848, %fd4842, 0d3FA55555555502A1;
	fma.rn.f64 	%fd4850, %fd4849, %fd4842, 0d3FC5555555555511;
	fma.rn.f64 	%fd4851, %fd4850, %fd4842, 0d3FE000000000000B;
	fma.rn.f64 	%fd4852, %fd4851, %fd4842, 0d3FF0000000000000;
	fma.rn.f64 	%fd4853, %fd4852, %fd4842, 0d3FF0000000000000;
	{
	.reg .b32 %temp; 
	mov.b64 	{%r109, %temp}, %fd4853;
	}
	{
	.reg .b32 %temp; 
	mov.b64 	{%temp, %r110}, %fd4853;
	}
	shl.b32 	%r1057, %r108, 20;
	add.s32 	%r1058, %r1057, %r110;
	mov.b64 	%fd25203, {%r109, %r1058};
	{
	.reg .b32 %temp; 
	mov.b64 	{%temp, %r1059}, %fd212;
	}
	mov.b32 	%f134, %r1059;
	abs.f32 	%f10, %f134;
	setp.lt.f32 	%p219, %f10, 0f4086232B;
	@%p219 bra 	$L__BB0_169;
	setp.lt.f64 	%p220, %fd212, 0d0000000000000000;
	add.f64 	%fd4854, %fd212, 0d7FF0000000000000;
	selp.f64 	%fd25203, 0d0000000000000000, %fd4854, %p220;
	setp.geu.f32 	%p221, %f10, 0f40874800;
	@%p221 bra 	$L__BB0_169;
	shr.u32 	%r1060, %r108, 31;
	add.s32 	%r1061, %r108, %r1060;
	shr.s32 	%r1062, %r1061, 1;
	shl.b32 	%r1063, %r1062, 20;
	add.s32 	%r1064, %r110, %r1063;
	mov.b64 	%fd4855, {%r109, %r1064};
	sub.s32 	%r1065, %r108, %r1062;
	shl.b32 	%r1066, %r1065, 20;
	add.s32 	%r1067, %r1066, 1072693248;
	mov.b32 	%r1068, 0;
	mov.b64 	%fd4856, {%r1068, %r1067};
	mul.f64 	%fd25203, %fd4856, %fd4855;
$L__BB0_169:
	ld.param.u64 	%rd653, [_Z10RosenbrockPdddS_PiiiiiiddddddddPKdS2_S2_S2_S2_S2_S2_S2_i_param_22];
	add.s32 	%r1069, %r686, %r2;
	mul.f64 	%fd217, %fd25203, 0d3D06849B86A12B9B;
	mul.f64 	%fd4857, %fd217, %fd3;
	fma.rn.f64 	%fd218, %fd211, %fd1, %fd4857;
	cvta.to.global.u64 	%rd186, %rd653;
	mul.wide.s32 	%rd187, %r1069, 8;
	add.s64 	%rd188, %rd186, %rd187;
	ld.global.nc.f64 	%fd4858, [%rd188];
	mul.f64 	%fd219, %fd4858, 0d3DEE3C8FD606EA4D;
	mov.f64 	%fd4859, 0d4051800000000000;
	div.rn.f64 	%fd220, %fd4859, %fd7;
	fma.rn.f64 	%fd4860, %fd220, 0d3FF71547652B82FE, 0d4338000000000000;
	{
	.reg .b32 %temp; 
	mov.b64 	{%r111, %temp}, %fd4860;
	}
	mov.f64 	%fd4861, 0dC338000000000000;
	add.rn.f64 	%fd4862, %fd4860, %fd4861;
	fma.rn.f64 	%fd4863, %fd4862, 0dBFE62E42FEFA39EF, %fd220;
	fma.rn.f64 	%fd4864, %fd4862, 0dBC7ABC9E3B39803F, %fd4863;
	fma.rn.f64 	%fd4865, %fd4864, 0d3E5ADE1569CE2BDF, 0d3E928AF3FCA213EA;
	fma.rn.f64 	%fd4866, %fd4865, %fd4864, 0d3EC71DEE62401315;
	fma.rn.f64 	%fd4867, %fd4866, %fd4864, 0d3EFA01997C89EB71;
	fma.rn.f64 	%fd4868, %fd4867, %fd4864, 0d3F2A01A014761F65;
	fma.rn.f64 	%fd4869, %fd4868, %fd4864, 0d3F56C16C1852B7AF;
	fma.rn.f64 	%fd4870, %fd4869, %fd4864, 0d3F81111111122322;
	fma.rn.f64 	%fd4871, %fd4870, %fd4864, 0d3FA55555555502A1;
	fma.rn.f64 	%fd4872, %fd4871, %fd4864, 0d3FC5555555555511;
	fma.rn.f64 	%fd4873, %fd4872, %fd4864, 0d3FE000000000000B;
	fma.rn.f64 	%fd4874, %fd4873, %fd4864, 0d3FF0000000000000;
	fma.rn.f64 	%fd4875, %fd4874, %fd4864, 0d3FF0000000000000;
	{
	.reg .b32 %temp; 
	mov.b64 	{%r112, %temp}, %fd4875;
	}
	{
	.reg .b32 %temp; 
	mov.b64 	{%temp, %r113}, %fd4875;
	}
	shl.b32 	%r1070, %r111, 20;
	add.s32 	%r1071, %r1070, %r113;
	mov.b64 	%fd25204, {%r112, %r1071};
	{
	.reg .b32 %temp; 
	mov.b64 	{%temp, %r1072}, %fd220;
	}
	mov.b32 	%f135, %r1072;
	abs.f32 	%f11, %f135;
	setp.lt.f32 	%p222, %f11, 0f4086232B;
	@%p222 bra 	$L__BB0_172;
	setp.lt.f64 	%p223, %fd220, 0d0000000000000000;
	add.f64 	%fd4876, %fd220, 0d7FF0000000000000;
	selp.f64 	%fd25204, 0d0000000000000000, %fd4876, %p223;
	setp.geu.f32 	%p224, %f11, 0f40874800;
	@%p224 bra 	$L__BB0_172;
	shr.u32 	%r1073, %r111, 31;
	add.s32 	%r1074, %r111, %r1073;
	shr.s32 	%r1075, %r1074, 1;
	shl.b32 	%r1076, %r1075, 20;
	add.s32 	%r1077, %r113, %r1076;
	mov.b64 	%fd4877, {%r112, %r1077};
	sub.s32 	%r1078, %r111, %r1075;
	shl.b32 	%r1079, %r1078, 20;
	add.s32 	%r1080, %r1079, 1072693248;
	mov.b32 	%r1081, 0;
	mov.b64 	%fd4878, {%r1081, %r1080};
	mul.f64 	%fd25204, %fd4878, %fd4877;
$L__BB0_172:
	mul.f64 	%fd225, %fd25204, 0d3DC19799812DEA11;
	mov.f64 	%fd4879, 0d405B800000000000;
	div.rn.f64 	%fd226, %fd4879, %fd7;
	fma.rn.f64 	%fd4880, %fd226, 0d3FF71547652B82FE, 0d4338000000000000;
	{
	.reg .b32 %temp; 
	mov.b64 	{%r114, %temp}, %fd4880;
	}
	mov.f64 	%fd4881, 0dC338000000000000;
	add.rn.f64 	%fd4882, %fd4880, %fd4881;
	fma.rn.f64 	%fd4883, %fd4882, 0dBFE62E42FEFA39EF, %fd226;
	fma.rn.f64 	%fd4884, %fd4882, 0dBC7ABC9E3B39803F, %fd4883;
	fma.rn.f64 	%fd4885, %fd4884, 0d3E5ADE1569CE2BDF, 0d3E928AF3FCA213EA;
	fma.rn.f64 	%fd4886, %fd4885, %fd4884, 0d3EC71DEE62401315;
	fma.rn.f64 	%fd4887, %fd4886, %fd4884, 0d3EFA01997C89EB71;
	fma.rn.f64 	%fd4888, %fd4887, %fd4884, 0d3F2A01A014761F65;
	fma.rn.f64 	%fd4889, %fd4888, %fd4884, 0d3F56C16C1852B7AF;
	fma.rn.f64 	%fd4890, %fd4889, %fd4884, 0d3F81111111122322;
	fma.rn.f64 	%fd4891, %fd4890, %fd4884, 0d3FA55555555502A1;
	fma.rn.f64 	%fd4892, %fd4891, %fd4884, 0d3FC5555555555511;
	fma.rn.f64 	%fd4893, %fd4892, %fd4884, 0d3FE000000000000B;
	fma.rn.f64 	%fd4894, %fd4893, %fd4884, 0d3FF0000000000000;
	fma.rn.f64 	%fd4895, %fd4894, %fd4884, 0d3FF0000000000000;
	{
	.reg .b32 %temp; 
	mov.b64 	{%r115, %temp}, %fd4895;
	}
	{
	.reg .b32 %temp; 
	mov.b64 	{%temp, %r116}, %fd4895;
	}
	shl.b32 	%r1082, %r114, 20;
	add.s32 	%r1083, %r1082, %r116;
	mov.b64 	%fd25205, {%r115, %r1083};
	{
	.reg .b32 %temp; 
	mov.b64 	{%temp, %r1084}, %fd226;
	}
	mov.b32 	%f136, %r1084;
	abs.f32 	%f12, %f136;
	setp.lt.f32 	%p225, %f12, 0f4086232B;
	@%p225 bra 	$L__BB0_175;
	setp.lt.f64 	%p226, %fd226, 0d0000000000000000;
	add.f64 	%fd4896, %fd226, 0d7FF0000000000000;
	selp.f64 	%fd25205, 0d0000000000000000, %fd4896, %p226;
	setp.geu.f32 	%p227, %f12, 0f40874800;
	@%p227 bra 	$L__BB0_175;
	shr.u32 	%r1085, %r114, 31;
	add.s32 	%r1086, %r114, %r1085;
	shr.s32 	%r1087, %r1086, 1;
	shl.b32 	%r1088, %r1087, 20;
	add.s32 	%r1089, %r116, %r1088;
	mov.b64 	%fd4897, {%r115, %r1089};
	sub.s32 	%r1090, %r114, %r1087;
	shl.b32 	%r1091, %r1090, 20;
	add.s32 	%r1092, %r1091, 1072693248;
	mov.b32 	%r1093, 0;
	mov.b64 	%fd4898, {%r1093, %r1092};
	mul.f64 	%fd25205, %fd4898, %fd4897;
$L__BB0_175:
	setp.neu.f64 	%p228, %fd26, 0d0000000000000000;
	mul.f64 	%fd4899, %fd25205, 0d3DB3CA8CB153A753;
	mul.f64 	%fd4900, %fd4899, %fd5;
	fma.rn.f64 	%fd4901, %fd225, %fd4, %fd4900;
	fma.rn.f64 	%fd4902, %fd2, 0d3DEE3C8FD606EA4D, %fd4901;
	mul.f64 	%fd4903, %fd219, %fd2;
	div.rn.f64 	%fd4904, %fd4903, %fd4902;
	add.f64 	%fd231, %fd218, %fd4904;
	mov.f64 	%fd4905, 0d4016666666666666;
	{
	.reg .b32 %temp; 
	mov.b64 	{%temp, %r117}, %fd4905;
	}
	and.b32  	%r118, %r117, 2146435072;
	@%p228 bra 	$L__BB0_177;
	setp.eq.s32 	%p230, %r118, 1126170624;
	selp.b32 	%r1094, %r12, 0, %p230;
	setp.lt.s32 	%p231, %r117, 0;
	or.b32  	%r1095, %r1094, 2146435072;
	selp.b32 	%r1096, %r1095, %r1094, %p231;
	mov.b32 	%r1097, 0;
	mov.b64 	%fd25207, {%r1097, %r1096};
	bra.uni 	$L__BB0_178;
$L__BB0_177:
	setp.lt.s32 	%p229, %r12, 0;
	{ // callseq 15, 0
	.param .b64 param0;
	st.param.f64 	[param0], %fd27;
	.param .b64 param1;
	st.param.f64 	[param1], 0d4016666666666666;
	.param .b64 retval0;
	call.uni (retval0), 
	__internal_accurate_pow, 
	(
	param0, 
	param1
	);
	ld.param.f64 	%fd4906, [retval0];
	} // callseq 15
	selp.f64 	%fd25207, 0dFFF8000000000000, %fd4906, %p229;
$L__BB0_178:
	add.f64 	%fd4908, %fd26, 0d4016666666666666;
	{
	.reg .b32 %temp; 
	mov.b64 	{%temp, %r1098}, %fd4908;
	}
	and.b32  	%r1099, %r1098, 2146435072;
	setp.ne.s32 	%p232, %r1099, 2146435072;
	@%p232 bra 	$L__BB0_183;
	setp.num.f64 	%p233, %fd26, %fd26;
	@%p233 bra 	$L__BB0_181;
	mov.f64 	%fd4909, 0d4016666666666666;
	add.rn.f64 	%fd25207, %fd26, %fd4909;
	bra.uni 	$L__BB0_183;
$L__BB0_181:
	setp.neu.f64 	%p234, %fd27, 0d7FF0000000000000;
	@%p234 bra 	$L__BB0_183;
	setp.eq.s32 	%p235, %r118, 1126170624;
	setp.lt.s32 	%p236, %r12, 0;
	setp.lt.s32 	%p237, %r117, 0;
	selp.b32 	%r1101, 0, 2146435072, %p237;
	and.b32  	%r1102, %r117, 2147483647;
	setp.ne.s32 	%p238, %r1102, 1071644672;
	or.b32  	%r1103, %r1101, -2147483648;
	selp.b32 	%r1104, %r1103, %r1101, %p238;
	selp.b32 	%r1105, %r1104, %r1101, %p235;
	selp.b32 	%r1106, %r1105, %r1101, %p236;
	mov.b32 	%r1107, 0;
	mov.b64 	%fd25207, {%r1107, %r1106};
$L__BB0_183:
	setp.eq.f64 	%p239, %fd26, 0d3FF0000000000000;
	setp.neu.f64 	%p240, %fd26, 0d0000000000000000;
	mul.f64 	%fd4910, %fd25207, 0d3A1EBD932E5D52FA;
	selp.f64 	%fd238, 0d3A1EBD932E5D52FA, %fd4910, %p239;
	mov.f64 	%fd4911, 0d3FF8000000000000;
	{
	.reg .b32 %temp; 
	mov.b64 	{%temp, %r119}, %fd4911;
	}
	and.b32  	%r120, %r119, 2146435072;
	@%p240 bra 	$L__BB0_185;
	setp.eq.s32 	%p242, %r120, 1073741824;
	selp.b32 	%r1108, %r12, 0, %p242;
	setp.lt.s32 	%p243, %r119, 0;
	or.b32  	%r1109, %r1108, 2146435072;
	selp.b32 	%r1110, %r1109, %r1108, %p243;
	mov.b32 	%r1111, 0;
	mov.b64 	%fd25209, {%r1111, %r1110};
	bra.uni 	$L__BB0_186;
$L__BB0_185:
	setp.lt.s32 	%p241, %r12, 0;
	{ // callseq 16, 0
	.param .b64 param0;
	st.param.f64 	[param0], %fd27;
	.param .b64 param1;
	st.param.f64 	[param1], 0d3FF8000000000000;
	.param .b64 retval0;
	call.uni (retval0), 
	__internal_accurate_pow, 
	(
	param0, 
	param1
	);
	ld.param.f64 	%fd4912, [retval0];
	} // callseq 16
	selp.f64 	%fd25209, 0dFFF8000000000000, %fd4912, %p241;
$L__BB0_186:
	add.f64 	%fd4914, %fd26, 0d3FF8000000000000;
	{
	.reg .b32 %temp; 
	mov.b64 	{%temp, %r1112}, %fd4914;
	}
	and.b32  	%r1113, %r1112, 2146435072;
	setp.ne.s32 	%p244, %r1113, 2146435072;
	@%p244 bra 	$L__BB0_191;
	setp.num.f64 	%p245, %fd26, %fd26;
	@%p245 bra 	$L__BB0_189;
	mov.f64 	%fd4915, 0d3FF8000000000000;
	add.rn.f64 	%fd25209, %fd26, %fd4915;
	bra.uni 	$L__BB0_191;
$L__BB0_189:
	setp.neu.f64 	%p246, %fd27, 0d7FF0000000000000;
	@%p246 bra 	$L__BB0_191;
	setp.eq.s32 	%p247, %r120, 1073741824;
	setp.lt.s32 	%p248, %r12, 0;
	setp.lt.s32 	%p249, %r119, 0;
	selp.b32 	%r1115, 0, 2146435072, %p249;
	and.b32  	%r1116, %r119, 2147483647;
	setp.ne.s32 	%p250, %r1116, 1071644672;
	or.b32  	%r1117, %r1115, -2147483648;
	selp.b32 	%r1118, %r1117, %r1115, %p250;
	selp.b32 	%r1119, %r1118, %r1115, %p247;
	selp.b32 	%r1120, %r1119, %r1115, %p248;
	mov.b32 	%r1121, 0;
	mov.b64 	%fd25209, {%r1121, %r1120};
$L__BB0_191:
	mul.f64 	%fd245, %fd8, %fd238;
	setp.eq.f64 	%p251, %fd26, 0d3FF0000000000000;
	mul.f64 	%fd4916, %fd25209, 0d3DA4736F3FC5601A;
	selp.f64 	%fd4917, 0d3DA4736F3FC5601A, %fd4916, %p251;
	div.rn.f64 	%fd246, %fd245, %fd4917;
	{
	.reg .b32 %temp; 
	mov.b64 	{%temp, %r3337}, %fd246;
	}
	{
	.reg .b32 %temp; 
	mov.b64 	{%r3338, %temp}, %fd246;
	}
	setp.gt.s32 	%p252, %r3337, 1048575;
	mov.b32 	%r3339, -1023;
	mov.f64 	%fd25210, %fd246;
	@%p252 bra 	$L__BB0_193;
	mul.f64 	%fd25210, %fd246, 0d4350000000000000;
	{
	.reg .b32 %temp; 
	mov.b64 	{%temp, %r3337}, %fd25210;
	}
	{
	.reg .b32 %temp; 
	mov.b64 	{%r3338, %temp}, %fd25210;
	}
	mov.b32 	%r3339, -1077;
$L__BB0_193:
	add.s32 	%r1124, %r3337, -1;
	setp.gt.u32 	%p253, %r1124, 2146435070;
	@%p253 bra 	$L__BB0_197;
	shr.u32 	%r1127, %r3337, 20;
	add.s32 	%r3340, %r3339, %r1127;
	and.b32  	%r1128, %r3337, 1048575;
	or.b32  	%r1129, %r1128, 1072693248;
	mov.b64 	%fd25211, {%r3338, %r1129};
	setp.lt.u32 	%p255, %r1129, 1073127583;
	@%p255 bra 	$L__BB0_196;
	{
	.reg .b32 %temp; 
	mov.b64 	{%r1130, %temp}, %fd25211;
	}
	{
	.reg .b32 %temp; 
	mov.b64 	{%temp, %r1131}, %fd25211;
	}
	add.s32 	%r1132, %r1131, -1048576;
	mov.b64 	%fd25211, {%r1130, %r1132};
	add.s32 	%r3340, %r3340, 1;
$L__BB0_196:
	add.f64 	%fd4919, %fd25211, 0dBFF0000000000000;
	add.f64 	%fd4920, %fd25211, 0d3FF0000000000000;
	rcp.approx.ftz.f64 	%fd4921, %fd4920;
	neg.f64 	%fd4922, %fd4920;
	fma.rn.f64 	%fd4923, %fd4922, %fd4921, 0d3FF0000000000000;
	fma.rn.f64 	%fd4924, %fd4923, %fd4923, %fd4923;
	fma.rn.f64 	%fd4925, %fd4924, %fd4921, %fd4921;
	mul.f64 	%fd4926, %fd4919, %fd4925;
	fma.rn.f64 	%fd4927, %fd4919, %fd4925, %fd4926;
	mul.f64 	%fd4928, %fd4927, %fd4927;
	fma.rn.f64 	%fd4929, %fd4928, 0d3EB1380B3AE80F1E, 0d3ED0EE258B7A8B04;
	fma.rn.f64 	%fd4930, %fd4929, %fd4928, 0d3EF3B2669F02676F;
	fma.rn.f64 	%fd4931, %fd4930, %fd4928, 0d3F1745CBA9AB0956;
	fma.rn.f64 	%fd4932, %fd4931, %fd4928, 0d3F3C71C72D1B5154;
	fma.rn.f64 	%fd4933, %fd4932, %fd4928, 0d3F624924923BE72D;
	fma.rn.f64 	%fd4934, %fd4933, %fd4928, 0d3F8999999999A3C4;
	fma.rn.f64 	%fd4935, %fd4934, %fd4928, 0d3FB5555555555554;
	sub.f64 	%fd4936, %fd4919, %fd4927;
	add.f64 	%fd4937, %fd4936, %fd4936;
	neg.f64 	%fd4938, %fd4927;
	fma.rn.f64 	%fd4939, %fd4938, %fd4919, %fd4937;
	mul.f64 	%fd4940, %fd4925, %fd4939;
	mul.f64 	%fd4941, %fd4928, %fd4935;
	fma.rn.f64 	%fd4942, %fd4941, %fd4927, %fd4940;
	xor.b32  	%r1133, %r3340, -2147483648;
	mov.b32 	%r1134, 1127219200;
	mov.b64 	%fd4943, {%r1133, %r1134};
	mov.b32 	%r1135, -2147483648;
	mov.b64 	%fd4944, {%r1135, %r1134};
	sub.f64 	%fd4945, %fd4943, %fd4944;
	fma.rn.f64 	%fd4946, %fd4945, 0d3FE62E42FEFA39EF, %fd4927;
	fma.rn.f64 	%fd4947, %fd4945, 0dBFE62E42FEFA39EF, %fd4946;
	sub.f64 	%fd4948, %fd4947, %fd4927;
	sub.f64 	%fd4949, %fd4942, %fd4948;
	fma.rn.f64 	%fd4950, %fd4945, 0d3C7ABC9E3B39803F, %fd4949;
	add.f64 	%fd25212, %fd4946, %fd4950;
	bra.uni 	$L__BB0_198;
$L__BB0_197:
	fma.rn.f64 	%fd4918, %fd25210, 0d7FF0000000000000, 0d7FF0000000000000;
	{
	.reg .b32 %temp; 
	mov.b64 	{%temp, %r1125}, %fd25210;
	}
	and.b32  	%r1126, %r1125, 2147483647;
	setp.eq.s32 	%p254, %r1126, 0;
	selp.f64 	%fd25212, 0dFFF0000000000000, %fd4918, %p254;
$L__BB0_198:
	setp.eq.s32 	%p256, %r30, 1062207488;
	mul.f64 	%fd4951, %fd25212, 0d3C695355BAAAFAD3;
	fma.rn.f64 	%fd255, %fd25212, 0d3FDBCB7B1526E50E, %fd4951;
	{
	.reg .b32 %temp; 
	mov.b64 	{%temp, %r131}, %fd255;
	}
	abs.f64 	%fd256, %fd255;
	{ // callseq 17, 0
	.param .b64 param0;
	st.param.f64 	[param0], %fd256;
	.param .b64 param1;
	st.param.f64 	[param1], 0d4000000000000000;
	.param .b64 retval0;
	call.uni (retval0), 
	__internal_accurate_pow, 
	(
	param0, 
	param1
	);
	ld.param.f64 	%fd4952, [retval0];
	} // callseq 17
	setp.lt.s32 	%p257, %r131, 0;
	neg.f64 	%fd4954, %fd4952;
	selp.f64 	%fd4955, %fd4954, %fd4952, %p256;
	selp.f64 	%fd25214, %fd4955, %fd4952, %p257;
	setp.neu.f64 	%p258, %fd255, 0d0000000000000000;
	@%p258 bra 	$L__BB0_200;
	setp.eq.s32 	%p259, %r30, 1062207488;
	selp.b32 	%r1137, %r131, 0, %p259;
	setp.lt.s32 	%p260, %r768, 0;
	or.b32  	%r1138, %r1137, 2146435072;
	selp.b32 	%r1139, %r1138, %r1137, %p260;
	mov.b32 	%r1140, 0;
	mov.b64 	%fd25214, {%r1140, %r1139};
$L__BB0_200:
	add.f64 	%fd4956, %fd255, 0d4000000000000000;
	{
	.reg .b32 %temp; 
	mov.b64 	{%temp, %r1141}, %fd4956;
	}
	and.b32  	%r1142, %r1141, 2146435072;
	setp.ne.s32 	%p261, %r1142, 2146435072;
	@%p261 bra 	$L__BB0_205;
	setp.num.f64 	%p262, %fd255, %fd255;
	@%p262 bra 	$L__BB0_203;
	mov.f64 	%fd4957, 0d4000000000000000;
	add.rn.f64 	%fd25214, %fd255, %fd4957;
	bra.uni 	$L__BB0_205;
$L__BB0_203:
	setp.neu.f64 	%p263, %fd256, 0d7FF0000000000000;
	@%p263 bra 	$L__BB0_205;
	setp.lt.s32 	%p264, %r131, 0;
	setp.eq.s32 	%p265, %r30, 1062207488;
	setp.lt.s32 	%p266, %r768, 0;
	selp.b32 	%r1144, 0, 2146435072, %p266;
	and.b32  	%r1145, %r768, 2147483647;
	setp.ne.s32 	%p267, %r1145, 1071644672;
	or.b32  	%r1146, %r1144, -2147483648;
	selp.b32 	%r1147, %r1146, %r1144, %p267;
	selp.b32 	%r1148, %r1147, %r1144, %p265;
	selp.b32 	%r1149, %r1148, %r1144, %p264;
	mov.b32 	%r1150, 0;
	mov.b64 	%fd25214, {%r1150, %r1149};
$L__BB0_205:
	setp.lt.s32 	%p268, %r31, 0;
	setp.eq.f64 	%p269, %fd255, 0d3FF0000000000000;
	add.f64 	%fd4958, %fd25214, 0d3FF0000000000000;
	rcp.rn.f64 	%fd4959, %fd4958;
	selp.f64 	%fd4960, 0d3FE0000000000000, %fd4959, %p269;
	{
	.reg .b32 %temp; 
	mov.b64 	{%temp, %r132}, %fd4960;
	}
	shr.u32 	%r1151, %r132, 20;
	and.b32  	%r1152, %r1151, 2047;
	add.s32 	%r1153, %r1152, -1012;
	mov.b64 	%rd189, %fd4960;
	shl.b64 	%rd190, %rd189, %r1153;
	setp.eq.s64 	%p270, %rd190, -9223372036854775808;
	{ // callseq 18, 0
	.param .b64 param0;
	st.param.f64 	[param0], 0d3FE3333333333333;
	.param .b64 param1;
	st.param.f64 	[param1], %fd4960;
	.param .b64 retval0;
	call.uni (retval0), 
	__internal_accurate_pow, 
	(
	param0, 
	param1
	);
	ld.param.f64 	%fd4961, [retval0];
	} // callseq 18
	neg.f64 	%fd4963, %fd4961;
	selp.f64 	%fd4964, %fd4963, %fd4961, %p270;
	selp.f64 	%fd4965, %fd4964, %fd4961, %p268;
	cvt.rzi.f64.f64 	%fd4966, %fd4960;
	setp.neu.f64 	%p271, %fd4960, %fd4966;
	selp.f64 	%fd4968, 0dFFF8000000000000, %fd4965, %p271;
	selp.f64 	%fd25215, %fd4968, %fd4965, %p268;
	add.f64 	%fd4969, %fd4960, 0d3FE3333333333333;
	{
	.reg .b32 %temp; 
	mov.b64 	{%temp, %r1154}, %fd4969;
	}
	and.b32  	%r1155, %r1154, 2146435072;
	setp.ne.s32 	%p272, %r1155, 2146435072;
	@%p272 bra 	$L__BB0_210;
	setp.num.f64 	%p273, %fd4960, %fd4960;
	@%p273 bra 	$L__BB0_208;
	mov.f64 	%fd4971, 0d3FE3333333333333;
	add.rn.f64 	%fd25215, %fd4971, %fd4960;
	bra.uni 	$L__BB0_210;
$L__BB0_208:
	abs.f64 	%fd4970, %fd4960;
	setp.neu.f64 	%p274, %fd4970, 0d7FF0000000000000;
	@%p274 bra 	$L__BB0_210;
	shr.s32 	%r1156, %r132, 31;
	and.b32  	%r1157, %r1156, 2146435072;
	mov.b32 	%r1158, 0;
	mov.b64 	%fd25215, {%r1158, %r1157};
$L__BB0_210:
	setp.eq.f64 	%p275, %fd4960, 0d0000000000000000;
	selp.f64 	%fd4972, 0d3FF0000000000000, %fd25215, %p275;
	add.f64 	%fd4973, %fd246, 0d3FF0000000000000;
	div.rn.f64 	%fd4974, %fd245, %fd4973;
	mul.f64 	%fd268, %fd4974, %fd4972;
	mov.f64 	%fd4975, 0d40CB580000000000;
	div.rn.f64 	%fd269, %fd4975, %fd7;
	fma.rn.f64 	%fd4976, %fd269, 0d3FF71547652B82FE, 0d4338000000000000;
	{
	.reg .b32 %temp; 
	mov.b64 	{%r133, %temp}, %fd4976;
	}
	mov.f64 	%fd4977, 0dC338000000000000;
	add.rn.f64 	%fd4978, %fd4976, %fd4977;
	fma.rn.f64 	%fd4979, %fd4978, 0dBFE62E42FEFA39EF, %fd269;
	fma.rn.f64 	%fd4980, %fd4978, 0dBC7ABC9E3B39803F, %fd4979;
	fma.rn.f64 	%fd4981, %fd4980, 0d3E5ADE1569CE2BDF, 0d3E928AF3FCA213EA;
	fma.rn.f64 	%fd4982, %fd4981, %fd4980, 0d3EC71DEE62401315;
	fma.rn.f64 	%fd4983, %fd4982, %fd4980, 0d3EFA01997C89EB71;
	fma.rn.f64 	%fd4984, %fd4983, %fd4980, 0d3F2A01A014761F65;
	fma.rn.f64 	%fd4985, %fd4984, %fd4980, 0d3F56C16C1852B7AF;
	fma.rn.f64 	%fd4986, %fd4985, %fd4980, 0d3F81111111122322;
	fma.rn.f64 	%fd4987, %fd4986, %fd4980, 0d3FA55555555502A1;
	fma.rn.f64 	%fd4988, %fd4987, %fd4980, 0d3FC5555555555511;
	fma.rn.f64 	%fd4989, %fd4988, %fd4980, 0d3FE000000000000B;
	fma.rn.f64 	%fd4990, %fd4989, %fd4980, 0d3FF0000000000000;
	fma.rn.f64 	%fd4991, %fd4990, %fd4980, 0d3FF0000000000000;
	{
	.reg .b32 %temp; 
	mov.b64 	{%r134, %temp}, %fd4991;
	}
	{
	.reg .b32 %temp; 
	mov.b64 	{%temp, %r135}, %fd4991;
	}
	shl.b32 	%r1159, %r133, 20;
	add.s32 	%r1160, %r1159, %r135;
	mov.b64 	%fd25216, {%r134, %r1160};
	{
	.reg .b32 %temp; 
	mov.b64 	{%temp, %r1161}, %fd269;
	}
	mov.b32 	%f137, %r1161;
	abs.f32 	%f13, %f137;
	setp.lt.f32 	%p276, %f13, 0f4086232B;
	@%p276 bra 	$L__BB0_213;
	setp.lt.f64 	%p277, %fd269, 0d0000000000000000;
	add.f64 	%fd4992, %fd269, 0d7FF0000000000000;
	selp.f64 	%fd25216, 0d0000000000000000, %fd4992, %p277;
	setp.geu.f32 	%p278, %f13, 0f40874800;
	@%p278 bra 	$L__BB0_213;
	shr.u32 	%r1162, %r133, 31;
	add.s32 	%r1163, %r133, %r1162;
	shr.s32 	%r1164, %r1163, 1;
	shl.b32 	%r1165, %r1164, 20;
	add.s32 	%r1166, %r135, %r1165;
	mov.b64 	%fd4993, {%r134, %r1166};
	sub.s32 	%r1167, %r133, %r1164;
	shl.b32 	%r1168, %r1167, 20;
	add.s32 	%r1169, %r1168, 1072693248;
	mov.b32 	%r1170, 0;
	mov.b64 	%fd4994, {%r1170, %r1169};
	mul.f64 	%fd25216, %fd4994, %fd4993;
$L__BB0_213:
	mul.f64 	%fd4995, %fd25216, 0d3A1C85AADE7B89B0;
	div.rn.f64 	%fd274, %fd268, %fd4995;
	mov.f64 	%fd4996, 0d407AF00000000000;
	div.rn.f64 	%fd275, %fd4996, %fd7;
	fma.rn.f64 	%fd4997, %fd275, 0d3FF71547652B82FE, 0d4338000000000000;
	{
	.reg .b32 %temp; 
	mov.b64 	{%r136, %temp}, %fd4997;
	}
	mov.f64 	%fd4998, 0dC338000000000000;
	add.rn.f64 	%fd4999, %fd4997, %fd4998;
	fma.rn.f64 	%fd5000, %fd4999, 0dBFE62E42FEFA39EF, %fd275;
	fma.rn.f64 	%fd5001, %fd4999, 0dBC7ABC9E3B39803F, %fd5000;
	fma.rn.f64 	%fd5002, %fd5001, 0d3E5ADE1569CE2BDF, 0d3E928AF3FCA213EA;
	fma.rn.f64 	%fd5003, %fd5002, %fd5001, 0d3EC71DEE62401315;
	fma.rn.f64 	%fd5004, %fd5003, %fd5001, 0d3EFA01997C89EB71;
	fma.rn.f64 	%fd5005, %fd5004, %fd5001, 0d3F2A01A014761F65;
	fma.rn.f64 	%fd5006, %fd5005, %fd5001, 0d3F56C16C1852B7AF;
	fma.rn.f64 	%fd5007, %fd5006, %fd5001, 0d3F81111111122322;
	fma.rn.f64 	%fd5008, %fd5007, %fd5001, 0d3FA55555555502A1;
	fma.rn.f64 	%fd5009, %fd5008, %fd5001, 0d3FC5555555555511;
	fma.rn.f64 	%fd5010, %fd5009, %fd5001, 0d3FE000000000000B;
	fma.rn.f64 	%fd5011, %fd5010, %fd5001, 0d3FF0000000000000;
	fma.rn.f64 	%fd5012, %fd5011, %fd5001, 0d3FF0000000000000;
	{
	.reg .b32 %temp; 
	mov.b64 	{%r137, %temp}, %fd5012;
	}
	{
	.reg .b32 %temp; 
	mov.b64 	{%temp, %r138}, %fd5012;
	}
	shl.b32 	%r1171, %r136, 20;
	add.s32 	%r1172, %r1171, %r138;
	mov.b64 	%fd25217, {%r137, %r1172};
	{
	.reg .b32 %temp; 
	mov.b64 	{%temp, %r1173}, %fd275;
	}
	mov.b32 	%f138, %r1173;
	abs.f32 	%f14, %f138;
	setp.lt.f32 	%p279, %f14, 0f4086232B;
	@%p279 bra 	$L__BB0_216;
	setp.lt.f64 	%p280, %fd275, 0d0000000000000000;
	add.f64 	%fd5013, %fd275, 0d7FF0000000000000;
	selp.f64 	%fd25217, 0d0000000000000000, %fd5013, %p280;
	setp.geu.f32 	%p281, %f14, 0f40874800;
	@%p281 bra 	$L__BB0_216;
	shr.u32 	%r1174, %r136, 31;
	add.s32 	%r1175, %r136, %r1174;
	shr.s32 	%r1176, %r1175, 1;
	shl.b32 	%r1177, %r1176, 20;
	add.s32 	%r1178, %r138, %r1177;
	mov.b64 	%fd5014, {%r137, %r1178};
	sub.s32 	%r1179, %r136, %r1176;
	shl.b32 	%r1180, %r1179, 20;
	add.s32 	%r1181, %r1180, 1072693248;
	mov.b32 	%r1182, 0;
	mov.b64 	%fd5015, {%r1182, %r1181};
	mul.f64 	%fd25217, %fd5015, %fd5014;
$L__BB0_216:
	mul.f64 	%fd280, %fd25217, 0d3D3AA0A5FD478B3E;
	mov.f64 	%fd5016, 0d4076800000000000;
	div.rn.f64 	%fd281, %fd5016, %fd7;
	fma.rn.f64 	%fd5017, %fd281, 0d3FF71547652B82FE, 0d4338000000000000;
	{
	.reg .b32 %temp; 
	mov.b64 	{%r139, %temp}, %fd5017;
	}
	mov.f64 	%fd5018, 0dC338000000000000;
	add.rn.f64 	%fd5019, %fd5017, %fd5018;
	fma.rn.f64 	%fd5020, %fd5019, 0dBFE62E42FEFA39EF, %fd281;
	fma.rn.f64 	%fd5021, %fd5019, 0dBC7ABC9E3B39803F, %fd5020;
	fma.rn.f64 	%fd5022, %fd5021, 0d3E5ADE1569CE2BDF, 0d3E928AF3FCA213EA;
	fma.rn.f64 	%fd5023, %fd5022, %fd5021, 0d3EC71DEE62401315;
	fma.rn.f64 	%fd5024, %fd5023, %fd5021, 0d3EFA01997C89EB71;
	fma.rn.f64 	%fd5025, %fd5024, %fd5021, 0d3F2A01A014761F65;
	fma.rn.f64 	%fd5026, %fd5025, %fd5021, 0d3F56C16C1852B7AF;
	fma.rn.f64 	%fd5027, %fd5026, %fd5021, 0d3F81111111122322;
	fma.rn.f64 	%fd5028, %fd5027, %fd5021, 0d3FA55555555502A1;
	fma.rn.f64 	%fd5029, %fd5028, %fd5021, 0d3FC5555555555511;
	fma.rn.f64 	%fd5030, %fd5029, %fd5021, 0d3FE000000000000B;
	fma.rn.f64 	%fd5031, %fd5030, %fd5021, 0d3FF0000000000000;
	fma.rn.f64 	%fd5032, %fd5031, %fd5021, 0d3FF0000000000000;
	{
	.reg .b32 %temp; 
	mov.b64 	{%r140, %temp}, %fd5032;
	}
	{
	.reg .b32 %temp; 
	mov.b64 	{%temp, %r141}, %fd5032;
	}
	shl.b32 	%r1183, %r139, 20;
	add.s32 	%r1184, %r1183, %r141;
	mov.b64 	%fd25218, {%r140, %r1184};
	{
	.reg .b32 %temp; 
	mov.b64 	{%temp, %r1185}, %fd281;
	}
	mov.b32 	%f139, %r1185;
	abs.f32 	%f15, %f139;
	setp.lt.f32 	%p282, %f15, 0f4086232B;
	@%p282 bra 	$L__BB0_219;
	setp.lt.f64 	%p283, %fd281, 0d0000000000000000;
	add.f64 	%fd5033, %fd281, 0d7FF0000000000000;
	selp.f64 	%fd25218, 0d0000000000000000, %fd5033, %p283;
	setp.geu.f32 	%p284, %f15, 0f40874800;
	@%p284 bra 	$L__BB0_219;
	shr.u32 	%r1186, %r139, 31;
	add.s32 	%r1187, %r139, %r1186;
	shr.s32 	%r1188, %r1187, 1;
	shl.b32 	%r1189, %r1188, 20;
	add.s32 	%r1190, %r141, %r1189;
	mov.b64 	%fd5034, {%r140, %r1190};
	sub.s32 	%r1191, %r139, %r1188;
	shl.b32 	%r1192, %r1191, 20;
	add.s32 	%r1193, %r1192, 1072693248;
	mov.b32 	%r1194, 0;
	mov.b64 	%fd5035, {%r1194, %r1193};
	mul.f64 	%fd25218, %fd5035, %fd5034;
$L__BB0_219:
	mul.f64 	%fd286, %fd25218, 0d3D87BFDC07FDFBFD;
	mov.f64 	%fd5036, 0d4094500000000000;
	div.rn.f64 	%fd287, %fd5036, %fd7;
	fma.rn.f64 	%fd5037, %fd287, 0d3FF71547652B82FE, 0d4338000000000000;
	{
	.reg .b32 %temp; 
	mov.b64 	{%r142, %temp}, %fd5037;
	}
	mov.f64 	%fd5038, 0dC338000000000000;
	add.rn.f64 	%fd5039, %fd5037, %fd5038;
	fma.rn.f64 	%fd5040, %fd5039, 0dBFE62E42FEFA39EF, %fd287;
	fma.rn.f64 	%fd5041, %fd5039, 0dBC7ABC9E3B39803F, %fd5040;
	fma.rn.f64 	%fd5042, %fd5041, 0d3E5ADE1569CE2BDF, 0d3E928AF3FCA213EA;
	fma.rn.f64 	%fd5043, %fd5042, %fd5041, 0d3EC71DEE62401315;
	fma.rn.f64 	%fd5044, %fd5043, %fd5041, 0d3EFA01997C89EB71;
	fma.rn.f64 	%fd5045, %fd5044, %fd5041, 0d3F2A01A014761F65;
	fma.rn.f64 	%fd5046, %fd5045, %fd5041, 0d3F56C16C1852B7AF;
	fma.rn.f64 	%fd5047, %fd5046, %fd5041, 0d3F81111111122322;
	fma.rn.f64 	%fd5048, %fd5047, %fd5041, 0d3FA55555555502A1;
	fma.rn.f64 	%fd5049, %fd5048, %fd5041, 0d3FC5555555555511;
	fma.rn.f64 	%fd5050, %fd5049, %fd5041, 0d3FE000000000000B;
	fma.rn.f64 	%fd5051, %fd5050, %fd5041, 0d3FF0000000000000;
	fma.rn.f64 	%fd5052, %fd5051, %fd5041, 0d3FF0000000000000;
	{
	.reg .b32 %temp; 
	mov.b64 	{%r143, %temp}, %fd5052;
	}
	{
	.reg .b32 %temp; 
	mov.b64 	{%temp, %r144}, %fd5052;
	}
	shl.b32 	%r1195, %r142, 20;
	add.s32 	%r1196, %r1195, %r144;
	mov.b64 	%fd25219, {%r143, %r1196};
	{
	.reg .b32 %temp; 
	mov.b64 	{%temp, %r1197}, %fd287;
	}
	mov.b32 	%f140, %r1197;
	abs.f32 	%f16, %f140;
	setp.lt.f32 	%p285, %f16, 0f4086232B;
	@%p285 bra 	$L__BB0_222;
	setp.lt.f64 	%p286, %fd287, 0d0000000000000000;
	add.f64 	%fd5053, %fd287, 0d7FF0000000000000;
	selp.f64 	%fd25219, 0d0000000000000000, %fd5053, %p286;
	setp.geu.f32 	%p287, %f16, 0f40874800;
	@%p287 bra 	$L__BB0_222;
	shr.u32 	%r1198, %r142, 31;
	add.s32 	%r1199, %r142, %r1198;
	shr.s32 	%r1200, %r1199, 1;
	shl.b32 	%r1201, %r1200, 20;
	add.s32 	%r1202, %r144, %r1201;
	mov.b64 	%fd5054, {%r143, %r1202};
	sub.s32 	%r1203, %r142, %r1200;
	shl.b32 	%r1204, %r1203, 20;
	add.s32 	%r1205, %r1204, 1072693248;
	mov.b32 	%r1206, 0;
	mov.b64 	%fd5055, {%r1206, %r1205};
	mul.f64 	%fd25219, %fd5055, %fd5054;
$L__BB0_222:
	mul.f64 	%fd292, %fd25219, 0d3D4ABD78AFDF63C8;
	mov.f64 	%fd5056, 0d4067C00000000000;
	div.rn.f64 	%fd293, %fd5056, %fd7;
	fma.rn.f64 	%fd5057, %fd293, 0d3FF71547652B82FE, 0d4338000000000000;
	{
	.reg .b32 %temp; 
	mov.b64 	{%r145, %temp}, %fd5057;
	}
	mov.f64 	%fd5058, 0dC338000000000000;
	add.rn.f64 	%fd5059, %fd5057, %fd5058;
	fma.rn.f64 	%fd5060, %fd5059, 0dBFE62E42FEFA39EF, %fd293;
	fma.rn.f64 	%fd5061, %fd5059, 0dBC7ABC9E3B39803F, %fd5060;
	fma.rn.f64 	%fd5062, %fd5061, 0d3E5ADE1569CE2BDF, 0d3E928AF3FCA213EA;
	fma.rn.f64 	%fd5063, %fd5062, %fd5061, 0d3EC71DEE62401315;
	fma.rn.f64 	%fd5064, %fd5063, %fd5061, 0d3EFA01997C89EB71;
	fma.rn.f64 	%fd5065, %fd5064, %fd5061, 0d3F2A01A014761F65;
	fma.rn.f64 	%fd5066, %fd5065, %fd5061, 0d3F56C16C1852B7AF;
	fma.rn.f64 	%fd5067, %fd5066, %fd5061, 0d3F81111111122322;
	fma.rn.f64 	%fd5068, %fd5067, %fd5061, 0d3FA55555555502A1;
	fma.rn.f64 	%fd5069, %fd5068, %fd5061, 0d3FC5555555555511;
	fma.rn.f64 	%fd5070, %fd5069, %fd5061, 0d3FE000000000000B;
	fma.rn.f64 	%fd5071, %fd5070, %fd5061, 0d3FF0000000000000;
	fma.rn.f64 	%fd5072, %fd5071, %fd5061, 0d3FF0000000000000;
	{
	.reg .b32 %temp; 
	mov.b64 	{%r146, %temp}, %fd5072;
	}
	{
	.reg .b32 %temp; 
	mov.b64 	{%temp, %r147}, %fd5072;
	}
	shl.b32 	%r1207, %r145, 20;
	add.s32 	%r1208, %r1207, %r147;
	mov.b64 	%fd25220, {%r146, %r1208};
	{
	.reg .b32 %temp; 
	mov.b64 	{%temp, %r1209}, %fd293;
	}
	mov.b32 	%f141, %r1209;
	abs.f32 	%f17, %f141;
	setp.lt.f32 	%p288, %f17, 0f4086232B;
	@%p288 bra 	$L__BB0_225;
	setp.lt.f64 	%p289, %fd293, 0d0000000000000000;
	add.f64 	%fd5073, %fd293, 0d7FF0000000000000;
	selp.f64 	%fd25220, 0d0000000000000000, %fd5073, %p289;
	setp.geu.f32 	%p290, %f17, 0f40874800;
	@%p290 bra 	$L__BB0_225;
	shr.u32 	%r1210, %r145, 31;
	add.s32 	%r1211, %r145, %r1210;
	shr.s32 	%r1212, %r1211, 1;
	shl.b32 	%r1213, %r1212, 20;
	add.s32 	%r1214, %r147, %r1213;
	mov.b64 	%fd5074, {%r146, %r1214};
	sub.s32 	%r1215, %r145, %r1212;
	shl.b32 	%r1216, %r1215, 20;
	add.s32 	%r1217, %r1216, 1072693248;
	mov.b32 	%r1218, 0;
	mov.b64 	%fd5075, {%r1218, %r1217};
	mul.f64 	%fd25220, %fd5075, %fd5074;
$L__BB0_225:
	mul.f64 	%fd298, %fd25220, 0d3D974F44FE5CD623;
	mov.f64 	%fd5076, 0d404B800000000000;
	div.rn.f64 	%fd299, %fd5076, %fd7;
	fma.rn.f64 	%fd5077, %fd299, 0d3FF71547652B82FE, 0d4338000000000000;
	{
	.reg .b32 %temp; 
	mov.b64 	{%r148, %temp}, %fd5077;
	}
	mov.f64 	%fd5078, 0dC338000000000000;
	add.rn.f64 	%fd5079, %fd5077, %fd5078;
	fma.rn.f64 	%fd5080, %fd5079, 0dBFE62E42FEFA39EF, %fd299;
	fma.rn.f64 	%fd5081, %fd5079, 0dBC7ABC9E3B39803F, %fd5080;
	fma.rn.f64 	%fd5082, %fd5081, 0d3E5ADE1569CE2BDF, 0d3E928AF3FCA213EA;
	fma.rn.f64 	%fd5083, %fd5082, %fd5081, 0d3EC71DEE62401315;
	fma.rn.f64 	%fd5084, %fd5083, %fd5081, 0d3EFA01997C89EB71;
	fma.rn.f64 	%fd5085, %fd5084, %fd5081, 0d3F2A01A014761F65;
	fma.rn.f64 	%fd5086, %fd5085, %fd5081, 0d3F56C16C1852B7AF;
	fma.rn.f64 	%fd5087, %fd5086, %fd5081, 0d3F81111111122322;
	fma.rn.f64 	%fd5088, %fd5087, %fd5081, 0d3FA55555555502A1;
	fma.rn.f64 	%fd5089, %fd5088, %fd5081, 0d3FC5555555555511;
	fma.rn.f64 	%fd5090, %fd5089, %fd5081, 0d3FE000000000000B;
	fma.rn.f64 	%fd5091, %fd5090, %fd5081, 0d3FF0000000000000;
	fma.rn.f64 	%fd5092, %fd5091, %fd5081, 0d3FF0000000000000;
	{
	.reg .b32 %temp; 
	mov.b64 	{%r149, %temp}, %fd5092;
	}
	{
	.reg .b32 %temp; 
	mov.b64 	{%temp, %r150}, %fd5092;
	}
	shl.b32 	%r1219, %r148, 20;
	add.s32 	%r1220, %r1219, %r150;
	mov.b64 	%fd25221, {%r149, %r1220};
	{
	.reg .b32 %temp; 
	mov.b64 	{%temp, %r1221}, %fd299;
	}
	mov.b32 	%f142, %r1221;
	abs.f32 	%f18, %f142;
	setp.lt.f32 	%p291, %f18, 0f4086232B;
	@%p291 bra 	$L__BB0_228;
	setp.lt.f64 	%p292, %fd299, 0d0000000000000000;
	add.f64 	%fd5093, %fd299, 0d7FF0000000000000;
	selp.f64 	%fd25221, 0d0000000000000000, %fd5093, %p292;
	setp.geu.f32 	%p293, %f18, 0f40874800;
	@%p293 bra 	$L__BB0_228;
	shr.u32 	%r1222, %r148, 31;
	add.s32 	%r1223, %r148, %r1222;
	shr.s32 	%r1224, %r1223, 1;
	shl.b32 	%r1225, %r1224, 20;
	add.s32 	%r1226, %r150, %r1225;
	mov.b64 	%fd5094, {%r149, %r1226};
	sub.s32 	%r1227, %r148, %r1224;
	shl.b32 	%r1228, %r1227, 20;
	add.s32 	%r1229, %r1228, 1072693248;
	mov.b32 	%r1230, 0;
	mov.b64 	%fd5095, {%r1230, %r1229};
	mul.f64 	%fd25221, %fd5095, %fd5094;
$L__BB0_228:
	mul.f64 	%fd304, %fd25221, 0d3DC224564D375962;
	div.rn.f64 	%fd305, %fd7, 0d4072C00000000000;
	{
	.reg .b32 %temp; 
	mov.b64 	{%temp, %r151}, %fd305;
	}
	mov.f64 	%fd5096, 0dC003333333333333;
	{
	.reg .b32 %temp; 
	mov.b64 	{%temp, %r152}, %fd5096;
	}
	and.b32  	%r153, %r152, 2146435072;
	abs.f64 	%fd306, %fd305;
	setp.neu.f64 	%p294, %fd305, 0d0000000000000000;
	@%p294 bra 	$L__BB0_230;
	setp.eq.s32 	%p296, %r153, 1127219200;
	selp.b32 	%r1231, %r151, 0, %p296;
	setp.lt.s32 	%p297, %r152, 0;
	or.b32  	%r1232, %r1231, 2146435072;
	selp.b32 	%r1233, %r1232, %r1231, %p297;
	mov.b32 	%r1234, 0;
	mov.b64 	%fd25223, {%r1234, %r1233};
	bra.uni 	$L__BB0_231;
$L__BB0_230:
	setp.lt.s32 	%p295, %r151, 0;
	{ // callseq 19, 0
	.param .b64 param0;
	st.param.f64 	[param0], %fd306;
	.param .b64 param1;
	st.param.f64 	[param1], 0dC003333333333333;
	.param .b64 retval0;
	call.uni (retval0), 
	__internal_accurate_pow, 
	(
	param0, 
	param1
	);
	ld.param.f64 	%fd5097, [retval0];
	} // callseq 19
	selp.f64 	%fd25223, 0dFFF8000000000000, %fd5097, %p295;
$L__BB0_231:
	add.f64 	%fd5099, %fd305, 0dC003333333333333;
	{
	.reg .b32 %temp; 
	mov.b64 	{%temp, %r1235}, %fd5099;
	}
	and.b32  	%r1236, %r1235, 2146435072;
	setp.ne.s32 	%p298, %r1236, 2146435072;
	@%p298 bra 	$L__BB0_236;
	setp.num.f64 	%p299, %fd305, %fd305;
	@%p299 bra 	$L__BB0_234;
	mov.f64 	%fd5100, 0dC003333333333333;
	add.rn.f64 	%fd25223, %fd305, %fd5100;
	bra.uni 	$L__BB0_236;
$L__BB0_234:
	setp.neu.f64 	%p300, %fd306, 0d7FF0000000000000;
	@%p300 bra 	$L__BB0_236;
	setp.lt.s32 	%p301, %r151, 0;
	setp.eq.s32 	%p302, %r153, 1127219200;
	setp.lt.s32 	%p303, %r152, 0;
	selp.b32 	%r1238, 0, 2146435072, %p303;
	and.b32  	%r1239, %r152, 2147483647;
	setp.ne.s32 	%p304, %r1239, 1071644672;
	or.b32  	%r1240, %r1238, -2147483648;
	selp.b32 	%r1241, %r1240, %r1238, %p304;
	selp.b32 	%r1242, %r1241, %r1238, %p302;
	selp.b32 	%r1243, %r1242, %r1238, %p301;
	mov.b32 	%r1244, 0;
	mov.b64 	%fd25223, {%r1244, %r1243};
$L__BB0_236:
	setp.eq.f64 	%p305, %fd305, 0d3FF0000000000000;
	mul.f64 	%fd5101, %fd25223, 0d3908EC4B5C78F26E;
	selp.f64 	%fd5102, 0d3908EC4B5C78F26E, %fd5101, %p305;
	mul.f64 	%fd313, %fd8, %fd5102;
	mov.f64 	%fd5103, 0dC0A0180000000000;
	div.rn.f64 	%fd314, %fd5103, %fd7;
	fma.rn.f64 	%fd5104, %fd314, 0d3FF71547652B82FE, 0d4338000000000000;
	{
	.reg .b32 %temp; 
	mov.b64 	{%r154, %temp}, %fd5104;
	}
	mov.f64 	%fd5105, 0dC338000000000000;
	add.rn.f64 	%fd5106, %fd5104, %fd5105;
	fma.rn.f64 	%fd5107, %fd5106, 0dBFE62E42FEFA39EF, %fd314;
	fma.rn.f64 	%fd5108, %fd5106, 0dBC7ABC9E3B39803F, %fd5107;
	fma.rn.f64 	%fd5109, %fd5108, 0d3E5ADE1569CE2BDF, 0d3E928AF3FCA213EA;
	fma.rn.f64 	%fd5110, %fd5109, %fd5108, 0d3EC71DEE62401315;
	fma.rn.f64 	%fd5111, %fd5110, %fd5108, 0d3EFA01997C89EB71;
	fma.rn.f64 	%fd5112, %fd5111, %fd5108, 0d3F2A01A014761F65;
	fma.rn.f64 	%fd5113, %fd5112, %fd5108, 0d3F56C16C1852B7AF;
	fma.rn.f64 	%fd5114, %fd5113, %fd5108, 0d3F81111111122322;
	fma.rn.f64 	%fd5115, %fd5114, %fd5108, 0d3FA55555555502A1;
	fma.rn.f64 	%fd5116, %fd5115, %fd5108, 0d3FC5555555555511;
	fma.rn.f64 	%fd5117, %fd5116, %fd5108, 0d3FE000000000000B;
	fma.rn.f64 	%fd5118, %fd5117, %fd5108, 0d3FF0000000000000;
	fma.rn.f64 	%fd5119, %fd5118, %fd5108, 0d3FF0000000000000;
	{
	.reg .b32 %temp; 
	mov.b64 	{%r155, %temp}, %fd5119;
	}
	{
	.reg .b32 %temp; 
	mov.b64 	{%temp, %r156}, %fd5119;
	}
	shl.b32 	%r1245, %r154, 20;
	add.s32 	%r1246, %r1245, %r156;
	mov.b64 	%fd25224, {%r155, %r1246};
	{
	.reg .b32 %temp; 
	mov.b64 	{%temp, %r1247}, %fd314;
	}
	mov.b32 	%f143, %r1247;
	abs.f32 	%f19, %f143;
	setp.lt.f32 	%p306, %f19, 0f4086232B;
	@%p306 bra 	$L__BB0_239;
	setp.lt.f64 	%p307, %fd314, 0d0000000000000000;
	add.f64 	%fd5120, %fd314, 0d7FF0000000000000;
	selp.f64 	%fd25224, 0d0000000000000000, %fd5120, %p307;
	setp.geu.f32 	%p308, %f19, 0f40874800;
	@%p308 bra 	$L__BB0_239;
	shr.u32 	%r1248, %r154, 31;
	add.s32 	%r1249, %r154, %r1248;
	shr.s32 	%r1250, %r1249, 1;
	shl.b32 	%r1251, %r1250, 20;
	add.s32 	%r1252, %r156, %r1251;
	mov.b64 	%fd5121, {%r155, %r1252};
	sub.s32 	%r1253, %r154, %r1250;
	shl.b32 	%r1254, %r1253, 20;
	add.s32 	%r1255, %r1254, 1072693248;
	mov.b32 	%r1256, 0;
	mov.b64 	%fd5122, {%r1256, %r1255};
	mul.f64 	%fd25224, %fd5122, %fd5121;
$L__BB0_239:
	setp.neu.f64 	%p309, %fd26, 0d0000000000000000;
	mul.f64 	%fd319, %fd25224, 0d3DA19799812DEA11;
	mov.f64 	%fd5123, 0d3FF4CCCCCCCCCCCD;
	{
	.reg .b32 %temp; 
	mov.b64 	{%temp, %r157}, %fd5123;
	}
	and.b32  	%r158, %r157, 2146435072;
	@%p309 bra 	$L__BB0_241;
	setp.eq.s32 	%p311, %r158, 1127219200;
	selp.b32 	%r1257, %r12, 0, %p311;
	setp.lt.s32 	%p312, %r157, 0;
	or.b32  	%r1258, %r1257, 2146435072;
	selp.b32 	%r1259, %r1258, %r1257, %p312;
	mov.b32 	%r1260, 0;
	mov.b64 	%fd25226, {%r1260, %r1259};
	bra.uni 	$L__BB0_242;
$L__BB0_241:
	setp.lt.s32 	%p310, %r12, 0;
	{ // callseq 20, 0
	.param .b64 param0;
	st.param.f64 	[param0], %fd27;
	.param .b64 param1;
	st.param.f64 	[param1], 0d3FF4CCCCCCCCCCCD;
	.param .b64 retval0;
	call.uni (retval0), 
	__internal_accurate_pow, 
	(
	param0, 
	param1
	);
	ld.param.f64 	%fd5124, [retval0];
	} // callseq 20
	selp.f64 	%fd25226, 0dFFF8000000000000, %fd5124, %p310;
$L__BB0_242:
	add.f64 	%fd5126, %fd26, 0d3FF4CCCCCCCCCCCD;
	{
	.reg .b32 %temp; 
	mov.b64 	{%temp, %r1261}, %fd5126;
	}
	and.b32  	%r1262, %r1261, 2146435072;
	setp.ne.s32 	%p313, %r1262, 2146435072;
	@%p313 bra 	$L__BB0_247;
	setp.num.f64 	%p314, %fd26, %fd26;
	@%p314 bra 	$L__BB0_245;
	mov.f64 	%fd5127, 0d3FF4CCCCCCCCCCCD;
	add.rn.f64 	%fd25226, %fd26, %fd5127;
	bra.uni 	$L__BB0_247;
$L__BB0_245:
	setp.neu.f64 	%p315, %fd27, 0d7FF0000000000000;
	@%p315 bra 	$L__BB0_247;
	setp.eq.s32 	%p316, %r158, 1127219200;
	setp.lt.s32 	%p317, %r12, 0;
	setp.lt.s32 	%p318, %r157, 0;
	selp.b32 	%r1264, 0, 2146435072, %p318;
	and.b32  	%r1265, %r157, 2147483647;
	setp.ne.s32 	%p319, %r1265, 1071644672;
	or.b32  	%r1266, %r1264, -2147483648;
	selp.b32 	%r1267, %r1266, %r1264, %p319;
	selp.b32 	%r1268, %r1267, %r1264, %p316;
	selp.b32 	%r1269, %r1268, %r1264, %p317;
	mov.b32 	%r1270, 0;
	mov.b64 	%fd25226, {%r1270, %r1269};
$L__BB0_247:
	setp.eq.f64 	%p320, %fd26, 0d3FF0000000000000;
	setp.neu.f64 	%p321, %fd26, 0d0000000000000000;
	mul.f64 	%fd5128, %fd25226, 0d396C8EC1049FEB1E;
	selp.f64 	%fd326, 0d396C8EC1049FEB1E, %fd5128, %p320;
	mov.f64 	%fd5129, 0dBFC999999999999A;
	{
	.reg .b32 %temp; 
	mov.b64 	{%temp, %r159}, %fd5129;
	}
	and.b32  	%r160, %r159, 2146435072;
	@%p321 bra 	$L__BB0_249;
	setp.eq.s32 	%p323, %r160, 1126170624;
	selp.b32 	%r1271, %r12, 0, %p323;
	setp.lt.s32 	%p324, %r159, 0;
	or.b32  	%r1272, %r1271, 2146435072;
	selp.b32 	%r1273, %r1272, %r1271, %p324;
	mov.b32 	%r1274, 0;
	mov.b64 	%fd25228, {%r1274, %r1273};
	bra.uni 	$L__BB0_250;
$L__BB0_249:
	setp.lt.s32 	%p322, %r12, 0;
	{ // callseq 21, 0
	.param .b64 param0;
	st.param.f64 	[param0], %fd27;
	.param .b64 param1;
	st.param.f64 	[param1], 0dBFC999999999999A;
	.param .b64 retval0;
	call.uni (retval0), 
	__internal_accurate_pow, 
	(
	param0, 
	param1
	);
	ld.param.f64 	%fd5130, [retval0];
	} // callseq 21
	selp.f64 	%fd25228, 0dFFF8000000000000, %fd5130, %p322;
$L__BB0_250:
	add.f64 	%fd5132, %fd26, 0dBFC999999999999A;
	{
	.reg .b32 %temp; 
	mov.b64 	{%temp, %r1275}, %fd5132;
	}
	and.b32  	%r1276, %r1275, 2146435072;
	setp.ne.s32 	%p325, %r1276, 2146435072;
	@%p325 bra 	$L__BB0_255;
	setp.num.f64 	%p326, %fd26, %fd26;
	@%p326 bra 	$L__BB0_253;
	mov.f64 	%fd5133, 0dBFC999999999999A;
	add.rn.f64 	%fd25228, %fd26, %fd5133;
	bra.uni 	$L__BB0_255;
$L__BB0_253:
	setp.neu.f64 	%p327, %fd27, 0d7FF0000000000000;
	@%p327 bra 	$L__BB0_255;
	setp.eq.s32 	%p328, %r160, 1126170624;
	setp.lt.s32 	%p329, %r12, 0;
	setp.lt.s32 	%p330, %r159, 0;
	selp.b32 	%r1278, 0, 2146435072, %p330;
	and.b32  	%r1279, %r159, 2147483647;
	setp.ne.s32 	%p331, %r1279, 1071644672;
	or.b32  	%r1280, %r1278, -2147483648;
	selp.b32 	%r1281, %r1280, %r1278, %p331;
	selp.b32 	%r1282, %r1281, %r1278, %p328;
	selp.b32 	%r1283, %r1282, %r1278, %p329;
	mov.b32 	%r1284, 0;
	mov.b64 	%fd25228, {%r1284, %r1283};
$L__BB0_255:
	mul.f64 	%fd333, %fd8, %fd326;
	setp.eq.f64 	%p332, %fd26, 0d3FF0000000000000;
	mul.f64 	%fd5134, %fd25228, 0d3DD49DA7E361CE4C;
	selp.f64 	%fd5135, 0d3DD49DA7E361CE4C, %fd5134, %p332;
	div.rn.f64 	%fd334, %fd333, %fd5135;
	{
	.reg .b32 %temp; 
	mov.b64 	{%temp, %r3341}, %fd334;
	}
	{
	.reg .b32 %temp; 
	mov.b64 	{%r3342, %temp}, %fd334;
	}
	setp.gt.s32 	%p333, %r3341, 1048575;
	mov.b32 	%r3343, -1023;
	mov.f64 	%fd25229, %fd334;
	@%p333 bra 	$L__BB0_257;
	mul.f64 	%fd25229, %fd334, 0d4350000000000000;
	{
	.reg .b32 %temp; 
	mov.b64 	{%temp, %r3341}, %fd25229;
	}
	{
	.reg .b32 %temp; 
	mov.b64 	{%r3342, %temp}, %fd25229;
	}
	mov.b32 	%r3343, -1077;
$L__BB0_257:
	add.s32 	%r1287, %r3341, -1;
	setp.gt.u32 	%p334, %r1287, 2146435070;
	@%p334 bra 	$L__BB0_261;
	shr.u32 	%r1290, %r3341, 20;
	add.s32 	%r3344, %r3343, %r1290;
	and.b32  	%r1291, %r3341, 1048575;
	or.b32  	%r1292, %r1291, 1072693248;
	mov.b64 	%fd25230, {%r3342, %r1292};
	setp.lt.u32 	%p336, %r1292, 1073127583;
	@%p336 bra 	$L__BB0_260;
	{
	.reg .b32 %temp; 
	mov.b64 	{%r1293, %temp}, %fd25230;
	}
	{
	.reg .b32 %temp; 
	mov.b64 	{%temp, %r1294}, %fd25230;
	}
	add.s32 	%r1295, %r1294, -1048576;
	mov.b64 	%fd25230, {%r1293, %r1295};
	add.s32 	%r3344, %r3344, 1;
$L__BB0_260:
	add.f64 	%fd5137, %fd25230, 0dBFF0000000000000;
	add.f64 	%fd5138, %fd25230, 0d3FF0000000000000;
	rcp.approx.ftz.f64 	%fd5139, %fd5138;
	neg.f64 	%fd5140, %fd5138;
	fma.rn.f64 	%fd5141, %fd5140, %fd5139, 0d3FF0000000000000;
	fma.rn.f64 	%fd5142, %fd5141, %fd5141, %fd5141;
	fma.rn.f64 	%fd5143, %fd5142, %fd5139, %fd5139;
	mul.f64 	%fd5144, %fd5137, %fd5143;
	fma.rn.f64 	%fd5145, %fd5137, %fd5143, %fd5144;
	mul.f64 	%fd5146, %fd5145, %fd5145;
	fma.rn.f64 	%fd5147, %fd5146, 0d3EB1380B3AE80F1E, 0d3ED0EE258B7A8B04;
	fma.rn.f64 	%fd5148, %fd5147, %fd5146, 0d3EF3B2669F02676F;
	fma.rn.f64 	%fd5149, %fd5148, %fd5146, 0d3F1745CBA9AB0956;
	fma.rn.f64 	%fd5150, %fd5149, %fd5146, 0d3F3C71C72D1B5154;
	fma.rn.f64 	%fd5151, %fd5150, %fd5146, 0d3F624924923BE72D;
	fma.rn.f64 	%fd5152, %fd5151, %fd5146, 0d3F8999999999A3C4;
	fma.rn.f64 	%fd5153, %fd5152, %fd5146, 0d3FB5555555555554;
	sub.f64 	%fd5154, %fd5137, %fd5145;
	add.f64 	%fd5155, %fd5154, %fd5154;
	neg.f64 	%fd5156, %fd5145;
	fma.rn.f64 	%fd5157, %fd5156, %fd5137, %fd5155;
	mul.f64 	%fd5158, %fd5143, %fd5157;
	mul.f64 	%fd5159, %fd5146, %fd5153;
	fma.rn.f64 	%fd5160, %fd5159, %fd5145, %fd5158;
	xor.b32  	%r1296, %r3344, -2147483648;
	mov.b32 	%r1297, 1127219200;
	mov.b64 	%fd5161, {%r1296, %r1297};
	mov.b32 	%r1298, -2147483648;
	mov.b64 	%fd5162, {%r1298, %r1297};
	sub.f64 	%fd5163, %fd5161, %fd5162;
	fma.rn.f64 	%fd5164, %fd5163, 0d3FE62E42FEFA39EF, %fd5145;
	fma.rn.f64 	%fd5165, %fd5163, 0dBFE62E42FEFA39EF, %fd5164;
	sub.f64 	%fd5166, %fd5165, %fd5145;
	sub.f64 	%fd5167, %fd5160, %fd5166;
	fma.rn.f64 	%fd5168, %fd5163, 0d3C7ABC9E3B39803F, %fd5167;
	add.f64 	%fd25231, %fd5164, %fd5168;
	bra.uni 	$L__BB0_262;
$L__BB0_261:
	fma.rn.f64 	%fd5136, %fd25229, 0d7FF0000000000000, 0d7FF0000000000000;
	{
	.reg .b32 %temp; 
	mov.b64 	{%temp, %r1288}, %fd25229;
	}
	and.b32  	%r1289, %r1288, 2147483647;
	setp.eq.s32 	%p335, %r1289, 0;
	selp.f64 	%fd25231, 0dFFF0000000000000, %fd5136, %p335;
$L__BB0_262:
	setp.eq.s32 	%p337, %r30, 1062207488;
	mul.f64 	%fd5169, %fd25231, 0d3C695355BAAAFAD3;
	fma.rn.f64 	%fd343, %fd25231, 0d3FDBCB7B1526E50E, %fd5169;
	{
	.reg .b32 %temp; 
	mov.b64 	{%temp, %r171}, %fd343;
	}
	abs.f64 	%fd344, %fd343;
	{ // callseq 22, 0
	.param .b64 param0;
	st.param.f64 	[param0], %fd344;
	.param .b64 param1;
	st.param.f64 	[param1], 0d4000000000000000;
	.param .b64 retval0;
	call.uni (retval0), 
	__internal_accurate_pow, 
	(
	param0, 
	param1
	);
	ld.param.f64 	%fd5170, [retval0];
	} // callseq 22
	setp.lt.s32 	%p338, %r171, 0;
	neg.f64 	%fd5172, %fd5170;
	selp.f64 	%fd5173, %fd5172, %fd5170, %p337;
	selp.f64 	%fd25233, %fd5173, %fd5170, %p338;
	setp.neu.f64 	%p339, %fd343, 0d0000000000000000;
	@%p339 bra 	$L__BB0_264;
	setp.eq.s32 	%p340, %r30, 1062207488;
	selp.b32 	%r1300, %r171, 0, %p340;
	setp.lt.s32 	%p341, %r768, 0;
	or.b32  	%r1301, %r1300, 2146435072;
	selp.b32 	%r1302, %r1301, %r1300, %p341;
	mov.b32 	%r1303, 0;
	mov.b64 	%fd25233, {%r1303, %r1302};
$L__BB0_264:
	add.f64 	%fd5174, %fd343, 0d4000000000000000;
	{
	.reg .b32 %temp; 
	mov.b64 	{%temp, %r1304}, %fd5174;
	}
	and.b32  	%r1305, %r1304, 2146435072;
	setp.ne.s32 	%p342, %r1305, 2146435072;
	@%p342 bra 	$L__BB0_269;
	setp.num.f64 	%p343, %fd343, %fd343;
	@%p343 bra 	$L__BB0_267;
	mov.f64 	%fd5175, 0d4000000000000000;
	add.rn.f64 	%fd25233, %fd343, %fd5175;
	bra.uni 	$L__BB0_269;
$L__BB0_267:
	setp.neu.f64 	%p344, %fd344, 0d7FF0000000000000;
	@%p344 bra 	$L__BB0_269;
	setp.lt.s32 	%p345, %r171, 0;
	setp.eq.s32 	%p346, %r30, 1062207488;
	setp.lt.s32 	%p347, %r768, 0;
	selp.b32 	%r1307, 0, 2146435072, %p347;
	and.b32  	%r1308, %r768, 2147483647;
	setp.ne.s32 	%p348, %r1308, 1071644672;
	or.b32  	%r1309, %r1307, -2147483648;
	selp.b32 	%r1310, %r1309, %r1307, %p348;
	selp.b32 	%r1311, %r1310, %r1307, %p346;
	selp.b32 	%r1312, %r1311, %r1307, %p345;
	mov.b32 	%r1313, 0;
	mov.b64 	%fd25233, {%r1313, %r1312};
$L__BB0_269:
	setp.lt.s32 	%p349, %r31, 0;
	setp.eq.f64 	%p350, %fd343, 0d3FF0000000000000;
	add.f64 	%fd5176, %fd25233, 0d3FF0000000000000;
	rcp.rn.f64 	%fd5177, %fd5176;
	selp.f64 	%fd5178, 0d3FE0000000000000, %fd5177, %p350;
	{
	.reg .b32 %temp; 
	mov.b64 	{%temp, %r172}, %fd5178;
	}
	shr.u32 	%r1314, %r172, 20;
	and.b32  	%r1315, %r1314, 2047;
	add.s32 	%r1316, %r1315, -1012;
	mov.b64 	%rd192, %fd5178;
	shl.b64 	%rd193, %rd192, %r1316;
	setp.eq.s64 	%p351, %rd193, -9223372036854775808;
	{ // callseq 23, 0
	.param .b64 param0;
	st.param.f64 	[param0], 0d3FE3333333333333;
	.param .b64 param1;
	st.param.f64 	[param1], %fd5178;
	.param .b64 retval0;
	call.uni (retval0), 
	__internal_accurate_pow, 
	(
	param0, 
	param1
	);
	ld.param.f64 	%fd5179, [retval0];
	} // callseq 23
	neg.f64 	%fd5181, %fd5179;
	selp.f64 	%fd5182, %fd5181, %fd5179, %p351;
	selp.f64 	%fd5183, %fd5182, %fd5179, %p349;
	cvt.rzi.f64.f64 	%fd5184, %fd5178;
	setp.neu.f64 	%p352, %fd5178, %fd5184;
	selp.f64 	%fd5186, 0dFFF8000000000000, %fd5183, %p352;
	selp.f64 	%fd25234, %fd5186, %fd5183, %p349;
	add.f64 	%fd5187, %fd5178, 0d3FE3333333333333;
	{
	.reg .b32 %temp; 
	mov.b64 	{%temp, %r1317}, %fd5187;
	}
	and.b32  	%r1318, %r1317, 2146435072;
	setp.ne.s32 	%p353, %r1318, 2146435072;
	@%p353 bra 	$L__BB0_274;
	setp.num.f64 	%p354, %fd5178, %fd5178;
	@%p354 bra 	$L__BB0_272;
	mov.f64 	%fd5189, 0d3FE3333333333333;
	add.rn.f64 	%fd25234, %fd5189, %fd5178;
	bra.uni 	$L__BB0_274;
$L__BB0_272:
	abs.f64 	%fd5188, %fd5178;
	setp.neu.f64 	%p355, %fd5188, 0d7FF0000000000000;
	@%p355 bra 	$L__BB0_274;
	shr.s32 	%r1319, %r172, 31;
	and.b32  	%r1320, %r1319, 2146435072;
	mov.b32 	%r1321, 0;
	mov.b64 	%fd25234, {%r1321, %r1320};
$L__BB0_274:
	setp.eq.f64 	%p356, %fd5178, 0d0000000000000000;
	selp.f64 	%fd5190, 0d3FF0000000000000, %fd25234, %p356;
	add.f64 	%fd5191, %fd334, 0d3FF0000000000000;
	div.rn.f64 	%fd5192, %fd333, %fd5191;
	mul.f64 	%fd356, %fd5192, %fd5190;
	mov.f64 	%fd5193, 0dC07D600000000000;
	div.rn.f64 	%fd357, %fd5193, %fd7;
	fma.rn.f64 	%fd5194, %fd357, 0d3FF71547652B82FE, 0d4338000000000000;
	{
	.reg .b32 %temp; 
	mov.b64 	{%r173, %temp}, %fd5194;
	}
	mov.f64 	%fd5195, 0dC338000000000000;
	add.rn.f64 	%fd5196, %fd5194, %fd5195;
	fma.rn.f64 	%fd5197, %fd5196, 0dBFE62E42FEFA39EF, %fd357;
	fma.rn.f64 	%fd5198, %fd5196, 0dBC7ABC9E3B39803F, %fd5197;
	fma.rn.f64 	%fd5199, %fd5198, 0d3E5ADE1569CE2BDF, 0d3E928AF3FCA213EA;
	fma.rn.f64 	%fd5200, %fd5199, %fd5198, 0d3EC71DEE62401315;
	fma.rn.f64 	%fd5201, %fd5200, %fd5198, 0d3EFA01997C89EB71;
	fma.rn.f64 	%fd5202, %fd5201, %fd5198, 0d3F2A01A014761F65;
	fma.rn.f64 	%fd5203, %fd5202, %fd5198, 0d3F56C16C1852B7AF;
	fma.rn.f64 	%fd5204, %fd5203, %fd5198, 0d3F81111111122322;
	fma.rn.f64 	%fd5205, %fd5204, %fd5198, 0d3FA55555555502A1;
	fma.rn.f64 	%fd5206, %fd5205, %fd5198, 0d3FC5555555555511;
	fma.rn.f64 	%fd5207, %fd5206, %fd5198, 0d3FE000000000000B;
	fma.rn.f64 	%fd5208, %fd5207, %fd5198, 0d3FF0000000000000;
	fma.rn.f64 	%fd5209, %fd5208, %fd5198, 0d3FF0000000000000;
	{
	.reg .b32 %temp; 
	mov.b64 	{%r174, %temp}, %fd5209;
	}
	{
	.reg .b32 %temp; 
	mov.b64 	{%temp, %r175}, %fd5209;
	}
	shl.b32 	%r1322, %r173, 20;
	add.s32 	%r1323, %r1322, %r175;
	mov.b64 	%fd25235, {%r174, %r1323};
	{
	.reg .b32 %temp; 
	mov.b64 	{%temp, %r1324}, %fd357;
	}
	mov.b32 	%f144, %r1324;
	abs.f32 	%f20, %f144;
	setp.lt.f32 	%p357, %f20, 0f4086232B;
	@%p357 bra 	$L__BB0_277;
	setp.lt.f64 	%p358, %fd357, 0d0000000000000000;
	add.f64 	%fd5210, %fd357, 0d7FF0000000000000;
	selp.f64 	%fd25235, 0d0000000000000000, %fd5210, %p358;
	setp.geu.f32 	%p359, %f20, 0f40874800;
	@%p359 bra 	$L__BB0_277;
	shr.u32 	%r1325, %r173, 31;
	add.s32 	%r1326, %r173, %r1325;
	shr.s32 	%r1327, %r1326, 1;
	shl.b32 	%r1328, %r1327, 20;
	add.s32 	%r1329, %r175, %r1328;
	mov.b64 	%fd5211, {%r174, %r1329};
	sub.s32 	%r1330, %r173, %r1327;
	shl.b32 	%r1331, %r1330, 20;
	add.s32 	%r1332, %r1331, 1072693248;
	mov.b32 	%r1333, 0;
	mov.b64 	%fd5212, {%r1333, %r1332};
	mul.f64 	%fd25235, %fd5212, %fd5211;
$L__BB0_277:
	mul.f64 	%fd362, %fd25235, 0d3DE33DCFE54A3803;
	mov.f64 	%fd5213, 0d4066800000000000;
	div.rn.f64 	%fd363, %fd5213, %fd7;
	fma.rn.f64 	%fd5214, %fd363, 0d3FF71547652B82FE, 0d4338000000000000;
	{
	.reg .b32 %temp; 
	mov.b64 	{%r176, %temp}, %fd5214;
	}
	mov.f64 	%fd5215, 0dC338000000000000;
	add.rn.f64 	%fd5216, %fd5214, %fd5215;
	fma.rn.f64 	%fd5217, %fd5216, 0dBFE62E42FEFA39EF, %fd363;
	fma.rn.f64 	%fd5218, %fd5216, 0dBC7ABC9E3B39803F, %fd5217;
	fma.rn.f64 	%fd5219, %fd5218, 0d3E5ADE1569CE2BDF, 0d3E928AF3FCA213EA;
	fma.rn.f64 	%fd5220, %fd5219, %fd5218, 0d3EC71DEE62401315;
	fma.rn.f64 	%fd5221, %fd5220, %fd5218, 0d3EFA01997C89EB71;
	fma.rn.f64 	%fd5222, %fd5221, %fd5218, 0d3F2A01A014761F65;
	fma.rn.f64 	%fd5223, %fd5222, %fd5218, 0d3F56C16C1852B7AF;
	fma.rn.f64 	%fd5224, %fd5223, %fd5218, 0d3F81111111122322;
	fma.rn.f64 	%fd5225, %fd5224, %fd5218, 0d3FA55555555502A1;
	fma.rn.f64 	%fd5226, %fd5225, %fd5218, 0d3FC5555555555511;
	fma.rn.f64 	%fd5227, %fd5226, %fd5218, 0d3FE000000000000B;
	fma.rn.f64 	%fd5228, %fd5227, %fd5218, 0d3FF0000000000000;
	fma.rn.f64 	%fd5229, %fd5228, %fd5218, 0d3FF0000000000000;
	{
	.reg .b32 %temp; 
	mov.b64 	{%r177, %temp}, %fd5229;
	}
	{
	.reg .b32 %temp; 
	mov.b64 	{%temp, %r178}, %fd5229;
	}
	shl.b32 	%r1334, %r176, 20;
	add.s32 	%r1335, %r1334, %r178;
	mov.b64 	%fd25236, {%r177, %r1335};
	{
	.reg .b32 %temp; 
	mov.b64 	{%temp, %r1336}, %fd363;
	}
	mov.b32 	%f145, %r1336;
	abs.f32 	%f21, %f145;
	setp.lt.f32 	%p360, %f21, 0f4086232B;
	@%p360 bra 	$L__BB0_280;
	setp.lt.f64 	%p361, %fd363, 0d0000000000000000;
	add.f64 	%fd5230, %fd363, 0d7FF0000000000000;
	selp.f64 	%fd25236, 0d0000000000000000, %fd5230, %p361;
	setp.geu.f32 	%p362, %f21, 0f40874800;
	@%p362 bra 	$L__BB0_280;
	shr.u32 	%r1337, %r176, 31;
	add.s32 	%r1338, %r176, %r1337;
	shr.s32 	%r1339, %r1338, 1;
	shl.b32 	%r1340, %r1339, 20;
	add.s32 	%r1341, %r178, %r1340;
	mov.b64 	%fd5231, {%r177, %r1341};
	sub.s32 	%r1342, %r176, %r1339;
	shl.b32 	%r1343, %r1342, 20;
	add.s32 	%r1344, %r1343, 1072693248;
	mov.b32 	%r1345, 0;
	mov.b64 	%fd5232, {%r1345, %r1344};
	mul.f64 	%fd25236, %fd5232, %fd5231;
$L__BB0_280:
	mul.f64 	%fd368, %fd25236, 0d3DB3CA8CB153A753;
	mov.f64 	%fd5233, 0dC09C200000000000;
	div.rn.f64 	%fd369, %fd5233, %fd7;
	fma.rn.f64 	%fd5234, %fd369, 0d3FF71547652B82FE, 0d4338000000000000;
	{
	.reg .b32 %temp; 
	mov.b64 	{%r179, %temp}, %fd5234;
	}
	mov.f64 	%fd5235, 0dC338000000000000;
	add.rn.f64 	%fd5236, %fd5234, %fd5235;
	fma.rn.f64 	%fd5237, %fd5236, 0dBFE62E42FEFA39EF, %fd369;
	fma.rn.f64 	%fd5238, %fd5236, 0dBC7ABC9E3B39803F, %fd5237;
	fma.rn.f64 	%fd5239, %fd5238, 0d3E5ADE1569CE2BDF, 0d3E928AF3FCA213EA;
	fma.rn.f64 	%fd5240, %fd5239, %fd5238, 0d3EC71DEE62401315;
	fma.rn.f64 	%fd5241, %fd5240, %fd5238, 0d3EFA01997C89EB71;
	fma.rn.f64 	%fd5242, %fd5241, %fd5238, 0d3F2A01A014761F65;
	fma.rn.f64 	%fd5243, %fd5242, %fd5238, 0d3F56C16C1852B7AF;
	fma.rn.f64 	%fd5244, %fd5243, %fd5238, 0d3F81111111122322;
	fma.rn.f64 	%fd5245, %fd5244, %fd5238, 0d3FA55555555502A1;
	fma.rn.f64 	%fd5246, %fd5245, %fd5238, 0d3FC5555555555511;
	fma.rn.f64 	%fd5247, %fd5246, %fd5238, 0d3FE000000000000B;
	fma.rn.f64 	%fd5248, %fd5247, %fd5238, 0d3FF0000000000000;
	fma.rn.f64 	%fd5249, %fd5248, %fd5238, 0d3FF0000000000000;
	{
	.reg .b32 %temp; 
	mov.b64 	{%r180, %temp}, %fd5249;
	}
	{
	.reg .b32 %temp; 
	mov.b64 	{%temp, %r181}, %fd5249;
	}
	shl.b32 	%r1346, %r179, 20;
	add.s32 	%r1347, %r1346, %r181;
	mov.b64 	%fd25237, {%r180, %r1347};
	{
	.reg .b32 %temp; 
	mov.b64 	{%temp, %r1348}, %fd369;
	}
	mov.b32 	%f146, %r1348;
	abs.f32 	%f22, %f146;
	setp.lt.f32 	%p363, %f22, 0f4086232B;
	@%p363 bra 	$L__BB0_283;
	setp.lt.f64 	%p364, %fd369, 0d0000000000000000;
	add.f64 	%fd5250, %fd369, 0d7FF0000000000000;
	selp.f64 	%fd25237, 0d0000000000000000, %fd5250, %p364;
	setp.geu.f32 	%p365, %f22, 0f40874800;
	@%p365 bra 	$L__BB0_283;
	shr.u32 	%r1349, %r179, 31;
	add.s32 	%r1350, %r179, %r1349;
	shr.s32 	%r1351, %r1350, 1;
	shl.b32 	%r1352, %r1351, 20;
	add.s32 	%r1353, %r181, %r1352;
	mov.b64 	%fd5251, {%r180, %r1353};
	sub.s32 	%r1354, %r179, %r1351;
	shl.b32 	%r1355, %r1354, 20;
	add.s32 	%r1356, %r1355, 1072693248;
	mov.b32 	%r1357, 0;
	mov.b64 	%fd5252, {%r1357, %r1356};
	mul.f64 	%fd25237, %fd5252, %fd5251;
$L__BB0_283:
	mul.f64 	%fd374, %fd25237, 0d3D88A10A1B4047B2;
	mov.f64 	%fd5253, 0d4069000000000000;
	div.rn.f64 	%fd375, %fd5253, %fd7;
	fma.rn.f64 	%fd5254, %fd375, 0d3FF71547652B82FE, 0d4338000000000000;
	{
	.reg .b32 %temp; 
	mov.b64 	{%r182, %temp}, %fd5254;
	}
	mov.f64 	%fd5255, 0dC338000000000000;
	add.rn.f64 	%fd5256, %fd5254, %fd5255;
	fma.rn.f64 	%fd5257, %fd5256, 0dBFE62E42FEFA39EF, %fd375;
	fma.rn.f64 	%fd5258, %fd5256, 0dBC7ABC9E3B39803F, %fd5257;
	fma.rn.f64 	%fd5259, %fd5258, 0d3E5ADE1569CE2BDF, 0d3E928AF3FCA213EA;
	fma.rn.f64 	%fd5260, %fd5259, %fd5258, 0d3EC71DEE62401315;
	fma.rn.f64 	%fd5261, %fd5260, %fd5258, 0d3EFA01997C89EB71;
	fma.rn.f64 	%fd5262, %fd5261, %fd5258, 0d3F2A01A014761F65;
	fma.rn.f64 	%fd5263, %fd5262, %fd5258, 0d3F56C16C1852B7AF;
	fma.rn.f64 	%fd5264, %fd5263, %fd5258, 0d3F81111111122322;
	fma.rn.f64 	%fd5265, %fd5264, %fd5258, 0d3FA55555555502A1;
	fma.rn.f64 	%fd5266, %fd5265, %fd5258, 0d3FC5555555555511;
	fma.rn.f64 	%fd5267, %fd5266, %fd5258, 0d3FE000000000000B;
	fma.rn.f64 	%fd5268, %fd5267, %fd5258, 0d3FF0000000000000;
	fma.rn.f64 	%fd5269, %fd5268, %fd5258, 0d3FF0000000000000;
	{
	.reg .b32 %temp; 
	mov.b64 	{%r183, %temp}, %fd5269;
	}
	{
	.reg .b32 %temp; 
	mov.b64 	{%temp, %r184}, %fd5269;
	}
	shl.b32 	%r1358, %r182, 20;
	add.s32 	%r1359, %r1358, %r184;
	mov.b64 	%fd25238, {%r183, %r1359};
	{
	.reg .b32 %temp; 
	mov.b64 	{%temp, %r1360}, %fd375;
	}
	mov.b32 	%f147, %r1360;
	abs.f32 	%f23, %f147;
	setp.lt.f32 	%p366, %f23, 0f4086232B;
	@%p366 bra 	$L__BB0_286;
	setp.lt.f64 	%p367, %fd375, 0d0000000000000000;
	add.f64 	%fd5270, %fd375, 0d7FF0000000000000;
	selp.f64 	%fd25238, 0d0000000000000000, %fd5270, %p367;
	setp.geu.f32 	%p368, %f23, 0f40874800;
	@%p368 bra 	$L__BB0_286;
	shr.u32 	%r1361, %r182, 31;
	add.s32 	%r1362, %r182, %r1361;
	shr.s32 	%r1363, %r1362, 1;
	shl.b32 	%r1364, %r1363, 20;
	add.s32 	%r1365, %r184, %r1364;
	mov.b64 	%fd5271, {%r183, %r1365};
	sub.s32 	%r1366, %r182, %r1363;
	shl.b32 	%r1367, %r1366, 20;
	add.s32 	%r1368, %r1367, 1072693248;
	mov.b32 	%r1369, 0;
	mov.b64 	%fd5272, {%r1369, %r1368};
	mul.f64 	%fd25238, %fd5272, %fd5271;
$L__BB0_286:
	mul.f64 	%fd380, %fd25238, 0d3DC07E1FE91B0B70;
	mov.f64 	%fd5273, 0d406F400000000000;
	div.rn.f64 	%fd381, %fd5273, %fd7;
	fma.rn.f64 	%fd5274, %fd381, 0d3FF71547652B82FE, 0d4338000000000000;
	{
	.reg .b32 %temp; 
	mov.b64 	{%r185, %temp}, %fd5274;
	}
	mov.f64 	%fd5275, 0dC338000000000000;
	add.rn.f64 	%fd5276, %fd5274, %fd5275;
	fma.rn.f64 	%fd5277, %fd5276, 0dBFE62E42FEFA39EF, %fd381;
	fma.rn.f64 	%fd5278, %fd5276, 0dBC7ABC9E3B39803F, %fd5277;
	fma.rn.f64 	%fd5279, %fd5278, 0d3E5ADE1569CE2BDF, 0d3E928AF3FCA213EA;
	fma.rn.f64 	%fd5280, %fd5279, %fd5278, 0d3EC71DEE62401315;
	fma.rn.f64 	%fd5281, %fd5280, %fd5278, 0d3EFA01997C89EB71;
	fma.rn.f64 	%fd5282, %fd5281, %fd5278, 0d3F2A01A014761F65;
	fma.rn.f64 	%fd5283, %fd5282, %fd5278, 0d3F56C16C1852B7AF;
	fma.rn.f64 	%fd5284, %fd5283, %fd5278, 0d3F81111111122322;
	fma.rn.f64 	%fd5285, %fd5284, %fd5278, 0d3FA55555555502A1;
	fma.rn.f64 	%fd5286, %fd5285, %fd5278, 0d3FC5555555555511;
	fma.rn.f64 	%fd5287, %fd5286, %fd5278, 0d3FE000000000000B;
	fma.rn.f64 	%fd5288, %fd5287, %fd5278, 0d3FF0000000000000;
	fma.rn.f64 	%fd5289, %fd5288, %fd5278, 0d3FF0000000000000;
	{
	.reg .b32 %temp; 
	mov.b64 	{%r186, %temp}, %fd5289;
	}
	{
	.reg .b32 %temp; 
	mov.b64 	{%temp, %r187}, %fd5289;
	}
	shl.b32 	%r1370, %r185, 20;
	add.s32 	%r1371, %r1370, %r187;
	mov.b64 	%fd25239, {%r186, %r1371};
	{
	.reg .b32 %temp; 
	mov.b64 	{%temp, %r1372}, %fd381;
	}
	mov.b32 	%f148, %r1372;
	abs.f32 	%f24, %f148;
	setp.lt.f32 	%p369, %f24, 0f4086232B;
	@%p369 bra 	$L__BB0_289;
	setp.lt.f64 	%p370, %fd381, 0d0000000000000000;
	add.f64 	%fd5290, %fd381, 0d7FF0000000000000;
	selp.f64 	%fd25239, 0d0000000000000000, %fd5290, %p370;
	setp.geu.f32 	%p371, %f24, 0f40874800;
	@%p371 bra 	$L__BB0_289;
	shr.u32 	%r1373, %r185, 31;
	add.s32 	%r1374, %r185, %r1373;
	shr.s32 	%r1375, %r1374, 1;
	shl.b32 	%r1376, %r1375, 20;
	add.s32 	%r1377, %r187, %r1376;
	mov.b64 	%fd5291, {%r186, %r1377};
	sub.s32 	%r1378, %r185, %r1375;
	shl.b32 	%r1379, %r1378, 20;
	add.s32 	%r1380, %r1379, 1072693248;
	mov.b32 	%r1381, 0;
	mov.b64 	%fd5292, {%r1381, %r1380};
	mul.f64 	%fd25239, %fd5292, %fd5291;
$L__BB0_289:
	mul.f64 	%fd386, %fd25239, 0d3DCA636641C4DF1A;
	mov.f64 	%fd5293, 0d404E000000000000;
	div.rn.f64 	%fd387, %fd5293, %fd7;
	fma.rn.f64 	%fd5294, %fd387, 0d3FF71547652B82FE, 0d4338000000000000;
	{
	.reg .b32 %temp; 
	mov.b64 	{%r188, %temp}, %fd5294;
	}
	mov.f64 	%fd5295, 0dC338000000000000;
	add.rn.f64 	%fd5296, %fd5294, %fd5295;
	fma.rn.f64 	%fd5297, %fd5296, 0dBFE62E42FEFA39EF, %fd387;
	fma.rn.f64 	%fd5298, %fd5296, 0dBC7ABC9E3B39803F, %fd5297;
	fma.rn.f64 	%fd5299, %fd5298, 0d3E5ADE1569CE2BDF, 0d3E928AF3FCA213EA;
	fma.rn.f64 	%fd5300, %fd5299, %fd5298, 0d3EC71DEE62401315;
	fma.rn.f64 	%fd5301, %fd5300, %fd5298, 0d3EFA01997C89EB71;
	fma.rn.f64 	%fd5302, %fd5301, %fd5298, 0d3F2A01A014761F65;
	fma.rn.f64 	%fd5303, %fd5302, %fd5298, 0d3F56C16C1852B7AF;
	fma.rn.f64 	%fd5304, %fd5303, %fd5298, 0d3F81111111122322;
	fma.rn.f64 	%fd5305, %fd5304, %fd5298, 0d3FA55555555502A1;
	fma.rn.f64 	%fd5306, %fd5305, %fd5298, 0d3FC5555555555511;
	fma.rn.f64 	%fd5307, %fd5306, %fd5298, 0d3FE000000000000B;
	fma.rn.f64 	%fd5308, %fd5307, %fd5298, 0d3FF0000000000000;
	fma.rn.f64 	%fd5309, %fd5308, %fd5298, 0d3FF0000000000000;
	{
	.reg .b32 %temp; 
	mov.b64 	{%r189, %temp}, %fd5309;
	}
	{
	.reg .b32 %temp; 
	mov.b64 	{%temp, %r190}, %fd5309;
	}
	shl.b32 	%r1382, %r188, 20;
	add.s32 	%r1383, %r1382, %r190;
	mov.b64 	%fd25240, {%r189, %r1383};
	{
	.reg .b32 %temp; 
	mov.b64 	{%temp, %r1384}, %fd387;
	}
	mov.b32 	%f149, %r1384;
	abs.f32 	%f25, %f149;
	setp.lt.f32 	%p372, %f25, 0f4086232B;
	@%p372 bra 	$L__BB0_292;
	setp.lt.f64 	%p373, %fd387, 0d0000000000000000;
	add.f64 	%fd5310, %fd387, 0d7FF0000000000000;
	selp.f64 	%fd25240, 0d0000000000000000, %fd5310, %p373;
	setp.geu.f32 	%p374, %f25, 0f40874800;
	@%p374 bra 	$L__BB0_292;
	shr.u32 	%r1385, %r188, 31;
	add.s32 	%r1386, %r188, %r1385;
	shr.s32 	%r1387, %r1386, 1;
	shl.b32 	%r1388, %r1387, 20;
	add.s32 	%r1389, %r190, %r1388;
	mov.b64 	%fd5311, {%r189, %r1389};
	sub.s32 	%r1390, %r188, %r1387;
	shl.b32 	%r1391, %r1390, 20;
	add.s32 	%r1392, %r1391, 1072693248;
	mov.b32 	%r1393, 0;
	mov.b64 	%fd5312, {%r1393, %r1392};
	mul.f64 	%fd25240, %fd5312, %fd5311;
$L__BB0_292:
	mul.f64 	%fd392, %fd25240, 0d3DE6670D7A807812;
	mov.f64 	%fd5313, 0dC0AC200000000000;
	div.rn.f64 	%fd393, %fd5313, %fd7;
	fma.rn.f64 	%fd5314, %fd393, 0d3FF71547652B82FE, 0d4338000000000000;
	{
	.reg .b32 %temp; 
	mov.b64 	{%r191, %temp}, %fd5314;
	}
	mov.f64 	%fd5315, 0dC338000000000000;
	add.rn.f64 	%fd5316, %fd5314, %fd5315;
	fma.rn.f64 	%fd5317, %fd5316, 0dBFE62E42FEFA39EF, %fd393;
	fma.rn.f64 	%fd5318, %fd5316, 0dBC7ABC9E3B39803F, %fd5317;
	fma.rn.f64 	%fd5319, %fd5318, 0d3E5ADE1569CE2BDF, 0d3E928AF3FCA213EA;
	fma.rn.f64 	%fd5320, %fd5319, %fd5318, 0d3EC71DEE62401315;
	fma.rn.f64 	%fd5321, %fd5320, %fd5318, 0d3EFA01997C89EB71;
	fma.rn.f64 	%fd5322, %fd5321, %fd5318, 0d3F2A01A014761F65;
	fma.rn.f64 	%fd5323, %fd5322, %fd5318, 0d3F56C16C1852B7AF;
	fma.rn.f64 	%fd5324, %fd5323, %fd5318, 0d3F81111111122322;
	fma.rn.f64 	%fd5325, %fd5324, %fd5318, 0d3FA55555555502A1;
	fma.rn.f64 	%fd5326, %fd5325, %fd5318, 0d3FC5555555555511;
	fma.rn.f64 	%fd5327, %fd5326, %fd5318, 0d3FE000000000000B;
	fma.rn.f64 	%fd5328, %fd5327, %fd5318, 0d3FF0000000000000;
	fma.rn.f64 	%fd5329, %fd5328, %fd5318, 0d3FF0000000000000;
	{
	.reg .b32 %temp; 
	mov.b64 	{%r192, %temp}, %fd5329;
	}
	{
	.reg .b32 %temp; 
	mov.b64 	{%temp, %r193}, %fd5329;
	}
	shl.b32 	%r1394, %r191, 20;
	add.s32 	%r1395, %r1394, %r193;
	mov.b64 	%fd25241, {%r192, %r1395};
	{
	.reg .b32 %temp; 
	mov.b64 	{%temp, %r1396}, %fd393;
	}
	mov.b32 	%f150, %r1396;
	abs.f32 	%f26, %f150;
	setp.lt.f32 	%p375, %f26, 0f4086232B;
	@%p375 bra 	$L__BB0_295;
	setp.lt.f64 	%p376, %fd393, 0d0000000000000000;
	add.f64 	%fd5330, %fd393, 0d7FF0000000000000;
	selp.f64 	%fd25241, 0d0000000000000000, %fd5330, %p376;
	setp.geu.f32 	%p377, %f26, 0f40874800;
	@%p377 bra 	$L__BB0_295;
	shr.u32 	%r1397, %r191, 31;
	add.s32 	%r1398, %r191, %r1397;
	shr.s32 	%r1399, %r1398, 1;
	shl.b32 	%r1400, %r1399, 20;
	add.s32 	%r1401, %r193, %r1400;
	mov.b64 	%fd5331, {%r192, %r1401};
	sub.s32 	%r1402, %r191, %r1399;
	shl.b32 	%r1403, %r1402, 20;
	add.s32 	%r1404, %r1403, 1072693248;
	mov.b32 	%r1405, 0;
	mov.b64 	%fd5332, {%r1405, %r1404};
	mul.f64 	%fd25241, %fd5332, %fd5331;
$L__BB0_295:
	mul.f64 	%fd398, %fd25241, 0d3DB07E1FE91B0B70;
	mul.f64 	%fd399, %fd25205, 0d3DB7A3B64595B287;
	mov.f64 	%fd5333, 0d4034000000000000;
	div.rn.f64 	%fd400, %fd5333, %fd7;
	fma.rn.f64 	%fd5334, %fd400, 0d3FF71547652B82FE, 0d4338000000000000;
	{
	.reg .b32 %temp; 
	mov.b64 	{%r194, %temp}, %fd5334;
	}
	mov.f64 	%fd5335, 0dC338000000000000;
	add.rn.f64 	%fd5336, %fd5334, %fd5335;
	fma.rn.f64 	%fd5337, %fd5336, 0dBFE62E42FEFA39EF, %fd400;
	fma.rn.f64 	%fd5338, %fd5336, 0dBC7ABC9E3B39803F, %fd5337;
	fma.rn.f64 	%fd5339, %fd5338, 0d3E5ADE1569CE2BDF, 0d3E928AF3FCA213EA;
	fma.rn.f64 	%fd5340, %fd5339, %fd5338, 0d3EC71DEE62401315;
	fma.rn.f64 	%fd5341, %fd5340, %fd5338, 0d3EFA01997C89EB71;
	fma.rn.f64 	%fd5342, %fd5341, %fd5338, 0d3F2A01A014761F65;
	fma.rn.f64 	%fd5343, %fd5342, %fd5338, 0d3F56C16C1852B7AF;
	fma.rn.f64 	%fd5344, %fd5343, %fd5338, 0d3F81111111122322;
	fma.rn.f64 	%fd5345, %fd5344, %fd5338, 0d3FA55555555502A1;
	fma.rn.f64 	%fd5346, %fd5345, %fd5338, 0d3FC5555555555511;
	fma.rn.f64 	%fd5347, %fd5346, %fd5338, 0d3FE000000000000B;
	fma.rn.f64 	%fd5348, %fd5347, %fd5338, 0d3FF0000000000000;
	fma.rn.f64 	%fd5349, %fd5348, %fd5338, 0d3FF0000000000000;
	{
	.reg .b32 %temp; 
	mov.b64 	{%r195, %temp}, %fd5349;
	}
	{
	.reg .b32 %temp; 
	mov.b64 	{%temp, %r196}, %fd5349;
	}
	shl.b32 	%r1406, %r194, 20;
	add.s32 	%r1407, %r1406, %r196;
	mov.b64 	%fd25242, {%r195, %r1407};
	{
	.reg .b32 %temp; 
	mov.b64 	{%temp, %r1408}, %fd400;
	}
	mov.b32 	%f151, %r1408;
	abs.f32 	%f27, %f151;
	setp.lt.f32 	%p378, %f27, 0f4086232B;
	@%p378 bra 	$L__BB0_298;
	setp.lt.f64 	%p379, %fd400, 0d0000000000000000;
	add.f64 	%fd5350, %fd400, 0d7FF0000000000000;
	selp.f64 	%fd25242, 0d0000000000000000, %fd5350, %p379;
	setp.geu.f32 	%p380, %f27, 0f40874800;
	@%p380 bra 	$L__BB0_298;
	shr.u32 	%r1409, %r194, 31;
	add.s32 	%r1410, %r194, %r1409;
	shr.s32 	%r1411, %r1410, 1;
	shl.b32 	%r1412, %r1411, 20;
	add.s32 	%r1413, %r196, %r1412;
	mov.b64 	%fd5351, {%r195, %r1413};
	sub.s32 	%r1414, %r194, %r1411;
	shl.b32 	%r1415, %r1414, 20;
	add.s32 	%r1416, %r1415, 1072693248;
	mov.b32 	%r1417, 0;
	mov.b64 	%fd5352, {%r1417, %r1416};
	mul.f64 	%fd25242, %fd5352, %fd5351;
$L__BB0_298:
	mul.f64 	%fd405, %fd25242, 0d3DD3F4113013E07C;
	mul.f64 	%fd406, %fd25242, 0d3DC983A0783AFD78;
	mov.f64 	%fd5353, 0dC097700000000000;
	div.rn.f64 	%fd407, %fd5353, %fd7;
	fma.rn.f64 	%fd5354, %fd407, 0d3FF71547652B82FE, 0d4338000000000000;
	{
	.reg .b32 %temp; 
	mov.b64 	{%r197, %temp}, %fd5354;
	}
	mov.f64 	%fd5355, 0dC338000000000000;
	add.rn.f64 	%fd5356, %fd5354, %fd5355;
	fma.rn.f64 	%fd5357, %fd5356, 0dBFE62E42FEFA39EF, %fd407;
	fma.rn.f64 	%fd5358, %fd5356, 0dBC7ABC9E3B39803F, %fd5357;
	fma.rn.f64 	%fd5359, %fd5358, 0d3E5ADE1569CE2BDF, 0d3E928AF3FCA213EA;
	fma.rn.f64 	%fd5360, %fd5359, %fd5358, 0d3EC71DEE62401315;
	fma.rn.f64 	%fd5361, %fd5360, %fd5358, 0d3EFA01997C89EB71;
	fma.rn.f64 	%fd5362, %fd5361, %fd5358, 0d3F2A01A014761F65;
	fma.rn.f64 	%fd5363, %fd5362, %fd5358, 0d3F56C16C1852B7AF;
	fma.rn.f64 	%fd5364, %fd5363, %fd5358, 0d3F81111111122322;
	fma.rn.f64 	%fd5365, %fd5364, %fd5358, 0d3FA55555555502A1;
	fma.rn.f64 	%fd5366, %fd5365, %fd5358, 0d3FC5555555555511;
	fma.rn.f64 	%fd5367, %fd5366, %fd5358, 0d3FE000000000000B;
	fma.rn.f64 	%fd5368, %fd5367, %fd5358, 0d3FF0000000000000;
	fma.rn.f64 	%fd5369, %fd5368, %fd5358, 0d3FF0000000000000;
	{
	.reg .b32 %temp; 
	mov.b64 	{%r198, %temp}, %fd5369;
	}
	{
	.reg .b32 %temp; 
	mov.b64 	{%temp, %r199}, %fd5369;
	}
	shl.b32 	%r1418, %r197, 20;
	add.s32 	%r1419, %r1418, %r199;
	mov.b64 	%fd25243, {%r198, %r1419};
	{
	.reg .b32 %temp; 
	mov.b64 	{%temp, %r1420}, %fd407;
	}
	mov.b32 	%f152, %r1420;
	abs.f32 	%f28, %f152;
	setp.lt.f32 	%p381, %f28, 0f4086232B;
	@%p381 bra 	$L__BB0_301;
	setp.lt.f64 	%p382, %fd407, 0d0000000000000000;
	add.f64 	%fd5370, %fd407, 0d7FF0000000000000;
	selp.f64 	%fd25243, 0d0000000000000000, %fd5370, %p382;
	setp.geu.f32 	%p383, %f28, 0f40874800;
	@%p383 bra 	$L__BB0_301;
	shr.u32 	%r1421, %r197, 31;
	add.s32 	%r1422, %r197, %r1421;
	shr.s32 	%r1423, %r1422, 1;
	shl.b32 	%r1424, %r1423, 20;
	add.s32 	%r1425, %r199, %r1424;
	mov.b64 	%fd5371, {%r198, %r1425};
	sub.s32 	%r1426, %r197, %r1423;
	shl.b32 	%r1427, %r1426, 20;
	add.s32 	%r1428, %r1427, 1072693248;
	mov.b32 	%r1429, 0;
	mov.b64 	%fd5372, {%r1429, %r1428};
	mul.f64 	%fd25243, %fd5372, %fd5371;
$L__BB0_301:
	mul.f64 	%fd412, %fd25243, 0d3D8A636641C4DF1A;
	mov.f64 	%fd5373, 0d4059000000000000;
	div.rn.f64 	%fd413, %fd5373, %fd7;
	fma.rn.f64 	%fd5374, %fd413, 0d3FF71547652B82FE, 0d4338000000000000;
	{
	.reg .b32 %temp; 
	mov.b64 	{%r200, %temp}, %fd5374;
	}
	mov.f64 	%fd5375, 0dC338000000000000;
	add.rn.f64 	%fd5376, %fd5374, %fd5375;
	fma.rn.f64 	%fd5377, %fd5376, 0dBFE62E42FEFA39EF, %fd413;
	fma.rn.f64 	%fd5378, %fd5376, 0dBC7ABC9E3B39803F, %fd5377;
	fma.rn.f64 	%fd5379, %fd5378, 0d3E5ADE1569CE2BDF, 0d3E928AF3FCA213EA;
	fma.rn.f64 	%fd5380, %fd5379, %fd5378, 0d3EC71DEE62401315;
	fma.rn.f64 	%fd5381, %fd5380, %fd5378, 0d3EFA01997C89EB71;
	fma.rn.f64 	%fd5382, %fd5381, %fd5378, 0d3F2A01A014761F65;
	fma.rn.f64 	%fd5383, %fd5382, %fd5378, 0d3F56C16C1852B7AF;
	fma.rn.f64 	%fd5384, %fd5383, %fd5378, 0d3F81111111122322;
	fma.rn.f64 	%fd5385, %fd5384, %fd5378, 0d3FA55555555502A1;
	fma.rn.f64 	%fd5386, %fd5385, %fd5378, 0d3FC5555555555511;
	fma.rn.f64 	%fd5387, %fd5386, %fd5378, 0d3FE000000000000B;
	fma.rn.f64 	%fd5388, %fd5387, %fd5378, 0d3FF0000000000000;
	fma.rn.f64 	%fd5389, %fd5388, %fd5378, 0d3FF0000000000000;
	{
	.reg .b32 %temp; 
	mov.b64 	{%r201, %temp}, %fd5389;
	}
	{
	.reg .b32 %temp; 
	mov.b64 	{%temp, %r202}, %fd5389;
	}
	shl.b32 	%r1430, %r200, 20;
	add.s32 	%r1431, %r1430, %r202;
	mov.b64 	%fd25244, {%r201, %r1431};
	{
	.reg .b32 %temp; 
	mov.b64 	{%temp, %r1432}, %fd413;
	}
	mov.b32 	%f153, %r1432;
	abs.f32 	%f29, %f153;
	setp.lt.f32 	%p384, %f29, 0f4086232B;
	@%p384 bra 	$L__BB0_304;
	setp.lt.f64 	%p385, %fd413, 0d0000000000000000;
	add.f64 	%fd5390, %fd413, 0d7FF0000000000000;
	selp.f64 	%fd25244, 0d0000000000000000, %fd5390, %p385;
	setp.geu.f32 	%p386, %f29, 0f40874800;
	@%p386 bra 	$L__BB0_304;
	shr.u32 	%r1433, %r200, 31;
	add.s32 	%r1434, %r200, %r1433;
	shr.s32 	%r1435, %r1434, 1;
	shl.b32 	%r1436, %r1435, 20;
	add.s32 	%r1437, %r202, %r1436;
	mov.b64 	%fd5391, {%r201, %r1437};
	sub.s32 	%r1438, %r200, %r1435;
	shl.b32 	%r1439, %r1438, 20;
	add.s32 	%r1440, %r1439, 1072693248;
	mov.b32 	%r1441, 0;
	mov.b64 	%fd5392, {%r1441, %r1440};
	mul.f64 	%fd25244, %fd5392, %fd5391;
$L__BB0_304:
	mul.f64 	%fd418, %fd25244, 0d3DB716F9798C4336;
	mov.f64 	%fd5393, 0d406A400000000000;
	div.rn.f64 	%fd419, %fd5393, %fd7;
	fma.rn.f64 	%fd5394, %fd419, 0d3FF71547652B82FE, 0d4338000000000000;
	{
	.reg .b32 %temp; 
	mov.b64 	{%r203, %temp}, %fd5394;
	}
	mov.f64 	%fd5395, 0dC338000000000000;
	add.rn.f64 	%fd5396, %fd5394, %fd5395;
	fma.rn.f64 	%fd5397, %fd5396, 0dBFE62E42FEFA39EF, %fd419;
	fma.rn.f64 	%fd5398, %fd5396, 0dBC7ABC9E3B39803F, %fd5397;
	fma.rn.f64 	%fd5399, %fd5398, 0d3E5ADE1569CE2BDF, 0d3E928AF3FCA213EA;
	fma.rn.f64 	%fd5400, %fd5399, %fd5398, 0d3EC71DEE62401315;
	fma.rn.f64 	%fd5401, %fd5400, %fd5398, 0d3EFA01997C89EB71;
	fma.rn.f64 	%fd5402, %fd5401, %fd5398, 0d3F2A01A014761F65;
	fma.rn.f64 	%fd5403, %fd5402, %fd5398, 0d3F56C16C1852B7AF;
	fma.rn.f64 	%fd5404, %fd5403, %fd5398, 0d3F81111111122322;
	fma.rn.f64 	%fd5405, %fd5404, %fd5398, 0d3FA55555555502A1;
	fma.rn.f64 	%fd5406, %fd5405, %fd5398, 0d3FC5555555555511;
	fma.rn.f64 	%fd5407, %fd5406, %fd5398, 0d3FE000000000000B;
	fma.rn.f64 	%fd5408, %fd5407, %fd5398, 0d3FF0000000000000;
	fma.rn.f64 	%fd5409, %fd5408, %fd5398, 0d3FF0000000000000;
	{
	.reg .b32 %temp; 
	mov.b64 	{%r204, %temp}, %fd5409;
	}
	{
	.reg .b32 %temp; 
	mov.b64 	{%temp, %r205}, %fd5409;
	}
	shl.b32 	%r1442, %r203, 20;
	add.s32 	%r1443, %r1442, %r205;
	mov.b64 	%fd25245, {%r204, %r1443};
	{
	.reg .b32 %temp; 
	mov.b64 	{%temp, %r1444}, %fd419;
	}
	mov.b32 	%f154, %r1444;
	abs.f32 	%f30, %f154;
	setp.lt.f32 	%p387, %f30, 0f4086232B;
	@%p387 bra 	$L__BB0_307;
	setp.lt.f64 	%p388, %fd419, 0d0000000000000000;
	add.f64 	%fd5410, %fd419, 0d7FF0000000000000;
	selp.f64 	%fd25245, 0d0000000000000000, %fd5410, %p388;
	setp.geu.f32 	%p389, %f30, 0f40874800;
	@%p389 bra 	$L__BB0_307;
	shr.u32 	%r1445, %r203, 31;
	add.s32 	%r1446, %r203, %r1445;
	shr.s32 	%r1447, %r1446, 1;
	shl.b32 	%r1448, %r1447, 20;
	add.s32 	%r1449, %r205, %r1448;
	mov.b64 	%fd5411, {%r204, %r1449};
	sub.s32 	%r1450, %r203, %r1447;
	shl.b32 	%r1451, %r1450, 20;
	add.s32 	%r1452, %r1451, 1072693248;
	mov.b32 	%r1453, 0;
	mov.b64 	%fd5412, {%r1453, %r1452};
	mul.f64 	%fd25245, %fd5412, %fd5411;
$L__BB0_307:
	mul.f64 	%fd424, %fd25245, 0d3D966E16EB1A8A6F;
	mov.f64 	%fd5413, 0dC0A3240000000000;
	div.rn.f64 	%fd425, %fd5413, %fd7;
	fma.rn.f64 	%fd5414, %fd425, 0d3FF71547652B82FE, 0d4338000000000000;
	{
	.reg .b32 %temp; 
	mov.b64 	{%r206, %temp}, %fd5414;
	}
	mov.f64 	%fd5415, 0dC338000000000000;
	add.rn.f64 	%fd5416, %fd5414, %fd5415;
	fma.rn.f64 	%fd5417, %fd5416, 0dBFE62E42FEFA39EF, %fd425;
	fma.rn.f64 	%fd5418, %fd5416, 0dBC7ABC9E3B39803F, %fd5417;
	fma.rn.f64 	%fd5419, %fd5418, 0d3E5ADE1569CE2BDF, 0d3E928AF3FCA213EA;
	fma.rn.f64 	%fd5420, %fd5419, %fd5418, 0d3EC71DEE62401315;
	fma.rn.f64 	%fd5421, %fd5420, %fd5418, 0d3EFA01997C89EB71;
	fma.rn.f64 	%fd5422, %fd5421, %fd5418, 0d3F2A01A014761F65;
	fma.rn.f64 	%fd5423, %fd5422, %fd5418, 0d3F56C16C1852B7AF;
	fma.rn.f64 	%fd5424, %fd5423, %fd5418, 0d3F81111111122322;
	fma.rn.f64 	%fd5425, %fd5424, %fd5418, 0d3FA55555555502A1;
	fma.rn.f64 	%fd5426, %fd5425, %fd5418, 0d3FC5555555555511;
	fma.rn.f64 	%fd5427, %fd5426, %fd5418, 0d3FE000000000000B;
	fma.rn.f64 	%fd5428, %fd5427, %fd5418, 0d3FF0000000000000;
	fma.rn.f64 	%fd5429, %fd5428, %fd5418, 0d3FF0000000000000;
	{
	.reg .b32 %temp; 
	mov.b64 	{%r207, %temp}, %fd5429;
	}
	{
	.reg .b32 %temp; 
	mov.b64 	{%temp, %r208}, %fd5429;
	}
	shl.b32 	%r1454, %r206, 20;
	add.s32 	%r1455, %r1454, %r208;
	mov.b64 	%fd25246, {%r207, %r1455};
	{
	.reg .b32 %temp; 
	mov.b64 	{%temp, %r1456}, %fd425;
	}
	mov.b32 	%f155, %r1456;
	abs.f32 	%f31, %f155;
	setp.lt.f32 	%p390, %f31, 0f4086232B;
	@%p390 bra 	$L__BB0_310;
	setp.lt.f64 	%p391, %fd425, 0d0000000000000000;
	add.f64 	%fd5430, %fd425, 0d7FF0000000000000;
	selp.f64 	%fd25246, 0d0000000000000000, %fd5430, %p391;
	setp.geu.f32 	%p392, %f31, 0f40874800;
	@%p392 bra 	$L__BB0_310;
	shr.u32 	%r1457, %r206, 31;
	add.s32 	%r1458, %r206, %r1457;
	shr.s32 	%r1459, %r1458, 1;
	shl.b32 	%r1460, %r1459, 20;
	add.s32 	%r1461, %r208, %r1460;
	mov.b64 	%fd5431, {%r207, %r1461};
	sub.s32 	%r1462, %r206, %r1459;
	shl.b32 	%r1463, %r1462, 20;
	add.s32 	%r1464, %r1463, 1072693248;
	mov.b32 	%r1465, 0;
	mov.b64 	%fd5432, {%r1465, %r1464};
	mul.f64 	%fd25246, %fd5432, %fd5431;
$L__BB0_310:
	mul.f64 	%fd430, %fd25246, 0d3D40E374A4F8E0B4;
	mov.f64 	%fd5433, 0d406B800000000000;
	div.rn.f64 	%fd431, %fd5433, %fd7;
	fma.rn.f64 	%fd5434, %fd431, 0d3FF71547652B82FE, 0d4338000000000000;
	{
	.reg .b32 %temp; 
	mov.b64 	{%r209, %temp}, %fd5434;
	}
	mov.f64 	%fd5435, 0dC338000000000000;
	add.rn.f64 	%fd5436, %fd5434, %fd5435;
	fma.rn.f64 	%fd5437, %fd5436, 0dBFE62E42FEFA39EF, %fd431;
	fma.rn.f64 	%fd5438, %fd5436, 0dBC7ABC9E3B39803F, %fd5437;
	fma.rn.f64 	%fd5439, %fd5438, 0d3E5ADE1569CE2BDF, 0d3E928AF3FCA213EA;
	fma.rn.f64 	%fd5440, %fd5439, %fd5438, 0d3EC71DEE62401315;
	fma.rn.f64 	%fd5441, %fd5440, %fd5438, 0d3EFA01997C89EB71;
	fma.rn.f64 	%fd5442, %fd5441, %fd5438, 0d3F2A01A014761F65;
	fma.rn.f64 	%fd5443, %fd5442, %fd5438, 0d3F56C16C1852B7AF;
	fma.rn.f64 	%fd5444, %fd5443, %fd5438, 0d3F81111111122322;
	fma.rn.f64 	%fd5445, %fd5444, %fd5438, 0d3FA55555555502A1;
	fma.rn.f64 	%fd5446, %fd5445, %fd5438, 0d3FC5555555555511;
	fma.rn.f64 	%fd5447, %fd5446, %fd5438, 0d3FE000000000000B;
	fma.rn.f64 	%fd5448, %fd5447, %fd5438, 0d3FF0000000000000;
	fma.rn.f64 	%fd5449, %fd5448, %fd5438, 0d3FF0000000000000;
	{
	.reg .b32 %temp; 
	mov.b64 	{%r210, %temp}, %fd5449;
	}
	{
	.reg .b32 %temp; 
	mov.b64 	{%temp, %r211}, %fd5449;
	}
	shl.b32 	%r1466, %r209, 20;
	add.s32 	%r1467, %r1466, %r211;
	mov.b64 	%fd25247, {%r210, %r1467};
	{
	.reg .b32 %temp; 
	mov.b64 	{%temp, %r1468}, %fd431;
	}
	mov.b32 	%f156, %r1468;
	abs.f32 	%f32, %f156;
	setp.lt.f32 	%p393, %f32, 0f4086232B;
	@%p393 bra 	$L__BB0_313;
	setp.lt.f64 	%p394, %fd431, 0d0000000000000000;
	add.f64 	%fd5450, %fd431, 0d7FF0000000000000;
	selp.f64 	%fd25247, 0d0000000000000000, %fd5450, %p394;
	setp.geu.f32 	%p395, %f32, 0f40874800;
	@%p395 bra 	$L__BB0_313;
	shr.u32 	%r1469, %r209, 31;
	add.s32 	%r1470, %r209, %r1469;
	shr.s32 	%r1471, %r1470, 1;
	shl.b32 	%r1472, %r1471, 20;
	add.s32 	%r1473, %r211, %r1472;
	mov.b64 	%fd5451, {%r210, %r1473};
	sub.s32 	%r1474, %r209, %r1471;
	shl.b32 	%r1475, %r1474, 20;
	add.s32 	%r1476, %r1475, 1072693248;
	mov.b32 	%r1477, 0;
	mov.b64 	%fd5452, {%r1477, %r1476};
	mul.f64 	%fd25247, %fd5452, %fd5451;
$L__BB0_313:
	mul.f64 	%fd436, %fd25247, 0d3D9982382E829366;
	mov.f64 	%fd5453, 0d4065400000000000;
	div.rn.f64 	%fd437, %fd5453, %fd7;
	fma.rn.f64 	%fd5454, %fd437, 0d3FF71547652B82FE, 0d4338000000000000;
	{
	.reg .b32 %temp; 
	mov.b64 	{%r212, %temp}, %fd5454;
	}
	mov.f64 	%fd5455, 0dC338000000000000;
	add.rn.f64 	%fd5456, %fd5454, %fd5455;
	fma.rn.f64 	%fd5457, %fd5456, 0dBFE62E42FEFA39EF, %fd437;
	fma.rn.f64 	%fd5458, %fd5456, 0dBC7ABC9E3B39803F, %fd5457;
	fma.rn.f64 	%fd5459, %fd5458, 0d3E5ADE1569CE2BDF, 0d3E928AF3FCA213EA;
	fma.rn.f64 	%fd5460, %fd5459, %fd5458, 0d3EC71DEE62401315;
	fma.rn.f64 	%fd5461, %fd5460, %fd5458, 0d3EFA01997C89EB71;
	fma.rn.f64 	%fd5462, %fd5461, %fd5458, 0d3F2A01A014761F65;
	fma.rn.f64 	%fd5463, %fd5462, %fd5458, 0d3F56C16C1852B7AF;
	fma.rn.f64 	%fd5464, %fd5463, %fd5458, 0d3F81111111122322;
	fma.rn.f64 	%fd5465, %fd5464, %fd5458, 0d3FA55555555502A1;
	fma.rn.f64 	%fd5466, %fd5465, %fd5458, 0d3FC5555555555511;
	fma.rn.f64 	%fd5467, %fd5466, %fd5458, 0d3FE000000000000B;
	fma.rn.f64 	%fd5468, %fd5467, %fd5458, 0d3FF0000000000000;
	fma.rn.f64 	%fd5469, %fd5468, %fd5458, 0d3FF0000000000000;
	{
	.reg .b32 %temp; 
	mov.b64 	{%r213, %temp}, %fd5469;
	}
	{
	.reg .b32 %temp; 
	mov.b64 	{%temp, %r214}, %fd5469;
	}
	shl.b32 	%r1478, %r212, 20;
	add.s32 	%r1479, %r1478, %r214;
	mov.b64 	%fd25248, {%r213, %r1479};
	{
	.reg .b32 %temp; 
	mov.b64 	{%temp, %r1480}, %fd437;
	}
	mov.b32 	%f157, %r1480;
	abs.f32 	%f33, %f157;
	setp.lt.f32 	%p396, %f33, 0f4086232B;
	@%p396 bra 	$L__BB0_316;
	setp.lt.f64 	%p397, %fd437, 0d0000000000000000;
	add.f64 	%fd5470, %fd437, 0d7FF0000000000000;
	selp.f64 	%fd25248, 0d0000000000000000, %fd5470, %p397;
	setp.geu.f32 	%p398, %f33, 0f40874800;
	@%p398 bra 	$L__BB0_316;
	shr.u32 	%r1481, %r212, 31;
	add.s32 	%r1482, %r212, %r1481;
	shr.s32 	%r1483, %r1482, 1;
	shl.b32 	%r1484, %r1483, 20;
	add.s32 	%r1485, %r214, %r1484;
	mov.b64 	%fd5471, {%r213, %r1485};
	sub.s32 	%r1486, %r212, %r1483;
	shl.b32 	%r1487, %r1486, 20;
	add.s32 	%r1488, %r1487, 1072693248;
	mov.b32 	%r1489, 0;
	mov.b64 	%fd5472, {%r1489, %r1488};
	mul.f64 	%fd25248, %fd5472, %fd5471;
$L__BB0_316:
	mul.f64 	%fd442, %fd25248, 0d3DB07E1FE91B0B70;
	mov.f64 	%fd5473, 0d40C52C0000000000;
	div.rn.f64 	%fd443, %fd5473, %fd7;
	fma.rn.f64 	%fd5474, %fd443, 0d3FF71547652B82FE, 0d4338000000000000;
	{
	.reg .b32 %temp; 
	mov.b64 	{%r215, %temp}, %fd5474;
	}
	mov.f64 	%fd5475, 0dC338000000000000;
	add.rn.f64 	%fd5476, %fd5474, %fd5475;
	fma.rn.f64 	%fd5477, %fd5476, 0dBFE62E42FEFA39EF, %fd443;
	fma.rn.f64 	%fd5478, %fd5476, 0dBC7ABC9E3B39803F, %fd5477;
	fma.rn.f64 	%fd5479, %fd5478, 0d3E5ADE1569CE2BDF, 0d3E928AF3FCA213EA;
	fma.rn.f64 	%fd5480, %fd5479, %fd5478, 0d3EC71DEE62401315;
	fma.rn.f64 	%fd5481, %fd5480, %fd5478, 0d3EFA01997C89EB71;
	fma.rn.f64 	%fd5482, %fd5481, %fd5478, 0d3F2A01A014761F65;
	fma.rn.f64 	%fd5483, %fd5482, %fd5478, 0d3F56C16C1852B7AF;
	fma.rn.f64 	%fd5484, %fd5483, %fd5478, 0d3F81111111122322;
	fma.rn.f64 	%fd5485, %fd5484, %fd5478, 0d3FA55555555502A1;
	fma.rn.f64 	%fd5486, %fd5485, %fd5478, 0d3FC5555555555511;
	fma.rn.f64 	%fd5487, %fd5486, %fd5478, 0d3FE000000000000B;
	fma.rn.f64 	%fd5488, %fd5487, %fd5478, 0d3FF0000000000000;
	fma.rn.f64 	%fd5489, %fd5488, %fd5478, 0d3FF0000000000000;
	{
	.reg .b32 %temp; 
	mov.b64 	{%r216, %temp}, %fd5489;
	}
	{
	.reg .b32 %temp; 
	mov.b64 	{%temp, %r217}, %fd5489;
	}
	shl.b32 	%r1490, %r215, 20;
	add.s32 	%r1491, %r1490, %r217;
	mov.b64 	%fd25249, {%r216, %r1491};
	{
	.reg .b32 %temp; 
	mov.b64 	{%temp, %r1492}, %fd443;
	}
	mov.b32 	%f158, %r1492;
	abs.f32 	%f34, %f158;
	setp.lt.f32 	%p399, %f34, 0f4086232B;
	@%p399 bra 	$L__BB0_319;
	setp.lt.f64 	%p400, %fd443, 0d0000000000000000;
	add.f64 	%fd5490, %fd443, 0d7FF0000000000000;
	selp.f64 	%fd25249, 0d0000000000000000, %fd5490, %p400;
	setp.geu.f32 	%p401, %f34, 0f40874800;
	@%p401 bra 	$L__BB0_319;
	shr.u32 	%r1493, %r215, 31;
	add.s32 	%r1494, %r215, %r1493;
	shr.s32 	%r1495, %r1494, 1;
	shl.b32 	%r1496, %r1495, 20;
	add.s32 	%r1497, %r217, %r1496;
	mov.b64 	%fd5491, {%r216, %r1497};
	sub.s32 	%r1498, %r215, %r1495;
	shl.b32 	%r1499, %r1498, 20;
	add.s32 	%r1500, %r1499, 1072693248;
	mov.b32 	%r1501, 0;
	mov.b64 	%fd5492, {%r1501, %r1500};
	mul.f64 	%fd25249, %fd5492, %fd5491;
$L__BB0_319:
	setp.neu.f64 	%p402, %fd26, 0d0000000000000000;
	mul.f64 	%fd5493, %fd25249, 0d3A7CB85F9C78D717;
	div.rn.f64 	%fd448, %fd64, %fd5493;
	mov.f64 	%fd5494, 0d4004CCCCCCCCCCCD;
	{
	.reg .b32 %temp; 
	mov.b64 	{%temp, %r218}, %fd5494;
	}
	and.b32  	%r219, %r218, 2146435072;
	@%p402 bra 	$L__BB0_321;
	setp.eq.s32 	%p404, %r219, 1127219200;
	selp.b32 	%r1502, %r12, 0, %p404;
	setp.lt.s32 	%p405, %r218, 0;
	or.b32  	%r1503, %r1502, 2146435072;
	selp.b32 	%r1504, %r1503, %r1502, %p405;
	mov.b32 	%r1505, 0;
	mov.b64 	%fd25251, {%r1505, %r1504};
	bra.uni 	$L__BB0_322;
$L__BB0_321:
	setp.lt.s32 	%p403, %r12, 0;
	{ // callseq 24, 0
	.param .b64 param0;
	st.param.f64 	[param0], %fd27;
	.param .b64 param1;
	st.param.f64 	[param1], 0d4004CCCCCCCCCCCD;
	.param .b64 retval0;
	call.uni (retval0), 
	__internal_accurate_pow, 
	(
	param0, 
	param1
	);
	ld.param.f64 	%fd5495, [retval0];
	} // callseq 24
	selp.f64 	%fd25251, 0dFFF8000000000000, %fd5495, %p403;
$L__BB0_322:
	add.f64 	%fd5497, %fd26, 0d4004CCCCCCCCCCCD;
	{
	.reg .b32 %temp; 
	mov.b64 	{%temp, %r1506}, %fd5497;
	}
	and.b32  	%r1507, %r1506, 2146435072;
	setp.ne.s32 	%p406, %r1507, 2146435072;
	@%p406 bra 	$L__BB0_327;
	setp.num.f64 	%p407, %fd26, %fd26;
	@%p407 bra 	$L__BB0_325;
	mov.f64 	%fd5498, 0d4004CCCCCCCCCCCD;
	add.rn.f64 	%fd25251, %fd26, %fd5498;
	bra.uni 	$L__BB0_327;
$L__BB0_325:
	setp.neu.f64 	%p408, %fd27, 0d7FF0000000000000;
	@%p408 bra 	$L__BB0_327;
	setp.eq.s32 	%p409, %r219, 1127219200;
	setp.lt.s32 	%p410, %r12, 0;
	setp.lt.s32 	%p411, %r218, 0;
	selp.b32 	%r1509, 0, 2146435072, %p411;
	and.b32  	%r1510, %r218, 2147483647;
	setp.ne.s32 	%p412, %r1510, 1071644672;
	or.b32  	%r1511, %r1509, -2147483648;
	selp.b32 	%r1512, %r1511, %r1509, %p412;
	selp.b32 	%r1513, %r1512, %r1509, %p409;
	selp.b32 	%r1514, %r1513, %r1509, %p410;
	mov.b32 	%r1515, 0;
	mov.b64 	%fd25251, {%r1515, %r1514};
$L__BB0_327:
	setp.eq.f64 	%p413, %fd26, 0d3FF0000000000000;
	setp.neu.f64 	%p414, %fd26, 0d0000000000000000;
	mul.f64 	%fd5499, %fd25251, 0d39AC653731B076DF;
	selp.f64 	%fd455, 0d39AC653731B076DF, %fd5499, %p413;
	mov.f64 	%fd5500, 0d3FB999999999999A;
	{
	.reg .b32 %temp; 
	mov.b64 	{%temp, %r220}, %fd5500;
	}
	and.b32  	%r221, %r220, 2146435072;
	@%p414 bra 	$L__BB0_329;
	setp.eq.s32 	%p416, %r221, 1126170624;
	selp.b32 	%r1516, %r12, 0, %p416;
	setp.lt.s32 	%p417, %r220, 0;
	or.b32  	%r1517, %r1516, 2146435072;
	selp.b32 	%r1518, %r1517, %r1516, %p417;
	mov.b32 	%r1519, 0;
	mov.b64 	%fd25253, {%r1519, %r1518};
	bra.uni 	$L__BB0_330;
$L__BB0_329:
	setp.lt.s32 	%p415, %r12, 0;
	{ // callseq 25, 0
	.param .b64 param0;
	st.param.f64 	[param0], %fd27;
	.param .b64 param1;
	st.param.f64 	[param1], 0d3FB999999999999A;
	.param .b64 retval0;
	call.uni (retval0), 
	__internal_accurate_pow, 
	(
	param0, 
	param1
	);
	ld.param.f64 	%fd5501, [retval0];
	} // callseq 25
	selp.f64 	%fd25253, 0dFFF8000000000000, %fd5501, %p415;
$L__BB0_330:
	add.f64 	%fd5503, %fd26, 0d3FB999999999999A;
	{
	.reg .b32 %temp; 
	mov.b64 	{%temp, %r1520}, %fd5503;
	}
	and.b32  	%r1521, %r1520, 2146435072;
	setp.ne.s32 	%p418, %r1521, 2146435072;
	@%p418 bra 	$L__BB0_335;
	setp.num.f64 	%p419, %fd26, %fd26;
	@%p419 bra 	$L__BB0_333;
	mov.f64 	%fd5504, 0d3FB999999999999A;
	add.rn.f64 	%fd25253, %fd26, %fd5504;
	bra.uni 	$L__BB0_335;
$L__BB0_333:
	setp.neu.f64 	%p420, %fd27, 0d7FF0000000000000;
	@%p420 bra 	$L__BB0_335;
	setp.eq.s32 	%p421, %r221, 1126170624;
	setp.lt.s32 	%p422, %r12, 0;
	setp.lt.s32 	%p423, %r220, 0;
	selp.b32 	%r1523, 0, 2146435072, %p423;
	and.b32  	%r1524, %r220, 2147483647;
	setp.ne.s32 	%p424, %r1524, 1071644672;
	or.b32  	%r1525, %r1523, -2147483648;
	selp.b32 	%r1526, %r1525, %r1523, %p424;
	selp.b32 	%r1527, %r1526, %r1523, %p421;
	selp.b32 	%r1528, %r1527, %r1523, %p422;
	mov.b32 	%r1529, 0;
	mov.b64 	%fd25253, {%r1529, %r1528};
$L__BB0_335:
	mul.f64 	%fd462, %fd8, %fd455;
	setp.eq.f64 	%p425, %fd26, 0d3FF0000000000000;
	mul.f64 	%fd5505, %fd25253, 0d3DC3CA8CB153A753;
	selp.f64 	%fd5506, 0d3DC3CA8CB153A753, %fd5505, %p425;
	div.rn.f64 	%fd463, %fd462, %fd5506;
	{
	.reg .b32 %temp; 
	mov.b64 	{%temp, %r3345}, %fd463;
	}
	{
	.reg .b32 %temp; 
	mov.b64 	{%r3346, %temp}, %fd463;
	}
	setp.gt.s32 	%p426, %r3345, 1048575;
	mov.b32 	%r3347, -1023;
	mov.f64 	%fd25254, %fd463;
	@%p426 bra 	$L__BB0_337;
	mul.f64 	%fd25254, %fd463, 0d4350000000000000;
	{
	.reg .b32 %temp; 
	mov.b64 	{%temp, %r3345}, %fd25254;
	}
	{
	.reg .b32 %temp; 
	mov.b64 	{%r3346, %temp}, %fd25254;
	}
	mov.b32 	%r3347, -1077;
$L__BB0_337:
	add.s32 	%r1532, %r3345, -1;
	setp.gt.u32 	%p427, %r1532, 2146435070;
	@%p427 bra 	$L__BB0_341;
	shr.u32 	%r1535, %r3345, 20;
	add.s32 	%r3348, %r3347, %r1535;
	and.b32  	%r1536, %r3345, 1048575;
	or.b32  	%r1537, %r1536, 1072693248;
	mov.b64 	%fd25255, {%r3346, %r1537};
	setp.lt.u32 	%p429, %r1537, 1073127583;
	@%p429 bra 	$L__BB0_340;
	{
	.reg .b32 %temp; 
	mov.b64 	{%r1538, %temp}, %fd25255;
	}
	{
	.reg .b32 %temp; 
	mov.b64 	{%temp, %r1539}, %fd25255;
	}
	add.s32 	%r1540, %r1539, -1048576;
	mov.b64 	%fd25255, {%r1538, %r1540};
	add.s32 	%r3348, %r3348, 1;
$L__BB0_340:
	add.f64 	%fd5508, %fd25255, 0dBFF0000000000000;
	add.f64 	%fd5509, %fd25255, 0d3FF0000000000000;
	rcp.approx.ftz.f64 	%fd5510, %fd5509;
	neg.f64 	%fd5511, %fd5509;
	fma.rn.f64 	%fd5512, %fd5511, %fd5510, 0d3FF0000000000000;
	fma.rn.f64 	%fd5513, %fd5512, %fd5512, %fd5512;
	fma.rn.f64 	%fd5514, %fd5513, %fd5510, %fd5510;
	mul.f64 	%fd5515, %fd5508, %fd5514;
	fma.rn.f64 	%fd5516, %fd5508, %fd5514, %fd5515;
	mul.f64 	%fd5517, %fd5516, %fd5516;
	fma.rn.f64 	%fd5518, %fd5517, 0d3EB1380B3AE80F1E, 0d3ED0EE258B7A8B04;
	fma.rn.f64 	%fd5519, %fd5518, %fd5517, 0d3EF3B2669F02676F;
	fma.rn.f64 	%fd5520, %fd5519, %fd5517, 0d3F1745CBA9AB0956;
	fma.rn.f64 	%fd5521, %fd5520, %fd5517, 0d3F3C71C72D1B5154;
	fma.rn.f64 	%fd5522, %fd5521, %fd5517, 0d3F624924923BE72D;
	fma.rn.f64 	%fd5523, %fd5522, %fd5517, 0d3F8999999999A3C4;
	fma.rn.f64 	%fd5524, %fd5523, %fd5517, 0d3FB5555555555554;
	sub.f64 	%fd5525, %fd5508, %fd5516;
	add.f64 	%fd5526, %fd5525, %fd5525;
	neg.f64 	%fd5527, %fd5516;
	fma.rn.f64 	%fd5528, %fd5527, %fd5508, %fd5526;
	mul.f64 	%fd5529, %fd5514, %fd5528;
	mul.f64 	%fd5530, %fd5517, %fd5524;
	fma.rn.f64 	%fd5531, %fd5530, %fd5516, %fd5529;
	xor.b32  	%r1541, %r3348, -2147483648;
	mov.b32 	%r1542, 1127219200;
	mov.b64 	%fd5532, {%r1541, %r1542};
	mov.b32 	%r1543, -2147483648;
	mov.b64 	%fd5533, {%r1543, %r1542};
	sub.f64 	%fd5534, %fd5532, %fd5533;
	fma.rn.f64 	%fd5535, %fd5534, 0d3FE62E42FEFA39EF, %fd5516;
	fma.rn.f64 	%fd5536, %fd5534, 0dBFE62E42FEFA39EF, %fd5535;
	sub.f64 	%fd5537, %fd5536, %fd5516;
	sub.f64 	%fd5538, %fd5531, %fd5537;
	fma.rn.f64 	%fd5539, %fd5534, 0d3C7ABC9E3B39803F, %fd5538;
	add.f64 	%fd25256, %fd5535, %fd5539;
	bra.uni 	$L__BB0_342;
$L__BB0_341:
	fma.rn.f64 	%fd5507, %fd25254, 0d7FF0000000000000, 0d7FF0000000000000;
	{
	.reg .b32 %temp; 
	mov.b64 	{%temp, %r1533}, %fd25254;
	}
	and.b32  	%r1534, %r1533, 2147483647;
	setp.eq.s32 	%p428, %r1534, 0;
	selp.f64 	%fd25256, 0dFFF0000000000000, %fd5507, %p428;
$L__BB0_342:
	setp.eq.s32 	%p430, %r30, 1062207488;
	mul.f64 	%fd5540, %fd25256, 0d3C695355BAAAFAD3;
	fma.rn.f64 	%fd472, %fd25256, 0d3FDBCB7B1526E50E, %fd5540;
	{
	.reg .b32 %temp; 
	mov.b64 	{%temp, %r232}, %fd472;
	}
	abs.f64 	%fd473, %fd472;
	{ // callseq 26, 0
	.param .b64 param0;
	st.param.f64 	[param0], %fd473;
	.param .b64 param1;
	st.param.f64 	[param1], 0d4000000000000000;
	.param .b64 retval0;
	call.uni (retval0), 
	__internal_accurate_pow, 
	(
	param0, 
	param1
	);
	ld.param.f64 	%fd5541, [retval0];
	} // callseq 26
	setp.lt.s32 	%p431, %r232, 0;
	neg.f64 	%fd5543, %fd5541;
	selp.f64 	%fd5544, %fd5543, %fd5541, %p430;
	selp.f64 	%fd25258, %fd5544, %fd5541, %p431;
	setp.neu.f64 	%p432, %fd472, 0d0000000000000000;
	@%p432 bra 	$L__BB0_344;
	setp.eq.s32 	%p433, %r30, 1062207488;
	selp.b32 	%r1545, %r232, 0, %p433;
	setp.lt.s32 	%p434, %r768, 0;
	or.b32  	%r1546, %r1545, 2146435072;
	selp.b32 	%r1547, %r1546, %r1545, %p434;
	mov.b32 	%r1548, 0;
	mov.b64 	%fd25258, {%r1548, %r1547};
$L__BB0_344:
	add.f64 	%fd5545, %fd472, 0d4000000000000000;
	{
	.reg .b32 %temp; 
	mov.b64 	{%temp, %r1549}, %fd5545;
	}
	and.b32  	%r1550, %r1549, 2146435072;
	setp.ne.s32 	%p435, %r1550, 2146435072;
	@%p435 bra 	$L__BB0_349;
	setp.num.f64 	%p436, %fd472, %fd472;
	@%p436 bra 	$L__BB0_347;
	mov.f64 	%fd5546, 0d4000000000000000;
	add.rn.f64 	%fd25258, %fd472, %fd5546;
	bra.uni 	$L__BB0_349;
$L__BB0_347:
	setp.neu.f64 	%p437, %fd473, 0d7FF0000000000000;
	@%p437 bra 	$L__BB0_349;
	setp.lt.s32 	%p438, %r232, 0;
	setp.eq.s32 	%p439, %r30, 1062207488;
	setp.lt.s32 	%p440, %r768, 0;
	selp.b32 	%r1552, 0, 2146435072, %p440;
	and.b32  	%r1553, %r768, 2147483647;
	setp.ne.s32 	%p441, %r1553, 1071644672;
	or.b32  	%r1554, %r1552, -2147483648;
	selp.b32 	%r1555, %r1554, %r1552, %p441;
	selp.b32 	%r1556, %r1555, %r1552, %p439;
	selp.b32 	%r1557, %r1556, %r1552, %p438;
	mov.b32 	%r1558, 0;
	mov.b64 	%fd25258, {%r1558, %r1557};
$L__BB0_349:
	setp.lt.s32 	%p442, %r31, 0;
	setp.eq.f64 	%p443, %fd472, 0d3FF0000000000000;
	add.f64 	%fd5547, %fd25258, 0d3FF0000000000000;
	rcp.rn.f64 	%fd5548, %fd5547;
	selp.f64 	%fd5549, 0d3FE0000000000000, %fd5548, %p443;
	{
	.reg .b32 %temp; 
	mov.b64 	{%temp, %r233}, %fd5549;
	}
	shr.u32 	%r1559, %r233, 20;
	and.b32  	%r1560, %r1559, 2047;
	add.s32 	%r1561, %r1560, -1012;
	mov.b64 	%rd195, %fd5549;
	shl.b64 	%rd196, %rd195, %r1561;
	setp.eq.s64 	%p444, %rd196, -9223372036854775808;
	{ // callseq 27, 0
	.param .b64 param0;
	st.param.f64 	[param0], 0d3FE3333333333333;
	.param .b64 param1;
	st.param.f64 	[param1], %fd5549;
	.param .b64 retval0;
	call.uni (retval0), 
	__internal_accurate_pow, 
	(
	param0, 
	param1
	);
	ld.param.f64 	%fd5550, [retval0];
	} // callseq 27
	neg.f64 	%fd5552, %fd5550;
	selp.f64 	%fd5553, %fd5552, %fd5550, %p444;
	selp.f64 	%fd5554, %fd5553, %fd5550, %p442;
	cvt.rzi.f64.f64 	%fd5555, %fd5549;
	setp.neu.f64 	%p445, %fd5549, %fd5555;
	selp.f64 	%fd5557, 0dFFF8000000000000, %fd5554, %p445;
	selp.f64 	%fd25259, %fd5557, %fd5554, %p442;
	add.f64 	%fd5558, %fd5549, 0d3FE3333333333333;
	{
	.reg .b32 %temp; 
	mov.b64 	{%temp, %r1562}, %fd5558;
	}
	and.b32  	%r1563, %r1562, 2146435072;
	setp.ne.s32 	%p446, %r1563, 2146435072;
	@%p446 bra 	$L__BB0_354;
	setp.num.f64 	%p447, %fd5549, %fd5549;
	@%p447 bra 	$L__BB0_352;
	mov.f64 	%fd5560, 0d3FE3333333333333;
	add.rn.f64 	%fd25259, %fd5560, %fd5549;
	bra.uni 	$L__BB0_354;
$L__BB0_352:
	abs.f64 	%fd5559, %fd5549;
	setp.neu.f64 	%p448, %fd5559, 0d7FF0000000000000;
	@%p448 bra 	$L__BB0_354;
	shr.s32 	%r1564, %r233, 31;
	and.b32  	%r1565, %r1564, 2146435072;
	mov.b32 	%r1566, 0;
	mov.b64 	%fd25259, {%r1566, %r1565};
$L__BB0_354:
	setp.eq.f64 	%p449, %fd5549, 0d0000000000000000;
	selp.f64 	%fd5561, 0d3FF0000000000000, %fd25259, %p449;
	add.f64 	%fd5562, %fd463, 0d3FF0000000000000;
	div.rn.f64 	%fd5563, %fd462, %fd5562;
	mul.f64 	%fd485, %fd5563, %fd5561;
	mov.f64 	%fd5564, 0d4070E00000000000;
	div.rn.f64 	%fd486, %fd5564, %fd7;
	fma.rn.f64 	%fd5565, %fd486, 0d3FF71547652B82FE, 0d4338000000000000;
	{
	.reg .b32 %temp; 
	mov.b64 	{%r234, %temp}, %fd5565;
	}
	mov.f64 	%fd5566, 0dC338000000000000;
	add.rn.f64 	%fd5567, %fd5565, %fd5566;
	fma.rn.f64 	%fd5568, %fd5567, 0dBFE62E42FEFA39EF, %fd486;
	fma.rn.f64 	%fd5569, %fd5567, 0dBC7ABC9E3B39803F, %fd5568;
	fma.rn.f64 	%fd5570, %fd5569, 0d3E5ADE1569CE2BDF, 0d3E928AF3FCA213EA;
	fma.rn.f64 	%fd5571, %fd5570, %fd5569, 0d3EC71DEE62401315;
	fma.rn.f64 	%fd5572, %fd5571, %fd5569, 0d3EFA01997C89EB71;
	fma.rn.f64 	%fd5573, %fd5572, %fd5569, 0d3F2A01A014761F65;
	fma.rn.f64 	%fd5574, %fd5573, %fd5569, 0d3F56C16C1852B7AF;
	fma.rn.f64 	%fd5575, %fd5574, %fd5569, 0d3F81111111122322;
	fma.rn.f64 	%fd5576, %fd5575, %fd5569, 0d3FA55555555502A1;
	fma.rn.f64 	%fd5577, %fd5576, %fd5569, 0d3FC5555555555511;
	fma.rn.f64 	%fd5578, %fd5577, %fd5569, 0d3FE000000000000B;
	fma.rn.f64 	%fd5579, %fd5578, %fd5569, 0d3FF0000000000000;
	fma.rn.f64 	%fd5580, %fd5579, %fd5569, 0d3FF0000000000000;
	{
	.reg .b32 %temp; 
	mov.b64 	{%r235, %temp}, %fd5580;
	}
	{
	.reg .b32 %temp; 
	mov.b64 	{%temp, %r236}, %fd5580;
	}
	shl.b32 	%r1567, %r234, 20;
	add.s32 	%r1568, %r1567, %r236;
	mov.b64 	%fd25260, {%r235, %r1568};
	{
	.reg .b32 %temp; 
	mov.b64 	{%temp, %r1569}, %fd486;
	}
	mov.b32 	%f159, %r1569;
	abs.f32 	%f35, %f159;
	setp.lt.f32 	%p450, %f35, 0f4086232B;
	@%p450 bra 	$L__BB0_357;
	setp.lt.f64 	%p451, %fd486, 0d0000000000000000;
	add.f64 	%fd5581, %fd486, 0d7FF0000000000000;
	selp.f64 	%fd25260, 0d0000000000000000, %fd5581, %p451;
	setp.geu.f32 	%p452, %f35, 0f40874800;
	@%p452 bra 	$L__BB0_357;
	shr.u32 	%r1570, %r234, 31;
	add.s32 	%r1571, %r234, %r1570;
	shr.s32 	%r1572, %r1571, 1;
	shl.b32 	%r1573, %r1572, 20;
	add.s32 	%r1574, %r236, %r1573;
	mov.b64 	%fd5582, {%r235, %r1574};
	sub.s32 	%r1575, %r234, %r1572;
	shl.b32 	%r1576, %r1575, 20;
	add.s32 	%r1577, %r1576, 1072693248;
	mov.b32 	%r1578, 0;
	mov.b64 	%fd5583, {%r1578, %r1577};
	mul.f64 	%fd25260, %fd5583, %fd5582;
$L__BB0_357:
	setp.neu.f64 	%p453, %fd26, 0d0000000000000000;
	mul.f64 	%fd491, %fd25260, 0d3D8D06F07B8BC236;
	@%p453 bra 	$L__BB0_359;
	setp.eq.s32 	%p454, %r14, 1073741824;
	selp.b32 	%r1579, %r12, 0, %p454;
	setp.lt.s32 	%p455, %r726, 0;
	or.b32  	%r1580, %r1579, 2146435072;
	selp.b32 	%r1581, %r1580, %r1579, %p455;
	mov.b32 	%r1582, 0;
	mov.b64 	%fd25262, {%r1582, %r1581};
$L__BB0_359:
	setp.ne.s32 	%p456, %r15, 2146435072;
	@%p456 bra 	$L__BB0_364;
	setp.num.f64 	%p457, %fd26, %fd26;
	@%p457 bra 	$L__BB0_362;
	mov.f64 	%fd5584, 0d4008000000000000;
	add.rn.f64 	%fd25262, %fd26, %fd5584;
	bra.uni 	$L__BB0_364;
$L__BB0_362:
	setp.neu.f64 	%p458, %fd27, 0d7FF0000000000000;
	@%p458 bra 	$L__BB0_364;
	setp.lt.s32 	%p459, %r12, 0;
	setp.eq.s32 	%p460, %r14, 1073741824;
	setp.lt.s32 	%p461, %r726, 0;
	selp.b32 	%r1584, 0, 2146435072, %p461;
	and.b32  	%r1585, %r726, 2147483647;
	setp.ne.s32 	%p462, %r1585, 1071644672;
	or.b32  	%r1586, %r1584, -2147483648;
	selp.b32 	%r1587, %r1586, %r1584, %p462;
	selp.b32 	%r1588, %r1587, %r1584, %p460;
	selp.b32 	%r1589, %r1588, %r1584, %p459;
	mov.b32 	%r1590, 0;
	mov.b64 	%fd25262, {%r1590, %r1589};
$L__BB0_364:
	setp.eq.f64 	%p463, %fd26, 0d3FF0000000000000;
	mul.f64 	%fd5585, %fd25262, 0d39C24111323A9590;
	selp.f64 	%fd5586, 0d39C24111323A9590, %fd5585, %p463;
	mul.f64 	%fd497, %fd8, %fd5586;
	div.rn.f64 	%fd498, %fd497, 0d3DBEC94CA210599E;
	{
	.reg .b32 %temp; 
	mov.b64 	{%temp, %r3349}, %fd498;
	}
	{
	.reg .b32 %temp; 
	mov.b64 	{%r3350, %temp}, %fd498;
	}
	setp.gt.s32 	%p464, %r3349, 1048575;
	mov.b32 	%r3351, -1023;
	mov.f64 	%fd25263, %fd498;
	@%p464 bra 	$L__BB0_366;
	mul.f64 	%fd25263, %fd498, 0d4350000000000000;
	{
	.reg .b32 %temp; 
	mov.b64 	{%temp, %r3349}, %fd25263;
	}
	{
	.reg .b32 %temp; 
	mov.b64 	{%r3350, %temp}, %fd25263;
	}
	mov.b32 	%r3351, -1077;
$L__BB0_366:
	add.s32 	%r1593, %r3349, -1;
	setp.gt.u32 	%p465, %r1593, 2146435070;
	@%p465 bra 	$L__BB0_370;
	shr.u32 	%r1596, %r3349, 20;
	add.s32 	%r3352, %r3351, %r1596;
	and.b32  	%r1597, %r3349, 1048575;
	or.b32  	%r1598, %r1597, 1072693248;
	mov.b64 	%fd25264, {%r3350, %r1598};
	setp.lt.u32 	%p467, %r1598, 1073127583;
	@%p467 bra 	$L__BB0_369;
	{
	.reg .b32 %temp; 
	mov.b64 	{%r1599, %temp}, %fd25264;
	}
	{
	.reg .b32 %temp; 
	mov.b64 	{%temp, %r1600}, %fd25264;
	}
	add.s32 	%r1601, %r1600, -1048576;
	mov.b64 	%fd25264, {%r1599, %r1601};
	add.s32 	%r3352, %r3352, 1;
$L__BB0_369:
	add.f64 	%fd5588, %fd25264, 0dBFF0000000000000;
	add.f64 	%fd5589, %fd25264, 0d3FF0000000000000;
	rcp.approx.ftz.f64 	%fd5590, %fd5589;
	neg.f64 	%fd5591, %fd5589;
	fma.rn.f64 	%fd5592, %fd5591, %fd5590, 0d3FF0000000000000;
	fma.rn.f64 	%fd5593, %fd5592, %fd5592, %fd5592;
	fma.rn.f64 	%fd5594, %fd5593, %fd5590, %fd5590;
	mul.f64 	%fd5595, %fd5588, %fd5594;
	fma.rn.f64 	%fd5596, %fd5588, %fd5594, %fd5595;
	mul.f64 	%fd5597, %fd5596, %fd5596;
	fma.rn.f64 	%fd5598, %fd5597, 0d3EB1380B3AE80F1E, 0d3ED0EE258B7A8B04;
	fma.rn.f64 	%fd5599, %fd5598, %fd5597, 0d3EF3B2669F02676F;
	fma.rn.f64 	%fd5600, %fd5599, %fd5597, 0d3F1745CBA9AB0956;
	fma.rn.f64 	%fd5601, %fd5600, %fd5597, 0d3F3C71C72D1B5154;
	fma.rn.f64 	%fd5602, %fd5601, %fd5597, 0d3F624924923BE72D;
	fma.rn.f64 	%fd5603, %fd5602, %fd5597, 0d3F8999999999A3C4;
	fma.rn.f64 	%fd5604, %fd5603, %fd5597, 0d3FB5555555555554;
	sub.f64 	%fd5605, %fd5588, %fd5596;
	add.f64 	%fd5606, %fd5605, %fd5605;
	neg.f64 	%fd5607, %fd5596;
	fma.rn.f64 	%fd5608, %fd5607, %fd5588, %fd5606;
	mul.f64 	%fd5609, %fd5594, %fd5608;
	mul.f64 	%fd5610, %fd5597, %fd5604;
	fma.rn.f64 	%fd5611, %fd5610, %fd5596, %fd5609;
	xor.b32  	%r1602, %r3352, -2147483648;
	mov.b32 	%r1603, 1127219200;
	mov.b64 	%fd5612, {%r1602, %r1603};
	mov.b32 	%r1604, -2147483648;
	mov.b64 	%fd5613, {%r1604, %r1603};
	sub.f64 	%fd5614, %fd5612, %fd5613;
	fma.rn.f64 	%fd5615, %fd5614, 0d3FE62E42FEFA39EF, %fd5596;
	fma.rn.f64 	%fd5616, %fd5614, 0dBFE62E42FEFA39EF, %fd5615;
	sub.f64 	%fd5617, %fd5616, %fd5596;
	sub.f64 	%fd5618, %fd5611, %fd5617;
	fma.rn.f64 	%fd5619, %fd5614, 0d3C7ABC9E3B39803F, %fd5618;
	add.f64 	%fd25265, %fd5615, %fd5619;
	bra.uni 	$L__BB0_371;
$L__BB0_370:
	fma.rn.f64 	%fd5587, %fd25263, 0d7FF0000000000000, 0d7FF0000000000000;
	{
	.reg .b32 %temp; 
	mov.b64 	{%temp, %r1594}, %fd25263;
	}
	and.b32  	%r1595, %r1594, 2147483647;
	setp.eq.s32 	%p466, %r1595, 0;
	selp.f64 	%fd25265, 0dFFF0000000000000, %fd5587, %p466;
$L__BB0_371:
	setp.eq.s32 	%p468, %r30, 1062207488;
	mul.f64 	%fd5620, %fd25265, 0d3C695355BAAAFAD3;
	fma.rn.f64 	%fd507, %fd25265, 0d3FDBCB7B1526E50E, %fd5620;
	{
	.reg .b32 %temp; 
	mov.b64 	{%temp, %r247}, %fd507;
	}
	abs.f64 	%fd508, %fd507;
	{ // callseq 28, 0
	.param .b64 param0;
	st.param.f64 	[param0], %fd508;
	.param .b64 param1;
	st.param.f64 	[param1], 0d4000000000000000;
	.param .b64 retval0;
	call.uni (retval0), 
	__internal_accurate_pow, 
	(
	param0, 
	param1
	);
	ld.param.f64 	%fd5621, [retval0];
	} // callseq 28
	setp.lt.s32 	%p469, %r247, 0;
	neg.f64 	%fd5623, %fd5621;
	selp.f64 	%fd5624, %fd5623, %fd5621, %p468;
	selp.f64 	%fd25267, %fd5624, %fd5621, %p469;
	setp.neu.f64 	%p470, %fd507, 0d0000000000000000;
	@%p470 bra 	$L__BB0_373;
	setp.eq.s32 	%p471, %r30, 1062207488;
	selp.b32 	%r1606, %r247, 0, %p471;
	setp.lt.s32 	%p472, %r768, 0;
	or.b32  	%r1607, %r1606, 2146435072;
	selp.b32 	%r1608, %r1607, %r1606, %p472;
	mov.b32 	%r1609, 0;
	mov.b64 	%fd25267, {%r1609, %r1608};
$L__BB0_373:
	add.f64 	%fd5625, %fd507, 0d4000000000000000;
	{
	.reg .b32 %temp; 
	mov.b64 	{%temp, %r1610}, %fd5625;
	}
	and.b32  	%r1611, %r1610, 2146435072;
	setp.ne.s32 	%p473, %r1611, 2146435072;
	@%p473 bra 	$L__BB0_378;
	setp.num.f64 	%p474, %fd507, %fd507;
	@%p474 bra 	$L__BB0_376;
	mov.f64 	%fd5626, 0d4000000000000000;
	add.rn.f64 	%fd25267, %fd507, %fd5626;
	bra.uni 	$L__BB0_378;
$L__BB0_376:
	setp.neu.f64 	%p475, %fd508, 0d7FF0000000000000;
	@%p475 bra 	$L__BB0_378;
	setp.lt.s32 	%p476, %r247, 0;
	setp.eq.s32 	%p477, %r30, 1062207488;
	setp.lt.s32 	%p478, %r768, 0;
	selp.b32 	%r1613, 0, 2146435072, %p478;
	and.b32  	%r1614, %r768, 2147483647;
	setp.ne.s32 	%p479, %r1614, 1071644672;
	or.b32  	%r1615, %r1613, -2147483648;
	selp.b32 	%r1616, %r1615, %r1613, %p479;
	selp.b32 	%r1617, %r1616, %r1613, %p477;
	selp.b32 	%r1618, %r1617, %r1613, %p476;
	mov.b32 	%r1619, 0;
	mov.b64 	%fd25267, {%r1619, %r1618};
$L__BB0_378:
	setp.lt.s32 	%p480, %r31, 0;
	setp.eq.f64 	%p481, %fd507, 0d3FF0000000000000;
	add.f64 	%fd5627, %fd25267, 0d3FF0000000000000;
	rcp.rn.f64 	%fd5628, %fd5627;
	selp.f64 	%fd5629, 0d3FE0000000000000, %fd5628, %p481;
	{
	.reg .b32 %temp; 
	mov.b64 	{%temp, %r248}, %fd5629;
	}
	shr.u32 	%r1620, %r248, 20;
	and.b32  	%r1621, %r1620, 2047;
	add.s32 	%r1622, %r1621, -1012;
	mov.b64 	%rd198, %fd5629;
	shl.b64 	%rd199, %rd198, %r1622;
	setp.eq.s64 	%p482, %rd199, -9223372036854775808;
	{ // callseq 29, 0
	.param .b64 param0;
	st.param.f64 	[param0], 0d3FE3333333333333;
	.param .b64 param1;
	st.param.f64 	[param1], %fd5629;
	.param .b64 retval0;
	call.uni (retval0), 
	__internal_accurate_pow, 
	(
	param0, 
	param1
	);
	ld.param.f64 	%fd5630, [retval0];
	} // callseq 29
	neg.f64 	%fd5632, %fd5630;
	selp.f64 	%fd5633, %fd5632, %fd5630, %p482;
	selp.f64 	%fd5634, %fd5633, %fd5630, %p480;
	cvt.rzi.f64.f64 	%fd5635, %fd5629;
	setp.neu.f64 	%p483, %fd5629, %fd5635;
	selp.f64 	%fd5637, 0dFFF8000000000000, %fd5634, %p483;
	selp.f64 	%fd25268, %fd5637, %fd5634, %p480;
	add.f64 	%fd5638, %fd5629, 0d3FE3333333333333;
	{
	.reg .b32 %temp; 
	mov.b64 	{%temp, %r1623}, %fd5638;
	}
	and.b32  	%r1624, %r1623, 2146435072;
	setp.ne.s32 	%p484, %r1624, 2146435072;
	@%p484 bra 	$L__BB0_383;
	setp.num.f64 	%p485, %fd5629, %fd5629;
	@%p485 bra 	$L__BB0_381;
	mov.f64 	%fd5640, 0d3FE3333333333333;
	add.rn.f64 	%fd25268, %fd5640, %fd5629;
	bra.uni 	$L__BB0_383;
$L__BB0_381:
	abs.f64 	%fd5639, %fd5629;
	setp.neu.f64 	%p486, %fd5639, 0d7FF0000000000000;
	@%p486 bra 	$L__BB0_383;
	shr.s32 	%r1625, %r248, 31;
	and.b32  	%r1626, %r1625, 2146435072;
	mov.b32 	%r1627, 0;
	mov.b64 	%fd25268, {%r1627, %r1626};
$L__BB0_383:
	setp.eq.f64 	%p487, %fd5629, 0d0000000000000000;
	selp.f64 	%fd5641, 0d3FF0000000000000, %fd25268, %p487;
	add.f64 	%fd5642, %fd498, 0d3FF0000000000000;
	div.rn.f64 	%fd5643, %fd497, %fd5642;
	mul.f64 	%fd520, %fd5643, %fd5641;
	mov.f64 	%fd5644, 0dC078600000000000;
	div.rn.f64 	%fd521, %fd5644, %fd7;
	fma.rn.f64 	%fd5645, %fd521, 0d3FF71547652B82FE, 0d4338000000000000;
	{
	.reg .b32 %temp; 
	mov.b64 	{%r249, %temp}, %fd5645;
	}
	mov.f64 	%fd5646, 0dC338000000000000;
	add.rn.f64 	%fd5647, %fd5645, %fd5646;
	fma.rn.f64 	%fd5648, %fd5647, 0dBFE62E42FEFA39EF, %fd521;
	fma.rn.f64 	%fd5649, %fd5647, 0dBC7ABC9E3B39803F, %fd5648;
	fma.rn.f64 	%fd5650, %fd5649, 0d3E5ADE1569CE2BDF, 0d3E928AF3FCA213EA;
	fma.rn.f64 	%fd5651, %fd5650, %fd5649, 0d3EC71DEE62401315;
	fma.rn.f64 	%fd5652, %fd5651, %fd5649, 0d3EFA01997C89EB71;
	fma.rn.f64 	%fd5653, %fd5652, %fd5649, 0d3F2A01A014761F65;
	fma.rn.f64 	%fd5654, %fd5653, %fd5649, 0d3F56C16C1852B7AF;
	fma.rn.f64 	%fd5655, %fd5654, %fd5649, 0d3F81111111122322;
	fma.rn.f64 	%fd5656, %fd5655, %fd5649, 0d3FA55555555502A1;
	fma.rn.f64 	%fd5657, %fd5656, %fd5649, 0d3FC5555555555511;
	fma.rn.f64 	%fd5658, %fd5657, %fd5649, 0d3FE000000000000B;
	fma.rn.f64 	%fd5659, %fd5658, %fd5649, 0d3FF0000000000000;
	fma.rn.f64 	%fd5660, %fd5659, %fd5649, 0d3FF0000000000000;
	{
	.reg .b32 %temp; 
	mov.b64 	{%r250, %temp}, %fd5660;
	}
	{
	.reg .b32 %temp; 
	mov.b64 	{%temp, %r251}, %fd5660;
	}
	shl.b32 	%r1628, %r249, 20;
	add.s32 	%r1629, %r1628, %r251;
	mov.b64 	%fd25269, {%r250, %r1629};
	{
	.reg .b32 %temp; 
	mov.b64 	{%temp, %r1630}, %fd521;
	}
	mov.b32 	%f160, %r1630;
	abs.f32 	%f36, %f160;
	setp.lt.f32 	%p488, %f36, 0f4086232B;
	@%p488 bra 	$L__BB0_386;
	setp.lt.f64 	%p489, %fd521, 0d0000000000000000;
	add.f64 	%fd5661, %fd521, 0d7FF0000000000000;
	selp.f64 	%fd25269, 0d0000000000000000, %fd5661, %p489;
	setp.geu.f32 	%p490, %f36, 0f40874800;
	@%p490 bra 	$L__BB0_386;
	shr.u32 	%r1631, %r249, 31;
	add.s32 	%r1632, %r249, %r1631;
	shr.s32 	%r1633, %r1632, 1;
	shl.b32 	%r1634, %r1633, 20;
	add.s32 	%r1635, %r251, %r1634;
	mov.b64 	%fd5662, {%r250, %r1635};
	sub.s32 	%r1636, %r249, %r1633;
	shl.b32 	%r1637, %r1636, 20;
	add.s32 	%r1638, %r1637, 1072693248;
	mov.b32 	%r1639, 0;
	mov.b64 	%fd5663, {%r1639, %r1638};
	mul.f64 	%fd25269, %fd5663, %fd5662;
$L__BB0_386:
	mul.f64 	%fd526, %fd25269, 0d3DB3CA8CB153A753;
	mov.f64 	%fd5664, 0d40C54A0000000000;
	div.rn.f64 	%fd527, %fd5664, %fd7;
	fma.rn.f64 	%fd5665, %fd527, 0d3FF71547652B82FE, 0d4338000000000000;
	{
	.reg .b32 %temp; 
	mov.b64 	{%r252, %temp}, %fd5665;
	}
	mov.f64 	%fd5666, 0dC338000000000000;
	add.rn.f64 	%fd5667, %fd5665, %fd5666;
	fma.rn.f64 	%fd5668, %fd5667, 0dBFE62E42FEFA39EF, %fd527;
	fma.rn.f64 	%fd5669, %fd5667, 0dBC7ABC9E3B39803F, %fd5668;
	fma.rn.f64 	%fd5670, %fd5669, 0d3E5ADE1569CE2BDF, 0d3E928AF3FCA213EA;
	fma.rn.f64 	%fd5671, %fd5670, %fd5669, 0d3EC71DEE62401315;
	fma.rn.f64 	%fd5672, %fd5671, %fd5669, 0d3EFA01997C89EB71;
	fma.rn.f64 	%fd5673, %fd5672, %fd5669, 0d3F2A01A014761F65;
	fma.rn.f64 	%fd5674, %fd5673, %fd5669, 0d3F56C16C1852B7AF;
	fma.rn.f64 	%fd5675, %fd5674, %fd5669, 0d3F81111111122322;
	fma.rn.f64 	%fd5676, %fd5675, %fd5669, 0d3FA55555555502A1;
	fma.rn.f64 	%fd5677, %fd5676, %fd5669, 0d3FC5555555555511;
	fma.rn.f64 	%fd5678, %fd5677, %fd5669, 0d3FE000000000000B;
	fma.rn.f64 	%fd5679, %fd5678, %fd5669, 0d3FF0000000000000;
	fma.rn.f64 	%fd5680, %fd5679, %fd5669, 0d3FF0000000000000;
	{
	.reg .b32 %temp; 
	mov.b64 	{%r253, %temp}, %fd5680;
	}
	{
	.reg .b32 %temp; 
	mov.b64 	{%temp, %r254}, %fd5680;
	}
	shl.b32 	%r1640, %r252, 20;
	add.s32 	%r1641, %r1640, %r254;
	mov.b64 	%fd25270, {%r253, %r1641};
	{
	.reg .b32 %temp; 
	mov.b64 	{%temp, %r1642}, %fd527;
	}
	mov.b32 	%f161, %r1642;
	abs.f32 	%f37, %f161;
	setp.lt.f32 	%p491, %f37, 0f4086232B;
	@%p491 bra 	$L__BB0_389;
	setp.lt.f64 	%p492, %fd527, 0d0000000000000000;
	add.f64 	%fd5681, %fd527, 0d7FF0000000000000;
	selp.f64 	%fd25270, 0d0000000000000000, %fd5681, %p492;
	setp.geu.f32 	%p493, %f37, 0f40874800;
	@%p493 bra 	$L__BB0_389;
	shr.u32 	%r1643, %r252, 31;
	add.s32 	%r1644, %r252, %r1643;
	shr.s32 	%r1645, %r1644, 1;
	shl.b32 	%r1646, %r1645, 20;
	add.s32 	%r1647, %r254, %r1646;
	mov.b64 	%fd5682, {%r253, %r1647};
	sub.s32 	%r1648, %r252, %r1645;
	shl.b32 	%r1649, %r1648, 20;
	add.s32 	%r1650, %r1649, 1072693248;
	mov.b32 	%r1651, 0;
	mov.b64 	%fd5683, {%r1651, %r1650};
	mul.f64 	%fd25270, %fd5683, %fd5682;
$L__BB0_389:
	mul.f64 	%fd5684, %fd25270, 0d3A64CC21ECE4BF11;
	div.rn.f64 	%fd532, %fd101, %fd5684;
	mov.f64 	%fd5685, 0d4077C00000000000;
	div.rn.f64 	%fd533, %fd5685, %fd7;
	fma.rn.f64 	%fd5686, %fd533, 0d3FF71547652B82FE, 0d4338000000000000;
	{
	.reg .b32 %temp; 
	mov.b64 	{%r255, %temp}, %fd5686;
	}
	mov.f64 	%fd5687, 0dC338000000000000;
	add.rn.f64 	%fd5688, %fd5686, %fd5687;
	fma.rn.f64 	%fd5689, %fd5688, 0dBFE62E42FEFA39EF, %fd533;
	fma.rn.f64 	%fd5690, %fd5688, 0dBC7ABC9E3B39803F, %fd5689;
	fma.rn.f64 	%fd5691, %fd5690, 0d3E5ADE1569CE2BDF, 0d3E928AF3FCA213EA;
	fma.rn.f64 	%fd5692, %fd5691, %fd5690, 0d3EC71DEE62401315;
	fma.rn.f64 	%fd5693, %fd5692, %fd5690, 0d3EFA01997C89EB71;
	fma.rn.f64 	%fd5694, %fd5693, %fd5690, 0d3F2A01A014761F65;
	fma.rn.f64 	%fd5695, %fd5694, %fd5690, 0d3F56C16C1852B7AF;
	fma.rn.f64 	%fd5696, %fd5695, %fd5690, 0d3F81111111122322;
	fma.rn.f64 	%fd5697, %fd5696, %fd5690, 0d3FA55555555502A1;
	fma.rn.f64 	%fd5698, %fd5697, %fd5690, 0d3FC5555555555511;
	fma.rn.f64 	%fd5699, %fd5698, %fd5690, 0d3FE000000000000B;
	fma.rn.f64 	%fd5700, %fd5699, %fd5690, 0d3FF0000000000000;
	fma.rn.f64 	%fd5701, %fd5700, %fd5690, 0d3FF0000000000000;
	{
	.reg .b32 %temp; 
	mov.b64 	{%r256, %temp}, %fd5701;
	}
	{
	.reg .b32 %temp; 
	mov.b64 	{%temp, %r257}, %fd5701;
	}
	shl.b32 	%r1652, %r255, 20;
	add.s32 	%r1653, %r1652, %r257;
	mov.b64 	%fd25271, {%r256, %r1653};
	{
	.reg .b32 %temp; 
	mov.b64 	{%temp, %r1654}, %fd533;
	}
	mov.b32 	%f162, %r1654;
	abs.f32 	%f38, %f162;
	setp.lt.f32 	%p494, %f38, 0f4086232B;
	@%p494 bra 	$L__BB0_392;
	setp.lt.f64 	%p495, %fd533, 0d0000000000000000;
	add.f64 	%fd5702, %fd533, 0d7FF0000000000000;
	selp.f64 	%fd25271, 0d0000000000000000, %fd5702, %p495;
	setp.geu.f32 	%p496, %f38, 0f40874800;
	@%p496 bra 	$L__BB0_392;
	shr.u32 	%r1655, %r255, 31;
	add.s32 	%r1656, %r255, %r1655;
	shr.s32 	%r1657, %r1656, 1;
	shl.b32 	%r1658, %r1657, 20;
	add.s32 	%r1659, %r257, %r1658;
	mov.b64 	%fd5703, {%r256, %r1659};
	sub.s32 	%r1660, %r255, %r1657;
	shl.b32 	%r1661, %r1660, 20;
	add.s32 	%r1662, %r1661, 1072693248;
	mov.b32 	%r1663, 0;
	mov.b64 	%fd5704, {%r1663, %r1662};
	mul.f64 	%fd25271, %fd5704, %fd5703;
$L__BB0_392:
	mul.f64 	%fd538, %fd25271, 0d3D76DEADF4BBB049;
	mov.f64 	%fd5705, 0dC086300000000000;
	div.rn.f64 	%fd539, %fd5705, %fd7;
	fma.rn.f64 	%fd5706, %fd539, 0d3FF71547652B82FE, 0d4338000000000000;
	{
	.reg .b32 %temp; 
	mov.b64 	{%r258, %temp}, %fd5706;
	}
	mov.f64 	%fd5707, 0dC338000000000000;
	add.rn.f64 	%fd5708, %fd5706, %fd5707;
	fma.rn.f64 	%fd5709, %fd5708, 0dBFE62E42FEFA39EF, %fd539;
	fma.rn.f64 	%fd5710, %fd5708, 0dBC7ABC9E3B39803F, %fd5709;
	fma.rn.f64 	%fd5711, %fd5710, 0d3E5ADE1569CE2BDF, 0d3E928AF3FCA213EA;
	fma.rn.f64 	%fd5712, %fd5711, %fd5710, 0d3EC71DEE62401315;
	fma.rn.f64 	%fd5713, %fd5712, %fd5710, 0d3EFA01997C89EB71;
	fma.rn.f64 	%fd5714, %fd5713, %fd5710, 0d3F2A01A014761F65;
	fma.rn.f64 	%fd5715, %fd5714, %fd5710, 0d3F56C16C1852B7AF;
	fma.rn.f64 	%fd5716, %fd5715, %fd5710, 0d3F81111111122322;
	fma.rn.f64 	%fd5717, %fd5716, %fd5710, 0d3FA55555555502A1;
	fma.rn.f64 	%fd5718, %fd5717, %fd5710, 0d3FC5555555555511;
	fma.rn.f64 	%fd5719, %fd5718, %fd5710, 0d3FE000000000000B;
	fma.rn.f64 	%fd5720, %fd5719, %fd5710, 0d3FF0000000000000;
	fma.rn.f64 	%fd5721, %fd5720, %fd5710, 0d3FF0000000000000;
	{
	.reg .b32 %temp; 
	mov.b64 	{%r259, %temp}, %fd5721;
	}
	{
	.reg .b32 %temp; 
	mov.b64 	{%temp, %r260}, %fd5721;
	}
	shl.b32 	%r1664, %r258, 20;
	add.s32 	%r1665, %r1664, %r260;
	mov.b64 	%fd25272, {%r259, %r1665};
	{
	.reg .b32 %temp; 
	mov.b64 	{%temp, %r1666}, %fd539;
	}
	mov.b32 	%f163, %r1666;
	abs.f32 	%f39, %f163;
	setp.lt.f32 	%p497, %f39, 0f4086232B;
	@%p497 bra 	$L__BB0_395;
	setp.lt.f64 	%p498, %fd539, 0d0000000000000000;
	add.f64 	%fd5722, %fd539, 0d7FF0000000000000;
	selp.f64 	%fd25272, 0d0000000000000000, %fd5722, %p498;
	setp.geu.f32 	%p499, %f39, 0f40874800;
	@%p499 bra 	$L__BB0_395;
	shr.u32 	%r1667, %r258, 31;
	add.s32 	%r1668, %r258, %r1667;
	shr.s32 	%r1669, %r1668, 1;
	shl.b32 	%r1670, %r1669, 20;
	add.s32 	%r1671, %r260, %r1670;
	mov.b64 	%fd5723, {%r259, %r1671};
	sub.s32 	%r1672, %r258, %r1669;
	shl.b32 	%r1673, %r1672, 20;
	add.s32 	%r1674, %r1673, 1072693248;
	mov.b32 	%r1675, 0;
	mov.b64 	%fd5724, {%r1675, %r1674};
	mul.f64 	%fd25272, %fd5724, %fd5723;
$L__BB0_395:
	mul.f64 	%fd544, %fd25272, 0d3D7DE81E8ECE0DEA;
	mov.f64 	%fd5725, 0dC08D100000000000;
	div.rn.f64 	%fd545, %fd5725, %fd7;
	fma.rn.f64 	%fd5726, %fd545, 0d3FF71547652B82FE, 0d4338000000000000;
	{
	.reg .b32 %temp; 
	mov.b64 	{%r261, %temp}, %fd5726;
	}
	mov.f64 	%fd5727, 0dC338000000000000;
	add.rn.f64 	%fd5728, %fd5726, %fd5727;
	fma.rn.f64 	%fd5729, %fd5728, 0dBFE62E42FEFA39EF, %fd545;
	fma.rn.f64 	%fd5730, %fd5728, 0dBC7ABC9E3B39803F, %fd5729;
	fma.rn.f64 	%fd5731, %fd5730, 0d3E5ADE1569CE2BDF, 0d3E928AF3FCA213EA;
	fma.rn.f64 	%fd5732, %fd5731, %fd5730, 0d3EC71DEE62401315;
	fma.rn.f64 	%fd5733, %fd5732, %fd5730, 0d3EFA01997C89EB71;
	fma.rn.f64 	%fd5734, %fd5733, %fd5730, 0d3F2A01A014761F65;
	fma.rn.f64 	%fd5735, %fd5734, %fd5730, 0d3F56C16C1852B7AF;
	fma.rn.f64 	%fd5736, %fd5735, %fd5730, 0d3F81111111122322;
	fma.rn.f64 	%fd5737, %fd5736, %fd5730, 0d3FA55555555502A1;
	fma.rn.f64 	%fd5738, %fd5737, %fd5730, 0d3FC5555555555511;
	fma.rn.f64 	%fd5739, %fd5738, %fd5730, 0d3FE000000000000B;
	fma.rn.f64 	%fd5740, %fd5739, %fd5730, 0d3FF0000000000000;
	fma.rn.f64 	%fd5741, %fd5740, %fd5730, 0d3FF0000000000000;
	{
	.reg .b32 %temp; 
	mov.b64 	{%r262, %temp}, %fd5741;
	}
	{
	.reg .b32 %temp; 
	mov.b64 	{%temp, %r263}, %fd5741;
	}
	shl.b32 	%r1676, %r261, 20;
	add.s32 	%r1677, %r1676, %r263;
	mov.b64 	%fd25273, {%r262, %r1677};
	{
	.reg .b32 %temp; 
	mov.b64 	{%temp, %r1678}, %fd545;
	}
	mov.b32 	%f164, %r1678;
	abs.f32 	%f40, %f164;
	setp.lt.f32 	%p500, %f40, 0f4086232B;
	@%p500 bra 	$L__BB0_398;
	setp.lt.f64 	%p501, %fd545, 0d0000000000000000;
	add.f64 	%fd5742, %fd545, 0d7FF0000000000000;
	selp.f64 	%fd25273, 0d0000000000000000, %fd5742, %p501;
	setp.geu.f32 	%p502, %f40, 0f40874800;
	@%p502 bra 	$L__BB0_398;
	shr.u32 	%r1679, %r261, 31;
	add.s32 	%r1680, %r261, %r1679;
	shr.s32 	%r1681, %r1680, 1;
	shl.b32 	%r1682, %r1681, 20;
	add.s32 	%r1683, %r263, %r1682;
	mov.b64 	%fd5743, {%r262, %r1683};
	sub.s32 	%r1684, %r261, %r1681;
	shl.b32 	%r1685, %r1684, 20;
	add.s32 	%r1686, %r1685, 1072693248;
	mov.b32 	%r1687, 0;
	mov.b64 	%fd5744, {%r1687, %r1686};
	mul.f64 	%fd25273, %fd5744, %fd5743;
$L__BB0_398:
	mul.f64 	%fd550, %fd25273, 0d3D92E95E9E115B9F;
	mov.f64 	%fd5745, 0dC083A00000000000;
	div.rn.f64 	%fd551, %fd5745, %fd7;
	fma.rn.f64 	%fd5746, %fd551, 0d3FF71547652B82FE, 0d4338000000000000;
	{
	.reg .b32 %temp; 
	mov.b64 	{%r264, %temp}, %fd5746;
	}
	mov.f64 	%fd5747, 0dC338000000000000;
	add.rn.f64 	%fd5748, %fd5746, %fd5747;
	fma.rn.f64 	%fd5749, %fd5748, 0dBFE62E42FEFA39EF, %fd551;
	fma.rn.f64 	%fd5750, %fd5748, 0dBC7ABC9E3B39803F, %fd5749;
	fma.rn.f64 	%fd5751, %fd5750, 0d3E5ADE1569CE2BDF, 0d3E928AF3FCA213EA;
	fma.rn.f64 	%fd5752, %fd5751, %fd5750, 0d3EC71DEE62401315;
	fma.rn.f64 	%fd5753, %fd5752, %fd5750, 0d3EFA01997C89EB71;
	fma.rn.f64 	%fd5754, %fd5753, %fd5750, 0d3F2A01A014761F65;
	fma.rn.f64 	%fd5755, %fd5754, %fd5750, 0d3F56C16C1852B7AF;
	fma.rn.f64 	%fd5756, %fd5755, %fd5750, 0d3F81111111122322;
	fma.rn.f64 	%fd5757, %fd5756, %fd5750, 0d3FA55555555502A1;
	fma.rn.f64 	%fd5758, %fd5757, %fd5750, 0d3FC5555555555511;
	fma.rn.f64 	%fd5759, %fd5758, %fd5750, 0d3FE000000000000B;
	fma.rn.f64 	%fd5760, %fd5759, %fd5750, 0d3FF0000000000000;
	fma.rn.f64 	%fd5761, %fd5760, %fd5750, 0d3FF0000000000000;
	{
	.reg .b32 %temp; 
	mov.b64 	{%r265, %temp}, %fd5761;
	}
	{
	.reg .b32 %temp; 
	mov.b64 	{%temp, %r266}, %fd5761;
	}
	shl.b32 	%r1688, %r264, 20;
	add.s32 	%r1689, %r1688, %r266;
	mov.b64 	%fd25274, {%r265, %r1689};
	{
	.reg .b32 %temp; 
	mov.b64 	{%temp, %r1690}, %fd551;
	}
	mov.b32 	%f165, %r1690;
	abs.f32 	%f41, %f165;
	setp.lt.f32 	%p503, %f41, 0f4086232B;
	@%p503 bra 	$L__BB0_401;
	setp.lt.f64 	%p504, %fd551, 0d0000000000000000;
	add.f64 	%fd5762, %fd551, 0d7FF0000000000000;
	selp.f64 	%fd25274, 0d0000000000000000, %fd5762, %p504;
	setp.geu.f32 	%p505, %f41, 0f40874800;
	@%p505 bra 	$L__BB0_401;
	shr.u32 	%r1691, %r264, 31;
	add.s32 	%r1692, %r264, %r1691;
	shr.s32 	%r1693, %r1692, 1;
	shl.b32 	%r1694, %r1693, 20;
	add.s32 	%r1695, %r266, %r1694;
	mov.b64 	%fd5763, {%r265, %r1695};
	sub.s32 	%r1696, %r264, %r1693;
	shl.b32 	%r1697, %r1696, 20;
	add.s32 	%r1698, %r1697, 1072693248;
	mov.b32 	%r1699, 0;
	mov.b64 	%fd5764, {%r1699, %r1698};
	mul.f64 	%fd25274, %fd5764, %fd5763;
$L__BB0_401:
	{
	.reg .b32 %temp; 
	mov.b64 	{%temp, %r3353}, %fd7;
	}
	mov.f64 	%fd5765, 0dBFF51EB851EB851F;
	{
	.reg .b32 %temp; 
	mov.b64 	{%temp, %r268}, %fd5765;
	}
	and.b32  	%r269, %r268, 2146435072;
	abs.f64 	%fd556, %fd7;
	setp.neu.f64 	%p506, %fd7, 0d0000000000000000;
	@%p506 bra 	$L__BB0_403;
	setp.eq.s32 	%p508, %r269, 1127219200;
	selp.b32 	%r1700, %r3353, 0, %p508;
	setp.lt.s32 	%p509, %r268, 0;
	or.b32  	%r1701, %r1700, 2146435072;
	selp.b32 	%r1702, %r1701, %r1700, %p509;
	mov.b32 	%r1703, 0;
	mov.b64 	%fd25276, {%r1703, %r1702};
	bra.uni 	$L__BB0_404;
$L__BB0_403:
	setp.lt.s32 	%p507, %r3353, 0;
	{ // callseq 30, 0
	.param .b64 param0;
	st.param.f64 	[param0], %fd556;
	.param .b64 param1;
	st.param.f64 	[param1], 0dBFF51EB851EB851F;
	.param .b64 retval0;
	call.uni (retval0), 
	__internal_accurate_pow, 
	(
	param0, 
	param1
	);
	ld.param.f64 	%fd5766, [retval0];
	} // callseq 30
	selp.f64 	%fd25276, 0dFFF8000000000000, %fd5766, %p507;
$L__BB0_404:
	add.f64 	%fd5768, %fd7, 0dBFF51EB851EB851F;
	{
	.reg .b32 %temp; 
	mov.b64 	{%temp, %r1704}, %fd5768;
	}
	and.b32  	%r1705, %r1704, 2146435072;
	setp.ne.s32 	%p510, %r1705, 2146435072;
	@%p510 bra 	$L__BB0_409;
	setp.num.f64 	%p511, %fd7, %fd7;
	@%p511 bra 	$L__BB0_407;
	mov.f64 	%fd5769, 0dBFF51EB851EB851F;
	add.rn.f64 	%fd25276, %fd7, %fd5769;
	bra.uni 	$L__BB0_409;
$L__BB0_407:
	setp.neu.f64 	%p512, %fd556, 0d7FF0000000000000;
	@%p512 bra 	$L__BB0_409;
	setp.lt.s32 	%p513, %r3353, 0;
	setp.eq.s32 	%p514, %r269, 1127219200;
	setp.lt.s32 	%p515, %r268, 0;
	selp.b32 	%r1707, 0, 2146435072, %p515;
	and.b32  	%r1708, %r268, 2147483647;
	setp.ne.s32 	%p516, %r1708, 1071644672;
	or.b32  	%r1709, %r1707, -2147483648;
	selp.b32 	%r1710, %r1709, %r1707, %p516;
	selp.b32 	%r1711, %r1710, %r1707, %p514;
	selp.b32 	%r1712, %r1711, %r1707, %p513;
	mov.b32 	%r1713, 0;
	mov.b64 	%fd25276, {%r1713, %r1712};
$L__BB0_409:
	setp.eq.f64 	%p517, %fd7, 0d3FF0000000000000;
	selp.f64 	%fd5770, 0d3FF0000000000000, %fd25276, %p517;
	mul.f64 	%fd5771, %fd25274, 0d3EA01B2B29A4692B;
	mul.f64 	%fd563, %fd5771, %fd5770;
	mov.f64 	%fd5772, 0dC076400000000000;
	div.rn.f64 	%fd564, %fd5772, %fd7;
	fma.rn.f64 	%fd5773, %fd564, 0d3FF71547652B82FE, 0d4338000000000000;
	{
	.reg .b32 %temp; 
	mov.b64 	{%r270, %temp}, %fd5773;
	}
	mov.f64 	%fd5774, 0dC338000000000000;
	add.rn.f64 	%fd5775, %fd5773, %fd5774;
	fma.rn.f64 	%fd5776, %fd5775, 0dBFE62E42FEFA39EF, %fd564;
	fma.rn.f64 	%fd5777, %fd5775, 0dBC7ABC9E3B39803F, %fd5776;
	fma.rn.f64 	%fd5778, %fd5777, 0d3E5ADE1569CE2BDF, 0d3E928AF3FCA213EA;
	fma.rn.f64 	%fd5779, %fd5778, %fd5777, 0d3EC71DEE62401315;
	fma.rn.f64 	%fd5780, %fd5779, %fd5777, 0d3EFA01997C89EB71;
	fma.rn.f64 	%fd5781, %fd5780, %fd5777, 0d3F2A01A014761F65;
	fma.rn.f64 	%fd5782, %fd5781, %fd5777, 0d3F56C16C1852B7AF;
	fma.rn.f64 	%fd5783, %fd5782, %fd5777, 0d3F81111111122322;
	fma.rn.f64 	%fd5784, %fd5783, %fd5777, 0d3FA55555555502A1;
	fma.rn.f64 	%fd5785, %fd5784, %fd5777, 0d3FC5555555555511;
	fma.rn.f64 	%fd5786, %fd5785, %fd5777, 0d3FE000000000000B;
	fma.rn.f64 	%fd5787, %fd5786, %fd5777, 0d3FF0000000000000;
	fma.rn.f64 	%fd5788, %fd5787, %fd5777, 0d3FF0000000000000;
	{
	.reg .b32 %temp; 
	mov.b64 	{%r271, %temp}, %fd5788;
	}
	{
	.reg .b32 %temp; 
	mov.b64 	{%temp, %r272}, %fd5788;
	}
	shl.b32 	%r1714, %r270, 20;
	add.s32 	%r1715, %r1714, %r272;
	mov.b64 	%fd25277, {%r271, %r1715};
	{
	.reg .b32 %temp; 
	mov.b64 	{%temp, %r1716}, %fd564;
	}
	mov.b32 	%f166, %r1716;
	abs.f32 	%f42, %f166;
	setp.lt.f32 	%p518, %f42, 0f4086232B;
	@%p518 bra 	$L__BB0_412;
	setp.lt.f64 	%p519, %fd564, 0d0000000000000000;
	add.f64 	%fd5789, %fd564, 0d7FF0000000000000;
	selp.f64 	%fd25277, 0d0000000000000000, %fd5789, %p519;
	setp.geu.f32 	%p520, %f42, 0f40874800;
	@%p520 bra 	$L__BB0_412;
	shr.u32 	%r1717, %r270, 31;
	add.s32 	%r1718, %r270, %r1717;
	shr.s32 	%r1719, %r1718, 1;
	shl.b32 	%r1720, %r1719, 20;
	add.s32 	%r1721, %r272, %r1720;
	mov.b64 	%fd5790, {%r271, %r1721};
	sub.s32 	%r1722, %r270, %r1719;
	shl.b32 	%r1723, %r1722, 20;
	add.s32 	%r1724, %r1723, 1072693248;
	mov.b32 	%r1725, 0;
	mov.b64 	%fd5791, {%r1725, %r1724};
	mul.f64 	%fd25277, %fd5791, %fd5790;
$L__BB0_412:
	setp.neu.f64 	%p521, %fd7, 0d0000000000000000;
	mov.f64 	%fd5792, 0dBFF1EB851EB851EC;
	{
	.reg .b32 %temp; 
	mov.b64 	{%temp, %r273}, %fd5792;
	}
	and.b32  	%r274, %r273, 2146435072;
	@%p521 bra 	$L__BB0_414;
	setp.eq.s32 	%p523, %r274, 1125122048;
	selp.b32 	%r1726, %r3353, 0, %p523;
	setp.lt.s32 	%p524, %r273, 0;
	or.b32  	%r1727, %r1726, 2146435072;
	selp.b32 	%r1728, %r1727, %r1726, %p524;
	mov.b32 	%r1729, 0;
	mov.b64 	%fd25279, {%r1729, %r1728};
	bra.uni 	$L__BB0_415;
$L__BB0_414:
	setp.lt.s32 	%p522, %r3353, 0;
	{ // callseq 31, 0
	.param .b64 param0;
	st.param.f64 	[param0], %fd556;
	.param .b64 param1;
	st.param.f64 	[param1], 0dBFF1EB851EB851EC;
	.param .b64 retval0;
	call.uni (retval0), 
	__internal_accurate_pow, 
	(
	param0, 
	param1
	);
	ld.param.f64 	%fd5793, [retval0];
	} // callseq 31
	selp.f64 	%fd25279, 0dFFF8000000000000, %fd5793, %p522;
$L__BB0_415:
	add.f64 	%fd5795, %fd7, 0dBFF1EB851EB851EC;
	{
	.reg .b32 %temp; 
	mov.b64 	{%temp, %r1730}, %fd5795;
	}
	and.b32  	%r1731, %r1730, 2146435072;
	setp.ne.s32 	%p525, %r1731, 2146435072;
	@%p525 bra 	$L__BB0_420;
	setp.num.f64 	%p526, %fd7, %fd7;
	@%p526 bra 	$L__BB0_418;
	mov.f64 	%fd5796, 0dBFF1EB851EB851EC;
	add.rn.f64 	%fd25279, %fd7, %fd5796;
	bra.uni 	$L__BB0_420;
$L__BB0_418:
	setp.neu.f64 	%p527, %fd556, 0d7FF0000000000000;
	@%p527 bra 	$L__BB0_420;
	setp.eq.s32 	%p528, %r274, 1125122048;
	setp.lt.s32 	%p529, %r3353, 0;
	setp.lt.s32 	%p530, %r273, 0;
	selp.b32 	%r1733, 0, 2146435072, %p530;
	and.b32  	%r1734, %r273, 2147483647;
	setp.ne.s32 	%p531, %r1734, 1071644672;
	or.b32  	%r1735, %r1733, -2147483648;
	selp.b32 	%r1736, %r1735, %r1733, %p531;
	selp.b32 	%r1737, %r1736, %r1733, %p528;
	selp.b32 	%r1738, %r1737, %r1733, %p529;
	mov.b32 	%r1739, 0;
	mov.b64 	%fd25279, {%r1739, %r1738};
$L__BB0_420:
	setp.eq.f64 	%p532, %fd7, 0d3FF0000000000000;
	selp.f64 	%fd5797, 0d3FF0000000000000, %fd25279, %p532;
	mul.f64 	%fd5798, %fd25277, 0d3E442FB463FA6F55;
	mul.f64 	%fd575, %fd5798, %fd5797;
	div.rn.f64 	%fd576, %fd7, 0d4072A00000000000;
	{
	.reg .b32 %temp; 
	mov.b64 	{%temp, %r275}, %fd576;
	}
	mov.f64 	%fd5799, 0dBFF8000000000000;
	{
	.reg .b32 %temp; 
	mov.b64 	{%temp, %r276}, %fd5799;
	}
	and.b32  	%r277, %r276, 2146435072;
	abs.f64 	%fd577, %fd576;
	setp.neu.f64 	%p533, %fd576, 0d0000000000000000;
	@%p533 bra 	$L__BB0_422;
	setp.eq.s32 	%p535, %r277, 1073741824;
	selp.b32 	%r1740, %r275, 0, %p535;
	setp.lt.s32 	%p536, %r276, 0;
	or.b32  	%r1741, %r1740, 2146435072;
	selp.b32 	%r1742, %r1741, %r1740, %p536;
	mov.b32 	%r1743, 0;
	mov.b64 	%fd25281, {%r1743, %r1742};
	bra.uni 	$L__BB0_423;
$L__BB0_422:
	setp.lt.s32 	%p534, %r275, 0;
	{ // callseq 32, 0
	.param .b64 param0;
	st.param.f64 	[param0], %fd577;
	.param .b64 param1;
	st.param.f64 	[param1], 0dBFF8000000000000;
	.param .b64 retval0;
	call.uni (retval0), 
	__internal_accurate_pow, 
	(
	param0, 
	param1
	);
	ld.param.f64 	%fd5800, [retval0];
	} // callseq 32
	selp.f64 	%fd25281, 0dFFF8000000000000, %fd5800, %p534;
$L__BB0_423:
	add.f64 	%fd5802, %fd576, 0dBFF8000000000000;
	{
	.reg .b32 %temp; 
	mov.b64 	{%temp, %r1744}, %fd5802;
	}
	and.b32  	%r1745, %r1744, 2146435072;
	setp.ne.s32 	%p537, %r1745, 2146435072;
	@%p537 bra 	$L__BB0_428;
	setp.num.f64 	%p538, %fd576, %fd576;
	@%p538 bra 	$L__BB0_426;
	mov.f64 	%fd5803, 0dBFF8000000000000;
	add.rn.f64 	%fd25281, %fd576, %fd5803;
	bra.uni 	$L__BB0_428;
$L__BB0_426:
	setp.neu.f64 	%p539, %fd577, 0d7FF0000000000000;
	@%p539 bra 	$L__BB0_428;
	setp.lt.s32 	%p540, %r275, 0;
	setp.eq.s32 	%p541, %r277, 1073741824;
	setp.lt.s32 	%p542, %r276, 0;
	selp.b32 	%r1747, 0, 2146435072, %p542;
	and.b32  	%r1748, %r276, 2147483647;
	setp.ne.s32 	%p543, %r1748, 1071644672;
	or.b32  	%r1749, %r1747, -2147483648;
	selp.b32 	%r1750, %r1749, %r1747, %p543;
	selp.b32 	%r1751, %r1750, %r1747, %p541;
	selp.b32 	%r1752, %r1751, %r1747, %p540;
	mov.b32 	%r1753, 0;
	mov.b64 	%fd25281, {%r1753, %r1752};
$L__BB0_428:
	setp.neu.f64 	%p544, %fd576, 0d0000000000000000;
	setp.lt.s32 	%p545, %r275, 0;
	setp.eq.f64 	%p546, %fd576, 0d3FF0000000000000;
	selp.f64 	%fd5804, 0d3FF0000000000000, %fd25281, %p546;
	mul.f64 	%fd584, %fd5804, 0d3D80E374A4F8E0B4;
	mul.f64 	%fd585, %fd5804, 0d3DAF019826E0EC8B;
	mov.f64 	%fd5805, 0dC000000000000000;
	{
	.reg .b32 %temp; 
	mov.b64 	{%temp, %r1754}, %fd5805;
	}
	and.b32  	%r279, %r1754, 2146435072;
	setp.eq.s32 	%p547, %r279, 1062207488;
	{ // callseq 33, 0
	.param .b64 param0;
	st.param.f64 	[param0], %fd577;
	.param .b64 param1;
	st.param.f64 	[param1], 0dC000000000000000;
	.param .b64 retval0;
	call.uni (retval0), 
	__internal_accurate_pow, 
	(
	param0, 
	param1
	);
	ld.param.f64 	%fd5806, [retval0];
	} // callseq 33
	neg.f64 	%fd5808, %fd5806;
	selp.f64 	%fd5809, %fd5808, %fd5806, %p547;
	selp.f64 	%fd25283, %fd5809, %fd5806, %p545;
	@%p544 bra 	$L__BB0_430;
	setp.eq.s32 	%p548, %r279, 1062207488;
	selp.b32 	%r1755, %r275, 0, %p548;
	setp.lt.s32 	%p549, %r1754, 0;
	or.b32  	%r1756, %r1755, 2146435072;
	selp.b32 	%r1757, %r1756, %r1755, %p549;
	mov.b32 	%r1758, 0;
	mov.b64 	%fd25283, {%r1758, %r1757};
$L__BB0_430:
	add.f64 	%fd5810, %fd576, 0dC000000000000000;
	{
	.reg .b32 %temp; 
	mov.b64 	{%temp, %r1759}, %fd5810;
	}
	and.b32  	%r1760, %r1759, 2146435072;
	setp.ne.s32 	%p550, %r1760, 2146435072;
	@%p550 bra 	$L__BB0_435;
	setp.num.f64 	%p551, %fd576, %fd576;
	@%p551 bra 	$L__BB0_433;
	mov.f64 	%fd5811, 0dC000000000000000;
	add.rn.f64 	%fd25283, %fd576, %fd5811;
	bra.uni 	$L__BB0_435;
$L__BB0_433:
	setp.neu.f64 	%p552, %fd577, 0d7FF0000000000000;
	@%p552 bra 	$L__BB0_435;
	setp.eq.s32 	%p553, %r279, 1062207488;
	setp.lt.s32 	%p554, %r275, 0;
	setp.lt.s32 	%p555, %r1754, 0;
	selp.b32 	%r1762, 0, 2146435072, %p555;
	and.b32  	%r1763, %r1754, 2147483647;
	setp.ne.s32 	%p556, %r1763, 1071644672;
	or.b32  	%r1764, %r1762, -2147483648;
	selp.b32 	%r1765, %r1764, %r1762, %p556;
	selp.b32 	%r1766, %r1765, %r1762, %p553;
	selp.b32 	%r1767, %r1766, %r1762, %p554;
	mov.b32 	%r1768, 0;
	mov.b64 	%fd25283, {%r1768, %r1767};
$L__BB0_435:
	setp.eq.f64 	%p557, %fd576, 0d3FF0000000000000;
	selp.f64 	%fd5812, 0d3FF0000000000000, %fd25283, %p557;
	mul.f64 	%fd592, %fd5812, 0d3DAA636641C4DF1A;
	mul.f64 	%fd593, %fd5812, 0d3DA19799812DEA11;
	mov.f64 	%fd5813, 0dC07F400000000000;
	div.rn.f64 	%fd594, %fd5813, %fd7;
	fma.rn.f64 	%fd5814, %fd594, 0d3FF71547652B82FE, 0d4338000000000000;
	{
	.reg .b32 %temp; 
	mov.b64 	{%r280, %temp}, %fd5814;
	}
	mov.f64 	%fd5815, 0dC338000000000000;
	add.rn.f64 	%fd5816, %fd5814, %fd5815;
	fma.rn.f64 	%fd5817, %fd5816, 0dBFE62E42FEFA39EF, %fd594;
	fma.rn.f64 	%fd5818, %fd5816, 0dBC7ABC9E3B39803F, %fd5817;
	fma.rn.f64 	%fd5819, %fd5818, 0d3E5ADE1569CE2BDF, 0d3E928AF3FCA213EA;
	fma.rn.f64 	%fd5820, %fd5819, %fd5818, 0d3EC71DEE62401315;
	fma.rn.f64 	%fd5821, %fd5820, %fd5818, 0d3EFA01997C89EB71;
	fma.rn.f64 	%fd5822, %fd5821, %fd5818, 0d3F2A01A014761F65;
	fma.rn.f64 	%fd5823, %fd5822, %fd5818, 0d3F56C16C1852B7AF;
	fma.rn.f64 	%fd5824, %fd5823, %fd5818, 0d3F81111111122322;
	fma.rn.f64 	%fd5825, %fd5824, %fd5818, 0d3FA55555555502A1;
	fma.rn.f64 	%fd5826, %fd5825, %fd5818, 0d3FC5555555555511;
	fma.rn.f64 	%fd5827, %fd5826, %fd5818, 0d3FE000000000000B;
	fma.rn.f64 	%fd5828, %fd5827, %fd5818, 0d3FF0000000000000;
	fma.rn.f64 	%fd5829, %fd5828, %fd5818, 0d3FF0000000000000;
	{
	.reg .b32 %temp; 
	mov.b64 	{%r281, %temp}, %fd5829;
	}
	{
	.reg .b32 %temp; 
	mov.b64 	{%temp, %r282}, %fd5829;
	}
	shl.b32 	%r1769, %r280, 20;
	add.s32 	%r1770, %r1769, %r282;
	mov.b64 	%fd25284, {%r281, %r1770};
	{
	.reg .b32 %temp; 
	mov.b64 	{%temp, %r1771}, %fd594;
	}
	mov.b32 	%f167, %r1771;
	abs.f32 	%f43, %f167;
	setp.lt.f32 	%p558, %f43, 0f4086232B;
	@%p558 bra 	$L__BB0_438;
	setp.lt.f64 	%p559, %fd594, 0d0000000000000000;
	add.f64 	%fd5830, %fd594, 0d7FF0000000000000;
	selp.f64 	%fd25284, 0d0000000000000000, %fd5830, %p559;
	setp.geu.f32 	%p560, %f43, 0f40874800;
	@%p560 bra 	$L__BB0_438;
	shr.u32 	%r1772, %r280, 31;
	add.s32 	%r1773, %r280, %r1772;
	shr.s32 	%r1774, %r1773, 1;
	shl.b32 	%r1775, %r1774, 20;
	add.s32 	%r1776, %r282, %r1775;
	mov.b64 	%fd5831, {%r281, %r1776};
	sub.s32 	%r1777, %r280, %r1774;
	shl.b32 	%r1778, %r1777, 20;
	add.s32 	%r1779, %r1778, 1072693248;
	mov.b32 	%r1780, 0;
	mov.b64 	%fd5832, {%r1780, %r1779};
	mul.f64 	%fd25284, %fd5832, %fd5831;
$L__BB0_438:
	mul.f64 	%fd599, %fd25284, 0d3DD5FD7FE1796495;
	mul.f64 	%fd600, %fd25243, 0d3D7D33F9B299048D;
	mov.f64 	%fd5833, 0dC08F400000000000;
	div.rn.f64 	%fd601, %fd5833, %fd7;
	fma.rn.f64 	%fd5834, %fd601, 0d3FF71547652B82FE, 0d4338000000000000;
	{
	.reg .b32 %temp; 
	mov.b64 	{%r283, %temp}, %fd5834;
	}
	mov.f64 	%fd5835, 0dC338000000000000;
	add.rn.f64 	%fd5836, %fd5834, %fd5835;
	fma.rn.f64 	%fd5837, %fd5836, 0dBFE62E42FEFA39EF, %fd601;
	fma.rn.f64 	%fd5838, %fd5836, 0dBC7ABC9E3B39803F, %fd5837;
	fma.rn.f64 	%fd5839, %fd5838, 0d3E5ADE1569CE2BDF, 0d3E928AF3FCA213EA;
	fma.rn.f64 	%fd5840, %fd5839, %fd5838, 0d3EC71DEE62401315;
	fma.rn.f64 	%fd5841, %fd5840, %fd5838, 0d3EFA01997C89EB71;
	fma.rn.f64 	%fd5842, %fd5841, %fd5838, 0d3F2A01A014761F65;
	fma.rn.f64 	%fd5843, %fd5842, %fd5838, 0d3F56C16C1852B7AF;
	fma.rn.f64 	%fd5844, %fd5843, %fd5838, 0d3F81111111122322;
	fma.rn.f64 	%fd5845, %fd5844, %fd5838, 0d3FA55555555502A1;
	fma.rn.f64 	%fd5846, %fd5845, %fd5838, 0d3FC5555555555511;
	fma.rn.f64 	%fd5847, %fd5846, %fd5838, 0d3FE000000000000B;
	fma.rn.f64 	%fd5848, %fd5847, %fd5838, 0d3FF0000000000000;
	fma.rn.f64 	%fd5849, %fd5848, %fd5838, 0d3FF0000000000000;
	{
	.reg .b32 %temp; 
	mov.b64 	{%r284, %temp}, %fd5849;
	}
	{
	.reg .b32 %temp; 
	mov.b64 	{%temp, %r285}, %fd5849;
	}
	shl.b32 	%r1781, %r283, 20;
	add.s32 	%r1782, %r1781, %r285;
	mov.b64 	%fd25285, {%r284, %r1782};
	{
	.reg .b32 %temp; 
	mov.b64 	{%temp, %r1783}, %fd601;
	}
	mov.b32 	%f168, %r1783;
	abs.f32 	%f44, %f168;
	setp.lt.f32 	%p561, %f44, 0f4086232B;
	@%p561 bra 	$L__BB0_441;
	setp.lt.f64 	%p562, %fd601, 0d0000000000000000;
	add.f64 	%fd5850, %fd601, 0d7FF0000000000000;
	selp.f64 	%fd25285, 0d0000000000000000, %fd5850, %p562;
	setp.geu.f32 	%p563, %f44, 0f40874800;
	@%p563 bra 	$L__BB0_441;
	shr.u32 	%r1784, %r283, 31;
	add.s32 	%r1785, %r283, %r1784;
	shr.s32 	%r1786, %r1785, 1;
	shl.b32 	%r1787, %r1786, 20;
	add.s32 	%r1788, %r285, %r1787;
	mov.b64 	%fd5851, {%r284, %r1788};
	sub.s32 	%r1789, %r283, %r1786;
	shl.b32 	%r1790, %r1789, 20;
	add.s32 	%r1791, %r1790, 1072693248;
	mov.b32 	%r1792, 0;
	mov.b64 	%fd5852, {%r1792, %r1791};
	mul.f64 	%fd25285, %fd5852, %fd5851;
$L__BB0_441:
	mul.f64 	%fd606, %fd25285, 0d3D719799812DEA11;
	mov.f64 	%fd5853, 0dC0A0B40000000000;
	div.rn.f64 	%fd607, %fd5853, %fd7;
	fma.rn.f64 	%fd5854, %fd607, 0d3FF71547652B82FE, 0d4338000000000000;
	{
	.reg .b32 %temp; 
	mov.b64 	{%r286, %temp}, %fd5854;
	}
	mov.f64 	%fd5855, 0dC338000000000000;
	add.rn.f64 	%fd5856, %fd5854, %fd5855;
	fma.rn.f64 	%fd5857, %fd5856, 0dBFE62E42FEFA39EF, %fd607;
	fma.rn.f64 	%fd5858, %fd5856, 0dBC7ABC9E3B39803F, %fd5857;
	fma.rn.f64 	%fd5859, %fd5858, 0d3E5ADE1569CE2BDF, 0d3E928AF3FCA213EA;
	fma.rn.f64 	%fd5860, %fd5859, %fd5858, 0d3EC71DEE62401315;
	fma.rn.f64 	%fd5861, %fd5860, %fd5858, 0d3EFA01997C89EB71;
	fma.rn.f64 	%fd5862, %fd5861, %fd5858, 0d3F2A01A014761F65;
	fma.rn.f64 	%fd5863, %fd5862, %fd5858, 0d3F56C16C1852B7AF;
	fma.rn.f64 	%fd5864, %fd5863, %fd5858, 0d3F81111111122322;
	fma.rn.f64 	%fd5865, %fd5864, %fd5858, 0d3FA55555555502A1;
	fma.rn.f64 	%fd5866, %fd5865, %fd5858, 0d3FC5555555555511;
	fma.rn.f64 	%fd5867, %fd5866, %fd5858, 0d3FE000000000000B;
	fma.rn.f64 	%fd5868, %fd5867, %fd5858, 0d3FF0000000000000;
	fma.rn.f64 	%fd5869, %fd5868, %fd5858, 0d3FF0000000000000;
	{
	.reg .b32 %temp; 
	mov.b64 	{%r287, %temp}, %fd5869;
	}
	{
	.reg .b32 %temp; 
	mov.b64 	{%temp, %r288}, %fd5869;
	}
	shl.b32 	%r1793, %r286, 20;
	add.s32 	%r1794, %r1793, %r288;
	mov.b64 	%fd25286, {%r287, %r1794};
	{
	.reg .b32 %temp; 
	mov.b64 	{%temp, %r1795}, %fd607;
	}
	mov.b32 	%f169, %r1795;
	abs.f32 	%f45, %f169;
	setp.lt.f32 	%p564, %f45, 0f4086232B;
	@%p564 bra 	$L__BB0_444;
	setp.lt.f64 	%p565, %fd607, 0d0000000000000000;
	add.f64 	%fd5870, %fd607, 0d7FF0000000000000;
	selp.f64 	%fd25286, 0d0000000000000000, %fd5870, %p565;
	setp.geu.f32 	%p566, %f45, 0f40874800;
	@%p566 bra 	$L__BB0_444;
	shr.u32 	%r1796, %r286, 31;
	add.s32 	%r1797, %r286, %r1796;
	shr.s32 	%r1798, %r1797, 1;
	shl.b32 	%r1799, %r1798, 20;
	add.s32 	%r1800, %r288, %r1799;
	mov.b64 	%fd5871, {%r287, %r1800};
	sub.s32 	%r1801, %r286, %r1798;
	shl.b32 	%r1802, %r1801, 20;
	add.s32 	%r1803, %r1802, 1072693248;
	mov.b32 	%r1804, 0;
	mov.b64 	%fd5872, {%r1804, %r1803};
	mul.f64 	%fd25286, %fd5872, %fd5871;
$L__BB0_444:
	mul.f64 	%fd612, %fd25286, 0d3DC6B475511F4218;
	mov.f64 	%fd5873, 0dC0B1F80000000000;
	div.rn.f64 	%fd613, %fd5873, %fd7;
	fma.rn.f64 	%fd5874, %fd613, 0d3FF71547652B82FE, 0d4338000000000000;
	{
	.reg .b32 %temp; 
	mov.b64 	{%r289, %temp}, %fd5874;
	}
	mov.f64 	%fd5875, 0dC338000000000000;
	add.rn.f64 	%fd5876, %fd5874, %fd5875;
	fma.rn.f64 	%fd5877, %fd5876, 0dBFE62E42FEFA39EF, %fd613;
	fma.rn.f64 	%fd5878, %fd5876, 0dBC7ABC9E3B39803F, %fd5877;
	fma.rn.f64 	%fd5879, %fd5878, 0d3E5ADE1569CE2BDF, 0d3E928AF3FCA213EA;
	fma.rn.f64 	%fd5880, %fd5879, %fd5878, 0d3EC71DEE62401315;
	fma.rn.f64 	%fd5881, %fd5880, %fd5878, 0d3EFA01997C89EB71;
	fma.rn.f64 	%fd5882, %fd5881, %fd5878, 0d3F2A01A014761F65;
	fma.rn.f64 	%fd5883, %fd5882, %fd5878, 0d3F56C16C1852B7AF;
	fma.rn.f64 	%fd5884, %fd5883, %fd5878, 0d3F81111111122322;
	fma.rn.f64 	%fd5885, %fd5884, %fd5878, 0d3FA55555555502A1;
	fma.rn.f64 	%fd5886, %fd5885, %fd5878, 0d3FC5555555555511;
	fma.rn.f64 	%fd5887, %fd5886, %fd5878, 0d3FE000000000000B;
	fma.rn.f64 	%fd5888, %fd5887, %fd5878, 0d3FF0000000000000;
	fma.rn.f64 	%fd5889, %fd5888, %fd5878, 0d3FF0000000000000;
	{
	.reg .b32 %temp; 
	mov.b64 	{%r290, %temp}, %fd5889;
	}
	{
	.reg .b32 %temp; 
	mov.b64 	{%temp, %r291}, %fd5889;
	}
	shl.b32 	%r1805, %r289, 20;
	add.s32 	%r1806, %r1805, %r291;
	mov.b64 	%fd25287, {%r290, %r1806};
	{
	.reg .b32 %temp; 
	mov.b64 	{%temp, %r1807}, %fd613;
	}
	mov.b32 	%f170, %r1807;
	abs.f32 	%f46, %f170;
	setp.lt.f32 	%p567, %f46, 0f4086232B;
	@%p567 bra 	$L__BB0_447;
	setp.lt.f64 	%p568, %fd613, 0d0000000000000000;
	add.f64 	%fd5890, %fd613, 0d7FF0000000000000;
	selp.f64 	%fd25287, 0d0000000000000000, %fd5890, %p568;
	setp.geu.f32 	%p569, %f46, 0f40874800;
	@%p569 bra 	$L__BB0_447;
	shr.u32 	%r1808, %r289, 31;
	add.s32 	%r1809, %r289, %r1808;
	shr.s32 	%r1810, %r1809, 1;
	shl.b32 	%r1811, %r1810, 20;
	add.s32 	%r1812, %r291, %r1811;
	mov.b64 	%fd5891, {%r290, %r1812};
	sub.s32 	%r1813, %r289, %r1810;
	shl.b32 	%r1814, %r1813, 20;
	add.s32 	%r1815, %r1814, 1072693248;
	mov.b32 	%r1816, 0;
	mov.b64 	%fd5892, {%r1816, %r1815};
	mul.f64 	%fd25287, %fd5892, %fd5891;
$L__BB0_447:
	mul.f64 	%fd618, %fd25287, 0d3D248C34513FDE31;
	{
	.reg .b32 %temp; 
	mov.b64 	{%r3354, %temp}, %fd7;
	}
	setp.gt.s32 	%p570, %r3353, 1048575;
	mov.b32 	%r3355, -1023;
	mov.f64 	%fd25288, %fd7;
	@%p570 bra 	$L__BB0_449;
	mul.f64 	%fd25288, %fd7, 0d4350000000000000;
	{
	.reg .b32 %temp; 
	mov.b64 	{%temp, %r3353}, %fd25288;
	}
	{
	.reg .b32 %temp; 
	mov.b64 	{%r3354, %temp}, %fd25288;
	}
	mov.b32 	%r3355, -1077;
$L__BB0_449:
	add.s32 	%r1819, %r3353, -1;
	setp.gt.u32 	%p571, %r1819, 2146435070;
	@%p571 bra 	$L__BB0_453;
	shr.u32 	%r1822, %r3353, 20;
	add.s32 	%r3356, %r3355, %r1822;
	and.b32  	%r1823, %r3353, 1048575;
	or.b32  	%r1824, %r1823, 1072693248;
	mov.b64 	%fd25289, {%r3354, %r1824};
	setp.lt.u32 	%p573, %r1824, 1073127583;
	@%p573 bra 	$L__BB0_452;
	{
	.reg .b32 %temp; 
	mov.b64 	{%r1825, %temp}, %fd25289;
	}
	{
	.reg .b32 %temp; 
	mov.b64 	{%temp, %r1826}, %fd25289;
	}
	add.s32 	%r1827, %r1826, -1048576;
	mov.b64 	%fd25289, {%r1825, %r1827};
	add.s32 	%r3356, %r3356, 1;
$L__BB0_452:
	add.f64 	%fd5894, %fd25289, 0dBFF0000000000000;
	add.f64 	%fd5895, %fd25289, 0d3FF0000000000000;
	rcp.approx.ftz.f64 	%fd5896, %fd5895;
	neg.f64 	%fd5897, %fd5895;
	fma.rn.f64 	%fd5898, %fd5897, %fd5896, 0d3FF0000000000000;
	fma.rn.f64 	%fd5899, %fd5898, %fd5898, %fd5898;
	fma.rn.f64 	%fd5900, %fd5899, %fd5896, %fd5896;
	mul.f64 	%fd5901, %fd5894, %fd5900;
	fma.rn.f64 	%fd5902, %fd5894, %fd5900, %fd5901;
	mul.f64 	%fd5903, %fd5902, %fd5902;
	fma.rn.f64 	%fd5904, %fd5903, 0d3EB1380B3AE80F1E, 0d3ED0EE258B7A8B04;
	fma.rn.f64 	%fd5905, %fd5904, %fd5903, 0d3EF3B2669F02676F;
	fma.rn.f64 	%fd5906, %fd5905, %fd5903, 0d3F1745CBA9AB0956;
	fma.rn.f64 	%fd5907, %fd5906, %fd5903, 0d3F3C71C72D1B5154;
	fma.rn.f64 	%fd5908, %fd5907, %fd5903, 0d3F624924923BE72D;
	fma.rn.f64 	%fd5909, %fd5908, %fd5903, 0d3F8999999999A3C4;
	fma.rn.f64 	%fd5910, %fd5909, %fd5903, 0d3FB5555555555554;
	sub.f64 	%fd5911, %fd5894, %fd5902;
	add.f64 	%fd5912, %fd5911, %fd5911;
	neg.f64 	%fd5913, %fd5902;
	fma.rn.f64 	%fd5914, %fd5913, %fd5894, %fd5912;
	mul.f64 	%fd5915, %fd5900, %fd5914;
	mul.f64 	%fd5916, %fd5903, %fd5910;
	fma.rn.f64 	%fd5917, %fd5916, %fd5902, %fd5915;
	xor.b32  	%r1828, %r3356, -2147483648;
	mov.b32 	%r1829, 1127219200;
	mov.b64 	%fd5918, {%r1828, %r1829};
	mov.b32 	%r1830, -2147483648;
	mov.b64 	%fd5919, {%r1830, %r1829};
	sub.f64 	%fd5920, %fd5918, %fd5919;
	fma.rn.f64 	%fd5921, %fd5920, 0d3FE62E42FEFA39EF, %fd5902;
	fma.rn.f64 	%fd5922, %fd5920, 0dBFE62E42FEFA39EF, %fd5921;
	sub.f64 	%fd5923, %fd5922, %fd5902;
	sub.f64 	%fd5924, %fd5917, %fd5923;
	fma.rn.f64 	%fd5925, %fd5920, 0d3C7ABC9E3B39803F, %fd5924;
	add.f64 	%fd25290, %fd5921, %fd5925;
	bra.uni 	$L__BB0_454;
$L__BB0_453:
	fma.rn.f64 	%fd5893, %fd25288, 0d7FF0000000000000, 0d7FF0000000000000;
	{
	.reg .b32 %temp; 
	mov.b64 	{%temp, %r1820}, %fd25288;
	}
	and.b32  	%r1821, %r1820, 2147483647;
	setp.eq.s32 	%p572, %r1821, 0;
	selp.f64 	%fd25290, 0dFFF0000000000000, %fd5893, %p572;
$L__BB0_454:
	mov.f64 	%fd5926, 0dC08ED80000000000;
	div.rn.f64 	%fd5927, %fd5926, %fd7;
	fma.rn.f64 	%fd627, %fd25290, 0d40068F5C28F5C28F, %fd5927;
	fma.rn.f64 	%fd5928, %fd627, 0d3FF71547652B82FE, 0d4338000000000000;
	{
	.reg .b32 %temp; 
	mov.b64 	{%r301, %temp}, %fd5928;
	}
	mov.f64 	%fd5929, 0dC338000000000000;
	add.rn.f64 	%fd5930, %fd5928, %fd5929;
	fma.rn.f64 	%fd5931, %fd5930, 0dBFE62E42FEFA39EF, %fd627;
	fma.rn.f64 	%fd5932, %fd5930, 0dBC7ABC9E3B39803F, %fd5931;
	fma.rn.f64 	%fd5933, %fd5932, 0d3E5ADE1569CE2BDF, 0d3E928AF3FCA213EA;
	fma.rn.f64 	%fd5934, %fd5933, %fd5932, 0d3EC71DEE62401315;
	fma.rn.f64 	%fd5935, %fd5934, %fd5932, 0d3EFA01997C89EB71;
	fma.rn.f64 	%fd5936, %fd5935, %fd5932, 0d3F2A01A014761F65;
	fma.rn.f64 	%fd5937, %fd5936, %fd5932, 0d3F56C16C1852B7AF;
	fma.rn.f64 	%fd5938, %fd5937, %fd5932, 0d3F81111111122322;
	fma.rn.f64 	%fd5939, %fd5938, %fd5932, 0d3FA55555555502A1;
	fma.rn.f64 	%fd5940, %fd5939, %fd5932, 0d3FC5555555555511;
	fma.rn.f64 	%fd5941, %fd5940, %fd5932, 0d3FE000000000000B;
	fma.rn.f64 	%fd5942, %fd5941, %fd5932, 0d3FF0000000000000;
	fma.rn.f64 	%fd5943, %fd5942, %fd5932, 0d3FF0000000000000;
	{
	.reg .b32 %temp; 
	mov.b64 	{%r302, %temp}, %fd5943;
	}
	{
	.reg .b32 %temp; 
	mov.b64 	{%temp, %r303}, %fd5943;
	}
	shl.b32 	%r1831, %r301, 20;
	add.s32 	%r1832, %r1831, %r303;
	mov.b64 	%fd25291, {%r302, %r1832};
	{
	.reg .b32 %temp; 
	mov.b64 	{%temp, %r1833}, %fd627;
	}
	mov.b32 	%f171, %r1833;
	abs.f32 	%f47, %f171;
	setp.lt.f32 	%p574, %f47, 0f4086232B;
	@%p574 bra 	$L__BB0_457;
	setp.lt.f64 	%p575, %fd627, 0d0000000000000000;
	add.f64 	%fd5944, %fd627, 0d7FF0000000000000;
	selp.f64 	%fd25291, 0d0000000000000000, %fd5944, %p575;
	setp.geu.f32 	%p576, %f47, 0f40874800;
	@%p576 bra 	$L__BB0_457;
	shr.u32 	%r1834, %r301, 31;
	add.s32 	%r1835, %r301, %r1834;
	shr.s32 	%r1836, %r1835, 1;
	shl.b32 	%r1837, %r1836, 20;
	add.s32 	%r1838, %r303, %r1837;
	mov.b64 	%fd5945, {%r302, %r1838};
	sub.s32 	%r1839, %r301, %r1836;
	shl.b32 	%r1840, %r1839, 20;
	add.s32 	%r1841, %r1840, 1072693248;
	mov.b32 	%r1842, 0;
	mov.b64 	%fd5946, {%r1842, %r1841};
	mul.f64 	%fd25291, %fd5946, %fd5945;
$L__BB0_457:
	mul.f64 	%fd632, %fd25291, 0d3BD5D7482BA0E394;
	mov.f64 	%fd5947, 0dC075900000000000;
	div.rn.f64 	%fd633, %fd5947, %fd7;
	fma.rn.f64 	%fd5948, %fd633, 0d3FF71547652B82FE, 0d4338000000000000;
	{
	.reg .b32 %temp; 
	mov.b64 	{%r304, %temp}, %fd5948;
	}
	mov.f64 	%fd5949, 0dC338000000000000;
	add.rn.f64 	%fd5950, %fd5948, %fd5949;
	fma.rn.f64 	%fd5951, %fd5950, 0dBFE62E42FEFA39EF, %fd633;
	fma.rn.f64 	%fd5952, %fd5950, 0dBC7ABC9E3B39803F, %fd5951;
	fma.rn.f64 	%fd5953, %fd5952, 0d3E5ADE1569CE2BDF, 0d3E928AF3FCA213EA;
	fma.rn.f64 	%fd5954, %fd5953, %fd5952, 0d3EC71DEE62401315;
	fma.rn.f64 	%fd5955, %fd5954, %fd5952, 0d3EFA01997C89EB71;
	fma.rn.f64 	%fd5956, %fd5955, %fd5952, 0d3F2A01A014761F65;
	fma.rn.f64 	%fd5957, %fd5956, %fd5952, 0d3F56C16C1852B7AF;
	fma.rn.f64 	%fd5958, %fd5957, %fd5952, 0d3F81111111122322;
	fma.rn.f64 	%fd5959, %fd5958, %fd5952, 0d3FA55555555502A1;
	fma.rn.f64 	%fd5960, %fd5959, %fd5952, 0d3FC5555555555511;
	fma.rn.f64 	%fd5961, %fd5960, %fd5952, 0d3FE000000000000B;
	fma.rn.f64 	%fd5962, %fd5961, %fd5952, 0d3FF0000000000000;
	fma.rn.f64 	%fd5963, %fd5962, %fd5952, 0d3FF0000000000000;
	{
	.reg .b32 %temp; 
	mov.b64 	{%r305, %temp}, %fd5963;
	}
	{
	.reg .b32 %temp; 
	mov.b64 	{%temp, %r306}, %fd5963;
	}
	shl.b32 	%r1843, %r304, 20;
	add.s32 	%r1844, %r1843, %r306;
	mov.b64 	%fd25292, {%r305, %r1844};
	{
	.reg .b32 %temp; 
	mov.b64 	{%temp, %r1845}, %fd633;
	}
	mov.b32 	%f172, %r1845;
	abs.f32 	%f48, %f172;
	setp.lt.f32 	%p577, %f48, 0f4086232B;
	@%p577 bra 	$L__BB0_460;
	setp.lt.f64 	%p578, %fd633, 0d0000000000000000;
	add.f64 	%fd5964, %fd633, 0d7FF0000000000000;
	selp.f64 	%fd25292, 0d0000000000000000, %fd5964, %p578;
	setp.geu.f32 	%p579, %f48, 0f40874800;
	@%p579 bra 	$L__BB0_460;
	shr.u32 	%r1846, %r304, 31;
	add.s32 	%r1847, %r304, %r1846;
	shr.s32 	%r1848, %r1847, 1;
	shl.b32 	%r1849, %r1848, 20;
	add.s32 	%r1850, %r306, %r1849;
	mov.b64 	%fd5965, {%r305, %r1850};
	sub.s32 	%r1851, %r304, %r1848;
	shl.b32 	%r1852, %r1851, 20;
	add.s32 	%r1853, %r1852, 1072693248;
	mov.b32 	%r1854, 0;
	mov.b64 	%fd5966, {%r1854, %r1853};
	mul.f64 	%fd25292, %fd5966, %fd5965;
$L__BB0_460:
	mul.f64 	%fd638, %fd25292, 0d3D8982382E829366;
	mov.f64 	%fd5967, 0d4087700000000000;
	div.rn.f64 	%fd639, %fd5967, %fd7;
	fma.rn.f64 	%fd5968, %fd639, 0d3FF71547652B82FE, 0d4338000000000000;
	{
	.reg .b32 %temp; 
	mov.b64 	{%r307, %temp}, %fd5968;
	}
	mov.f64 	%fd5969, 0dC338000000000000;
	add.rn.f64 	%fd5970, %fd5968, %fd5969;
	fma.rn.f64 	%fd5971, %fd5970, 0dBFE62E42FEFA39EF, %fd639;
	fma.rn.f64 	%fd5972, %fd5970, 0dBC7ABC9E3B39803F, %fd5971;
	fma.rn.f64 	%fd5973, %fd5972, 0d3E5ADE1569CE2BDF, 0d3E928AF3FCA213EA;
	fma.rn.f64 	%fd5974, %fd5973, %fd5972, 0d3EC71DEE62401315;
	fma.rn.f64 	%fd5975, %fd5974, %fd5972, 0d3EFA01997C89EB71;
	fma.rn.f64 	%fd5976, %fd5975, %fd5972, 0d3F2A01A014761F65;
	fma.rn.f64 	%fd5977, %fd5976, %fd5972, 0d3F56C16C1852B7AF;
	fma.rn.f64 	%fd5978, %fd5977, %fd5972, 0d3F81111111122322;
	fma.rn.f64 	%fd5979, %fd5978, %fd5972, 0d3FA55555555502A1;
	fma.rn.f64 	%fd5980, %fd5979, %fd5972, 0d3FC5555555555511;
	fma.rn.f64 	%fd5981, %fd5980, %fd5972, 0d3FE000000000000B;
	fma.rn.f64 	%fd5982, %fd5981, %fd5972, 0d3FF0000000000000;
	fma.rn.f64 	%fd5983, %fd5982, %fd5972, 0d3FF0000000000000;
	{
	.reg .b32 %temp; 
	mov.b64 	{%r308, %temp}, %fd5983;
	}
	{
	.reg .b32 %temp; 
	mov.b64 	{%temp, %r309}, %fd5983;
	}
	shl.b32 	%r1855, %r307, 20;
	add.s32 	%r1856, %r1855, %r309;
	mov.b64 	%fd25293, {%r308, %r1856};
	{
	.reg .b32 %temp; 
	mov.b64 	{%temp, %r1857}, %fd639;
	}
	mov.b32 	%f173, %r1857;
	abs.f32 	%f49, %f173;
	setp.lt.f32 	%p580, %f49, 0f4086232B;
	@%p580 bra 	$L__BB0_463;
	setp.lt.f64 	%p581, %fd639, 0d0000000000000000;
	add.f64 	%fd5984, %fd639, 0d7FF0000000000000;
	selp.f64 	%fd25293, 0d0000000000000000, %fd5984, %p581;
	setp.geu.f32 	%p582, %f49, 0f40874800;
	@%p582 bra 	$L__BB0_463;
	shr.u32 	%r1858, %r307, 31;
	add.s32 	%r1859, %r307, %r1858;
	shr.s32 	%r1860, %r1859, 1;
	shl.b32 	%r1861, %r1860, 20;
	add.s32 	%r1862, %r309, %r1861;
	mov.b64 	%fd5985, {%r308, %r1862};
	sub.s32 	%r1863, %r307, %r1860;
	shl.b32 	%r1864, %r1863, 20;
	add.s32 	%r1865, %r1864, 1072693248;
	mov.b32 	%r1866, 0;
	mov.b64 	%fd5986, {%r1866, %r1865};
	mul.f64 	%fd25293, %fd5986, %fd5985;
$L__BB0_463:
	mul.f64 	%fd644, %fd25293, 0d3D5CD9E7447E7FDF;
	fma.rn.f64 	%fd5987, %fd26, 0d3FF71547652B82FE, 0d4338000000000000;
	{
	.reg .b32 %temp; 
	mov.b64 	{%r310, %temp}, %fd5987;
	}
	mov.f64 	%fd5988, 0dC338000000000000;
	add.rn.f64 	%fd5989, %fd5987, %fd5988;
	fma.rn.f64 	%fd5990, %fd5989, 0dBFE62E42FEFA39EF, %fd26;
	fma.rn.f64 	%fd5991, %fd5989, 0dBC7ABC9E3B39803F, %fd5990;
	fma.rn.f64 	%fd5992, %fd5991, 0d3E5ADE1569CE2BDF, 0d3E928AF3FCA213EA;
	fma.rn.f64 	%fd5993, %fd5992, %fd5991, 0d3EC71DEE62401315;
	fma.rn.f64 	%fd5994, %fd5993, %fd5991, 0d3EFA01997C89EB71;
	fma.rn.f64 	%fd5995, %fd5994, %fd5991, 0d3F2A01A014761F65;
	fma.rn.f64 	%fd5996, %fd5995, %fd5991, 0d3F56C16C1852B7AF;
	fma.rn.f64 	%fd5997, %fd5996, %fd5991, 0d3F81111111122322;
	fma.rn.f64 	%fd5998, %fd5997, %fd5991, 0d3FA55555555502A1;
	fma.rn.f64 	%fd5999, %fd5998, %fd5991, 0d3FC5555555555511;
	fma.rn.f64 	%fd6000, %fd5999, %fd5991, 0d3FE000000000000B;
	fma.rn.f64 	%fd6001, %fd6000, %fd5991, 0d3FF0000000000000;
	fma.rn.f64 	%fd6002, %fd6001, %fd5991, 0d3FF0000000000000;
	{
	.reg .b32 %temp; 
	mov.b64 	{%r311, %temp}, %fd6002;
	}
	{
	.reg .b32 %temp; 
	mov.b64 	{%temp, %r312}, %fd6002;
	}
	shl.b32 	%r1867, %r310, 20;
	add.s32 	%r1868, %r1867, %r312;
	mov.b64 	%fd25294, {%r311, %r1868};
	mov.b32 	%f174, %r12;
	abs.f32 	%f50, %f174;
	setp.lt.f32 	%p583, %f50, 0f4086232B;
	@%p583 bra 	$L__BB0_466;
	setp.lt.f64 	%p584, %fd26, 0d0000000000000000;
	add.f64 	%fd6003, %fd26, 0d7FF0000000000000;
	selp.f64 	%fd25294, 0d0000000000000000, %fd6003, %p584;
	setp.geu.f32 	%p585, %f50, 0f40874800;
	@%p585 bra 	$L__BB0_466;
	shr.u32 	%r1869, %r310, 31;
	add.s32 	%r1870, %r310, %r1869;
	shr.s32 	%r1871, %r1870, 1;
	shl.b32 	%r1872, %r1871, 20;
	add.s32 	%r1873, %r312, %r1872;
	mov.b64 	%fd6004, {%r311, %r1873};
	sub.s32 	%r1874, %r310, %r1871;
	shl.b32 	%r1875, %r1874, 20;
	add.s32 	%r1876, %r1875, 1072693248;
	mov.b32 	%r1877, 0;
	mov.b64 	%fd6005, {%r1877, %r1876};
	mul.f64 	%fd25294, %fd6005, %fd6004;
$L__BB0_466:
	mul.f64 	%fd649, %fd25294, 0d3D88A10A1B4047B2;
	mov.f64 	%fd6006, 0d4078600000000000;
	div.rn.f64 	%fd650, %fd6006, %fd7;
	fma.rn.f64 	%fd6007, %fd650, 0d3FF71547652B82FE, 0d4338000000000000;
	{
	.reg .b32 %temp; 
	mov.b64 	{%r313, %temp}, %fd6007;
	}
	mov.f64 	%fd6008, 0dC338000000000000;
	add.rn.f64 	%fd6009, %fd6007, %fd6008;
	fma.rn.f64 	%fd6010, %fd6009, 0dBFE62E42FEFA39EF, %fd650;
	fma.rn.f64 	%fd6011, %fd6009, 0dBC7ABC9E3B39803F, %fd6010;
	fma.rn.f64 	%fd6012, %fd6011, 0d3E5ADE1569CE2BDF, 0d3E928AF3FCA213EA;
	fma.rn.f64 	%fd6013, %fd6012, %fd6011, 0d3EC71DEE62401315;
	fma.rn.f64 	%fd6014, %fd6013, %fd6011, 0d3EFA01997C89EB71;
	fma.rn.f64 	%fd6015, %fd6014, %fd6011, 0d3F2A01A014761F65;
	fma.rn.f64 	%fd6016, %fd6015, %fd6011, 0d3F56C16C1852B7AF;
	fma.rn.f64 	%fd6017, %fd6016, %fd6011, 0d3F81111111122322;
	fma.rn.f64 	%fd6018, %fd6017, %fd6011, 0d3FA55555555502A1;
	fma.rn.f64 	%fd6019, %fd6018, %fd6011, 0d3FC5555555555511;
	fma.rn.f64 	%fd6020, %fd6019, %fd6011, 0d3FE000000000000B;
	fma.rn.f64 	%fd6021, %fd6020, %fd6011, 0d3FF0000000000000;
	fma.rn.f64 	%fd6022, %fd6021, %fd6011, 0d3FF0000000000000;
	{
	.reg .b32 %temp; 
	mov.b64 	{%r314, %temp}, %fd6022;
	}
	{
	.reg .b32 %temp; 
	mov.b64 	{%temp, %r315}, %fd6022;
	}
	shl.b32 	%r1878, %r313, 20;
	add.s32 	%r1879, %r1878, %r315;
	mov.b64 	%fd25295, {%r314, %r1879};
	{
	.reg .b32 %temp; 
	mov.b64 	{%temp, %r1880}, %fd650;
	}
	mov.b32 	%f175, %r1880;
	abs.f32 	%f51, %f175;
	setp.lt.f32 	%p586, %f51, 0f4086232B;
	@%p586 bra 	$L__BB0_469;
	setp.lt.f64 	%p587, %fd650, 0d0000000000000000;
	add.f64 	%fd6023, %fd650, 0d7FF0000000000000;
	selp.f64 	%fd25295, 0d0000000000000000, %fd6023, %p587;
	setp.geu.f32 	%p588, %f51, 0f40874800;
	@%p588 bra 	$L__BB0_469;
	shr.u32 	%r1881, %r313, 31;
	add.s32 	%r1882, %r313, %r1881;
	shr.s32 	%r1883, %r1882, 1;
	shl.b32 	%r1884, %r1883, 20;
	add.s32 	%r1885, %r315, %r1884;
	mov.b64 	%fd6024, {%r314, %r1885};
	sub.s32 	%r1886, %r313, %r1883;
	shl.b32 	%r1887, %r1886, 20;
	add.s32 	%r1888, %r1887, 1072693248;
	mov.b32 	%r1889, 0;
	mov.b64 	%fd6025, {%r1889, %r1888};
	mul.f64 	%fd25295, %fd6025, %fd6024;
$L__BB0_469:
	mul.f64 	%fd655, %fd25295, 0d3D3ABD78AFDF63C8;
	mov.f64 	%fd6026, 0d4091A80000000000;
	div.rn.f64 	%fd656, %fd6026, %fd7;
	fma.rn.f64 	%fd6027, %fd656, 0d3FF71547652B82FE, 0d4338000000000000;
	{
	.reg .b32 %temp; 
	mov.b64 	{%r316, %temp}, %fd6027;
	}
	mov.f64 	%fd6028, 0dC338000000000000;
	add.rn.f64 	%fd6029, %fd6027, %fd6028;
	fma.rn.f64 	%fd6030, %fd6029, 0dBFE62E42FEFA39EF, %fd656;
	fma.rn.f64 	%fd6031, %fd6029, 0dBC7ABC9E3B39803F, %fd6030;
	fma.rn.f64 	%fd6032, %fd6031, 0d3E5ADE1569CE2BDF, 0d3E928AF3FCA213EA;
	fma.rn.f64 	%fd6033, %fd6032, %fd6031, 0d3EC71DEE62401315;
	fma.rn.f64 	%fd6034, %fd6033, %fd6031, 0d3EFA01997C89EB71;
	fma.rn.f64 	%fd6035, %fd6034, %fd6031, 0d3F2A01A014761F65;
	fma.rn.f64 	%fd6036, %fd6035, %fd6031, 0d3F56C16C1852B7AF;
	fma.rn.f64 	%fd6037, %fd6036, %fd6031, 0d3F81111111122322;
	fma.rn.f64 	%fd6038, %fd6037, %fd6031, 0d3FA55555555502A1;
	fma.rn.f64 	%fd6039, %fd6038, %fd6031, 0d3FC5555555555511;
	fma.rn.f64 	%fd6040, %fd6039, %fd6031, 0d3FE000000000000B;
	fma.rn.f64 	%fd6041, %fd6040, %fd6031, 0d3FF0000000000000;
	fma.rn.f64 	%fd6042, %fd6041, %fd6031, 0d3FF0000000000000;
	{
	.reg .b32 %temp; 
	mov.b64 	{%r317, %temp}, %fd6042;
	}
	{
	.reg .b32 %temp; 
	mov.b64 	{%temp, %r318}, %fd6042;
	}
	shl.b32 	%r1890, %r316, 20;
	add.s32 	%r1891, %r1890, %r318;
	mov.b64 	%fd25296, {%r317, %r1891};
	{
	.reg .b32 %temp; 
	mov.b64 	{%temp, %r1892}, %fd656;
	}
	mov.b32 	%f176, %r1892;
	abs.f32 	%f52, %f176;
	setp.lt.f32 	%p589, %f52, 0f4086232B;
	@%p589 bra 	$L__BB0_472;
	setp.lt.f64 	%p590, %fd656, 0d0000000000000000;
	add.f64 	%fd6043, %fd656, 0d7FF0000000000000;
	selp.f64 	%fd25296, 0d0000000000000000, %fd6043, %p590;
	setp.geu.f32 	%p591, %f52, 0f40874800;
	@%p591 bra 	$L__BB0_472;
	shr.u32 	%r1893, %r316, 31;
	add.s32 	%r1894, %r316, %r1893;
	shr.s32 	%r1895, %r1894, 1;
	shl.b32 	%r1896, %r1895, 20;
	add.s32 	%r1897, %r318, %r1896;
	mov.b64 	%fd6044, {%r317, %r1897};
	sub.s32 	%r1898, %r316, %r1895;
	shl.b32 	%r1899, %r1898, 20;
	add.s32 	%r1900, %r1899, 1072693248;
	mov.b32 	%r1901, 0;
	mov.b64 	%fd6045, {%r1901, %r1900};
	mul.f64 	%fd25296, %fd6045, %fd6044;
$L__BB0_472:
	fma.rn.f64 	%fd6046, %fd25296, 0d3FA38ABF82EE6987, 0d3FF0000000000000;
	div.rn.f64 	%fd661, %fd655, %fd6046;
	mov.f64 	%fd6047, 0dC091A80000000000;
	div.rn.f64 	%fd662, %fd6047, %fd7;
	fma.rn.f64 	%fd6048, %fd662, 0d3FF71547652B82FE, 0d4338000000000000;
	{
	.reg .b32 %temp; 
	mov.b64 	{%r319, %temp}, %fd6048;
	}
	mov.f64 	%fd6049, 0dC338000000000000;
	add.rn.f64 	%fd6050, %fd6048, %fd6049;
	fma.rn.f64 	%fd6051, %fd6050, 0dBFE62E42FEFA39EF, %fd662;
	fma.rn.f64 	%fd6052, %fd6050, 0dBC7ABC9E3B39803F, %fd6051;
	fma.rn.f64 	%fd6053, %fd6052, 0d3E5ADE1569CE2BDF, 0d3E928AF3FCA213EA;
	fma.rn.f64 	%fd6054, %fd6053, %fd6052, 0d3EC71DEE62401315;
	fma.rn.f64 	%fd6055, %fd6054, %fd6052, 0d3EFA01997C89EB71;
	fma.rn.f64 	%fd6056, %fd6055, %fd6052, 0d3F2A01A014761F65;
	fma.rn.f64 	%fd6057, %fd6056, %fd6052, 0d3F56C16C1852B7AF;
	fma.rn.f64 	%fd6058, %fd6057, %fd6052, 0d3F81111111122322;
	fma.rn.f64 	%fd6059, %fd6058, %fd6052, 0d3FA55555555502A1;
	fma.rn.f64 	%fd6060, %fd6059, %fd6052, 0d3FC5555555555511;
	fma.rn.f64 	%fd6061, %fd6060, %fd6052, 0d3FE000000000000B;
	fma.rn.f64 	%fd6062, %fd6061, %fd6052, 0d3FF0000000000000;
	fma.rn.f64 	%fd6063, %fd6062, %fd6052, 0d3FF0000000000000;
	{
	.reg .b32 %temp; 
	mov.b64 	{%r320, %temp}, %fd6063;
	}
	{
	.reg .b32 %temp; 
	mov.b64 	{%temp, %r321}, %fd6063;
	}
	shl.b32 	%r1902, %r319, 20;
	add.s32 	%r1903, %r1902, %r321;
	mov.b64 	%fd25297, {%r320, %r1903};
	{
	.reg .b32 %temp; 
	mov.b64 	{%temp, %r1904}, %fd662;
	}
	mov.b32 	%f177, %r1904;
	abs.f32 	%f53, %f177;
	setp.lt.f32 	%p592, %f53, 0f4086232B;
	@%p592 bra 	$L__BB0_475;
	setp.lt.f64 	%p593, %fd662, 0d0000000000000000;
	add.f64 	%fd6064, %fd662, 0d7FF0000000000000;
	selp.f64 	%fd25297, 0d0000000000000000, %fd6064, %p593;
	setp.geu.f32 	%p594, %f53, 0f40874800;
	@%p594 bra 	$L__BB0_475;
	shr.u32 	%r1905, %r319, 31;
	add.s32 	%r1906, %r319, %r1905;
	shr.s32 	%r1907, %r1906, 1;
	shl.b32 	%r1908, %r1907, 20;
	add.s32 	%r1909, %r321, %r1908;
	mov.b64 	%fd6065, {%r320, %r1909};
	sub.s32 	%r1910, %r319, %r1907;
	shl.b32 	%r1911, %r1910, 20;
	add.s32 	%r1912, %r1911, 1072693248;
	mov.b32 	%r1913, 0;
	mov.b64 	%fd6066, {%r1913, %r1912};
	mul.f64 	%fd25297, %fd6066, %fd6065;
$L__BB0_475:
	fma.rn.f64 	%fd6067, %fd25297, 0d403A333333333333, 0d3FF0000000000000;
	div.rn.f64 	%fd667, %fd655, %fd6067;
	mov.f64 	%fd6068, 0d4083E00000000000;
	div.rn.f64 	%fd6069, %fd6068, %fd7;
	fma.rn.f64 	%fd668, %fd25290, 0d40003D70A3D70A3D, %fd6069;
	fma.rn.f64 	%fd6070, %fd668, 0d3FF71547652B82FE, 0d4338000000000000;
	{
	.reg .b32 %temp; 
	mov.b64 	{%r322, %temp}, %fd6070;
	}
	mov.f64 	%fd6071, 0dC338000000000000;
	add.rn.f64 	%fd6072, %fd6070, %fd6071;
	fma.rn.f64 	%fd6073, %fd6072, 0dBFE62E42FEFA39EF, %fd668;
	fma.rn.f64 	%fd6074, %fd6072, 0dBC7ABC9E3B39803F, %fd6073;
	fma.rn.f64 	%fd6075, %fd6074, 0d3E5ADE1569CE2BDF, 0d3E928AF3FCA213EA;
	fma.rn.f64 	%fd6076, %fd6075, %fd6074, 0d3EC71DEE62401315;
	fma.rn.f64 	%fd6077, %fd6076, %fd6074, 0d3EFA01997C89EB71;
	fma.rn.f64 	%fd6078, %fd6077, %fd6074, 0d3F2A01A014761F65;
	fma.rn.f64 	%fd6079, %fd6078, %fd6074, 0d3F56C16C1852B7AF;
	fma.rn.f64 	%fd6080, %fd6079, %fd6074, 0d3F81111111122322;
	fma.rn.f64 	%fd6081, %fd6080, %fd6074, 0d3FA55555555502A1;
	fma.rn.f64 	%fd6082, %fd6081, %fd6074, 0d3FC5555555555511;
	fma.rn.f64 	%fd6083, %fd6082, %fd6074, 0d3FE000000000000B;
	fma.rn.f64 	%fd6084, %fd6083, %fd6074, 0d3FF0000000000000;
	fma.rn.f64 	%fd6085, %fd6084, %fd6074, 0d3FF0000000000000;
	{
	.reg .b32 %temp; 
	mov.b64 	{%r323, %temp}, %fd6085;
	}
	{
	.reg .b32 %temp; 
	mov.b64 	{%temp, %r324}, %fd6085;
	}
	shl.b32 	%r1914, %r322, 20;
	add.s32 	%r1915, %r1914, %r324;
	mov.b64 	%fd25298, {%r323, %r1915};
	{
	.reg .b32 %temp; 
	mov.b64 	{%temp, %r1916}, %fd668;
	}
	mov.b32 	%f178, %r1916;
	abs.f32 	%f54, %f178;
	setp.lt.f32 	%p595, %f54, 0f4086232B;
	@%p595 bra 	$L__BB0_478;
	setp.lt.f64 	%p596, %fd668, 0d0000000000000000;
	add.f64 	%fd6086, %fd668, 0d7FF0000000000000;
	selp.f64 	%fd25298, 0d0000000000000000, %fd6086, %p596;
	setp.geu.f32 	%p597, %f54, 0f40874800;
	@%p597 bra 	$L__BB0_478;
	shr.u32 	%r1917, %r322, 31;
	add.s32 	%r1918, %r322, %r1917;
	shr.s32 	%r1919, %r1918, 1;
	shl.b32 	%r1920, %r1919, 20;
	add.s32 	%r1921, %r324, %r1920;
	mov.b64 	%fd6087, {%r323, %r1921};
	sub.s32 	%r1922, %r322, %r1919;
	shl.b32 	%r1923, %r1922, 20;
	add.s32 	%r1924, %r1923, 1072693248;
	mov.b32 	%r1925, 0;
	mov.b64 	%fd6088, {%r1925, %r1924};
	mul.f64 	%fd25298, %fd6088, %fd6087;
$L__BB0_478:
	mul.f64 	%fd673, %fd25298, 0d3C65F39DB9AFF97D;
	mov.f64 	%fd6089, 0dC09DB00000000000;
	div.rn.f64 	%fd674, %fd6089, %fd7;
	fma.rn.f64 	%fd6090, %fd674, 0d3FF71547652B82FE, 0d4338000000000000;
	{
	.reg .b32 %temp; 
	mov.b64 	{%r325, %temp}, %fd6090;
	}
	mov.f64 	%fd6091, 0dC338000000000000;
	add.rn.f64 	%fd6092, %fd6090, %fd6091;
	fma.rn.f64 	%fd6093, %fd6092, 0dBFE62E42FEFA39EF, %fd674;
	fma.rn.f64 	%fd6094, %fd6092, 0dBC7ABC9E3B39803F, %fd6093;
	fma.rn.f64 	%fd6095, %fd6094, 0d3E5ADE1569CE2BDF, 0d3E928AF3FCA213EA;
	fma.rn.f64 	%fd6096, %fd6095, %fd6094, 0d3EC71DEE62401315;
	fma.rn.f64 	%fd6097, %fd6096, %fd6094, 0d3EFA01997C89EB71;
	fma.rn.f64 	%fd6098, %fd6097, %fd6094, 0d3F2A01A014761F65;
	fma.rn.f64 	%fd6099, %fd6098, %fd6094, 0d3F56C16C1852B7AF;
	fma.rn.f64 	%fd6100, %fd6099, %fd6094, 0d3F81111111122322;
	fma.rn.f64 	%fd6101, %fd6100, %fd6094, 0d3FA55555555502A1;
	fma.rn.f64 	%fd6102, %fd6101, %fd6094, 0d3FC5555555555511;
	fma.rn.f64 	%fd6103, %fd6102, %fd6094, 0d3FE000000000000B;
	fma.rn.f64 	%fd6104, %fd6103, %fd6094, 0d3FF0000000000000;
	fma.rn.f64 	%fd6105, %fd6104, %fd6094, 0d3FF0000000000000;
	{
	.reg .b32 %temp; 
	mov.b64 	{%r326, %temp}, %fd6105;
	}
	{
	.reg .b32 %temp; 
	mov.b64 	{%temp, %r327}, %fd6105;
	}
	shl.b32 	%r1926, %r325, 20;
	add.s32 	%r1927, %r1926, %r327;
	mov.b64 	%fd25299, {%r326, %r1927};
	{
	.reg .b32 %temp; 
	mov.b64 	{%temp, %r1928}, %fd674;
	}
	mov.b32 	%f179, %r1928;
	abs.f32 	%f55, %f179;
	setp.lt.f32 	%p598, %f55, 0f4086232B;
	@%p598 bra 	$L__BB0_481;
	setp.lt.f64 	%p599, %fd674, 0d0000000000000000;
	add.f64 	%fd6106, %fd674, 0d7FF0000000000000;
	selp.f64 	%fd25299, 0d0000000000000000, %fd6106, %p599;
	setp.geu.f32 	%p600, %f55, 0f40874800;
	@%p600 bra 	$L__BB0_481;
	shr.u32 	%r1929, %r325, 31;
	add.s32 	%r1930, %r325, %r1929;
	shr.s32 	%r1931, %r1930, 1;
	shl.b32 	%r1932, %r1931, 20;
	add.s32 	%r1933, %r327, %r1932;
	mov.b64 	%fd6107, {%r326, %r1933};
	sub.s32 	%r1934, %r325, %r1931;
	shl.b32 	%r1935, %r1934, 20;
	add.s32 	%r1936, %r1935, 1072693248;
	mov.b32 	%r1937, 0;
	mov.b64 	%fd6108, {%r1937, %r1936};
	mul.f64 	%fd25299, %fd6108, %fd6107;
$L__BB0_481:
	mul.f64 	%fd679, %fd25299, 0d3D57ECE53F0B3E55;
	fma.rn.f64 	%fd680, %fd8, 0d393261779432CC64, 0d3D46188568E7BF97;
	mov.f64 	%fd6109, 0dC07F300000000000;
	div.rn.f64 	%fd681, %fd6109, %fd7;
	fma.rn.f64 	%fd6110, %fd681, 0d3FF71547652B82FE, 0d4338000000000000;
	{
	.reg .b32 %temp; 
	mov.b64 	{%r328, %temp}, %fd6110;
	}
	mov.f64 	%fd6111, 0dC338000000000000;
	add.rn.f64 	%fd6112, %fd6110, %fd6111;
	fma.rn.f64 	%fd6113, %fd6112, 0dBFE62E42FEFA39EF, %fd681;
	fma.rn.f64 	%fd6114, %fd6112, 0dBC7ABC9E3B39803F, %fd6113;
	fma.rn.f64 	%fd6115, %fd6114, 0d3E5ADE1569CE2BDF, 0d3E928AF3FCA213EA;
	fma.rn.f64 	%fd6116, %fd6115, %fd6114, 0d3EC71DEE62401315;
	fma.rn.f64 	%fd6117, %fd6116, %fd6114, 0d3EFA01997C89EB71;
	fma.rn.f64 	%fd6118, %fd6117, %fd6114, 0d3F2A01A014761F65;
	fma.rn.f64 	%fd6119, %fd6118, %fd6114, 0d3F56C16C1852B7AF;
	fma.rn.f64 	%fd6120, %fd6119, %fd6114, 0d3F81111111122322;
	fma.rn.f64 	%fd6121, %fd6120, %fd6114, 0d3FA55555555502A1;
	fma.rn.f64 	%fd6122, %fd6121, %fd6114, 0d3FC5555555555511;
	fma.rn.f64 	%fd6123, %fd6122, %fd6114, 0d3FE000000000000B;
	fma.rn.f64 	%fd6124, %fd6123, %fd6114, 0d3FF0000000000000;
	fma.rn.f64 	%fd6125, %fd6124, %fd6114, 0d3FF0000000000000;
	{
	.reg .b32 %temp; 
	mov.b64 	{%r329, %temp}, %fd6125;
	}
	{
	.reg .b32 %temp; 
	mov.b64 	{%temp, %r330}, %fd6125;
	}
	shl.b32 	%r1938, %r328, 20;
	add.s32 	%r1939, %r1938, %r330;
	mov.b64 	%fd25300, {%r329, %r1939};
	{
	.reg .b32 %temp; 
	mov.b64 	{%temp, %r1940}, %fd681;
	}
	mov.b32 	%f180, %r1940;
	abs.f32 	%f56, %f180;
	setp.lt.f32 	%p601, %f56, 0f4086232B;
	@%p601 bra 	$L__BB0_484;
	setp.lt.f64 	%p602, %fd681, 0d0000000000000000;
	add.f64 	%fd6126, %fd681, 0d7FF0000000000000;
	selp.f64 	%fd25300, 0d0000000000000000, %fd6126, %p602;
	setp.geu.f32 	%p603, %f56, 0f40874800;
	@%p603 bra 	$L__BB0_484;
	shr.u32 	%r1941, %r328, 31;
	add.s32 	%r1942, %r328, %r1941;
	shr.s32 	%r1943, %r1942, 1;
	shl.b32 	%r1944, %r1943, 20;
	add.s32 	%r1945, %r330, %r1944;
	mov.b64 	%fd6127, {%r329, %r1945};
	sub.s32 	%r1946, %r328, %r1943;
	shl.b32 	%r1947, %r1946, 20;
	add.s32 	%r1948, %r1947, 1072693248;
	mov.b32 	%r1949, 0;
	mov.b64 	%fd6128, {%r1949, %r1948};
	mul.f64 	%fd25300, %fd6128, %fd6127;
$L__BB0_484:
	mul.f64 	%fd6129, %fd7, 0d3C712DB42B65689E;
	mul.f64 	%fd6130, %fd7, %fd6129;
	mul.f64 	%fd686, %fd6130, %fd25300;
	mov.f64 	%fd6131, 0dC0A48C0000000000;
	div.rn.f64 	%fd687, %fd6131, %fd7;
	fma.rn.f64 	%fd6132, %fd687, 0d3FF71547652B82FE, 0d4338000000000000;
	{
	.reg .b32 %temp; 
	mov.b64 	{%r331, %temp}, %fd6132;
	}
	mov.f64 	%fd6133, 0dC338000000000000;
	add.rn.f64 	%fd6134, %fd6132, %fd6133;
	fma.rn.f64 	%fd6135, %fd6134, 0dBFE62E42FEFA39EF, %fd687;
	fma.rn.f64 	%fd6136, %fd6134, 0dBC7ABC9E3B39803F, %fd6135;
	fma.rn.f64 	%fd6137, %fd6136, 0d3E5ADE1569CE2BDF, 0d3E928AF3FCA213EA;
	fma.rn.f64 	%fd6138, %fd6137, %fd6136, 0d3EC71DEE62401315;
	fma.rn.f64 	%fd6139, %fd6138, %fd6136, 0d3EFA01997C89EB71;
	fma.rn.f64 	%fd6140, %fd6139, %fd6136, 0d3F2A01A014761F65;
	fma.rn.f64 	%fd6141, %fd6140, %fd6136, 0d3F56C16C1852B7AF;
	fma.rn.f64 	%fd6142, %fd6141, %fd6136, 0d3F81111111122322;
	fma.rn.f64 	%fd6143, %fd6142, %fd6136, 0d3FA55555555502A1;
	fma.rn.f64 	%fd6144, %fd6143, %fd6136, 0d3FC5555555555511;
	fma.rn.f64 	%fd6145, %fd6144, %fd6136, 0d3FE000000000000B;
	fma.rn.f64 	%fd6146, %fd6145, %fd6136, 0d3FF0000000000000;
	fma.rn.f64 	%fd6147, %fd6146, %fd6136, 0d3FF0000000000000;
	{
	.reg .b32 %temp; 
	mov.b64 	{%r332, %temp}, %fd6147;
	}
	{
	.reg .b32 %temp; 
	mov.b64 	{%temp, %r333}, %fd6147;
	}
	shl.b32 	%r1950, %r331, 20;
	add.s32 	%r1951, %r1950, %r333;
	mov.b64 	%fd25301, {%r332, %r1951};
	{
	.reg .b32 %temp; 
	mov.b64 	{%temp, %r1952}, %fd687;
	}
	mov.b32 	%f181, %r1952;
	abs.f32 	%f57, %f181;
	setp.lt.f32 	%p604, %f57, 0f4086232B;
	@%p604 bra 	$L__BB0_487;
	setp.lt.f64 	%p605, %fd687, 0d0000000000000000;
	add.f64 	%fd6148, %fd687, 0d7FF0000000000000;
	selp.f64 	%fd25301, 0d0000000000000000, %fd6148, %p605;
	setp.geu.f32 	%p606, %f57, 0f40874800;
	@%p606 bra 	$L__BB0_487;
	shr.u32 	%r1953, %r331, 31;
	add.s32 	%r1954, %r331, %r1953;
	shr.s32 	%r1955, %r1954, 1;
	shl.b32 	%r1956, %r1955, 20;
	add.s32 	%r1957, %r333, %r1956;
	mov.b64 	%fd6149, {%r332, %r1957};
	sub.s32 	%r1958, %r331, %r1955;
	shl.b32 	%r1959, %r1958, 20;
	add.s32 	%r1960, %r1959, 1072693248;
	mov.b32 	%r1961, 0;
	mov.b64 	%fd6150, {%r1961, %r1960};
	mul.f64 	%fd25301, %fd6150, %fd6149;
$L__BB0_487:
	setp.neu.f64 	%p607, %fd26, 0d0000000000000000;
	mul.f64 	%fd692, %fd25301, 0d3D0B05876E5B0120;
	mov.f64 	%fd6151, 0d4012000000000000;
	{
	.reg .b32 %temp; 
	mov.b64 	{%temp, %r334}, %fd6151;
	}
	and.b32  	%r335, %r334, 2146435072;
	@%p607 bra 	$L__BB0_489;
	setp.eq.s32 	%p609, %r335, 1075838976;
	selp.b32 	%r1962, %r12, 0, %p609;
	setp.lt.s32 	%p610, %r334, 0;
	or.b32  	%r1963, %r1962, 2146435072;
	selp.b32 	%r1964, %r1963, %r1962, %p610;
	mov.b32 	%r1965, 0;
	mov.b64 	%fd25303, {%r1965, %r1964};
	bra.uni 	$L__BB0_490;
$L__BB0_489:
	setp.lt.s32 	%p608, %r12, 0;
	{ // callseq 34, 0
	.param .b64 param0;
	st.param.f64 	[param0], %fd27;
	.param .b64 param1;
	st.param.f64 	[param1], 0d4012000000000000;
	.param .b64 retval0;
	call.uni (retval0), 
	__internal_accurate_pow, 
	(
	param0, 
	param1
	);
	ld.param.f64 	%fd6152, [retval0];
	} // callseq 34
	selp.f64 	%fd25303, 0dFFF8000000000000, %fd6152, %p608;
$L__BB0_490:
	add.f64 	%fd6154, %fd26, 0d4012000000000000;
	{
	.reg .b32 %temp; 
	mov.b64 	{%temp, %r1966}, %fd6154;
	}
	and.b32  	%r1967, %r1966, 2146435072;
	setp.ne.s32 	%p611, %r1967, 2146435072;
	@%p611 bra 	$L__BB0_495;
	setp.num.f64 	%p612, %fd26, %fd26;
	@%p612 bra 	$L__BB0_493;
	mov.f64 	%fd6155, 0d4012000000000000;
	add.rn.f64 	%fd25303, %fd26, %fd6155;
	bra.uni 	$L__BB0_495;
$L__BB0_493:
	setp.neu.f64 	%p613, %fd27, 0d7FF0000000000000;
	@%p613 bra 	$L__BB0_495;
	setp.eq.s32 	%p614, %r335, 1075838976;
	setp.lt.s32 	%p615, %r12, 0;
	setp.lt.s32 	%p616, %r334, 0;
	selp.b32 	%r1969, 0, 2146435072, %p616;
	and.b32  	%r1970, %r334, 2147483647;
	setp.ne.s32 	%p617, %r1970, 1071644672;
	or.b32  	%r1971, %r1969, -2147483648;
	selp.b32 	%r1972, %r1971, %r1969, %p617;
	selp.b32 	%r1973, %r1972, %r1969, %p614;
	selp.b32 	%r1974, %r1973, %r1969, %p615;
	mov.b32 	%r1975, 0;
	mov.b64 	%fd25303, {%r1975, %r1974};
$L__BB0_495:
	setp.eq.f64 	%p618, %fd26, 0d3FF0000000000000;
	setp.neu.f64 	%p619, %fd26, 0d0000000000000000;
	mul.f64 	%fd6156, %fd25303, 0d3A1FB0F6BE506019;
	selp.f64 	%fd699, 0d3A1FB0F6BE506019, %fd6156, %p618;
	mov.f64 	%fd6157, 0d3FEB333333333333;
	{
	.reg .b32 %temp; 
	mov.b64 	{%temp, %r336}, %fd6157;
	}
	and.b32  	%r337, %r336, 2146435072;
	@%p619 bra 	$L__BB0_497;
	setp.eq.s32 	%p621, %r337, 1127219200;
	selp.b32 	%r1976, %r12, 0, %p621;
	setp.lt.s32 	%p622, %r336, 0;
	or.b32  	%r1977, %r1976, 2146435072;
	selp.b32 	%r1978, %r1977, %r1976, %p622;
	mov.b32 	%r1979, 0;
	mov.b64 	%fd25305, {%r1979, %r1978};
	bra.uni 	$L__BB0_498;
$L__BB0_497:
	setp.lt.s32 	%p620, %r12, 0;
	{ // callseq 35, 0
	.param .b64 param0;
	st.param.f64 	[param0], %fd27;
	.param .b64 param1;
	st.param.f64 	[param1], 0d3FEB333333333333;
	.param .b64 retval0;
	call.uni (retval0), 
	__internal_accurate_pow, 
	(
	param0, 
	param1
	);
	ld.param.f64 	%fd6158, [retval0];
	} // callseq 35
	selp.f64 	%fd25305, 0dFFF8000000000000, %fd6158, %p620;
$L__BB0_498:
	add.f64 	%fd6160, %fd26, 0d3FEB333333333333;
	{
	.reg .b32 %temp; 
	mov.b64 	{%temp, %r1980}, %fd6160;
	}
	and.b32  	%r1981, %r1980, 2146435072;
	setp.ne.s32 	%p623, %r1981, 2146435072;
	@%p623 bra 	$L__BB0_503;
	setp.num.f64 	%p624, %fd26, %fd26;
	@%p624 bra 	$L__BB0_501;
	mov.f64 	%fd6161, 0d3FEB333333333333;
	add.rn.f64 	%fd25305, %fd26, %fd6161;
	bra.uni 	$L__BB0_503;
$L__BB0_501:
	setp.neu.f64 	%p625, %fd27, 0d7FF0000000000000;
	@%p625 bra 	$L__BB0_503;
	setp.eq.s32 	%p626, %r337, 1127219200;
	setp.lt.s32 	%p627, %r12, 0;
	setp.lt.s32 	%p628, %r336, 0;
	selp.b32 	%r1983, 0, 2146435072, %p628;
	and.b32  	%r1984, %r336, 2147483647;
	setp.ne.s32 	%p629, %r1984, 1071644672;
	or.b32  	%r1985, %r1983, -2147483648;
	selp.b32 	%r1986, %r1985, %r1983, %p629;
	selp.b32 	%r1987, %r1986, %r1983, %p626;
	selp.b32 	%r1988, %r1987, %r1983, %p627;
	mov.b32 	%r1989, 0;
	mov.b64 	%fd25305, {%r1989, %r1988};
$L__BB0_503:
	mul.f64 	%fd706, %fd8, %fd699;
	setp.eq.f64 	%p630, %fd26, 0d3FF0000000000000;
	mul.f64 	%fd6162, %fd25305, 0d3DA07E1FE91B0B70;
	selp.f64 	%fd6163, 0d3DA07E1FE91B0B70, %fd6162, %p630;
	div.rn.f64 	%fd707, %fd706, %fd6163;
	{
	.reg .b32 %temp; 
	mov.b64 	{%temp, %r3357}, %fd707;
	}
	{
	.reg .b32 %temp; 
	mov.b64 	{%r3358, %temp}, %fd707;
	}
	setp.gt.s32 	%p631, %r3357, 1048575;
	mov.b32 	%r3359, -1023;
	mov.f64 	%fd25306, %fd707;
	@%p631 bra 	$L__BB0_505;
	mul.f64 	%fd25306, %fd707, 0d4350000000000000;
	{
	.reg .b32 %temp; 
	mov.b64 	{%temp, %r3357}, %fd25306;
	}
	{
	.reg .b32 %temp; 
	mov.b64 	{%r3358, %temp}, %fd25306;
	}
	mov.b32 	%r3359, -1077;
$L__BB0_505:
	add.s32 	%r1992, %r3357, -1;
	setp.gt.u32 	%p632, %r1992, 2146435070;
	@%p632 bra 	$L__BB0_509;
	shr.u32 	%r1995, %r3357, 20;
	add.s32 	%r3360, %r3359, %r1995;
	and.b32  	%r1996, %r3357, 1048575;
	or.b32  	%r1997, %r1996, 1072693248;
	mov.b64 	%fd25307, {%r3358, %r1997};
	setp.lt.u32 	%p634, %r1997, 1073127583;
	@%p634 bra 	$L__BB0_508;
	{
	.reg .b32 %temp; 
	mov.b64 	{%r1998, %temp}, %fd25307;
	}
	{
	.reg .b32 %temp; 
	mov.b64 	{%temp, %r1999}, %fd25307;
	}
	add.s32 	%r2000, %r1999, -1048576;
	mov.b64 	%fd25307, {%r1998, %r2000};
	add.s32 	%r3360, %r3360, 1;
$L__BB0_508:
	add.f64 	%fd6165, %fd25307, 0dBFF0000000000000;
	add.f64 	%fd6166, %fd25307, 0d3FF0000000000000;
	rcp.approx.ftz.f64 	%fd6167, %fd6166;
	neg.f64 	%fd6168, %fd6166;
	fma.rn.f64 	%fd6169, %fd6168, %fd6167, 0d3FF0000000000000;
	fma.rn.f64 	%fd6170, %fd6169, %fd6169, %fd6169;
	fma.rn.f64 	%fd6171, %fd6170, %fd6167, %fd6167;
	mul.f64 	%fd6172, %fd6165, %fd6171;
	fma.rn.f64 	%fd6173, %fd6165, %fd6171, %fd6172;
	mul.f64 	%fd6174, %fd6173, %fd6173;
	fma.rn.f64 	%fd6175, %fd6174, 0d3EB1380B3AE80F1E, 0d3ED0EE258B7A8B04;
	fma.rn.f64 	%fd6176, %fd6175, %fd6174, 0d3EF3B2669F02676F;
	fma.rn.f64 	%fd6177, %fd6176, %fd6174, 0d3F1745CBA9AB0956;
	fma.rn.f64 	%fd6178, %fd6177, %fd6174, 0d3F3C71C72D1B5154;
	fma.rn.f64 	%fd6179, %fd6178, %fd6174, 0d3F624924923BE72D;
	fma.rn.f64 	%fd6180, %fd6179, %fd6174, 0d3F8999999999A3C4;
	fma.rn.f64 	%fd6181, %fd6180, %fd6174, 0d3FB5555555555554;
	sub.f64 	%fd6182, %fd6165, %fd6173;
	add.f64 	%fd6183, %fd6182, %fd6182;
	neg.f64 	%fd6184, %fd6173;
	fma.rn.f64 	%fd6185, %fd6184, %fd6165, %fd6183;
	mul.f64 	%fd6186, %fd6171, %fd6185;
	mul.f64 	%fd6187, %fd6174, %fd6181;
	fma.rn.f64 	%fd6188, %fd6187, %fd6173, %fd6186;
	xor.b32  	%r2001, %r3360, -2147483648;
	mov.b32 	%r2002, 1127219200;
	mov.b64 	%fd6189, {%r2001, %r2002};
	mov.b32 	%r2003, -2147483648;
	mov.b64 	%fd6190, {%r2003, %r2002};
	sub.f64 	%fd6191, %fd6189, %fd6190;
	fma.rn.f64 	%fd6192, %fd6191, 0d3FE62E42FEFA39EF, %fd6173;
	fma.rn.f64 	%fd6193, %fd6191, 0dBFE62E42FEFA39EF, %fd6192;
	sub.f64 	%fd6194, %fd6193, %fd6173;
	sub.f64 	%fd6195, %fd6188, %fd6194;
	fma.rn.f64 	%fd6196, %fd6191, 0d3C7ABC9E3B39803F, %fd6195;
	add.f64 	%fd25308, %fd6192, %fd6196;
	bra.uni 	$L__BB0_510;
$L__BB0_509:
	fma.rn.f64 	%fd6164, %fd25306, 0d7FF0000000000000, 0d7FF0000000000000;
	{
	.reg .b32 %temp; 
	mov.b64 	{%temp, %r1993}, %fd25306;
	}
	and.b32  	%r1994, %r1993, 2147483647;
	setp.eq.s32 	%p633, %r1994, 0;
	selp.f64 	%fd25308, 0dFFF0000000000000, %fd6164, %p633;
$L__BB0_510:
	setp.eq.s32 	%p635, %r30, 1062207488;
	mul.f64 	%fd6197, %fd25308, 0d3C695355BAAAFAD3;
	fma.rn.f64 	%fd716, %fd25308, 0d3FDBCB7B1526E50E, %fd6197;
	{
	.reg .b32 %temp; 
	mov.b64 	{%temp, %r348}, %fd716;
	}
	abs.f64 	%fd717, %fd716;
	{ // callseq 36, 0
	.param .b64 param0;
	st.param.f64 	[param0], %fd717;
	.param .b64 param1;
	st.param.f64 	[param1], 0d4000000000000000;
	.param .b64 retval0;
	call.uni (retval0), 
	__internal_accurate_pow, 
	(
	param0, 
	param1
	);
	ld.param.f64 	%fd6198, [retval0];
	} // callseq 36
	setp.lt.s32 	%p636, %r348, 0;
	neg.f64 	%fd6200, %fd6198;
	selp.f64 	%fd6201, %fd6200, %fd6198, %p635;
	selp.f64 	%fd25310, %fd6201, %fd6198, %p636;
	setp.neu.f64 	%p637, %fd716, 0d0000000000000000;
	@%p637 bra 	$L__BB0_512;
	selp.b32 	%r2005, %r348, 0, %p635;
	setp.lt.s32 	%p639, %r768, 0;
	or.b32  	%r2006, %r2005, 2146435072;
	selp.b32 	%r2007, %r2006, %r2005, %p639;
	mov.b32 	%r2008, 0;
	mov.b64 	%fd25310, {%r2008, %r2007};
$L__BB0_512:
	add.f64 	%fd6202, %fd716, 0d4000000000000000;
	{
	.reg .b32 %temp; 
	mov.b64 	{%temp, %r2009}, %fd6202;
	}
	and.b32  	%r2010, %r2009, 2146435072;
	setp.ne.s32 	%p640, %r2010, 2146435072;
	@%p640 bra 	$L__BB0_517;
	setp.num.f64 	%p641, %fd716, %fd716;
	@%p641 bra 	$L__BB0_515;
	mov.f64 	%fd6203, 0d4000000000000000;
	add.rn.f64 	%fd25310, %fd716, %fd6203;
	bra.uni 	$L__BB0_517;
$L__BB0_515:
	setp.neu.f64 	%p642, %fd717, 0d7FF0000000000000;
	@%p642 bra 	$L__BB0_517;
	setp.lt.s32 	%p645, %r768, 0;
	selp.b32 	%r2012, 0, 2146435072, %p645;
	and.b32  	%r2013, %r768, 2147483647;
	setp.ne.s32 	%p646, %r2013, 1071644672;
	or.b32  	%r2014, %r2012, -2147483648;
	selp.b32 	%r2015, %r2014, %r2012, %p646;
	selp.b32 	%r2016, %r2015, %r2012, %p635;
	selp.b32 	%r2017, %r2016, %r2012, %p636;
	mov.b32 	%r2018, 0;
	mov.b64 	%fd25310, {%r2018, %r2017};
$L__BB0_517:
	setp.lt.s32 	%p647, %r31, 0;
	setp.eq.f64 	%p648, %fd716, 0d3FF0000000000000;
	add.f64 	%fd6204, %fd25310, 0d3FF0000000000000;
	rcp.rn.f64 	%fd6205, %fd6204;
	selp.f64 	%fd6206, 0d3FE0000000000000, %fd6205, %p648;
	{
	.reg .b32 %temp; 
	mov.b64 	{%temp, %r349}, %fd6206;
	}
	shr.u32 	%r2019, %r349, 20;
	and.b32  	%r2020, %r2019, 2047;
	add.s32 	%r2021, %r2020, -1012;
	mov.b64 	%rd201, %fd6206;
	shl.b64 	%rd202, %rd201, %r2021;
	setp.eq.s64 	%p649, %rd202, -9223372036854775808;
	{ // callseq 37, 0
	.param .b64 param0;
	st.param.f64 	[param0], 0d3FE3333333333333;
	.param .b64 param1;
	st.param.f64 	[param1], %fd6206;
	.param .b64 retval0;
	call.uni (retval0), 
	__internal_accurate_pow, 
	(
	param0, 
	param1
	);
	ld.param.f64 	%fd6207, [retval0];
	} // callseq 37
	neg.f64 	%fd6209, %fd6207;
	selp.f64 	%fd6210, %fd6209, %fd6207, %p649;
	selp.f64 	%fd6211, %fd6210, %fd6207, %p647;
	cvt.rzi.f64.f64 	%fd6212, %fd6206;
	setp.neu.f64 	%p650, %fd6206, %fd6212;
	selp.f64 	%fd6214, 0dFFF8000000000000, %fd6211, %p650;
	selp.f64 	%fd25311, %fd6214, %fd6211, %p647;
	add.f64 	%fd6215, %fd6206, 0d3FE3333333333333;
	{
	.reg .b32 %temp; 
	mov.b64 	{%temp, %r2022}, %fd6215;
	}
	and.b32  	%r2023, %r2022, 2146435072;
	setp.ne.s32 	%p651, %r2023, 2146435072;
	@%p651 bra 	$L__BB0_522;
	setp.num.f64 	%p652, %fd6206, %fd6206;
	@%p652 bra 	$L__BB0_520;
	mov.f64 	%fd6217, 0d3FE3333333333333;
	add.rn.f64 	%fd25311, %fd6217, %fd6206;
	bra.uni 	$L__BB0_522;
$L__BB0_520:
	abs.f64 	%fd6216, %fd6206;
	setp.neu.f64 	%p653, %fd6216, 0d7FF0000000000000;
	@%p653 bra 	$L__BB0_522;
	shr.s32 	%r2024, %r349, 31;
	and.b32  	%r2025, %r2024, 2146435072;
	mov.b32 	%r2026, 0;
	mov.b64 	%fd25311, {%r2026, %r2025};
$L__BB0_522:
	setp.eq.f64 	%p654, %fd6206, 0d0000000000000000;
	selp.f64 	%fd6218, 0d3FF0000000000000, %fd25311, %p654;
	add.f64 	%fd6219, %fd707, 0d3FF0000000000000;
	div.rn.f64 	%fd6220, %fd706, %fd6219;
	mul.f64 	%fd729, %fd6220, %fd6218;
	mov.f64 	%fd6221, 0d4085E00000000000;
	div.rn.f64 	%fd730, %fd6221, %fd7;
	fma.rn.f64 	%fd6222, %fd730, 0d3FF71547652B82FE, 0d4338000000000000;
	{
	.reg .b32 %temp; 
	mov.b64 	{%r350, %temp}, %fd6222;
	}
	mov.f64 	%fd6223, 0dC338000000000000;
	add.rn.f64 	%fd6224, %fd6222, %fd6223;
	fma.rn.f64 	%fd6225, %fd6224, 0dBFE62E42FEFA39EF, %fd730;
	fma.rn.f64 	%fd6226, %fd6224, 0dBC7ABC9E3B39803F, %fd6225;
	fma.rn.f64 	%fd6227, %fd6226, 0d3E5ADE1569CE2BDF, 0d3E928AF3FCA213EA;
	fma.rn.f64 	%fd6228, %fd6227, %fd6226, 0d3EC71DEE62401315;
	fma.rn.f64 	%fd6229, %fd6228, %fd6226, 0d3EFA01997C89EB71;
	fma.rn.f64 	%fd6230, %fd6229, %fd6226, 0d3F2A01A014761F65;
	fma.rn.f64 	%fd6231, %fd6230, %fd6226, 0d3F56C16C1852B7AF;
	fma.rn.f64 	%fd6232, %fd6231, %fd6226, 0d3F81111111122322;
	fma.rn.f64 	%fd6233, %fd6232, %fd6226, 0d3FA55555555502A1;
	fma.rn.f64 	%fd6234, %fd6233, %fd6226, 0d3FC5555555555511;
	fma.rn.f64 	%fd6235, %fd6234, %fd6226, 0d3FE000000000000B;
	fma.rn.f64 	%fd6236, %fd6235, %fd6226, 0d3FF0000000000000;
	fma.rn.f64 	%fd6237, %fd6236, %fd6226, 0d3FF0000000000000;
	{
	.reg .b32 %temp; 
	mov.b64 	{%r351, %temp}, %fd6237;
	}
	{
	.reg .b32 %temp; 
	mov.b64 	{%temp, %r352}, %fd6237;
	}
	shl.b32 	%r2027, %r350, 20;
	add.s32 	%r2028, %r2027, %r352;
	mov.b64 	%fd25312, {%r351, %r2028};
	{
	.reg .b32 %temp; 
	mov.b64 	{%temp, %r2029}, %fd730;
	}
	mov.b32 	%f182, %r2029;
	abs.f32 	%f58, %f182;
	setp.lt.f32 	%p655, %f58, 0f4086232B;
	@%p655 bra 	$L__BB0_525;
	setp.lt.f64 	%p656, %fd730, 0d0000000000000000;
	add.f64 	%fd6238, %fd730, 0d7FF0000000000000;
	selp.f64 	%fd25312, 0d0000000000000000, %fd6238, %p656;
	setp.geu.f32 	%p657, %f58, 0f40874800;
	@%p657 bra 	$L__BB0_525;
	shr.u32 	%r2030, %r350, 31;
	add.s32 	%r2031, %r350, %r2030;
	shr.s32 	%r2032, %r2031, 1;
	shl.b32 	%r2033, %r2032, 20;
	add.s32 	%r2034, %r352, %r2033;
	mov.b64 	%fd6239, {%r351, %r2034};
	sub.s32 	%r2035, %r350, %r2032;
	shl.b32 	%r2036, %r2035, 20;
	add.s32 	%r2037, %r2036, 1072693248;
	mov.b32 	%r2038, 0;
	mov.b64 	%fd6240, {%r2038, %r2037};
	mul.f64 	%fd25312, %fd6240, %fd6239;
$L__BB0_525:
	mul.f64 	%fd735, %fd25312, 0d3D6A636641C4DF1A;
	mov.f64 	%fd6241, 0d4076D00000000000;
	div.rn.f64 	%fd736, %fd6241, %fd7;
	fma.rn.f64 	%fd6242, %fd736, 0d3FF71547652B82FE, 0d4338000000000000;
	{
	.reg .b32 %temp; 
	mov.b64 	{%r353, %temp}, %fd6242;
	}
	mov.f64 	%fd6243, 0dC338000000000000;
	add.rn.f64 	%fd6244, %fd6242, %fd6243;
	fma.rn.f64 	%fd6245, %fd6244, 0dBFE62E42FEFA39EF, %fd736;
	fma.rn.f64 	%fd6246, %fd6244, 0dBC7ABC9E3B39803F, %fd6245;
	fma.rn.f64 	%fd6247, %fd6246, 0d3E5ADE1569CE2BDF, 0d3E928AF3FCA213EA;
	fma.rn.f64 	%fd6248, %fd6247, %fd6246, 0d3EC71DEE62401315;
	fma.rn.f64 	%fd6249, %fd6248, %fd6246, 0d3EFA01997C89EB71;
	fma.rn.f64 	%fd6250, %fd6249, %fd6246, 0d3F2A01A014761F65;
	fma.rn.f64 	%fd6251, %fd6250, %fd6246, 0d3F56C16C1852B7AF;
	fma.rn.f64 	%fd6252, %fd6251, %fd6246, 0d3F81111111122322;
	fma.rn.f64 	%fd6253, %fd6252, %fd6246, 0d3FA55555555502A1;
	fma.rn.f64 	%fd6254, %fd6253, %fd6246, 0d3FC5555555555511;
	fma.rn.f64 	%fd6255, %fd6254, %fd6246, 0d3FE000000000000B;
	fma.rn.f64 	%fd6256, %fd6255, %fd6246, 0d3FF0000000000000;
	fma.rn.f64 	%fd6257, %fd6256, %fd6246, 0d3FF0000000000000;
	{
	.reg .b32 %temp; 
	mov.b64 	{%r354, %temp}, %fd6257;
	}
	{
	.reg .b32 %temp; 
	mov.b64 	{%temp, %r355}, %fd6257;
	}
	shl.b32 	%r2039, %r353, 20;
	add.s32 	%r2040, %r2039, %r355;
	mov.b64 	%fd25313, {%r354, %r2040};
	{
	.reg .b32 %temp; 
	mov.b64 	{%temp, %r2041}, %fd736;
	}
	mov.b32 	%f183, %r2041;
	abs.f32 	%f59, %f183;
	setp.lt.f32 	%p658, %f59, 0f4086232B;
	@%p658 bra 	$L__BB0_528;
	setp.lt.f64 	%p659, %fd736, 0d0000000000000000;
	add.f64 	%fd6258, %fd736, 0d7FF0000000000000;
	selp.f64 	%fd25313, 0d0000000000000000, %fd6258, %p659;
	setp.geu.f32 	%p660, %f59, 0f40874800;
	@%p660 bra 	$L__BB0_528;
	shr.u32 	%r2042, %r353, 31;
	add.s32 	%r2043, %r353, %r2042;
	shr.s32 	%r2044, %r2043, 1;
	shl.b32 	%r2045, %r2044, 20;
	add.s32 	%r2046, %r355, %r2045;
	mov.b64 	%fd6259, {%r354, %r2046};
	sub.s32 	%r2047, %r353, %r2044;
	shl.b32 	%r2048, %r2047, 20;
	add.s32 	%r2049, %r2048, 1072693248;
	mov.b32 	%r2050, 0;
	mov.b64 	%fd6260, {%r2050, %r2049};
	mul.f64 	%fd25313, %fd6260, %fd6259;
$L__BB0_528:
	mul.f64 	%fd741, %fd25313, 0d3D86DEADF4BBB049;
	mov.f64 	%fd6261, 0d4068600000000000;
	div.rn.f64 	%fd742, %fd6261, %fd7;
	fma.rn.f64 	%fd6262, %fd742, 0d3FF71547652B82FE, 0d4338000000000000;
	{
	.reg .b32 %temp; 
	mov.b64 	{%r356, %temp}, %fd6262;
	}
	mov.f64 	%fd6263, 0dC338000000000000;
	add.rn.f64 	%fd6264, %fd6262, %fd6263;
	fma.rn.f64 	%fd6265, %fd6264, 0dBFE62E42FEFA39EF, %fd742;
	fma.rn.f64 	%fd6266, %fd6264, 0dBC7ABC9E3B39803F, %fd6265;
	fma.rn.f64 	%fd6267, %fd6266, 0d3E5ADE1569CE2BDF, 0d3E928AF3FCA213EA;
	fma.rn.f64 	%fd6268, %fd6267, %fd6266, 0d3EC71DEE62401315;
	fma.rn.f64 	%fd6269, %fd6268, %fd6266, 0d3EFA01997C89EB71;
	fma.rn.f64 	%fd6270, %fd6269, %fd6266, 0d3F2A01A014761F65;
	fma.rn.f64 	%fd6271, %fd6270, %fd6266, 0d3F56C16C1852B7AF;
	fma.rn.f64 	%fd6272, %fd6271, %fd6266, 0d3F81111111122322;
	fma.rn.f64 	%fd6273, %fd6272, %fd6266, 0d3FA55555555502A1;
	fma.rn.f64 	%fd6274, %fd6273, %fd6266, 0d3FC5555555555511;
	fma.rn.f64 	%fd6275, %fd6274, %fd6266, 0d3FE000000000000B;
	fma.rn.f64 	%fd6276, %fd6275, %fd6266, 0d3FF0000000000000;
	fma.rn.f64 	%fd6277, %fd6276, %fd6266, 0d3FF0000000000000;
	{
	.reg .b32 %temp; 
	mov.b64 	{%r357, %temp}, %fd6277;
	}
	{
	.reg .b32 %temp; 
	mov.b64 	{%temp, %r358}, %fd6277;
	}
	shl.b32 	%r2051, %r356, 20;
	add.s32 	%r2052, %r2051, %r358;
	mov.b64 	%fd25314, {%r357, %r2052};
	{
	.reg .b32 %temp; 
	mov.b64 	{%temp, %r2053}, %fd742;
	}
	mov.b32 	%f184, %r2053;
	abs.f32 	%f60, %f184;
	setp.lt.f32 	%p661, %f60, 0f4086232B;
	@%p661 bra 	$L__BB0_531;
	setp.lt.f64 	%p662, %fd742, 0d0000000000000000;
	add.f64 	%fd6278, %fd742, 0d7FF0000000000000;
	selp.f64 	%fd25314, 0d0000000000000000, %fd6278, %p662;
	setp.geu.f32 	%p663, %f60, 0f40874800;
	@%p663 bra 	$L__BB0_531;
	shr.u32 	%r2054, %r356, 31;
	add.s32 	%r2055, %r356, %r2054;
	shr.s32 	%r2056, %r2055, 1;
	shl.b32 	%r2057, %r2056, 20;
	add.s32 	%r2058, %r358, %r2057;
	mov.b64 	%fd6279, {%r357, %r2058};
	sub.s32 	%r2059, %r356, %r2056;
	shl.b32 	%r2060, %r2059, 20;
	add.s32 	%r2061, %r2060, 1072693248;
	mov.b32 	%r2062, 0;
	mov.b64 	%fd6280, {%r2062, %r2061};
	mul.f64 	%fd25314, %fd6280, %fd6279;
$L__BB0_531:
	mul.f64 	%fd747, %fd25314, 0d3D46849B86A12B9B;
	mul.f64 	%fd748, %fd25313, 0d3D9359F5A7B28179;
	mul.f64 	%fd749, %fd25299, 0d3D78A10A1B4047B2;
	mov.f64 	%fd6281, 0d408AB80000000000;
	div.rn.f64 	%fd750, %fd6281, %fd7;
	fma.rn.f64 	%fd6282, %fd750, 0d3FF71547652B82FE, 0d4338000000000000;
	{
	.reg .b32 %temp; 
	mov.b64 	{%r359, %temp}, %fd6282;
	}
	mov.f64 	%fd6283, 0dC338000000000000;
	add.rn.f64 	%fd6284, %fd6282, %fd6283;
	fma.rn.f64 	%fd6285, %fd6284, 0dBFE62E42FEFA39EF, %fd750;
	fma.rn.f64 	%fd6286, %fd6284, 0dBC7ABC9E3B39803F, %fd6285;
	fma.rn.f64 	%fd6287, %fd6286, 0d3E5ADE1569CE2BDF, 0d3E928AF3FCA213EA;
	fma.rn.f64 	%fd6288, %fd6287, %fd6286, 0d3EC71DEE62401315;
	fma.rn.f64 	%fd6289, %fd6288, %fd6286, 0d3EFA01997C89EB71;
	fma.rn.f64 	%fd6290, %fd6289, %fd6286, 0d3F2A01A014761F65;
	fma.rn.f64 	%fd6291, %fd6290, %fd6286, 0d3F56C16C1852B7AF;
	fma.rn.f64 	%fd6292, %fd6291, %fd6286, 0d3F81111111122322;
	fma.rn.f64 	%fd6293, %fd6292, %fd6286, 0d3FA55555555502A1;
	fma.rn.f64 	%fd6294, %fd6293, %fd6286, 0d3FC5555555555511;
	fma.rn.f64 	%fd6295, %fd6294, %fd6286, 0d3FE000000000000B;
	fma.rn.f64 	%fd6296, %fd6295, %fd6286, 0d3FF0000000000000;
	fma.rn.f64 	%fd6297, %fd6296, %fd6286, 0d3FF0000000000000;
	{
	.reg .b32 %temp; 
	mov.b64 	{%r360, %temp}, %fd6297;
	}
	{
	.reg .b32 %temp; 
	mov.b64 	{%temp, %r361}, %fd6297;
	}
	shl.b32 	%r2063, %r359, 20;
	add.s32 	%r2064, %r2063, %r361;
	mov.b64 	%fd25315, {%r360, %r2064};
	{
	.reg .b32 %temp; 
	mov.b64 	{%temp, %r2065}, %fd750;
	}
	mov.b32 	%f185, %r2065;
	abs.f32 	%f61, %f185;
	setp.lt.f32 	%p664, %f61, 0f4086232B;
	@%p664 bra 	$L__BB0_534;
	setp.lt.f64 	%p665, %fd750, 0d0000000000000000;
	add.f64 	%fd6298, %fd750, 0d7FF0000000000000;
	selp.f64 	%fd25315, 0d0000000000000000, %fd6298, %p665;
	setp.geu.f32 	%p666, %f61, 0f40874800;
	@%p666 bra 	$L__BB0_534;
	shr.u32 	%r2066, %r359, 31;
	add.s32 	%r2067, %r359, %r2066;
	shr.s32 	%r2068, %r2067, 1;
	shl.b32 	%r2069, %r2068, 20;
	add.s32 	%r2070, %r361, %r2069;
	mov.b64 	%fd6299, {%r360, %r2070};
	sub.s32 	%r2071, %r359, %r2068;
	shl.b32 	%r2072, %r2071, 20;
	add.s32 	%r2073, %r2072, 1072693248;
	mov.b32 	%r2074, 0;
	mov.b64 	%fd6300, {%r2074, %r2073};
	mul.f64 	%fd25315, %fd6300, %fd6299;
$L__BB0_534:
	mul.f64 	%fd755, %fd25315, 0d3D27A4D6808FA0FC;
	mov.f64 	%fd6301, 0d4090400000000000;
	div.rn.f64 	%fd756, %fd6301, %fd7;
	fma.rn.f64 	%fd6302, %fd756, 0d3FF71547652B82FE, 0d4338000000000000;
	{
	.reg .b32 %temp; 
	mov.b64 	{%r362, %temp}, %fd6302;
	}
	mov.f64 	%fd6303, 0dC338000000000000;
	add.rn.f64 	%fd6304, %fd6302, %fd6303;
	fma.rn.f64 	%fd6305, %fd6304, 0dBFE62E42FEFA39EF, %fd756;
	fma.rn.f64 	%fd6306, %fd6304, 0dBC7ABC9E3B39803F, %fd6305;
	fma.rn.f64 	%fd6307, %fd6306, 0d3E5ADE1569CE2BDF, 0d3E928AF3FCA213EA;
	fma.rn.f64 	%fd6308, %fd6307, %fd6306, 0d3EC71DEE62401315;
	fma.rn.f64 	%fd6309, %fd6308, %fd6306, 0d3EFA01997C89EB71;
	fma.rn.f64 	%fd6310, %fd6309, %fd6306, 0d3F2A01A014761F65;
	fma.rn.f64 	%fd6311, %fd6310, %fd6306, 0d3F56C16C1852B7AF;
	fma.rn.f64 	%fd6312, %fd6311, %fd6306, 0d3F81111111122322;
	fma.rn.f64 	%fd6313, %fd6312, %fd6306, 0d3FA55555555502A1;
	fma.rn.f64 	%fd6314, %fd6313, %fd6306, 0d3FC5555555555511;
	fma.rn.f64 	%fd6315, %fd6314, %fd6306, 0d3FE000000000000B;
	fma.rn.f64 	%fd6316, %fd6315, %fd6306, 0d3FF0000000000000;
	fma.rn.f64 	%fd6317, %fd6316, %fd6306, 0d3FF0000000000000;
	{
	.reg .b32 %temp; 
	mov.b64 	{%r363, %temp}, %fd6317;
	}
	{
	.reg .b32 %temp; 
	mov.b64 	{%temp, %r364}, %fd6317;
	}
	shl.b32 	%r2075, %r362, 20;
	add.s32 	%r2076, %r2075, %r364;
	mov.b64 	%fd25316, {%r363, %r2076};
	{
	.reg .b32 %temp; 
	mov.b64 	{%temp, %r2077}, %fd756;
	}
	mov.b32 	%f186, %r2077;
	abs.f32 	%f62, %f186;
	setp.lt.f32 	%p667, %f62, 0f4086232B;
	@%p667 bra 	$L__BB0_537;
	setp.lt.f64 	%p668, %fd756, 0d0000000000000000;
	add.f64 	%fd6318, %fd756, 0d7FF0000000000000;
	selp.f64 	%fd25316, 0d0000000000000000, %fd6318, %p668;
	setp.geu.f32 	%p669, %f62, 0f40874800;
	@%p669 bra 	$L__BB0_537;
	shr.u32 	%r2078, %r362, 31;
	add.s32 	%r2079, %r362, %r2078;
	shr.s32 	%r2080, %r2079, 1;
	shl.b32 	%r2081, %r2080, 20;
	add.s32 	%r2082, %r364, %r2081;
	mov.b64 	%fd6319, {%r363, %r2082};
	sub.s32 	%r2083, %r362, %r2080;
	shl.b32 	%r2084, %r2083, 20;
	add.s32 	%r2085, %r2084, 1072693248;
	mov.b32 	%r2086, 0;
	mov.b64 	%fd6320, {%r2086, %r2085};
	mul.f64 	%fd25316, %fd6320, %fd6319;
$L__BB0_537:
	mul.f64 	%fd761, %fd25316, 0d3D5E4230FCE89298;
	mov.f64 	%fd6321, 0d4084A00000000000;
	div.rn.f64 	%fd762, %fd6321, %fd7;
	fma.rn.f64 	%fd6322, %fd762, 0d3FF71547652B82FE, 0d4338000000000000;
	{
	.reg .b32 %temp; 
	mov.b64 	{%r365, %temp}, %fd6322;
	}
	mov.f64 	%fd6323, 0dC338000000000000;
	add.rn.f64 	%fd6324, %fd6322, %fd6323;
	fma.rn.f64 	%fd6325, %fd6324, 0dBFE62E42FEFA39EF, %fd762;
	fma.rn.f64 	%fd6326, %fd6324, 0dBC7ABC9E3B39803F, %fd6325;
	fma.rn.f64 	%fd6327, %fd6326, 0d3E5ADE1569CE2BDF, 0d3E928AF3FCA213EA;
	fma.rn.f64 	%fd6328, %fd6327, %fd6326, 0d3EC71DEE62401315;
	fma.rn.f64 	%fd6329, %fd6328, %fd6326, 0d3EFA01997C89EB71;
	fma.rn.f64 	%fd6330, %fd6329, %fd6326, 0d3F2A01A014761F65;
	fma.rn.f64 	%fd6331, %fd6330, %fd6326, 0d3F56C16C1852B7AF;
	fma.rn.f64 	%fd6332, %fd6331, %fd6326, 0d3F81111111122322;
	fma.rn.f64 	%fd6333, %fd6332, %fd6326, 0d3FA55555555502A1;
	fma.rn.f64 	%fd6334, %fd6333, %fd6326, 0d3FC5555555555511;
	fma.rn.f64 	%fd6335, %fd6334, %fd6326, 0d3FE000000000000B;
	fma.rn.f64 	%fd6336, %fd6335, %fd6326, 0d3FF0000000000000;
	fma.rn.f64 	%fd6337, %fd6336, %fd6326, 0d3FF0000000000000;
	{
	.reg .b32 %temp; 
	mov.b64 	{%r366, %temp}, %fd6337;
	}
	{
	.reg .b32 %temp; 
	mov.b64 	{%temp, %r367}, %fd6337;
	}
	shl.b32 	%r2087, %r365, 20;
	add.s32 	%r2088, %r2087, %r367;
	mov.b64 	%fd25317, {%r366, %r2088};
	{
	.reg .b32 %temp; 
	mov.b64 	{%temp, %r2089}, %fd762;
	}
	mov.b32 	%f187, %r2089;
	abs.f32 	%f63, %f187;
	setp.lt.f32 	%p670, %f63, 0f4086232B;
	@%p670 bra 	$L__BB0_540;
	setp.lt.f64 	%p671, %fd762, 0d0000000000000000;
	add.f64 	%fd6338, %fd762, 0d7FF0000000000000;
	selp.f64 	%fd25317, 0d0000000000000000, %fd6338, %p671;
	setp.geu.f32 	%p672, %f63, 0f40874800;
	@%p672 bra 	$L__BB0_540;
	shr.u32 	%r2090, %r365, 31;
	add.s32 	%r2091, %r365, %r2090;
	shr.s32 	%r2092, %r2091, 1;
	shl.b32 	%r2093, %r2092, 20;
	add.s32 	%r2094, %r367, %r2093;
	mov.b64 	%fd6339, {%r366, %r2094};
	sub.s32 	%r2095, %r365, %r2092;
	shl.b32 	%r2096, %r2095, 20;
	add.s32 	%r2097, %r2096, 1072693248;
	mov.b32 	%r2098, 0;
	mov.b64 	%fd6340, {%r2098, %r2097};
	mul.f64 	%fd25317, %fd6340, %fd6339;
$L__BB0_540:
	fma.rn.f64 	%fd6341, %fd25317, 0d3F9BACF914C1BAD0, 0d3FF0000000000000;
	div.rn.f64 	%fd767, %fd761, %fd6341;
	mov.f64 	%fd6342, 0dC084A00000000000;
	div.rn.f64 	%fd768, %fd6342, %fd7;
	fma.rn.f64 	%fd6343, %fd768, 0d3FF71547652B82FE, 0d4338000000000000;
	{
	.reg .b32 %temp; 
	mov.b64 	{%r368, %temp}, %fd6343;
	}
	mov.f64 	%fd6344, 0dC338000000000000;
	add.rn.f64 	%fd6345, %fd6343, %fd6344;
	fma.rn.f64 	%fd6346, %fd6345, 0dBFE62E42FEFA39EF, %fd768;
	fma.rn.f64 	%fd6347, %fd6345, 0dBC7ABC9E3B39803F, %fd6346;
	fma.rn.f64 	%fd6348, %fd6347, 0d3E5ADE1569CE2BDF, 0d3E928AF3FCA213EA;
	fma.rn.f64 	%fd6349, %fd6348, %fd6347, 0d3EC71DEE62401315;
	fma.rn.f64 	%fd6350, %fd6349, %fd6347, 0d3EFA01997C89EB71;
	fma.rn.f64 	%fd6351, %fd6350, %fd6347, 0d3F2A01A014761F65;
	fma.rn.f64 	%fd6352, %fd6351, %fd6347, 0d3F56C16C1852B7AF;
	fma.rn.f64 	%fd6353, %fd6352, %fd6347, 0d3F81111111122322;
	fma.rn.f64 	%fd6354, %fd6353, %fd6347, 0d3FA55555555502A1;
	fma.rn.f64 	%fd6355, %fd6354, %fd6347, 0d3FC5555555555511;
	fma.rn.f64 	%fd6356, %fd6355, %fd6347, 0d3FE000000000000B;
	fma.rn.f64 	%fd6357, %fd6356, %fd6347, 0d3FF0000000000000;
	fma.rn.f64 	%fd6358, %fd6357, %fd6347, 0d3FF0000000000000;
	{
	.reg .b32 %temp; 
	mov.b64 	{%r369, %temp}, %fd6358;
	}
	{
	.reg .b32 %temp; 
	mov.b64 	{%temp, %r370}, %fd6358;
	}
	shl.b32 	%r2099, %r368, 20;
	add.s32 	%r2100, %r2099, %r370;
	mov.b64 	%fd25318, {%r369, %r2100};
	{
	.reg .b32 %temp; 
	mov.b64 	{%temp, %r2101}, %fd768;
	}
	mov.b32 	%f188, %r2101;
	abs.f32 	%f64, %f188;
	setp.lt.f32 	%p673, %f64, 0f4086232B;
	@%p673 bra 	$L__BB0_543;
	setp.lt.f64 	%p674, %fd768, 0d0000000000000000;
	add.f64 	%fd6359, %fd768, 0d7FF0000000000000;
	selp.f64 	%fd25318, 0d0000000000000000, %fd6359, %p674;
	setp.geu.f32 	%p675, %f64, 0f40874800;
	@%p675 bra 	$L__BB0_543;
	shr.u32 	%r2102, %r368, 31;
	add.s32 	%r2103, %r368, %r2102;
	shr.s32 	%r2104, %r2103, 1;
	shl.b32 	%r2105, %r2104, 20;
	add.s32 	%r2106, %r370, %r2105;
	mov.b64 	%fd6360, {%r369, %r2106};
	sub.s32 	%r2107, %r368, %r2104;
	shl.b32 	%r2108, %r2107, 20;
	add.s32 	%r2109, %r2108, 1072693248;
	mov.b32 	%r2110, 0;
	mov.b64 	%fd6361, {%r2110, %r2109};
	mul.f64 	%fd25318, %fd6361, %fd6360;
$L__BB0_543:
	fma.rn.f64 	%fd6362, %fd25318, 0d4042800000000000, 0d3FF0000000000000;
	div.rn.f64 	%fd773, %fd761, %fd6362;
	mul.f64 	%fd774, %fd25260, 0d3DA1CFE505FE7CFE;
	mov.f64 	%fd6363, 0d407F400000000000;
	div.rn.f64 	%fd775, %fd6363, %fd7;
	fma.rn.f64 	%fd6364, %fd775, 0d3FF71547652B82FE, 0d4338000000000000;
	{
	.reg .b32 %temp; 
	mov.b64 	{%r371, %temp}, %fd6364;
	}
	mov.f64 	%fd6365, 0dC338000000000000;
	add.rn.f64 	%fd6366, %fd6364, %fd6365;
	fma.rn.f64 	%fd6367, %fd6366, 0dBFE62E42FEFA39EF, %fd775;
	fma.rn.f64 	%fd6368, %fd6366, 0dBC7ABC9E3B39803F, %fd6367;
	fma.rn.f64 	%fd6369, %fd6368, 0d3E5ADE1569CE2BDF, 0d3E928AF3FCA213EA;
	fma.rn.f64 	%fd6370, %fd6369, %fd6368, 0d3EC71DEE62401315;
	fma.rn.f64 	%fd6371, %fd6370, %fd6368, 0d3EFA01997C89EB71;
	fma.rn.f64 	%fd6372, %fd6371, %fd6368, 0d3F2A01A014761F65;
	fma.rn.f64 	%fd6373, %fd6372, %fd6368, 0d3F56C16C1852B7AF;
	fma.rn.f64 	%fd6374, %fd6373, %fd6368, 0d3F81111111122322;
	fma.rn.f64 	%fd6375, %fd6374, %fd6368, 0d3FA55555555502A1;
	fma.rn.f64 	%fd6376, %fd6375, %fd6368, 0d3FC5555555555511;
	fma.rn.f64 	%fd6377, %fd6376, %fd6368, 0d3FE000000000000B;
	fma.rn.f64 	%fd6378, %fd6377, %fd6368, 0d3FF0000000000000;
	fma.rn.f64 	%fd6379, %fd6378, %fd6368, 0d3FF0000000000000;
	{
	.reg .b32 %temp; 
	mov.b64 	{%r372, %temp}, %fd6379;
	}
	{
	.reg .b32 %temp; 
	mov.b64 	{%temp, %r373}, %fd6379;
	}
	shl.b32 	%r2111, %r371, 20;
	add.s32 	%r2112, %r2111, %r373;
	mov.b64 	%fd25319, {%r372, %r2112};
	{
	.reg .b32 %temp; 
	mov.b64 	{%temp, %r2113}, %fd775;
	}
	mov.b32 	%f189, %r2113;
	abs.f32 	%f65, %f189;
	setp.lt.f32 	%p676, %f65, 0f4086232B;
	@%p676 bra 	$L__BB0_546;
	setp.lt.f64 	%p677, %fd775, 0d0000000000000000;
	add.f64 	%fd6380, %fd775, 0d7FF0000000000000;
	selp.f64 	%fd25319, 0d0000000000000000, %fd6380, %p677;
	setp.geu.f32 	%p678, %f65, 0f40874800;
	@%p678 bra 	$L__BB0_546;
	shr.u32 	%r2114, %r371, 31;
	add.s32 	%r2115, %r371, %r2114;
	shr.s32 	%r2116, %r2115, 1;
	shl.b32 	%r2117, %r2116, 20;
	add.s32 	%r2118, %r373, %r2117;
	mov.b64 	%fd6381, {%r372, %r2118};
	sub.s32 	%r2119, %r371, %r2116;
	shl.b32 	%r2120, %r2119, 20;
	add.s32 	%r2121, %r2120, 1072693248;
	mov.b32 	%r2122, 0;
	mov.b64 	%fd6382, {%r2122, %r2121};
	mul.f64 	%fd25319, %fd6382, %fd6381;
$L__BB0_546:
	mul.f64 	%fd780, %fd25319, 0d3D7FAA7AB552A552;
	mul.f64 	%fd781, %fd25319, 0d3D4C25C268497682;
	mov.f64 	%fd6383, 0d406A600000000000;
	div.rn.f64 	%fd782, %fd6383, %fd7;
	fma.rn.f64 	%fd6384, %fd782, 0d3FF71547652B82FE, 0d4338000000000000;
	{
	.reg .b32 %temp; 
	mov.b64 	{%r374, %temp}, %fd6384;
	}
	mov.f64 	%fd6385, 0dC338000000000000;
	add.rn.f64 	%fd6386, %fd6384, %fd6385;
	fma.rn.f64 	%fd6387, %fd6386, 0dBFE62E42FEFA39EF, %fd782;
	fma.rn.f64 	%fd6388, %fd6386, 0dBC7ABC9E3B39803F, %fd6387;
	fma.rn.f64 	%fd6389, %fd6388, 0d3E5ADE1569CE2BDF, 0d3E928AF3FCA213EA;
	fma.rn.f64 	%fd6390, %fd6389, %fd6388, 0d3EC71DEE62401315;
	fma.rn.f64 	%fd6391, %fd6390, %fd6388, 0d3EFA01997C89EB71;
	fma.rn.f64 	%fd6392, %fd6391, %fd6388, 0d3F2A01A014761F65;
	fma.rn.f64 	%fd6393, %fd6392, %fd6388, 0d3F56C16C1852B7AF;
	fma.rn.f64 	%fd6394, %fd6393, %fd6388, 0d3F81111111122322;
	fma.rn.f64 	%fd6395, %fd6394, %fd6388, 0d3FA55555555502A1;
	fma.rn.f64 	%fd6396, %fd6395, %fd6388, 0d3FC5555555555511;
	fma.rn.f64 	%fd6397, %fd6396, %fd6388, 0d3FE000000000000B;
	fma.rn.f64 	%fd6398, %fd6397, %fd6388, 0d3FF0000000000000;
	fma.rn.f64 	%fd6399, %fd6398, %fd6388, 0d3FF0000000000000;
	{
	.reg .b32 %temp; 
	mov.b64 	{%r375, %temp}, %fd6399;
	}
	{
	.reg .b32 %temp; 
	mov.b64 	{%temp, %r376}, %fd6399;
	}
	shl.b32 	%r2123, %r374, 20;
	add.s32 	%r2124, %r2123, %r376;
	mov.b64 	%fd25320, {%r375, %r2124};
	{
	.reg .b32 %temp; 
	mov.b64 	{%temp, %r2125}, %fd782;
	}
	mov.b32 	%f190, %r2125;
	abs.f32 	%f66, %f190;
	setp.lt.f32 	%p679, %f66, 0f4086232B;
	@%p679 bra 	$L__BB0_549;
	setp.lt.f64 	%p680, %fd782, 0d0000000000000000;
	add.f64 	%fd6400, %fd782, 0d7FF0000000000000;
	selp.f64 	%fd25320, 0d0000000000000000, %fd6400, %p680;
	setp.geu.f32 	%p681, %f66, 0f40874800;
	@%p681 bra 	$L__BB0_549;
	shr.u32 	%r2126, %r374, 31;
	add.s32 	%r2127, %r374, %r2126;
	shr.s32 	%r2128, %r2127, 1;
	shl.b32 	%r2129, %r2128, 20;
	add.s32 	%r2130, %r376, %r2129;
	mov.b64 	%fd6401, {%r375, %r2130};
	sub.s32 	%r2131, %r374, %r2128;
	shl.b32 	%r2132, %r2131, 20;
	add.s32 	%r2133, %r2132, 1072693248;
	mov.b32 	%r2134, 0;
	mov.b64 	%fd6402, {%r2134, %r2133};
	mul.f64 	%fd25320, %fd6402, %fd6401;
$L__BB0_549:
	mul.f64 	%fd787, %fd25320, 0d3D958CE8D7D83EBB;
	mul.f64 	%fd788, %fd25319, 0d3D85FD7FE1796495;
	mul.f64 	%fd789, %fd25260, 0d3D98A10A1B4047B2;
	mov.f64 	%fd6403, 0dC084500000000000;
	div.rn.f64 	%fd790, %fd6403, %fd7;
	fma.rn.f64 	%fd6404, %fd790, 0d3FF71547652B82FE, 0d4338000000000000;
	{
	.reg .b32 %temp; 
	mov.b64 	{%r377, %temp}, %fd6404;
	}
	mov.f64 	%fd6405, 0dC338000000000000;
	add.rn.f64 	%fd6406, %fd6404, %fd6405;
	fma.rn.f64 	%fd6407, %fd6406, 0dBFE62E42FEFA39EF, %fd790;
	fma.rn.f64 	%fd6408, %fd6406, 0dBC7ABC9E3B39803F, %fd6407;
	fma.rn.f64 	%fd6409, %fd6408, 0d3E5ADE1569CE2BDF, 0d3E928AF3FCA213EA;
	fma.rn.f64 	%fd6410, %fd6409, %fd6408, 0d3EC71DEE62401315;
	fma.rn.f64 	%fd6411, %fd6410, %fd6408, 0d3EFA01997C89EB71;
	fma.rn.f64 	%fd6412, %fd6411, %fd6408, 0d3F2A01A014761F65;
	fma.rn.f64 	%fd6413, %fd6412, %fd6408, 0d3F56C16C1852B7AF;
	fma.rn.f64 	%fd6414, %fd6413, %fd6408, 0d3F81111111122322;
	fma.rn.f64 	%fd6415, %fd6414, %fd6408, 0d3FA55555555502A1;
	fma.rn.f64 	%fd6416, %fd6415, %fd6408, 0d3FC5555555555511;
	fma.rn.f64 	%fd6417, %fd6416, %fd6408, 0d3FE000000000000B;
	fma.rn.f64 	%fd6418, %fd6417, %fd6408, 0d3FF0000000000000;
	fma.rn.f64 	%fd6419, %fd6418, %fd6408, 0d3FF0000000000000;
	{
	.reg .b32 %temp; 
	mov.b64 	{%r378, %temp}, %fd6419;
	}
	{
	.reg .b32 %temp; 
	mov.b64 	{%temp, %r379}, %fd6419;
	}
	shl.b32 	%r2135, %r377, 20;
	add.s32 	%r2136, %r2135, %r379;
	mov.b64 	%fd25321, {%r378, %r2136};
	{
	.reg .b32 %temp; 
	mov.b64 	{%temp, %r2137}, %fd790;
	}
	mov.b32 	%f191, %r2137;
	abs.f32 	%f67, %f191;
	setp.lt.f32 	%p682, %f67, 0f4086232B;
	@%p682 bra 	$L__BB0_552;
	setp.lt.f64 	%p683, %fd790, 0d0000000000000000;
	add.f64 	%fd6420, %fd790, 0d7FF0000000000000;
	selp.f64 	%fd25321, 0d0000000000000000, %fd6420, %p683;
	setp.geu.f32 	%p684, %f67, 0f40874800;
	@%p684 bra 	$L__BB0_552;
	shr.u32 	%r2138, %r377, 31;
	add.s32 	%r2139, %r377, %r2138;
	shr.s32 	%r2140, %r2139, 1;
	shl.b32 	%r2141, %r2140, 20;
	add.s32 	%r2142, %r379, %r2141;
	mov.b64 	%fd6421, {%r378, %r2142};
	sub.s32 	%r2143, %r377, %r2140;
	shl.b32 	%r2144, %r2143, 20;
	add.s32 	%r2145, %r2144, 1072693248;
	mov.b32 	%r2146, 0;
	mov.b64 	%fd6422, {%r2146, %r2145};
	mul.f64 	%fd25321, %fd6422, %fd6421;
$L__BB0_552:
	mul.f64 	%fd795, %fd25321, 0d3D70B66B6DEB9E5D;
	mov.f64 	%fd6423, 0dC055C00000000000;
	div.rn.f64 	%fd796, %fd6423, %fd7;
	fma.rn.f64 	%fd6424, %fd796, 0d3FF71547652B82FE, 0d4338000000000000;
	{
	.reg .b32 %temp; 
	mov.b64 	{%r380, %temp}, %fd6424;
	}
	mov.f64 	%fd6425, 0dC338000000000000;
	add.rn.f64 	%fd6426, %fd6424, %fd6425;
	fma.rn.f64 	%fd6427, %fd6426, 0dBFE62E42FEFA39EF, %fd796;
	fma.rn.f64 	%fd6428, %fd6426, 0dBC7ABC9E3B39803F, %fd6427;
	fma.rn.f64 	%fd6429, %fd6428, 0d3E5ADE1569CE2BDF, 0d3E928AF3FCA213EA;
	fma.rn.f64 	%fd6430, %fd6429, %fd6428, 0d3EC71DEE62401315;
	fma.rn.f64 	%fd6431, %fd6430, %fd6428, 0d3EFA01997C89EB71;
	fma.rn.f64 	%fd6432, %fd6431, %fd6428, 0d3F2A01A014761F65;
	fma.rn.f64 	%fd6433, %fd6432, %fd6428, 0d3F56C16C1852B7AF;
	fma.rn.f64 	%fd6434, %fd6433, %fd6428, 0d3F81111111122322;
	fma.rn.f64 	%fd6435, %fd6434, %fd6428, 0d3FA55555555502A1;
	fma.rn.f64 	%fd6436, %fd6435, %fd6428, 0d3FC5555555555511;
	fma.rn.f64 	%fd6437, %fd6436, %fd6428, 0d3FE000000000000B;
	fma.rn.f64 	%fd6438, %fd6437, %fd6428, 0d3FF0000000000000;
	fma.rn.f64 	%fd6439, %fd6438, %fd6428, 0d3FF0000000000000;
	{
	.reg .b32 %temp; 
	mov.b64 	{%r381, %temp}, %fd6439;
	}
	{
	.reg .b32 %temp; 
	mov.b64 	{%temp, %r382}, %fd6439;
	}
	shl.b32 	%r2147, %r380, 20;
	add.s32 	%r2148, %r2147, %r382;
	mov.b64 	%fd25322, {%r381, %r2148};
	{
	.reg .b32 %temp; 
	mov.b64 	{%temp, %r2149}, %fd796;
	}
	mov.b32 	%f192, %r2149;
	abs.f32 	%f68, %f192;
	setp.lt.f32 	%p685, %f68, 0f4086232B;
	@%p685 bra 	$L__BB0_555;
	setp.lt.f64 	%p686, %fd796, 0d0000000000000000;
	add.f64 	%fd6440, %fd796, 0d7FF0000000000000;
	selp.f64 	%fd25322, 0d0000000000000000, %fd6440, %p686;
	setp.geu.f32 	%p687, %f68, 0f40874800;
	@%p687 bra 	$L__BB0_555;
	shr.u32 	%r2150, %r380, 31;
	add.s32 	%r2151, %r380, %r2150;
	shr.s32 	%r2152, %r2151, 1;
	shl.b32 	%r2153, %r2152, 20;
	add.s32 	%r2154, %r382, %r2153;
	mov.b64 	%fd6441, {%r381, %r2154};
	sub.s32 	%r2155, %r380, %r2152;
	shl.b32 	%r2156, %r2155, 20;
	add.s32 	%r2157, %r2156, 1072693248;
	mov.b32 	%r2158, 0;
	mov.b64 	%fd6442, {%r2158, %r2157};
	mul.f64 	%fd25322, %fd6442, %fd6441;
$L__BB0_555:
	setp.neu.f64 	%p688, %fd26, 0d0000000000000000;
	mul.f64 	%fd6443, %fd7, 0d3C7305F0C060D5C9;
	mul.f64 	%fd6444, %fd7, %fd6443;
	mul.f64 	%fd801, %fd6444, %fd25322;
	mul.f64 	%fd802, %fd25299, 0d3CFD45FD6237EBE3;
	mov.f64 	%fd6445, 0d400C000000000000;
	{
	.reg .b32 %temp; 
	mov.b64 	{%temp, %r383}, %fd6445;
	}
	@%p688 bra 	$L__BB0_557;
	and.b32  	%r2159, %r383, 2146435072;
	setp.eq.s32 	%p690, %r2159, 1074790400;
	selp.b32 	%r2160, %r12, 0, %p690;
	setp.lt.s32 	%p691, %r383, 0;
	or.b32  	%r2161, %r2160, 2146435072;
	selp.b32 	%r2162, %r2161, %r2160, %p691;
	mov.b32 	%r2163, 0;
	mov.b64 	%fd25324, {%r2163, %r2162};
	bra.uni 	$L__BB0_558;
$L__BB0_557:
	setp.lt.s32 	%p689, %r12, 0;
	{ // callseq 38, 0
	.param .b64 param0;
	st.param.f64 	[param0], %fd27;
	.param .b64 param1;
	st.param.f64 	[param1], 0d400C000000000000;
	.param .b64 retval0;
	call.uni (retval0), 
	__internal_accurate_pow, 
	(
	param0, 
	param1
	);
	ld.param.f64 	%fd6446, [retval0];
	} // callseq 38
	selp.f64 	%fd25324, 0dFFF8000000000000, %fd6446, %p689;
$L__BB0_558:
	add.f64 	%fd6448, %fd26, 0d400C000000000000;
	{
	.reg .b32 %temp; 
	mov.b64 	{%temp, %r2164}, %fd6448;
	}
	and.b32  	%r2165, %r2164, 2146435072;
	setp.ne.s32 	%p692, %r2165, 2146435072;
	@%p692 bra 	$L__BB0_563;
	setp.num.f64 	%p693, %fd26, %fd26;
	@%p693 bra 	$L__BB0_561;
	mov.f64 	%fd6449, 0d400C000000000000;
	add.rn.f64 	%fd25324, %fd26, %fd6449;
	bra.uni 	$L__BB0_563;
$L__BB0_561:
	setp.neu.f64 	%p694, %fd27, 0d7FF0000000000000;
	@%p694 bra 	$L__BB0_563;
	and.b32  	%r2166, %r383, 2146435072;
	setp.eq.s32 	%p695, %r2166, 1074790400;
	setp.lt.s32 	%p696, %r12, 0;
	setp.lt.s32 	%p697, %r383, 0;
	selp.b32 	%r2167, 0, 2146435072, %p697;
	and.b32  	%r2168, %r383, 2147483647;
	setp.ne.s32 	%p698, %r2168, 1071644672;
	or.b32  	%r2169, %r2167, -2147483648;
	selp.b32 	%r2170, %r2169, %r2167, %p698;
	selp.b32 	%r2171, %r2170, %r2167, %p695;
	selp.b32 	%r2172, %r2171, %r2167, %p696;
	mov.b32 	%r2173, 0;
	mov.b64 	%fd25324, {%r2173, %r2172};
$L__BB0_563:
	mul.f64 	%fd6450, %fd25324, 0d3A83CE9A36F23C10;
	selp.f64 	%fd6451, 0d3A83CE9A36F23C10, %fd6450, %p630;
	mul.f64 	%fd809, %fd8, %fd6451;
	div.rn.f64 	%fd810, %fd809, 0d3DC07E1FE91B0B70;
	{
	.reg .b32 %temp; 
	mov.b64 	{%temp, %r3361}, %fd810;
	}
	{
	.reg .b32 %temp; 
	mov.b64 	{%r3362, %temp}, %fd810;
	}
	setp.gt.s32 	%p700, %r3361, 1048575;
	mov.b32 	%r3363, -1023;
	mov.f64 	%fd25325, %fd810;
	@%p700 bra 	$L__BB0_565;
	mul.f64 	%fd25325, %fd810, 0d4350000000000000;
	{
	.reg .b32 %temp; 
	mov.b64 	{%temp, %r3361}, %fd25325;
	}
	{
	.reg .b32 %temp; 
	mov.b64 	{%r3362, %temp}, %fd25325;
	}
	mov.b32 	%r3363, -1077;
$L__BB0_565:
	add.s32 	%r2176, %r3361, -1;
	setp.gt.u32 	%p701, %r2176, 2146435070;
	@%p701 bra 	$L__BB0_569;
	shr.u32 	%r2179, %r3361, 20;
	add.s32 	%r3364, %r3363, %r2179;
	and.b32  	%r2180, %r3361, 1048575;
	or.b32  	%r2181, %r2180, 1072693248;
	mov.b64 	%fd25326, {%r3362, %r2181};
	setp.lt.u32 	%p703, %r2181, 1073127583;
	@%p703 bra 	$L__BB0_568;
	{
	.reg .b32 %temp; 
	mov.b64 	{%r2182, %temp}, %fd25326;
	}
	{
	.reg .b32 %temp; 
	mov.b64 	{%temp, %r2183}, %fd25326;
	}
	add.s32 	%r2184, %r2183, -1048576;
	mov.b64 	%fd25326, {%r2182, %r2184};
	add.s32 	%r3364, %r3364, 1;
$L__BB0_568:
	add.f64 	%fd6453, %fd25326, 0dBFF0000000000000;
	add.f64 	%fd6454, %fd25326, 0d3FF0000000000000;
	rcp.approx.ftz.f64 	%fd6455, %fd6454;
	neg.f64 	%fd6456, %fd6454;
	fma.rn.f64 	%fd6457, %fd6456, %fd6455, 0d3FF0000000000000;
	fma.rn.f64 	%fd6458, %fd6457, %fd6457, %fd6457;
	fma.rn.f64 	%fd6459, %fd6458, %fd6455, %fd6455;
	mul.f64 	%fd6460, %fd6453, %fd6459;
	fma.rn.f64 	%fd6461, %fd6453, %fd6459, %fd6460;
	mul.f64 	%fd6462, %fd6461, %fd6461;
	fma.rn.f64 	%fd6463, %fd6462, 0d3EB1380B3AE80F1E, 0d3ED0EE258B7A8B04;
	fma.rn.f64 	%fd6464, %fd6463, %fd6462, 0d3EF3B2669F02676F;
	fma.rn.f64 	%fd6465, %fd6464, %fd6462, 0d3F1745CBA9AB0956;
	fma.rn.f64 	%fd6466, %fd6465, %fd6462, 0d3F3C71C72D1B5154;
	fma.rn.f64 	%fd6467, %fd6466, %fd6462, 0d3F624924923BE72D;
	fma.rn.f64 	%fd6468, %fd6467, %fd6462, 0d3F8999999999A3C4;
	fma.rn.f64 	%fd6469, %fd6468, %fd6462, 0d3FB5555555555554;
	sub.f64 	%fd6470, %fd6453, %fd6461;
	add.f64 	%fd6471, %fd6470, %fd6470;
	neg.f64 	%fd6472, %fd6461;
	fma.rn.f64 	%fd6473, %fd6472, %fd6453, %fd6471;
	mul.f64 	%fd6474, %fd6459, %fd6473;
	mul.f64 	%fd6475, %fd6462, %fd6469;
	fma.rn.f64 	%fd6476, %fd6475, %fd6461, %fd6474;
	xor.b32  	%r2185, %r3364, -2147483648;
	mov.b32 	%r2186, 1127219200;
	mov.b64 	%fd6477, {%r2185, %r2186};
	mov.b32 	%r2187, -2147483648;
	mov.b64 	%fd6478, {%r2187, %r2186};
	sub.f64 	%fd6479, %fd6477, %fd6478;
	fma.rn.f64 	%fd6480, %fd6479, 0d3FE62E42FEFA39EF, %fd6461;
	fma.rn.f64 	%fd6481, %fd6479, 0dBFE62E42FEFA39EF, %fd6480;
	sub.f64 	%fd6482, %fd6481, %fd6461;
	sub.f64 	%fd6483, %fd6476, %fd6482;
	fma.rn.f64 	%fd6484, %fd6479, 0d3C7ABC9E3B39803F, %fd6483;
	add.f64 	%fd25327, %fd6480, %fd6484;
	bra.uni 	$L__BB0_570;
$L__BB0_569:
	fma.rn.f64 	%fd6452, %fd25325, 0d7FF0000000000000, 0d7FF0000000000000;
	{
	.reg .b32 %temp; 
	mov.b64 	{%temp, %r2177}, %fd25325;
	}
	and.b32  	%r2178, %r2177, 2147483647;
	setp.eq.s32 	%p702, %r2178, 0;
	selp.f64 	%fd25327, 0dFFF0000000000000, %fd6452, %p702;
$L__BB0_570:
	mul.f64 	%fd6485, %fd25327, 0d3C695355BAAAFAD3;
	fma.rn.f64 	%fd819, %fd25327, 0d3FDBCB7B1526E50E, %fd6485;
	{
	.reg .b32 %temp; 
	mov.b64 	{%temp, %r394}, %fd819;
	}
	abs.f64 	%fd820, %fd819;
	{ // callseq 39, 0
	.param .b64 param0;
	st.param.f64 	[param0], %fd820;
	.param .b64 param1;
	st.param.f64 	[param1], 0d4000000000000000;
	.param .b64 retval0;
	call.uni (retval0), 
	__internal_accurate_pow, 
	(
	param0, 
	param1
	);
	ld.param.f64 	%fd6486, [retval0];
	} // callseq 39
	setp.lt.s32 	%p705, %r394, 0;
	neg.f64 	%fd6488, %fd6486;
	selp.f64 	%fd6489, %fd6488, %fd6486, %p635;
	selp.f64 	%fd25329, %fd6489, %fd6486, %p705;
	setp.neu.f64 	%p706, %fd819, 0d0000000000000000;
	@%p706 bra 	$L__BB0_572;
	selp.b32 	%r2190, %r394, 0, %p635;
	setp.lt.s32 	%p708, %r768, 0;
	or.b32  	%r2191, %r2190, 2146435072;
	selp.b32 	%r2192, %r2191, %r2190, %p708;
	mov.b32 	%r2193, 0;
	mov.b64 	%fd25329, {%r2193, %r2192};
$L__BB0_572:
	add.f64 	%fd6490, %fd819, 0d4000000000000000;
	{
	.reg .b32 %temp; 
	mov.b64 	{%temp, %r2194}, %fd6490;
	}
	and.b32  	%r2195, %r2194, 2146435072;
	setp.ne.s32 	%p709, %r2195, 2146435072;
	@%p709 bra 	$L__BB0_577;
	setp.num.f64 	%p710, %fd819, %fd819;
	@%p710 bra 	$L__BB0_575;
	mov.f64 	%fd6491, 0d4000000000000000;
	add.rn.f64 	%fd25329, %fd819, %fd6491;
	bra.uni 	$L__BB0_577;
$L__BB0_575:
	setp.neu.f64 	%p711, %fd820, 0d7FF0000000000000;
	@%p711 bra 	$L__BB0_577;
	setp.lt.s32 	%p714, %r768, 0;
	selp.b32 	%r2197, 0, 2146435072, %p714;
	and.b32  	%r2198, %r768, 2147483647;
	setp.ne.s32 	%p715, %r2198, 1071644672;
	or.b32  	%r2199, %r2197, -2147483648;
	selp.b32 	%r2200, %r2199, %r2197, %p715;
	selp.b32 	%r2201, %r2200, %r2197, %p635;
	selp.b32 	%r2202, %r2201, %r2197, %p705;
	mov.b32 	%r2203, 0;
	mov.b64 	%fd25329, {%r2203, %r2202};
$L__BB0_577:
	setp.eq.f64 	%p716, %fd819, 0d3FF0000000000000;
	add.f64 	%fd6492, %fd25329, 0d3FF0000000000000;
	rcp.rn.f64 	%fd6493, %fd6492;
	selp.f64 	%fd6494, 0d3FE0000000000000, %fd6493, %p716;
	mov.f64 	%fd6495, 0d3FE0000000000000;
	{
	.reg .b32 %temp; 
	mov.b64 	{%temp, %r2204}, %fd6495;
	}
	{
	.reg .b32 %temp; 
	mov.b64 	{%temp, %r395}, %fd6494;
	}
	shr.u32 	%r2205, %r395, 20;
	and.b32  	%r2206, %r2205, 2047;
	add.s32 	%r2207, %r2206, -1012;
	mov.b64 	%rd204, %fd6494;
	shl.b64 	%rd205, %rd204, %r2207;
	setp.eq.s64 	%p717, %rd205, -9223372036854775808;
	{ // callseq 40, 0
	.param .b64 param0;
	st.param.f64 	[param0], 0d3FE0000000000000;
	.param .b64 param1;
	st.param.f64 	[param1], %fd6494;
	.param .b64 retval0;
	call.uni (retval0), 
	__internal_accurate_pow, 
	(
	param0, 
	param1
	);
	ld.param.f64 	%fd6496, [retval0];
	} // callseq 40
	setp.lt.s32 	%p718, %r2204, 0;
	neg.f64 	%fd6498, %fd6496;
	selp.f64 	%fd6499, %fd6498, %fd6496, %p717;
	selp.f64 	%fd6500, %fd6499, %fd6496, %p718;
	cvt.rzi.f64.f64 	%fd6501, %fd6494;
	setp.neu.f64 	%p719, %fd6494, %fd6501;
	selp.f64 	%fd6503, 0dFFF8000000000000, %fd6500, %p719;
	selp.f64 	%fd25330, %fd6503, %fd6500, %p718;
	add.f64 	%fd6504, %fd6494, 0d3FE0000000000000;
	{
	.reg .b32 %temp; 
	mov.b64 	{%temp, %r2208}, %fd6504;
	}
	and.b32  	%r2209, %r2208, 2146435072;
	setp.ne.s32 	%p720, %r2209, 2146435072;
	@%p720 bra 	$L__BB0_582;
	setp.num.f64 	%p721, %fd6494, %fd6494;
	@%p721 bra 	$L__BB0_580;
	mov.f64 	%fd6506, 0d3FE0000000000000;
	add.rn.f64 	%fd25330, %fd6506, %fd6494;
	bra.uni 	$L__BB0_582;
$L__BB0_580:
	abs.f64 	%fd6505, %fd6494;
	setp.neu.f64 	%p722, %fd6505, 0d7FF0000000000000;
	@%p722 bra 	$L__BB0_582;
	shr.s32 	%r2210, %r395, 31;
	and.b32  	%r2211, %r2210, 2146435072;
	mov.b32 	%r2212, 0;
	mov.b64 	%fd25330, {%r2212, %r2211};
$L__BB0_582:
	setp.eq.f64 	%p723, %fd6494, 0d0000000000000000;
	selp.f64 	%fd6507, 0d3FF0000000000000, %fd25330, %p723;
	add.f64 	%fd6508, %fd810, 0d3FF0000000000000;
	div.rn.f64 	%fd6509, %fd809, %fd6508;
	mul.f64 	%fd832, %fd6509, %fd6507;
	mov.f64 	%fd6510, 0dC0920C0000000000;
	div.rn.f64 	%fd833, %fd6510, %fd7;
	fma.rn.f64 	%fd6511, %fd833, 0d3FF71547652B82FE, 0d4338000000000000;
	{
	.reg .b32 %temp; 
	mov.b64 	{%r396, %temp}, %fd6511;
	}
	mov.f64 	%fd6512, 0dC338000000000000;
	add.rn.f64 	%fd6513, %fd6511, %fd6512;
	fma.rn.f64 	%fd6514, %fd6513, 0dBFE62E42FEFA39EF, %fd833;
	fma.rn.f64 	%fd6515, %fd6513, 0dBC7ABC9E3B39803F, %fd6514;
	fma.rn.f64 	%fd6516, %fd6515, 0d3E5ADE1569CE2BDF, 0d3E928AF3FCA213EA;
	fma.rn.f64 	%fd6517, %fd6516, %fd6515, 0d3EC71DEE62401315;
	fma.rn.f64 	%fd6518, %fd6517, %fd6515, 0d3EFA01997C89EB71;
	fma.rn.f64 	%fd6519, %fd6518, %fd6515, 0d3F2A01A014761F65;
	fma.rn.f64 	%fd6520, %fd6519, %fd6515, 0d3F56C16C1852B7AF;
	fma.rn.f64 	%fd6521, %fd6520, %fd6515, 0d3F81111111122322;
	fma.rn.f64 	%fd6522, %fd6521, %fd6515, 0d3FA55555555502A1;
	fma.rn.f64 	%fd6523, %fd6522, %fd6515, 0d3FC5555555555511;
	fma.rn.f64 	%fd6524, %fd6523, %fd6515, 0d3FE000000000000B;
	fma.rn.f64 	%fd6525, %fd6524, %fd6515, 0d3FF0000000000000;
	fma.rn.f64 	%fd6526, %fd6525, %fd6515, 0d3FF0000000000000;
	{
	.reg .b32 %temp; 
	mov.b64 	{%r397, %temp}, %fd6526;
	}
	{
	.reg .b32 %temp; 
	mov.b64 	{%temp, %r398}, %fd6526;
	}
	shl.b32 	%r2213, %r396, 20;
	add.s32 	%r2214, %r2213, %r398;
	mov.b64 	%fd25331, {%r397, %r2214};
	{
	.reg .b32 %temp; 
	mov.b64 	{%temp, %r2215}, %fd833;
	}
	mov.b32 	%f193, %r2215;
	abs.f32 	%f69, %f193;
	setp.lt.f32 	%p724, %f69, 0f4086232B;
	@%p724 bra 	$L__BB0_585;
	setp.lt.f64 	%p725, %fd833, 0d0000000000000000;
	add.f64 	%fd6527, %fd833, 0d7FF0000000000000;
	selp.f64 	%fd25331, 0d0000000000000000, %fd6527, %p725;
	setp.geu.f32 	%p726, %f69, 0f40874800;
	@%p726 bra 	$L__BB0_585;
	shr.u32 	%r2216, %r396, 31;
	add.s32 	%r2217, %r396, %r2216;
	shr.s32 	%r2218, %r2217, 1;
	shl.b32 	%r2219, %r2218, 20;
	add.s32 	%r2220, %r398, %r2219;
	mov.b64 	%fd6528, {%r397, %r2220};
	sub.s32 	%r2221, %r396, %r2218;
	shl.b32 	%r2222, %r2221, 20;
	add.s32 	%r2223, %r2222, 1072693248;
	mov.b32 	%r2224, 0;
	mov.b64 	%fd6529, {%r2224, %r2223};
	mul.f64 	%fd25331, %fd6529, %fd6528;
$L__BB0_585:
	mul.f64 	%fd838, %fd25331, 0d3D602F4FC8C3D757;
	mov.f64 	%fd6530, 0d4084500000000000;
	div.rn.f64 	%fd839, %fd6530, %fd7;
	fma.rn.f64 	%fd6531, %fd839, 0d3FF71547652B82FE, 0d4338000000000000;
	{
	.reg .b32 %temp; 
	mov.b64 	{%r399, %temp}, %fd6531;
	}
	mov.f64 	%fd6532, 0dC338000000000000;
	add.rn.f64 	%fd6533, %fd6531, %fd6532;
	fma.rn.f64 	%fd6534, %fd6533, 0dBFE62E42FEFA39EF, %fd839;
	fma.rn.f64 	%fd6535, %fd6533, 0dBC7ABC9E3B39803F, %fd6534;
	fma.rn.f64 	%fd6536, %fd6535, 0d3E5ADE1569CE2BDF, 0d3E928AF3FCA213EA;
	fma.rn.f64 	%fd6537, %fd6536, %fd6535, 0d3EC71DEE62401315;
	fma.rn.f64 	%fd6538, %fd6537, %fd6535, 0d3EFA01997C89EB71;
	fma.rn.f64 	%fd6539, %fd6538, %fd6535, 0d3F2A01A014761F65;
	fma.rn.f64 	%fd6540, %fd6539, %fd6535, 0d3F56C16C1852B7AF;
	fma.rn.f64 	%fd6541, %fd6540, %fd6535, 0d3F81111111122322;
	fma.rn.f64 	%fd6542, %fd6541, %fd6535, 0d3FA55555555502A1;
	fma.rn.f64 	%fd6543, %fd6542, %fd6535, 0d3FC5555555555511;
	fma.rn.f64 	%fd6544, %fd6543, %fd6535, 0d3FE000000000000B;
	fma.rn.f64 	%fd6545, %fd6544, %fd6535, 0d3FF0000000000000;
	fma.rn.f64 	%fd6546, %fd6545, %fd6535, 0d3FF0000000000000;
	{
	.reg .b32 %temp; 
	mov.b64 	{%r400, %temp}, %fd6546;
	}
	{
	.reg .b32 %temp; 
	mov.b64 	{%temp, %r401}, %fd6546;
	}
	shl.b32 	%r2225, %r399, 20;
	add.s32 	%r2226, %r2225, %r401;
	mov.b64 	%fd25332, {%r400, %r2226};
	{
	.reg .b32 %temp; 
	mov.b64 	{%temp, %r2227}, %fd839;
	}
	mov.b32 	%f194, %r2227;
	abs.f32 	%f70, %f194;
	setp.lt.f32 	%p727, %f70, 0f4086232B;
	@%p727 bra 	$L__BB0_588;
	setp.lt.f64 	%p728, %fd839, 0d0000000000000000;
	add.f64 	%fd6547, %fd839, 0d7FF0000000000000;
	selp.f64 	%fd25332, 0d0000000000000000, %fd6547, %p728;
	setp.geu.f32 	%p729, %f70, 0f40874800;
	@%p729 bra 	$L__BB0_588;
	shr.u32 	%r2228, %r399, 31;
	add.s32 	%r2229, %r399, %r2228;
	shr.s32 	%r2230, %r2229, 1;
	shl.b32 	%r2231, %r2230, 20;
	add.s32 	%r2232, %r401, %r2231;
	mov.b64 	%fd6548, {%r400, %r2232};
	sub.s32 	%r2233, %r399, %r2230;
	shl.b32 	%r2234, %r2233, 20;
	add.s32 	%r2235, %r2234, 1072693248;
	mov.b32 	%r2236, 0;
	mov.b64 	%fd6549, {%r2236, %r2235};
	mul.f64 	%fd25332, %fd6549, %fd6548;
$L__BB0_588:
	mul.f64 	%fd844, %fd25332, 0d3D66DEADF4BBB049;
	mul.f64 	%fd845, %fd25236, 0d3D9278C7947035C5;
	mul.f64 	%fd846, %fd25238, 0d3D90B66B6DEB9E5D;
	mov.f64 	%fd6550, 0dC09F400000000000;
	div.rn.f64 	%fd847, %fd6550, %fd7;
	fma.rn.f64 	%fd6551, %fd847, 0d3FF71547652B82FE, 0d4338000000000000;
	{
	.reg .b32 %temp; 
	mov.b64 	{%r402, %temp}, %fd6551;
	}
	mov.f64 	%fd6552, 0dC338000000000000;
	add.rn.f64 	%fd6553, %fd6551, %fd6552;
	fma.rn.f64 	%fd6554, %fd6553, 0dBFE62E42FEFA39EF, %fd847;
	fma.rn.f64 	%fd6555, %fd6553, 0dBC7ABC9E3B39803F, %fd6554;
	fma.rn.f64 	%fd6556, %fd6555, 0d3E5ADE1569CE2BDF, 0d3E928AF3FCA213EA;
	fma.rn.f64 	%fd6557, %fd6556, %fd6555, 0d3EC71DEE62401315;
	fma.rn.f64 	%fd6558, %fd6557, %fd6555, 0d3EFA01997C89EB71;
	fma.rn.f64 	%fd6559, %fd6558, %fd6555, 0d3F2A01A014761F65;
	fma.rn.f64 	%fd6560, %fd6559, %fd6555, 0d3F56C16C1852B7AF;
	fma.rn.f64 	%fd6561, %fd6560, %fd6555, 0d3F81111111122322;
	fma.rn.f64 	%fd6562, %fd6561, %fd6555, 0d3FA55555555502A1;
	fma.rn.f64 	%fd6563, %fd6562, %fd6555, 0d3FC5555555555511;
	fma.rn.f64 	%fd6564, %fd6563, %fd6555, 0d3FE000000000000B;
	fma.rn.f64 	%fd6565, %fd6564, %fd6555, 0d3FF0000000000000;
	fma.rn.f64 	%fd6566, %fd6565, %fd6555, 0d3FF0000000000000;
	{
	.reg .b32 %temp; 
	mov.b64 	{%r403, %temp}, %fd6566;
	}
	{
	.reg .b32 %temp; 
	mov.b64 	{%temp, %r404}, %fd6566;
	}
	shl.b32 	%r2237, %r402, 20;
	add.s32 	%r2238, %r2237, %r404;
	mov.b64 	%fd25333, {%r403, %r2238};
	{
	.reg .b32 %temp; 
	mov.b64 	{%temp, %r2239}, %fd847;
	}
	mov.b32 	%f195, %r2239;
	abs.f32 	%f71, %f195;
	setp.lt.f32 	%p730, %f71, 0f4086232B;
	@%p730 bra 	$L__BB0_591;
	setp.lt.f64 	%p731, %fd847, 0d0000000000000000;
	add.f64 	%fd6567, %fd847, 0d7FF0000000000000;
	selp.f64 	%fd25333, 0d0000000000000000, %fd6567, %p731;
	setp.geu.f32 	%p732, %f71, 0f40874800;
	@%p732 bra 	$L__BB0_591;
	shr.u32 	%r2240, %r402, 31;
	add.s32 	%r2241, %r402, %r2240;
	shr.s32 	%r2242, %r2241, 1;
	shl.b32 	%r2243, %r2242, 20;
	add.s32 	%r2244, %r404, %r2243;
	mov.b64 	%fd6568, {%r403, %r2244};
	sub.s32 	%r2245, %r402, %r2242;
	shl.b32 	%r2246, %r2245, 20;
	add.s32 	%r2247, %r2246, 1072693248;
	mov.b32 	%r2248, 0;
	mov.b64 	%fd6569, {%r2248, %r2247};
	mul.f64 	%fd25333, %fd6569, %fd6568;
$L__BB0_591:
	fma.rn.f64 	%fd852, %fd25333, 0d3DC5002C0BCECF6B, 0d3D42B7D47B1C5F72;
	mul.f64 	%fd853, %fd25312, 0d3D6E4230FCE89298;
	mul.f64 	%fd854, %fd25294, 0d3D8982382E829366;
	mul.f64 	%fd855, %fd25319, 0d3D6A636641C4DF1A;
	mov.f64 	%fd6570, 0d4073100000000000;
	div.rn.f64 	%fd856, %fd6570, %fd7;
	fma.rn.f64 	%fd6571, %fd856, 0d3FF71547652B82FE, 0d4338000000000000;
	{
	.reg .b32 %temp; 
	mov.b64 	{%r405, %temp}, %fd6571;
	}
	mov.f64 	%fd6572, 0dC338000000000000;
	add.rn.f64 	%fd6573, %fd6571, %fd6572;
	fma.rn.f64 	%fd6574, %fd6573, 0dBFE62E42FEFA39EF, %fd856;
	fma.rn.f64 	%fd6575, %fd6573, 0dBC7ABC9E3B39803F, %fd6574;
	fma.rn.f64 	%fd6576, %fd6575, 0d3E5ADE1569CE2BDF, 0d3E928AF3FCA213EA;
	fma.rn.f64 	%fd6577, %fd6576, %fd6575, 0d3EC71DEE62401315;
	fma.rn.f64 	%fd6578, %fd6577, %fd6575, 0d3EFA01997C89EB71;
	fma.rn.f64 	%fd6579, %fd6578, %fd6575, 0d3F2A01A014761F65;
	fma.rn.f64 	%fd6580, %fd6579, %fd6575, 0d3F56C16C1852B7AF;
	fma.rn.f64 	%fd6581, %fd6580, %fd6575, 0d3F81111111122322;
	fma.rn.f64 	%fd6582, %fd6581, %fd6575, 0d3FA55555555502A1;
	fma.rn.f64 	%fd6583, %fd6582, %fd6575, 0d3FC5555555555511;
	fma.rn.f64 	%fd6584, %fd6583, %fd6575, 0d3FE000000000000B;
	fma.rn.f64 	%fd6585, %fd6584, %fd6575, 0d3FF0000000000000;
	fma.rn.f64 	%fd6586, %fd6585, %fd6575, 0d3FF0000000000000;
	{
	.reg .b32 %temp; 
	mov.b64 	{%r406, %temp}, %fd6586;
	}
	{
	.reg .b32 %temp; 
	mov.b64 	{%temp, %r407}, %fd6586;
	}
	shl.b32 	%r2249, %r405, 20;
	add.s32 	%r2250, %r2249, %r407;
	mov.b64 	%fd25334, {%r406, %r2250};
	{
	.reg .b32 %temp; 
	mov.b64 	{%temp, %r2251}, %fd856;
	}
	mov.b32 	%f196, %r2251;
	abs.f32 	%f72, %f196;
	setp.lt.f32 	%p733, %f72, 0f4086232B;
	@%p733 bra 	$L__BB0_594;
	setp.lt.f64 	%p734, %fd856, 0d0000000000000000;
	add.f64 	%fd6587, %fd856, 0d7FF0000000000000;
	selp.f64 	%fd25334, 0d0000000000000000, %fd6587, %p734;
	setp.geu.f32 	%p735, %f72, 0f40874800;
	@%p735 bra 	$L__BB0_594;
	shr.u32 	%r2252, %r405, 31;
	add.s32 	%r2253, %r405, %r2252;
	shr.s32 	%r2254, %r2253, 1;
	shl.b32 	%r2255, %r2254, 20;
	add.s32 	%r2256, %r407, %r2255;
	mov.b64 	%fd6588, {%r406, %r2256};
	sub.s32 	%r2257, %r405, %r2254;
	shl.b32 	%r2258, %r2257, 20;
	add.s32 	%r2259, %r2258, 1072693248;
	mov.b32 	%r2260, 0;
	mov.b64 	%fd6589, {%r2260, %r2259};
	mul.f64 	%fd25334, %fd6589, %fd6588;
$L__BB0_594:
	mul.f64 	%fd861, %fd25334, 0d3D82E95E9E115B9F;
	mov.f64 	%fd6590, 0d4089F00000000000;
	div.rn.f64 	%fd862, %fd6590, %fd7;
	fma.rn.f64 	%fd6591, %fd862, 0d3FF71547652B82FE, 0d4338000000000000;
	{
	.reg .b32 %temp; 
	mov.b64 	{%r408, %temp}, %fd6591;
	}
	mov.f64 	%fd6592, 0dC338000000000000;
	add.rn.f64 	%fd6593, %fd6591, %fd6592;
	fma.rn.f64 	%fd6594, %fd6593, 0dBFE62E42FEFA39EF, %fd862;
	fma.rn.f64 	%fd6595, %fd6593, 0dBC7ABC9E3B39803F, %fd6594;
	fma.rn.f64 	%fd6596, %fd6595, 0d3E5ADE1569CE2BDF, 0d3E928AF3FCA213EA;
	fma.rn.f64 	%fd6597, %fd6596, %fd6595, 0d3EC71DEE62401315;
	fma.rn.f64 	%fd6598, %fd6597, %fd6595, 0d3EFA01997C89EB71;
	fma.rn.f64 	%fd6599, %fd6598, %fd6595, 0d3F2A01A014761F65;
	fma.rn.f64 	%fd6600, %fd6599, %fd6595, 0d3F56C16C1852B7AF;
	fma.rn.f64 	%fd6601, %fd6600, %fd6595, 0d3F81111111122322;
	fma.rn.f64 	%fd6602, %fd6601, %fd6595, 0d3FA55555555502A1;
	fma.rn.f64 	%fd6603, %fd6602, %fd6595, 0d3FC5555555555511;
	fma.rn.f64 	%fd6604, %fd6603, %fd6595, 0d3FE000000000000B;
	fma.rn.f64 	%fd6605, %fd6604, %fd6595, 0d3FF0000000000000;
	fma.rn.f64 	%fd6606, %fd6605, %fd6595, 0d3FF0000000000000;
	{
	.reg .b32 %temp; 
	mov.b64 	{%r409, %temp}, %fd6606;
	}
	{
	.reg .b32 %temp; 
	mov.b64 	{%temp, %r410}, %fd6606;
	}
	shl.b32 	%r2261, %r408, 20;
	add.s32 	%r2262, %r2261, %r410;
	mov.b64 	%fd25335, {%r409, %r2262};
	{
	.reg .b32 %temp; 
	mov.b64 	{%temp, %r2263}, %fd862;
	}
	mov.b32 	%f197, %r2263;
	abs.f32 	%f73, %f197;
	setp.lt.f32 	%p736, %f73, 0f4086232B;
	@%p736 bra 	$L__BB0_597;
	setp.lt.f64 	%p737, %fd862, 0d0000000000000000;
	add.f64 	%fd6607, %fd862, 0d7FF0000000000000;
	selp.f64 	%fd25335, 0d0000000000000000, %fd6607, %p737;
	setp.geu.f32 	%p738, %f73, 0f40874800;
	@%p738 bra 	$L__BB0_597;
	shr.u32 	%r2264, %r408, 31;
	add.s32 	%r2265, %r408, %r2264;
	shr.s32 	%r2266, %r2265, 1;
	shl.b32 	%r2267, %r2266, 20;
	add.s32 	%r2268, %r410, %r2267;
	mov.b64 	%fd6608, {%r409, %r2268};
	sub.s32 	%r2269, %r408, %r2266;
	shl.b32 	%r2270, %r2269, 20;
	add.s32 	%r2271, %r2270, 1072693248;
	mov.b32 	%r2272, 0;
	mov.b64 	%fd6609, {%r2272, %r2271};
	mul.f64 	%fd25335, %fd6609, %fd6608;
$L__BB0_597:
	mul.f64 	%fd867, %fd25335, 0d3D6D8E0C20B3893B;
	mov.f64 	%fd6610, 0dC06CC00000000000;
	div.rn.f64 	%fd868, %fd6610, %fd7;
	fma.rn.f64 	%fd6611, %fd868, 0d3FF71547652B82FE, 0d4338000000000000;
	{
	.reg .b32 %temp; 
	mov.b64 	{%r411, %temp}, %fd6611;
	}
	mov.f64 	%fd6612, 0dC338000000000000;
	add.rn.f64 	%fd6613, %fd6611, %fd6612;
	fma.rn.f64 	%fd6614, %fd6613, 0dBFE62E42FEFA39EF, %fd868;
	fma.rn.f64 	%fd6615, %fd6613, 0dBC7ABC9E3B39803F, %fd6614;
	fma.rn.f64 	%fd6616, %fd6615, 0d3E5ADE1569CE2BDF, 0d3E928AF3FCA213EA;
	fma.rn.f64 	%fd6617, %fd6616, %fd6615, 0d3EC71DEE62401315;
	fma.rn.f64 	%fd6618, %fd6617, %fd6615, 0d3EFA01997C89EB71;
	fma.rn.f64 	%fd6619, %fd6618, %fd6615, 0d3F2A01A014761F65;
	fma.rn.f64 	%fd6620, %fd6619, %fd6615, 0d3F56C16C1852B7AF;
	fma.rn.f64 	%fd6621, %fd6620, %fd6615, 0d3F81111111122322;
	fma.rn.f64 	%fd6622, %fd6621, %fd6615, 0d3FA55555555502A1;
	fma.rn.f64 	%fd6623, %fd6622, %fd6615, 0d3FC5555555555511;
	fma.rn.f64 	%fd6624, %fd6623, %fd6615, 0d3FE000000000000B;
	fma.rn.f64 	%fd6625, %fd6624, %fd6615, 0d3FF0000000000000;
	fma.rn.f64 	%fd6626, %fd6625, %fd6615, 0d3FF0000000000000;
	{
	.reg .b32 %temp; 
	mov.b64 	{%r412, %temp}, %fd6626;
	}
	{
	.reg .b32 %temp; 
	mov.b64 	{%temp, %r413}, %fd6626;
	}
	shl.b32 	%r2273, %r411, 20;
	add.s32 	%r2274, %r2273, %r413;
	mov.b64 	%fd25336, {%r412, %r2274};
	{
	.reg .b32 %temp; 
	mov.b64 	{%temp, %r2275}, %fd868;
	}
	mov.b32 	%f198, %r2275;
	abs.f32 	%f74, %f198;
	setp.lt.f32 	%p739, %f74, 0f4086232B;
	@%p739 bra 	$L__BB0_600;
	setp.lt.f64 	%p740, %fd868, 0d0000000000000000;
	add.f64 	%fd6627, %fd868, 0d7FF0000000000000;
	selp.f64 	%fd25336, 0d0000000000000000, %fd6627, %p740;
	setp.geu.f32 	%p741, %f74, 0f40874800;
	@%p741 bra 	$L__BB0_600;
	shr.u32 	%r2276, %r411, 31;
	add.s32 	%r2277, %r411, %r2276;
	shr.s32 	%r2278, %r2277, 1;
	shl.b32 	%r2279, %r2278, 20;
	add.s32 	%r2280, %r413, %r2279;
	mov.b64 	%fd6628, {%r412, %r2280};
	sub.s32 	%r2281, %r411, %r2278;
	shl.b32 	%r2282, %r2281, 20;
	add.s32 	%r2283, %r2282, 1072693248;
	mov.b32 	%r2284, 0;
	mov.b64 	%fd6629, {%r2284, %r2283};
	mul.f64 	%fd25336, %fd6629, %fd6628;
$L__BB0_600:
	mul.f64 	%fd873, %fd25336, 0d3D65D076AA6C223E;
	mov.f64 	%fd6630, 0d405C800000000000;
	div.rn.f64 	%fd874, %fd6630, %fd7;
	fma.rn.f64 	%fd6631, %fd874, 0d3FF71547652B82FE, 0d4338000000000000;
	{
	.reg .b32 %temp; 
	mov.b64 	{%r414, %temp}, %fd6631;
	}
	mov.f64 	%fd6632, 0dC338000000000000;
	add.rn.f64 	%fd6633, %fd6631, %fd6632;
	fma.rn.f64 	%fd6634, %fd6633, 0dBFE62E42FEFA39EF, %fd874;
	fma.rn.f64 	%fd6635, %fd6633, 0dBC7ABC9E3B39803F, %fd6634;
	fma.rn.f64 	%fd6636, %fd6635, 0d3E5ADE1569CE2BDF, 0d3E928AF3FCA213EA;
	fma.rn.f64 	%fd6637, %fd6636, %fd6635, 0d3EC71DEE62401315;
	fma.rn.f64 	%fd6638, %fd6637, %fd6635, 0d3EFA01997C89EB71;
	fma.rn.f64 	%fd6639, %fd6638, %fd6635, 0d3F2A01A014761F65;
	fma.rn.f64 	%fd6640, %fd6639, %fd6635, 0d3F56C16C1852B7AF;
	fma.rn.f64 	%fd6641, %fd6640, %fd6635, 0d3F81111111122322;
	fma.rn.f64 	%fd6642, %fd6641, %fd6635, 0d3FA55555555502A1;
	fma.rn.f64 	%fd6643, %fd6642, %fd6635, 0d3FC5555555555511;
	fma.rn.f64 	%fd6644, %fd6643, %fd6635, 0d3FE000000000000B;
	fma.rn.f64 	%fd6645, %fd6644, %fd6635, 0d3FF0000000000000;
	fma.rn.f64 	%fd6646, %fd6645, %fd6635, 0d3FF0000000000000;
	{
	.reg .b32 %temp; 
	mov.b64 	{%r415, %temp}, %fd6646;
	}
	{
	.reg .b32 %temp; 
	mov.b64 	{%temp, %r416}, %fd6646;
	}
	shl.b32 	%r2285, %r414, 20;
	add.s32 	%r2286, %r2285, %r416;
	mov.b64 	%fd25337, {%r415, %r2286};
	{
	.reg .b32 %temp; 
	mov.b64 	{%temp, %r2287}, %fd874;
	}
	mov.b32 	%f199, %r2287;
	abs.f32 	%f75, %f199;
	setp.lt.f32 	%p742, %f75, 0f4086232B;
	@%p742 bra 	$L__BB0_603;
	setp.lt.f64 	%p743, %fd874, 0d0000000000000000;
	add.f64 	%fd6647, %fd874, 0d7FF0000000000000;
	selp.f64 	%fd25337, 0d0000000000000000, %fd6647, %p743;
	setp.geu.f32 	%p744, %f75, 0f40874800;
	@%p744 bra 	$L__BB0_603;
	shr.u32 	%r2288, %r414, 31;
	add.s32 	%r2289, %r414, %r2288;
	shr.s32 	%r2290, %r2289, 1;
	shl.b32 	%r2291, %r2290, 20;
	add.s32 	%r2292, %r416, %r2291;
	mov.b64 	%fd6648, {%r415, %r2292};
	sub.s32 	%r2293, %r414, %r2290;
	shl.b32 	%r2294, %r2293, 20;
	add.s32 	%r2295, %r2294, 1072693248;
	mov.b32 	%r2296, 0;
	mov.b64 	%fd6649, {%r2296, %r2295};
	mul.f64 	%fd25337, %fd6649, %fd6648;
$L__BB0_603:
	mul.f64 	%fd6650, %fd7, 0d3C74DE2D555C42F4;
	mul.f64 	%fd6651, %fd7, %fd6650;
	mul.f64 	%fd879, %fd6651, %fd25337;
	mov.f64 	%fd6652, 0dC0A0800000000000;
	div.rn.f64 	%fd880, %fd6652, %fd7;
	fma.rn.f64 	%fd6653, %fd880, 0d3FF71547652B82FE, 0d4338000000000000;
	{
	.reg .b32 %temp; 
	mov.b64 	{%r417, %temp}, %fd6653;
	}
	mov.f64 	%fd6654, 0dC338000000000000;
	add.rn.f64 	%fd6655, %fd6653, %fd6654;
	fma.rn.f64 	%fd6656, %fd6655, 0dBFE62E42FEFA39EF, %fd880;
	fma.rn.f64 	%fd6657, %fd6655, 0dBC7ABC9E3B39803F, %fd6656;
	fma.rn.f64 	%fd6658, %fd6657, 0d3E5ADE1569CE2BDF, 0d3E928AF3FCA213EA;
	fma.rn.f64 	%fd6659, %fd6658, %fd6657, 0d3EC71DEE62401315;
	fma.rn.f64 	%fd6660, %fd6659, %fd6657, 0d3EFA01997C89EB71;
	fma.rn.f64 	%fd6661, %fd6660, %fd6657, 0d3F2A01A014761F65;
	fma.rn.f64 	%fd6662, %fd6661, %fd6657, 0d3F56C16C1852B7AF;
	fma.rn.f64 	%fd6663, %fd6662, %fd6657, 0d3F81111111122322;
	fma.rn.f64 	%fd6664, %fd6663, %fd6657, 0d3FA55555555502A1;
	fma.rn.f64 	%fd6665, %fd6664, %fd6657, 0d3FC5555555555511;
	fma.rn.f64 	%fd6666, %fd6665, %fd6657, 0d3FE000000000000B;
	fma.rn.f64 	%fd6667, %fd6666, %fd6657, 0d3FF0000000000000;
	fma.rn.f64 	%fd6668, %fd6667, %fd6657, 0d3FF0000000000000;
	{
	.reg .b32 %temp; 
	mov.b64 	{%r418, %temp}, %fd6668;
	}
	{
	.reg .b32 %temp; 
	mov.b64 	{%temp, %r419}, %fd6668;
	}
	shl.b32 	%r2297, %r417, 20;
	add.s32 	%r2298, %r2297, %r419;
	mov.b64 	%fd25338, {%r418, %r2298};
	{
	.reg .b32 %temp; 
	mov.b64 	{%temp, %r2299}, %fd880;
	}
	mov.b32 	%f200, %r2299;
	abs.f32 	%f76, %f200;
	setp.lt.f32 	%p745, %f76, 0f4086232B;
	@%p745 bra 	$L__BB0_606;
	setp.lt.f64 	%p746, %fd880, 0d0000000000000000;
	add.f64 	%fd6669, %fd880, 0d7FF0000000000000;
	selp.f64 	%fd25338, 0d0000000000000000, %fd6669, %p746;
	setp.geu.f32 	%p747, %f76, 0f40874800;
	@%p747 bra 	$L__BB0_606;
	shr.u32 	%r2300, %r417, 31;
	add.s32 	%r2301, %r417, %r2300;
	shr.s32 	%r2302, %r2301, 1;
	shl.b32 	%r2303, %r2302, 20;
	add.s32 	%r2304, %r419, %r2303;
	mov.b64 	%fd6670, {%r418, %r2304};
	sub.s32 	%r2305, %r417, %r2302;
	shl.b32 	%r2306, %r2305, 20;
	add.s32 	%r2307, %r2306, 1072693248;
	mov.b32 	%r2308, 0;
	mov.b64 	%fd6671, {%r2308, %r2307};
	mul.f64 	%fd25338, %fd6671, %fd6670;
$L__BB0_606:
	mov.f64 	%fd6672, 0dC097C40000000000;
	div.rn.f64 	%fd885, %fd6672, %fd7;
	fma.rn.f64 	%fd6673, %fd885, 0d3FF71547652B82FE, 0d4338000000000000;
	{
	.reg .b32 %temp; 
	mov.b64 	{%r420, %temp}, %fd6673;
	}
	mov.f64 	%fd6674, 0dC338000000000000;
	add.rn.f64 	%fd6675, %fd6673, %fd6674;
	fma.rn.f64 	%fd6676, %fd6675, 0dBFE62E42FEFA39EF, %fd885;
	fma.rn.f64 	%fd6677, %fd6675, 0dBC7ABC9E3B39803F, %fd6676;
	fma.rn.f64 	%fd6678, %fd6677, 0d3E5ADE1569CE2BDF, 0d3E928AF3FCA213EA;
	fma.rn.f64 	%fd6679, %fd6678, %fd6677, 0d3EC71DEE62401315;
	fma.rn.f64 	%fd6680, %fd6679, %fd6677, 0d3EFA01997C89EB71;
	fma.rn.f64 	%fd6681, %fd6680, %fd6677, 0d3F2A01A014761F65;
	fma.rn.f64 	%fd6682, %fd6681, %fd6677, 0d3F56C16C1852B7AF;
	fma.rn.f64 	%fd6683, %fd6682, %fd6677, 0d3F81111111122322;
	fma.rn.f64 	%fd6684, %fd6683, %fd6677, 0d3FA55555555502A1;
	fma.rn.f64 	%fd6685, %fd6684, %fd6677, 0d3FC5555555555511;
	fma.rn.f64 	%fd6686, %fd6685, %fd6677, 0d3FE000000000000B;
	fma.rn.f64 	%fd6687, %fd6686, %fd6677, 0d3FF0000000000000;
	fma.rn.f64 	%fd6688, %fd6687, %fd6677, 0d3FF0000000000000;
	{
	.reg .b32 %temp; 
	mov.b64 	{%r421, %temp}, %fd6688;
	}
	{
	.reg .b32 %temp; 
	mov.b64 	{%temp, %r422}, %fd6688;
	}
	shl.b32 	%r2309, %r420, 20;
	add.s32 	%r2310, %r2309, %r422;
	mov.b64 	%fd25339, {%r421, %r2310};
	{
	.reg .b32 %temp; 
	mov.b64 	{%temp, %r2311}, %fd885;
	}
	mov.b32 	%f201, %r2311;
	abs.f32 	%f77, %f201;
	setp.lt.f32 	%p748, %f77, 0f4086232B;
	@%p748 bra 	$L__BB0_609;
	setp.lt.f64 	%p749, %fd885, 0d0000000000000000;
	add.f64 	%fd6689, %fd885, 0d7FF0000000000000;
	selp.f64 	%fd25339, 0d0000000000000000, %fd6689, %p749;
	setp.geu.f32 	%p750, %f77, 0f40874800;
	@%p750 bra 	$L__BB0_609;
	shr.u32 	%r2312, %r420, 31;
	add.s32 	%r2313, %r420, %r2312;
	shr.s32 	%r2314, %r2313, 1;
	shl.b32 	%r2315, %r2314, 20;
	add.s32 	%r2316, %r422, %r2315;
	mov.b64 	%fd6690, {%r421, %r2316};
	sub.s32 	%r2317, %r420, %r2314;
	shl.b32 	%r2318, %r2317, 20;
	add.s32 	%r2319, %r2318, 1072693248;
	mov.b32 	%r2320, 0;
	mov.b64 	%fd6691, {%r2320, %r2319};
	mul.f64 	%fd25339, %fd6691, %fd6690;
$L__BB0_609:
	mul.f64 	%fd6692, %fd25339, 0d3CCB0EC09D43EA42;
	fma.rn.f64 	%fd6693, %fd25338, 0d3CD87FE49AAB41E0, %fd6692;
	mul.f64 	%fd890, %fd6693, 0d3FE0000000000000;
	mov.f64 	%fd6694, 0d407C400000000000;
	div.rn.f64 	%fd891, %fd6694, %fd7;
	fma.rn.f64 	%fd6695, %fd891, 0d3FF71547652B82FE, 0d4338000000000000;
	{
	.reg .b32 %temp; 
	mov.b64 	{%r423, %temp}, %fd6695;
	}
	mov.f64 	%fd6696, 0dC338000000000000;
	add.rn.f64 	%fd6697, %fd6695, %fd6696;
	fma.rn.f64 	%fd6698, %fd6697, 0dBFE62E42FEFA39EF, %fd891;
	fma.rn.f64 	%fd6699, %fd6697, 0dBC7ABC9E3B39803F, %fd6698;
	fma.rn.f64 	%fd6700, %fd6699, 0d3E5ADE1569CE2BDF, 0d3E928AF3FCA213EA;
	fma.rn.f64 	%fd6701, %fd6700, %fd6699, 0d3EC71DEE62401315;
	fma.rn.f64 	%fd6702, %fd6701, %fd6699, 0d3EFA01997C89EB71;
	fma.rn.f64 	%fd6703, %fd6702, %fd6699, 0d3F2A01A014761F65;
	fma.rn.f64 	%fd6704, %fd6703, %fd6699, 0d3F56C16C1852B7AF;
	fma.rn.f64 	%fd6705, %fd6704, %fd6699, 0d3F81111111122322;
	fma.rn.f64 	%fd6706, %fd6705, %fd6699, 0d3FA55555555502A1;
	fma.rn.f64 	%fd6707, %fd6706, %fd6699, 0d3FC5555555555511;
	fma.rn.f64 	%fd6708, %fd6707, %fd6699, 0d3FE000000000000B;
	fma.rn.f64 	%fd6709, %fd6708, %fd6699, 0d3FF0000000000000;
	fma.rn.f64 	%fd6710, %fd6709, %fd6699, 0d3FF0000000000000;
	{
	.reg .b32 %temp; 
	mov.b64 	{%r424, %temp}, %fd6710;
	}
	{
	.reg .b32 %temp; 
	mov.b64 	{%temp, %r425}, %fd6710;
	}
	shl.b32 	%r2321, %r423, 20;
	add.s32 	%r2322, %r2321, %r425;
	mov.b64 	%fd25340, {%r424, %r2322};
	{
	.reg .b32 %temp; 
	mov.b64 	{%temp, %r2323}, %fd891;
	}
	mov.b32 	%f202, %r2323;
	abs.f32 	%f78, %f202;
	setp.lt.f32 	%p751, %f78, 0f4086232B;
	@%p751 bra 	$L__BB0_612;
	setp.lt.f64 	%p752, %fd891, 0d0000000000000000;
	add.f64 	%fd6711, %fd891, 0d7FF0000000000000;
	selp.f64 	%fd25340, 0d0000000000000000, %fd6711, %p752;
	setp.geu.f32 	%p753, %f78, 0f40874800;
	@%p753 bra 	$L__BB0_612;
	shr.u32 	%r2324, %r423, 31;
	add.s32 	%r2325, %r423, %r2324;
	shr.s32 	%r2326, %r2325, 1;
	shl.b32 	%r2327, %r2326, 20;
	add.s32 	%r2328, %r425, %r2327;
	mov.b64 	%fd6712, {%r424, %r2328};
	sub.s32 	%r2329, %r423, %r2326;
	shl.b32 	%r2330, %r2329, 20;
	add.s32 	%r2331, %r2330, 1072693248;
	mov.b32 	%r2332, 0;
	mov.b64 	%fd6713, {%r2332, %r2331};
	mul.f64 	%fd25340, %fd6713, %fd6712;
$L__BB0_612:
	mov.f64 	%fd6714, 0d4065E00000000000;
	div.rn.f64 	%fd896, %fd6714, %fd7;
	fma.rn.f64 	%fd6715, %fd896, 0d3FF71547652B82FE, 0d4338000000000000;
	{
	.reg .b32 %temp; 
	mov.b64 	{%r426, %temp}, %fd6715;
	}
	mov.f64 	%fd6716, 0dC338000000000000;
	add.rn.f64 	%fd6717, %fd6715, %fd6716;
	fma.rn.f64 	%fd6718, %fd6717, 0dBFE62E42FEFA39EF, %fd896;
	fma.rn.f64 	%fd6719, %fd6717, 0dBC7ABC9E3B39803F, %fd6718;
	fma.rn.f64 	%fd6720, %fd6719, 0d3E5ADE1569CE2BDF, 0d3E928AF3FCA213EA;
	fma.rn.f64 	%fd6721, %fd6720, %fd6719, 0d3EC71DEE62401315;
	fma.rn.f64 	%fd6722, %fd6721, %fd6719, 0d3EFA01997C89EB71;
	fma.rn.f64 	%fd6723, %fd6722, %fd6719, 0d3F2A01A014761F65;
	fma.rn.f64 	%fd6724, %fd6723, %fd6719, 0d3F56C16C1852B7AF;
	fma.rn.f64 	%fd6725, %fd6724, %fd6719, 0d3F81111111122322;
	fma.rn.f64 	%fd6726, %fd6725, %fd6719, 0d3FA55555555502A1;
	fma.rn.f64 	%fd6727, %fd6726, %fd6719, 0d3FC5555555555511;
	fma.rn.f64 	%fd6728, %fd6727, %fd6719, 0d3FE000000000000B;
	fma.rn.f64 	%fd6729, %fd6728, %fd6719, 0d3FF0000000000000;
	fma.rn.f64 	%fd6730, %fd6729, %fd6719, 0d3FF0000000000000;
	{
	.reg .b32 %temp; 
	mov.b64 	{%r427, %temp}, %fd6730;
	}
	{
	.reg .b32 %temp; 
	mov.b64 	{%temp, %r428}, %fd6730;
	}
	shl.b32 	%r2333, %r426, 20;
	add.s32 	%r2334, %r2333, %r428;
	mov.b64 	%fd25341, {%r427, %r2334};
	{
	.reg .b32 %temp; 
	mov.b64 	{%temp, %r2335}, %fd896;
	}
	mov.b32 	%f203, %r2335;
	abs.f32 	%f79, %f203;
	setp.lt.f32 	%p754, %f79, 0f4086232B;
	@%p754 bra 	$L__BB0_615;
	setp.lt.f64 	%p755, %fd896, 0d0000000000000000;
	add.f64 	%fd6731, %fd896, 0d7FF0000000000000;
	selp.f64 	%fd25341, 0d0000000000000000, %fd6731, %p755;
	setp.geu.f32 	%p756, %f79, 0f40874800;
	@%p756 bra 	$L__BB0_615;
	shr.u32 	%r2336, %r426, 31;
	add.s32 	%r2337, %r426, %r2336;
	shr.s32 	%r2338, %r2337, 1;
	shl.b32 	%r2339, %r2338, 20;
	add.s32 	%r2340, %r428, %r2339;
	mov.b64 	%fd6732, {%r427, %r2340};
	sub.s32 	%r2341, %r426, %r2338;
	shl.b32 	%r2342, %r2341, 20;
	add.s32 	%r2343, %r2342, 1072693248;
	mov.b32 	%r2344, 0;
	mov.b64 	%fd6733, {%r2344, %r2343};
	mul.f64 	%fd25341, %fd6733, %fd6732;
$L__BB0_615:
	mul.f64 	%fd6734, %fd25341, 0d3DB4E406496685F4;
	fma.rn.f64 	%fd6735, %fd25340, 0d3D9208308ACF0FEB, %fd6734;
	mul.f64 	%fd901, %fd6735, 0d3FE0000000000000;
	mul.f64 	%fd902, %fd25219, 0d3D499D3DB5F0EE67;
	mul.f64 	%fd903, %fd25218, 0d3D8657924F93E944;
	mov.f64 	%fd6736, 0dC039000000000000;
	div.rn.f64 	%fd904, %fd6736, %fd7;
	fma.rn.f64 	%fd6737, %fd904, 0d3FF71547652B82FE, 0d4338000000000000;
	{
	.reg .b32 %temp; 
	mov.b64 	{%r429, %temp}, %fd6737;
	}
	mov.f64 	%fd6738, 0dC338000000000000;
	add.rn.f64 	%fd6739, %fd6737, %fd6738;
	fma.rn.f64 	%fd6740, %fd6739, 0dBFE62E42FEFA39EF, %fd904;
	fma.rn.f64 	%fd6741, %fd6739, 0dBC7ABC9E3B39803F, %fd6740;
	fma.rn.f64 	%fd6742, %fd6741, 0d3E5ADE1569CE2BDF, 0d3E928AF3FCA213EA;
	fma.rn.f64 	%fd6743, %fd6742, %fd6741, 0d3EC71DEE62401315;
	fma.rn.f64 	%fd6744, %fd6743, %fd6741, 0d3EFA01997C89EB71;
	fma.rn.f64 	%fd6745, %fd6744, %fd6741, 0d3F2A01A014761F65;
	fma.rn.f64 	%fd6746, %fd6745, %fd6741, 0d3F56C16C1852B7AF;
	fma.rn.f64 	%fd6747, %fd6746, %fd6741, 0d3F81111111122322;
	fma.rn.f64 	%fd6748, %fd6747, %fd6741, 0d3FA55555555502A1;
	fma.rn.f64 	%fd6749, %fd6748, %fd6741, 0d3FC5555555555511;
	fma.rn.f64 	%fd6750, %fd6749, %fd6741, 0d3FE000000000000B;
	fma.rn.f64 	%fd6751, %fd6750, %fd6741, 0d3FF0000000000000;
	fma.rn.f64 	%fd6752, %fd6751, %fd6741, 0d3FF0000000000000;
	{
	.reg .b32 %temp; 
	mov.b64 	{%r430, %temp}, %fd6752;
	}
	{
	.reg .b32 %temp; 
	mov.b64 	{%temp, %r431}, %fd6752;
	}
	shl.b32 	%r2345, %r429, 20;
	add.s32 	%r2346, %r2345, %r431;
	mov.b64 	%fd25342, {%r430, %r2346};
	{
	.reg .b32 %temp; 
	mov.b64 	{%temp, %r2347}, %fd904;
	}
	mov.b32 	%f204, %r2347;
	abs.f32 	%f80, %f204;
	setp.lt.f32 	%p757, %f80, 0f4086232B;
	@%p757 bra 	$L__BB0_618;
	setp.lt.f64 	%p758, %fd904, 0d0000000000000000;
	add.f64 	%fd6753, %fd904, 0d7FF0000000000000;
	selp.f64 	%fd25342, 0d0000000000000000, %fd6753, %p758;
	setp.geu.f32 	%p759, %f80, 0f40874800;
	@%p759 bra 	$L__BB0_618;
	shr.u32 	%r2348, %r429, 31;
	add.s32 	%r2349, %r429, %r2348;
	shr.s32 	%r2350, %r2349, 1;
	shl.b32 	%r2351, %r2350, 20;
	add.s32 	%r2352, %r431, %r2351;
	mov.b64 	%fd6754, {%r430, %r2352};
	sub.s32 	%r2353, %r429, %r2350;
	shl.b32 	%r2354, %r2353, 20;
	add.s32 	%r2355, %r2354, 1072693248;
	mov.b32 	%r2356, 0;
	mov.b64 	%fd6755, {%r2356, %r2355};
	mul.f64 	%fd25342, %fd6755, %fd6754;
$L__BB0_618:
	mul.f64 	%fd909, %fd25342, 0d3D76DEADF4BBB049;
	mov.f64 	%fd6756, 0dC09DE40000000000;
	div.rn.f64 	%fd910, %fd6756, %fd7;
	fma.rn.f64 	%fd6757, %fd910, 0d3FF71547652B82FE, 0d4338000000000000;
	{
	.reg .b32 %temp; 
	mov.b64 	{%r432, %temp}, %fd6757;
	}
	mov.f64 	%fd6758, 0dC338000000000000;
	add.rn.f64 	%fd6759, %fd6757, %fd6758;
	fma.rn.f64 	%fd6760, %fd6759, 0dBFE62E42FEFA39EF, %fd910;
	fma.rn.f64 	%fd6761, %fd6759, 0dBC7ABC9E3B39803F, %fd6760;
	fma.rn.f64 	%fd6762, %fd6761, 0d3E5ADE1569CE2BDF, 0d3E928AF3FCA213EA;
	fma.rn.f64 	%fd6763, %fd6762, %fd6761, 0d3EC71DEE62401315;
	fma.rn.f64 	%fd6764, %fd6763, %fd6761, 0d3EFA01997C89EB71;
	fma.rn.f64 	%fd6765, %fd6764, %fd6761, 0d3F2A01A014761F65;
	fma.rn.f64 	%fd6766, %fd6765, %fd6761, 0d3F56C16C1852B7AF;
	fma.rn.f64 	%fd6767, %fd6766, %fd6761, 0d3F81111111122322;
	fma.rn.f64 	%fd6768, %fd6767, %fd6761, 0d3FA55555555502A1;
	fma.rn.f64 	%fd6769, %fd6768, %fd6761, 0d3FC5555555555511;
	fma.rn.f64 	%fd6770, %fd6769, %fd6761, 0d3FE000000000000B;
	fma.rn.f64 	%fd6771, %fd6770, %fd6761, 0d3FF0000000000000;
	fma.rn.f64 	%fd6772, %fd6771, %fd6761, 0d3FF0000000000000;
	{
	.reg .b32 %temp; 
	mov.b64 	{%r433, %temp}, %fd6772;
	}
	{
	.reg .b32 %temp; 
	mov.b64 	{%temp, %r434}, %fd6772;
	}
	shl.b32 	%r2357, %r432, 20;
	add.s32 	%r2358, %r2357, %r434;
	mov.b64 	%fd25343, {%r433, %r2358};
	{
	.reg .b32 %temp; 
	mov.b64 	{%temp, %r2359}, %fd910;
	}
	mov.b32 	%f205, %r2359;
	abs.f32 	%f81, %f205;
	setp.lt.f32 	%p760, %f81, 0f4086232B;
	@%p760 bra 	$L__BB0_621;
	setp.lt.f64 	%p761, %fd910, 0d0000000000000000;
	add.f64 	%fd6773, %fd910, 0d7FF0000000000000;
	selp.f64 	%fd25343, 0d0000000000000000, %fd6773, %p761;
	setp.geu.f32 	%p762, %f81, 0f40874800;
	@%p762 bra 	$L__BB0_621;
	shr.u32 	%r2360, %r432, 31;
	add.s32 	%r2361, %r432, %r2360;
	shr.s32 	%r2362, %r2361, 1;
	shl.b32 	%r2363, %r2362, 20;
	add.s32 	%r2364, %r434, %r2363;
	mov.b64 	%fd6774, {%r433, %r2364};
	sub.s32 	%r2365, %r432, %r2362;
	shl.b32 	%r2366, %r2365, 20;
	add.s32 	%r2367, %r2366, 1072693248;
	mov.b32 	%r2368, 0;
	mov.b64 	%fd6775, {%r2368, %r2367};
	mul.f64 	%fd25343, %fd6775, %fd6774;
$L__BB0_621:
	mul.f64 	%fd915, %fd25343, 0d3D01B2FB44715E2E;
	mov.f64 	%fd6776, 0d4079A00000000000;
	div.rn.f64 	%fd916, %fd6776, %fd7;
	fma.rn.f64 	%fd6777, %fd916, 0d3FF71547652B82FE, 0d4338000000000000;
	{
	.reg .b32 %temp; 
	mov.b64 	{%r435, %temp}, %fd6777;
	}
	mov.f64 	%fd6778, 0dC338000000000000;
	add.rn.f64 	%fd6779, %fd6777, %fd6778;
	fma.rn.f64 	%fd6780, %fd6779, 0dBFE62E42FEFA39EF, %fd916;
	fma.rn.f64 	%fd6781, %fd6779, 0dBC7ABC9E3B39803F, %fd6780;
	fma.rn.f64 	%fd6782, %fd6781, 0d3E5ADE1569CE2BDF, 0d3E928AF3FCA213EA;
	fma.rn.f64 	%fd6783, %fd6782, %fd6781, 0d3EC71DEE62401315;
	fma.rn.f64 	%fd6784, %fd6783, %fd6781, 0d3EFA01997C89EB71;
	fma.rn.f64 	%fd6785, %fd6784, %fd6781, 0d3F2A01A014761F65;
	fma.rn.f64 	%fd6786, %fd6785, %fd6781, 0d3F56C16C1852B7AF;
	fma.rn.f64 	%fd6787, %fd6786, %fd6781, 0d3F81111111122322;
	fma.rn.f64 	%fd6788, %fd6787, %fd6781, 0d3FA55555555502A1;
	fma.rn.f64 	%fd6789, %fd6788, %fd6781, 0d3FC5555555555511;
	fma.rn.f64 	%fd6790, %fd6789, %fd6781, 0d3FE000000000000B;
	fma.rn.f64 	%fd6791, %fd6790, %fd6781, 0d3FF0000000000000;
	fma.rn.f64 	%fd6792, %fd6791, %fd6781, 0d3FF0000000000000;
	{
	.reg .b32 %temp; 
	mov.b64 	{%r436, %temp}, %fd6792;
	}
	{
	.reg .b32 %temp; 
	mov.b64 	{%temp, %r437}, %fd6792;
	}
	shl.b32 	%r2369, %r435, 20;
	add.s32 	%r2370, %r2369, %r437;
	mov.b64 	%fd25344, {%r436, %r2370};
	{
	.reg .b32 %temp; 
	mov.b64 	{%temp, %r2371}, %fd916;
	}
	mov.b32 	%f206, %r2371;
	abs.f32 	%f82, %f206;
	setp.lt.f32 	%p763, %f82, 0f4086232B;
	@%p763 bra 	$L__BB0_624;
	setp.lt.f64 	%p764, %fd916, 0d0000000000000000;
	add.f64 	%fd6793, %fd916, 0d7FF0000000000000;
	selp.f64 	%fd25344, 0d0000000000000000, %fd6793, %p764;
	setp.geu.f32 	%p765, %f82, 0f40874800;
	@%p765 bra 	$L__BB0_624;
	shr.u32 	%r2372, %r435, 31;
	add.s32 	%r2373, %r435, %r2372;
	shr.s32 	%r2374, %r2373, 1;
	shl.b32 	%r2375, %r2374, 20;
	add.s32 	%r2376, %r437, %r2375;
	mov.b64 	%fd6794, {%r436, %r2376};
	sub.s32 	%r2377, %r435, %r2374;
	shl.b32 	%r2378, %r2377, 20;
	add.s32 	%r2379, %r2378, 1072693248;
	mov.b32 	%r2380, 0;
	mov.b64 	%fd6795, {%r2380, %r2379};
	mul.f64 	%fd25344, %fd6795, %fd6794;
$L__BB0_624:
	mul.f64 	%fd921, %fd25344, 0d3DBBED76E378E395;
	mov.f64 	%fd6796, 0dC07BE00000000000;
	div.rn.f64 	%fd922, %fd6796, %fd7;
	fma.rn.f64 	%fd6797, %fd922, 0d3FF71547652B82FE, 0d4338000000000000;
	{
	.reg .b32 %temp; 
	mov.b64 	{%r438, %temp}, %fd6797;
	}
	mov.f64 	%fd6798, 0dC338000000000000;
	add.rn.f64 	%fd6799, %fd6797, %fd6798;
	fma.rn.f64 	%fd6800, %fd6799, 0dBFE62E42FEFA39EF, %fd922;
	fma.rn.f64 	%fd6801, %fd6799, 0dBC7ABC9E3B39803F, %fd6800;
	fma.rn.f64 	%fd6802, %fd6801, 0d3E5ADE1569CE2BDF, 0d3E928AF3FCA213EA;
	fma.rn.f64 	%fd6803, %fd6802, %fd6801, 0d3EC71DEE62401315;
	fma.rn.f64 	%fd6804, %fd6803, %fd6801, 0d3EFA01997C89EB71;
	fma.rn.f64 	%fd6805, %fd6804, %fd6801, 0d3F2A01A014761F65;
	fma.rn.f64 	%fd6806, %fd6805, %fd6801, 0d3F56C16C1852B7AF;
	fma.rn.f64 	%fd6807, %fd6806, %fd6801, 0d3F81111111122322;
	fma.rn.f64 	%fd6808, %fd6807, %fd6801, 0d3FA55555555502A1;
	fma.rn.f64 	%fd6809, %fd6808, %fd6801, 0d3FC5555555555511;
	fma.rn.f64 	%fd6810, %fd6809, %fd6801, 0d3FE000000000000B;
	fma.rn.f64 	%fd6811, %fd6810, %fd6801, 0d3FF0000000000000;
	fma.rn.f64 	%fd6812, %fd6811, %fd6801, 0d3FF0000000000000;
	{
	.reg .b32 %temp; 
	mov.b64 	{%r439, %temp}, %fd6812;
	}
	{
	.reg .b32 %temp; 
	mov.b64 	{%temp, %r440}, %fd6812;
	}
	shl.b32 	%r2381, %r438, 20;
	add.s32 	%r2382, %r2381, %r440;
	mov.b64 	%fd25345, {%r439, %r2382};
	{
	.reg .b32 %temp; 
	mov.b64 	{%temp, %r2383}, %fd922;
	}
	mov.b32 	%f207, %r2383;
	abs.f32 	%f83, %f207;
	setp.lt.f32 	%p766, %f83, 0f4086232B;
	@%p766 bra 	$L__BB0_627;
	setp.lt.f64 	%p767, %fd922, 0d0000000000000000;
	add.f64 	%fd6813, %fd922, 0d7FF0000000000000;
	selp.f64 	%fd25345, 0d0000000000000000, %fd6813, %p767;
	setp.geu.f32 	%p768, %f83, 0f40874800;
	@%p768 bra 	$L__BB0_627;
	shr.u32 	%r2384, %r438, 31;
	add.s32 	%r2385, %r438, %r2384;
	shr.s32 	%r2386, %r2385, 1;
	shl.b32 	%r2387, %r2386, 20;
	add.s32 	%r2388, %r440, %r2387;
	mov.b64 	%fd6814, {%r439, %r2388};
	sub.s32 	%r2389, %r438, %r2386;
	shl.b32 	%r2390, %r2389, 20;
	add.s32 	%r2391, %r2390, 1072693248;
	mov.b32 	%r2392, 0;
	mov.b64 	%fd6815, {%r2392, %r2391};
	mul.f64 	%fd25345, %fd6815, %fd6814;
$L__BB0_627:
	mul.f64 	%fd927, %fd25345, 0d3D8AA6F41458C29C;
	mul.f64 	%fd928, %fd25219, 0d3D4F3E649799394D;
	mov.f64 	%fd6816, 0dC06F400000000000;
	div.rn.f64 	%fd929, %fd6816, %fd7;
	fma.rn.f64 	%fd6817, %fd929, 0d3FF71547652B82FE, 0d4338000000000000;
	{
	.reg .b32 %temp; 
	mov.b64 	{%r441, %temp}, %fd6817;
	}
	mov.f64 	%fd6818, 0dC338000000000000;
	add.rn.f64 	%fd6819, %fd6817, %fd6818;
	fma.rn.f64 	%fd6820, %fd6819, 0dBFE62E42FEFA39EF, %fd929;
	fma.rn.f64 	%fd6821, %fd6819, 0dBC7ABC9E3B39803F, %fd6820;
	fma.rn.f64 	%fd6822, %fd6821, 0d3E5ADE1569CE2BDF, 0d3E928AF3FCA213EA;
	fma.rn.f64 	%fd6823, %fd6822, %fd6821, 0d3EC71DEE62401315;
	fma.rn.f64 	%fd6824, %fd6823, %fd6821, 0d3EFA01997C89EB71;
	fma.rn.f64 	%fd6825, %fd6824, %fd6821, 0d3F2A01A014761F65;
	fma.rn.f64 	%fd6826, %fd6825, %fd6821, 0d3F56C16C1852B7AF;
	fma.rn.f64 	%fd6827, %fd6826, %fd6821, 0d3F81111111122322;
	fma.rn.f64 	%fd6828, %fd6827, %fd6821, 0d3FA55555555502A1;
	fma.rn.f64 	%fd6829, %fd6828, %fd6821, 0d3FC5555555555511;
	fma.rn.f64 	%fd6830, %fd6829, %fd6821, 0d3FE000000000000B;
	fma.rn.f64 	%fd6831, %fd6830, %fd6821, 0d3FF0000000000000;
	fma.rn.f64 	%fd6832, %fd6831, %fd6821, 0d3FF0000000000000;
	{
	.reg .b32 %temp; 
	mov.b64 	{%r442, %temp}, %fd6832;
	}
	{
	.reg .b32 %temp; 
	mov.b64 	{%temp, %r443}, %fd6832;
	}
	shl.b32 	%r2393, %r441, 20;
	add.s32 	%r2394, %r2393, %r443;
	mov.b64 	%fd25346, {%r442, %r2394};
	{
	.reg .b32 %temp; 
	mov.b64 	{%temp, %r2395}, %fd929;
	}
	mov.b32 	%f208, %r2395;
	abs.f32 	%f84, %f208;
	setp.lt.f32 	%p769, %f84, 0f4086232B;
	@%p769 bra 	$L__BB0_630;
	setp.lt.f64 	%p770, %fd929, 0d0000000000000000;
	add.f64 	%fd6833, %fd929, 0d7FF0000000000000;
	selp.f64 	%fd25346, 0d0000000000000000, %fd6833, %p770;
	setp.geu.f32 	%p771, %f84, 0f40874800;
	@%p771 bra 	$L__BB0_630;
	shr.u32 	%r2396, %r441, 31;
	add.s32 	%r2397, %r441, %r2396;
	shr.s32 	%r2398, %r2397, 1;
	shl.b32 	%r2399, %r2398, 20;
	add.s32 	%r2400, %r443, %r2399;
	mov.b64 	%fd6834, {%r442, %r2400};
	sub.s32 	%r2401, %r441, %r2398;
	shl.b32 	%r2402, %r2401, 20;
	add.s32 	%r2403, %r2402, 1072693248;
	mov.b32 	%r2404, 0;
	mov.b64 	%fd6835, {%r2404, %r2403};
	mul.f64 	%fd25346, %fd6835, %fd6834;
$L__BB0_630:
	mul.f64 	%fd934, %fd25346, 0d3DBEC94CA210599E;
	mul.f64 	%fd935, %fd25205, 0d3DBB7CDFD9D7BDBB;
	mov.f64 	%fd6836, 0dC098D80000000000;
	div.rn.f64 	%fd936, %fd6836, %fd7;
	fma.rn.f64 	%fd6837, %fd936, 0d3FF71547652B82FE, 0d4338000000000000;
	{
	.reg .b32 %temp; 
	mov.b64 	{%r444, %temp}, %fd6837;
	}
	mov.f64 	%fd6838, 0dC338000000000000;
	add.rn.f64 	%fd6839, %fd6837, %fd6838;
	fma.rn.f64 	%fd6840, %fd6839, 0dBFE62E42FEFA39EF, %fd936;
	fma.rn.f64 	%fd6841, %fd6839, 0dBC7ABC9E3B39803F, %fd6840;
	fma.rn.f64 	%fd6842, %fd6841, 0d3E5ADE1569CE2BDF, 0d3E928AF3FCA213EA;
	fma.rn.f64 	%fd6843, %fd6842, %fd6841, 0d3EC71DEE62401315;
	fma.rn.f64 	%fd6844, %fd6843, %fd6841, 0d3EFA01997C89EB71;
	fma.rn.f64 	%fd6845, %fd6844, %fd6841, 0d3F2A01A014761F65;
	fma.rn.f64 	%fd6846, %fd6845, %fd6841, 0d3F56C16C1852B7AF;
	fma.rn.f64 	%fd6847, %fd6846, %fd6841, 0d3F81111111122322;
	fma.rn.f64 	%fd6848, %fd6847, %fd6841, 0d3FA55555555502A1;
	fma.rn.f64 	%fd6849, %fd6848, %fd6841, 0d3FC5555555555511;
	fma.rn.f64 	%fd6850, %fd6849, %fd6841, 0d3FE000000000000B;
	fma.rn.f64 	%fd6851, %fd6850, %fd6841, 0d3FF0000000000000;
	fma.rn.f64 	%fd6852, %fd6851, %fd6841, 0d3FF0000000000000;
	{
	.reg .b32 %temp; 
	mov.b64 	{%r445, %temp}, %fd6852;
	}
	{
	.reg .b32 %temp; 
	mov.b64 	{%temp, %r446}, %fd6852;
	}
	shl.b32 	%r2405, %r444, 20;
	add.s32 	%r2406, %r2405, %r446;
	mov.b64 	%fd25347, {%r445, %r2406};
	{
	.reg .b32 %temp; 
	mov.b64 	{%temp, %r2407}, %fd936;
	}
	mov.b32 	%f209, %r2407;
	abs.f32 	%f85, %f209;
	setp.lt.f32 	%p772, %f85, 0f4086232B;
	@%p772 bra 	$L__BB0_633;
	setp.lt.f64 	%p773, %fd936, 0d0000000000000000;
	add.f64 	%fd6853, %fd936, 0d7FF0000000000000;
	selp.f64 	%fd25347, 0d0000000000000000, %fd6853, %p773;
	setp.geu.f32 	%p774, %f85, 0f40874800;
	@%p774 bra 	$L__BB0_633;
	shr.u32 	%r2408, %r444, 31;
	add.s32 	%r2409, %r444, %r2408;
	shr.s32 	%r2410, %r2409, 1;
	shl.b32 	%r2411, %r2410, 20;
	add.s32 	%r2412, %r446, %r2411;
	mov.b64 	%fd6854, {%r445, %r2412};
	sub.s32 	%r2413, %r444, %r2410;
	shl.b32 	%r2414, %r2413, 20;
	add.s32 	%r2415, %r2414, 1072693248;
	mov.b32 	%r2416, 0;
	mov.b64 	%fd6855, {%r2416, %r2415};
	mul.f64 	%fd25347, %fd6855, %fd6854;
$L__BB0_633:
	mul.f64 	%fd941, %fd25347, 0d3D719799812DEA11;
	mul.f64 	%fd942, %fd25246, 0d3DC07E1FE91B0B70;
	mov.f64 	%fd6856, 0dC095680000000000;
	div.rn.f64 	%fd943, %fd6856, %fd7;
	fma.rn.f64 	%fd6857, %fd943, 0d3FF71547652B82FE, 0d4338000000000000;
	{
	.reg .b32 %temp; 
	mov.b64 	{%r447, %temp}, %fd6857;
	}
	mov.f64 	%fd6858, 0dC338000000000000;
	add.rn.f64 	%fd6859, %fd6857, %fd6858;
	fma.rn.f64 	%fd6860, %fd6859, 0dBFE62E42FEFA39EF, %fd943;
	fma.rn.f64 	%fd6861, %fd6859, 0dBC7ABC9E3B39803F, %fd6860;
	fma.rn.f64 	%fd6862, %fd6861, 0d3E5ADE1569CE2BDF, 0d3E928AF3FCA213EA;
	fma.rn.f64 	%fd6863, %fd6862, %fd6861, 0d3EC71DEE62401315;
	fma.rn.f64 	%fd6864, %fd6863, %fd6861, 0d3EFA01997C89EB71;
	fma.rn.f64 	%fd6865, %fd6864, %fd6861, 0d3F2A01A014761F65;
	fma.rn.f64 	%fd6866, %fd6865, %fd6861, 0d3F56C16C1852B7AF;
	fma.rn.f64 	%fd6867, %fd6866, %fd6861, 0d3F81111111122322;
	fma.rn.f64 	%fd6868, %fd6867, %fd6861, 0d3FA55555555502A1;
	fma.rn.f64 	%fd6869, %fd6868, %fd6861, 0d3FC5555555555511;
	fma.rn.f64 	%fd6870, %fd6869, %fd6861, 0d3FE000000000000B;
	fma.rn.f64 	%fd6871, %fd6870, %fd6861, 0d3FF0000000000000;
	fma.rn.f64 	%fd6872, %fd6871, %fd6861, 0d3FF0000000000000;
	{
	.reg .b32 %temp; 
	mov.b64 	{%r448, %temp}, %fd6872;
	}
	{
	.reg .b32 %temp; 
	mov.b64 	{%temp, %r449}, %fd6872;
	}
	shl.b32 	%r2417, %r447, 20;
	add.s32 	%r2418, %r2417, %r449;
	mov.b64 	%fd25348, {%r448, %r2418};
	{
	.reg .b32 %temp; 
	mov.b64 	{%temp, %r2419}, %fd943;
	}
	mov.b32 	%f210, %r2419;
	abs.f32 	%f86, %f210;
	setp.lt.f32 	%p775, %f86, 0f4086232B;
	@%p775 bra 	$L__BB0_636;
	setp.lt.f64 	%p776, %fd943, 0d0000000000000000;
	add.f64 	%fd6873, %fd943, 0d7FF0000000000000;
	selp.f64 	%fd25348, 0d0000000000000000, %fd6873, %p776;
	setp.geu.f32 	%p777, %f86, 0f40874800;
	@%p777 bra 	$L__BB0_636;
	shr.u32 	%r2420, %r447, 31;
	add.s32 	%r2421, %r447, %r2420;
	shr.s32 	%r2422, %r2421, 1;
	shl.b32 	%r2423, %r2422, 20;
	add.s32 	%r2424, %r449, %r2423;
	mov.b64 	%fd6874, {%r448, %r2424};
	sub.s32 	%r2425, %r447, %r2422;
	shl.b32 	%r2426, %r2425, 20;
	add.s32 	%r2427, %r2426, 1072693248;
	mov.b32 	%r2428, 0;
	mov.b64 	%fd6875, {%r2428, %r2427};
	mul.f64 	%fd25348, %fd6875, %fd6874;
$L__BB0_636:
	mul.f64 	%fd948, %fd25348, 0d3D58A10A1B4047B2;
	mov.f64 	%fd6876, 0d40C0AC8000000000;
	div.rn.f64 	%fd949, %fd6876, %fd7;
	fma.rn.f64 	%fd6877, %fd949, 0d3FF71547652B82FE, 0d4338000000000000;
	{
	.reg .b32 %temp; 
	mov.b64 	{%r450, %temp}, %fd6877;
	}
	mov.f64 	%fd6878, 0dC338000000000000;
	add.rn.f64 	%fd6879, %fd6877, %fd6878;
	fma.rn.f64 	%fd6880, %fd6879, 0dBFE62E42FEFA39EF, %fd949;
	fma.rn.f64 	%fd6881, %fd6879, 0dBC7ABC9E3B39803F, %fd6880;
	fma.rn.f64 	%fd6882, %fd6881, 0d3E5ADE1569CE2BDF, 0d3E928AF3FCA213EA;
	fma.rn.f64 	%fd6883, %fd6882, %fd6881, 0d3EC71DEE62401315;
	fma.rn.f64 	%fd6884, %fd6883, %fd6881, 0d3EFA01997C89EB71;
	fma.rn.f64 	%fd6885, %fd6884, %fd6881, 0d3F2A01A014761F65;
	fma.rn.f64 	%fd6886, %fd6885, %fd6881, 0d3F56C16C1852B7AF;
	fma.rn.f64 	%fd6887, %fd6886, %fd6881, 0d3F81111111122322;
	fma.rn.f64 	%fd6888, %fd6887, %fd6881, 0d3FA55555555502A1;
	fma.rn.f64 	%fd6889, %fd6888, %fd6881, 0d3FC5555555555511;
	fma.rn.f64 	%fd6890, %fd6889, %fd6881, 0d3FE000000000000B;
	fma.rn.f64 	%fd6891, %fd6890, %fd6881, 0d3FF0000000000000;
	fma.rn.f64 	%fd6892, %fd6891, %fd6881, 0d3FF0000000000000;
	{
	.reg .b32 %temp; 
	mov.b64 	{%r451, %temp}, %fd6892;
	}
	{
	.reg .b32 %temp; 
	mov.b64 	{%temp, %r452}, %fd6892;
	}
	shl.b32 	%r2429, %r450, 20;
	add.s32 	%r2430, %r2429, %r452;
	mov.b64 	%fd25349, {%r451, %r2430};
	{
	.reg .b32 %temp; 
	mov.b64 	{%temp, %r2431}, %fd949;
	}
	mov.b32 	%f211, %r2431;
	abs.f32 	%f87, %f211;
	setp.lt.f32 	%p778, %f87, 0f4086232B;
	@%p778 bra 	$L__BB0_639;
	setp.lt.f64 	%p779, %fd949, 0d0000000000000000;
	add.f64 	%fd6893, %fd949, 0d7FF0000000000000;
	selp.f64 	%fd25349, 0d0000000000000000, %fd6893, %p779;
	setp.geu.f32 	%p780, %f87, 0f40874800;
	@%p780 bra 	$L__BB0_639;
	shr.u32 	%r2432, %r450, 31;
	add.s32 	%r2433, %r450, %r2432;
	shr.s32 	%r2434, %r2433, 1;
	shl.b32 	%r2435, %r2434, 20;
	add.s32 	%r2436, %r452, %r2435;
	mov.b64 	%fd6894, {%r451, %r2436};
	sub.s32 	%r2437, %r450, %r2434;
	shl.b32 	%r2438, %r2437, 20;
	add.s32 	%r2439, %r2438, 1072693248;
	mov.b32 	%r2440, 0;
	mov.b64 	%fd6895, {%r2440, %r2439};
	mul.f64 	%fd25349, %fd6895, %fd6894;
$L__BB0_639:
	mul.f64 	%fd6896, %fd25349, 0d3A65644026DCA744;
	div.rn.f64 	%fd954, %fd155, %fd6896;
	mov.f64 	%fd6897, 0dC0A20C0000000000;
	div.rn.f64 	%fd955, %fd6897, %fd7;
	fma.rn.f64 	%fd6898, %fd955, 0d3FF71547652B82FE, 0d4338000000000000;
	{
	.reg .b32 %temp; 
	mov.b64 	{%r453, %temp}, %fd6898;
	}
	mov.f64 	%fd6899, 0dC338000000000000;
	add.rn.f64 	%fd6900, %fd6898, %fd6899;
	fma.rn.f64 	%fd6901, %fd6900, 0dBFE62E42FEFA39EF, %fd955;
	fma.rn.f64 	%fd6902, %fd6900, 0dBC7ABC9E3B39803F, %fd6901;
	fma.rn.f64 	%fd6903, %fd6902, 0d3E5ADE1569CE2BDF, 0d3E928AF3FCA213EA;
	fma.rn.f64 	%fd6904, %fd6903, %fd6902, 0d3EC71DEE62401315;
	fma.rn.f64 	%fd6905, %fd6904, %fd6902, 0d3EFA01997C89EB71;
	fma.rn.f64 	%fd6906, %fd6905, %fd6902, 0d3F2A01A014761F65;
	fma.rn.f64 	%fd6907, %fd6906, %fd6902, 0d3F56C16C1852B7AF;
	fma.rn.f64 	%fd6908, %fd6907, %fd6902, 0d3F81111111122322;
	fma.rn.f64 	%fd6909, %fd6908, %fd6902, 0d3FA55555555502A1;
	fma.rn.f64 	%fd6910, %fd6909, %fd6902, 0d3FC5555555555511;
	fma.rn.f64 	%fd6911, %fd6910, %fd6902, 0d3FE000000000000B;
	fma.rn.f64 	%fd6912, %fd6911, %fd6902, 0d3FF0000000000000;
	fma.rn.f64 	%fd6913, %fd6912, %fd6902, 0d3FF0000000000000;
	{
	.reg .b32 %temp; 
	mov.b64 	{%r454, %temp}, %fd6913;
	}
	{
	.reg .b32 %temp; 
	mov.b64 	{%temp, %r455}, %fd6913;
	}
	shl.b32 	%r2441, %r453, 20;
	add.s32 	%r2442, %r2441, %r455;
	mov.b64 	%fd25350, {%r454, %r2442};
	{
	.reg .b32 %temp; 
	mov.b64 	{%temp, %r2443}, %fd955;
	}
	mov.b32 	%f212, %r2443;
	abs.f32 	%f88, %f212;
	setp.lt.f32 	%p781, %f88, 0f4086232B;
	@%p781 bra 	$L__BB0_642;
	setp.lt.f64 	%p782, %fd955, 0d0000000000000000;
	add.f64 	%fd6914, %fd955, 0d7FF0000000000000;
	selp.f64 	%fd25350, 0d0000000000000000, %fd6914, %p782;
	setp.geu.f32 	%p783, %f88, 0f40874800;
	@%p783 bra 	$L__BB0_642;
	shr.u32 	%r2444, %r453, 31;
	add.s32 	%r2445, %r453, %r2444;
	shr.s32 	%r2446, %r2445, 1;
	shl.b32 	%r2447, %r2446, 20;
	add.s32 	%r2448, %r455, %r2447;
	mov.b64 	%fd6915, {%r454, %r2448};
	sub.s32 	%r2449, %r453, %r2446;
	shl.b32 	%r2450, %r2449, 20;
	add.s32 	%r2451, %r2450, 1072693248;
	mov.b32 	%r2452, 0;
	mov.b64 	%fd6916, {%r2452, %r2451};
	mul.f64 	%fd25350, %fd6916, %fd6915;
$L__BB0_642:
	mul.f64 	%fd960, %fd25350, 0d3DC570C3156FF545;
	mov.f64 	%fd6917, 0dC083600000000000;
	div.rn.f64 	%fd961, %fd6917, %fd7;
	fma.rn.f64 	%fd6918, %fd961, 0d3FF71547652B82FE, 0d4338000000000000;
	{
	.reg .b32 %temp; 
	mov.b64 	{%r456, %temp}, %fd6918;
	}
	mov.f64 	%fd6919, 0dC338000000000000;
	add.rn.f64 	%fd6920, %fd6918, %fd6919;
	fma.rn.f64 	%fd6921, %fd6920, 0dBFE62E42FEFA39EF, %fd961;
	fma.rn.f64 	%fd6922, %fd6920, 0dBC7ABC9E3B39803F, %fd6921;
	fma.rn.f64 	%fd6923, %fd6922, 0d3E5ADE1569CE2BDF, 0d3E928AF3FCA213EA;
	fma.rn.f64 	%fd6924, %fd6923, %fd6922, 0d3EC71DEE62401315;
	fma.rn.f64 	%fd6925, %fd6924, %fd6922, 0d3EFA01997C89EB71;
	fma.rn.f64 	%fd6926, %fd6925, %fd6922, 0d3F2A01A014761F65;
	fma.rn.f64 	%fd6927, %fd6926, %fd6922, 0d3F56C16C1852B7AF;
	fma.rn.f64 	%fd6928, %fd6927, %fd6922, 0d3F81111111122322;
	fma.rn.f64 	%fd6929, %fd6928, %fd6922, 0d3FA55555555502A1;
	fma.rn.f64 	%fd6930, %fd6929, %fd6922, 0d3FC5555555555511;
	fma.rn.f64 	%fd6931, %fd6930, %fd6922, 0d3FE000000000000B;
	fma.rn.f64 	%fd6932, %fd6931, %fd6922, 0d3FF0000000000000;
	fma.rn.f64 	%fd6933, %fd6932, %fd6922, 0d3FF0000000000000;
	{
	.reg .b32 %temp; 
	mov.b64 	{%r457, %temp}, %fd6933;
	}
	{
	.reg .b32 %temp; 
	mov.b64 	{%temp, %r458}, %fd6933;
	}
	shl.b32 	%r2453, %r456, 20;
	add.s32 	%r2454, %r2453, %r458;
	mov.b64 	%fd25351, {%r457, %r2454};
	{
	.reg .b32 %temp; 
	mov.b64 	{%temp, %r2455}, %fd961;
	}
	mov.b32 	%f213, %r2455;
	abs.f32 	%f89, %f213;
	setp.lt.f32 	%p784, %f89, 0f4086232B;
	@%p784 bra 	$L__BB0_645;
	setp.lt.f64 	%p785, %fd961, 0d0000000000000000;
	add.f64 	%fd6934, %fd961, 0d7FF0000000000000;
	selp.f64 	%fd25351, 0d0000000000000000, %fd6934, %p785;
	setp.geu.f32 	%p786, %f89, 0f40874800;
	@%p786 bra 	$L__BB0_645;
	shr.u32 	%r2456, %r456, 31;
	add.s32 	%r2457, %r456, %r2456;
	shr.s32 	%r2458, %r2457, 1;
	shl.b32 	%r2459, %r2458, 20;
	add.s32 	%r2460, %r458, %r2459;
	mov.b64 	%fd6935, {%r457, %r2460};
	sub.s32 	%r2461, %r456, %r2458;
	shl.b32 	%r2462, %r2461, 20;
	add.s32 	%r2463, %r2462, 1072693248;
	mov.b32 	%r2464, 0;
	mov.b64 	%fd6936, {%r2464, %r2463};
	mul.f64 	%fd25351, %fd6936, %fd6935;
$L__BB0_645:
	mul.f64 	%fd966, %fd25351, 0d3DD49DA7E361CE4C;
	mov.f64 	%fd6937, 0dC08EA00000000000;
	div.rn.f64 	%fd967, %fd6937, %fd7;
	fma.rn.f64 	%fd6938, %fd967, 0d3FF71547652B82FE, 0d4338000000000000;
	{
	.reg .b32 %temp; 
	mov.b64 	{%r459, %temp}, %fd6938;
	}
	mov.f64 	%fd6939, 0dC338000000000000;
	add.rn.f64 	%fd6940, %fd6938, %fd6939;
	fma.rn.f64 	%fd6941, %fd6940, 0dBFE62E42FEFA39EF, %fd967;
	fma.rn.f64 	%fd6942, %fd6940, 0dBC7ABC9E3B39803F, %fd6941;
	fma.rn.f64 	%fd6943, %fd6942, 0d3E5ADE1569CE2BDF, 0d3E928AF3FCA213EA;
	fma.rn.f64 	%fd6944, %fd6943, %fd6942, 0d3EC71DEE62401315;
	fma.rn.f64 	%fd6945, %fd6944, %fd6942, 0d3EFA01997C89EB71;
	fma.rn.f64 	%fd6946, %fd6945, %fd6942, 0d3F2A01A014761F65;
	fma.rn.f64 	%fd6947, %fd6946, %fd6942, 0d3F56C16C1852B7AF;
	fma.rn.f64 	%fd6948, %fd6947, %fd6942, 0d3F81111111122322;
	fma.rn.f64 	%fd6949, %fd6948, %fd6942, 0d3FA55555555502A1;
	fma.rn.f64 	%fd6950, %fd6949, %fd6942, 0d3FC5555555555511;
	fma.rn.f64 	%fd6951, %fd6950, %fd6942, 0d3FE000000000000B;
	fma.rn.f64 	%fd6952, %fd6951, %fd6942, 0d3FF0000000000000;
	fma.rn.f64 	%fd6953, %fd6952, %fd6942, 0d3FF0000000000000;
	{
	.reg .b32 %temp; 
	mov.b64 	{%r460, %temp}, %fd6953;
	}
	{
	.reg .b32 %temp; 
	mov.b64 	{%temp, %r461}, %fd6953;
	}
	shl.b32 	%r2465, %r459, 20;
	add.s32 	%r2466, %r2465, %r461;
	mov.b64 	%fd25352, {%r460, %r2466};
	{
	.reg .b32 %temp; 
	mov.b64 	{%temp, %r2467}, %fd967;
	}
	mov.b32 	%f214, %r2467;
	abs.f32 	%f90, %f214;
	setp.lt.f32 	%p787, %f90, 0f4086232B;
	@%p787 bra 	$L__BB0_648;
	setp.lt.f64 	%p788, %fd967, 0d0000000000000000;
	add.f64 	%fd6954, %fd967, 0d7FF0000000000000;
	selp.f64 	%fd25352, 0d0000000000000000, %fd6954, %p788;
	setp.geu.f32 	%p789, %f90, 0f40874800;
	@%p789 bra 	$L__BB0_648;
	shr.u32 	%r2468, %r459, 31;
	add.s32 	%r2469, %r459, %r2468;
	shr.s32 	%r2470, %r2469, 1;
	shl.b32 	%r2471, %r2470, 20;
	add.s32 	%r2472, %r461, %r2471;
	mov.b64 	%fd6955, {%r460, %r2472};
	sub.s32 	%r2473, %r459, %r2470;
	shl.b32 	%r2474, %r2473, 20;
	add.s32 	%r2475, %r2474, 1072693248;
	mov.b32 	%r2476, 0;
	mov.b64 	%fd6956, {%r2476, %r2475};
	mul.f64 	%fd25352, %fd6956, %fd6955;
$L__BB0_648:
	mul.f64 	%fd972, %fd25352, 0d3DA83073119F21D8;
	mul.f64 	%fd973, %fd25294, 0d3DA00D88DF79E596;
	mov.f64 	%fd6957, 0d4075400000000000;
	div.rn.f64 	%fd974, %fd6957, %fd7;
	fma.rn.f64 	%fd6958, %fd974, 0d3FF71547652B82FE, 0d4338000000000000;
	{
	.reg .b32 %temp; 
	mov.b64 	{%r462, %temp}, %fd6958;
	}
	mov.f64 	%fd6959, 0dC338000000000000;
	add.rn.f64 	%fd6960, %fd6958, %fd6959;
	fma.rn.f64 	%fd6961, %fd6960, 0dBFE62E42FEFA39EF, %fd974;
	fma.rn.f64 	%fd6962, %fd6960, 0dBC7ABC9E3B39803F, %fd6961;
	fma.rn.f64 	%fd6963, %fd6962, 0d3E5ADE1569CE2BDF, 0d3E928AF3FCA213EA;
	fma.rn.f64 	%fd6964, %fd6963, %fd6962, 0d3EC71DEE62401315;
	fma.rn.f64 	%fd6965, %fd6964, %fd6962, 0d3EFA01997C89EB71;
	fma.rn.f64 	%fd6966, %fd6965, %fd6962, 0d3F2A01A014761F65;
	fma.rn.f64 	%fd6967, %fd6966, %fd6962, 0d3F56C16C1852B7AF;
	fma.rn.f64 	%fd6968, %fd6967, %fd6962, 0d3F81111111122322;
	fma.rn.f64 	%fd6969, %fd6968, %fd6962, 0d3FA55555555502A1;
	fma.rn.f64 	%fd6970, %fd6969, %fd6962, 0d3FC5555555555511;
	fma.rn.f64 	%fd6971, %fd6970, %fd6962, 0d3FE000000000000B;
	fma.rn.f64 	%fd6972, %fd6971, %fd6962, 0d3FF0000000000000;
	fma.rn.f64 	%fd6973, %fd6972, %fd6962, 0d3FF0000000000000;
	{
	.reg .b32 %temp; 
	mov.b64 	{%r463, %temp}, %fd6973;
	}
	{
	.reg .b32 %temp; 
	mov.b64 	{%temp, %r464}, %fd6973;
	}
	shl.b32 	%r2477, %r462, 20;
	add.s32 	%r2478, %r2477, %r464;
	mov.b64 	%fd25353, {%r463, %r2478};
	{
	.reg .b32 %temp; 
	mov.b64 	{%temp, %r2479}, %fd974;
	}
	mov.b32 	%f215, %r2479;
	abs.f32 	%f91, %f215;
	setp.lt.f32 	%p790, %f91, 0f4086232B;
	@%p790 bra 	$L__BB0_651;
	setp.lt.f64 	%p791, %fd974, 0d0000000000000000;
	add.f64 	%fd6974, %fd974, 0d7FF0000000000000;
	selp.f64 	%fd25353, 0d0000000000000000, %fd6974, %p791;
	setp.geu.f32 	%p792, %f91, 0f40874800;
	@%p792 bra 	$L__BB0_651;
	shr.u32 	%r2480, %r462, 31;
	add.s32 	%r2481, %r462, %r2480;
	shr.s32 	%r2482, %r2481, 1;
	shl.b32 	%r2483, %r2482, 20;
	add.s32 	%r2484, %r464, %r2483;
	mov.b64 	%fd6975, {%r463, %r2484};
	sub.s32 	%r2485, %r462, %r2482;
	shl.b32 	%r2486, %r2485, 20;
	add.s32 	%r2487, %r2486, 1072693248;
	mov.b32 	%r2488, 0;
	mov.b64 	%fd6976, {%r2488, %r2487};
	mul.f64 	%fd25353, %fd6976, %fd6975;
$L__BB0_651:
	mul.f64 	%fd979, %fd25353, 0d3D8359F5A7B28179;
	mul.f64 	%fd980, %fd25336, 0d3D7DE81E8ECE0DEA;
	mul.f64 	%fd981, %fd25284, 0d3D8A636641C4DF1A;
	mov.f64 	%fd6977, 0d4072700000000000;
	div.rn.f64 	%fd982, %fd6977, %fd7;
	fma.rn.f64 	%fd6978, %fd982, 0d3FF71547652B82FE, 0d4338000000000000;
	{
	.reg .b32 %temp; 
	mov.b64 	{%r465, %temp}, %fd6978;
	}
	mov.f64 	%fd6979, 0dC338000000000000;
	add.rn.f64 	%fd6980, %fd6978, %fd6979;
	fma.rn.f64 	%fd6981, %fd6980, 0dBFE62E42FEFA39EF, %fd982;
	fma.rn.f64 	%fd6982, %fd6980, 0dBC7ABC9E3B39803F, %fd6981;
	fma.rn.f64 	%fd6983, %fd6982, 0d3E5ADE1569CE2BDF, 0d3E928AF3FCA213EA;
	fma.rn.f64 	%fd6984, %fd6983, %fd6982, 0d3EC71DEE62401315;
	fma.rn.f64 	%fd6985, %fd6984, %fd6982, 0d3EFA01997C89EB71;
	fma.rn.f64 	%fd6986, %fd6985, %fd6982, 0d3F2A01A014761F65;
	fma.rn.f64 	%fd6987, %fd6986, %fd6982, 0d3F56C16C1852B7AF;
	fma.rn.f64 	%fd6988, %fd6987, %fd6982, 0d3F81111111122322;
	fma.rn.f64 	%fd6989, %fd6988, %fd6982, 0d3FA55555555502A1;
	fma.rn.f64 	%fd6990, %fd6989, %fd6982, 0d3FC5555555555511;
	fma.rn.f64 	%fd6991, %fd6990, %fd6982, 0d3FE000000000000B;
	fma.rn.f64 	%fd6992, %fd6991, %fd6982, 0d3FF0000000000000;
	fma.rn.f64 	%fd6993, %fd6992, %fd6982, 0d3FF0000000000000;
	{
	.reg .b32 %temp; 
	mov.b64 	{%r466, %temp}, %fd6993;
	}
	{
	.reg .b32 %temp; 
	mov.b64 	{%temp, %r467}, %fd6993;
	}
	shl.b32 	%r2489, %r465, 20;
	add.s32 	%r2490, %r2489, %r467;
	mov.b64 	%fd25354, {%r466, %r2490};
	{
	.reg .b32 %temp; 
	mov.b64 	{%temp, %r2491}, %fd982;
	}
	mov.b32 	%f216, %r2491;
	abs.f32 	%f92, %f216;
	setp.lt.f32 	%p793, %f92, 0f4086232B;
	@%p793 bra 	$L__BB0_654;
	setp.lt.f64 	%p794, %fd982, 0d0000000000000000;
	add.f64 	%fd6994, %fd982, 0d7FF0000000000000;
	selp.f64 	%fd25354, 0d0000000000000000, %fd6994, %p794;
	setp.geu.f32 	%p795, %f92, 0f40874800;
	@%p795 bra 	$L__BB0_654;
	shr.u32 	%r2492, %r465, 31;
	add.s32 	%r2493, %r465, %r2492;
	shr.s32 	%r2494, %r2493, 1;
	shl.b32 	%r2495, %r2494, 20;
	add.s32 	%r2496, %r467, %r2495;
	mov.b64 	%fd6995, {%r466, %r2496};
	sub.s32 	%r2497, %r465, %r2494;
	shl.b32 	%r2498, %r2497, 20;
	add.s32 	%r2499, %r2498, 1072693248;
	mov.b32 	%r2500, 0;
	mov.b64 	%fd6996, {%r2500, %r2499};
	mul.f64 	%fd25354, %fd6996, %fd6995;
$L__BB0_654:
	mul.f64 	%fd987, %fd25354, 0d3D9B449455072ACE;
	@%p688 bra 	$L__BB0_656;
	and.b32  	%r2501, %r33, 2146435072;
	setp.eq.s32 	%p798, %r2501, 1127219200;
	selp.b32 	%r2502, %r12, 0, %p798;
	setp.lt.s32 	%p799, %r33, 0;
	or.b32  	%r2503, %r2502, 2146435072;
	selp.b32 	%r2504, %r2503, %r2502, %p799;
	mov.b32 	%r2505, 0;
	mov.b64 	%fd25356, {%r2505, %r2504};
	bra.uni 	$L__BB0_657;
$L__BB0_656:
	setp.lt.s32 	%p797, %r12, 0;
	{ // callseq 41, 0
	.param .b64 param0;
	st.param.f64 	[param0], %fd27;
	.param .b64 param1;
	st.param.f64 	[param1], 0d400B333333333333;
	.param .b64 retval0;
	call.uni (retval0), 
	__internal_accurate_pow, 
	(
	param0, 
	param1
	);
	ld.param.f64 	%fd6997, [retval0];
	} // callseq 41
	selp.f64 	%fd25356, 0dFFF8000000000000, %fd6997, %p797;
$L__BB0_657:
	setp.ne.s32 	%p800, %r35, 2146435072;
	@%p800 bra 	$L__BB0_662;
	setp.num.f64 	%p801, %fd26, %fd26;
	@%p801 bra 	$L__BB0_660;
	mov.f64 	%fd6999, 0d400B333333333333;
	add.rn.f64 	%fd25356, %fd26, %fd6999;
	bra.uni 	$L__BB0_662;
$L__BB0_660:
	setp.neu.f64 	%p802, %fd27, 0d7FF0000000000000;
	@%p802 bra 	$L__BB0_662;
	and.b32  	%r2506, %r33, 2146435072;
	setp.eq.s32 	%p803, %r2506, 1127219200;
	setp.lt.s32 	%p804, %r12, 0;
	setp.lt.s32 	%p805, %r33, 0;
	selp.b32 	%r2507, 0, 2146435072, %p805;
	and.b32  	%r2508, %r33, 2147483647;
	setp.ne.s32 	%p806, %r2508, 1071644672;
	or.b32  	%r2509, %r2507, -2147483648;
	selp.b32 	%r2510, %r2509, %r2507, %p806;
	selp.b32 	%r2511, %r2510, %r2507, %p803;
	selp.b32 	%r2512, %r2511, %r2507, %p804;
	mov.b32 	%r2513, 0;
	mov.b64 	%fd25356, {%r2513, %r2512};
$L__BB0_662:
	setp.gt.s32 	%p807, %r3373, 1048575;
	mul.f64 	%fd7001, %fd25356, 0d3989F623D5A8A733;
	selp.f64 	%fd7002, 0d3989F623D5A8A733, %fd7001, %p630;
	mul.f64 	%fd994, %fd8, %fd7002;
	div.rn.f64 	%fd995, %fd994, 0d3DD33DCFE54A3803;
	mov.b32 	%r3367, -1023;
	mov.f64 	%fd25357, 0d3FD999999999999A;
	mov.u32 	%r3365, %r3373;
	mov.u32 	%r3366, %r3374;
	@%p807 bra 	$L__BB0_664;
	mov.f64 	%fd25357, 0d433999999999999A;
	{
	.reg .b32 %temp; 
	mov.b64 	{%temp, %r3365}, %fd25357;
	}
	{
	.reg .b32 %temp; 
	mov.b64 	{%r3366, %temp}, %fd25357;
	}
	mov.b32 	%r3367, -1077;
$L__BB0_664:
	add.s32 	%r2516, %r3365, -1;
	setp.gt.u32 	%p809, %r2516, 2146435070;
	@%p809 bra 	$L__BB0_668;
	shr.u32 	%r2519, %r3365, 20;
	add.s32 	%r3368, %r3367, %r2519;
	and.b32  	%r2520, %r3365, 1048575;
	or.b32  	%r2521, %r2520, 1072693248;
	mov.b64 	%fd25358, {%r3366, %r2521};
	setp.lt.u32 	%p811, %r2521, 1073127583;
	@%p811 bra 	$L__BB0_667;
	{
	.reg .b32 %temp; 
	mov.b64 	{%r2522, %temp}, %fd25358;
	}
	{
	.reg .b32 %temp; 
	mov.b64 	{%temp, %r2523}, %fd25358;
	}
	add.s32 	%r2524, %r2523, -1048576;
	mov.b64 	%fd25358, {%r2522, %r2524};
	add.s32 	%r3368, %r3368, 1;
$L__BB0_667:
	add.f64 	%fd7005, %fd25358, 0dBFF0000000000000;
	add.f64 	%fd7006, %fd25358, 0d3FF0000000000000;
	rcp.approx.ftz.f64 	%fd7007, %fd7006;
	neg.f64 	%fd7008, %fd7006;
	fma.rn.f64 	%fd7009, %fd7008, %fd7007, 0d3FF0000000000000;
	fma.rn.f64 	%fd7010, %fd7009, %fd7009, %fd7009;
	fma.rn.f64 	%fd7011, %fd7010, %fd7007, %fd7007;
	mul.f64 	%fd7012, %fd7005, %fd7011;
	fma.rn.f64 	%fd7013, %fd7005, %fd7011, %fd7012;
	mul.f64 	%fd7014, %fd7013, %fd7013;
	fma.rn.f64 	%fd7015, %fd7014, 0d3EB1380B3AE80F1E, 0d3ED0EE258B7A8B04;
	fma.rn.f64 	%fd7016, %fd7015, %fd7014, 0d3EF3B2669F02676F;
	fma.rn.f64 	%fd7017, %fd7016, %fd7014, 0d3F1745CBA9AB0956;
	fma.rn.f64 	%fd7018, %fd7017, %fd7014, 0d3F3C71C72D1B5154;
	fma.rn.f64 	%fd7019, %fd7018, %fd7014, 0d3F624924923BE72D;
	fma.rn.f64 	%fd7020, %fd7019, %fd7014, 0d3F8999999999A3C4;
	fma.rn.f64 	%fd7021, %fd7020, %fd7014, 0d3FB5555555555554;
	sub.f64 	%fd7022, %fd7005, %fd7013;
	add.f64 	%fd7023, %fd7022, %fd7022;
	neg.f64 	%fd7024, %fd7013;
	fma.rn.f64 	%fd7025, %fd7024, %fd7005, %fd7023;
	mul.f64 	%fd7026, %fd7011, %fd7025;
	mul.f64 	%fd7027, %fd7014, %fd7021;
	fma.rn.f64 	%fd7028, %fd7027, %fd7013, %fd7026;
	xor.b32  	%r2525, %r3368, -2147483648;
	mov.b32 	%r2526, 1127219200;
	mov.b64 	%fd7029, {%r2525, %r2526};
	mov.b32 	%r2527, -2147483648;
	mov.b64 	%fd7030, {%r2527, %r2526};
	sub.f64 	%fd7031, %fd7029, %fd7030;
	fma.rn.f64 	%fd7032, %fd7031, 0d3FE62E42FEFA39EF, %fd7013;
	fma.rn.f64 	%fd7033, %fd7031, 0dBFE62E42FEFA39EF, %fd7032;
	sub.f64 	%fd7034, %fd7033, %fd7013;
	sub.f64 	%fd7035, %fd7028, %fd7034;
	fma.rn.f64 	%fd7036, %fd7031, 0d3C7ABC9E3B39803F, %fd7035;
	add.f64 	%fd25359, %fd7032, %fd7036;
	bra.uni 	$L__BB0_669;
$L__BB0_668:
	fma.rn.f64 	%fd7004, %fd25357, 0d7FF0000000000000, 0d7FF0000000000000;
	{
	.reg .b32 %temp; 
	mov.b64 	{%temp, %r2517}, %fd25357;
	}
	and.b32  	%r2518, %r2517, 2147483647;
	setp.eq.s32 	%p810, %r2518, 0;
	selp.f64 	%fd25359, 0dFFF0000000000000, %fd7004, %p810;
$L__BB0_669:
	mul.f64 	%fd7037, %fd25359, 0d3C695355BAAAFAD3;
	fma.rn.f64 	%fd7038, %fd25359, 0d3FDBCB7B1526E50E, %fd7037;
	mul.f64 	%fd1003, %fd7038, 0d3FF451EB851EB852;
	{
	.reg .b32 %temp; 
	mov.b64 	{%temp, %r3369}, %fd995;
	}
	{
	.reg .b32 %temp; 
	mov.b64 	{%r3370, %temp}, %fd995;
	}
	setp.gt.s32 	%p812, %r3369, 1048575;
	mov.b32 	%r3371, -1023;
	mov.f64 	%fd25360, %fd995;
	@%p812 bra 	$L__BB0_671;
	mul.f64 	%fd25360, %fd995, 0d4350000000000000;
	{
	.reg .b32 %temp; 
	mov.b64 	{%temp, %r3369}, %fd25360;
	}
	{
	.reg .b32 %temp; 
	mov.b64 	{%r3370, %temp}, %fd25360;
	}
	mov.b32 	%r3371, -1077;
$L__BB0_671:
	add.s32 	%r2530, %r3369, -1;
	setp.gt.u32 	%p813, %r2530, 2146435070;
	@%p813 bra 	$L__BB0_675;
	shr.u32 	%r2533, %r3369, 20;
	add.s32 	%r3372, %r3371, %r2533;
	and.b32  	%r2534, %r3369, 1048575;
	or.b32  	%r2535, %r2534, 1072693248;
	mov.b64 	%fd25361, {%r3370, %r2535};
	setp.lt.u32 	%p815, %r2535, 1073127583;
	@%p815 bra 	$L__BB0_674;
	{
	.reg .b32 %temp; 
	mov.b64 	{%r2536, %temp}, %fd25361;
	}
	{
	.reg .b32 %temp; 
	mov.b64 	{%temp, %r2537}, %fd25361;
	}
	add.s32 	%r2538, %r2537, -1048576;
	mov.b64 	%fd25361, {%r2536, %r2538};
	add.s32 	%r3372, %r3372, 1;
$L__BB0_674:
	add.f64 	%fd7040, %fd25361, 0dBFF0000000000000;
	add.f64 	%fd7041, %fd25361, 0d3FF0000000000000;
	rcp.approx.ftz.f64 	%fd7042, %fd7041;
	neg.f64 	%fd7043, %fd7041;
	fma.rn.f64 	%fd7044, %fd7043, %fd7042, 0d3FF0000000000000;
	fma.rn.f64 	%fd7045, %fd7044, %fd7044, %fd7044;
	fma.rn.f64 	%fd7046, %fd7045, %fd7042, %fd7042;
	mul.f64 	%fd7047, %fd7040, %fd7046;
	fma.rn.f64 	%fd7048, %fd7040, %fd7046, %fd7047;
	mul.f64 	%fd7049, %fd7048, %fd7048;
	fma.rn.f64 	%fd7050, %fd7049, 0d3EB1380B3AE80F1E, 0d3ED0EE258B7A8B04;
	fma.rn.f64 	%fd7051, %fd7050, %fd7049, 0d3EF3B2669F02676F;
	fma.rn.f64 	%fd7052, %fd7051, %fd7049, 0d3F1745CBA9AB0956;
	fma.rn.f64 	%fd7053, %fd7052, %fd7049, 0d3F3C71C72D1B5154;
	fma.rn.f64 	%fd7054, %fd7053, %fd7049, 0d3F624924923BE72D;
	fma.rn.f64 	%fd7055, %fd7054, %fd7049, 0d3F8999999999A3C4;
	fma.rn.f64 	%fd7056, %fd7055, %fd7049, 0d3FB5555555555554;
	sub.f64 	%fd7057, %fd7040, %fd7048;
	add.f64 	%fd7058, %fd7057, %fd7057;
	neg.f64 	%fd7059, %fd7048;
	fma.rn.f64 	%fd7060, %fd7059, %fd7040, %fd7058;
	mul.f64 	%fd7061, %fd7046, %fd7060;
	mul.f64 	%fd7062, %fd7049, %fd7056;
	fma.rn.f64 	%fd7063, %fd7062, %fd7048, %fd7061;
	xor.b32  	%r2539, %r3372, -2147483648;
	mov.b32 	%r2540, 1127219200;
	mov.b64 	%fd7064, {%r2539, %r2540};
	mov.b32 	%r2541, -2147483648;
	mov.b64 	%fd7065, {%r2541, %r2540};
	sub.f64 	%fd7066, %fd7064, %fd7065;
	fma.rn.f64 	%fd7067, %fd7066, 0d3FE62E42FEFA39EF, %fd7048;
	fma.rn.f64 	%fd7068, %fd7066, 0dBFE62E42FEFA39EF, %fd7067;
	sub.f64 	%fd7069, %fd7068, %fd7048;
	sub.f64 	%fd7070, %fd7063, %fd7069;
	fma.rn.f64 	%fd7071, %fd7066, 0d3C7ABC9E3B39803F, %fd7070;
	add.f64 	%fd25362, %fd7067, %fd7071;
	bra.uni 	$L__BB0_676;
$L__BB0_675:
	fma.rn.f64 	%fd7039, %fd25360, 0d7FF0000000000000, 0d7FF0000000000000;
	{
	.reg .b32 %temp; 
	mov.b64 	{%temp, %r2531}, %fd25360;
	}
	and.b32  	%r2532, %r2531, 2147483647;
	setp.eq.s32 	%p814, %r2532, 0;
	selp.f64 	%fd25362, 0dFFF0000000000000, %fd7039, %p814;
$L__BB0_676:
	and.b32  	%r2542, %r768, 2146435072;
	setp.eq.s32 	%p816, %r2542, 1062207488;
	mul.f64 	%fd7072, %fd25362, 0d3C695355BAAAFAD3;
	fma.rn.f64 	%fd7073, %fd25362, 0d3FDBCB7B1526E50E, %fd7072;
	mov.f64 	%fd7074, 0d3FE8000000000000;
	sub.f64 	%fd7075, %fd7074, %fd1003;
	div.rn.f64 	%fd1012, %fd7073, %fd7075;
	{
	.reg .b32 %temp; 
	mov.b64 	{%temp, %r486}, %fd1012;
	}
	abs.f64 	%fd1013, %fd1012;
	{ // callseq 42, 0
	.param .b64 param0;
	st.param.f64 	[param0], %fd1013;
	.param .b64 param1;
	st.param.f64 	[param1], 0d4000000000000000;
	.param .b64 retval0;
	call.uni (retval0), 
	__internal_accurate_pow, 
	(
	param0, 
	param1
	);
	ld.param.f64 	%fd7076, [retval0];
	} // callseq 42
	setp.lt.s32 	%p817, %r486, 0;
	neg.f64 	%fd7078, %fd7076;
	selp.f64 	%fd7079, %fd7078, %fd7076, %p816;
	selp.f64 	%fd25364, %fd7079, %fd7076, %p817;
	setp.neu.f64 	%p818, %fd1012, 0d0000000000000000;
	@%p818 bra 	$L__BB0_678;
	and.b32  	%r2543, %r768, 2146435072;
	setp.eq.s32 	%p819, %r2543, 1062207488;
	selp.b32 	%r2544, %r486, 0, %p819;
	setp.lt.s32 	%p820, %r768, 0;
	or.b32  	%r2545, %r2544, 2146435072;
	selp.b32 	%r2546, %r2545, %r2544, %p820;
	mov.b32 	%r2547, 0;
	mov.b64 	%fd25364, {%r2547, %r2546};
$L__BB0_678:
	add.f64 	%fd7080, %fd1012, 0d4000000000000000;
	{
	.reg .b32 %temp; 
	mov.b64 	{%temp, %r2548}, %fd7080;
	}
	and.b32  	%r2549, %r2548, 2146435072;
	setp.ne.s32 	%p821, %r2549, 2146435072;
	@%p821 bra 	$L__BB0_683;
	setp.num.f64 	%p822, %fd1012, %fd1012;
	@%p822 bra 	$L__BB0_681;
	mov.f64 	%fd7081, 0d4000000000000000;
	add.rn.f64 	%fd25364, %fd1012, %fd7081;
	bra.uni 	$L__BB0_683;
$L__BB0_681:
	setp.neu.f64 	%p823, %fd1013, 0d7FF0000000000000;
	@%p823 bra 	$L__BB0_683;
	and.b32  	%r2550, %r768, 2146435072;
	setp.eq.s32 	%p825, %r2550, 1062207488;
	setp.lt.s32 	%p826, %r768, 0;
	selp.b32 	%r2551, 0, 2146435072, %p826;
	and.b32  	%r2552, %r768, 2147483647;
	setp.ne.s32 	%p827, %r2552, 1071644672;
	or.b32  	%r2553, %r2551, -2147483648;
	selp.b32 	%r2554, %r2553, %r2551, %p827;
	selp.b32 	%r2555, %r2554, %r2551, %p825;
	selp.b32 	%r2556, %r2555, %r2551, %p817;
	mov.b32 	%r2557, 0;
	mov.b64 	%fd25364, {%r2557, %r2556};
$L__BB0_683:
	setp.lt.s32 	%p828, %r3373, 0;
	setp.eq.f64 	%p829, %fd1012, 0d3FF0000000000000;
	add.f64 	%fd7082, %fd25364, 0d3FF0000000000000;
	rcp.rn.f64 	%fd7083, %fd7082;
	selp.f64 	%fd7084, 0d3FE0000000000000, %fd7083, %p829;
	{
	.reg .b32 %temp; 
	mov.b64 	{%temp, %r487}, %fd7084;
	}
	shr.u32 	%r2558, %r487, 20;
	and.b32  	%r2559, %r2558, 2047;
	add.s32 	%r2560, %r2559, -1012;
	mov.b64 	%rd207, %fd7084;
	shl.b64 	%rd208, %rd207, %r2560;
	setp.eq.s64 	%p830, %rd208, -9223372036854775808;
	{ // callseq 43, 0
	.param .b64 param0;
	st.param.f64 	[param0], 0d3FD999999999999A;
	.param .b64 param1;
	st.param.f64 	[param1], %fd7084;
	.param .b64 retval0;
	call.uni (retval0), 
	__internal_accurate_pow, 
	(
	param0, 
	param1
	);
	ld.param.f64 	%fd7085, [retval0];
	} // callseq 43
	neg.f64 	%fd7087, %fd7085;
	selp.f64 	%fd7088, %fd7087, %fd7085, %p830;
	selp.f64 	%fd7089, %fd7088, %fd7085, %p828;
	cvt.rzi.f64.f64 	%fd7090, %fd7084;
	setp.neu.f64 	%p831, %fd7084, %fd7090;
	selp.f64 	%fd7092, 0dFFF8000000000000, %fd7089, %p831;
	selp.f64 	%fd25365, %fd7092, %fd7089, %p828;
	add.f64 	%fd7093, %fd7084, 0d3FD999999999999A;
	{
	.reg .b32 %temp; 
	mov.b64 	{%temp, %r2561}, %fd7093;
	}
	and.b32  	%r2562, %r2561, 2146435072;
	setp.ne.s32 	%p832, %r2562, 2146435072;
	@%p832 bra 	$L__BB0_688;
	setp.num.f64 	%p833, %fd7084, %fd7084;
	@%p833 bra 	$L__BB0_686;
	mov.f64 	%fd7095, 0d3FD999999999999A;
	add.rn.f64 	%fd25365, %fd7095, %fd7084;
	bra.uni 	$L__BB0_688;
$L__BB0_686:
	abs.f64 	%fd7094, %fd7084;
	setp.neu.f64 	%p834, %fd7094, 0d7FF0000000000000;
	@%p834 bra 	$L__BB0_688;
	shr.s32 	%r2563, %r487, 31;
	and.b32  	%r2564, %r2563, 2146435072;
	mov.b32 	%r2565, 0;
	mov.b64 	%fd25365, {%r2565, %r2564};
$L__BB0_688:
	setp.eq.f64 	%p835, %fd7084, 0d0000000000000000;
	selp.f64 	%fd7096, 0d3FF0000000000000, %fd25365, %p835;
	add.f64 	%fd7097, %fd995, 0d3FF0000000000000;
	div.rn.f64 	%fd7098, %fd994, %fd7097;
	mul.f64 	%fd1025, %fd7098, %fd7096;
	mov.f64 	%fd7099, 0dC0C54E8000000000;
	div.rn.f64 	%fd1026, %fd7099, %fd7;
	fma.rn.f64 	%fd7100, %fd1026, 0d3FF71547652B82FE, 0d4338000000000000;
	{
	.reg .b32 %temp; 
	mov.b64 	{%r488, %temp}, %fd7100;
	}
	mov.f64 	%fd7101, 0dC338000000000000;
	add.rn.f64 	%fd7102, %fd7100, %fd7101;
	fma.rn.f64 	%fd7103, %fd7102, 0dBFE62E42FEFA39EF, %fd1026;
	fma.rn.f64 	%fd7104, %fd7102, 0dBC7ABC9E3B39803F, %fd7103;
	fma.rn.f64 	%fd7105, %fd7104, 0d3E5ADE1569CE2BDF, 0d3E928AF3FCA213EA;
	fma.rn.f64 	%fd7106, %fd7105, %fd7104, 0d3EC71DEE62401315;
	fma.rn.f64 	%fd7107, %fd7106, %fd7104, 0d3EFA01997C89EB71;
	fma.rn.f64 	%fd7108, %fd7107, %fd7104, 0d3F2A01A014761F65;
	fma.rn.f64 	%fd7109, %fd7108, %fd7104, 0d3F56C16C1852B7AF;
	fma.rn.f64 	%fd7110, %fd7109, %fd7104, 0d3F81111111122322;
	fma.rn.f64 	%fd7111, %fd7110, %fd7104, 0d3FA55555555502A1;
	fma.rn.f64 	%fd7112, %fd7111, %fd7104, 0d3FC5555555555511;
	fma.rn.f64 	%fd7113, %fd7112, %fd7104, 0d3FE000000000000B;
	fma.rn.f64 	%fd7114, %fd7113, %fd7104, 0d3FF0000000000000;
	fma.rn.f64 	%fd7115, %fd7114, %fd7104, 0d3FF0000000000000;
	{
	.reg .b32 %temp; 
	mov.b64 	{%r489, %temp}, %fd7115;
	}
	{
	.reg .b32 %temp; 
	mov.b64 	{%temp, %r490}, %fd7115;
	}
	shl.b32 	%r2566, %r488, 20;
	add.s32 	%r2567, %r2566, %r490;
	mov.b64 	%fd25366, {%r489, %r2567};
	{
	.reg .b32 %temp; 
	mov.b64 	{%temp, %r2568}, %fd1026;
	}
	mov.b32 	%f217, %r2568;
	abs.f32 	%f93, %f217;
	setp.lt.f32 	%p836, %f93, 0f4086232B;
	@%p836 bra 	$L__BB0_691;
	setp.lt.f64 	%p837, %fd1026, 0d0000000000000000;
	add.f64 	%fd7116, %fd1026, 0d7FF0000000000000;
	selp.f64 	%fd25366, 0d0000000000000000, %fd7116, %p837;
	setp.geu.f32 	%p838, %f93, 0f40874800;
	@%p838 bra 	$L__BB0_691;
	shr.u32 	%r2569, %r488, 31;
	add.s32 	%r2570, %r488, %r2569;
	shr.s32 	%r2571, %r2570, 1;
	shl.b32 	%r2572, %r2571, 20;
	add.s32 	%r2573, %r490, %r2572;
	mov.b64 	%fd7117, {%r489, %r2573};
	sub.s32 	%r2574, %r488, %r2571;
	shl.b32 	%r2575, %r2574, 20;
	add.s32 	%r2576, %r2575, 1072693248;
	mov.b32 	%r2577, 0;
	mov.b64 	%fd7118, {%r2577, %r2576};
	mul.f64 	%fd25366, %fd7118, %fd7117;
$L__BB0_691:
	mul.f64 	%fd7119, %fd25366, 0d3EA7368449C6E089;
	mul.f64 	%fd1031, %fd8, %fd7119;
	mov.f64 	%fd7120, 0dC08C200000000000;
	div.rn.f64 	%fd1032, %fd7120, %fd7;
	fma.rn.f64 	%fd7121, %fd1032, 0d3FF71547652B82FE, 0d4338000000000000;
	{
	.reg .b32 %temp; 
	mov.b64 	{%r491, %temp}, %fd7121;
	}
	mov.f64 	%fd7122, 0dC338000000000000;
	add.rn.f64 	%fd7123, %fd7121, %fd7122;
	fma.rn.f64 	%fd7124, %fd7123, 0dBFE62E42FEFA39EF, %fd1032;
	fma.rn.f64 	%fd7125, %fd7123, 0dBC7ABC9E3B39803F, %fd7124;
	fma.rn.f64 	%fd7126, %fd7125, 0d3E5ADE1569CE2BDF, 0d3E928AF3FCA213EA;
	fma.rn.f64 	%fd7127, %fd7126, %fd7125, 0d3EC71DEE62401315;
	fma.rn.f64 	%fd7128, %fd7127, %fd7125, 0d3EFA01997C89EB71;
	fma.rn.f64 	%fd7129, %fd7128, %fd7125, 0d3F2A01A014761F65;
	fma.rn.f64 	%fd7130, %fd7129, %fd7125, 0d3F56C16C1852B7AF;
	fma.rn.f64 	%fd7131, %fd7130, %fd7125, 0d3F81111111122322;
	fma.rn.f64 	%fd7132, %fd7131, %fd7125, 0d3FA55555555502A1;
	fma.rn.f64 	%fd7133, %fd7132, %fd7125, 0d3FC5555555555511;
	fma.rn.f64 	%fd7134, %fd7133, %fd7125, 0d3FE000000000000B;
	fma.rn.f64 	%fd7135, %fd7134, %fd7125, 0d3FF0000000000000;
	fma.rn.f64 	%fd7136, %fd7135, %fd7125, 0d3FF0000000000000;
	{
	.reg .b32 %temp; 
	mov.b64 	{%r492, %temp}, %fd7136;
	}
	{
	.reg .b32 %temp; 
	mov.b64 	{%temp, %r493}, %fd7136;
	}
	shl.b32 	%r2578, %r491, 20;
	add.s32 	%r2579, %r2578, %r493;
	mov.b64 	%fd25367, {%r492, %r2579};
	{
	.reg .b32 %temp; 
	mov.b64 	{%temp, %r2580}, %fd1032;
	}
	mov.b32 	%f218, %r2580;
	abs.f32 	%f94, %f218;
	setp.lt.f32 	%p839, %f94, 0f4086232B;
	@%p839 bra 	$L__BB0_694;
	setp.lt.f64 	%p840, %fd1032, 0d0000000000000000;
	add.f64 	%fd7137, %fd1032, 0d7FF0000000000000;
	selp.f64 	%fd25367, 0d0000000000000000, %fd7137, %p840;
	setp.geu.f32 	%p841, %f94, 0f40874800;
	@%p841 bra 	$L__BB0_694;
	shr.u32 	%r2581, %r491, 31;
	add.s32 	%r2582, %r491, %r2581;
	shr.s32 	%r2583, %r2582, 1;
	shl.b32 	%r2584, %r2583, 20;
	add.s32 	%r2585, %r493, %r2584;
	mov.b64 	%fd7138, {%r492, %r2585};
	sub.s32 	%r2586, %r491, %r2583;
	shl.b32 	%r2587, %r2586, 20;
	add.s32 	%r2588, %r2587, 1072693248;
	mov.b32 	%r2589, 0;
	mov.b64 	%fd7139, {%r2589, %r2588};
	mul.f64 	%fd25367, %fd7139, %fd7138;
$L__BB0_694:
	mul.f64 	%fd1037, %fd25367, 0d3D93CA8CB153A753;
	mov.f64 	%fd7140, 0d4062200000000000;
	div.rn.f64 	%fd1038, %fd7140, %fd7;
	fma.rn.f64 	%fd7141, %fd1038, 0d3FF71547652B82FE, 0d4338000000000000;
	{
	.reg .b32 %temp; 
	mov.b64 	{%r494, %temp}, %fd7141;
	}
	mov.f64 	%fd7142, 0dC338000000000000;
	add.rn.f64 	%fd7143, %fd7141, %fd7142;
	fma.rn.f64 	%fd7144, %fd7143, 0dBFE62E42FEFA39EF, %fd1038;
	fma.rn.f64 	%fd7145, %fd7143, 0dBC7ABC9E3B39803F, %fd7144;
	fma.rn.f64 	%fd7146, %fd7145, 0d3E5ADE1569CE2BDF, 0d3E928AF3FCA213EA;
	fma.rn.f64 	%fd7147, %fd7146, %fd7145, 0d3EC71DEE62401315;
	fma.rn.f64 	%fd7148, %fd7147, %fd7145, 0d3EFA01997C89EB71;
	fma.rn.f64 	%fd7149, %fd7148, %fd7145, 0d3F2A01A014761F65;
	fma.rn.f64 	%fd7150, %fd7149, %fd7145, 0d3F56C16C1852B7AF;
	fma.rn.f64 	%fd7151, %fd7150, %fd7145, 0d3F81111111122322;
	fma.rn.f64 	%fd7152, %fd7151, %fd7145, 0d3FA55555555502A1;
	fma.rn.f64 	%fd7153, %fd7152, %fd7145, 0d3FC5555555555511;
	fma.rn.f64 	%fd7154, %fd7153, %fd7145, 0d3FE000000000000B;
	fma.rn.f64 	%fd7155, %fd7154, %fd7145, 0d3FF0000000000000;
	fma.rn.f64 	%fd7156, %fd7155, %fd7145, 0d3FF0000000000000;
	{
	.reg .b32 %temp; 
	mov.b64 	{%r495, %temp}, %fd7156;
	}
	{
	.reg .b32 %temp; 
	mov.b64 	{%temp, %r496}, %fd7156;
	}
	shl.b32 	%r2590, %r494, 20;
	add.s32 	%r2591, %r2590, %r496;
	mov.b64 	%fd25368, {%r495, %r2591};
	{
	.reg .b32 %temp; 
	mov.b64 	{%temp, %r2592}, %fd1038;
	}
	mov.b32 	%f219, %r2592;
	abs.f32 	%f95, %f219;
	setp.lt.f32 	%p842, %f95, 0f4086232B;
	@%p842 bra 	$L__BB0_697;
	setp.lt.f64 	%p843, %fd1038, 0d0000000000000000;
	add.f64 	%fd7157, %fd1038, 0d7FF0000000000000;
	selp.f64 	%fd25368, 0d0000000000000000, %fd7157, %p843;
	setp.geu.f32 	%p844, %f95, 0f40874800;
	@%p844 bra 	$L__BB0_697;
	shr.u32 	%r2593, %r494, 31;
	add.s32 	%r2594, %r494, %r2593;
	shr.s32 	%r2595, %r2594, 1;
	shl.b32 	%r2596, %r2595, 20;
	add.s32 	%r2597, %r496, %r2596;
	mov.b64 	%fd7158, {%r495, %r2597};
	sub.s32 	%r2598, %r494, %r2595;
	shl.b32 	%r2599, %r2598, 20;
	add.s32 	%r2600, %r2599, 1072693248;
	mov.b32 	%r2601, 0;
	mov.b64 	%fd7159, {%r2601, %r2600};
	mul.f64 	%fd25368, %fd7159, %fd7158;
$L__BB0_697:
	mul.f64 	%fd1043, %fd25368, 0d3D9B449455072ACE;
	mov.f64 	%fd7160, 0dC093600000000000;
	div.rn.f64 	%fd1044, %fd7160, %fd7;
	fma.rn.f64 	%fd7161, %fd1044, 0d3FF71547652B82FE, 0d4338000000000000;
	{
	.reg .b32 %temp; 
	mov.b64 	{%r497, %temp}, %fd7161;
	}
	mov.f64 	%fd7162, 0dC338000000000000;
	add.rn.f64 	%fd7163, %fd7161, %fd7162;
	fma.rn.f64 	%fd7164, %fd7163, 0dBFE62E42FEFA39EF, %fd1044;
	fma.rn.f64 	%fd7165, %fd7163, 0dBC7ABC9E3B39803F, %fd7164;
	fma.rn.f64 	%fd7166, %fd7165, 0d3E5ADE1569CE2BDF, 0d3E928AF3FCA213EA;
	fma.rn.f64 	%fd7167, %fd7166, %fd7165, 0d3EC71DEE62401315;
	fma.rn.f64 	%fd7168, %fd7167, %fd7165, 0d3EFA01997C89EB71;
	fma.rn.f64 	%fd7169, %fd7168, %fd7165, 0d3F2A01A014761F65;
	fma.rn.f64 	%fd7170, %fd7169, %fd7165, 0d3F56C16C1852B7AF;
	fma.rn.f64 	%fd7171, %fd7170, %fd7165, 0d3F81111111122322;
	fma.rn.f64 	%fd7172, %fd7171, %fd7165, 0d3FA55555555502A1;
	fma.rn.f64 	%fd7173, %fd7172, %fd7165, 0d3FC5555555555511;
	fma.rn.f64 	%fd7174, %fd7173, %fd7165, 0d3FE000000000000B;
	fma.rn.f64 	%fd7175, %fd7174, %fd7165, 0d3FF0000000000000;
	fma.rn.f64 	%fd7176, %fd7175, %fd7165, 0d3FF0000000000000;
	{
	.reg .b32 %temp; 
	mov.b64 	{%r498, %temp}, %fd7176;
	}
	{
	.reg .b32 %temp; 
	mov.b64 	{%temp, %r499}, %fd7176;
	}
	shl.b32 	%r2602, %r497, 20;
	add.s32 	%r2603, %r2602, %r499;
	mov.b64 	%fd25369, {%r498, %r2603};
	{
	.reg .b32 %temp; 
	mov.b64 	{%temp, %r2604}, %fd1044;
	}
	mov.b32 	%f220, %r2604;
	abs.f32 	%f96, %f220;
	setp.lt.f32 	%p845, %f96, 0f4086232B;
	@%p845 bra 	$L__BB0_700;
	setp.lt.f64 	%p846, %fd1044, 0d0000000000000000;
	add.f64 	%fd7177, %fd1044, 0d7FF0000000000000;
	selp.f64 	%fd25369, 0d0000000000000000, %fd7177, %p846;
	setp.geu.f32 	%p847, %f96, 0f40874800;
	@%p847 bra 	$L__BB0_700;
	shr.u32 	%r2605, %r497, 31;
	add.s32 	%r2606, %r497, %r2605;
	shr.s32 	%r2607, %r2606, 1;
	shl.b32 	%r2608, %r2607, 20;
	add.s32 	%r2609, %r499, %r2608;
	mov.b64 	%fd7178, {%r498, %r2609};
	sub.s32 	%r2610, %r497, %r2607;
	shl.b32 	%r2611, %r2610, 20;
	add.s32 	%r2612, %r2611, 1072693248;
	mov.b32 	%r2613, 0;
	mov.b64 	%fd7179, {%r2613, %r2612};
	mul.f64 	%fd25369, %fd7179, %fd7178;
$L__BB0_700:
	mul.f64 	%fd1049, %fd25369, 0d3D9D06F07B8BC236;
	mov.f64 	%fd7180, 0dC041000000000000;
	div.rn.f64 	%fd1050, %fd7180, %fd7;
	fma.rn.f64 	%fd7181, %fd1050, 0d3FF71547652B82FE, 0d4338000000000000;
	{
	.reg .b32 %temp; 
	mov.b64 	{%r500, %temp}, %fd7181;
	}
	mov.f64 	%fd7182, 0dC338000000000000;
	add.rn.f64 	%fd7183, %fd7181, %fd7182;
	fma.rn.f64 	%fd7184, %fd7183, 0dBFE62E42FEFA39EF, %fd1050;
	fma.rn.f64 	%fd7185, %fd7183, 0dBC7ABC9E3B39803F, %fd7184;
	fma.rn.f64 	%fd7186, %fd7185, 0d3E5ADE1569CE2BDF, 0d3E928AF3FCA213EA;
	fma.rn.f64 	%fd7187, %fd7186, %fd7185, 0d3EC71DEE62401315;
	fma.rn.f64 	%fd7188, %fd7187, %fd7185, 0d3EFA01997C89EB71;
	fma.rn.f64 	%fd7189, %fd7188, %fd7185, 0d3F2A01A014761F65;
	fma.rn.f64 	%fd7190, %fd7189, %fd7185, 0d3F56C16C1852B7AF;
	fma.rn.f64 	%fd7191, %fd7190, %fd7185, 0d3F81111111122322;
	fma.rn.f64 	%fd7192, %fd7191, %fd7185, 0d3FA55555555502A1;
	fma.rn.f64 	%fd7193, %fd7192, %fd7185, 0d3FC5555555555511;
	fma.rn.f64 	%fd7194, %fd7193, %fd7185, 0d3FE000000000000B;
	fma.rn.f64 	%fd7195, %fd7194, %fd7185, 0d3FF0000000000000;
	fma.rn.f64 	%fd7196, %fd7195, %fd7185, 0d3FF0000000000000;
	{
	.reg .b32 %temp; 
	mov.b64 	{%r501, %temp}, %fd7196;
	}
	{
	.reg .b32 %temp; 
	mov.b64 	{%temp, %r502}, %fd7196;
	}
	shl.b32 	%r2614, %r500, 20;
	add.s32 	%r2615, %r2614, %r502;
	mov.b64 	%fd25370, {%r501, %r2615};
	{
	.reg .b32 %temp; 
	mov.b64 	{%temp, %r2616}, %fd1050;
	}
	mov.b32 	%f221, %r2616;
	abs.f32 	%f97, %f221;
	setp.lt.f32 	%p848, %f97, 0f4086232B;
	@%p848 bra 	$L__BB0_703;
	setp.lt.f64 	%p849, %fd1050, 0d0000000000000000;
	add.f64 	%fd7197, %fd1050, 0d7FF0000000000000;
	selp.f64 	%fd25370, 0d0000000000000000, %fd7197, %p849;
	setp.geu.f32 	%p850, %f97, 0f40874800;
	@%p850 bra 	$L__BB0_703;
	shr.u32 	%r2617, %r500, 31;
	add.s32 	%r2618, %r500, %r2617;
	shr.s32 	%r2619, %r2618, 1;
	shl.b32 	%r2620, %r2619, 20;
	add.s32 	%r2621, %r502, %r2620;
	mov.b64 	%fd7198, {%r501, %r2621};
	sub.s32 	%r2622, %r500, %r2619;
	shl.b32 	%r2623, %r2622, 20;
	add.s32 	%r2624, %r2623, 1072693248;
	mov.b32 	%r2625, 0;
	mov.b64 	%fd7199, {%r2625, %r2624};
	mul.f64 	%fd25370, %fd7199, %fd7198;
$L__BB0_703:
	mul.f64 	%fd1055, %fd25370, 0d3DD643DE477E1C3E;
	mov.f64 	%fd7200, 0dC082C00000000000;
	div.rn.f64 	%fd1056, %fd7200, %fd7;
	fma.rn.f64 	%fd7201, %fd1056, 0d3FF71547652B82FE, 0d4338000000000000;
	{
	.reg .b32 %temp; 
	mov.b64 	{%r503, %temp}, %fd7201;
	}
	mov.f64 	%fd7202, 0dC338000000000000;
	add.rn.f64 	%fd7203, %fd7201, %fd7202;
	fma.rn.f64 	%fd7204, %fd7203, 0dBFE62E42FEFA39EF, %fd1056;
	fma.rn.f64 	%fd7205, %fd7203, 0dBC7ABC9E3B39803F, %fd7204;
	fma.rn.f64 	%fd7206, %fd7205, 0d3E5ADE1569CE2BDF, 0d3E928AF3FCA213EA;
	fma.rn.f64 	%fd7207, %fd7206, %fd7205, 0d3EC71DEE62401315;
	fma.rn.f64 	%fd7208, %fd7207, %fd7205, 0d3EFA01997C89EB71;
	fma.rn.f64 	%fd7209, %fd7208, %fd7205, 0d3F2A01A014761F65;
	fma.rn.f64 	%fd7210, %fd7209, %fd7205, 0d3F56C16C1852B7AF;
	fma.rn.f64 	%fd7211, %fd7210, %fd7205, 0d3F81111111122322;
	fma.rn.f64 	%fd7212, %fd7211, %fd7205, 0d3FA55555555502A1;
	fma.rn.f64 	%fd7213, %fd7212, %fd7205, 0d3FC5555555555511;
	fma.rn.f64 	%fd7214, %fd7213, %fd7205, 0d3FE000000000000B;
	fma.rn.f64 	%fd7215, %fd7214, %fd7205, 0d3FF0000000000000;
	fma.rn.f64 	%fd7216, %fd7215, %fd7205, 0d3FF0000000000000;
	{
	.reg .b32 %temp; 
	mov.b64 	{%r504, %temp}, %fd7216;
	}
	{
	.reg .b32 %temp; 
	mov.b64 	{%temp, %r505}, %fd7216;
	}
	shl.b32 	%r2626, %r503, 20;
	add.s32 	%r2627, %r2626, %r505;
	mov.b64 	%fd25371, {%r504, %r2627};
	{
	.reg .b32 %temp; 
	mov.b64 	{%temp, %r2628}, %fd1056;
	}
	mov.b32 	%f222, %r2628;
	abs.f32 	%f98, %f222;
	setp.lt.f32 	%p851, %f98, 0f4086232B;
	@%p851 bra 	$L__BB0_706;
	setp.lt.f64 	%p852, %fd1056, 0d0000000000000000;
	add.f64 	%fd7217, %fd1056, 0d7FF0000000000000;
	selp.f64 	%fd25371, 0d0000000000000000, %fd7217, %p852;
	setp.geu.f32 	%p853, %f98, 0f40874800;
	@%p853 bra 	$L__BB0_706;
	shr.u32 	%r2629, %r503, 31;
	add.s32 	%r2630, %r503, %r2629;
	shr.s32 	%r2631, %r2630, 1;
	shl.b32 	%r2632, %r2631, 20;
	add.s32 	%r2633, %r505, %r2632;
	mov.b64 	%fd7218, {%r504, %r2633};
	sub.s32 	%r2634, %r503, %r2631;
	shl.b32 	%r2635, %r2634, 20;
	add.s32 	%r2636, %r2635, 1072693248;
	mov.b32 	%r2637, 0;
	mov.b64 	%fd7219, {%r2637, %r2636};
	mul.f64 	%fd25371, %fd7219, %fd7218;
$L__BB0_706:
	mul.f64 	%fd1061, %fd25371, 0d3D7FAA7AB552A552;
	mov.f64 	%fd7220, 0dC092C00000000000;
	div.rn.f64 	%fd1062, %fd7220, %fd7;
	fma.rn.f64 	%fd7221, %fd1062, 0d3FF71547652B82FE, 0d4338000000000000;
	{
	.reg .b32 %temp; 
	mov.b64 	{%r506, %temp}, %fd7221;
	}
	mov.f64 	%fd7222, 0dC338000000000000;
	add.rn.f64 	%fd7223, %fd7221, %fd7222;
	fma.rn.f64 	%fd7224, %fd7223, 0dBFE62E42FEFA39EF, %fd1062;
	fma.rn.f64 	%fd7225, %fd7223, 0dBC7ABC9E3B39803F, %fd7224;
	fma.rn.f64 	%fd7226, %fd7225, 0d3E5ADE1569CE2BDF, 0d3E928AF3FCA213EA;
	fma.rn.f64 	%fd7227, %fd7226, %fd7225, 0d3EC71DEE62401315;
	fma.rn.f64 	%fd7228, %fd7227, %fd7225, 0d3EFA01997C89EB71;
	fma.rn.f64 	%fd7229, %fd7228, %fd7225, 0d3F2A01A014761F65;
	fma.rn.f64 	%fd7230, %fd7229, %fd7225, 0d3F56C16C1852B7AF;
	fma.rn.f64 	%fd7231, %fd7230, %fd7225, 0d3F81111111122322;
	fma.rn.f64 	%fd7232, %fd7231, %fd7225, 0d3FA55555555502A1;
	fma.rn.f64 	%fd7233, %fd7232, %fd7225, 0d3FC5555555555511;
	fma.rn.f64 	%fd7234, %fd7233, %fd7225, 0d3FE000000000000B;
	fma.rn.f64 	%fd7235, %fd7234, %fd7225, 0d3FF0000000000000;
	fma.rn.f64 	%fd7236, %fd7235, %fd7225, 0d3FF0000000000000;
	{
	.reg .b32 %temp; 
	mov.b64 	{%r507, %temp}, %fd7236;
	}
	{
	.reg .b32 %temp; 
	mov.b64 	{%temp, %r508}, %fd7236;
	}
	shl.b32 	%r2638, %r506, 20;
	add.s32 	%r2639, %r2638, %r508;
	mov.b64 	%fd25372, {%r507, %r2639};
	{
	.reg .b32 %temp; 
	mov.b64 	{%temp, %r2640}, %fd1062;
	}
	mov.b32 	%f223, %r2640;
	abs.f32 	%f99, %f223;
	setp.lt.f32 	%p854, %f99, 0f4086232B;
	@%p854 bra 	$L__BB0_709;
	setp.lt.f64 	%p855, %fd1062, 0d0000000000000000;
	add.f64 	%fd7237, %fd1062, 0d7FF0000000000000;
	selp.f64 	%fd25372, 0d0000000000000000, %fd7237, %p855;
	setp.geu.f32 	%p856, %f99, 0f40874800;
	@%p856 bra 	$L__BB0_709;
	shr.u32 	%r2641, %r506, 31;
	add.s32 	%r2642, %r506, %r2641;
	shr.s32 	%r2643, %r2642, 1;
	shl.b32 	%r2644, %r2643, 20;
	add.s32 	%r2645, %r508, %r2644;
	mov.b64 	%fd7238, {%r507, %r2645};
	sub.s32 	%r2646, %r506, %r2643;
	shl.b32 	%r2647, %r2646, 20;
	add.s32 	%r2648, %r2647, 1072693248;
	mov.b32 	%r2649, 0;
	mov.b64 	%fd7239, {%r2649, %r2648};
	mul.f64 	%fd25372, %fd7239, %fd7238;
$L__BB0_709:
	mul.f64 	%fd1067, %fd25372, 0d3D813D8713136563;
	mov.f64 	%fd7240, 0dC097C00000000000;
	div.rn.f64 	%fd1068, %fd7240, %fd7;
	fma.rn.f64 	%fd7241, %fd1068, 0d3FF71547652B82FE, 0d4338000000000000;
	{
	.reg .b32 %temp; 
	mov.b64 	{%r509, %temp}, %fd7241;
	}
	mov.f64 	%fd7242, 0dC338000000000000;
	add.rn.f64 	%fd7243, %fd7241, %fd7242;
	fma.rn.f64 	%fd7244, %fd7243, 0dBFE62E42FEFA39EF, %fd1068;
	fma.rn.f64 	%fd7245, %fd7243, 0dBC7ABC9E3B39803F, %fd7244;
	fma.rn.f64 	%fd7246, %fd7245, 0d3E5ADE1569CE2BDF, 0d3E928AF3FCA213EA;
	fma.rn.f64 	%fd7247, %fd7246, %fd7245, 0d3EC71DEE62401315;
	fma.rn.f64 	%fd7248, %fd7247, %fd7245, 0d3EFA01997C89EB71;
	fma.rn.f64 	%fd7249, %fd7248, %fd7245, 0d3F2A01A014761F65;
	fma.rn.f64 	%fd7250, %fd7249, %fd7245, 0d3F56C16C1852B7AF;
	fma.rn.f64 	%fd7251, %fd7250, %fd7245, 0d3F81111111122322;
	fma.rn.f64 	%fd7252, %fd7251, %fd7245, 0d3FA55555555502A1;
	fma.rn.f64 	%fd7253, %fd7252, %fd7245, 0d3FC5555555555511;
	fma.rn.f64 	%fd7254, %fd7253, %fd7245, 0d3FE000000000000B;
	fma.rn.f64 	%fd7255, %fd7254, %fd7245, 0d3FF0000000000000;
	fma.rn.f64 	%fd7256, %fd7255, %fd7245, 0d3FF0000000000000;
	{
	.reg .b32 %temp; 
	mov.b64 	{%r510, %temp}, %fd7256;
	}
	{
	.reg .b32 %temp; 
	mov.b64 	{%temp, %r511}, %fd7256;
	}
	shl.b32 	%r2650, %r509, 20;
	add.s32 	%r2651, %r2650, %r511;
	mov.b64 	%fd25373, {%r510, %r2651};
	{
	.reg .b32 %temp; 
	mov.b64 	{%temp, %r2652}, %fd1068;
	}
	mov.b32 	%f224, %r2652;
	abs.f32 	%f100, %f224;
	setp.lt.f32 	%p857, %f100, 0f4086232B;
	@%p857 bra 	$L__BB0_712;
	setp.lt.f64 	%p858, %fd1068, 0d0000000000000000;
	add.f64 	%fd7257, %fd1068, 0d7FF0000000000000;
	selp.f64 	%fd25373, 0d0000000000000000, %fd7257, %p858;
	setp.geu.f32 	%p859, %f100, 0f40874800;
	@%p859 bra 	$L__BB0_712;
	shr.u32 	%r2653, %r509, 31;
	add.s32 	%r2654, %r509, %r2653;
	shr.s32 	%r2655, %r2654, 1;
	shl.b32 	%r2656, %r2655, 20;
	add.s32 	%r2657, %r511, %r2656;
	mov.b64 	%fd7258, {%r510, %r2657};
	sub.s32 	%r2658, %r509, %r2655;
	shl.b32 	%r2659, %r2658, 20;
	add.s32 	%r2660, %r2659, 1072693248;
	mov.b32 	%r2661, 0;
	mov.b64 	%fd7259, {%r2661, %r2660};
	mul.f64 	%fd25373, %fd7259, %fd7258;
$L__BB0_712:
	mul.f64 	%fd1073, %fd25373, 0d3D7CD9E7447E7FDF;
	mov.f64 	%fd7260, 0d400A666666666666;
	{
	.reg .b32 %temp; 
	mov.b64 	{%temp, %r512}, %fd7260;
	}
	@%p688 bra 	$L__BB0_714;
	and.b32  	%r2662, %r512, 2146435072;
	setp.eq.s32 	%p862, %r2662, 1126170624;
	selp.b32 	%r2663, %r12, 0, %p862;
	setp.lt.s32 	%p863, %r512, 0;
	or.b32  	%r2664, %r2663, 2146435072;
	selp.b32 	%r2665, %r2664, %r2663, %p863;
	mov.b32 	%r2666, 0;
	mov.b64 	%fd25375, {%r2666, %r2665};
	bra.uni 	$L__BB0_715;
$L__BB0_714:
	setp.lt.s32 	%p861, %r12, 0;
	{ // callseq 44, 0
	.param .b64 param0;
	st.param.f64 	[param0], %fd27;
	.param .b64 param1;
	st.param.f64 	[param1], 0d400A666666666666;
	.param .b64 retval0;
	call.uni (retval0), 
	__internal_accurate_pow, 
	(
	param0, 
	param1
	);
	ld.param.f64 	%fd7261, [retval0];
	} // callseq 44
	selp.f64 	%fd25375, 0dFFF8000000000000, %fd7261, %p861;
$L__BB0_715:
	add.f64 	%fd7263, %fd26, 0d400A666666666666;
	{
	.reg .b32 %temp; 
	mov.b64 	{%temp, %r2667}, %fd7263;
	}
	and.b32  	%r2668, %r2667, 2146435072;
	setp.ne.s32 	%p864, %r2668, 2146435072;
	@%p864 bra 	$L__BB0_720;
	setp.num.f64 	%p865, %fd26, %fd26;
	@%p865 bra 	$L__BB0_718;
	mov.f64 	%fd7264, 0d400A666666666666;
	add.rn.f64 	%fd25375, %fd26, %fd7264;
	bra.uni 	$L__BB0_720;
$L__BB0_718:
	setp.neu.f64 	%p866, %fd27, 0d7FF0000000000000;
	@%p866 bra 	$L__BB0_720;
	and.b32  	%r2669, %r512, 2146435072;
	setp.eq.s32 	%p867, %r2669, 1126170624;
	setp.lt.s32 	%p868, %r12, 0;
	setp.lt.s32 	%p869, %r512, 0;
	selp.b32 	%r2670, 0, 2146435072, %p869;
	and.b32  	%r2671, %r512, 2147483647;
	setp.ne.s32 	%p870, %r2671, 1071644672;
	or.b32  	%r2672, %r2670, -2147483648;
	selp.b32 	%r2673, %r2672, %r2670, %p870;
	selp.b32 	%r2674, %r2673, %r2670, %p867;
	selp.b32 	%r2675, %r2674, %r2670, %p868;
	mov.b32 	%r2676, 0;
	mov.b64 	%fd25375, {%r2676, %r2675};
$L__BB0_720:
	mul.f64 	%fd7266, %fd25375, 0d39F77397DEC09908;
	selp.f64 	%fd7267, 0d39F77397DEC09908, %fd7266, %p630;
	mul.f64 	%fd1080, %fd8, %fd7267;
	div.rn.f64 	%fd1081, %fd1080, 0d3E049DA7E361CE4C;
	mov.b32 	%r3375, -1023;
	mov.f64 	%fd25376, 0d3FD999999999999A;
	@%p807 bra 	$L__BB0_722;
	mov.f64 	%fd25376, 0d433999999999999A;
	{
	.reg .b32 %temp; 
	mov.b64 	{%temp, %r3373}, %fd25376;
	}
	{
	.reg .b32 %temp; 
	mov.b64 	{%r3374, %temp}, %fd25376;
	}
	mov.b32 	%r3375, -1077;
$L__BB0_722:
	add.s32 	%r2679, %r3373, -1;
	setp.gt.u32 	%p873, %r2679, 2146435070;
	@%p873 bra 	$L__BB0_726;
	shr.u32 	%r2682, %r3373, 20;
	add.s32 	%r3376, %r3375, %r2682;
	and.b32  	%r2683, %r3373, 1048575;
	or.b32  	%r2684, %r2683, 1072693248;
	mov.b64 	%fd25377, {%r3374, %r2684};
	setp.lt.u32 	%p875, %r2684, 1073127583;
	@%p875 bra 	$L__BB0_725;
	{
	.reg .b32 %temp; 
	mov.b64 	{%r2685, %temp}, %fd25377;
	}
	{
	.reg .b32 %temp; 
	mov.b64 	{%temp, %r2686}, %fd25377;
	}
	add.s32 	%r2687, %r2686, -1048576;
	mov.b64 	%fd25377, {%r2685, %r2687};
	add.s32 	%r3376, %r3376, 1;
$L__BB0_725:
	add.f64 	%fd7270, %fd25377, 0dBFF0000000000000;
	add.f64 	%fd7271, %fd25377, 0d3FF0000000000000;
	rcp.approx.ftz.f64 	%fd7272, %fd7271;
	neg.f64 	%fd7273, %fd7271;
	fma.rn.f64 	%fd7274, %fd7273, %fd7272, 0d3FF0000000000000;
	fma.rn.f64 	%fd7275, %fd7274, %fd7274, %fd7274;
	fma.rn.f64 	%fd7276, %fd7275, %fd7272, %fd7272;
	mul.f64 	%fd7277, %fd7270, %fd7276;
	fma.rn.f64 	%fd7278, %fd7270, %fd7276, %fd7277;
	mul.f64 	%fd7279, %fd7278, %fd7278;
	fma.rn.f64 	%fd7280, %fd7279, 0d3EB1380B3AE80F1E, 0d3ED0EE258B7A8B04;
	fma.rn.f64 	%fd7281, %fd7280, %fd7279, 0d3EF3B2669F02676F;
	fma.rn.f64 	%fd7282, %fd7281, %fd7279, 0d3F1745CBA9AB0956;
	fma.rn.f64 	%fd7283, %fd7282, %fd7279, 0d3F3C71C72D1B5154;
	fma.rn.f64 	%fd7284, %fd7283, %fd7279, 0d3F624924923BE72D;
	fma.rn.f64 	%fd7285, %fd7284, %fd7279, 0d3F8999999999A3C4;
	fma.rn.f64 	%fd7286, %fd7285, %fd7279, 0d3FB5555555555554;
	sub.f64 	%fd7287, %fd7270, %fd7278;
	add.f64 	%fd7288, %fd7287, %fd7287;
	neg.f64 	%fd7289, %fd7278;
	fma.rn.f64 	%fd7290, %fd7289, %fd7270, %fd7288;
	mul.f64 	%fd7291, %fd7276, %fd7290;
	mul.f64 	%fd7292, %fd7279, %fd7286;
	fma.rn.f64 	%fd7293, %fd7292, %fd7278, %fd7291;
	xor.b32  	%r2688, %r3376, -2147483648;
	mov.b32 	%r2689, 1127219200;
	mov.b64 	%fd7294, {%r2688, %r2689};
	mov.b32 	%r2690, -2147483648;
	mov.b64 	%fd7295, {%r2690, %r2689};
	sub.f64 	%fd7296, %fd7294, %fd7295;
	fma.rn.f64 	%fd7297, %fd7296, 0d3FE62E42FEFA39EF, %fd7278;
	fma.rn.f64 	%fd7298, %fd7296, 0dBFE62E42FEFA39EF, %fd7297;
	sub.f64 	%fd7299, %fd7298, %fd7278;
	sub.f64 	%fd7300, %fd7293, %fd7299;
	fma.rn.f64 	%fd7301, %fd7296, 0d3C7ABC9E3B39803F, %fd7300;
	add.f64 	%fd25378, %fd7297, %fd7301;
	bra.uni 	$L__BB0_727;
$L__BB0_726:
	fma.rn.f64 	%fd7269, %fd25376, 0d7FF0000000000000, 0d7FF0000000000000;
	{
	.reg .b32 %temp; 
	mov.b64 	{%temp, %r2680}, %fd25376;
	}
	and.b32  	%r2681, %r2680, 2147483647;
	setp.eq.s32 	%p874, %r2681, 0;
	selp.f64 	%fd25378, 0dFFF0000000000000, %fd7269, %p874;
$L__BB0_727:
	mul.f64 	%fd7302, %fd25378, 0d3C695355BAAAFAD3;
	fma.rn.f64 	%fd7303, %fd25378, 0d3FDBCB7B1526E50E, %fd7302;
	mul.f64 	%fd1089, %fd7303, 0d3FF451EB851EB852;
	{
	.reg .b32 %temp; 
	mov.b64 	{%temp, %r3377}, %fd1081;
	}
	{
	.reg .b32 %temp; 
	mov.b64 	{%r3378, %temp}, %fd1081;
	}
	setp.gt.s32 	%p876, %r3377, 1048575;
	mov.b32 	%r3379, -1023;
	mov.f64 	%fd25379, %fd1081;
	@%p876 bra 	$L__BB0_729;
	mul.f64 	%fd25379, %fd1081, 0d4350000000000000;
	{
	.reg .b32 %temp; 
	mov.b64 	{%temp, %r3377}, %fd25379;
	}
	{
	.reg .b32 %temp; 
	mov.b64 	{%r3378, %temp}, %fd25379;
	}
	mov.b32 	%r3379, -1077;
$L__BB0_729:
	add.s32 	%r2693, %r3377, -1;
	setp.gt.u32 	%p877, %r2693, 2146435070;
	@%p877 bra 	$L__BB0_733;
	shr.u32 	%r2696, %r3377, 20;
	add.s32 	%r3380, %r3379, %r2696;
	and.b32  	%r2697, %r3377, 1048575;
	or.b32  	%r2698, %r2697, 1072693248;
	mov.b64 	%fd25380, {%r3378, %r2698};
	setp.lt.u32 	%p879, %r2698, 1073127583;
	@%p879 bra 	$L__BB0_732;
	{
	.reg .b32 %temp; 
	mov.b64 	{%r2699, %temp}, %fd25380;
	}
	{
	.reg .b32 %temp; 
	mov.b64 	{%temp, %r2700}, %fd25380;
	}
	add.s32 	%r2701, %r2700, -1048576;
	mov.b64 	%fd25380, {%r2699, %r2701};
	add.s32 	%r3380, %r3380, 1;
$L__BB0_732:
	add.f64 	%fd7305, %fd25380, 0dBFF0000000000000;
	add.f64 	%fd7306, %fd25380, 0d3FF0000000000000;
	rcp.approx.ftz.f64 	%fd7307, %fd7306;
	neg.f64 	%fd7308, %fd7306;
	fma.rn.f64 	%fd7309, %fd7308, %fd7307, 0d3FF0000000000000;
	fma.rn.f64 	%fd7310, %fd7309, %fd7309, %fd7309;
	fma.rn.f64 	%fd7311, %fd7310, %fd7307, %fd7307;
	mul.f64 	%fd7312, %fd7305, %fd7311;
	fma.rn.f64 	%fd7313, %fd7305, %fd7311, %fd7312;
	mul.f64 	%fd7314, %fd7313, %fd7313;
	fma.rn.f64 	%fd7315, %fd7314, 0d3EB1380B3AE80F1E, 0d3ED0EE258B7A8B04;
	fma.rn.f64 	%fd7316, %fd7315, %fd7314, 0d3EF3B2669F02676F;
	fma.rn.f64 	%fd7317, %fd7316, %fd7314, 0d3F1745CBA9AB0956;
	fma.rn.f64 	%fd7318, %fd7317, %fd7314, 0d3F3C71C72D1B5154;
	fma.rn.f64 	%fd7319, %fd7318, %fd7314, 0d3F624924923BE72D;
	fma.rn.f64 	%fd7320, %fd7319, %fd7314, 0d3F8999999999A3C4;
	fma.rn.f64 	%fd7321, %fd7320, %fd7314, 0d3FB5555555555554;
	sub.f64 	%fd7322, %fd7305, %fd7313;
	add.f64 	%fd7323, %fd7322, %fd7322;
	neg.f64 	%fd7324, %fd7313;
	fma.rn.f64 	%fd7325, %fd7324, %fd7305, %fd7323;
	mul.f64 	%fd7326, %fd7311, %fd7325;
	mul.f64 	%fd7327, %fd7314, %fd7321;
	fma.rn.f64 	%fd7328, %fd7327, %fd7313, %fd7326;
	xor.b32  	%r2702, %r3380, -2147483648;
	mov.b32 	%r2703, 1127219200;
	mov.b64 	%fd7329, {%r2702, %r2703};
	mov.b32 	%r2704, -2147483648;
	mov.b64 	%fd7330, {%r2704, %r2703};
	sub.f64 	%fd7331, %fd7329, %fd7330;
	fma.rn.f64 	%fd7332, %fd7331, 0d3FE62E42FEFA39EF, %fd7313;
	fma.rn.f64 	%fd7333, %fd7331, 0dBFE62E42FEFA39EF, %fd7332;
	sub.f64 	%fd7334, %fd7333, %fd7313;
	sub.f64 	%fd7335, %fd7328, %fd7334;
	fma.rn.f64 	%fd7336, %fd7331, 0d3C7ABC9E3B39803F, %fd7335;
	add.f64 	%fd25381, %fd7332, %fd7336;
	bra.uni 	$L__BB0_734;
$L__BB0_733:
	fma.rn.f64 	%fd7304, %fd25379, 0d7FF0000000000000, 0d7FF0000000000000;
	{
	.reg .b32 %temp; 
	mov.b64 	{%temp, %r2694}, %fd25379;
	}
	and.b32  	%r2695, %r2694, 2147483647;
	setp.eq.s32 	%p878, %r2695, 0;
	selp.f64 	%fd25381, 0dFFF0000000000000, %fd7304, %p878;
$L__BB0_734:
	and.b32  	%r2705, %r768, 2146435072;
	setp.eq.s32 	%p880, %r2705, 1062207488;
	mul.f64 	%fd7337, %fd25381, 0d3C695355BAAAFAD3;
	fma.rn.f64 	%fd7338, %fd25381, 0d3FDBCB7B1526E50E, %fd7337;
	mov.f64 	%fd7339, 0d3FE8000000000000;
	sub.f64 	%fd7340, %fd7339, %fd1089;
	div.rn.f64 	%fd1098, %fd7338, %fd7340;
	{
	.reg .b32 %temp; 
	mov.b64 	{%temp, %r531}, %fd1098;
	}
	abs.f64 	%fd1099, %fd1098;
	{ // callseq 45, 0
	.param .b64 param0;
	st.param.f64 	[param0], %fd1099;
	.param .b64 param1;
	st.param.f64 	[param1], 0d4000000000000000;
	.param .b64 retval0;
	call.uni (retval0), 
	__internal_accurate_pow, 
	(
	param0, 
	param1
	);
	ld.param.f64 	%fd7341, [retval0];
	} // callseq 45
	setp.lt.s32 	%p881, %r531, 0;
	neg.f64 	%fd7343, %fd7341;
	selp.f64 	%fd7344, %fd7343, %fd7341, %p880;
	selp.f64 	%fd25383, %fd7344, %fd7341, %p881;
	setp.neu.f64 	%p882, %fd1098, 0d0000000000000000;
	@%p882 bra 	$L__BB0_736;
	and.b32  	%r2706, %r768, 2146435072;
	setp.eq.s32 	%p883, %r2706, 1062207488;
	selp.b32 	%r2707, %r531, 0, %p883;
	setp.lt.s32 	%p884, %r768, 0;
	or.b32  	%r2708, %r2707, 2146435072;
	selp.b32 	%r2709, %r2708, %r2707, %p884;
	mov.b32 	%r2710, 0;
	mov.b64 	%fd25383, {%r2710, %r2709};
$L__BB0_736:
	add.f64 	%fd7345, %fd1098, 0d4000000000000000;
	{
	.reg .b32 %temp; 
	mov.b64 	{%temp, %r2711}, %fd7345;
	}
	and.b32  	%r2712, %r2711, 2146435072;
	setp.ne.s32 	%p885, %r2712, 2146435072;
	@%p885 bra 	$L__BB0_741;
	setp.num.f64 	%p886, %fd1098, %fd1098;
	@%p886 bra 	$L__BB0_739;
	mov.f64 	%fd7346, 0d4000000000000000;
	add.rn.f64 	%fd25383, %fd1098, %fd7346;
	bra.uni 	$L__BB0_741;
$L__BB0_739:
	setp.neu.f64 	%p887, %fd1099, 0d7FF0000000000000;
	@%p887 bra 	$L__BB0_741;
	and.b32  	%r2713, %r768, 2146435072;
	setp.eq.s32 	%p889, %r2713, 1062207488;
	setp.lt.s32 	%p890, %r768, 0;
	selp.b32 	%r2714, 0, 2146435072, %p890;
	and.b32  	%r2715, %r768, 2147483647;
	setp.ne.s32 	%p891, %r2715, 1071644672;
	or.b32  	%r2716, %r2714, -2147483648;
	selp.b32 	%r2717, %r2716, %r2714, %p891;
	selp.b32 	%r2718, %r2717, %r2714, %p889;
	selp.b32 	%r2719, %r2718, %r2714, %p881;
	mov.b32 	%r2720, 0;
	mov.b64 	%fd25383, {%r2720, %r2719};
$L__BB0_741:
	setp.eq.f64 	%p893, %fd1098, 0d3FF0000000000000;
	add.f64 	%fd7347, %fd25383, 0d3FF0000000000000;
	rcp.rn.f64 	%fd7348, %fd7347;
	selp.f64 	%fd7349, 0d3FE0000000000000, %fd7348, %p893;
	{
	.reg .b32 %temp; 
	mov.b64 	{%temp, %r532}, %fd7349;
	}
	shr.u32 	%r2721, %r532, 20;
	and.b32  	%r2722, %r2721, 2047;
	add.s32 	%r2723, %r2722, -1012;
	mov.b64 	%rd210, %fd7349;
	shl.b64 	%rd211, %rd210, %r2723;
	setp.eq.s64 	%p894, %rd211, -9223372036854775808;
	{ // callseq 46, 0
	.param .b64 param0;
	st.param.f64 	[param0], 0d3FD999999999999A;
	.param .b64 param1;
	st.param.f64 	[param1], %fd7349;
	.param .b64 retval0;
	call.uni (retval0), 
	__internal_accurate_pow, 
	(
	param0, 
	param1
	);
	ld.param.f64 	%fd7350, [retval0];
	} // callseq 46
	neg.f64 	%fd7352, %fd7350;
	selp.f64 	%fd7353, %fd7352, %fd7350, %p894;
	selp.f64 	%fd7354, %fd7353, %fd7350, %p828;
	cvt.rzi.f64.f64 	%fd7355, %fd7349;
	setp.neu.f64 	%p895, %fd7349, %fd7355;
	selp.f64 	%fd7357, 0dFFF8000000000000, %fd7354, %p895;
	selp.f64 	%fd25384, %fd7357, %fd7354, %p828;
	add.f64 	%fd7358, %fd7349, 0d3FD999999999999A;
	{
	.reg .b32 %temp; 
	mov.b64 	{%temp, %r2724}, %fd7358;
	}
	and.b32  	%r2725, %r2724, 2146435072;
	setp.ne.s32 	%p896, %r2725, 2146435072;
	@%p896 bra 	$L__BB0_746;
	setp.num.f64 	%p897, %fd7349, %fd7349;
	@%p897 bra 	$L__BB0_744;
	mov.f64 	%fd7360, 0d3FD999999999999A;
	add.rn.f64 	%fd25384, %fd7360, %fd7349;
	bra.uni 	$L__BB0_746;
$L__BB0_744:
	abs.f64 	%fd7359, %fd7349;
	setp.neu.f64 	%p898, %fd7359, 0d7FF0000000000000;
	@%p898 bra 	$L__BB0_746;
	shr.s32 	%r2726, %r532, 31;
	and.b32  	%r2727, %r2726, 2146435072;
	mov.b32 	%r2728, 0;
	mov.b64 	%fd25384, {%r2728, %r2727};
$L__BB0_746:
	setp.eq.f64 	%p899, %fd7349, 0d0000000000000000;
	selp.f64 	%fd7361, 0d3FF0000000000000, %fd25384, %p899;
	add.f64 	%fd7362, %fd1081, 0d3FF0000000000000;
	div.rn.f64 	%fd7363, %fd1080, %fd7362;
	mul.f64 	%fd1111, %fd7363, %fd7361;
	mov.f64 	%fd7364, 0dC089000000000000;
	div.rn.f64 	%fd1112, %fd7364, %fd7;
	fma.rn.f64 	%fd7365, %fd1112, 0d3FF71547652B82FE, 0d4338000000000000;
	{
	.reg .b32 %temp; 
	mov.b64 	{%r533, %temp}, %fd7365;
	}
	mov.f64 	%fd7366, 0dC338000000000000;
	add.rn.f64 	%fd7367, %fd7365, %fd7366;
	fma.rn.f64 	%fd7368, %fd7367, 0dBFE62E42FEFA39EF, %fd1112;
	fma.rn.f64 	%fd7369, %fd7367, 0dBC7ABC9E3B39803F, %fd7368;
	fma.rn.f64 	%fd7370, %fd7369, 0d3E5ADE1569CE2BDF, 0d3E928AF3FCA213EA;
	fma.rn.f64 	%fd7371, %fd7370, %fd7369, 0d3EC71DEE62401315;
	fma.rn.f64 	%fd7372, %fd7371, %fd7369, 0d3EFA01997C89EB71;
	fma.rn.f64 	%fd7373, %fd7372, %fd7369, 0d3F2A01A014761F65;
	fma.rn.f64 	%fd7374, %fd7373, %fd7369, 0d3F56C16C1852B7AF;
	fma.rn.f64 	%fd7375, %fd7374, %fd7369, 0d3F81111111122322;
	fma.rn.f64 	%fd7376, %fd7375, %fd7369, 0d3FA55555555502A1;
	fma.rn.f64 	%fd7377, %fd7376, %fd7369, 0d3FC5555555555511;
	fma.rn.f64 	%fd7378, %fd7377, %fd7369, 0d3FE000000000000B;
	fma.rn.f64 	%fd7379, %fd7378, %fd7369, 0d3FF0000000000000;
	fma.rn.f64 	%fd7380, %fd7379, %fd7369, 0d3FF0000000000000;
	{
	.reg .b32 %temp; 
	mov.b64 	{%r534, %temp}, %fd7380;
	}
	{
	.reg .b32 %temp; 
	mov.b64 	{%temp, %r535}, %fd7380;
	}
	shl.b32 	%r2729, %r533, 20;
	add.s32 	%r2730, %r2729, %r535;
	mov.b64 	%fd25385, {%r534, %r2730};
	{
	.reg .b32 %temp; 
	mov.b64 	{%temp, %r2731}, %fd1112;
	}
	mov.b32 	%f225, %r2731;
	abs.f32 	%f101, %f225;
	setp.lt.f32 	%p900, %f101, 0f4086232B;
	@%p900 bra 	$L__BB0_749;
	setp.lt.f64 	%p901, %fd1112, 0d0000000000000000;
	add.f64 	%fd7381, %fd1112, 0d7FF0000000000000;
	selp.f64 	%fd25385, 0d0000000000000000, %fd7381, %p901;
	setp.geu.f32 	%p902, %f101, 0f40874800;
	@%p902 bra 	$L__BB0_749;
	shr.u32 	%r2732, %r533, 31;
	add.s32 	%r2733, %r533, %r2732;
	shr.s32 	%r2734, %r2733, 1;
	shl.b32 	%r2735, %r2734, 20;
	add.s32 	%r2736, %r535, %r2735;
	mov.b64 	%fd7382, {%r534, %r2736};
	sub.s32 	%r2737, %r533, %r2734;
	shl.b32 	%r2738, %r2737, 20;
	add.s32 	%r2739, %r2738, 1072693248;
	mov.b32 	%r2740, 0;
	mov.b64 	%fd7383, {%r2740, %r2739};
	mul.f64 	%fd25385, %fd7383, %fd7382;
$L__BB0_749:
	mul.f64 	%fd1117, %fd25385, 0d3DB2B1131940C8B2;
	mov.f64 	%fd7384, 0d406CC00000000000;
	div.rn.f64 	%fd1118, %fd7384, %fd7;
	fma.rn.f64 	%fd7385, %fd1118, 0d3FF71547652B82FE, 0d4338000000000000;
	{
	.reg .b32 %temp; 
	mov.b64 	{%r536, %temp}, %fd7385;
	}
	mov.f64 	%fd7386, 0dC338000000000000;
	add.rn.f64 	%fd7387, %fd7385, %fd7386;
	fma.rn.f64 	%fd7388, %fd7387, 0dBFE62E42FEFA39EF, %fd1118;
	fma.rn.f64 	%fd7389, %fd7387, 0dBC7ABC9E3B39803F, %fd7388;
	fma.rn.f64 	%fd7390, %fd7389, 0d3E5ADE1569CE2BDF, 0d3E928AF3FCA213EA;
	fma.rn.f64 	%fd7391, %fd7390, %fd7389, 0d3EC71DEE62401315;
	fma.rn.f64 	%fd7392, %fd7391, %fd7389, 0d3EFA01997C89EB71;
	fma.rn.f64 	%fd7393, %fd7392, %fd7389, 0d3F2A01A014761F65;
	fma.rn.f64 	%fd7394, %fd7393, %fd7389, 0d3F56C16C1852B7AF;
	fma.rn.f64 	%fd7395, %fd7394, %fd7389, 0d3F81111111122322;
	fma.rn.f64 	%fd7396, %fd7395, %fd7389, 0d3FA55555555502A1;
	fma.rn.f64 	%fd7397, %fd7396, %fd7389, 0d3FC5555555555511;
	fma.rn.f64 	%fd7398, %fd7397, %fd7389, 0d3FE000000000000B;
	fma.rn.f64 	%fd7399, %fd7398, %fd7389, 0d3FF0000000000000;
	fma.rn.f64 	%fd7400, %fd7399, %fd7389, 0d3FF0000000000000;
	{
	.reg .b32 %temp; 
	mov.b64 	{%r537, %temp}, %fd7400;
	}
	{
	.reg .b32 %temp; 
	mov.b64 	{%temp, %r538}, %fd7400;
	}
	shl.b32 	%r2741, %r536, 20;
	add.s32 	%r2742, %r2741, %r538;
	mov.b64 	%fd25386, {%r537, %r2742};
	{
	.reg .b32 %temp; 
	mov.b64 	{%temp, %r2743}, %fd1118;
	}
	mov.b32 	%f226, %r2743;
	abs.f32 	%f102, %f226;
	setp.lt.f32 	%p903, %f102, 0f4086232B;
	@%p903 bra 	$L__BB0_752;
	setp.lt.f64 	%p904, %fd1118, 0d0000000000000000;
	add.f64 	%fd7401, %fd1118, 0d7FF0000000000000;
	selp.f64 	%fd25386, 0d0000000000000000, %fd7401, %p904;
	setp.geu.f32 	%p905, %f102, 0f40874800;
	@%p905 bra 	$L__BB0_752;
	shr.u32 	%r2744, %r536, 31;
	add.s32 	%r2745, %r536, %r2744;
	shr.s32 	%r2746, %r2745, 1;
	shl.b32 	%r2747, %r2746, 20;
	add.s32 	%r2748, %r538, %r2747;
	mov.b64 	%fd7402, {%r537, %r2748};
	sub.s32 	%r2749, %r536, %r2746;
	shl.b32 	%r2750, %r2749, 20;
	add.s32 	%r2751, %r2750, 1072693248;
	mov.b32 	%r2752, 0;
	mov.b64 	%fd7403, {%r2752, %r2751};
	mul.f64 	%fd25386, %fd7403, %fd7402;
$L__BB0_752:
	mul.f64 	%fd1123, %fd25386, 0d3DB4E406496685F4;
	mov.f64 	%fd7404, 0d408A400000000000;
	div.rn.f64 	%fd1124, %fd7404, %fd7;
	fma.rn.f64 	%fd7405, %fd1124, 0d3FF71547652B82FE, 0d4338000000000000;
	{
	.reg .b32 %temp; 
	mov.b64 	{%r539, %temp}, %fd7405;
	}
	mov.f64 	%fd7406, 0dC338000000000000;
	add.rn.f64 	%fd7407, %fd7405, %fd7406;
	fma.rn.f64 	%fd7408, %fd7407, 0dBFE62E42FEFA39EF, %fd1124;
	fma.rn.f64 	%fd7409, %fd7407, 0dBC7ABC9E3B39803F, %fd7408;
	fma.rn.f64 	%fd7410, %fd7409, 0d3E5ADE1569CE2BDF, 0d3E928AF3FCA213EA;
	fma.rn.f64 	%fd7411, %fd7410, %fd7409, 0d3EC71DEE62401315;
	fma.rn.f64 	%fd7412, %fd7411, %fd7409, 0d3EFA01997C89EB71;
	fma.rn.f64 	%fd7413, %fd7412, %fd7409, 0d3F2A01A014761F65;
	fma.rn.f64 	%fd7414, %fd7413, %fd7409, 0d3F56C16C1852B7AF;
	fma.rn.f64 	%fd7415, %fd7414, %fd7409, 0d3F81111111122322;
	fma.rn.f64 	%fd7416, %fd7415, %fd7409, 0d3FA55555555502A1;
	fma.rn.f64 	%fd7417, %fd7416, %fd7409, 0d3FC5555555555511;
	fma.rn.f64 	%fd7418, %fd7417, %fd7409, 0d3FE000000000000B;
	fma.rn.f64 	%fd7419, %fd7418, %fd7409, 0d3FF0000000000000;
	fma.rn.f64 	%fd7420, %fd7419, %fd7409, 0d3FF0000000000000;
	{
	.reg .b32 %temp; 
	mov.b64 	{%r540, %temp}, %fd7420;
	}
	{
	.reg .b32 %temp; 
	mov.b64 	{%temp, %r541}, %fd7420;
	}
	shl.b32 	%r2753, %r539, 20;
	add.s32 	%r2754, %r2753, %r541;
	mov.b64 	%fd25387, {%r540, %r2754};
	{
	.reg .b32 %temp; 
	mov.b64 	{%temp, %r2755}, %fd1124;
	}
	mov.b32 	%f227, %r2755;
	abs.f32 	%f103, %f227;
	setp.lt.f32 	%p906, %f103, 0f4086232B;
	@%p906 bra 	$L__BB0_755;
	setp.lt.f64 	%p907, %fd1124, 0d0000000000000000;
	add.f64 	%fd7421, %fd1124, 0d7FF0000000000000;
	selp.f64 	%fd25387, 0d0000000000000000, %fd7421, %p907;
	setp.geu.f32 	%p908, %f103, 0f40874800;
	@%p908 bra 	$L__BB0_755;
	shr.u32 	%r2756, %r539, 31;
	add.s32 	%r2757, %r539, %r2756;
	shr.s32 	%r2758, %r2757, 1;
	shl.b32 	%r2759, %r2758, 20;
	add.s32 	%r2760, %r541, %r2759;
	mov.b64 	%fd7422, {%r540, %r2760};
	sub.s32 	%r2761, %r539, %r2758;
	shl.b32 	%r2762, %r2761, 20;
	add.s32 	%r2763, %r2762, 1072693248;
	mov.b32 	%r2764, 0;
	mov.b64 	%fd7423, {%r2764, %r2763};
	mul.f64 	%fd25387, %fd7423, %fd7422;
$L__BB0_755:
	mul.f64 	%fd1129, %fd25387, 0d3D2053572801A604;
	mov.f64 	%fd7424, 0dC07C200000000000;
	div.rn.f64 	%fd1130, %fd7424, %fd7;
	fma.rn.f64 	%fd7425, %fd1130, 0d3FF71547652B82FE, 0d4338000000000000;
	{
	.reg .b32 %temp; 
	mov.b64 	{%r542, %temp}, %fd7425;
	}
	mov.f64 	%fd7426, 0dC338000000000000;
	add.rn.f64 	%fd7427, %fd7425, %fd7426;
	fma.rn.f64 	%fd7428, %fd7427, 0dBFE62E42FEFA39EF, %fd1130;
	fma.rn.f64 	%fd7429, %fd7427, 0dBC7ABC9E3B39803F, %fd7428;
	fma.rn.f64 	%fd7430, %fd7429, 0d3E5ADE1569CE2BDF, 0d3E928AF3FCA213EA;
	fma.rn.f64 	%fd7431, %fd7430, %fd7429, 0d3EC71DEE62401315;
	fma.rn.f64 	%fd7432, %fd7431, %fd7429, 0d3EFA01997C89EB71;
	fma.rn.f64 	%fd7433, %fd7432, %fd7429, 0d3F2A01A014761F65;
	fma.rn.f64 	%fd7434, %fd7433, %fd7429, 0d3F56C16C1852B7AF;
	fma.rn.f64 	%fd7435, %fd7434, %fd7429, 0d3F81111111122322;
	fma.rn.f64 	%fd7436, %fd7435, %fd7429, 0d3FA55555555502A1;
	fma.rn.f64 	%fd7437, %fd7436, %fd7429, 0d3FC5555555555511;
	fma.rn.f64 	%fd7438, %fd7437, %fd7429, 0d3FE000000000000B;
	fma.rn.f64 	%fd7439, %fd7438, %fd7429, 0d3FF0000000000000;
	fma.rn.f64 	%fd7440, %fd7439, %fd7429, 0d3FF0000000000000;
	{
	.reg .b32 %temp; 
	mov.b64 	{%r543, %temp}, %fd7440;
	}
	{
	.reg .b32 %temp; 
	mov.b64 	{%temp, %r544}, %fd7440;
	}
	shl.b32 	%r2765, %r542, 20;
	add.s32 	%r2766, %r2765, %r544;
	mov.b64 	%fd25388, {%r543, %r2766};
	{
	.reg .b32 %temp; 
	mov.b64 	{%temp, %r2767}, %fd1130;
	}
	mov.b32 	%f228, %r2767;
	abs.f32 	%f104, %f228;
	setp.lt.f32 	%p909, %f104, 0f4086232B;
	@%p909 bra 	$L__BB0_758;
	setp.lt.f64 	%p910, %fd1130, 0d0000000000000000;
	add.f64 	%fd7441, %fd1130, 0d7FF0000000000000;
	selp.f64 	%fd25388, 0d0000000000000000, %fd7441, %p910;
	setp.geu.f32 	%p911, %f104, 0f40874800;
	@%p911 bra 	$L__BB0_758;
	shr.u32 	%r2768, %r542, 31;
	add.s32 	%r2769, %r542, %r2768;
	shr.s32 	%r2770, %r2769, 1;
	shl.b32 	%r2771, %r2770, 20;
	add.s32 	%r2772, %r544, %r2771;
	mov.b64 	%fd7442, {%r543, %r2772};
	sub.s32 	%r2773, %r542, %r2770;
	shl.b32 	%r2774, %r2773, 20;
	add.s32 	%r2775, %r2774, 1072693248;
	mov.b32 	%r2776, 0;
	mov.b64 	%fd7443, {%r2776, %r2775};
	mul.f64 	%fd25388, %fd7443, %fd7442;
$L__BB0_758:
	mul.f64 	%fd1135, %fd25388, 0d3DA0EEB6F2BC314A;
	mul.f64 	%fd1136, %fd25319, 0d3D93CA8CB153A753;
	mov.f64 	%fd7444, 0d4063600000000000;
	div.rn.f64 	%fd1137, %fd7444, %fd7;
	fma.rn.f64 	%fd7445, %fd1137, 0d3FF71547652B82FE, 0d4338000000000000;
	{
	.reg .b32 %temp; 
	mov.b64 	{%r545, %temp}, %fd7445;
	}
	mov.f64 	%fd7446, 0dC338000000000000;
	add.rn.f64 	%fd7447, %fd7445, %fd7446;
	fma.rn.f64 	%fd7448, %fd7447, 0dBFE62E42FEFA39EF, %fd1137;
	fma.rn.f64 	%fd7449, %fd7447, 0dBC7ABC9E3B39803F, %fd7448;
	fma.rn.f64 	%fd7450, %fd7449, 0d3E5ADE1569CE2BDF, 0d3E928AF3FCA213EA;
	fma.rn.f64 	%fd7451, %fd7450, %fd7449, 0d3EC71DEE62401315;
	fma.rn.f64 	%fd7452, %fd7451, %fd7449, 0d3EFA01997C89EB71;
	fma.rn.f64 	%fd7453, %fd7452, %fd7449, 0d3F2A01A014761F65;
	fma.rn.f64 	%fd7454, %fd7453, %fd7449, 0d3F56C16C1852B7AF;
	fma.rn.f64 	%fd7455, %fd7454, %fd7449, 0d3F81111111122322;
	fma.rn.f64 	%fd7456, %fd7455, %fd7449, 0d3FA55555555502A1;
	fma.rn.f64 	%fd7457, %fd7456, %fd7449, 0d3FC5555555555511;
	fma.rn.f64 	%fd7458, %fd7457, %fd7449, 0d3FE000000000000B;
	fma.rn.f64 	%fd7459, %fd7458, %fd7449, 0d3FF0000000000000;
	fma.rn.f64 	%fd7460, %fd7459, %fd7449, 0d3FF0000000000000;
	{
	.reg .b32 %temp; 
	mov.b64 	{%r546, %temp}, %fd7460;
	}
	{
	.reg .b32 %temp; 
	mov.b64 	{%temp, %r547}, %fd7460;
	}
	shl.b32 	%r2777, %r545, 20;
	add.s32 	%r2778, %r2777, %r547;
	mov.b64 	%fd25389, {%r546, %r2778};
	{
	.reg .b32 %temp; 
	mov.b64 	{%temp, %r2779}, %fd1137;
	}
	mov.b32 	%f229, %r2779;
	abs.f32 	%f105, %f229;
	setp.lt.f32 	%p912, %f105, 0f4086232B;
	@%p912 bra 	$L__BB0_761;
	setp.lt.f64 	%p913, %fd1137, 0d0000000000000000;
	add.f64 	%fd7461, %fd1137, 0d7FF0000000000000;
	selp.f64 	%fd25389, 0d0000000000000000, %fd7461, %p913;
	setp.geu.f32 	%p914, %f105, 0f40874800;
	@%p914 bra 	$L__BB0_761;
	shr.u32 	%r2780, %r545, 31;
	add.s32 	%r2781, %r545, %r2780;
	shr.s32 	%r2782, %r2781, 1;
	shl.b32 	%r2783, %r2782, 20;
	add.s32 	%r2784, %r547, %r2783;
	mov.b64 	%fd7462, {%r546, %r2784};
	sub.s32 	%r2785, %r545, %r2782;
	shl.b32 	%r2786, %r2785, 20;
	add.s32 	%r2787, %r2786, 1072693248;
	mov.b32 	%r2788, 0;
	mov.b64 	%fd7463, {%r2788, %r2787};
	mul.f64 	%fd25389, %fd7463, %fd7462;
$L__BB0_761:
	mul.f64 	%fd1142, %fd25389, 0d3D9D7787852CE810;
	mov.f64 	%fd7464, 0dC07AE00000000000;
	div.rn.f64 	%fd1143, %fd7464, %fd7;
	fma.rn.f64 	%fd7465, %fd1143, 0d3FF71547652B82FE, 0d4338000000000000;
	{
	.reg .b32 %temp; 
	mov.b64 	{%r548, %temp}, %fd7465;
	}
	mov.f64 	%fd7466, 0dC338000000000000;
	add.rn.f64 	%fd7467, %fd7465, %fd7466;
	fma.rn.f64 	%fd7468, %fd7467, 0dBFE62E42FEFA39EF, %fd1143;
	fma.rn.f64 	%fd7469, %fd7467, 0dBC7ABC9E3B39803F, %fd7468;
	fma.rn.f64 	%fd7470, %fd7469, 0d3E5ADE1569CE2BDF, 0d3E928AF3FCA213EA;
	fma.rn.f64 	%fd7471, %fd7470, %fd7469, 0d3EC71DEE62401315;
	fma.rn.f64 	%fd7472, %fd7471, %fd7469, 0d3EFA01997C89EB71;
	fma.rn.f64 	%fd7473, %fd7472, %fd7469, 0d3F2A01A014761F65;
	fma.rn.f64 	%fd7474, %fd7473, %fd7469, 0d3F56C16C1852B7AF;
	fma.rn.f64 	%fd7475, %fd7474, %fd7469, 0d3F81111111122322;
	fma.rn.f64 	%fd7476, %fd7475, %fd7469, 0d3FA55555555502A1;
	fma.rn.f64 	%fd7477, %fd7476, %fd7469, 0d3FC5555555555511;
	fma.rn.f64 	%fd7478, %fd7477, %fd7469, 0d3FE000000000000B;
	fma.rn.f64 	%fd7479, %fd7478, %fd7469, 0d3FF0000000000000;
	fma.rn.f64 	%fd7480, %fd7479, %fd7469, 0d3FF0000000000000;
	{
	.reg .b32 %temp; 
	mov.b64 	{%r549, %temp}, %fd7480;
	}
	{
	.reg .b32 %temp; 
	mov.b64 	{%temp, %r550}, %fd7480;
	}
	shl.b32 	%r2789, %r548, 20;
	add.s32 	%r2790, %r2789, %r550;
	mov.b64 	%fd25390, {%r549, %r2790};
	{
	.reg .b32 %temp; 
	mov.b64 	{%temp, %r2791}, %fd1143;
	}
	mov.b32 	%f230, %r2791;
	abs.f32 	%f106, %f230;
	setp.lt.f32 	%p915, %f106, 0f4086232B;
	@%p915 bra 	$L__BB0_764;
	setp.lt.f64 	%p916, %fd1143, 0d0000000000000000;
	add.f64 	%fd7481, %fd1143, 0d7FF0000000000000;
	selp.f64 	%fd25390, 0d0000000000000000, %fd7481, %p916;
	setp.geu.f32 	%p917, %f106, 0f40874800;
	@%p917 bra 	$L__BB0_764;
	shr.u32 	%r2792, %r548, 31;
	add.s32 	%r2793, %r548, %r2792;
	shr.s32 	%r2794, %r2793, 1;
	shl.b32 	%r2795, %r2794, 20;
	add.s32 	%r2796, %r550, %r2795;
	mov.b64 	%fd7482, {%r549, %r2796};
	sub.s32 	%r2797, %r548, %r2794;
	shl.b32 	%r2798, %r2797, 20;
	add.s32 	%r2799, %r2798, 1072693248;
	mov.b32 	%r2800, 0;
	mov.b64 	%fd7483, {%r2800, %r2799};
	mul.f64 	%fd25390, %fd7483, %fd7482;
$L__BB0_764:
	mul.f64 	%fd1148, %fd25390, 0d3DE07E1FE91B0B70;
	mov.f64 	%fd7484, 0d406E000000000000;
	div.rn.f64 	%fd1149, %fd7484, %fd7;
	fma.rn.f64 	%fd7485, %fd1149, 0d3FF71547652B82FE, 0d4338000000000000;
	{
	.reg .b32 %temp; 
	mov.b64 	{%r551, %temp}, %fd7485;
	}
	mov.f64 	%fd7486, 0dC338000000000000;
	add.rn.f64 	%fd7487, %fd7485, %fd7486;
	fma.rn.f64 	%fd7488, %fd7487, 0dBFE62E42FEFA39EF, %fd1149;
	fma.rn.f64 	%fd7489, %fd7487, 0dBC7ABC9E3B39803F, %fd7488;
	fma.rn.f64 	%fd7490, %fd7489, 0d3E5ADE1569CE2BDF, 0d3E928AF3FCA213EA;
	fma.rn.f64 	%fd7491, %fd7490, %fd7489, 0d3EC71DEE62401315;
	fma.rn.f64 	%fd7492, %fd7491, %fd7489, 0d3EFA01997C89EB71;
	fma.rn.f64 	%fd7493, %fd7492, %fd7489, 0d3F2A01A014761F65;
	fma.rn.f64 	%fd7494, %fd7493, %fd7489, 0d3F56C16C1852B7AF;
	fma.rn.f64 	%fd7495, %fd7494, %fd7489, 0d3F81111111122322;
	fma.rn.f64 	%fd7496, %fd7495, %fd7489, 0d3FA55555555502A1;
	fma.rn.f64 	%fd7497, %fd7496, %fd7489, 0d3FC5555555555511;
	fma.rn.f64 	%fd7498, %fd7497, %fd7489, 0d3FE000000000000B;
	fma.rn.f64 	%fd7499, %fd7498, %fd7489, 0d3FF0000000000000;
	fma.rn.f64 	%fd7500, %fd7499, %fd7489, 0d3FF0000000000000;
	{
	.reg .b32 %temp; 
	mov.b64 	{%r552, %temp}, %fd7500;
	}
	{
	.reg .b32 %temp; 
	mov.b64 	{%temp, %r553}, %fd7500;
	}
	shl.b32 	%r2801, %r551, 20;
	add.s32 	%r2802, %r2801, %r553;
	mov.b64 	%fd25391, {%r552, %r2802};
	{
	.reg .b32 %temp; 
	mov.b64 	{%temp, %r2803}, %fd1149;
	}
	mov.b32 	%f231, %r2803;
	abs.f32 	%f107, %f231;
	setp.lt.f32 	%p918, %f107, 0f4086232B;
	@%p918 bra 	$L__BB0_767;
	setp.lt.f64 	%p919, %fd1149, 0d0000000000000000;
	add.f64 	%fd7501, %fd1149, 0d7FF0000000000000;
	selp.f64 	%fd25391, 0d0000000000000000, %fd7501, %p919;
	setp.geu.f32 	%p920, %f107, 0f40874800;
	@%p920 bra 	$L__BB0_767;
	shr.u32 	%r2804, %r551, 31;
	add.s32 	%r2805, %r551, %r2804;
	shr.s32 	%r2806, %r2805, 1;
	shl.b32 	%r2807, %r2806, 20;
	add.s32 	%r2808, %r553, %r2807;
	mov.b64 	%fd7502, {%r552, %r2808};
	sub.s32 	%r2809, %r551, %r2806;
	shl.b32 	%r2810, %r2809, 20;
	add.s32 	%r2811, %r2810, 1072693248;
	mov.b32 	%r2812, 0;
	mov.b64 	%fd7503, {%r2812, %r2811};
	mul.f64 	%fd25391, %fd7503, %fd7502;
$L__BB0_767:
	mul.f64 	%fd1154, %fd25391, 0d3DB5FD7FE1796495;
	mov.f64 	%fd7504, 0d4070400000000000;
	div.rn.f64 	%fd1155, %fd7504, %fd7;
	fma.rn.f64 	%fd7505, %fd1155, 0d3FF71547652B82FE, 0d4338000000000000;
	{
	.reg .b32 %temp; 
	mov.b64 	{%r554, %temp}, %fd7505;
	}
	mov.f64 	%fd7506, 0dC338000000000000;
	add.rn.f64 	%fd7507, %fd7505, %fd7506;
	fma.rn.f64 	%fd7508, %fd7507, 0dBFE62E42FEFA39EF, %fd1155;
	fma.rn.f64 	%fd7509, %fd7507, 0dBC7ABC9E3B39803F, %fd7508;
	fma.rn.f64 	%fd7510, %fd7509, 0d3E5ADE1569CE2BDF, 0d3E928AF3FCA213EA;
	fma.rn.f64 	%fd7511, %fd7510, %fd7509, 0d3EC71DEE62401315;
	fma.rn.f64 	%fd7512, %fd7511, %fd7509, 0d3EFA01997C89EB71;
	fma.rn.f64 	%fd7513, %fd7512, %fd7509, 0d3F2A01A014761F65;
	fma.rn.f64 	%fd7514, %fd7513, %fd7509, 0d3F56C16C1852B7AF;
	fma.rn.f64 	%fd7515, %fd7514, %fd7509, 0d3F81111111122322;
	fma.rn.f64 	%fd7516, %fd7515, %fd7509, 0d3FA55555555502A1;
	fma.rn.f64 	%fd7517, %fd7516, %fd7509, 0d3FC5555555555511;
	fma.rn.f64 	%fd7518, %fd7517, %fd7509, 0d3FE000000000000B;
	fma.rn.f64 	%fd7519, %fd7518, %fd7509, 0d3FF0000000000000;
	fma.rn.f64 	%fd7520, %fd7519, %fd7509, 0d3FF0000000000000;
	{
	.reg .b32 %temp; 
	mov.b64 	{%r555, %temp}, %fd7520;
	}
	{
	.reg .b32 %temp; 
	mov.b64 	{%temp, %r556}, %fd7520;
	}
	shl.b32 	%r2813, %r554, 20;
	add.s32 	%r2814, %r2813, %r556;
	mov.b64 	%fd25392, {%r555, %r2814};
	{
	.reg .b32 %temp; 
	mov.b64 	{%temp, %r2815}, %fd1155;
	}
	mov.b32 	%f232, %r2815;
	abs.f32 	%f108, %f232;
	setp.lt.f32 	%p921, %f108, 0f4086232B;
	@%p921 bra 	$L__BB0_770;
	setp.lt.f64 	%p922, %fd1155, 0d0000000000000000;
	add.f64 	%fd7521, %fd1155, 0d7FF0000000000000;
	selp.f64 	%fd25392, 0d0000000000000000, %fd7521, %p922;
	setp.geu.f32 	%p923, %f108, 0f40874800;
	@%p923 bra 	$L__BB0_770;
	shr.u32 	%r2816, %r554, 31;
	add.s32 	%r2817, %r554, %r2816;
	shr.s32 	%r2818, %r2817, 1;
	shl.b32 	%r2819, %r2818, 20;
	add.s32 	%r2820, %r556, %r2819;
	mov.b64 	%fd7522, {%r555, %r2820};
	sub.s32 	%r2821, %r554, %r2818;
	shl.b32 	%r2822, %r2821, 20;
	add.s32 	%r2823, %r2822, 1072693248;
	mov.b32 	%r2824, 0;
	mov.b64 	%fd7523, {%r2824, %r2823};
	mul.f64 	%fd25392, %fd7523, %fd7522;
$L__BB0_770:
	mul.f64 	%fd1160, %fd25392, 0d3DA321AA22E1EE8C;
	mov.f64 	%fd7524, 0d40CBB80000000000;
	div.rn.f64 	%fd1161, %fd7524, %fd7;
	fma.rn.f64 	%fd7525, %fd1161, 0d3FF71547652B82FE, 0d4338000000000000;
	{
	.reg .b32 %temp; 
	mov.b64 	{%r557, %temp}, %fd7525;
	}
	mov.f64 	%fd7526, 0dC338000000000000;
	add.rn.f64 	%fd7527, %fd7525, %fd7526;
	fma.rn.f64 	%fd7528, %fd7527, 0dBFE62E42FEFA39EF, %fd1161;
	fma.rn.f64 	%fd7529, %fd7527, 0dBC7ABC9E3B39803F, %fd7528;
	fma.rn.f64 	%fd7530, %fd7529, 0d3E5ADE1569CE2BDF, 0d3E928AF3FCA213EA;
	fma.rn.f64 	%fd7531, %fd7530, %fd7529, 0d3EC71DEE62401315;
	fma.rn.f64 	%fd7532, %fd7531, %fd7529, 0d3EFA01997C89EB71;
	fma.rn.f64 	%fd7533, %fd7532, %fd7529, 0d3F2A01A014761F65;
	fma.rn.f64 	%fd7534, %fd7533, %fd7529, 0d3F56C16C1852B7AF;
	fma.rn.f64 	%fd7535, %fd7534, %fd7529, 0d3F81111111122322;
	fma.rn.f64 	%fd7536, %fd7535, %fd7529, 0d3FA55555555502A1;
	fma.rn.f64 	%fd7537, %fd7536, %fd7529, 0d3FC5555555555511;
	fma.rn.f64 	%fd7538, %fd7537, %fd7529, 0d3FE000000000000B;
	fma.rn.f64 	%fd7539, %fd7538, %fd7529, 0d3FF0000000000000;
	fma.rn.f64 	%fd7540, %fd7539, %fd7529, 0d3FF0000000000000;
	{
	.reg .b32 %temp; 
	mov.b64 	{%r558, %temp}, %fd7540;
	}
	{
	.reg .b32 %temp; 
	mov.b64 	{%temp, %r559}, %fd7540;
	}
	shl.b32 	%r2825, %r557, 20;
	add.s32 	%r2826, %r2825, %r559;
	mov.b64 	%fd25393, {%r558, %r2826};
	{
	.reg .b32 %temp; 
	mov.b64 	{%temp, %r2827}, %fd1161;
	}
	mov.b32 	%f233, %r2827;
	abs.f32 	%f109, %f233;
	setp.lt.f32 	%p924, %f109, 0f4086232B;
	@%p924 bra 	$L__BB0_773;
	setp.lt.f64 	%p925, %fd1161, 0d0000000000000000;
	add.f64 	%fd7541, %fd1161, 0d7FF0000000000000;
	selp.f64 	%fd25393, 0d0000000000000000, %fd7541, %p925;
	setp.geu.f32 	%p926, %f109, 0f40874800;
	@%p926 bra 	$L__BB0_773;
	shr.u32 	%r2828, %r557, 31;
	add.s32 	%r2829, %r557, %r2828;
	shr.s32 	%r2830, %r2829, 1;
	shl.b32 	%r2831, %r2830, 20;
	add.s32 	%r2832, %r559, %r2831;
	mov.b64 	%fd7542, {%r558, %r2832};
	sub.s32 	%r2833, %r557, %r2830;
	shl.b32 	%r2834, %r2833, 20;
	add.s32 	%r2835, %r2834, 1072693248;
	mov.b32 	%r2836, 0;
	mov.b64 	%fd7543, {%r2836, %r2835};
	mul.f64 	%fd25393, %fd7543, %fd7542;
$L__BB0_773:
	mul.f64 	%fd7544, %fd25393, 0d3E375D57DF90FADF;
	mul.f64 	%fd7545, %fd7544, 0d412E848000000000;
	mul.f64 	%fd7546, %fd7545, 0d4020A1012D26A9B8;
	mul.f64 	%fd7547, %fd7, %fd7546;
	div.rn.f64 	%fd7548, %fd7547, 0d45E8A540A81015AC;
	div.rn.f64 	%fd1166, %fd193, %fd7548;
	mov.f64 	%fd7549, 0dC082200000000000;
	div.rn.f64 	%fd1167, %fd7549, %fd7;
	fma.rn.f64 	%fd7550, %fd1167, 0d3FF71547652B82FE, 0d4338000000000000;
	{
	.reg .b32 %temp; 
	mov.b64 	{%r560, %temp}, %fd7550;
	}
	mov.f64 	%fd7551, 0dC338000000000000;
	add.rn.f64 	%fd7552, %fd7550, %fd7551;
	fma.rn.f64 	%fd7553, %fd7552, 0dBFE62E42FEFA39EF, %fd1167;
	fma.rn.f64 	%fd7554, %fd7552, 0dBC7ABC9E3B39803F, %fd7553;
	fma.rn.f64 	%fd7555, %fd7554, 0d3E5ADE1569CE2BDF, 0d3E928AF3FCA213EA;
	fma.rn.f64 	%fd7556, %fd7555, %fd7554, 0d3EC71DEE62401315;
	fma.rn.f64 	%fd7557, %fd7556, %fd7554, 0d3EFA01997C89EB71;
	fma.rn.f64 	%fd7558, %fd7557, %fd7554, 0d3F2A01A014761F65;
	fma.rn.f64 	%fd7559, %fd7558, %fd7554, 0d3F56C16C1852B7AF;
	fma.rn.f64 	%fd7560, %fd7559, %fd7554, 0d3F81111111122322;
	fma.rn.f64 	%fd7561, %fd7560, %fd7554, 0d3FA55555555502A1;
	fma.rn.f64 	%fd7562, %fd7561, %fd7554, 0d3FC5555555555511;
	fma.rn.f64 	%fd7563, %fd7562, %fd7554, 0d3FE000000000000B;
	fma.rn.f64 	%fd7564, %fd7563, %fd7554, 0d3FF0000000000000;
	fma.rn.f64 	%fd7565, %fd7564, %fd7554, 0d3FF0000000000000;
	{
	.reg .b32 %temp; 
	mov.b64 	{%r561, %temp}, %fd7565;
	}
	{
	.reg .b32 %temp; 
	mov.b64 	{%temp, %r562}, %fd7565;
	}
	shl.b32 	%r2837, %r560, 20;
	add.s32 	%r2838, %r2837, %r562;
	mov.b64 	%fd25394, {%r561, %r2838};
	{
	.reg .b32 %temp; 
	mov.b64 	{%temp, %r2839}, %fd1167;
	}
	mov.b32 	%f234, %r2839;
	abs.f32 	%f110, %f234;
	setp.lt.f32 	%p927, %f110, 0f4086232B;
	@%p927 bra 	$L__BB0_776;
	setp.lt.f64 	%p928, %fd1167, 0d0000000000000000;
	add.f64 	%fd7566, %fd1167, 0d7FF0000000000000;
	selp.f64 	%fd25394, 0d0000000000000000, %fd7566, %p928;
	setp.geu.f32 	%p929, %f110, 0f40874800;
	@%p929 bra 	$L__BB0_776;
	shr.u32 	%r2840, %r560, 31;
	add.s32 	%r2841, %r560, %r2840;
	shr.s32 	%r2842, %r2841, 1;
	shl.b32 	%r2843, %r2842, 20;
	add.s32 	%r2844, %r562, %r2843;
	mov.b64 	%fd7567, {%r561, %r2844};
	sub.s32 	%r2845, %r560, %r2842;
	shl.b32 	%r2846, %r2845, 20;
	add.s32 	%r2847, %r2846, 1072693248;
	mov.b32 	%r2848, 0;
	mov.b64 	%fd7568, {%r2848, %r2847};
	mul.f64 	%fd25394, %fd7568, %fd7567;
$L__BB0_776:
	mul.f64 	%fd1172, %fd25394, 0d3DA0EEB6F2BC314A;
	mov.f64 	%fd7569, 0dC099000000000000;
	div.rn.f64 	%fd1173, %fd7569, %fd7;
	fma.rn.f64 	%fd7570, %fd1173, 0d3FF71547652B82FE, 0d4338000000000000;
	{
	.reg .b32 %temp; 
	mov.b64 	{%r563, %temp}, %fd7570;
	}
	mov.f64 	%fd7571, 0dC338000000000000;
	add.rn.f64 	%fd7572, %fd7570, %fd7571;
	fma.rn.f64 	%fd7573, %fd7572, 0dBFE62E42FEFA39EF, %fd1173;
	fma.rn.f64 	%fd7574, %fd7572, 0dBC7ABC9E3B39803F, %fd7573;
	fma.rn.f64 	%fd7575, %fd7574, 0d3E5ADE1569CE2BDF, 0d3E928AF3FCA213EA;
	fma.rn.f64 	%fd7576, %fd7575, %fd7574, 0d3EC71DEE62401315;
	fma.rn.f64 	%fd7577, %fd7576, %fd7574, 0d3EFA01997C89EB71;
	fma.rn.f64 	%fd7578, %fd7577, %fd7574, 0d3F2A01A014761F65;
	fma.rn.f64 	%fd7579, %fd7578, %fd7574, 0d3F56C16C1852B7AF;
	fma.rn.f64 	%fd7580, %fd7579, %fd7574, 0d3F81111111122322;
	fma.rn.f64 	%fd7581, %fd7580, %fd7574, 0d3FA55555555502A1;
	fma.rn.f64 	%fd7582, %fd7581, %fd7574, 0d3FC5555555555511;
	fma.rn.f64 	%fd7583, %fd7582, %fd7574, 0d3FE000000000000B;
	fma.rn.f64 	%fd7584, %fd7583, %fd7574, 0d3FF0000000000000;
	fma.rn.f64 	%fd7585, %fd7584, %fd7574, 0d3FF0000000000000;
	{
	.reg .b32 %temp; 
	mov.b64 	{%r564, %temp}, %fd7585;
	}
	{
	.reg .b32 %temp; 
	mov.b64 	{%temp, %r565}, %fd7585;
	}
	shl.b32 	%r2849, %r563, 20;
	add.s32 	%r2850, %r2849, %r565;
	mov.b64 	%fd25395, {%r564, %r2850};
	{
	.reg .b32 %temp; 
	mov.b64 	{%temp, %r2851}, %fd1173;
	}
	mov.b32 	%f235, %r2851;
	abs.f32 	%f111, %f235;
	setp.lt.f32 	%p930, %f111, 0f4086232B;
	@%p930 bra 	$L__BB0_779;
	setp.lt.f64 	%p931, %fd1173, 0d0000000000000000;
	add.f64 	%fd7586, %fd1173, 0d7FF0000000000000;
	selp.f64 	%fd25395, 0d0000000000000000, %fd7586, %p931;
	setp.geu.f32 	%p932, %f111, 0f40874800;
	@%p932 bra 	$L__BB0_779;
	shr.u32 	%r2852, %r563, 31;
	add.s32 	%r2853, %r563, %r2852;
	shr.s32 	%r2854, %r2853, 1;
	shl.b32 	%r2855, %r2854, 20;
	add.s32 	%r2856, %r565, %r2855;
	mov.b64 	%fd7587, {%r564, %r2856};
	sub.s32 	%r2857, %r563, %r2854;
	shl.b32 	%r2858, %r2857, 20;
	add.s32 	%r2859, %r2858, 1072693248;
	mov.b32 	%r2860, 0;
	mov.b64 	%fd7588, {%r2860, %r2859};
	mul.f64 	%fd25395, %fd7588, %fd7587;
$L__BB0_779:
	mul.f64 	%fd1178, %fd25395, 0d3D86DEADF4BBB049;
	mov.f64 	%fd7589, 0dC091F80000000000;
	div.rn.f64 	%fd1179, %fd7589, %fd7;
	fma.rn.f64 	%fd7590, %fd1179, 0d3FF71547652B82FE, 0d4338000000000000;
	{
	.reg .b32 %temp; 
	mov.b64 	{%r566, %temp}, %fd7590;
	}
	mov.f64 	%fd7591, 0dC338000000000000;
	add.rn.f64 	%fd7592, %fd7590, %fd7591;
	fma.rn.f64 	%fd7593, %fd7592, 0dBFE62E42FEFA39EF, %fd1179;
	fma.rn.f64 	%fd7594, %fd7592, 0dBC7ABC9E3B39803F, %fd7593;
	fma.rn.f64 	%fd7595, %fd7594, 0d3E5ADE1569CE2BDF, 0d3E928AF3FCA213EA;
	fma.rn.f64 	%fd7596, %fd7595, %fd7594, 0d3EC71DEE62401315;
	fma.rn.f64 	%fd7597, %fd7596, %fd7594, 0d3EFA01997C89EB71;
	fma.rn.f64 	%fd7598, %fd7597, %fd7594, 0d3F2A01A014761F65;
	fma.rn.f64 	%fd7599, %fd7598, %fd7594, 0d3F56C16C1852B7AF;
	fma.rn.f64 	%fd7600, %fd7599, %fd7594, 0d3F81111111122322;
	fma.rn.f64 	%fd7601, %fd7600, %fd7594, 0d3FA55555555502A1;
	fma.rn.f64 	%fd7602, %fd7601, %fd7594, 0d3FC5555555555511;
	fma.rn.f64 	%fd7603, %fd7602, %fd7594, 0d3FE000000000000B;
	fma.rn.f64 	%fd7604, %fd7603, %fd7594, 0d3FF0000000000000;
	fma.rn.f64 	%fd7605, %fd7604, %fd7594, 0d3FF0000000000000;
	{
	.reg .b32 %temp; 
	mov.b64 	{%r567, %temp}, %fd7605;
	}
	{
	.reg .b32 %temp; 
	mov.b64 	{%temp, %r568}, %fd7605;
	}
	shl.b32 	%r2861, %r566, 20;
	add.s32 	%r2862, %r2861, %r568;
	mov.b64 	%fd25396, {%r567, %r2862};
	{
	.reg .b32 %temp; 
	mov.b64 	{%temp, %r2863}, %fd1179;
	}
	mov.b32 	%f236, %r2863;
	abs.f32 	%f112, %f236;
	setp.lt.f32 	%p933, %f112, 0f4086232B;
	@%p933 bra 	$L__BB0_782;
	setp.lt.f64 	%p934, %fd1179, 0d0000000000000000;
	add.f64 	%fd7606, %fd1179, 0d7FF0000000000000;
	selp.f64 	%fd25396, 0d0000000000000000, %fd7606, %p934;
	setp.geu.f32 	%p935, %f112, 0f40874800;
	@%p935 bra 	$L__BB0_782;
	shr.u32 	%r2864, %r566, 31;
	add.s32 	%r2865, %r566, %r2864;
	shr.s32 	%r2866, %r2865, 1;
	shl.b32 	%r2867, %r2866, 20;
	add.s32 	%r2868, %r568, %r2867;
	mov.b64 	%fd7607, {%r567, %r2868};
	sub.s32 	%r2869, %r566, %r2866;
	shl.b32 	%r2870, %r2869, 20;
	add.s32 	%r2871, %r2870, 1072693248;
	mov.b32 	%r2872, 0;
	mov.b64 	%fd7608, {%r2872, %r2871};
	mul.f64 	%fd25396, %fd7608, %fd7607;
$L__BB0_782:
	mul.f64 	%fd1184, %fd25396, 0d3D78FB1C895ACC60;
	mov.f64 	%fd7609, 0d406C000000000000;
	div.rn.f64 	%fd1185, %fd7609, %fd7;
	fma.rn.f64 	%fd7610, %fd1185, 0d3FF71547652B82FE, 0d4338000000000000;
	{
	.reg .b32 %temp; 
	mov.b64 	{%r569, %temp}, %fd7610;
	}
	mov.f64 	%fd7611, 0dC338000000000000;
	add.rn.f64 	%fd7612, %fd7610, %fd7611;
	fma.rn.f64 	%fd7613, %fd7612, 0dBFE62E42FEFA39EF, %fd1185;
	fma.rn.f64 	%fd7614, %fd7612, 0dBC7ABC9E3B39803F, %fd7613;
	fma.rn.f64 	%fd7615, %fd7614, 0d3E5ADE1569CE2BDF, 0d3E928AF3FCA213EA;
	fma.rn.f64 	%fd7616, %fd7615, %fd7614, 0d3EC71DEE62401315;
	fma.rn.f64 	%fd7617, %fd7616, %fd7614, 0d3EFA01997C89EB71;
	fma.rn.f64 	%fd7618, %fd7617, %fd7614, 0d3F2A01A014761F65;
	fma.rn.f64 	%fd7619, %fd7618, %fd7614, 0d3F56C16C1852B7AF;
	fma.rn.f64 	%fd7620, %fd7619, %fd7614, 0d3F81111111122322;
	fma.rn.f64 	%fd7621, %fd7620, %fd7614, 0d3FA55555555502A1;
	fma.rn.f64 	%fd7622, %fd7621, %fd7614, 0d3FC5555555555511;
	fma.rn.f64 	%fd7623, %fd7622, %fd7614, 0d3FE000000000000B;
	fma.rn.f64 	%fd7624, %fd7623, %fd7614, 0d3FF0000000000000;
	fma.rn.f64 	%fd7625, %fd7624, %fd7614, 0d3FF0000000000000;
	{
	.reg .b32 %temp; 
	mov.b64 	{%r570, %temp}, %fd7625;
	}
	{
	.reg .b32 %temp; 
	mov.b64 	{%temp, %r571}, %fd7625;
	}
	shl.b32 	%r2873, %r569, 20;
	add.s32 	%r2874, %r2873, %r571;
	mov.b64 	%fd25397, {%r570, %r2874};
	{
	.reg .b32 %temp; 
	mov.b64 	{%temp, %r2875}, %fd1185;
	}
	mov.b32 	%f237, %r2875;
	abs.f32 	%f113, %f237;
	setp.lt.f32 	%p936, %f113, 0f4086232B;
	@%p936 bra 	$L__BB0_785;
	setp.lt.f64 	%p937, %fd1185, 0d0000000000000000;
	add.f64 	%fd7626, %fd1185, 0d7FF0000000000000;
	selp.f64 	%fd25397, 0d0000000000000000, %fd7626, %p937;
	setp.geu.f32 	%p938, %f113, 0f40874800;
	@%p938 bra 	$L__BB0_785;
	shr.u32 	%r2876, %r569, 31;
	add.s32 	%r2877, %r569, %r2876;
	shr.s32 	%r2878, %r2877, 1;
	shl.b32 	%r2879, %r2878, 20;
	add.s32 	%r2880, %r571, %r2879;
	mov.b64 	%fd7627, {%r570, %r2880};
	sub.s32 	%r2881, %r569, %r2878;
	shl.b32 	%r2882, %r2881, 20;
	add.s32 	%r2883, %r2882, 1072693248;
	mov.b32 	%r2884, 0;
	mov.b64 	%fd7628, {%r2884, %r2883};
	mul.f64 	%fd25397, %fd7628, %fd7627;
$L__BB0_785:
	mov.f64 	%fd7629, 0dC0A9000000000000;
	div.rn.f64 	%fd1190, %fd7629, %fd7;
	fma.rn.f64 	%fd7630, %fd1190, 0d3FF71547652B82FE, 0d4338000000000000;
	{
	.reg .b32 %temp; 
	mov.b64 	{%r572, %temp}, %fd7630;
	}
	mov.f64 	%fd7631, 0dC338000000000000;
	add.rn.f64 	%fd7632, %fd7630, %fd7631;
	fma.rn.f64 	%fd7633, %fd7632, 0dBFE62E42FEFA39EF, %fd1190;
	fma.rn.f64 	%fd7634, %fd7632, 0dBC7ABC9E3B39803F, %fd7633;
	fma.rn.f64 	%fd7635, %fd7634, 0d3E5ADE1569CE2BDF, 0d3E928AF3FCA213EA;
	fma.rn.f64 	%fd7636, %fd7635, %fd7634, 0d3EC71DEE62401315;
	fma.rn.f64 	%fd7637, %fd7636, %fd7634, 0d3EFA01997C89EB71;
	fma.rn.f64 	%fd7638, %fd7637, %fd7634, 0d3F2A01A014761F65;
	fma.rn.f64 	%fd7639, %fd7638, %fd7634, 0d3F56C16C1852B7AF;
	fma.rn.f64 	%fd7640, %fd7639, %fd7634, 0d3F81111111122322;
	fma.rn.f64 	%fd7641, %fd7640, %fd7634, 0d3FA55555555502A1;
	fma.rn.f64 	%fd7642, %fd7641, %fd7634, 0d3FC5555555555511;
	fma.rn.f64 	%fd7643, %fd7642, %fd7634, 0d3FE000000000000B;
	fma.rn.f64 	%fd7644, %fd7643, %fd7634, 0d3FF0000000000000;
	fma.rn.f64 	%fd7645, %fd7644, %fd7634, 0d3FF0000000000000;
	{
	.reg .b32 %temp; 
	mov.b64 	{%r573, %temp}, %fd7645;
	}
	{
	.reg .b32 %temp; 
	mov.b64 	{%temp, %r574}, %fd7645;
	}
	shl.b32 	%r2885, %r572, 20;
	add.s32 	%r2886, %r2885, %r574;
	mov.b64 	%fd25398, {%r573, %r2886};
	{
	.reg .b32 %temp; 
	mov.b64 	{%temp, %r2887}, %fd1190;
	}
	mov.b32 	%f238, %r2887;
	abs.f32 	%f114, %f238;
	setp.lt.f32 	%p939, %f114, 0f4086232B;
	@%p939 bra 	$L__BB0_788;
	setp.lt.f64 	%p940, %fd1190, 0d0000000000000000;
	add.f64 	%fd7646, %fd1190, 0d7FF0000000000000;
	selp.f64 	%fd25398, 0d0000000000000000, %fd7646, %p940;
	setp.geu.f32 	%p941, %f114, 0f40874800;
	@%p941 bra 	$L__BB0_788;
	shr.u32 	%r2888, %r572, 31;
	add.s32 	%r2889, %r572, %r2888;
	shr.s32 	%r2890, %r2889, 1;
	shl.b32 	%r2891, %r2890, 20;
	add.s32 	%r2892, %r574, %r2891;
	mov.b64 	%fd7647, {%r573, %r2892};
	sub.s32 	%r2893, %r572, %r2890;
	shl.b32 	%r2894, %r2893, 20;
	add.s32 	%r2895, %r2894, 1072693248;
	mov.b32 	%r2896, 0;
	mov.b64 	%fd7648, {%r2896, %r2895};
	mul.f64 	%fd25398, %fd7648, %fd7647;
$L__BB0_788:
	mul.f64 	%fd7649, %fd25398, 0d44EDE92D87216D16;
	ld.local.f64 	%fd7650, [%rd2+1112];
	div.rn.f64 	%fd7651, %fd7649, %fd7650;
	add.f64 	%fd7652, %fd7651, 0d3FF0000000000000;
	mul.f64 	%fd7653, %fd25397, 0d3D53B40815CD0628;
	div.rn.f64 	%fd1195, %fd7653, %fd7652;
	mov.f64 	%fd7654, 0dC07CC00000000000;
	div.rn.f64 	%fd1196, %fd7654, %fd7;
	fma.rn.f64 	%fd7655, %fd1196, 0d3FF71547652B82FE, 0d4338000000000000;
	{
	.reg .b32 %temp; 
	mov.b64 	{%r575, %temp}, %fd7655;
	}
	mov.f64 	%fd7656, 0dC338000000000000;
	add.rn.f64 	%fd7657, %fd7655, %fd7656;
	fma.rn.f64 	%fd7658, %fd7657, 0dBFE62E42FEFA39EF, %fd1196;
	fma.rn.f64 	%fd7659, %fd7657, 0dBC7ABC9E3B39803F, %fd7658;
	fma.rn.f64 	%fd7660, %fd7659, 0d3E5ADE1569CE2BDF, 0d3E928AF3FCA213EA;
	fma.rn.f64 	%fd7661, %fd7660, %fd7659, 0d3EC71DEE62401315;
	fma.rn.f64 	%fd7662, %fd7661, %fd7659, 0d3EFA01997C89EB71;
	fma.rn.f64 	%fd7663, %fd7662, %fd7659, 0d3F2A01A014761F65;
	fma.rn.f64 	%fd7664, %fd7663, %fd7659, 0d3F56C16C1852B7AF;
	fma.rn.f64 	%fd7665, %fd7664, %fd7659, 0d3F81111111122322;
	fma.rn.f64 	%fd7666, %fd7665, %fd7659, 0d3FA55555555502A1;
	fma.rn.f64 	%fd7667, %fd7666, %fd7659, 0d3FC5555555555511;
	fma.rn.f64 	%fd7668, %fd7667, %fd7659, 0d3FE000000000000B;
	fma.rn.f64 	%fd7669, %fd7668, %fd7659, 0d3FF0000000000000;
	fma.rn.f64 	%fd7670, %fd7669, %fd7659, 0d3FF0000000000000;
	{
	.reg .b32 %temp; 
	mov.b64 	{%r576, %temp}, %fd7670;
	}
	{
	.reg .b32 %temp; 
	mov.b64 	{%temp, %r577}, %fd7670;
	}
	shl.b32 	%r2897, %r575, 20;
	add.s32 	%r2898, %r2897, %r577;
	mov.b64 	%fd25399, {%r576, %r2898};
	{
	.reg .b32 %temp; 
	mov.b64 	{%temp, %r2899}, %fd1196;
	}
	mov.b32 	%f239, %r2899;
	abs.f32 	%f115, %f239;
	setp.lt.f32 	%p942, %f115, 0f4086232B;
	@%p942 bra 	$L__BB0_791;
	setp.lt.f64 	%p943, %fd1196, 0d0000000000000000;
	add.f64 	%fd7671, %fd1196, 0d7FF0000000000000;
	selp.f64 	%fd25399, 0d0000000000000000, %fd7671, %p943;
	setp.geu.f32 	%p944, %f115, 0f40874800;
	@%p944 bra 	$L__BB0_791;
	shr.u32 	%r2900, %r575, 31;
	add.s32 	%r2901, %r575, %r2900;
	shr.s32 	%r2902, %r2901, 1;
	shl.b32 	%r2903, %r2902, 20;
	add.s32 	%r2904, %r577, %r2903;
	mov.b64 	%fd7672, {%r576, %r2904};
	sub.s32 	%r2905, %r575, %r2902;
	shl.b32 	%r2906, %r2905, 20;
	add.s32 	%r2907, %r2906, 1072693248;
	mov.b32 	%r2908, 0;
	mov.b64 	%fd7673, {%r2908, %r2907};
	mul.f64 	%fd25399, %fd7673, %fd7672;
$L__BB0_791:
	mul.f64 	%fd1201, %fd25399, 0d3DB3CA8CB153A753;
	mov.f64 	%fd7674, 0dC076800000000000;
	div.rn.f64 	%fd1202, %fd7674, %fd7;
	fma.rn.f64 	%fd7675, %fd1202, 0d3FF71547652B82FE, 0d4338000000000000;
	{
	.reg .b32 %temp; 
	mov.b64 	{%r578, %temp}, %fd7675;
	}
	mov.f64 	%fd7676, 0dC338000000000000;
	add.rn.f64 	%fd7677, %fd7675, %fd7676;
	fma.rn.f64 	%fd7678, %fd7677, 0dBFE62E42FEFA39EF, %fd1202;
	fma.rn.f64 	%fd7679, %fd7677, 0dBC7ABC9E3B39803F, %fd7678;
	fma.rn.f64 	%fd7680, %fd7679, 0d3E5ADE1569CE2BDF, 0d3E928AF3FCA213EA;
	fma.rn.f64 	%fd7681, %fd7680, %fd7679, 0d3EC71DEE62401315;
	fma.rn.f64 	%fd7682, %fd7681, %fd7679, 0d3EFA01997C89EB71;
	fma.rn.f64 	%fd7683, %fd7682, %fd7679, 0d3F2A01A014761F65;
	fma.rn.f64 	%fd7684, %fd7683, %fd7679, 0d3F56C16C1852B7AF;
	fma.rn.f64 	%fd7685, %fd7684, %fd7679, 0d3F81111111122322;
	fma.rn.f64 	%fd7686, %fd7685, %fd7679, 0d3FA55555555502A1;
	fma.rn.f64 	%fd7687, %fd7686, %fd7679, 0d3FC5555555555511;
	fma.rn.f64 	%fd7688, %fd7687, %fd7679, 0d3FE000000000000B;
	fma.rn.f64 	%fd7689, %fd7688, %fd7679, 0d3FF0000000000000;
	fma.rn.f64 	%fd7690, %fd7689, %fd7679, 0d3FF0000000000000;
	{
	.reg .b32 %temp; 
	mov.b64 	{%r579, %temp}, %fd7690;
	}
	{
	.reg .b32 %temp; 
	mov.b64 	{%temp, %r580}, %fd7690;
	}
	shl.b32 	%r2909, %r578, 20;
	add.s32 	%r2910, %r2909, %r580;
	mov.b64 	%fd25400, {%r579, %r2910};
	{
	.reg .b32 %temp; 
	mov.b64 	{%temp, %r2911}, %fd1202;
	}
	mov.b32 	%f240, %r2911;
	abs.f32 	%f116, %f240;
	setp.lt.f32 	%p945, %f116, 0f4086232B;
	@%p945 bra 	$L__BB0_794;
	setp.lt.f64 	%p946, %fd1202, 0d0000000000000000;
	add.f64 	%fd7691, %fd1202, 0d7FF0000000000000;
	selp.f64 	%fd25400, 0d0000000000000000, %fd7691, %p946;
	setp.geu.f32 	%p947, %f116, 0f40874800;
	@%p947 bra 	$L__BB0_794;
	shr.u32 	%r2912, %r578, 31;
	add.s32 	%r2913, %r578, %r2912;
	shr.s32 	%r2914, %r2913, 1;
	shl.b32 	%r2915, %r2914, 20;
	add.s32 	%r2916, %r580, %r2915;
	mov.b64 	%fd7692, {%r579, %r2916};
	sub.s32 	%r2917, %r578, %r2914;
	shl.b32 	%r2918, %r2917, 20;
	add.s32 	%r2919, %r2918, 1072693248;
	mov.b32 	%r2920, 0;
	mov.b64 	%fd7693, {%r2920, %r2919};
	mul.f64 	%fd25400, %fd7693, %fd7692;
$L__BB0_794:
	mul.f64 	%fd1207, %fd25400, 0d3D6FAA7AB552A552;
	mov.f64 	%fd7694, 0dC08A400000000000;
	div.rn.f64 	%fd1208, %fd7694, %fd7;
	fma.rn.f64 	%fd7695, %fd1208, 0d3FF71547652B82FE, 0d4338000000000000;
	{
	.reg .b32 %temp; 
	mov.b64 	{%r581, %temp}, %fd7695;
	}
	mov.f64 	%fd7696, 0dC338000000000000;
	add.rn.f64 	%fd7697, %fd7695, %fd7696;
	fma.rn.f64 	%fd7698, %fd7697, 0dBFE62E42FEFA39EF, %fd1208;
	fma.rn.f64 	%fd7699, %fd7697, 0dBC7ABC9E3B39803F, %fd7698;
	fma.rn.f64 	%fd7700, %fd7699, 0d3E5ADE1569CE2BDF, 0d3E928AF3FCA213EA;
	fma.rn.f64 	%fd7701, %fd7700, %fd7699, 0d3EC71DEE62401315;
	fma.rn.f64 	%fd7702, %fd7701, %fd7699, 0d3EFA01997C89EB71;
	fma.rn.f64 	%fd7703, %fd7702, %fd7699, 0d3F2A01A014761F65;
	fma.rn.f64 	%fd7704, %fd7703, %fd7699, 0d3F56C16C1852B7AF;
	fma.rn.f64 	%fd7705, %fd7704, %fd7699, 0d3F81111111122322;
	fma.rn.f64 	%fd7706, %fd7705, %fd7699, 0d3FA55555555502A1;
	fma.rn.f64 	%fd7707, %fd7706, %fd7699, 0d3FC5555555555511;
	fma.rn.f64 	%fd7708, %fd7707, %fd7699, 0d3FE000000000000B;
	fma.rn.f64 	%fd7709, %fd7708, %fd7699, 0d3FF0000000000000;
	fma.rn.f64 	%fd7710, %fd7709, %fd7699, 0d3FF0000000000000;
	{
	.reg .b32 %temp; 
	mov.b64 	{%r582, %temp}, %fd7710;
	}
	{
	.reg .b32 %temp; 
	mov.b64 	{%temp, %r583}, %fd7710;
	}
	shl.b32 	%r2921, %r581, 20;
	add.s32 	%r2922, %r2921, %r583;
	mov.b64 	%fd25401, {%r582, %r2922};
	{
	.reg .b32 %temp; 
	mov.b64 	{%temp, %r2923}, %fd1208;
	}
	mov.b32 	%f241, %r2923;
	abs.f32 	%f117, %f241;
	setp.lt.f32 	%p948, %f117, 0f4086232B;
	@%p948 bra 	$L__BB0_797;
	setp.lt.f64 	%p949, %fd1208, 0d0000000000000000;
	add.f64 	%fd7711, %fd1208, 0d7FF0000000000000;
	selp.f64 	%fd25401, 0d0000000000000000, %fd7711, %p949;
	setp.geu.f32 	%p950, %f117, 0f40874800;
	@%p950 bra 	$L__BB0_797;
	shr.u32 	%r2924, %r581, 31;
	add.s32 	%r2925, %r581, %r2924;
	shr.s32 	%r2926, %r2925, 1;
	shl.b32 	%r2927, %r2926, 20;
	add.s32 	%r2928, %r583, %r2927;
	mov.b64 	%fd7712, {%r582, %r2928};
	sub.s32 	%r2929, %r581, %r2926;
	shl.b32 	%r2930, %r2929, 20;
	add.s32 	%r2931, %r2930, 1072693248;
	mov.b32 	%r2932, 0;
	mov.b64 	%fd7713, {%r2932, %r2931};
	mul.f64 	%fd25401, %fd7713, %fd7712;
$L__BB0_797:
	mul.f64 	%fd1213, %fd25401, 0d3D819799812DEA11;
	mov.f64 	%fd7714, 0d4060E00000000000;
	div.rn.f64 	%fd1214, %fd7714, %fd7;
	fma.rn.f64 	%fd7715, %fd1214, 0d3FF71547652B82FE, 0d4338000000000000;
	{
	.reg .b32 %temp; 
	mov.b64 	{%r584, %temp}, %fd7715;
	}
	mov.f64 	%fd7716, 0dC338000000000000;
	add.rn.f64 	%fd7717, %fd7715, %fd7716;
	fma.rn.f64 	%fd7718, %fd7717, 0dBFE62E42FEFA39EF, %fd1214;
	fma.rn.f64 	%fd7719, %fd7717, 0dBC7ABC9E3B39803F, %fd7718;
	fma.rn.f64 	%fd7720, %fd7719, 0d3E5ADE1569CE2BDF, 0d3E928AF3FCA213EA;
	fma.rn.f64 	%fd7721, %fd7720, %fd7719, 0d3EC71DEE62401315;
	fma.rn.f64 	%fd7722, %fd7721, %fd7719, 0d3EFA01997C89EB71;
	fma.rn.f64 	%fd7723, %fd7722, %fd7719, 0d3F2A01A014761F65;
	fma.rn.f64 	%fd7724, %fd7723, %fd7719, 0d3F56C16C1852B7AF;
	fma.rn.f64 	%fd7725, %fd7724, %fd7719, 0d3F81111111122322;
	fma.rn.f64 	%fd7726, %fd7725, %fd7719, 0d3FA55555555502A1;
	fma.rn.f64 	%fd7727, %fd7726, %fd7719, 0d3FC5555555555511;
	fma.rn.f64 	%fd7728, %fd7727, %fd7719, 0d3FE000000000000B;
	fma.rn.f64 	%fd7729, %fd7728, %fd7719, 0d3FF0000000000000;
	fma.rn.f64 	%fd7730, %fd7729, %fd7719, 0d3FF0000000000000;
	{
	.reg .b32 %temp; 
	mov.b64 	{%r585, %temp}, %fd7730;
	}
	{
	.reg .b32 %temp; 
	mov.b64 	{%temp, %r586}, %fd7730;
	}
	shl.b32 	%r2933, %r584, 20;
	add.s32 	%r2934, %r2933, %r586;
	mov.b64 	%fd25402, {%r585, %r2934};
	{
	.reg .b32 %temp; 
	mov.b64 	{%temp, %r2935}, %fd1214;
	}
	mov.b32 	%f242, %r2935;
	abs.f32 	%f118, %f242;
	setp.lt.f32 	%p951, %f118, 0f4086232B;
	@%p951 bra 	$L__BB0_800;
	setp.lt.f64 	%p952, %fd1214, 0d0000000000000000;
	add.f64 	%fd7731, %fd1214, 0d7FF0000000000000;
	selp.f64 	%fd25402, 0d0000000000000000, %fd7731, %p952;
	setp.geu.f32 	%p953, %f118, 0f40874800;
	@%p953 bra 	$L__BB0_800;
	shr.u32 	%r2936, %r584, 31;
	add.s32 	%r2937, %r584, %r2936;
	shr.s32 	%r2938, %r2937, 1;
	shl.b32 	%r2939, %r2938, 20;
	add.s32 	%r2940, %r586, %r2939;
	mov.b64 	%fd7732, {%r585, %r2940};
	sub.s32 	%r2941, %r584, %r2938;
	shl.b32 	%r2942, %r2941, 20;
	add.s32 	%r2943, %r2942, 1072693248;
	mov.b32 	%r2944, 0;
	mov.b64 	%fd7733, {%r2944, %r2943};
	mul.f64 	%fd25402, %fd7733, %fd7732;
$L__BB0_800:
	mul.f64 	%fd1219, %fd25402, 0d3DEF9C67D41E8097;
	mov.f64 	%fd7734, 0d407AE00000000000;
	div.rn.f64 	%fd1220, %fd7734, %fd7;
	fma.rn.f64 	%fd7735, %fd1220, 0d3FF71547652B82FE, 0d4338000000000000;
	{
	.reg .b32 %temp; 
	mov.b64 	{%r587, %temp}, %fd7735;
	}
	mov.f64 	%fd7736, 0dC338000000000000;
	add.rn.f64 	%fd7737, %fd7735, %fd7736;
	fma.rn.f64 	%fd7738, %fd7737, 0dBFE62E42FEFA39EF, %fd1220;
	fma.rn.f64 	%fd7739, %fd7737, 0dBC7ABC9E3B39803F, %fd7738;
	fma.rn.f64 	%fd7740, %fd7739, 0d3E5ADE1569CE2BDF, 0d3E928AF3FCA213EA;
	fma.rn.f64 	%fd7741, %fd7740, %fd7739, 0d3EC71DEE62401315;
	fma.rn.f64 	%fd7742, %fd7741, %fd7739, 0d3EFA01997C89EB71;
	fma.rn.f64 	%fd7743, %fd7742, %fd7739, 0d3F2A01A014761F65;
	fma.rn.f64 	%fd7744, %fd7743, %fd7739, 0d3F56C16C1852B7AF;
	fma.rn.f64 	%fd7745, %fd7744, %fd7739, 0d3F81111111122322;
	fma.rn.f64 	%fd7746, %fd7745, %fd7739, 0d3FA55555555502A1;
	fma.rn.f64 	%fd7747, %fd7746, %fd7739, 0d3FC5555555555511;
	fma.rn.f64 	%fd7748, %fd7747, %fd7739, 0d3FE000000000000B;
	fma.rn.f64 	%fd7749, %fd7748, %fd7739, 0d3FF0000000000000;
	fma.rn.f64 	%fd7750, %fd7749, %fd7739, 0d3FF0000000000000;
	{
	.reg .b32 %temp; 
	mov.b64 	{%r588, %temp}, %fd7750;
	}
	{
	.reg .b32 %temp; 
	mov.b64 	{%temp, %r589}, %fd7750;
	}
	shl.b32 	%r2945, %r587, 20;
	add.s32 	%r2946, %r2945, %r589;
	mov.b64 	%fd25403, {%r588, %r2946};
	{
	.reg .b32 %temp; 
	mov.b64 	{%temp, %r2947}, %fd1220;
	}
	mov.b32 	%f243, %r2947;
	abs.f32 	%f119, %f243;
	setp.lt.f32 	%p954, %f119, 0f4086232B;
	@%p954 bra 	$L__BB0_803;
	setp.lt.f64 	%p955, %fd1220, 0d0000000000000000;
	add.f64 	%fd7751, %fd1220, 0d7FF0000000000000;
	selp.f64 	%fd25403, 0d0000000000000000, %fd7751, %p955;
	setp.geu.f32 	%p956, %f119, 0f40874800;
	@%p956 bra 	$L__BB0_803;
	shr.u32 	%r2948, %r587, 31;
	add.s32 	%r2949, %r587, %r2948;
	shr.s32 	%r2950, %r2949, 1;
	shl.b32 	%r2951, %r2950, 20;
	add.s32 	%r2952, %r589, %r2951;
	mov.b64 	%fd7752, {%r588, %r2952};
	sub.s32 	%r2953, %r587, %r2950;
	shl.b32 	%r2954, %r2953, 20;
	add.s32 	%r2955, %r2954, 1072693248;
	mov.b32 	%r2956, 0;
	mov.b64 	%fd7753, {%r2956, %r2955};
	mul.f64 	%fd25403, %fd7753, %fd7752;
$L__BB0_803:
	mul.f64 	%fd1225, %fd25403, 0d3D7C25C268497682;
	mul.f64 	%fd1226, %fd25247, 0d3D8982382E829366;
	mul.f64 	%fd1227, %fd25248, 0d3D64682CF2020F84;
	mov.f64 	%fd7754, 0dC08B800000000000;
	div.rn.f64 	%fd1228, %fd7754, %fd7;
	fma.rn.f64 	%fd7755, %fd1228, 0d3FF71547652B82FE, 0d4338000000000000;
	{
	.reg .b32 %temp; 
	mov.b64 	{%r590, %temp}, %fd7755;
	}
	mov.f64 	%fd7756, 0dC338000000000000;
	add.rn.f64 	%fd7757, %fd7755, %fd7756;
	fma.rn.f64 	%fd7758, %fd7757, 0dBFE62E42FEFA39EF, %fd1228;
	fma.rn.f64 	%fd7759, %fd7757, 0dBC7ABC9E3B39803F, %fd7758;
	fma.rn.f64 	%fd7760, %fd7759, 0d3E5ADE1569CE2BDF, 0d3E928AF3FCA213EA;
	fma.rn.f64 	%fd7761, %fd7760, %fd7759, 0d3EC71DEE62401315;
	fma.rn.f64 	%fd7762, %fd7761, %fd7759, 0d3EFA01997C89EB71;
	fma.rn.f64 	%fd7763, %fd7762, %fd7759, 0d3F2A01A014761F65;
	fma.rn.f64 	%fd7764, %fd7763, %fd7759, 0d3F56C16C1852B7AF;
	fma.rn.f64 	%fd7765, %fd7764, %fd7759, 0d3F81111111122322;
	fma.rn.f64 	%fd7766, %fd7765, %fd7759, 0d3FA55555555502A1;
	fma.rn.f64 	%fd7767, %fd7766, %fd7759, 0d3FC5555555555511;
	fma.rn.f64 	%fd7768, %fd7767, %fd7759, 0d3FE000000000000B;
	fma.rn.f64 	%fd7769, %fd7768, %fd7759, 0d3FF0000000000000;
	fma.rn.f64 	%fd7770, %fd7769, %fd7759, 0d3FF0000000000000;
	{
	.reg .b32 %temp; 
	mov.b64 	{%r591, %temp}, %fd7770;
	}
	{
	.reg .b32 %temp; 
	mov.b64 	{%temp, %r592}, %fd7770;
	}
	shl.b32 	%r2957, %r590, 20;
	add.s32 	%r2958, %r2957, %r592;
	mov.b64 	%fd25404, {%r591, %r2958};
	{
	.reg .b32 %temp; 
	mov.b64 	{%temp, %r2959}, %fd1228;
	}
	mov.b32 	%f244, %r2959;
	abs.f32 	%f120, %f244;
	setp.lt.f32 	%p957, %f120, 0f4086232B;
	@%p957 bra 	$L__BB0_806;
	setp.lt.f64 	%p958, %fd1228, 0d0000000000000000;
	add.f64 	%fd7771, %fd1228, 0d7FF0000000000000;
	selp.f64 	%fd25404, 0d0000000000000000, %fd7771, %p958;
	setp.geu.f32 	%p959, %f120, 0f40874800;
	@%p959 bra 	$L__BB0_806;
	shr.u32 	%r2960, %r590, 31;
	add.s32 	%r2961, %r590, %r2960;
	shr.s32 	%r2962, %r2961, 1;
	shl.b32 	%r2963, %r2962, 20;
	add.s32 	%r2964, %r592, %r2963;
	mov.b64 	%fd7772, {%r591, %r2964};
	sub.s32 	%r2965, %r590, %r2962;
	shl.b32 	%r2966, %r2965, 20;
	add.s32 	%r2967, %r2966, 1072693248;
	mov.b32 	%r2968, 0;
	mov.b64 	%fd7773, {%r2968, %r2967};
	mul.f64 	%fd25404, %fd7773, %fd7772;
$L__BB0_806:
	mul.f64 	%fd1233, %fd25404, 0d3D8278C7947035C5;
	mov.f64 	%fd7774, 0d4011333333333333;
	{
	.reg .b32 %temp; 
	mov.b64 	{%temp, %r593}, %fd7774;
	}
	@%p688 bra 	$L__BB0_808;
	and.b32  	%r2969, %r593, 2146435072;
	setp.eq.s32 	%p962, %r2969, 1127219200;
	selp.b32 	%r2970, %r12, 0, %p962;
	setp.lt.s32 	%p963, %r593, 0;
	or.b32  	%r2971, %r2970, 2146435072;
	selp.b32 	%r2972, %r2971, %r2970, %p963;
	mov.b32 	%r2973, 0;
	mov.b64 	%fd25406, {%r2973, %r2972};
	bra.uni 	$L__BB0_809;
$L__BB0_808:
	setp.lt.s32 	%p961, %r12, 0;
	{ // callseq 47, 0
	.param .b64 param0;
	st.param.f64 	[param0], %fd27;
	.param .b64 param1;
	st.param.f64 	[param1], 0d4011333333333333;
	.param .b64 retval0;
	call.uni (retval0), 
	__internal_accurate_pow, 
	(
	param0, 
	param1
	);
	ld.param.f64 	%fd7775, [retval0];
	} // callseq 47
	selp.f64 	%fd25406, 0dFFF8000000000000, %fd7775, %p961;
$L__BB0_809:
	add.f64 	%fd7777, %fd26, 0d4011333333333333;
	{
	.reg .b32 %temp; 
	mov.b64 	{%temp, %r2974}, %fd7777;
	}
	and.b32  	%r2975, %r2974, 2146435072;
	setp.ne.s32 	%p964, %r2975, 2146435072;
	@%p964 bra 	$L__BB0_814;
	setp.num.f64 	%p965, %fd26, %fd26;
	@%p965 bra 	$L__BB0_812;
	mov.f64 	%fd7778, 0d4011333333333333;
	add.rn.f64 	%fd25406, %fd26, %fd7778;
	bra.uni 	$L__BB0_814;
$L__BB0_812:
	setp.neu.f64 	%p966, %fd27, 0d7FF0000000000000;
	@%p966 bra 	$L__BB0_814;
	and.b32  	%r2976, %r593, 2146435072;
	setp.eq.s32 	%p967, %r2976, 1127219200;
	setp.lt.s32 	%p968, %r12, 0;
	setp.lt.s32 	%p969, %r593, 0;
	selp.b32 	%r2977, 0, 2146435072, %p969;
	and.b32  	%r2978, %r593, 2147483647;
	setp.ne.s32 	%p970, %r2978, 1071644672;
	or.b32  	%r2979, %r2977, -2147483648;
	selp.b32 	%r2980, %r2979, %r2977, %p970;
	selp.b32 	%r2981, %r2980, %r2977, %p967;
	selp.b32 	%r2982, %r2981, %r2977, %p968;
	mov.b32 	%r2983, 0;
	mov.b64 	%fd25406, {%r2983, %r2982};
$L__BB0_814:
	setp.eq.f64 	%p971, %fd26, 0d3FF0000000000000;
	mul.f64 	%fd7779, %fd25406, 0d399AC5D4F455EC6C;
	selp.f64 	%fd7780, 0d399AC5D4F455EC6C, %fd7779, %p971;
	mul.f64 	%fd1240, %fd8, %fd7780;
	div.rn.f64 	%fd1241, %fd1240, 0d3D7C25C268497682;
	{
	.reg .b32 %temp; 
	mov.b64 	{%temp, %r3381}, %fd1241;
	}
	{
	.reg .b32 %temp; 
	mov.b64 	{%r3382, %temp}, %fd1241;
	}
	setp.gt.s32 	%p972, %r3381, 1048575;
	mov.b32 	%r3383, -1023;
	mov.f64 	%fd25407, %fd1241;
	@%p972 bra 	$L__BB0_816;
	mul.f64 	%fd25407, %fd1241, 0d4350000000000000;
	{
	.reg .b32 %temp; 
	mov.b64 	{%temp, %r3381}, %fd25407;
	}
	{
	.reg .b32 %temp; 
	mov.b64 	{%r3382, %temp}, %fd25407;
	}
	mov.b32 	%r3383, -1077;
$L__BB0_816:
	add.s32 	%r2986, %r3381, -1;
	setp.gt.u32 	%p973, %r2986, 2146435070;
	@%p973 bra 	$L__BB0_820;
	shr.u32 	%r2989, %r3381, 20;
	add.s32 	%r3384, %r3383, %r2989;
	and.b32  	%r2990, %r3381, 1048575;
	or.b32  	%r2991, %r2990, 1072693248;
	mov.b64 	%fd25408, {%r3382, %r2991};
	setp.lt.u32 	%p975, %r2991, 1073127583;
	@%p975 bra 	$L__BB0_819;
	{
	.reg .b32 %temp; 
	mov.b64 	{%r2992, %temp}, %fd25408;
	}
	{
	.reg .b32 %temp; 
	mov.b64 	{%temp, %r2993}, %fd25408;
	}
	add.s32 	%r2994, %r2993, -1048576;
	mov.b64 	%fd25408, {%r2992, %r2994};
	add.s32 	%r3384, %r3384, 1;
$L__BB0_819:
	add.f64 	%fd7782, %fd25408, 0dBFF0000000000000;
	add.f64 	%fd7783, %fd25408, 0d3FF0000000000000;
	rcp.approx.ftz.f64 	%fd7784, %fd7783;
	neg.f64 	%fd7785, %fd7783;
	fma.rn.f64 	%fd7786, %fd7785, %fd7784, 0d3FF0000000000000;
	fma.rn.f64 	%fd7787, %fd7786, %fd7786, %fd7786;
	fma.rn.f64 	%fd7788, %fd7787, %fd7784, %fd7784;
	mul.f64 	%fd7789, %fd7782, %fd7788;
	fma.rn.f64 	%fd7790, %fd7782, %fd7788, %fd7789;
	mul.f64 	%fd7791, %fd7790, %fd7790;
	fma.rn.f64 	%fd7792, %fd7791, 0d3EB1380B3AE80F1E, 0d3ED0EE258B7A8B04;
	fma.rn.f64 	%fd7793, %fd7792, %fd7791, 0d3EF3B2669F02676F;
	fma.rn.f64 	%fd7794, %fd7793, %fd7791, 0d3F1745CBA9AB0956;
	fma.rn.f64 	%fd7795, %fd7794, %fd7791, 0d3F3C71C72D1B5154;
	fma.rn.f64 	%fd7796, %fd7795, %fd7791, 0d3F624924923BE72D;
	fma.rn.f64 	%fd7797, %fd7796, %fd7791, 0d3F8999999999A3C4;
	fma.rn.f64 	%fd7798, %fd7797, %fd7791, 0d3FB5555555555554;
	sub.f64 	%fd7799, %fd7782, %fd7790;
	add.f64 	%fd7800, %fd7799, %fd7799;
	neg.f64 	%fd7801, %fd7790;
	fma.rn.f64 	%fd7802, %fd7801, %fd7782, %fd7800;
	mul.f64 	%fd7803, %fd7788, %fd7802;
	mul.f64 	%fd7804, %fd7791, %fd7798;
	fma.rn.f64 	%fd7805, %fd7804, %fd7790, %fd7803;
	xor.b32  	%r2995, %r3384, -2147483648;
	mov.b32 	%r2996, 1127219200;
	mov.b64 	%fd7806, {%r2995, %r2996};
	mov.b32 	%r2997, -2147483648;
	mov.b64 	%fd7807, {%r2997, %r2996};
	sub.f64 	%fd7808, %fd7806, %fd7807;
	fma.rn.f64 	%fd7809, %fd7808, 0d3FE62E42FEFA39EF, %fd7790;
	fma.rn.f64 	%fd7810, %fd7808, 0dBFE62E42FEFA39EF, %fd7809;
	sub.f64 	%fd7811, %fd7810, %fd7790;
	sub.f64 	%fd7812, %fd7805, %fd7811;
	fma.rn.f64 	%fd7813, %fd7808, 0d3C7ABC9E3B39803F, %fd7812;
	add.f64 	%fd25409, %fd7809, %fd7813;
	bra.uni 	$L__BB0_821;
$L__BB0_820:
	fma.rn.f64 	%fd7781, %fd25407, 0d7FF0000000000000, 0d7FF0000000000000;
	{
	.reg .b32 %temp; 
	mov.b64 	{%temp, %r2987}, %fd25407;
	}
	and.b32  	%r2988, %r2987, 2147483647;
	setp.eq.s32 	%p974, %r2988, 0;
	selp.f64 	%fd25409, 0dFFF0000000000000, %fd7781, %p974;
$L__BB0_821:
	and.b32  	%r2998, %r768, 2146435072;
	setp.eq.s32 	%p976, %r2998, 1062207488;
	mul.f64 	%fd7814, %fd25409, 0d3C695355BAAAFAD3;
	fma.rn.f64 	%fd1250, %fd25409, 0d3FDBCB7B1526E50E, %fd7814;
	{
	.reg .b32 %temp; 
	mov.b64 	{%temp, %r604}, %fd1250;
	}
	abs.f64 	%fd1251, %fd1250;
	{ // callseq 48, 0
	.param .b64 param0;
	st.param.f64 	[param0], %fd1251;
	.param .b64 param1;
	st.param.f64 	[param1], 0d4000000000000000;
	.param .b64 retval0;
	call.uni (retval0), 
	__internal_accurate_pow, 
	(
	param0, 
	param1
	);
	ld.param.f64 	%fd7815, [retval0];
	} // callseq 48
	setp.lt.s32 	%p977, %r604, 0;
	neg.f64 	%fd7817, %fd7815;
	selp.f64 	%fd7818, %fd7817, %fd7815, %p976;
	selp.f64 	%fd25411, %fd7818, %fd7815, %p977;
	setp.neu.f64 	%p978, %fd1250, 0d0000000000000000;
	@%p978 bra 	$L__BB0_823;
	and.b32  	%r2999, %r768, 2146435072;
	setp.eq.s32 	%p979, %r2999, 1062207488;
	selp.b32 	%r3000, %r604, 0, %p979;
	setp.lt.s32 	%p980, %r768, 0;
	or.b32  	%r3001, %r3000, 2146435072;
	selp.b32 	%r3002, %r3001, %r3000, %p980;
	mov.b32 	%r3003, 0;
	mov.b64 	%fd25411, {%r3003, %r3002};
$L__BB0_823:
	add.f64 	%fd7819, %fd1250, 0d4000000000000000;
	{
	.reg .b32 %temp; 
	mov.b64 	{%temp, %r3004}, %fd7819;
	}
	and.b32  	%r3005, %r3004, 2146435072;
	setp.ne.s32 	%p981, %r3005, 2146435072;
	@%p981 bra 	$L__BB0_828;
	setp.num.f64 	%p982, %fd1250, %fd1250;
	@%p982 bra 	$L__BB0_826;
	mov.f64 	%fd7820, 0d4000000000000000;
	add.rn.f64 	%fd25411, %fd1250, %fd7820;
	bra.uni 	$L__BB0_828;
$L__BB0_826:
	setp.neu.f64 	%p983, %fd1251, 0d7FF0000000000000;
	@%p983 bra 	$L__BB0_828;
	and.b32  	%r3006, %r768, 2146435072;
	setp.eq.s32 	%p985, %r3006, 1062207488;
	setp.lt.s32 	%p986, %r768, 0;
	selp.b32 	%r3007, 0, 2146435072, %p986;
	and.b32  	%r3008, %r768, 2147483647;
	setp.ne.s32 	%p987, %r3008, 1071644672;
	or.b32  	%r3009, %r3007, -2147483648;
	selp.b32 	%r3010, %r3009, %r3007, %p987;
	selp.b32 	%r3011, %r3010, %r3007, %p985;
	selp.b32 	%r3012, %r3011, %r3007, %p977;
	mov.b32 	%r3013, 0;
	mov.b64 	%fd25411, {%r3013, %r3012};
$L__BB0_828:
	setp.lt.s32 	%p988, %r31, 0;
	setp.eq.f64 	%p989, %fd1250, 0d3FF0000000000000;
	add.f64 	%fd7821, %fd25411, 0d3FF0000000000000;
	rcp.rn.f64 	%fd7822, %fd7821;
	selp.f64 	%fd7823, 0d3FE0000000000000, %fd7822, %p989;
	{
	.reg .b32 %temp; 
	mov.b64 	{%temp, %r605}, %fd7823;
	}
	shr.u32 	%r3014, %r605, 20;
	and.b32  	%r3015, %r3014, 2047;
	add.s32 	%r3016, %r3015, -1012;
	mov.b64 	%rd213, %fd7823;
	shl.b64 	%rd214, %rd213, %r3016;
	setp.eq.s64 	%p990, %rd214, -9223372036854775808;
	{ // callseq 49, 0
	.param .b64 param0;
	st.param.f64 	[param0], 0d3FE3333333333333;
	.param .b64 param1;
	st.param.f64 	[param1], %fd7823;
	.param .b64 retval0;
	call.uni (retval0), 
	__internal_accurate_pow, 
	(
	param0, 
	param1
	);
	ld.param.f64 	%fd7824, [retval0];
	} // callseq 49
	neg.f64 	%fd7826, %fd7824;
	selp.f64 	%fd7827, %fd7826, %fd7824, %p990;
	selp.f64 	%fd7828, %fd7827, %fd7824, %p988;
	cvt.rzi.f64.f64 	%fd7829, %fd7823;
	setp.neu.f64 	%p991, %fd7823, %fd7829;
	selp.f64 	%fd7831, 0dFFF8000000000000, %fd7828, %p991;
	selp.f64 	%fd25412, %fd7831, %fd7828, %p988;
	add.f64 	%fd7832, %fd7823, 0d3FE3333333333333;
	{
	.reg .b32 %temp; 
	mov.b64 	{%temp, %r3017}, %fd7832;
	}
	and.b32  	%r3018, %r3017, 2146435072;
	setp.ne.s32 	%p992, %r3018, 2146435072;
	@%p992 bra 	$L__BB0_833;
	setp.num.f64 	%p993, %fd7823, %fd7823;
	@%p993 bra 	$L__BB0_831;
	mov.f64 	%fd7834, 0d3FE3333333333333;
	add.rn.f64 	%fd25412, %fd7834, %fd7823;
	bra.uni 	$L__BB0_833;
$L__BB0_831:
	abs.f64 	%fd7833, %fd7823;
	setp.neu.f64 	%p994, %fd7833, 0d7FF0000000000000;
	@%p994 bra 	$L__BB0_833;
	shr.s32 	%r3019, %r605, 31;
	and.b32  	%r3020, %r3019, 2146435072;
	mov.b32 	%r3021, 0;
	mov.b64 	%fd25412, {%r3021, %r3020};
$L__BB0_833:
	setp.eq.f64 	%p995, %fd7823, 0d0000000000000000;
	selp.f64 	%fd7835, 0d3FF0000000000000, %fd25412, %p995;
	add.f64 	%fd7836, %fd1241, 0d3FF0000000000000;
	div.rn.f64 	%fd7837, %fd1240, %fd7836;
	mul.f64 	%fd1263, %fd7837, %fd7835;
	mov.f64 	%fd7838, 0dC06FA00000000000;
	div.rn.f64 	%fd1264, %fd7838, %fd7;
	fma.rn.f64 	%fd7839, %fd1264, 0d3FF71547652B82FE, 0d4338000000000000;
	{
	.reg .b32 %temp; 
	mov.b64 	{%r606, %temp}, %fd7839;
	}
	mov.f64 	%fd7840, 0dC338000000000000;
	add.rn.f64 	%fd7841, %fd7839, %fd7840;
	fma.rn.f64 	%fd7842, %fd7841, 0dBFE62E42FEFA39EF, %fd1264;
	fma.rn.f64 	%fd7843, %fd7841, 0dBC7ABC9E3B39803F, %fd7842;
	fma.rn.f64 	%fd7844, %fd7843, 0d3E5ADE1569CE2BDF, 0d3E928AF3FCA213EA;
	fma.rn.f64 	%fd7845, %fd7844, %fd7843, 0d3EC71DEE62401315;
	fma.rn.f64 	%fd7846, %fd7845, %fd7843, 0d3EFA01997C89EB71;
	fma.rn.f64 	%fd7847, %fd7846, %fd7843, 0d3F2A01A014761F65;
	fma.rn.f64 	%fd7848, %fd7847, %fd7843, 0d3F56C16C1852B7AF;
	fma.rn.f64 	%fd7849, %fd7848, %fd7843, 0d3F81111111122322;
	fma.rn.f64 	%fd7850, %fd7849, %fd7843, 0d3FA55555555502A1;
	fma.rn.f64 	%fd7851, %fd7850, %fd7843, 0d3FC5555555555511;
	fma.rn.f64 	%fd7852, %fd7851, %fd7843, 0d3FE000000000000B;
	fma.rn.f64 	%fd7853, %fd7852, %fd7843, 0d3FF0000000000000;
	fma.rn.f64 	%fd7854, %fd7853, %fd7843, 0d3FF0000000000000;
	{
	.reg .b32 %temp; 
	mov.b64 	{%r607, %temp}, %fd7854;
	}
	{
	.reg .b32 %temp; 
	mov.b64 	{%temp, %r608}, %fd7854;
	}
	shl.b32 	%r3022, %r606, 20;
	add.s32 	%r3023, %r3022, %r608;
	mov.b64 	%fd25413, {%r607, %r3023};
	{
	.reg .b32 %temp; 
	mov.b64 	{%temp, %r3024}, %fd1264;
	}
	mov.b32 	%f245, %r3024;
	abs.f32 	%f121, %f245;
	setp.lt.f32 	%p996, %f121, 0f4086232B;
	@%p996 bra 	$L__BB0_836;
	setp.lt.f64 	%p997, %fd1264, 0d0000000000000000;
	add.f64 	%fd7855, %fd1264, 0d7FF0000000000000;
	selp.f64 	%fd25413, 0d0000000000000000, %fd7855, %p997;
	setp.geu.f32 	%p998, %f121, 0f40874800;
	@%p998 bra 	$L__BB0_836;
	shr.u32 	%r3025, %r606, 31;
	add.s32 	%r3026, %r606, %r3025;
	shr.s32 	%r3027, %r3026, 1;
	shl.b32 	%r3028, %r3027, 20;
	add.s32 	%r3029, %r608, %r3028;
	mov.b64 	%fd7856, {%r607, %r3029};
	sub.s32 	%r3030, %r606, %r3027;
	shl.b32 	%r3031, %r3030, 20;
	add.s32 	%r3032, %r3031, 1072693248;
	mov.b32 	%r3033, 0;
	mov.b64 	%fd7857, {%r3033, %r3032};
	mul.f64 	%fd25413, %fd7857, %fd7856;
$L__BB0_836:
	mul.f64 	%fd1269, %fd25413, 0d3DA8D955A010DA9F;
	mov.f64 	%fd7858, 0d4080400000000000;
	div.rn.f64 	%fd1270, %fd7858, %fd7;
	fma.rn.f64 	%fd7859, %fd1270, 0d3FF71547652B82FE, 0d4338000000000000;
	{
	.reg .b32 %temp; 
	mov.b64 	{%r609, %temp}, %fd7859;
	}
	mov.f64 	%fd7860, 0dC338000000000000;
	add.rn.f64 	%fd7861, %fd7859, %fd7860;
	fma.rn.f64 	%fd7862, %fd7861, 0dBFE62E42FEFA39EF, %fd1270;
	fma.rn.f64 	%fd7863, %fd7861, 0dBC7ABC9E3B39803F, %fd7862;
	fma.rn.f64 	%fd7864, %fd7863, 0d3E5ADE1569CE2BDF, 0d3E928AF3FCA213EA;
	fma.rn.f64 	%fd7865, %fd7864, %fd7863, 0d3EC71DEE62401315;
	fma.rn.f64 	%fd7866, %fd7865, %fd7863, 0d3EFA01997C89EB71;
	fma.rn.f64 	%fd7867, %fd7866, %fd7863, 0d3F2A01A014761F65;
	fma.rn.f64 	%fd7868, %fd7867, %fd7863, 0d3F56C16C1852B7AF;
	fma.rn.f64 	%fd7869, %fd7868, %fd7863, 0d3F81111111122322;
	fma.rn.f64 	%fd7870, %fd7869, %fd7863, 0d3FA55555555502A1;
	fma.rn.f64 	%fd7871, %fd7870, %fd7863, 0d3FC5555555555511;
	fma.rn.f64 	%fd7872, %fd7871, %fd7863, 0d3FE000000000000B;
	fma.rn.f64 	%fd7873, %fd7872, %fd7863, 0d3FF0000000000000;
	fma.rn.f64 	%fd7874, %fd7873, %fd7863, 0d3FF0000000000000;
	{
	.reg .b32 %temp; 
	mov.b64 	{%r610, %temp}, %fd7874;
	}
	{
	.reg .b32 %temp; 
	mov.b64 	{%temp, %r611}, %fd7874;
	}
	shl.b32 	%r3034, %r609, 20;
	add.s32 	%r3035, %r3034, %r611;
	mov.b64 	%fd25414, {%r610, %r3035};
	{
	.reg .b32 %temp; 
	mov.b64 	{%temp, %r3036}, %fd1270;
	}
	mov.b32 	%f246, %r3036;
	abs.f32 	%f122, %f246;
	setp.lt.f32 	%p999, %f122, 0f4086232B;
	@%p999 bra 	$L__BB0_839;
	setp.lt.f64 	%p1000, %fd1270, 0d0000000000000000;
	add.f64 	%fd7875, %fd1270, 0d7FF0000000000000;
	selp.f64 	%fd25414, 0d0000000000000000, %fd7875, %p1000;
	setp.geu.f32 	%p1001, %f122, 0f40874800;
	@%p1001 bra 	$L__BB0_839;
	shr.u32 	%r3037, %r609, 31;
	add.s32 	%r3038, %r609, %r3037;
	shr.s32 	%r3039, %r3038, 1;
	shl.b32 	%r3040, %r3039, 20;
	add.s32 	%r3041, %r611, %r3040;
	mov.b64 	%fd7876, {%r610, %r3041};
	sub.s32 	%r3042, %r609, %r3039;
	shl.b32 	%r3043, %r3042, 20;
	add.s32 	%r3044, %r3043, 1072693248;
	mov.b32 	%r3045, 0;
	mov.b64 	%fd7877, {%r3045, %r3044};
	mul.f64 	%fd25414, %fd7877, %fd7876;
$L__BB0_839:
	mul.f64 	%fd1275, %fd25414, 0d3D4ABD78AFDF63C8;
	mov.f64 	%fd7878, 0dC0C0EA8000000000;
	div.rn.f64 	%fd1276, %fd7878, %fd7;
	fma.rn.f64 	%fd7879, %fd1276, 0d3FF71547652B82FE, 0d4338000000000000;
	{
	.reg .b32 %temp; 
	mov.b64 	{%r612, %temp}, %fd7879;
	}
	mov.f64 	%fd7880, 0dC338000000000000;
	add.rn.f64 	%fd7881, %fd7879, %fd7880;
	fma.rn.f64 	%fd7882, %fd7881, 0dBFE62E42FEFA39EF, %fd1276;
	fma.rn.f64 	%fd7883, %fd7881, 0dBC7ABC9E3B39803F, %fd7882;
	fma.rn.f64 	%fd7884, %fd7883, 0d3E5ADE1569CE2BDF, 0d3E928AF3FCA213EA;
	fma.rn.f64 	%fd7885, %fd7884, %fd7883, 0d3EC71DEE62401315;
	fma.rn.f64 	%fd7886, %fd7885, %fd7883, 0d3EFA01997C89EB71;
	fma.rn.f64 	%fd7887, %fd7886, %fd7883, 0d3F2A01A014761F65;
	fma.rn.f64 	%fd7888, %fd7887, %fd7883, 0d3F56C16C1852B7AF;
	fma.rn.f64 	%fd7889, %fd7888, %fd7883, 0d3F81111111122322;
	fma.rn.f64 	%fd7890, %fd7889, %fd7883, 0d3FA55555555502A1;
	fma.rn.f64 	%fd7891, %fd7890, %fd7883, 0d3FC5555555555511;
	fma.rn.f64 	%fd7892, %fd7891, %fd7883, 0d3FE000000000000B;
	fma.rn.f64 	%fd7893, %fd7892, %fd7883, 0d3FF0000000000000;
	fma.rn.f64 	%fd7894, %fd7893, %fd7883, 0d3FF0000000000000;
	{
	.reg .b32 %temp; 
	mov.b64 	{%r613, %temp}, %fd7894;
	}
	{
	.reg .b32 %temp; 
	mov.b64 	{%temp, %r614}, %fd7894;
	}
	shl.b32 	%r3046, %r612, 20;
	add.s32 	%r3047, %r3046, %r614;
	mov.b64 	%fd25415, {%r613, %r3047};
	{
	.reg .b32 %temp; 
	mov.b64 	{%temp, %r3048}, %fd1276;
	}
	mov.b32 	%f247, %r3048;
	abs.f32 	%f123, %f247;
	setp.lt.f32 	%p1002, %f123, 0f4086232B;
	@%p1002 bra 	$L__BB0_842;
	setp.lt.f64 	%p1003, %fd1276, 0d0000000000000000;
	add.f64 	%fd7895, %fd1276, 0d7FF0000000000000;
	selp.f64 	%fd25415, 0d0000000000000000, %fd7895, %p1003;
	setp.geu.f32 	%p1004, %f123, 0f40874800;
	@%p1004 bra 	$L__BB0_842;
	shr.u32 	%r3049, %r612, 31;
	add.s32 	%r3050, %r612, %r3049;
	shr.s32 	%r3051, %r3050, 1;
	shl.b32 	%r3052, %r3051, 20;
	add.s32 	%r3053, %r614, %r3052;
	mov.b64 	%fd7896, {%r613, %r3053};
	sub.s32 	%r3054, %r612, %r3051;
	shl.b32 	%r3055, %r3054, 20;
	add.s32 	%r3056, %r3055, 1072693248;
	mov.b32 	%r3057, 0;
	mov.b64 	%fd7897, {%r3057, %r3056};
	mul.f64 	%fd25415, %fd7897, %fd7896;
$L__BB0_842:
	mul.f64 	%fd1281, %fd25415, 0d42B05EF39B200000;
	mov.f64 	%fd7898, 0dC0A2A40000000000;
	div.rn.f64 	%fd1282, %fd7898, %fd7;
	fma.rn.f64 	%fd7899, %fd1282, 0d3FF71547652B82FE, 0d4338000000000000;
	{
	.reg .b32 %temp; 
	mov.b64 	{%r615, %temp}, %fd7899;
	}
	mov.f64 	%fd7900, 0dC338000000000000;
	add.rn.f64 	%fd7901, %fd7899, %fd7900;
	fma.rn.f64 	%fd7902, %fd7901, 0dBFE62E42FEFA39EF, %fd1282;
	fma.rn.f64 	%fd7903, %fd7901, 0dBC7ABC9E3B39803F, %fd7902;
	fma.rn.f64 	%fd7904, %fd7903, 0d3E5ADE1569CE2BDF, 0d3E928AF3FCA213EA;
	fma.rn.f64 	%fd7905, %fd7904, %fd7903, 0d3EC71DEE62401315;
	fma.rn.f64 	%fd7906, %fd7905, %fd7903, 0d3EFA01997C89EB71;
	fma.rn.f64 	%fd7907, %fd7906, %fd7903, 0d3F2A01A014761F65;
	fma.rn.f64 	%fd7908, %fd7907, %fd7903, 0d3F56C16C1852B7AF;
	fma.rn.f64 	%fd7909, %fd7908, %fd7903, 0d3F81111111122322;
	fma.rn.f64 	%fd7910, %fd7909, %fd7903, 0d3FA55555555502A1;
	fma.rn.f64 	%fd7911, %fd7910, %fd7903, 0d3FC5555555555511;
	fma.rn.f64 	%fd7912, %fd7911, %fd7903, 0d3FE000000000000B;
	fma.rn.f64 	%fd7913, %fd7912, %fd7903, 0d3FF0000000000000;
	fma.rn.f64 	%fd7914, %fd7913, %fd7903, 0d3FF0000000000000;
	{
	.reg .b32 %temp; 
	mov.b64 	{%r616, %temp}, %fd7914;
	}
	{
	.reg .b32 %temp; 
	mov.b64 	{%temp, %r617}, %fd7914;
	}
	shl.b32 	%r3058, %r615, 20;
	add.s32 	%r3059, %r3058, %r617;
	mov.b64 	%fd25416, {%r616, %r3059};
	{
	.reg .b32 %temp; 
	mov.b64 	{%temp, %r3060}, %fd1282;
	}
	mov.b32 	%f248, %r3060;
	abs.f32 	%f124, %f248;
	setp.lt.f32 	%p1005, %f124, 0f4086232B;
	@%p1005 bra 	$L__BB0_845;
	setp.lt.f64 	%p1006, %fd1282, 0d0000000000000000;
	add.f64 	%fd7915, %fd1282, 0d7FF0000000000000;
	selp.f64 	%fd25416, 0d0000000000000000, %fd7915, %p1006;
	setp.geu.f32 	%p1007, %f124, 0f40874800;
	@%p1007 bra 	$L__BB0_845;
	shr.u32 	%r3061, %r615, 31;
	add.s32 	%r3062, %r615, %r3061;
	shr.s32 	%r3063, %r3062, 1;
	shl.b32 	%r3064, %r3063, 20;
	add.s32 	%r3065, %r617, %r3064;
	mov.b64 	%fd7916, {%r616, %r3065};
	sub.s32 	%r3066, %r615, %r3063;
	shl.b32 	%r3067, %r3066, 20;
	add.s32 	%r3068, %r3067, 1072693248;
	mov.b32 	%r3069, 0;
	mov.b64 	%fd7917, {%r3069, %r3068};
	mul.f64 	%fd25416, %fd7917, %fd7916;
$L__BB0_845:
	ld.param.u32 	%r3315, [_Z10RosenbrockPdddS_PiiiiiiddddddddPKdS2_S2_S2_S2_S2_S2_S2_i_param_26];
	ld.param.u64 	%rd654, [_Z10RosenbrockPdddS_PiiiiiiddddddddPKdS2_S2_S2_S2_S2_S2_S2_i_param_22];
	ld.param.u64 	%rd652, [_Z10RosenbrockPdddS_PiiiiiiddddddddPKdS2_S2_S2_S2_S2_S2_S2_i_param_21];
	ld.param.u64 	%rd651, [_Z10RosenbrockPdddS_PiiiiiiddddddddPKdS2_S2_S2_S2_S2_S2_S2_i_param_20];
	ld.param.f64 	%fd25149, [_Z10RosenbrockPdddS_PiiiiiiddddddddPKdS2_S2_S2_S2_S2_S2_S2_i_param_17];
	ld.param.f64 	%fd25144, [_Z10RosenbrockPdddS_PiiiiiiddddddddPKdS2_S2_S2_S2_S2_S2_S2_i_param_12];
	ld.param.f64 	%fd25142, [_Z10RosenbrockPdddS_PiiiiiiddddddddPKdS2_S2_S2_S2_S2_S2_S2_i_param_11];
	ld.param.u32 	%r3293, [_Z10RosenbrockPdddS_PiiiiiiddddddddPKdS2_S2_S2_S2_S2_S2_S2_i_param_8];
	ld.param.f64 	%fd25557, [_Z10RosenbrockPdddS_PiiiiiiddddddddPKdS2_S2_S2_S2_S2_S2_S2_i_param_1];
	shl.b32 	%r3071, %r3315, 3;
	mov.u32 	%r3072, %ctaid.x;
	mov.u32 	%r3073, %ntid.x;
	mov.u32 	%r3074, %tid.x;
	mad.lo.s32 	%r3075, %r3072, %r3073, %r3074;
	add.s32 	%r3076, %r3071, %r3075;
	add.s32 	%r3077, %r3076, %r3315;
	shl.b32 	%r3078, %r3315, 1;
	add.s32 	%r3079, %r3077, %r3078;
	shl.b32 	%r3080, %r3315, 2;
	add.s32 	%r3081, %r3079, %r3080;
	add.s32 	%r3082, %r3081, %r3315;
	add.s32 	%r3083, %r3080, %r3082;
	add.s32 	%r3084, %r3083, %r3315;
	add.s32 	%r3085, %r3084, %r3078;
	add.s32 	%r3086, %r3085, %r3315;
	add.s32 	%r3087, %r3080, %r3086;
	add.s32 	%r3088, %r3087, %r3315;
	add.s32 	%r3089, %r3088, %r3315;
	add.s32 	%r3090, %r3089, %r3315;
	add.s32 	%r3091, %r3090, %r3315;
	shl.b32 	%r3092, %r3315, 4;
	add.s32 	%r3093, %r3092, %r3091;
	add.s32 	%r3094, %r3071, %r3093;
	add.s32 	%r3095, %r3080, %r3094;
	add.s32 	%r3096, %r3095, %r3315;
	add.s32 	%r3097, %r3096, %r3315;
	cvta.to.global.u64 	%rd216, %rd651;
	and.b32  	%r3098, %r768, 2146435072;
	setp.eq.s32 	%p1008, %r3098, 1062207488;
	add.s32 	%r3099, %r3071, %r3097;
	add.s32 	%r3100, %r3099, %r3315;
	add.s32 	%r3101, %r3080, %r3097;
	add.s32 	%r3102, %r3080, %r3093;
	add.s32 	%r3103, %r3102, %r3078;
	add.s32 	%r3104, %r3080, %r3091;
	add.s32 	%r3105, %r3104, %r3078;
	mul.f64 	%fd1287, %fd25416, 0d3DD8BD2FDDA89128;
	cvta.to.global.u64 	%rd217, %rd654;
	mul.wide.s32 	%rd218, %r3075, 8;
	add.s64 	%rd219, %rd217, %rd218;
	ld.global.nc.f64 	%fd7920, [%rd219];
	add.s32 	%r3106, %r3075, %r3078;
	mul.wide.s32 	%rd220, %r3106, 8;
	add.s64 	%rd221, %rd217, %rd220;
	ld.global.nc.f64 	%fd1288, [%rd221];
	mul.wide.s32 	%rd222, %r3315, 8;
	add.s64 	%rd223, %rd219, %rd222;
	ld.global.nc.f64 	%fd1289, [%rd223];
	mul.wide.s32 	%rd224, %r3103, 8;
	add.s64 	%rd225, %rd217, %rd224;
	ld.global.nc.f64 	%fd1290, [%rd225];
	add.s64 	%rd226, %rd221, %rd222;
	ld.global.nc.f64 	%fd1291, [%rd226];
	add.s64 	%rd227, %rd225, %rd222;
	ld.global.nc.f64 	%fd1292, [%rd227];
	add.s64 	%rd228, %rd226, %rd222;
	ld.global.nc.f64 	%fd1293, [%rd228];
	add.s64 	%rd229, %rd227, %rd222;
	ld.global.nc.f64 	%fd1294, [%rd229];
	add.s64 	%rd230, %rd228, %rd222;
	ld.global.nc.f64 	%fd1295, [%rd230];
	add.s64 	%rd231, %rd230, %rd222;
	ld.global.nc.f64 	%fd1296, [%rd231];
	add.s64 	%rd232, %rd231, %rd222;
	ld.global.nc.f64 	%fd1297, [%rd232];
	mul.wide.s32 	%rd233, %r3079, 8;
	add.s64 	%rd234, %rd217, %rd233;
	ld.global.nc.f64 	%fd1298, [%rd234];
	add.s64 	%rd235, %rd232, %rd222;
	ld.global.nc.f64 	%fd1299, [%rd235];
	add.s64 	%rd236, %rd235, %rd222;
	ld.global.nc.f64 	%fd1300, [%rd236];
	add.s64 	%rd237, %rd234, %rd222;
	ld.global.nc.f64 	%fd1301, [%rd237];
	add.s64 	%rd238, %rd237, %rd222;
	ld.global.nc.f64 	%fd1302, [%rd238];
	add.s64 	%rd239, %rd238, %rd222;
	ld.global.nc.f64 	%fd1303, [%rd239];
	add.s64 	%rd240, %rd229, %rd222;
	ld.global.nc.f64 	%fd7921, [%rd240];
	mul.wide.s32 	%rd241, %r3100, 8;
	add.s64 	%rd242, %rd217, %rd241;
	ld.global.nc.f64 	%fd1304, [%rd242];
	mul.wide.s32 	%rd243, %r3082, 8;
	add.s64 	%rd244, %rd217, %rd243;
	ld.global.nc.f64 	%fd1305, [%rd244];
	add.s64 	%rd245, %rd239, %rd222;
	ld.global.nc.f64 	%fd1306, [%rd245];
	add.s64 	%rd246, %rd236, %rd222;
	ld.global.nc.f64 	%fd1307, [%rd246];
	add.s64 	%rd247, %rd244, %rd222;
	ld.global.nc.f64 	%fd1308, [%rd247];
	add.s64 	%rd248, %rd247, %rd222;
	ld.global.nc.f64 	%fd1309, [%rd248];
	mul.f64 	%fd1359, %fd1309, 0dC001333333333333;
	mul.wide.s32 	%rd249, %r3086, 8;
	add.s64 	%rd250, %rd217, %rd249;
	ld.global.nc.f64 	%fd1310, [%rd250];
	mul.wide.s32 	%rd251, %r3084, 8;
	add.s64 	%rd252, %rd217, %rd251;
	ld.global.nc.f64 	%fd1311, [%rd252];
	mul.wide.s32 	%rd253, %r3083, 8;
	add.s64 	%rd254, %rd217, %rd253;
	ld.global.nc.f64 	%fd1312, [%rd254];
	add.s64 	%rd255, %rd240, %rd222;
	ld.global.nc.f64 	%fd1313, [%rd255];
	add.s64 	%rd256, %rd248, %rd222;
	ld.global.nc.f64 	%fd1314, [%rd256];
	mul.wide.s32 	%rd257, %r3085, 8;
	add.s64 	%rd258, %rd217, %rd257;
	ld.global.nc.f64 	%fd1315, [%rd258];
	add.s64 	%rd259, %rd252, %rd222;
	ld.global.nc.f64 	%fd1316, [%rd259];
	mul.wide.s32 	%rd260, %r3101, 8;
	add.s64 	%rd261, %rd217, %rd260;
	ld.global.nc.f64 	%fd1317, [%rd261];
	mul.wide.s32 	%rd262, %r3091, 8;
	add.s64 	%rd263, %rd217, %rd262;
	ld.global.nc.f64 	%fd1318, [%rd263];
	mul.wide.s32 	%rd264, %r3090, 8;
	add.s64 	%rd265, %rd217, %rd264;
	ld.global.nc.f64 	%fd1319, [%rd265];
	add.s64 	%rd266, %rd263, %rd222;
	ld.global.nc.f64 	%fd1320, [%rd266];
	add.s64 	%rd267, %rd266, %rd222;
	ld.global.nc.f64 	%fd1321, [%rd267];
	add.s64 	%rd268, %rd267, %rd222;
	ld.global.nc.f64 	%fd1322, [%rd268];
	mul.wide.s32 	%rd269, %r3089, 8;
	add.s64 	%rd270, %rd217, %rd269;
	ld.global.nc.f64 	%fd1323, [%rd270];
	add.s64 	%rd271, %rd250, %rd222;
	ld.global.nc.f64 	%fd1324, [%rd271];
	add.s64 	%rd272, %rd271, %rd222;
	ld.global.nc.f64 	%fd1325, [%rd272];
	mul.wide.s32 	%rd273, %r3088, 8;
	add.s64 	%rd274, %rd217, %rd273;
	ld.global.nc.f64 	%fd1326, [%rd274];
	mul.wide.s32 	%rd275, %r3087, 8;
	add.s64 	%rd276, %rd217, %rd275;
	ld.global.nc.f64 	%fd1327, [%rd276];
	add.s64 	%rd277, %rd268, %rd222;
	ld.global.nc.f64 	%fd1328, [%rd277];
	mul.wide.s32 	%rd278, %r3097, 8;
	add.s64 	%rd279, %rd217, %rd278;
	ld.global.nc.f64 	%fd1329, [%rd279];
	add.s64 	%rd280, %rd279, %rd222;
	ld.global.nc.f64 	%fd1330, [%rd280];
	mul.wide.s32 	%rd281, %r3105, 8;
	add.s64 	%rd282, %rd217, %rd281;
	ld.global.nc.f64 	%fd1331, [%rd282];
	add.s64 	%rd283, %rd272, %rd222;
	ld.global.nc.f64 	%fd1332, [%rd283];
	add.s64 	%rd284, %rd277, %rd222;
	ld.global.nc.f64 	%fd1333, [%rd284];
	mul.wide.s32 	%rd285, %r3096, 8;
	add.s64 	%rd286, %rd217, %rd285;
	ld.global.nc.f64 	%fd1334, [%rd286];
	add.s64 	%rd287, %rd255, %rd222;
	ld.global.nc.f64 	%fd1335, [%rd287];
	add.s64 	%rd288, %rd287, %rd222;
	ld.global.nc.f64 	%fd1336, [%rd288];
	add.s64 	%rd289, %rd282, %rd222;
	ld.global.nc.f64 	%fd1337, [%rd289];
	add.s64 	%rd290, %rd216, %rd218;
	ld.global.nc.f64 	%fd1338, [%rd290];
	cvta.to.global.u64 	%rd291, %rd652;
	add.s64 	%rd292, %rd291, %rd218;
	ld.global.nc.f64 	%fd1339, [%rd292];
	add.s64 	%rd293, %rd290, %rd222;
	ld.global.nc.f64 	%fd1340, [%rd293];
	add.s64 	%rd294, %rd293, %rd222;
	ld.global.nc.f64 	%fd1341, [%rd294];
	add.s64 	%rd295, %rd294, %rd222;
	ld.global.nc.f64 	%fd1342, [%rd295];
	add.s64 	%rd296, %rd295, %rd222;
	ld.global.nc.f64 	%fd1343, [%rd296];
	mul.wide.s32 	%rd297, %r3077, 8;
	add.s64 	%rd298, %rd216, %rd297;
	ld.global.nc.f64 	%fd1344, [%rd298];
	add.s64 	%rd299, %rd298, %rd222;
	ld.global.nc.f64 	%fd1345, [%rd299];
	add.s64 	%rd300, %rd296, %rd222;
	ld.global.nc.f64 	%fd1346, [%rd300];
	add.s64 	%rd301, %rd300, %rd222;
	ld.global.nc.f64 	%fd1347, [%rd301];
	add.s64 	%rd302, %rd301, %rd222;
	ld.global.nc.f64 	%fd1348, [%rd302];
	add.s64 	%rd303, %rd302, %rd222;
	ld.global.nc.f64 	%fd1349, [%rd303];
	mul.f64 	%fd1350, %fd25242, 0d3DD3EDBBE4560327;
	mul.f64 	%fd1351, %fd25242, 0d3DC974254D4E6EAA;
	min.f64 	%fd7922, %fd25144, %fd25142;
	abs.f64 	%fd7923, %fd7922;
	mul.f64 	%fd7924, %fd25149, 0d4024000000000000;
	setp.gtu.f64 	%p1009, %fd7923, %fd7924;
	selp.f64 	%fd25556, %fd7922, 0d3EE4F8B588E368F1, %p1009;
	sqrt.rn.f64 	%fd1353, %fd25149;
	neg.f64 	%fd1354, %fd1326;
	neg.f64 	%fd1355, %fd1333;
	neg.f64 	%fd1356, %fd1331;
	neg.f64 	%fd1357, %fd1337;
	neg.f64 	%fd1358, %fd231;
	neg.f64 	%fd7925, %fd954;
	sub.f64 	%fd1360, %fd7925, %fd1311;
	neg.f64 	%fd1361, %fd1315;
	neg.f64 	%fd1362, %fd1312;
	neg.f64 	%fd1363, %fd532;
	neg.f64 	%fd1364, %fd1281;
	neg.f64 	%fd7926, %fd448;
	sub.f64 	%fd1365, %fd7926, %fd1297;
	neg.f64 	%fd1366, %fd1031;
	and.b32  	%r3107, %r768, 2147483647;
	setp.ne.s32 	%p1010, %r3107, 1071644672;
	and.pred  	%p1, %p1008, %p1010;
	mul.wide.s32 	%rd304, %r3293, 480;
	mov.u64 	%rd305, ros;
	add.s64 	%rd306, %rd305, %rd304;
	ld.const.f64 	%fd7927, [%rd306+-16];
	rcp.rn.f64 	%fd1367, %fd7927;
	{
	.reg .b32 %temp; 
	mov.b64 	{%temp, %r618}, %fd1367;
	}
	shr.u32 	%r3108, %r618, 20;
	and.b32  	%r3109, %r3108, 2047;
	add.s32 	%r3110, %r3109, -1012;
	mov.b64 	%rd307, %fd1367;
	shl.b64 	%rd308, %rd307, %r3110;
	setp.eq.s64 	%p2, %rd308, -9223372036854775808;
	cvt.rzi.f64.f64 	%fd1368, %fd1367;
	abs.f64 	%fd1369, %fd1367;
	mul.f64 	%fd7928, %fd7920, %fd4;
	mul.f64 	%fd1370, %fd7921, %fd6;
	fma.rn.f64 	%fd1371, %fd7920, %fd4, %fd7928;
	mul.f64 	%fd7929, %fd304, %fd4;
	mul.f64 	%fd7930, %fd313, %fd4;
	mul.f64 	%fd7931, %fd356, %fd4;
	mul.f64 	%fd7932, %fd398, %fd4;
	neg.f64 	%fd1372, %fd7932;
	neg.f64 	%fd1373, %fd7929;
	neg.f64 	%fd1374, %fd7931;
	neg.f64 	%fd1375, %fd7930;
	mov.f64 	%fd25558, 0d0000000000000000;
	mov.b32 	%r3385, 0;
	mov.u32 	%r3386, %r3385;
	mov.u32 	%r3393, %r3385;
	mov.u32 	%r3394, %r3385;
	mov.u32 	%r3395, %r3385;
	mov.u32 	%r3401, %r3385;
$L__BB0_846:
	mov.f64 	%fd1515, %fd25556;
	ld.param.f64 	%fd25135, [_Z10RosenbrockPdddS_PiiiiiiddddddddPKdS2_S2_S2_S2_S2_S2_S2_i_param_2];
	ld.param.f64 	%fd25133, [_Z10RosenbrockPdddS_PiiiiiiddddddddPKdS2_S2_S2_S2_S2_S2_S2_i_param_1];
	setp.ltu.f64 	%p1011, %fd25135, %fd25133;
	@%p1011 bra 	$L__BB0_947;
	ld.param.f64 	%fd25150, [_Z10RosenbrockPdddS_PiiiiiiddddddddPKdS2_S2_S2_S2_S2_S2_S2_i_param_17];
	ld.param.f64 	%fd25136, [_Z10RosenbrockPdddS_PiiiiiiddddddddPKdS2_S2_S2_S2_S2_S2_S2_i_param_2];
	sub.f64 	%fd7933, %fd25557, %fd25136;
	add.f64 	%fd7934, %fd25150, %fd7933;
	setp.gtu.f64 	%p1012, %fd7934, 0d0000000000000000;
	@%p1012 bra 	$L__BB0_948;
	ld.param.f64 	%fd25151, [_Z10RosenbrockPdddS_PiiiiiiddddddddPKdS2_S2_S2_S2_S2_S2_S2_i_param_17];
	ld.param.u32 	%r3312, [_Z10RosenbrockPdddS_PiiiiiiddddddddPKdS2_S2_S2_S2_S2_S2_S2_i_param_9];
	setp.gt.s32 	%p1013, %r3393, %r3312;
	setp.le.f64 	%p1014, %fd1515, %fd25151;
	or.pred  	%p1015, %p1013, %p1014;
	@%p1015 bra 	$L__BB0_948;
$L__BB0_849:
	ld.param.u32 	%r3290, [_Z10RosenbrockPdddS_PiiiiiiddddddddPKdS2_S2_S2_S2_S2_S2_S2_i_param_5];
	setp.ne.s32 	%p1021, %r3290, 0;
	add.s32 	%r3410, %r3385, 1;
	ld.local.v2.f64 	{%fd1518, %fd1519}, [%rd2+960];
	mul.f64 	%fd8076, %fd304, %fd1518;
	mul.f64 	%fd8077, %fd8076, %fd4;
	ld.local.v2.f64 	{%fd1520, %fd1521}, [%rd2+1040];
	mul.f64 	%fd8078, %fd313, %fd1521;
	mul.f64 	%fd8079, %fd4, %fd8078;
	mul.f64 	%fd8080, %fd1518, 0d3DE07E1FE91B0B70;
	ld.local.v2.f64 	{%fd1522, %fd1523}, [%rd2+992];
	mul.f64 	%fd8081, %fd8080, %fd1522;
	mul.f64 	%fd8082, %fd319, %fd1522;
	mul.f64 	%fd8083, %fd8082, %fd1521;
	ld.local.v2.f64 	{%fd8084, %fd1524}, [%rd2+976];
	mul.f64 	%fd8085, %fd356, %fd8084;
	mul.f64 	%fd8086, %fd8085, %fd4;
	mul.f64 	%fd1525, %fd362, %fd8084;
	mul.f64 	%fd8087, %fd1525, %fd1522;
	ld.local.v2.f64 	{%fd8088, %fd8089}, [%rd2+768];
	mul.f64 	%fd1526, %fd8089, 0d3DE07E1FE91B0B70;
	mul.f64 	%fd8090, %fd1526, %fd1518;
	ld.local.v2.f64 	{%fd1527, %fd1528}, [%rd2+1008];
	mul.f64 	%fd8091, %fd368, %fd1527;
	mul.f64 	%fd8092, %fd8091, %fd1521;
	mul.f64 	%fd8093, %fd211, %fd1522;
	mul.f64 	%fd1529, %fd1527, %fd8093;
	mul.f64 	%fd1530, %fd374, %fd8089;
	mul.f64 	%fd8094, %fd1527, %fd1530;
	mul.f64 	%fd8095, %fd380, %fd1521;
	ld.local.v2.f64 	{%fd1531, %fd1532}, [%rd2+1088];
	mul.f64 	%fd8096, %fd8095, %fd1532;
	mul.f64 	%fd8097, %fd217, %fd1522;
	mul.f64 	%fd1533, %fd1532, %fd8097;
	mul.f64 	%fd1534, %fd8084, 0d3DD3CA8CB153A753;
	mul.f64 	%fd8098, %fd1532, %fd1534;
	mul.f64 	%fd1535, %fd8084, 0d3D9E58B5986F33C4;
	mul.f64 	%fd8099, %fd1535, %fd1532;
	mul.f64 	%fd1536, %fd8084, 0d3D7C25C268497682;
	mul.f64 	%fd8100, %fd1536, %fd1532;
	mul.f64 	%fd8101, %fd386, %fd1527;
	mul.f64 	%fd8102, %fd1532, %fd8101;
	mul.f64 	%fd8103, %fd25, %fd1532;
	mul.f64 	%fd8104, %fd1532, %fd8103;
	mul.f64 	%fd8105, %fd392, %fd1518;
	ld.local.v2.f64 	{%fd1537, %fd1538}, [%rd2+1024];
	mul.f64 	%fd1539, %fd8105, %fd1537;
	ld.local.v2.f64 	{%fd8106, %fd8107}, [%rd2+704];
	mul.f64 	%fd1540, %fd8106, 0d3D7FAA7AB552A552;
	mul.f64 	%fd8108, %fd1540, %fd1527;
	ld.local.v2.f64 	{%fd8109, %fd8110}, [%rd2+464];
	mul.f64 	%fd8111, %fd398, %fd8110;
	mul.f64 	%fd8112, %fd8111, %fd4;
	mul.f64 	%fd8113, %fd399, %fd1518;
	mul.f64 	%fd8114, %fd8113, %fd5;
	ld.local.v2.f64 	{%fd8115, %fd8116}, [%rd2+480];
	mul.f64 	%fd1541, %fd405, %fd8115;
	mul.f64 	%fd8117, %fd1541, %fd1518;
	mul.f64 	%fd1542, %fd406, %fd8115;
	mul.f64 	%fd8118, %fd1542, %fd1518;
	mul.f64 	%fd8119, %fd412, %fd1522;
	ld.local.v2.f64 	{%fd1543, %fd1544}, [%rd2+1056];
	mul.f64 	%fd8120, %fd8119, %fd1544;
	mul.f64 	%fd1545, %fd418, %fd8110;
	mul.f64 	%fd8121, %fd1544, %fd1545;
	mul.f64 	%fd8122, %fd424, %fd1521;
	ld.local.v2.f64 	{%fd1546, %fd1547}, [%rd2+1072];
	mul.f64 	%fd8123, %fd8122, %fd1547;
	mul.f64 	%fd8124, %fd430, %fd1522;
	mul.f64 	%fd8125, %fd1547, %fd8124;
	mul.f64 	%fd1548, %fd436, %fd8110;
	mul.f64 	%fd8126, %fd1548, %fd1547;
	mul.f64 	%fd8127, %fd442, %fd1544;
	mul.f64 	%fd8128, %fd8127, %fd1531;
	mul.f64 	%fd8129, %fd64, %fd1547;
	mul.f64 	%fd8130, %fd1531, %fd8129;
	ld.local.v2.f64 	{%fd8131, %fd8132}, [%rd2+656];
	mul.f64 	%fd8133, %fd448, %fd8132;
	mul.f64 	%fd8134, %fd485, %fd1527;
	mul.f64 	%fd8135, %fd8134, %fd1544;
	mul.f64 	%fd8136, %fd491, %fd1544;
	mul.f64 	%fd1549, %fd8136, %fd1532;
	mul.f64 	%fd8137, %fd520, %fd1527;
	mul.f64 	%fd8138, %fd8137, %fd1547;
	mul.f64 	%fd8139, %fd101, %fd1547;
	mul.f64 	%fd8140, %fd8139, %fd1532;
	mul.f64 	%fd8141, %fd1531, 0d3D8EC94CA210599E;
	mul.f64 	%fd8142, %fd1532, %fd8141;
	ld.local.v2.f64 	{%fd8143, %fd8144}, [%rd2+608];
	mul.f64 	%fd1550, %fd526, %fd8143;
	mul.f64 	%fd8145, %fd1550, %fd1527;
	ld.local.v2.f64 	{%fd8146, %fd8147}, [%rd2+800];
	mul.f64 	%fd1551, %fd118, %fd8147;
	mul.f64 	%fd8148, %fd1527, %fd1551;
	ld.local.v2.f64 	{%fd8149, %fd8150}, [%rd2+576];
	mul.f64 	%fd8151, %fd532, %fd8150;
	mul.f64 	%fd1552, %fd538, %fd8150;
	mul.f64 	%fd8152, %fd1552, %fd1527;
	ld.local.v2.f64 	{%fd8153, %fd8154}, [%rd2+368];
	mul.f64 	%fd1553, %fd544, %fd8154;
	mul.f64 	%fd8155, %fd1527, %fd1553;
	ld.local.v2.f64 	{%fd8156, %fd8157}, [%rd2+736];
	mul.f64 	%fd1554, %fd550, %fd8156;
	mul.f64 	%fd8158, %fd1554, %fd1522;
	mul.f64 	%fd1555, %fd563, %fd8156;
	mul.f64 	%fd8159, %fd1555, %fd1532;
	mul.f64 	%fd1556, %fd575, %fd8156;
	mul.f64 	%fd8160, %fd1532, %fd1556;
	mul.f64 	%fd1557, %fd584, %fd8156;
	mul.f64 	%fd8161, %fd1557, %fd1544;
	mul.f64 	%fd1558, %fd585, %fd8156;
	mul.f64 	%fd8162, %fd1558, %fd1544;
	mul.f64 	%fd1559, %fd592, %fd8156;
	mul.f64 	%fd8163, %fd1559, %fd1547;
	mul.f64 	%fd1560, %fd593, %fd8156;
	mul.f64 	%fd8164, %fd1547, %fd1560;
	ld.local.v2.f64 	{%fd8165, %fd8166}, [%rd2+672];
	mul.f64 	%fd1561, %fd8165, 0d3D0B05876E5B0120;
	mul.f64 	%fd8167, %fd1561, %fd1522;
	mul.f64 	%fd8168, %fd8165, 0d4094500000000000;
	ld.local.v2.f64 	{%fd8169, %fd1562}, [%rd2+688];
	mul.f64 	%fd8170, %fd599, %fd1562;
	mul.f64 	%fd8171, %fd8170, %fd1527;
	ld.local.v2.f64 	{%fd8172, %fd8173}, [%rd2+560];
	mul.f64 	%fd1563, %fd600, %fd8172;
	mul.f64 	%fd8174, %fd1563, %fd1562;
	mul.f64 	%fd8175, %fd606, %fd1562;
	mul.f64 	%fd8176, %fd8175, %fd1547;
	mul.f64 	%fd1564, %fd8172, 0d3D7D33F9B299048D;
	mul.f64 	%fd8177, %fd1564, %fd1527;
	mul.f64 	%fd1565, %fd612, %fd8116;
	mul.f64 	%fd8178, %fd1527, %fd1565;
	mul.f64 	%fd8179, %fd618, %fd1562;
	mul.f64 	%fd8180, %fd8179, %fd4;
	ld.local.v2.f64 	{%fd8181, %fd8182}, [%rd2+784];
	mul.f64 	%fd1566, %fd8181, 0d3DE80D43DE9CC603;
	mul.f64 	%fd8183, %fd1566, %fd1518;
	mul.f64 	%fd1567, %fd632, %fd8181;
	mul.f64 	%fd8184, %fd1567, %fd1527;
	mul.f64 	%fd1568, %fd638, %fd8107;
	mul.f64 	%fd8185, %fd1527, %fd1568;
	mul.f64 	%fd8186, %fd644, %fd1523;
	mul.f64 	%fd8187, %fd8186, %fd1532;
	mul.f64 	%fd8188, %fd649, %fd1523;
	mul.f64 	%fd1569, %fd8188, %fd1544;
	mul.f64 	%fd8189, %fd1523, 0d3D76DEADF4BBB049;
	mul.f64 	%fd8190, %fd8189, %fd1531;
	mul.f64 	%fd8191, %fd661, %fd1523;
	mul.f64 	%fd8192, %fd1523, %fd8191;
	mul.f64 	%fd8193, %fd667, %fd1523;
	mul.f64 	%fd8194, %fd1523, %fd8193;
	ld.local.v2.f64 	{%fd8195, %fd8196}, [%rd2+832];
	mul.f64 	%fd1570, %fd298, %fd8195;
	mul.f64 	%fd8197, %fd1570, %fd1527;
	mul.f64 	%fd8198, %fd673, %fd1527;
	mul.f64 	%fd8199, %fd8198, %fd1520;
	mul.f64 	%fd8200, %fd679, %fd1520;
	mul.f64 	%fd8201, %fd8200, %fd1531;
	ld.local.v2.f64 	{%fd8202, %fd8203}, [%rd2+752];
	mul.f64 	%fd1571, %fd680, %fd8203;
	mul.f64 	%fd8204, %fd1571, %fd1527;
	ld.local.v2.f64 	{%fd8205, %fd8206}, [%rd2+624];
	mul.f64 	%fd1572, %fd8205, 0d3D5C25C268497682;
	mul.f64 	%fd8207, %fd1527, %fd1572;
	ld.local.v2.f64 	{%fd8208, %fd8209}, [%rd2+384];
	mul.f64 	%fd1573, %fd686, %fd8208;
	mul.f64 	%fd8210, %fd1573, %fd1527;
	ld.local.v2.f64 	{%fd8211, %fd8212}, [%rd2+816];
	mul.f64 	%fd1574, %fd692, %fd8212;
	mul.f64 	%fd8213, %fd1574, %fd1522;
	mul.f64 	%fd1575, %fd729, %fd8212;
	mul.f64 	%fd8214, %fd1575, %fd1527;
	ld.local.v2.f64 	{%fd8215, %fd8216}, [%rd2+928];
	mul.f64 	%fd1576, %fd735, %fd8216;
	mul.f64 	%fd8217, %fd1576, %fd1532;
	mul.f64 	%fd1577, %fd741, %fd8216;
	mul.f64 	%fd8218, %fd1577, %fd1544;
	mul.f64 	%fd1578, %fd8216, 0d3D843B23BAF4CD2D;
	mul.f64 	%fd8219, %fd1578, %fd1531;
	mul.f64 	%fd1579, %fd747, %fd8216;
	mul.f64 	%fd8220, %fd1579, %fd1523;
	mul.f64 	%fd1580, %fd298, %fd8173;
	mul.f64 	%fd8221, %fd1580, %fd1527;
	ld.local.v2.f64 	{%fd8222, %fd8223}, [%rd2+944];
	mul.f64 	%fd1581, %fd748, %fd8223;
	mul.f64 	%fd8224, %fd1527, %fd1581;
	mul.f64 	%fd1582, %fd749, %fd8223;
	mul.f64 	%fd8225, %fd1582, %fd1531;
	ld.local.v2.f64 	{%fd8226, %fd8227}, [%rd2+592];
	mul.f64 	%fd1583, %fd755, %fd8226;
	mul.f64 	%fd8228, %fd1583, %fd1527;
	mul.f64 	%fd8229, %fd767, %fd1519;
	mul.f64 	%fd8230, %fd8229, %fd1532;
	mul.f64 	%fd8231, %fd773, %fd1519;
	mul.f64 	%fd8232, %fd8231, %fd1532;
	mul.f64 	%fd8233, %fd774, %fd1519;
	mul.f64 	%fd8234, %fd8233, %fd1544;
	mul.f64 	%fd8235, %fd268, %fd1519;
	mul.f64 	%fd8236, %fd8235, %fd1547;
	mul.f64 	%fd8237, %fd1519, 0d3D919799812DEA11;
	mul.f64 	%fd8238, %fd8237, %fd1531;
	mul.f64 	%fd8239, %fd780, %fd1519;
	mul.f64 	%fd8240, %fd8239, %fd1523;
	mul.f64 	%fd8241, %fd781, %fd1519;
	mul.f64 	%fd8242, %fd8241, %fd1523;
	mul.f64 	%fd1584, %fd787, %fd8216;
	mul.f64 	%fd8243, %fd1584, %fd1519;
	mul.f64 	%fd8244, %fd788, %fd1519;
	mul.f64 	%fd8245, %fd1519, %fd8244;
	ld.local.v2.f64 	{%fd8246, %fd8247}, [%rd2+496];
	mul.f64 	%fd8248, %fd298, 0d3FE3333333333333;
	mul.f64 	%fd1585, %fd8248, %fd8247;
	mul.f64 	%fd8249, %fd1585, %fd1527;
	mul.f64 	%fd1586, %fd789, %fd8109;
	mul.f64 	%fd8250, %fd1527, %fd1586;
	mul.f64 	%fd1587, %fd795, %fd8144;
	mul.f64 	%fd8251, %fd1587, %fd1527;
	mul.f64 	%fd8252, %fd274, %fd8144;
	mul.f64 	%fd1588, %fd801, %fd8209;
	mul.f64 	%fd8253, %fd1527, %fd1588;
	ld.local.v2.f64 	{%fd8254, %fd8255}, [%rd2+848];
	mul.f64 	%fd1589, %fd802, %fd8255;
	mul.f64 	%fd8256, %fd1589, %fd1522;
	mul.f64 	%fd1590, %fd832, %fd8255;
	mul.f64 	%fd8257, %fd1590, %fd1527;
	mul.f64 	%fd1591, %fd838, %fd8255;
	mul.f64 	%fd8258, %fd1591, %fd1531;
	mul.f64 	%fd1592, %fd292, %fd8157;
	mul.f64 	%fd8259, %fd1592, %fd1532;
	mul.f64 	%fd1593, %fd286, %fd8157;
	mul.f64 	%fd8260, %fd1593, %fd1544;
	mul.f64 	%fd1594, %fd280, %fd8157;
	mul.f64 	%fd8261, %fd1594, %fd1523;
	ld.local.v2.f64 	{%fd8262, %fd8263}, [%rd2+544];
	mul.f64 	%fd1595, %fd298, %fd8263;
	mul.f64 	%fd8264, %fd1595, %fd1527;
	ld.local.v2.f64 	{%fd8265, %fd8266}, [%rd2+912];
	mul.f64 	%fd1596, %fd844, %fd8266;
	mul.f64 	%fd8267, %fd1596, %fd1532;
	mul.f64 	%fd1597, %fd845, %fd8266;
	mul.f64 	%fd8268, %fd1597, %fd1544;
	ld.local.v2.f64 	{%fd8269, %fd8270}, [%rd2+528];
	mul.f64 	%fd1598, %fd846, %fd8270;
	mul.f64 	%fd8271, %fd1598, %fd1527;
	mul.f64 	%fd1599, %fd852, %fd8169;
	mul.f64 	%fd8272, %fd1527, %fd1599;
	mul.f64 	%fd1600, %fd853, %fd8202;
	mul.f64 	%fd8273, %fd1600, %fd1532;
	mul.f64 	%fd1601, %fd854, %fd8202;
	mul.f64 	%fd8274, %fd1601, %fd1544;
	mul.f64 	%fd1602, %fd855, %fd8202;
	mul.f64 	%fd8275, %fd1602, %fd1523;
	mul.f64 	%fd1603, %fd298, %fd8149;
	mul.f64 	%fd8276, %fd1603, %fd1527;
	ld.local.v2.f64 	{%fd8277, %fd1604}, [%rd2+864];
	mul.f64 	%fd1605, %fd861, %fd8277;
	mul.f64 	%fd8278, %fd1527, %fd1605;
	mul.f64 	%fd1606, %fd867, %fd8088;
	mul.f64 	%fd8279, %fd1606, %fd1527;
	mul.f64 	%fd1607, %fd873, %fd8246;
	mul.f64 	%fd8280, %fd1527, %fd1607;
	ld.local.v2.f64 	{%fd8281, %fd8282}, [%rd2+320];
	mul.f64 	%fd1608, %fd879, %fd8281;
	mul.f64 	%fd8283, %fd1608, %fd1527;
	mul.f64 	%fd1609, %fd280, %fd8211;
	mul.f64 	%fd8284, %fd1609, %fd1523;
	mul.f64 	%fd1610, %fd292, %fd8211;
	mul.f64 	%fd8285, %fd1610, %fd1532;
	mul.f64 	%fd1611, %fd286, %fd8211;
	mul.f64 	%fd8286, %fd1611, %fd1544;
	mul.f64 	%fd1612, %fd298, %fd8206;
	mul.f64 	%fd8287, %fd1612, %fd1527;
	ld.local.v2.f64 	{%fd8288, %fd8289}, [%rd2+880];
	mul.f64 	%fd1613, %fd890, %fd8288;
	mul.f64 	%fd8290, %fd1613, %fd1522;
	mul.f64 	%fd1614, %fd901, %fd8288;
	mul.f64 	%fd8291, %fd1614, %fd1527;
	ld.local.v2.f64 	{%fd8292, %fd1615}, [%rd2+896];
	mul.f64 	%fd8293, %fd902, %fd1615;
	mul.f64 	%fd8294, %fd8293, %fd1532;
	mul.f64 	%fd8295, %fd903, %fd1615;
	mul.f64 	%fd8296, %fd8295, %fd1544;
	mul.f64 	%fd8297, %fd268, 0d3FD0000000000000;
	mul.f64 	%fd8298, %fd8297, %fd1615;
	mul.f64 	%fd8299, %fd8298, %fd1547;
	mul.f64 	%fd8300, %fd1615, 0d3D819799812DEA11;
	mul.f64 	%fd8301, %fd8300, %fd1523;
	mul.f64 	%fd8302, %fd1615, %fd8300;
	mul.f64 	%fd1616, %fd8131, 0d3DC07E1FE91B0B70;
	mul.f64 	%fd8303, %fd1616, %fd1527;
	mul.f64 	%fd1617, %fd909, %fd8166;
	mul.f64 	%fd8304, %fd1527, %fd1617;
	mul.f64 	%fd1618, %fd292, %fd8182;
	mul.f64 	%fd8305, %fd1618, %fd1532;
	mul.f64 	%fd1619, %fd286, %fd8182;
	mul.f64 	%fd8306, %fd1619, %fd1544;
	mul.f64 	%fd1620, %fd298, %fd8262;
	mul.f64 	%fd8307, %fd1620, %fd1527;
	mul.f64 	%fd1621, %fd8289, 0d3D7DE81E8ECE0DEA;
	mul.f64 	%fd8308, %fd1527, %fd1621;
	ld.local.v2.f64 	{%fd8309, %fd8310}, [%rd2+512];
	mul.f64 	%fd1622, %fd8309, 0d3DC19799812DEA11;
	mul.f64 	%fd8311, %fd1622, %fd1527;
	mul.f64 	%fd8312, %fd274, %fd8309;
	mul.f64 	%fd1623, %fd915, %fd8254;
	mul.f64 	%fd8313, %fd1623, %fd1522;
	mul.f64 	%fd1624, %fd921, %fd8254;
	mul.f64 	%fd8314, %fd1624, %fd1527;
	mul.f64 	%fd1625, %fd927, %fd8254;
	mul.f64 	%fd8315, %fd1625, %fd1531;
	mul.f64 	%fd8316, %fd928, %fd1604;
	mul.f64 	%fd8317, %fd8316, %fd1532;
	mul.f64 	%fd8318, %fd903, %fd1604;
	mul.f64 	%fd8319, %fd8318, %fd1544;
	mul.f64 	%fd8320, %fd1604, 0d3D819799812DEA11;
	mul.f64 	%fd8321, %fd8320, %fd1523;
	mul.f64 	%fd8322, %fd1604, %fd8320;
	mul.f64 	%fd1626, %fd8269, 0d3DDB7CDFD9D7BDBB;
	mul.f64 	%fd8323, %fd1626, %fd1527;
	ld.local.v2.f64 	{%fd8324, %fd8325}, [%rd2+720];
	mul.f64 	%fd1627, %fd8325, 0d3DAC965971EA9C5C;
	mul.f64 	%fd8326, %fd1527, %fd1627;
	mul.f64 	%fd8327, %fd934, %fd1522;
	mul.f64 	%fd8328, %fd8327, %fd1528;
	mul.f64 	%fd8329, %fd935, %fd1521;
	mul.f64 	%fd8330, %fd8329, %fd1546;
	mul.f64 	%fd8331, %fd941, %fd1546;
	mul.f64 	%fd8332, %fd1546, %fd8331;
	mul.f64 	%fd8333, %fd942, %fd1546;
	mul.f64 	%fd8334, %fd1546, %fd8333;
	mul.f64 	%fd8335, %fd948, %fd1546;
	mul.f64 	%fd8336, %fd8335, %fd1546;
	mul.f64 	%fd8337, %fd155, %fd1546;
	mul.f64 	%fd8338, %fd1546, %fd8337;
	ld.local.v2.f64 	{%fd8339, %fd8340}, [%rd2+304];
	mul.f64 	%fd8341, %fd954, %fd8340;
	mul.f64 	%fd1628, %fd960, %fd8089;
	mul.f64 	%fd8342, %fd1628, %fd1528;
	mov.f64 	%fd8343, 0d3DC83073119F21D8;
	sub.f64 	%fd8344, %fd8343, %fd966;
	mul.f64 	%fd8345, %fd8344, %fd1528;
	mul.f64 	%fd8346, %fd8345, %fd1532;
	mul.f64 	%fd8347, %fd966, %fd1528;
	mul.f64 	%fd8348, %fd8347, %fd1532;
	mul.f64 	%fd1629, %fd972, %fd8106;
	mul.f64 	%fd8349, %fd1629, %fd1528;
	mul.f64 	%fd8350, %fd973, %fd1527;
	mul.f64 	%fd8351, %fd8350, %fd1546;
	mul.f64 	%fd8352, %fd979, %fd1546;
	mul.f64 	%fd8353, %fd8352, %fd1532;
	mul.f64 	%fd8354, %fd980, %fd1527;
	ld.local.f64 	%fd1630, [%rd2+1104];
	mul.f64 	%fd8355, %fd8354, %fd1630;
	mul.f64 	%fd1631, %fd981, %fd8292;
	mul.f64 	%fd8356, %fd1631, %fd1527;
	mul.f64 	%fd8357, %fd987, %fd1544;
	mul.f64 	%fd8358, %fd8357, %fd1546;
	mul.f64 	%fd8359, %fd1025, %fd1546;
	mul.f64 	%fd8360, %fd8359, %fd1547;
	mul.f64 	%fd8361, %fd1031, %fd8215;
	mul.f64 	%fd1632, %fd1037, %fd8215;
	mul.f64 	%fd8362, %fd1632, %fd1521;
	mul.f64 	%fd1633, %fd1043, %fd8215;
	mul.f64 	%fd8363, %fd1633, %fd1528;
	mul.f64 	%fd1634, %fd1049, %fd8181;
	mul.f64 	%fd8364, %fd1528, %fd1634;
	mul.f64 	%fd8365, %fd1055, %fd1528;
	mul.f64 	%fd8366, %fd8365, %fd1520;
	mul.f64 	%fd1635, %fd8195, 0d3DD037C1831653C8;
	mul.f64 	%fd8367, %fd1635, %fd1528;
	mul.f64 	%fd8368, %fd1061, %fd1523;
	mul.f64 	%fd8369, %fd8368, %fd1546;
	mul.f64 	%fd1636, %fd8282, 0d3DF6AD6BE0852FBA;
	mul.f64 	%fd8370, %fd1636, %fd1518;
	mul.f64 	%fd1637, %fd8227, 0d3DE6AD6BE0852FBA;
	mul.f64 	%fd8371, %fd1518, %fd1637;
	mul.f64 	%fd1638, %fd1067, %fd8227;
	mul.f64 	%fd8372, %fd1638, %fd1527;
	ld.local.v2.f64 	{%fd8373, %fd8374}, [%rd2+448];
	mul.f64 	%fd1639, %fd8374, 0d3DF65575E0FF4A28;
	mul.f64 	%fd8375, %fd1639, %fd1518;
	mul.f64 	%fd1640, %fd1073, %fd8374;
	mul.f64 	%fd8376, %fd1640, %fd1527;
	mul.f64 	%fd1641, %fd1111, %fd8212;
	mul.f64 	%fd8377, %fd1641, %fd1528;
	mul.f64 	%fd1642, %fd8223, 0d3DD5FD7FE1796495;
	mul.f64 	%fd8378, %fd1528, %fd1642;
	ld.local.v2.f64 	{%fd8379, %fd8380}, [%rd2+336];
	mul.f64 	%fd1643, %fd8379, 0d3DE33DCFE54A3803;
	mul.f64 	%fd8381, %fd1643, %fd1518;
	mul.f64 	%fd1644, %fd8380, 0d3DEF9C67D41E8097;
	mul.f64 	%fd8382, %fd1518, %fd1644;
	mul.f64 	%fd8383, %fd1117, %fd1522;
	mul.f64 	%fd8384, %fd8383, %fd1538;
	mul.f64 	%fd8385, %fd1123, %fd1521;
	mul.f64 	%fd8386, %fd8385, %fd1543;
	mul.f64 	%fd8387, %fd1543, 0d3D87BFDC07FDFBFD;
	mul.f64 	%fd8388, %fd1543, %fd8387;
	mul.f64 	%fd8389, %fd1129, %fd1543;
	mul.f64 	%fd8390, %fd1543, %fd8389;
	mul.f64 	%fd8391, %fd1135, %fd1538;
	mul.f64 	%fd8392, %fd8391, %fd1532;
	mul.f64 	%fd8393, %fd1136, %fd1543;
	mul.f64 	%fd8394, %fd1532, %fd8393;
	mul.f64 	%fd8395, %fd1142, %fd1524;
	mul.f64 	%fd8396, %fd8395, %fd1527;
	mul.f64 	%fd1645, %fd1148, %fd8222;
	mul.f64 	%fd8397, %fd1645, %fd1521;
	mul.f64 	%fd1646, %fd1154, %fd8146;
	mul.f64 	%fd8398, %fd1646, %fd1527;
	mul.f64 	%fd1647, %fd8196, 0d3DCAF0230DCE4E6A;
	mul.f64 	%fd8399, %fd1647, %fd1538;
	mul.f64 	%fd8400, %fd1160, %fd1543;
	mul.f64 	%fd8401, %fd8400, %fd1544;
	mul.f64 	%fd8402, %fd193, %fd1543;
	mul.f64 	%fd8403, %fd8402, %fd1547;
	mul.f64 	%fd8404, %fd1166, %fd8196;
	mul.f64 	%fd8405, %fd1172, %fd1538;
	mul.f64 	%fd8406, %fd8405, %fd1520;
	mul.f64 	%fd1648, %fd1178, %fd8195;
	mul.f64 	%fd8407, %fd1538, %fd1648;
	mul.f64 	%fd8408, %fd1523, 0d3D923B5DEC46DB4F;
	mul.f64 	%fd8409, %fd8408, %fd1543;
	mul.f64 	%fd8410, %fd1523, 0d3D7B590CE26A48F5;
	mul.f64 	%fd8411, %fd8410, %fd1543;
	ld.local.v2.f64 	{%fd8412, %fd8413}, [%rd2+416];
	mul.f64 	%fd1649, %fd1184, %fd8413;
	mul.f64 	%fd8414, %fd1649, %fd1527;
	mul.f64 	%fd1650, %fd1195, %fd8212;
	mul.f64 	%fd8415, %fd1650, %fd1538;
	mul.f64 	%fd1651, %fd1201, %fd8223;
	mul.f64 	%fd8416, %fd1538, %fd1651;
	ld.local.v2.f64 	{%fd8417, %fd8418}, [%rd2+352];
	mul.f64 	%fd1652, %fd1207, %fd8418;
	mul.f64 	%fd8419, %fd1652, %fd1527;
	mul.f64 	%fd1653, %fd1213, %fd8417;
	mul.f64 	%fd8420, %fd1527, %fd1653;
	mul.f64 	%fd1654, %fd8324, 0d3CEDE7661723DBB3;
	mul.f64 	%fd8421, %fd1654, %fd1538;
	ld.local.v2.f64 	{%fd8422, %fd8423}, [%rd2+640];
	mul.f64 	%fd1655, %fd8422, 0d3CD3D0DAC864DEB1;
	mul.f64 	%fd8424, %fd1538, %fd1655;
	mul.f64 	%fd1656, %fd1219, %fd8146;
	mul.f64 	%fd8425, %fd1656, %fd1528;
	mul.f64 	%fd8426, %fd1225, %fd1543;
	mul.f64 	%fd8427, %fd8426, %fd1546;
	mul.f64 	%fd8428, %fd1226, %fd1543;
	mul.f64 	%fd8429, %fd8428, %fd1546;
	mul.f64 	%fd8430, %fd1227, %fd1543;
	mul.f64 	%fd8431, %fd8430, %fd1546;
	mul.f64 	%fd1657, %fd8324, 0d3DAFE2C63A23383F;
	mul.f64 	%fd8432, %fd1657, %fd1528;
	ld.local.v2.f64 	{%fd8433, %fd8434}, [%rd2+432];
	mul.f64 	%fd1658, %fd1213, %fd8433;
	mul.f64 	%fd8435, %fd1658, %fd1527;
	mul.f64 	%fd1659, %fd1213, %fd8434;
	mul.f64 	%fd8436, %fd1527, %fd1659;
	mul.f64 	%fd1660, %fd1233, %fd8412;
	mul.f64 	%fd8437, %fd1660, %fd1527;
	mul.f64 	%fd1661, %fd1263, %fd8373;
	mul.f64 	%fd1662, %fd1527, %fd1661;
	mul.f64 	%fd1663, %fd1269, %fd8265;
	mul.f64 	%fd8438, %fd1663, %fd1527;
	mul.f64 	%fd1664, %fd205, %fd8265;
	mul.f64 	%fd8439, %fd1664, %fd1527;
	mul.f64 	%fd1665, %fd1275, %fd8265;
	mul.f64 	%fd8440, %fd1665, %fd1531;
	mul.f64 	%fd1666, %fd8310, 0d3DDB7CDFD9D7BDBB;
	mul.f64 	%fd8441, %fd1666, %fd1527;
	mul.f64 	%fd8442, %fd1281, %fd8423;
	mul.f64 	%fd1667, %fd8423, 0d3D551C51CE3718E1;
	mul.f64 	%fd8443, %fd1667, %fd1522;
	mul.f64 	%fd1668, %fd8153, 0d3DCB7CDFD9D7BDBB;
	mul.f64 	%fd8444, %fd1668, %fd1532;
	mul.f64 	%fd1669, %fd8265, 0d3DF6AD6BE0852FBA;
	mul.f64 	%fd8445, %fd1669, %fd1528;
	mul.f64 	%fd1670, %fd1287, %fd8265;
	mul.f64 	%fd8446, %fd1670, %fd1538;
	mul.f64 	%fd1671, %fd8265, 0d3D5EF655D91D9BF5;
	mul.f64 	%fd8447, %fd1671, %fd1543;
	mul.f64 	%fd8448, %fd1288, %fd1522;
	mul.f64 	%fd8449, %fd1289, %fd1522;
	mul.f64 	%fd8450, %fd1290, %fd1537;
	mul.f64 	%fd8451, %fd1291, %fd8106;
	mul.f64 	%fd8452, %fd1292, %fd8115;
	mul.f64 	%fd8453, %fd1293, %fd1547;
	mul.f64 	%fd8454, %fd1294, %fd1544;
	mul.f64 	%fd8455, %fd1295, %fd1531;
	mul.f64 	%fd8456, %fd1296, %fd1531;
	mul.f64 	%fd8457, %fd1297, %fd8132;
	mul.f64 	%fd8458, %fd1298, %fd8143;
	mul.f64 	%fd8459, %fd1299, %fd8147;
	mul.f64 	%fd8460, %fd1300, %fd8150;
	mul.f64 	%fd8461, %fd1301, %fd8195;
	mul.f64 	%fd8462, %fd1302, %fd1520;
	mul.f64 	%fd8463, %fd1303, %fd1520;
	mul.f64 	%fd8464, %fd1304, %fd8181;
	mul.f64 	%fd8465, %fd1301, %fd8173;
	mul.f64 	%fd8466, %fd1305, %fd8223;
	mul.f64 	%fd8467, %fd1306, %fd8247;
	mul.f64 	%fd8468, %fd1303, 0d3FC851EB851EB852;
	mul.f64 	%fd8469, %fd8468, %fd8109;
	mul.f64 	%fd8470, %fd1307, %fd8144;
	mul.f64 	%fd8471, %fd1301, %fd8263;
	mul.f64 	%fd8472, %fd1308, %fd8169;
	mul.f64 	%fd8473, %fd1303, 0d3FB2F1A9FBE76C8B;
	mul.f64 	%fd8474, %fd8473, %fd8277;
	mul.f64 	%fd8475, %fd1309, %fd8088;
	mul.f64 	%fd8476, %fd1301, %fd8149;
	mul.f64 	%fd8477, %fd1307, 0d400D99999999999A;
	mul.f64 	%fd8478, %fd8477, %fd8246;
	mul.f64 	%fd8479, %fd1301, %fd8206;
	mul.f64 	%fd8480, %fd1302, 0d3F9374BC6A7EF9DB;
	fma.rn.f64 	%fd8481, %fd1309, 0d3F8EB851EB851EB8, %fd8480;
	mul.f64 	%fd8482, %fd8481, %fd8288;
	mul.f64 	%fd8483, %fd1301, %fd8131;
	mul.f64 	%fd8484, %fd1303, 0d3FDAE147AE147AE1;
	mul.f64 	%fd8485, %fd8484, %fd8166;
	mul.f64 	%fd8486, %fd1301, %fd8262;
	mul.f64 	%fd8487, %fd1309, 0d4001333333333333;
	mul.f64 	%fd8488, %fd8487, %fd8339;
	mul.f64 	%fd8489, %fd8477, %fd8289;
	mul.f64 	%fd8490, %fd1307, %fd8309;
	mul.f64 	%fd8491, %fd1301, %fd8269;
	mul.f64 	%fd8492, %fd8477, %fd8325;
	mul.f64 	%fd8493, %fd1310, %fd8422;
	mul.f64 	%fd8494, %fd1311, %fd8340;
	ld.local.v2.f64 	{%fd8495, %fd8496}, [%rd2+400];
	mul.f64 	%fd8497, %fd1312, %fd8496;
	mul.f64 	%fd8498, %fd1313, %fd1630;
	mul.f64 	%fd8499, %fd1314, %fd8292;
	mul.f64 	%fd8500, %fd1315, %fd8495;
	mul.f64 	%fd8501, %fd1316, %fd8215;
	mul.f64 	%fd8502, %fd1317, %fd8215;
	mul.f64 	%fd8503, %fd1318, %fd8227;
	mul.f64 	%fd8504, %fd1319, %fd8282;
	mul.f64 	%fd8505, %fd1320, %fd8374;
	mul.f64 	%fd8506, %fd1321, %fd8380;
	mul.f64 	%fd8507, %fd1322, %fd8379;
	mul.f64 	%fd8508, %fd1323, %fd8146;
	mul.f64 	%fd8509, %fd1324, %fd1543;
	mul.f64 	%fd8510, %fd1325, %fd8222;
	ld.local.v2.f64 	{%fd8511, %fd8512}, [%rd2];
	mul.f64 	%fd1672, %fd1326, %fd8511;
	mul.f64 	%fd8513, %fd1327, %fd8196;
	mul.f64 	%fd8514, %fd1328, %fd8413;
	mul.f64 	%fd8515, %fd1329, %fd8417;
	mul.f64 	%fd8516, %fd1330, %fd8418;
	ld.local.v2.f64 	{%fd8517, %fd8518}, [%rd2+16];
	mul.f64 	%fd1673, %fd1331, %fd8517;
	mul.f64 	%fd8519, %fd1332, %fd8324;
	mul.f64 	%fd1674, %fd1333, %fd8512;
	mul.f64 	%fd8520, %fd1334, %fd8412;
	mul.f64 	%fd8521, %fd1335, %fd8433;
	mul.f64 	%fd8522, %fd1336, %fd8434;
	mul.f64 	%fd1675, %fd1337, %fd8518;
	mul.f64 	%fd1676, %fd1338, %fd8132;
	mul.f64 	%fd8523, %fd1676, %fd1537;
	mul.f64 	%fd8524, %fd1339, %fd8132;
	mul.f64 	%fd1677, %fd1340, %fd8292;
	mul.f64 	%fd8525, %fd1677, %fd1630;
	mul.f64 	%fd1678, %fd1341, %fd8215;
	mul.f64 	%fd8526, %fd1630, %fd1678;
	mul.f64 	%fd1679, %fd1342, %fd8215;
	mul.f64 	%fd8527, %fd1679, %fd1537;
	mul.f64 	%fd1680, %fd1343, %fd8132;
	mul.f64 	%fd8528, %fd1680, %fd1630;
	mul.f64 	%fd1681, %fd1344, %fd8222;
	mul.f64 	%fd8529, %fd1681, %fd1524;
	mul.f64 	%fd1682, %fd1345, %fd8196;
	mul.f64 	%fd8530, %fd1682, %fd1537;
	mul.f64 	%fd1683, %fd1346, %fd8215;
	mul.f64 	%fd8531, %fd1683, %fd1524;
	mul.f64 	%fd1684, %fd1347, %fd8196;
	mul.f64 	%fd8532, %fd1684, %fd1630;
	mul.f64 	%fd1685, %fd1348, %fd8292;
	mul.f64 	%fd8533, %fd1685, %fd1524;
	mul.f64 	%fd1686, %fd1349, %fd8222;
	mul.f64 	%fd8534, %fd1686, %fd1630;
	ld.local.v2.f64 	{%fd8535, %fd8536}, [%rd2+32];
	mul.f64 	%fd1687, %fd231, %fd8535;
	ld.local.f64 	%fd1688, [%rd2+120];
	mul.f64 	%fd8537, %fd1688, 0d3DEF9C67D41E8097;
	mul.f64 	%fd8538, %fd1321, %fd1688;
	ld.local.v2.f64 	{%fd1689, %fd1690}, [%rd2+128];
	mul.f64 	%fd8539, %fd1689, 0d3DE33DCFE54A3803;
	mul.f64 	%fd8540, %fd1322, %fd1689;
	mul.f64 	%fd8541, %fd1350, %fd1690;
	mul.f64 	%fd8542, %fd1351, %fd1690;
	mul.f64 	%fd8543, %fd8542, %fd1518;
	mul.f64 	%fd8544, %fd1292, %fd1690;
	ld.local.f64 	%fd1691, [%rd2+144];
	mul.f64 	%fd8545, %fd1691, 0dBDF49DA7E361CE4C;
	mul.f64 	%fd8546, %fd1073, %fd1691;
	mul.f64 	%fd8547, %fd8546, %fd1527;
	mul.f64 	%fd8548, %fd1320, %fd1691;
	mul.f64 	%fd1692, %fd1333, %fd8536;
	ld.local.f64 	%fd8549, [%rd2+48];
	mul.f64 	%fd1693, %fd1331, %fd8549;
	neg.f64 	%fd1694, %fd1672;
	neg.f64 	%fd1695, %fd1674;
	neg.f64 	%fd1696, %fd1673;
	neg.f64 	%fd1697, %fd1675;
	neg.f64 	%fd1698, %fd1687;
	neg.f64 	%fd1699, %fd1692;
	neg.f64 	%fd1700, %fd1693;
	fma.rn.f64 	%fd8550, %fd8371, 0d3FECCCCCCCCCCCCD, %fd8370;
	add.f64 	%fd8551, %fd8372, %fd8550;
	fma.rn.f64 	%fd8552, %fd8375, 0d4000000000000000, %fd8551;
	fma.rn.f64 	%fd8553, %fd8376, 0d4000000000000000, %fd8552;
	add.f64 	%fd8554, %fd8553, %fd8381;
	add.f64 	%fd8555, %fd8554, %fd8382;
	add.f64 	%fd8556, %fd8555, %fd8414;
	add.f64 	%fd8557, %fd8556, %fd8419;
	add.f64 	%fd8558, %fd8557, %fd8420;
	add.f64 	%fd8559, %fd8558, %fd8435;
	add.f64 	%fd8560, %fd8559, %fd8436;
	add.f64 	%fd8561, %fd8560, %fd8437;
	add.f64 	%fd8562, %fd8561, %fd8504;
	fma.rn.f64 	%fd8563, %fd8505, 0d4000000000000000, %fd8562;
	add.f64 	%fd8564, %fd8506, %fd8563;
	add.f64 	%fd8565, %fd8507, %fd8564;
	add.f64 	%fd8566, %fd8565, %fd8515;
	add.f64 	%fd8567, %fd8566, %fd8516;
	add.f64 	%fd8568, %fd8567, %fd1673;
	add.f64 	%fd8569, %fd8568, %fd1674;
	add.f64 	%fd8570, %fd8569, %fd8520;
	add.f64 	%fd8571, %fd8570, %fd8521;
	add.f64 	%fd1701, %fd8571, %fd8522;
	fma.rn.f64 	%fd8572, %fd8381, 0d4000000000000000, %fd8382;
	add.f64 	%fd8573, %fd8572, %fd8506;
	fma.rn.f64 	%fd8574, %fd8507, 0d4000000000000000, %fd8573;
	fma.rn.f64 	%fd8575, %fd1673, 0d4008000000000000, %fd8574;
	fma.rn.f64 	%fd1702, %fd1674, 0d4000000000000000, %fd8575;
	add.f64 	%fd8576, %fd8435, %fd8435;
	fma.rn.f64 	%fd8577, %fd8371, 0d3FB70A3D70A3D70A, %fd8576;
	add.f64 	%fd8578, %fd8577, %fd8436;
	add.f64 	%fd8579, %fd8578, %fd8437;
	fma.rn.f64 	%fd8580, %fd8506, 0d4000000000000000, %fd8579;
	add.f64 	%fd1703, %fd8507, %fd8580;
	fma.rn.f64 	%fd1704, %fd8441, 0d3FD999999999999A, %fd8444;
	add.f64 	%fd1705, %fd8524, %fd8524;
	add.f64 	%fd8581, %fd8538, %fd8540;
	add.f64 	%fd8582, %fd8581, %fd8543;
	add.f64 	%fd8583, %fd8544, %fd8582;
	add.f64 	%fd8584, %fd8548, %fd8583;
	add.f64 	%fd8585, %fd8584, %fd1692;
	add.f64 	%fd1706, %fd8585, %fd1693;
	neg.f64 	%fd1707, %fd1518;
	mul.f64 	%fd8586, %fd8537, %fd1707;
	sub.f64 	%fd1708, %fd8586, %fd8538;
	mul.f64 	%fd8587, %fd8539, %fd1707;
	sub.f64 	%fd1709, %fd8587, %fd8540;
	mul.f64 	%fd8588, %fd8541, %fd1707;
	sub.f64 	%fd8589, %fd8588, %fd8543;
	sub.f64 	%fd1710, %fd8589, %fd8544;
	mul.f64 	%fd8590, %fd8545, %fd1518;
	sub.f64 	%fd8591, %fd8590, %fd8547;
	sub.f64 	%fd1711, %fd8591, %fd8548;
	add.f64 	%fd8592, %fd8083, %fd8083;
	fma.rn.f64 	%fd8593, %fd8081, 0d4000000000000000, %fd8592;
	fma.rn.f64 	%fd8594, %fd1525, %fd1522, %fd8593;
	add.f64 	%fd8595, %fd8594, %fd8090;
	add.f64 	%fd8596, %fd8595, %fd8092;
	add.f64 	%fd8597, %fd8596, %fd1529;
	add.f64 	%fd8598, %fd8597, %fd8096;
	add.f64 	%fd8599, %fd8598, %fd1533;
	add.f64 	%fd8600, %fd8599, %fd1539;
	add.f64 	%fd8601, %fd8600, %fd8117;
	fma.rn.f64 	%fd8602, %fd1542, %fd1518, %fd8601;
	fma.rn.f64 	%fd8603, %fd8123, 0d4000000000000000, %fd8602;
	add.f64 	%fd8604, %fd8603, %fd8142;
	add.f64 	%fd8605, %fd8604, %fd8158;
	add.f64 	%fd8606, %fd8605, %fd8163;
	add.f64 	%fd8607, %fd8606, %fd8164;
	add.f64 	%fd8608, %fd8607, %fd8167;
	add.f64 	%fd8609, %fd8608, %fd8176;
	add.f64 	%fd8610, %fd8609, %fd8183;
	add.f64 	%fd8611, %fd8610, %fd8190;
	add.f64 	%fd8612, %fd8611, %fd8201;
	add.f64 	%fd8613, %fd8612, %fd8213;
	add.f64 	%fd8614, %fd8613, %fd8219;
	add.f64 	%fd8615, %fd8614, %fd8225;
	add.f64 	%fd8616, %fd8615, %fd8238;
	add.f64 	%fd8617, %fd8616, %fd8256;
	add.f64 	%fd8618, %fd8617, %fd8258;
	add.f64 	%fd8619, %fd8618, %fd8290;
	add.f64 	%fd8620, %fd8619, %fd8313;
	add.f64 	%fd8621, %fd8620, %fd8315;
	fma.rn.f64 	%fd8622, %fd8330, 0d4000000000000000, %fd8621;
	fma.rn.f64 	%fd8623, %fd1546, %fd8331, %fd8332;
	add.f64 	%fd8624, %fd8622, %fd8623;
	add.f64 	%fd8625, %fd8334, %fd8334;
	add.f64 	%fd8626, %fd8625, %fd8624;
	add.f64 	%fd8627, %fd8336, %fd8626;
	add.f64 	%fd8628, %fd8627, %fd8351;
	add.f64 	%fd8629, %fd8628, %fd8369;
	add.f64 	%fd8630, %fd8629, %fd8371;
	add.f64 	%fd8631, %fd8630, %fd8375;
	fma.rn.f64 	%fd8632, %fd8386, 0d4000000000000000, %fd8631;
	add.f64 	%fd8633, %fd8388, %fd8388;
	add.f64 	%fd8634, %fd8632, %fd8633;
	add.f64 	%fd8635, %fd8390, %fd8390;
	add.f64 	%fd8636, %fd8635, %fd8634;
	add.f64 	%fd8637, %fd8636, %fd8397;
	add.f64 	%fd8638, %fd8637, %fd8411;
	add.f64 	%fd8639, %fd8638, %fd8427;
	fma.rn.f64 	%fd8640, %fd8429, 0d4000000000000000, %fd8639;
	fma.rn.f64 	%fd8641, %fd8431, 0d4000000000000000, %fd8640;
	fma.rn.f64 	%fd8642, %fd8456, 0d4000000000000000, %fd8641;
	fma.rn.f64 	%fd8643, %fd8494, 0d4000000000000000, %fd8642;
	add.f64 	%fd8644, %fd8643, %fd8499;
	add.f64 	%fd8645, %fd8644, %fd8510;
	add.f64 	%fd8646, %fd8645, %fd8523;
	fma.rn.f64 	%fd8647, %fd8524, 0d4008000000000000, %fd8646;
	add.f64 	%fd8648, %fd8647, %fd8525;
	add.f64 	%fd8649, %fd8648, %fd8526;
	fma.rn.f64 	%fd8650, %fd8528, 0d4000000000000000, %fd8649;
	add.f64 	%fd8651, %fd8650, %fd8529;
	add.f64 	%fd8652, %fd8651, %fd8531;
	add.f64 	%fd8653, %fd8652, %fd8532;
	add.f64 	%fd8654, %fd8653, %fd8533;
	add.f64 	%fd1712, %fd8654, %fd8534;
	fma.rn.f64 	%fd8655, %fd8386, 0d4000000000000000, %fd8633;
	add.f64 	%fd8656, %fd8635, %fd8655;
	add.f64 	%fd8657, %fd8656, %fd8397;
	add.f64 	%fd8658, %fd8657, %fd8411;
	fma.rn.f64 	%fd8659, %fd8427, 0d3FE0000000000000, %fd8658;
	add.f64 	%fd8660, %fd8429, %fd8659;
	add.f64 	%fd8661, %fd8431, %fd8660;
	add.f64 	%fd8662, %fd8661, %fd8510;
	add.f64 	%fd8663, %fd8662, %fd8529;
	fma.rn.f64 	%fd8664, %fd8531, 0d3FD55553EF6B5D46, %fd8663;
	fma.rn.f64 	%fd8665, %fd8532, 0d3FD55553EF6B5D46, %fd8664;
	fma.rn.f64 	%fd8666, %fd8533, 0d3FE0000000000000, %fd8665;
	fma.rn.f64 	%fd1713, %fd8534, 0d3FE0000000000000, %fd8666;
	fma.rn.f64 	%fd8667, %fd8330, 0d4000000000000000, %fd8623;
	add.f64 	%fd8668, %fd8625, %fd8667;
	add.f64 	%fd8669, %fd8336, %fd8668;
	add.f64 	%fd8670, %fd8669, %fd8351;
	add.f64 	%fd8671, %fd8670, %fd8369;
	add.f64 	%fd8672, %fd8671, %fd8371;
	add.f64 	%fd8673, %fd8672, %fd8375;
	fma.rn.f64 	%fd8674, %fd8427, 0d3FE0000000000000, %fd8673;
	add.f64 	%fd8675, %fd8429, %fd8674;
	add.f64 	%fd8676, %fd8431, %fd8675;
	fma.rn.f64 	%fd8677, %fd8494, 0d4000000000000000, %fd8676;
	add.f64 	%fd8678, %fd8677, %fd8499;
	add.f64 	%fd8679, %fd8678, %fd8525;
	fma.rn.f64 	%fd8680, %fd8526, 0d3FE0000000000000, %fd8679;
	add.f64 	%fd8681, %fd8680, %fd8528;
	fma.rn.f64 	%fd8682, %fd8531, 0d3FD55553EF6B5D46, %fd8681;
	fma.rn.f64 	%fd8683, %fd8532, 0d3FD55553EF6B5D46, %fd8682;
	fma.rn.f64 	%fd8684, %fd8533, 0d3FE0000000000000, %fd8683;
	fma.rn.f64 	%fd1714, %fd8534, 0d3FE0000000000000, %fd8684;
	fma.rn.f64 	%fd8685, %fd1525, %fd1522, %fd8090;
	add.f64 	%fd8686, %fd8685, %fd8092;
	add.f64 	%fd8687, %fd8686, %fd1529;
	add.f64 	%fd8688, %fd8687, %fd8096;
	add.f64 	%fd1715, %fd8688, %fd1533;
	fma.rn.f64 	%fd8689, %fd8123, 0d4000000000000000, %fd8142;
	add.f64 	%fd8690, %fd8689, %fd8158;
	add.f64 	%fd8691, %fd8690, %fd8163;
	add.f64 	%fd8692, %fd8691, %fd8164;
	add.f64 	%fd8693, %fd8692, %fd8167;
	add.f64 	%fd8694, %fd8693, %fd8176;
	fma.rn.f64 	%fd8695, %fd8456, 0d4000000000000000, %fd8694;
	add.f64 	%fd8696, %fd8695, %fd8523;
	fma.rn.f64 	%fd8697, %fd8524, 0d4008000000000000, %fd8696;
	fma.rn.f64 	%fd8698, %fd8526, 0d3FE0000000000000, %fd8697;
	add.f64 	%fd8699, %fd8698, %fd8528;
	fma.rn.f64 	%fd8700, %fd8531, 0d3FD55553EF6B5D46, %fd8699;
	fma.rn.f64 	%fd1716, %fd8532, 0d3FD55553EF6B5D46, %fd8700;
	add.f64 	%fd8701, %fd8593, %fd1539;
	add.f64 	%fd8702, %fd8701, %fd8117;
	fma.rn.f64 	%fd8703, %fd1542, %fd1518, %fd8702;
	add.f64 	%fd1717, %fd8703, %fd8183;
	add.f64 	%fd8704, %fd8190, %fd8201;
	add.f64 	%fd8705, %fd8704, %fd8213;
	add.f64 	%fd8706, %fd8705, %fd8219;
	add.f64 	%fd8707, %fd8706, %fd8225;
	add.f64 	%fd8708, %fd8707, %fd8238;
	add.f64 	%fd8709, %fd8708, %fd8256;
	add.f64 	%fd8710, %fd8709, %fd8258;
	add.f64 	%fd8711, %fd8710, %fd8290;
	add.f64 	%fd8712, %fd8711, %fd8313;
	add.f64 	%fd1718, %fd8712, %fd8315;
	add.f64 	%fd8713, %fd8414, %fd8514;
	add.f64 	%fd8714, %fd8713, %fd1673;
	add.f64 	%fd1719, %fd8714, %fd1674;
	fma.rn.f64 	%fd8715, %fd8370, 0d4010000000000000, %fd8371;
	add.f64 	%fd8716, %fd8372, %fd8715;
	fma.rn.f64 	%fd8717, %fd8375, 0d4008000000000000, %fd8716;
	fma.rn.f64 	%fd8718, %fd8376, 0d4008000000000000, %fd8717;
	fma.rn.f64 	%fd8719, %fd8381, 0d4000000000000000, %fd8718;
	fma.rn.f64 	%fd8720, %fd8382, 0d4008000000000000, %fd8719;
	add.f64 	%fd8721, %fd8720, %fd8503;
	fma.rn.f64 	%fd8722, %fd8504, 0d4010000000000000, %fd8721;
	fma.rn.f64 	%fd8723, %fd8505, 0d4008000000000000, %fd8722;
	fma.rn.f64 	%fd8724, %fd8506, 0d4008000000000000, %fd8723;
	fma.rn.f64 	%fd8725, %fd8507, 0d4000000000000000, %fd8724;
	add.f64 	%fd1720, %fd8725, %fd1674;
	add.f64 	%fd8726, %fd8100, %fd8112;
	add.f64 	%fd8727, %fd8726, %fd8121;
	add.f64 	%fd8728, %fd8727, %fd1549;
	add.f64 	%fd8729, %fd8728, %fd8145;
	add.f64 	%fd8730, %fd8729, %fd8148;
	add.f64 	%fd8731, %fd8730, %fd1569;
	add.f64 	%fd8732, %fd8731, %fd8218;
	add.f64 	%fd8733, %fd8732, %fd8232;
	add.f64 	%fd8734, %fd8733, %fd8234;
	add.f64 	%fd8735, %fd8734, %fd8260;
	add.f64 	%fd8736, %fd8735, %fd8268;
	add.f64 	%fd8737, %fd8736, %fd8274;
	add.f64 	%fd8738, %fd8737, %fd8286;
	add.f64 	%fd8739, %fd8738, %fd8296;
	add.f64 	%fd8740, %fd8739, %fd8306;
	add.f64 	%fd8741, %fd8740, %fd8319;
	add.f64 	%fd8742, %fd8741, %fd8348;
	add.f64 	%fd8743, %fd8742, %fd8398;
	add.f64 	%fd8744, %fd8743, %fd8438;
	add.f64 	%fd8745, %fd8439, %fd8744;
	fma.rn.f64 	%fd8746, %fd8441, 0d3FD999999999999A, %fd8745;
	add.f64 	%fd8747, %fd8746, %fd8445;
	add.f64 	%fd8748, %fd8747, %fd8446;
	add.f64 	%fd8749, %fd8748, %fd1371;
	add.f64 	%fd8750, %fd8749, %fd8452;
	add.f64 	%fd8751, %fd8750, %fd8454;
	fma.rn.f64 	%fd8752, %fd8460, 0d3FD54FDF3B645A1D, %fd8751;
	add.f64 	%fd8753, %fd8752, %fd1370;
	add.f64 	%fd8754, %fd8753, %fd8497;
	add.f64 	%fd8755, %fd8754, %fd8500;
	add.f64 	%fd1721, %fd8755, %fd1672;
	add.f64 	%fd8756, %fd8218, %fd8234;
	add.f64 	%fd8757, %fd8756, %fd8260;
	add.f64 	%fd8758, %fd8757, %fd8268;
	add.f64 	%fd8759, %fd8758, %fd8274;
	add.f64 	%fd8760, %fd8759, %fd8286;
	add.f64 	%fd8761, %fd8760, %fd8296;
	add.f64 	%fd8762, %fd8761, %fd8306;
	add.f64 	%fd1722, %fd8762, %fd8319;
	add.f64 	%fd8763, %fd8420, %fd8420;
	fma.rn.f64 	%fd8764, %fd8419, 0d4008000000000000, %fd8763;
	add.f64 	%fd8765, %fd8764, %fd8435;
	fma.rn.f64 	%fd8766, %fd8436, 0d4000000000000000, %fd8765;
	add.f64 	%fd8767, %fd8437, %fd8766;
	fma.rn.f64 	%fd8768, %fd8515, 0d4000000000000000, %fd8767;
	fma.rn.f64 	%fd8769, %fd8516, 0d4008000000000000, %fd8768;
	add.f64 	%fd8770, %fd8769, %fd8520;
	add.f64 	%fd8771, %fd8770, %fd8521;
	fma.rn.f64 	%fd1723, %fd8522, 0d4000000000000000, %fd8771;
	fma.rn.f64 	%fd8772, %fd8521, 0d4000000000000000, %fd8520;
	add.f64 	%fd1724, %fd8522, %fd8772;
	mul.f64 	%fd8773, %fd8307, 0d3FE999999999999A;
	sub.f64 	%fd1725, %fd8773, %fd8488;
	sub.f64 	%fd8774, %fd8338, %fd8341;
	sub.f64 	%fd1726, %fd8774, %fd8494;
	neg.f64 	%fd1727, %fd8283;
	neg.f64 	%fd8775, %fd8370;
	sub.f64 	%fd1728, %fd8775, %fd8504;
	neg.f64 	%fd8776, %fd8381;
	sub.f64 	%fd1729, %fd8776, %fd8507;
	neg.f64 	%fd8777, %fd8382;
	sub.f64 	%fd1730, %fd8777, %fd8506;
	neg.f64 	%fd8778, %fd8420;
	sub.f64 	%fd1731, %fd8778, %fd8515;
	neg.f64 	%fd8779, %fd8419;
	sub.f64 	%fd1732, %fd8779, %fd8516;
	sub.f64 	%fd1733, %fd8443, %fd8444;
	neg.f64 	%fd1734, %fd8155;
	neg.f64 	%fd1735, %fd8210;
	neg.f64 	%fd1736, %fd8253;
	sub.f64 	%fd1737, %fd8528, %fd8500;
	add.f64 	%fd8780, %fd8336, %fd8427;
	sub.f64 	%fd1738, %fd8780, %fd8497;
	neg.f64 	%fd8781, %fd8437;
	sub.f64 	%fd1739, %fd8781, %fd8520;
	neg.f64 	%fd8782, %fd8414;
	sub.f64 	%fd1740, %fd8782, %fd8514;
	neg.f64 	%fd8783, %fd8435;
	sub.f64 	%fd1741, %fd8783, %fd8521;
	neg.f64 	%fd8784, %fd8436;
	sub.f64 	%fd1742, %fd8784, %fd8522;
	mul.f64 	%fd8785, %fd8441, 0d3FE3333333333333;
	sub.f64 	%fd8786, %fd8785, %fd1662;
	add.f64 	%fd1743, %fd8442, %fd8786;
	neg.f64 	%fd8787, %fd8375;
	sub.f64 	%fd8788, %fd8787, %fd8376;
	sub.f64 	%fd1744, %fd8788, %fd8505;
	sub.f64 	%fd8789, %fd8326, %fd8250;
	sub.f64 	%fd1745, %fd8789, %fd8469;
	neg.f64 	%fd8790, %fd8112;
	sub.f64 	%fd8791, %fd8790, %fd8121;
	sub.f64 	%fd8792, %fd8791, %fd8126;
	add.f64 	%fd1746, %fd8792, %fd8454;
	neg.f64 	%fd8793, %fd8117;
	sub.f64 	%fd8794, %fd8793, %fd8118;
	add.f64 	%fd8795, %fd8794, %fd8126;
	add.f64 	%fd8796, %fd8795, %fd8163;
	sub.f64 	%fd1747, %fd8796, %fd8452;
	sub.f64 	%fd1748, %fd8174, %fd8178;
	mul.f64 	%fd8797, %fd8260, 0d3FA47AE147AE147B;
	sub.f64 	%fd8798, %fd8797, %fd8280;
	sub.f64 	%fd1749, %fd8798, %fd8478;
	sub.f64 	%fd8799, %fd8230, %fd8249;
	sub.f64 	%fd1750, %fd8799, %fd8467;
	sub.f64 	%fd8800, %fd8299, %fd8311;
	sub.f64 	%fd8801, %fd8800, %fd8312;
	sub.f64 	%fd1751, %fd8801, %fd8490;
	sub.f64 	%fd8802, %fd8439, %fd8441;
	add.f64 	%fd1752, %fd8802, %fd8447;
	sub.f64 	%fd8803, %fd8317, %fd8323;
	sub.f64 	%fd1753, %fd8803, %fd8491;
	sub.f64 	%fd1754, %fd8267, %fd8271;
	sub.f64 	%fd8804, %fd8305, %fd8307;
	sub.f64 	%fd1755, %fd8804, %fd8486;
	sub.f64 	%fd8805, %fd8259, %fd8264;
	sub.f64 	%fd1756, %fd8805, %fd8471;
	sub.f64 	%fd8806, %fd8168, %fd8174;
	sub.f64 	%fd8807, %fd8806, %fd8177;
	add.f64 	%fd1757, %fd8807, %fd8178;
	sub.f64 	%fd8808, %fd8217, %fd8221;
	sub.f64 	%fd1758, %fd8808, %fd8465;
	sub.f64 	%fd8809, %fd8273, %fd8276;
	sub.f64 	%fd1759, %fd8809, %fd8476;
	sub.f64 	%fd8810, %fd8140, %fd8151;
	sub.f64 	%fd8811, %fd8810, %fd8152;
	sub.f64 	%fd1760, %fd8811, %fd8460;
	sub.f64 	%fd8812, %fd8232, %fd8228;
	fma.rn.f64 	%fd8813, %fd8241, %fd1523, %fd8812;
	fma.rn.f64 	%fd1761, %fd8243, 0d3FC70A3D70A3D70A, %fd8813;
	mul.f64 	%fd8814, %fd8371, 0dBFECCCCCCCCCCCCD;
	sub.f64 	%fd8815, %fd8814, %fd8372;
	sub.f64 	%fd1762, %fd8815, %fd8503;
	sub.f64 	%fd8816, %fd8135, %fd8145;
	add.f64 	%fd8817, %fd8816, %fd8176;
	sub.f64 	%fd1763, %fd8817, %fd8458;
	sub.f64 	%fd8818, %fd8236, %fd8251;
	sub.f64 	%fd8819, %fd8818, %fd8252;
	sub.f64 	%fd1764, %fd8819, %fd8470;
	mul.f64 	%fd8820, %fd8213, 0d3FCD99999999999A;
	sub.f64 	%fd8821, %fd8820, %fd8207;
	fma.rn.f64 	%fd8822, %fd8256, 0d3FCC28F5C28F5C29, %fd8821;
	fma.rn.f64 	%fd8823, %fd8290, 0d3FDCCCCCCCCCCCCD, %fd8822;
	fma.rn.f64 	%fd1765, %fd8313, 0d3FD1EB851EB851EC, %fd8823;
	sub.f64 	%fd8824, %fd8285, %fd8287;
	sub.f64 	%fd1766, %fd8824, %fd8479;
	add.f64 	%fd8825, %fd8332, %fd8363;
	sub.f64 	%fd8826, %fd8825, %fd8424;
	add.f64 	%fd8827, %fd8826, %fd8432;
	sub.f64 	%fd8828, %fd8827, %fd8493;
	add.f64 	%fd8829, %fd8828, %fd8525;
	add.f64 	%fd1767, %fd8829, %fd8526;
	add.f64 	%fd8830, %fd8438, %fd8440;
	sub.f64 	%fd8831, %fd8830, %fd8442;
	sub.f64 	%fd8832, %fd8831, %fd8443;
	add.f64 	%fd8833, %fd8832, %fd8445;
	add.f64 	%fd1768, %fd8833, %fd8446;
	sub.f64 	%fd8834, %fd8294, %fd8303;
	sub.f64 	%fd1769, %fd8834, %fd8483;
	sub.f64 	%fd8835, %fd8130, %fd8133;
	sub.f64 	%fd8836, %fd8835, %fd8457;
	sub.f64 	%fd8837, %fd8836, %fd8523;
	sub.f64 	%fd8838, %fd8837, %fd8524;
	sub.f64 	%fd1770, %fd8838, %fd8528;
	add.f64 	%fd8839, %fd8158, %fd8159;
	add.f64 	%fd8840, %fd8839, %fd8164;
	sub.f64 	%fd8841, %fd8840, %fd8167;
	sub.f64 	%fd1771, %fd8841, %fd8168;
	mul.f64 	%fd8842, %fd8286, 0d3FE1EB851EB851EC;
	fma.rn.f64 	%fd8843, %fd8284, 0d3FEC28F5C28F5C29, %fd8842;
	fma.rn.f64 	%fd8844, %fd8287, 0d3FEB333333333333, %fd8843;
	sub.f64 	%fd8845, %fd8844, %fd8304;
	add.f64 	%fd8846, %fd8845, %fd8308;
	fma.rn.f64 	%fd8847, %fd8479, 0d3FE570A3D70A3D71, %fd8846;
	sub.f64 	%fd8848, %fd8847, %fd8485;
	fma.rn.f64 	%fd1772, %fd8489, 0d3FE570A3D70A3D71, %fd8848;
	fma.rn.f64 	%fd8849, %fd8260, 0d3FEEB851EB851EB8, %fd8261;
	fma.rn.f64 	%fd8850, %fd8264, 0d3FE6666666666666, %fd8849;
	sub.f64 	%fd8851, %fd8850, %fd8272;
	add.f64 	%fd8852, %fd8851, %fd8280;
	add.f64 	%fd8853, %fd8852, %fd8471;
	sub.f64 	%fd8854, %fd8853, %fd8472;
	add.f64 	%fd1773, %fd8854, %fd8478;
	sub.f64 	%fd8855, %fd8160, %fd8171;
	sub.f64 	%fd8856, %fd8855, %fd8174;
	sub.f64 	%fd8857, %fd8856, %fd8176;
	add.f64 	%fd8858, %fd8857, %fd8177;
	sub.f64 	%fd1774, %fd8858, %fd8180;
	sub.f64 	%fd8859, %fd8104, %fd8108;
	fma.rn.f64 	%fd8860, %fd8213, 0d3FC1C28F5C28F5C3, %fd8859;
	fma.rn.f64 	%fd8861, %fd8313, 0d3FB70A3D70A3D70A, %fd8860;
	sub.f64 	%fd8862, %fd8861, %fd8349;
	sub.f64 	%fd1775, %fd8862, %fd8451;
	sub.f64 	%fd8863, %fd8194, %fd8185;
	fma.rn.f64 	%fd8864, %fd8220, 0d3FD0000000000000, %fd8863;
	fma.rn.f64 	%fd8865, %fd8256, 0d3F9EB851EB851EB8, %fd8864;
	fma.rn.f64 	%fd8866, %fd8261, 0d3FC999999999999A, %fd8865;
	mul.f64 	%fd8867, %fd8275, 0d3FE0000000000000;
	add.f64 	%fd8868, %fd8866, %fd8867;
	fma.rn.f64 	%fd8869, %fd8284, 0d3FC70A3D70A3D70A, %fd8868;
	fma.rn.f64 	%fd8870, %fd8301, 0d3FD0000000000000, %fd8869;
	fma.rn.f64 	%fd1776, %fd8321, 0d3FD0000000000000, %fd8870;
	sub.f64 	%fd8871, %fd8424, %fd8421;
	add.f64 	%fd8872, %fd8871, %fd8425;
	add.f64 	%fd8873, %fd8872, %fd8431;
	sub.f64 	%fd8874, %fd8873, %fd8432;
	sub.f64 	%fd8875, %fd8874, %fd8519;
	add.f64 	%fd8876, %fd8875, %fd8531;
	add.f64 	%fd8877, %fd8876, %fd8532;
	add.f64 	%fd8878, %fd8877, %fd8533;
	add.f64 	%fd1777, %fd8878, %fd8534;
	fma.rn.f64 	%fd8879, %fd8319, 0d3FA6872B020C49BA, %fd8315;
	sub.f64 	%fd8880, %fd8879, %fd8326;
	sub.f64 	%fd1778, %fd8880, %fd8492;
	sub.f64 	%fd8881, %fd8155, %fd8158;
	sub.f64 	%fd8882, %fd8881, %fd8159;
	sub.f64 	%fd8883, %fd8882, %fd8160;
	sub.f64 	%fd8884, %fd8883, %fd8161;
	sub.f64 	%fd8885, %fd8884, %fd8162;
	sub.f64 	%fd8886, %fd8885, %fd8163;
	sub.f64 	%fd8887, %fd8886, %fd8164;
	add.f64 	%fd1779, %fd8167, %fd8887;
	mul.f64 	%fd8888, %fd8253, 0d3FEA3D70A3D70A3D;
	sub.f64 	%fd8889, %fd8888, %fd8259;
	sub.f64 	%fd8890, %fd8889, %fd8260;
	sub.f64 	%fd8891, %fd8890, %fd8261;
	mul.f64 	%fd8892, %fd8264, 0d3FD3333333333333;
	add.f64 	%fd1780, %fd8891, %fd8892;
	sub.f64 	%fd8893, %fd8272, %fd8273;
	sub.f64 	%fd8894, %fd8893, %fd8274;
	sub.f64 	%fd8895, %fd8894, %fd8275;
	mul.f64 	%fd8896, %fd8276, 0d3FD3333333333333;
	add.f64 	%fd1781, %fd8895, %fd8896;
	add.f64 	%fd8897, %fd8199, %fd8201;
	sub.f64 	%fd8898, %fd8897, %fd8204;
	fma.rn.f64 	%fd8899, %fd8213, 0d3FE428F5C28F5C29, %fd8898;
	add.f64 	%fd8900, %fd8899, %fd8250;
	add.f64 	%fd8901, %fd8900, %fd8251;
	fma.rn.f64 	%fd8902, %fd8256, 0d3FD3D70A3D70A3D7, %fd8901;
	add.f64 	%fd8903, %fd8902, %fd8279;
	fma.rn.f64 	%fd8904, %fd8290, 0d3FCC28F5C28F5C29, %fd8903;
	fma.rn.f64 	%fd8905, %fd8296, 0d3FD0000000000000, %fd8904;
	fma.rn.f64 	%fd8906, %fd8301, 0d3FC0000000000000, %fd8905;
	fma.rn.f64 	%fd8907, %fd8302, 0d3FE0000000000000, %fd8906;
	fma.rn.f64 	%fd8908, %fd8313, 0d3FC1EB851EB851EC, %fd8907;
	add.f64 	%fd8909, %fd8908, %fd8366;
	add.f64 	%fd8910, %fd8909, %fd8406;
	add.f64 	%fd8911, %fd8910, %fd8462;
	add.f64 	%fd8912, %fd8463, %fd8911;
	add.f64 	%fd8913, %fd1370, %fd8912;
	add.f64 	%fd8914, %fd8464, %fd8913;
	add.f64 	%fd8915, %fd8914, %fd8466;
	add.f64 	%fd8916, %fd8915, %fd8469;
	add.f64 	%fd8917, %fd8916, %fd8475;
	add.f64 	%fd8918, %fd8917, %fd8482;
	fma.rn.f64 	%fd1782, %fd8483, 0d3FD0000000000000, %fd8918;
	fma.rn.f64 	%fd8919, %fd8256, 0d3FA47AE147AE147B, %fd8867;
	fma.rn.f64 	%fd8920, %fd8276, 0d3FE6666666666666, %fd8919;
	add.f64 	%fd8921, %fd8920, %fd8278;
	sub.f64 	%fd8922, %fd8921, %fd8279;
	fma.rn.f64 	%fd8923, %fd8290, 0d3FECCCCCCCCCCCCD, %fd8922;
	fma.rn.f64 	%fd8924, %fd8296, 0d3FE0000000000000, %fd8923;
	fma.rn.f64 	%fd8925, %fd8301, 0d3FE0000000000000, %fd8924;
	add.f64 	%fd8926, %fd8925, %fd8302;
	fma.rn.f64 	%fd8927, %fd8321, 0d3FD0000000000000, %fd8926;
	sub.f64 	%fd8928, %fd8927, %fd8475;
	fma.rn.f64 	%fd1783, %fd8483, 0d3FE0000000000000, %fd8928;
	neg.f64 	%fd8929, %fd8090;
	sub.f64 	%fd8930, %fd8929, %fd8094;
	add.f64 	%fd8931, %fd8930, %fd8099;
	fma.rn.f64 	%fd8932, %fd8183, 0d3FA999999999999A, %fd8931;
	sub.f64 	%fd8933, %fd8932, %fd8342;
	add.f64 	%fd8934, %fd8933, %fd8462;
	fma.rn.f64 	%fd1784, %fd8464, 0d3FE6147AE147AE14, %fd8934;
	neg.f64 	%fd8935, %fd8183;
	sub.f64 	%fd8936, %fd8935, %fd8184;
	fma.rn.f64 	%fd8937, %fd8256, 0d3FAEB851EB851EB8, %fd8936;
	sub.f64 	%fd8938, %fd8937, %fd8364;
	sub.f64 	%fd1785, %fd8938, %fd8464;
	sub.f64 	%fd8939, %fd8304, %fd8305;
	sub.f64 	%fd8940, %fd8939, %fd8306;
	mul.f64 	%fd8941, %fd8307, 0d3FC999999999999A;
	add.f64 	%fd1786, %fd8940, %fd8941;
	sub.f64 	%fd8942, %fd8390, %fd8398;
	add.f64 	%fd8943, %fd8942, %fd8399;
	add.f64 	%fd8944, %fd8943, %fd8421;
	sub.f64 	%fd8945, %fd8944, %fd8425;
	sub.f64 	%fd8946, %fd8945, %fd8508;
	add.f64 	%fd1787, %fd8946, %fd8529;
	sub.f64 	%fd8947, %fd8138, %fd8148;
	add.f64 	%fd8948, %fd8947, %fd8201;
	add.f64 	%fd8949, %fd8948, %fd8225;
	add.f64 	%fd8950, %fd8949, %fd8440;
	sub.f64 	%fd8951, %fd8950, %fd8459;
	fma.rn.f64 	%fd8952, %fd8523, 0d4000000000000000, %fd8951;
	add.f64 	%fd8953, %fd8952, %fd8526;
	add.f64 	%fd8954, %fd8527, %fd8953;
	add.f64 	%fd8955, %fd8954, %fd8528;
	add.f64 	%fd8956, %fd8955, %fd8530;
	add.f64 	%fd8957, %fd8956, %fd8531;
	add.f64 	%fd1788, %fd8957, %fd8532;
	sub.f64 	%fd8958, %fd8283, %fd8284;
	sub.f64 	%fd8959, %fd8958, %fd8285;
	sub.f64 	%fd8960, %fd8959, %fd8286;
	mul.f64 	%fd8961, %fd8287, 0d3FC3333333333333;
	add.f64 	%fd1789, %fd8960, %fd8961;
	neg.f64 	%fd8962, %fd8213;
	sub.f64 	%fd8963, %fd8962, %fd8214;
	sub.f64 	%fd8964, %fd8963, %fd8377;
	sub.f64 	%fd1790, %fd8964, %fd8415;
	sub.f64 	%fd8965, %fd8187, %fd8197;
	sub.f64 	%fd8966, %fd8965, %fd8367;
	sub.f64 	%fd8967, %fd8966, %fd8407;
	sub.f64 	%fd1791, %fd8967, %fd8461;
	sub.f64 	%fd8968, %fd8403, %fd8399;
	sub.f64 	%fd8969, %fd8968, %fd8404;
	sub.f64 	%fd8970, %fd8969, %fd8513;
	sub.f64 	%fd8971, %fd8970, %fd8530;
	sub.f64 	%fd1792, %fd8971, %fd8532;
	neg.f64 	%fd8972, %fd8313;
	sub.f64 	%fd8973, %fd8972, %fd8314;
	sub.f64 	%fd1793, %fd8973, %fd8315;
	neg.f64 	%fd8974, %fd8256;
	sub.f64 	%fd8975, %fd8974, %fd8257;
	sub.f64 	%fd1794, %fd8975, %fd8258;
	mul.f64 	%fd8976, %fd8271, 0d3FE0000000000000;
	fma.rn.f64 	%fd8977, %fd8275, 0d3FC999999999999A, %fd8976;
	sub.f64 	%fd8978, %fd8977, %fd8278;
	fma.rn.f64 	%fd8979, %fd8296, 0d3FD0000000000000, %fd8978;
	fma.rn.f64 	%fd8980, %fd8301, 0d3FD8000000000000, %fd8979;
	add.f64 	%fd8981, %fd8980, %fd8302;
	add.f64 	%fd8982, %fd8981, %fd8311;
	fma.rn.f64 	%fd8983, %fd8321, 0d3FD0000000000000, %fd8982;
	add.f64 	%fd8984, %fd8983, %fd8326;
	sub.f64 	%fd8985, %fd8984, %fd8474;
	fma.rn.f64 	%fd8986, %fd8483, 0d3FD0000000000000, %fd8985;
	add.f64 	%fd1795, %fd8986, %fd8490;
	sub.f64 	%fd8987, %fd8314, %fd8317;
	sub.f64 	%fd8988, %fd8987, %fd8319;
	sub.f64 	%fd8989, %fd8988, %fd8321;
	fma.rn.f64 	%fd8990, %fd1604, %fd8320, %fd8322;
	sub.f64 	%fd1796, %fd8989, %fd8990;
	neg.f64 	%fd8991, %fd8290;
	sub.f64 	%fd8992, %fd8991, %fd8291;
	fma.rn.f64 	%fd8993, %fd8313, 0d3FE4CCCCCCCCCCCD, %fd8992;
	fma.rn.f64 	%fd8994, %fd8319, 0d3FEE978D4FDF3B64, %fd8993;
	fma.rn.f64 	%fd8995, %fd8321, 0d3FE0000000000000, %fd8994;
	add.f64 	%fd8996, %fd8995, %fd8990;
	add.f64 	%fd8997, %fd8323, %fd8996;
	sub.f64 	%fd8998, %fd8997, %fd8482;
	add.f64 	%fd8999, %fd8998, %fd8491;
	add.f64 	%fd1797, %fd8999, %fd8492;
	fma.rn.f64 	%fd9000, %fd8268, 0d3F947AE147AE147B, %fd8258;
	fma.rn.f64 	%fd9001, %fd8286, 0d3FC47AE147AE147B, %fd9000;
	fma.rn.f64 	%fd9002, %fd8306, 0d3F8EB851EB851EB8, %fd9001;
	sub.f64 	%fd9003, %fd9002, %fd8308;
	sub.f64 	%fd1798, %fd9003, %fd8489;
	sub.f64 	%fd9004, %fd8353, %fd8356;
	sub.f64 	%fd9005, %fd9004, %fd8499;
	sub.f64 	%fd9006, %fd9005, %fd8525;
	add.f64 	%fd9007, %fd9006, %fd8527;
	sub.f64 	%fd1799, %fd9007, %fd8533;
	sub.f64 	%fd9008, %fd8291, %fd8294;
	sub.f64 	%fd9009, %fd9008, %fd8296;
	sub.f64 	%fd9010, %fd9009, %fd8299;
	sub.f64 	%fd9011, %fd9010, %fd8301;
	add.f64 	%fd9012, %fd8302, %fd8302;
	sub.f64 	%fd9013, %fd9011, %fd9012;
	add.f64 	%fd9014, %fd8303, %fd9013;
	add.f64 	%fd9015, %fd9014, %fd8312;
	fma.rn.f64 	%fd1800, %fd8313, 0d3FB999999999999A, %fd9015;
	neg.f64 	%fd9016, %fd8438;
	sub.f64 	%fd9017, %fd9016, %fd8439;
	sub.f64 	%fd9018, %fd9017, %fd8440;
	sub.f64 	%fd9019, %fd9018, %fd8445;
	sub.f64 	%fd9020, %fd9019, %fd8446;
	sub.f64 	%fd1801, %fd9020, %fd8447;
	fma.rn.f64 	%fd9021, %fd8214, 0d3FE55556084A515D, %fd8257;
	sub.f64 	%fd9022, %fd9021, %fd8267;
	sub.f64 	%fd9023, %fd9022, %fd8268;
	add.f64 	%fd9024, %fd9023, %fd8976;
	fma.rn.f64 	%fd9025, %fd8377, 0d3FE55556084A515D, %fd9024;
	fma.rn.f64 	%fd1802, %fd8415, 0d3FE55556084A515D, %fd9025;
	sub.f64 	%fd9026, %fd8360, %fd8361;
	sub.f64 	%fd9027, %fd9026, %fd8362;
	sub.f64 	%fd9028, %fd9027, %fd8363;
	sub.f64 	%fd9029, %fd9028, %fd8501;
	sub.f64 	%fd9030, %fd9029, %fd8502;
	sub.f64 	%fd9031, %fd9030, %fd8526;
	sub.f64 	%fd9032, %fd9031, %fd8527;
	sub.f64 	%fd1803, %fd9032, %fd8531;
	sub.f64 	%fd9033, %fd8210, %fd8217;
	sub.f64 	%fd9034, %fd9033, %fd8218;
	sub.f64 	%fd9035, %fd9034, %fd8219;
	sub.f64 	%fd9036, %fd9035, %fd8220;
	mul.f64 	%fd9037, %fd8221, 0d3FD3333333333333;
	add.f64 	%fd9038, %fd9036, %fd9037;
	sub.f64 	%fd9039, %fd9038, %fd8243;
	fma.rn.f64 	%fd9040, %fd8253, 0d3FC70A3D70A3D70A, %fd9039;
	fma.rn.f64 	%fd9041, %fd8256, 0d3FAEB851EB851EB8, %fd9040;
	fma.rn.f64 	%fd9042, %fd8284, 0d3FBEB851EB851EB8, %fd9041;
	fma.rn.f64 	%fd9043, %fd8286, 0d3FD1EB851EB851EC, %fd9042;
	fma.rn.f64 	%fd9044, %fd8479, 0d3FD51EB851EB851F, %fd9043;
	add.f64 	%fd9045, %fd9044, %fd8485;
	fma.rn.f64 	%fd1804, %fd8489, 0d3FD51EB851EB851F, %fd9045;
	sub.f64 	%fd9046, %fd8394, %fd8397;
	add.f64 	%fd9047, %fd9046, %fd8398;
	add.f64 	%fd9048, %fd9047, %fd8409;
	sub.f64 	%fd9049, %fd9048, %fd8510;
	sub.f64 	%fd9050, %fd9049, %fd8529;
	add.f64 	%fd9051, %fd9050, %fd8530;
	sub.f64 	%fd1805, %fd9051, %fd8534;
	add.f64 	%fd9052, %fd8218, %fd8219;
	fma.rn.f64 	%fd9053, %fd8220, 0d3FE8000000000000, %fd9052;
	fma.rn.f64 	%fd9054, %fd8221, 0d3FE6666666666666, %fd9053;
	sub.f64 	%fd9055, %fd9054, %fd8224;
	sub.f64 	%fd9056, %fd9055, %fd8225;
	add.f64 	%fd9057, %fd9056, %fd8243;
	fma.rn.f64 	%fd9058, %fd8256, 0d3FDE147AE147AE14, %fd9057;
	fma.rn.f64 	%fd9059, %fd8268, 0d3FEF5C28F5C28F5C, %fd9058;
	fma.rn.f64 	%fd9060, %fd8284, 0d3FBEB851EB851EB8, %fd9059;
	fma.rn.f64 	%fd9061, %fd8286, 0d3FD1EB851EB851EC, %fd9060;
	fma.rn.f64 	%fd9062, %fd8306, 0d3FEF851EB851EB85, %fd9061;
	sub.f64 	%fd9063, %fd9062, %fd8378;
	sub.f64 	%fd9064, %fd9063, %fd8416;
	add.f64 	%fd9065, %fd9064, %fd8465;
	sub.f64 	%fd9066, %fd9065, %fd8466;
	fma.rn.f64 	%fd9067, %fd8479, 0d3FD51EB851EB851F, %fd9066;
	add.f64 	%fd9068, %fd9067, %fd8486;
	fma.rn.f64 	%fd1806, %fd8489, 0d3FD51EB851EB851F, %fd9068;
	neg.f64 	%fd9069, %fd8077;
	sub.f64 	%fd9070, %fd9069, %fd8081;
	sub.f64 	%fd9071, %fd9070, %fd8090;
	sub.f64 	%fd9072, %fd9071, %fd1539;
	sub.f64 	%fd9073, %fd9072, %fd8114;
	sub.f64 	%fd9074, %fd9073, %fd8117;
	sub.f64 	%fd9075, %fd9074, %fd8118;
	sub.f64 	%fd9076, %fd9075, %fd8183;
	sub.f64 	%fd9077, %fd9076, %fd8370;
	sub.f64 	%fd9078, %fd9077, %fd8371;
	sub.f64 	%fd9079, %fd9078, %fd8375;
	sub.f64 	%fd9080, %fd9079, %fd8381;
	sub.f64 	%fd9081, %fd9080, %fd8382;
	fma.rn.f64 	%fd9082, %fd1288, %fd1522, %fd9081;
	add.f64 	%fd1807, %fd9082, %fd8452;
	add.f64 	%fd9083, %fd8224, %fd8225;
	sub.f64 	%fd9084, %fd9083, %fd8230;
	sub.f64 	%fd9085, %fd9084, %fd8232;
	sub.f64 	%fd9086, %fd9085, %fd8234;
	sub.f64 	%fd9087, %fd9086, %fd8236;
	sub.f64 	%fd9088, %fd9087, %fd8238;
	sub.f64 	%fd9089, %fd9088, %fd8240;
	sub.f64 	%fd9090, %fd9089, %fd8242;
	sub.f64 	%fd9091, %fd9090, %fd8243;
	fma.rn.f64 	%fd9092, %fd1519, %fd8244, %fd8245;
	sub.f64 	%fd9093, %fd9091, %fd9092;
	add.f64 	%fd9094, %fd8249, %fd9093;
	add.f64 	%fd9095, %fd9094, %fd8252;
	fma.rn.f64 	%fd9096, %fd8256, 0d3FCD70A3D70A3D71, %fd9095;
	add.f64 	%fd9097, %fd9096, %fd8274;
	fma.rn.f64 	%fd9098, %fd8275, 0d3FD3333333333333, %fd9097;
	add.f64 	%fd9099, %fd9098, %fd8279;
	fma.rn.f64 	%fd9100, %fd8290, 0d3FB999999999999A, %fd9099;
	fma.rn.f64 	%fd9101, %fd8296, 0d3FD0000000000000, %fd9100;
	fma.rn.f64 	%fd9102, %fd8301, 0d3FC0000000000000, %fd9101;
	fma.rn.f64 	%fd9103, %fd8306, 0d3FEF851EB851EB85, %fd9102;
	fma.rn.f64 	%fd9104, %fd8313, 0d3FB999999999999A, %fd9103;
	add.f64 	%fd9105, %fd9104, %fd8378;
	add.f64 	%fd9106, %fd9105, %fd8416;
	add.f64 	%fd9107, %fd9106, %fd8470;
	add.f64 	%fd9108, %fd9107, %fd8472;
	add.f64 	%fd9109, %fd9108, %fd8474;
	add.f64 	%fd9110, %fd9109, %fd8475;
	add.f64 	%fd9111, %fd9110, %fd8476;
	add.f64 	%fd9112, %fd9111, %fd8482;
	fma.rn.f64 	%fd9113, %fd8483, 0d3FD0000000000000, %fd9112;
	add.f64 	%fd9114, %fd8485, %fd9113;
	add.f64 	%fd9115, %fd8486, %fd9114;
	fma.rn.f64 	%fd1808, %fd8488, 0d4000000000000000, %fd9115;
	neg.f64 	%fd9116, %fd8086;
	sub.f64 	%fd9117, %fd9116, %fd8087;
	add.f64 	%fd9118, %fd9117, %fd8090;
	add.f64 	%fd9119, %fd9118, %fd8092;
	add.f64 	%fd9120, %fd9119, %fd8094;
	sub.f64 	%fd9121, %fd9120, %fd8098;
	sub.f64 	%fd9122, %fd9121, %fd8099;
	sub.f64 	%fd9123, %fd9122, %fd8100;
	fma.rn.f64 	%fd9124, %fd8183, 0d3FD999999999999A, %fd9123;
	add.f64 	%fd9125, %fd9124, %fd8204;
	add.f64 	%fd9126, %fd9125, %fd8342;
	fma.rn.f64 	%fd9127, %fd8371, 0d3FB70A3D70A3D70A, %fd9126;
	add.f64 	%fd9128, %fd9127, %fd8450;
	add.f64 	%fd9129, %fd9128, %fd8463;
	fma.rn.f64 	%fd9130, %fd8464, 0d3FD3D70A3D70A3D7, %fd9129;
	add.f64 	%fd1809, %fd9130, %fd8498;
	sub.f64 	%fd9131, %fd8392, %fd8396;
	add.f64 	%fd9132, %fd9131, %fd8406;
	add.f64 	%fd9133, %fd9132, %fd8407;
	add.f64 	%fd9134, %fd9133, %fd8415;
	add.f64 	%fd9135, %fd9134, %fd8416;
	add.f64 	%fd9136, %fd9135, %fd8446;
	sub.f64 	%fd9137, %fd9136, %fd8529;
	sub.f64 	%fd9138, %fd9137, %fd8531;
	sub.f64 	%fd1810, %fd9138, %fd8533;
	sub.f64 	%fd9139, %fd8079, %fd8081;
	sub.f64 	%fd9140, %fd9139, %fd8083;
	sub.f64 	%fd9141, %fd9140, %fd8087;
	sub.f64 	%fd9142, %fd9141, %fd1529;
	sub.f64 	%fd9143, %fd9142, %fd1533;
	sub.f64 	%fd9144, %fd9143, %fd8120;
	sub.f64 	%fd9145, %fd9144, %fd8125;
	sub.f64 	%fd9146, %fd9145, %fd8158;
	sub.f64 	%fd9147, %fd9146, %fd8167;
	sub.f64 	%fd9148, %fd9147, %fd8213;
	add.f64 	%fd9149, %fd9148, %fd8232;
	sub.f64 	%fd9150, %fd9149, %fd8256;
	sub.f64 	%fd9151, %fd9150, %fd8290;
	sub.f64 	%fd9152, %fd9151, %fd8313;
	sub.f64 	%fd9153, %fd9152, %fd8328;
	sub.f64 	%fd9154, %fd9153, %fd8384;
	sub.f64 	%fd9155, %fd9154, %fd8443;
	sub.f64 	%fd9156, %fd9155, %fd8448;
	sub.f64 	%fd1811, %fd9156, %fd8449;
	fma.rn.f64 	%fd9157, %fd8183, 0d3FE8000000000000, %fd8184;
	sub.f64 	%fd9158, %fd9157, %fd8187;
	sub.f64 	%fd9159, %fd9158, %fd1569;
	sub.f64 	%fd9160, %fd9159, %fd8190;
	fma.rn.f64 	%fd9161, %fd1523, %fd8191, %fd8192;
	sub.f64 	%fd9162, %fd9160, %fd9161;
	add.f64 	%fd9163, %fd8194, %fd8194;
	sub.f64 	%fd9164, %fd9162, %fd9163;
	mul.f64 	%fd9165, %fd8197, 0d3FE6666666666666;
	add.f64 	%fd9166, %fd9165, %fd9164;
	sub.f64 	%fd9167, %fd9166, %fd8220;
	add.f64 	%fd9168, %fd9167, %fd8228;
	add.f64 	%fd9169, %fd9168, %fd8234;
	add.f64 	%fd9170, %fd9169, %fd8238;
	sub.f64 	%fd9171, %fd9170, %fd8242;
	fma.rn.f64 	%fd9172, %fd8243, 0d3FEA3D70A3D70A3D, %fd9171;
	add.f64 	%fd9173, %fd9172, %fd9092;
	fma.rn.f64 	%fd9174, %fd8256, 0d3FB1EB851EB851EC, %fd9173;
	sub.f64 	%fd9175, %fd9174, %fd8261;
	sub.f64 	%fd9176, %fd9175, %fd8275;
	sub.f64 	%fd9177, %fd9176, %fd8284;
	sub.f64 	%fd9178, %fd9177, %fd8301;
	fma.rn.f64 	%fd9179, %fd8313, 0d3FB47AE147AE147B, %fd9178;
	sub.f64 	%fd9180, %fd9179, %fd8321;
	add.f64 	%fd9181, %fd9180, %fd8364;
	sub.f64 	%fd9182, %fd9181, %fd8369;
	add.f64 	%fd9183, %fd9182, %fd8407;
	sub.f64 	%fd9184, %fd9183, %fd8409;
	sub.f64 	%fd9185, %fd9184, %fd8411;
	fma.rn.f64 	%fd9186, %fd8441, 0d3FE3333333333333, %fd9185;
	add.f64 	%fd9187, %fd8442, %fd9186;
	add.f64 	%fd9188, %fd9187, %fd8466;
	add.f64 	%fd9189, %fd9188, %fd8467;
	add.f64 	%fd9190, %fd9189, %fd8472;
	add.f64 	%fd9191, %fd9190, %fd8503;
	add.f64 	%fd9192, %fd9191, %fd8514;
	add.f64 	%fd1812, %fd9192, %fd1675;
	sub.f64 	%fd9193, %fd8685, %fd8092;
	sub.f64 	%fd9194, %fd9193, %fd1529;
	sub.f64 	%fd9195, %fd9194, %fd8094;
	add.f64 	%fd9196, %fd9195, %fd8096;
	add.f64 	%fd9197, %fd9196, %fd1533;
	fma.rn.f64 	%fd9198, %fd8098, 0d4000000000000000, %fd9197;
	sub.f64 	%fd9199, %fd9198, %fd8102;
	fma.rn.f64 	%fd9200, %fd1539, 0d4000000000000000, %fd9199;
	sub.f64 	%fd9201, %fd9200, %fd8108;
	sub.f64 	%fd9202, %fd9201, %fd8135;
	add.f64 	%fd9203, %fd9202, %fd1549;
	sub.f64 	%fd9204, %fd9203, %fd8138;
	add.f64 	%fd9205, %fd9204, %fd8142;
	sub.f64 	%fd9206, %fd9205, %fd8145;
	sub.f64 	%fd9207, %fd9206, %fd8148;
	sub.f64 	%fd9208, %fd9207, %fd8152;
	sub.f64 	%fd9209, %fd9208, %fd8155;
	add.f64 	%fd9210, %fd9209, %fd8159;
	add.f64 	%fd9211, %fd9210, %fd8161;
	sub.f64 	%fd9212, %fd9211, %fd8171;
	sub.f64 	%fd9213, %fd9212, %fd8177;
	sub.f64 	%fd9214, %fd9213, %fd8178;
	fma.rn.f64 	%fd9215, %fd8183, 0d3FE8000000000000, %fd9214;
	sub.f64 	%fd9216, %fd9215, %fd8184;
	sub.f64 	%fd9217, %fd9216, %fd8185;
	sub.f64 	%fd9218, %fd9217, %fd9165;
	sub.f64 	%fd9219, %fd9218, %fd8199;
	sub.f64 	%fd9220, %fd9219, %fd8204;
	sub.f64 	%fd9221, %fd9220, %fd8207;
	sub.f64 	%fd9222, %fd9221, %fd8210;
	fma.rn.f64 	%fd9223, %fd8213, 0d3FC0A3D70A3D70A4, %fd9222;
	sub.f64 	%fd9224, %fd9223, %fd8214;
	sub.f64 	%fd9225, %fd9224, %fd9037;
	sub.f64 	%fd9226, %fd9225, %fd8224;
	sub.f64 	%fd9227, %fd9226, %fd8228;
	sub.f64 	%fd9228, %fd9227, %fd8249;
	sub.f64 	%fd9229, %fd9228, %fd8250;
	sub.f64 	%fd9230, %fd9229, %fd8251;
	sub.f64 	%fd9231, %fd9230, %fd8253;
	fma.rn.f64 	%fd9232, %fd8256, 0d3FD51EB851EB851F, %fd9231;
	sub.f64 	%fd9233, %fd9232, %fd8257;
	sub.f64 	%fd9234, %fd9233, %fd8892;
	sub.f64 	%fd9235, %fd9234, %fd8976;
	sub.f64 	%fd9236, %fd9235, %fd8272;
	sub.f64 	%fd9237, %fd9236, %fd8896;
	sub.f64 	%fd9238, %fd9237, %fd8278;
	sub.f64 	%fd9239, %fd9238, %fd8279;
	sub.f64 	%fd9240, %fd9239, %fd8280;
	sub.f64 	%fd9241, %fd9240, %fd8283;
	sub.f64 	%fd9242, %fd9241, %fd8961;
	fma.rn.f64 	%fd9243, %fd8290, 0d3FC851EB851EB852, %fd9242;
	sub.f64 	%fd9244, %fd9243, %fd8291;
	sub.f64 	%fd9245, %fd9244, %fd8303;
	sub.f64 	%fd9246, %fd9245, %fd8304;
	sub.f64 	%fd9247, %fd9246, %fd8941;
	sub.f64 	%fd9248, %fd9247, %fd8308;
	sub.f64 	%fd9249, %fd9248, %fd8311;
	fma.rn.f64 	%fd9250, %fd8313, 0d3FD0000000000000, %fd9249;
	sub.f64 	%fd9251, %fd9250, %fd8314;
	sub.f64 	%fd9252, %fd9251, %fd8326;
	add.f64 	%fd9253, %fd9252, %fd8348;
	sub.f64 	%fd9254, %fd9253, %fd8351;
	sub.f64 	%fd9255, %fd9254, %fd8355;
	sub.f64 	%fd9256, %fd9255, %fd8356;
	add.f64 	%fd9257, %fd9256, %fd8367;
	sub.f64 	%fd9258, %fd9257, %fd8372;
	add.f64 	%fd9259, %fd9258, %fd8375;
	sub.f64 	%fd9260, %fd9259, %fd8376;
	sub.f64 	%fd9261, %fd9260, %fd8396;
	add.f64 	%fd9262, %fd9261, %fd8397;
	sub.f64 	%fd9263, %fd9262, %fd8398;
	sub.f64 	%fd9264, %fd9263, %fd8414;
	sub.f64 	%fd9265, %fd9264, %fd8419;
	sub.f64 	%fd9266, %fd9265, %fd8420;
	sub.f64 	%fd9267, %fd9266, %fd8435;
	sub.f64 	%fd9268, %fd9267, %fd8436;
	sub.f64 	%fd9269, %fd9268, %fd8437;
	sub.f64 	%fd9270, %fd9269, %fd1662;
	sub.f64 	%fd9271, %fd9270, %fd8438;
	sub.f64 	%fd9272, %fd9271, %fd8439;
	sub.f64 	%fd9273, %fd9272, %fd8441;
	add.f64 	%fd9274, %fd9273, %fd8450;
	fma.rn.f64 	%fd9275, %fd8451, 0d4000000000000000, %fd9274;
	add.f64 	%fd9276, %fd9275, %fd8458;
	add.f64 	%fd9277, %fd9276, %fd8459;
	fma.rn.f64 	%fd9278, %fd8460, 0d3FD54FDF3B645A1D, %fd9277;
	add.f64 	%fd9279, %fd8461, %fd9278;
	add.f64 	%fd9280, %fd9279, %fd8465;
	add.f64 	%fd9281, %fd9280, %fd8467;
	add.f64 	%fd9282, %fd9281, %fd8471;
	add.f64 	%fd9283, %fd9282, %fd8476;
	add.f64 	%fd9284, %fd9283, %fd8479;
	add.f64 	%fd9285, %fd9284, %fd8483;
	add.f64 	%fd9286, %fd9285, %fd8486;
	add.f64 	%fd9287, %fd9286, %fd8491;
	add.f64 	%fd9288, %fd9287, %fd8499;
	add.f64 	%fd1813, %fd9288, %fd8510;
	sub.f64 	%fd9289, %fd8330, %fd8328;
	fma.rn.f64 	%fd9290, %fd8334, 0d4000000000000000, %fd9289;
	add.f64 	%fd9291, %fd8336, %fd9290;
	sub.f64 	%fd9292, %fd9291, %fd8342;
	sub.f64 	%fd9293, %fd9292, %fd8346;
	sub.f64 	%fd9294, %fd9293, %fd8348;
	sub.f64 	%fd9295, %fd9294, %fd8349;
	fma.rn.f64 	%fd9296, %fd8351, 0d3FEE147AE147AE14, %fd9295;
	add.f64 	%fd9297, %fd9296, %fd8355;
	add.f64 	%fd9298, %fd9297, %fd8358;
	sub.f64 	%fd9299, %fd9298, %fd8363;
	sub.f64 	%fd9300, %fd9299, %fd8364;
	sub.f64 	%fd9301, %fd9300, %fd8366;
	sub.f64 	%fd9302, %fd9301, %fd8367;
	add.f64 	%fd9303, %fd9302, %fd8369;
	fma.rn.f64 	%fd9304, %fd8370, 0d4008000000000000, %fd9303;
	fma.rn.f64 	%fd9305, %fd8371, 0d3FD6666666666666, %fd9304;
	add.f64 	%fd9306, %fd8372, %fd9305;
	fma.rn.f64 	%fd9307, %fd8375, 0d4008000000000000, %fd9306;
	fma.rn.f64 	%fd9308, %fd8376, 0d4008000000000000, %fd9307;
	sub.f64 	%fd9309, %fd9308, %fd8377;
	sub.f64 	%fd9310, %fd9309, %fd8378;
	add.f64 	%fd9311, %fd9310, %fd8381;
	fma.rn.f64 	%fd9312, %fd8382, 0d4000000000000000, %fd9311;
	add.f64 	%fd9313, %fd9312, %fd8421;
	add.f64 	%fd9314, %fd9313, %fd8424;
	sub.f64 	%fd9315, %fd9314, %fd8425;
	add.f64 	%fd9316, %fd9315, %fd8429;
	sub.f64 	%fd9317, %fd9316, %fd8432;
	sub.f64 	%fd9318, %fd9317, %fd8445;
	fma.rn.f64 	%fd9319, %fd8493, 0d4000000000000000, %fd9318;
	fma.rn.f64 	%fd9320, %fd8494, 0d4000000000000000, %fd9319;
	add.f64 	%fd9321, %fd9320, %fd8498;
	add.f64 	%fd9322, %fd9321, %fd8499;
	add.f64 	%fd9323, %fd9322, %fd8500;
	add.f64 	%fd9324, %fd9323, %fd8501;
	add.f64 	%fd9325, %fd9324, %fd8503;
	fma.rn.f64 	%fd9326, %fd8504, 0d4010000000000000, %fd9325;
	fma.rn.f64 	%fd9327, %fd8505, 0d4008000000000000, %fd9326;
	add.f64 	%fd9328, %fd8506, %fd9327;
	add.f64 	%fd9329, %fd8507, %fd9328;
	add.f64 	%fd9330, %fd9329, %fd8519;
	add.f64 	%fd9331, %fd9330, %fd1674;
	add.f64 	%fd9332, %fd9331, %fd8520;
	fma.rn.f64 	%fd9333, %fd8521, 0d4000000000000000, %fd9332;
	add.f64 	%fd1814, %fd8522, %fd9333;
	add.f64 	%fd9334, %fd8094, %fd8100;
	add.f64 	%fd9335, %fd9334, %fd8102;
	sub.f64 	%fd9336, %fd9335, %fd1539;
	add.f64 	%fd9337, %fd9336, %fd8108;
	add.f64 	%fd9338, %fd9337, %fd8145;
	add.f64 	%fd9339, %fd9338, %fd8148;
	add.f64 	%fd9340, %fd9339, %fd8152;
	add.f64 	%fd9341, %fd9340, %fd8155;
	add.f64 	%fd9342, %fd9341, %fd8160;
	add.f64 	%fd9343, %fd8162, %fd9342;
	add.f64 	%fd9344, %fd8163, %fd9343;
	add.f64 	%fd9345, %fd9344, %fd8171;
	add.f64 	%fd9346, %fd9345, %fd8177;
	add.f64 	%fd9347, %fd9346, %fd8178;
	add.f64 	%fd9348, %fd9347, %fd8184;
	add.f64 	%fd9349, %fd9348, %fd8197;
	add.f64 	%fd9350, %fd9349, %fd8199;
	add.f64 	%fd9351, %fd9350, %fd8207;
	add.f64 	%fd9352, %fd9351, %fd8210;
	add.f64 	%fd9353, %fd9352, %fd8224;
	add.f64 	%fd9354, %fd9353, %fd8228;
	add.f64 	%fd9355, %fd9354, %fd8249;
	add.f64 	%fd9356, %fd9355, %fd8251;
	add.f64 	%fd9357, %fd9356, %fd8253;
	add.f64 	%fd9358, %fd9357, %fd8271;
	add.f64 	%fd9359, %fd9358, %fd8272;
	add.f64 	%fd9360, %fd9359, %fd8283;
	fma.rn.f64 	%fd9361, %fd8287, 0d3FEB333333333333, %fd9360;
	add.f64 	%fd9362, %fd9361, %fd8308;
	add.f64 	%fd9363, %fd9362, %fd8355;
	add.f64 	%fd9364, %fd9363, %fd8356;
	add.f64 	%fd9365, %fd9364, %fd8372;
	add.f64 	%fd9366, %fd9365, %fd8376;
	add.f64 	%fd9367, %fd9366, %fd8396;
	add.f64 	%fd9368, %fd9367, %fd8414;
	add.f64 	%fd9369, %fd9368, %fd8419;
	add.f64 	%fd9370, %fd9369, %fd8420;
	add.f64 	%fd9371, %fd9370, %fd8435;
	add.f64 	%fd9372, %fd9371, %fd8436;
	add.f64 	%fd9373, %fd9372, %fd8437;
	sub.f64 	%fd9374, %fd9373, %fd8450;
	fma.rn.f64 	%fd9375, %fd8464, 0d3FF27AE147AE147B, %fd9374;
	sub.f64 	%fd9376, %fd9375, %fd8523;
	add.f64 	%fd9377, %fd9376, %fd8525;
	sub.f64 	%fd9378, %fd9377, %fd8527;
	add.f64 	%fd9379, %fd9378, %fd8529;
	sub.f64 	%fd9380, %fd9379, %fd8530;
	add.f64 	%fd9381, %fd9380, %fd8533;
	add.f64 	%fd1815, %fd9381, %fd8534;
	sub.f64 	%fd9382, %fd8386, %fd8384;
	fma.rn.f64 	%fd9383, %fd8388, 0d4000000000000000, %fd9382;
	sub.f64 	%fd9384, %fd9383, %fd8392;
	add.f64 	%fd9385, %fd9384, %fd8396;
	add.f64 	%fd9386, %fd9385, %fd8398;
	sub.f64 	%fd9387, %fd9386, %fd8399;
	add.f64 	%fd9388, %fd9387, %fd8401;
	sub.f64 	%fd9389, %fd9388, %fd8406;
	sub.f64 	%fd9390, %fd9389, %fd8407;
	add.f64 	%fd9391, %fd9390, %fd8411;
	add.f64 	%fd9392, %fd9391, %fd8414;
	sub.f64 	%fd9393, %fd9392, %fd8415;
	sub.f64 	%fd9394, %fd9393, %fd8416;
	fma.rn.f64 	%fd9395, %fd8419, 0d4008000000000000, %fd9394;
	fma.rn.f64 	%fd9396, %fd8420, 0d4000000000000000, %fd9395;
	sub.f64 	%fd9397, %fd9396, %fd8421;
	sub.f64 	%fd9398, %fd9397, %fd8424;
	add.f64 	%fd9399, %fd9398, %fd8425;
	add.f64 	%fd9400, %fd9399, %fd8427;
	add.f64 	%fd9401, %fd8429, %fd9400;
	add.f64 	%fd9402, %fd9401, %fd8432;
	add.f64 	%fd9403, %fd9402, %fd8435;
	fma.rn.f64 	%fd9404, %fd8436, 0d4000000000000000, %fd9403;
	add.f64 	%fd9405, %fd8437, %fd9404;
	sub.f64 	%fd9406, %fd9405, %fd8446;
	add.f64 	%fd9407, %fd9406, %fd8447;
	fma.rn.f64 	%fd9408, %fd8508, 0d4000000000000000, %fd9407;
	add.f64 	%fd9409, %fd8509, %fd9408;
	add.f64 	%fd9410, %fd8510, %fd9409;
	add.f64 	%fd9411, %fd1672, %fd9410;
	fma.rn.f64 	%fd9412, %fd8513, 0d3FEB333333333333, %fd9411;
	add.f64 	%fd9413, %fd8514, %fd9412;
	fma.rn.f64 	%fd9414, %fd8515, 0d4000000000000000, %fd9413;
	fma.rn.f64 	%fd9415, %fd8516, 0d4008000000000000, %fd9414;
	add.f64 	%fd9416, %fd1673, %fd9415;
	add.f64 	%fd9417, %fd8519, %fd9416;
	add.f64 	%fd9418, %fd1674, %fd9417;
	add.f64 	%fd9419, %fd8520, %fd9418;
	add.f64 	%fd9420, %fd8521, %fd9419;
	fma.rn.f64 	%fd1816, %fd8522, 0d4000000000000000, %fd9420;
	fma.rn.f64 	%fd9421, %fd8183, 0d3FD0000000000000, %fd8185;
	add.f64 	%fd9422, %fd9421, %fd1569;
	add.f64 	%fd9423, %fd9422, %fd8190;
	add.f64 	%fd9424, %fd9423, %fd9161;
	add.f64 	%fd9425, %fd8194, %fd9424;
	fma.rn.f64 	%fd9426, %fd8197, 0d3FD3333333333333, %fd9425;
	sub.f64 	%fd9427, %fd9426, %fd8199;
	sub.f64 	%fd9428, %fd9427, %fd8201;
	fma.rn.f64 	%fd9429, %fd8213, 0d3FF23851EB851EB8, %fd9428;
	fma.rn.f64 	%fd9430, %fd8220, 0d3FE8000000000000, %fd9429;
	add.f64 	%fd9431, %fd9430, %fd8240;
	add.f64 	%fd9432, %fd8242, %fd9431;
	add.f64 	%fd9433, %fd9432, %fd8250;
	add.f64 	%fd9434, %fd9433, %fd8251;
	fma.rn.f64 	%fd9435, %fd8256, 0d3FE23D70A3D70A3D, %fd9434;
	fma.rn.f64 	%fd9436, %fd8261, 0d3FE999999999999A, %fd9435;
	fma.rn.f64 	%fd9437, %fd8268, 0d3FEF5C28F5C28F5C, %fd9436;
	add.f64 	%fd9438, %fd9437, %fd8274;
	fma.rn.f64 	%fd9439, %fd8275, 0d3FE999999999999A, %fd9438;
	fma.rn.f64 	%fd9440, %fd8284, 0d3FE5C28F5C28F5C3, %fd9439;
	fma.rn.f64 	%fd9441, %fd8296, 0d3FE8000000000000, %fd9440;
	fma.rn.f64 	%fd9442, %fd8301, 0d3FF2000000000000, %fd9441;
	fma.rn.f64 	%fd9443, %fd8302, 0d3FE0000000000000, %fd9442;
	fma.rn.f64 	%fd9444, %fd8313, 0d3FE28F5C28F5C28F, %fd9443;
	fma.rn.f64 	%fd9445, %fd8319, 0d3FEE978D4FDF3B64, %fd9444;
	fma.rn.f64 	%fd9446, %fd8321, 0d3FF4000000000000, %fd9445;
	add.f64 	%fd9447, %fd9446, %fd8322;
	sub.f64 	%fd9448, %fd9447, %fd8366;
	add.f64 	%fd9449, %fd9448, %fd8367;
	add.f64 	%fd9450, %fd9449, %fd8369;
	sub.f64 	%fd9451, %fd9450, %fd8406;
	add.f64 	%fd9452, %fd9451, %fd8409;
	add.f64 	%fd9453, %fd8411, %fd9452;
	add.f64 	%fd9454, %fd9453, %fd8438;
	add.f64 	%fd9455, %fd9454, %fd8440;
	add.f64 	%fd9456, %fd9455, %fd8441;
	add.f64 	%fd9457, %fd9456, %fd8445;
	add.f64 	%fd9458, %fd9457, %fd8446;
	add.f64 	%fd9459, %fd9458, %fd8461;
	sub.f64 	%fd9460, %fd9459, %fd8462;
	sub.f64 	%fd9461, %fd9460, %fd8463;
	add.f64 	%fd9462, %fd9461, %fd8469;
	add.f64 	%fd9463, %fd9462, %fd8474;
	add.f64 	%fd9464, %fd9463, %fd8476;
	add.f64 	%fd9465, %fd9464, %fd8482;
	fma.rn.f64 	%fd9466, %fd8483, 0d3FE8000000000000, %fd9465;
	add.f64 	%fd9467, %fd9466, %fd8491;
	add.f64 	%fd1817, %fd9467, %fd8492;
	sub.f64 	%fd9468, %fd8077, %fd8079;
	sub.f64 	%fd9469, %fd9468, %fd8083;
	sub.f64 	%fd9470, %fd9469, %fd8092;
	sub.f64 	%fd9471, %fd9470, %fd8096;
	add.f64 	%fd9472, %fd9471, %fd8100;
	add.f64 	%fd9473, %fd9472, %fd8112;
	add.f64 	%fd9474, %fd9473, %fd8114;
	add.f64 	%fd9475, %fd9474, %fd8121;
	sub.f64 	%fd9476, %fd9475, %fd8123;
	add.f64 	%fd9477, %fd9476, %fd8126;
	sub.f64 	%fd9478, %fd9477, %fd8330;
	sub.f64 	%fd9479, %fd9478, %fd8362;
	fma.rn.f64 	%fd9480, %fd8371, 0d3FB999999999999A, %fd9479;
	sub.f64 	%fd9481, %fd9480, %fd8386;
	sub.f64 	%fd9482, %fd9481, %fd8397;
	add.f64 	%fd9483, %fd9482, %fd1371;
	add.f64 	%fd9484, %fd8449, %fd9483;
	add.f64 	%fd9485, %fd9484, %fd8453;
	add.f64 	%fd9486, %fd9485, %fd8454;
	add.f64 	%fd9487, %fd9486, %fd8455;
	add.f64 	%fd9488, %fd9487, %fd1370;
	add.f64 	%fd9489, %fd9488, %fd8497;
	add.f64 	%fd1818, %fd9489, %fd8509;
	sub.f64 	%fd9490, %fd8384, %fd8386;
	sub.f64 	%fd9491, %fd9490, %fd8633;
	sub.f64 	%fd9492, %fd9491, %fd8635;
	sub.f64 	%fd9493, %fd9492, %fd8394;
	add.f64 	%fd9494, %fd9493, %fd8397;
	sub.f64 	%fd9495, %fd9494, %fd8401;
	sub.f64 	%fd9496, %fd9495, %fd8403;
	add.f64 	%fd9497, %fd9496, %fd8404;
	sub.f64 	%fd9498, %fd9497, %fd8409;
	sub.f64 	%fd9499, %fd9498, %fd8411;
	sub.f64 	%fd9500, %fd9499, %fd8427;
	sub.f64 	%fd9501, %fd9500, %fd8429;
	sub.f64 	%fd9502, %fd9501, %fd8431;
	sub.f64 	%fd9503, %fd9502, %fd8447;
	sub.f64 	%fd9504, %fd9503, %fd8509;
	fma.rn.f64 	%fd1819, %fd8513, 0d3FC3333333333333, %fd9504;
	fma.rn.f64 	%fd9505, %fd8117, 0d4000000000000000, %fd8112;
	sub.f64 	%fd9506, %fd9505, %fd8120;
	sub.f64 	%fd9507, %fd9506, %fd8121;
	add.f64 	%fd9508, %fd9507, %fd8123;
	sub.f64 	%fd9509, %fd9508, %fd8128;
	sub.f64 	%fd9510, %fd9509, %fd8135;
	sub.f64 	%fd9511, %fd9510, %fd1549;
	sub.f64 	%fd9512, %fd9511, %fd8161;
	sub.f64 	%fd9513, %fd9512, %fd8162;
	add.f64 	%fd9514, %fd9513, %fd8164;
	add.f64 	%fd9515, %fd9514, %fd8171;
	add.f64 	%fd9516, %fd9515, %fd8174;
	add.f64 	%fd9517, %fd9516, %fd8176;
	add.f64 	%fd9518, %fd9517, %fd8180;
	sub.f64 	%fd9519, %fd9518, %fd1569;
	sub.f64 	%fd9520, %fd9519, %fd8218;
	sub.f64 	%fd9521, %fd9520, %fd8234;
	sub.f64 	%fd9522, %fd9521, %fd8260;
	sub.f64 	%fd9523, %fd9522, %fd8268;
	sub.f64 	%fd9524, %fd9523, %fd8274;
	sub.f64 	%fd9525, %fd9524, %fd8286;
	sub.f64 	%fd9526, %fd9525, %fd8296;
	sub.f64 	%fd9527, %fd9526, %fd8306;
	sub.f64 	%fd9528, %fd9527, %fd8319;
	sub.f64 	%fd9529, %fd9528, %fd8358;
	sub.f64 	%fd9530, %fd9529, %fd8401;
	add.f64 	%fd9531, %fd9530, %fd8453;
	sub.f64 	%fd9532, %fd9531, %fd8454;
	add.f64 	%fd9533, %fd9532, %fd8456;
	add.f64 	%fd1820, %fd9533, %fd8458;
	sub.f64 	%fd9534, %fd8328, %fd8330;
	sub.f64 	%fd9535, %fd9534, %fd8623;
	sub.f64 	%fd9536, %fd9535, %fd8625;
	add.f64 	%fd9537, %fd8336, %fd8336;
	sub.f64 	%fd9538, %fd9536, %fd9537;
	add.f64 	%fd9539, %fd8338, %fd8338;
	sub.f64 	%fd9540, %fd9538, %fd9539;
	fma.rn.f64 	%fd9541, %fd8341, 0d4000000000000000, %fd9540;
	add.f64 	%fd9542, %fd8348, %fd9541;
	sub.f64 	%fd9543, %fd9542, %fd8351;
	sub.f64 	%fd9544, %fd9543, %fd8353;
	add.f64 	%fd9545, %fd9544, %fd8356;
	sub.f64 	%fd9546, %fd9545, %fd8358;
	sub.f64 	%fd9547, %fd9546, %fd8360;
	add.f64 	%fd9548, %fd9547, %fd8361;
	add.f64 	%fd9549, %fd9548, %fd8362;
	sub.f64 	%fd9550, %fd9549, %fd8369;
	add.f64 	%fd9551, %fd9550, %fd8370;
	fma.rn.f64 	%fd9552, %fd8371, 0d3FDD70A3D70A3D71, %fd9551;
	add.f64 	%fd9553, %fd9552, %fd8381;
	add.f64 	%fd9554, %fd9553, %fd8382;
	sub.f64 	%fd9555, %fd9554, %fd8427;
	sub.f64 	%fd9556, %fd9555, %fd8429;
	sub.f64 	%fd9557, %fd9556, %fd8431;
	add.f64 	%fd9558, %fd9557, %fd8497;
	add.f64 	%fd1821, %fd9558, %fd8502;
	sub.f64 	%fd9559, %fd8120, %fd8123;
	sub.f64 	%fd9560, %fd9559, %fd8125;
	sub.f64 	%fd9561, %fd9560, %fd8126;
	fma.rn.f64 	%fd9562, %fd8128, 0d4000000000000000, %fd9561;
	sub.f64 	%fd9563, %fd9562, %fd8130;
	add.f64 	%fd9564, %fd8133, %fd9563;
	add.f64 	%fd9565, %fd9564, %fd1549;
	sub.f64 	%fd9566, %fd9565, %fd8138;
	sub.f64 	%fd9567, %fd9566, %fd8140;
	add.f64 	%fd9568, %fd9567, %fd8142;
	add.f64 	%fd9569, %fd9568, %fd8145;
	add.f64 	%fd9570, %fd9569, %fd8151;
	add.f64 	%fd9571, %fd9570, %fd8152;
	sub.f64 	%fd9572, %fd9571, %fd8163;
	sub.f64 	%fd9573, %fd9572, %fd8164;
	sub.f64 	%fd9574, %fd9573, %fd8176;
	add.f64 	%fd9575, %fd9574, %fd1569;
	add.f64 	%fd9576, %fd9575, %fd8190;
	add.f64 	%fd9577, %fd9576, %fd8218;
	add.f64 	%fd9578, %fd9577, %fd8219;
	add.f64 	%fd9579, %fd9578, %fd8234;
	sub.f64 	%fd9580, %fd9579, %fd8236;
	add.f64 	%fd9581, %fd9580, %fd8238;
	add.f64 	%fd9582, %fd9581, %fd8250;
	add.f64 	%fd9583, %fd9582, %fd8251;
	add.f64 	%fd9584, %fd8252, %fd9583;
	fma.rn.f64 	%fd9585, %fd8260, 0d3FEEB851EB851EB8, %fd9584;
	fma.rn.f64 	%fd9586, %fd8268, 0d3FEF5C28F5C28F5C, %fd9585;
	add.f64 	%fd9587, %fd9586, %fd8274;
	add.f64 	%fd9588, %fd9587, %fd8280;
	fma.rn.f64 	%fd9589, %fd8286, 0d3FEAE147AE147AE1, %fd9588;
	add.f64 	%fd9590, %fd9589, %fd8296;
	sub.f64 	%fd9591, %fd9590, %fd8299;
	fma.rn.f64 	%fd9592, %fd8306, 0d3FEF851EB851EB85, %fd9591;
	add.f64 	%fd9593, %fd9592, %fd8308;
	add.f64 	%fd9594, %fd9593, %fd8311;
	add.f64 	%fd9595, %fd8312, %fd9594;
	fma.rn.f64 	%fd9596, %fd8319, 0d3FEE978D4FDF3B64, %fd9595;
	add.f64 	%fd9597, %fd9596, %fd8358;
	sub.f64 	%fd9598, %fd9597, %fd8360;
	add.f64 	%fd9599, %fd9598, %fd8361;
	add.f64 	%fd9600, %fd9599, %fd8401;
	sub.f64 	%fd9601, %fd9600, %fd8403;
	add.f64 	%fd9602, %fd9601, %fd8404;
	sub.f64 	%fd9603, %fd9602, %fd8453;
	add.f64 	%fd9604, %fd9603, %fd8455;
	add.f64 	%fd9605, %fd9604, %fd8457;
	add.f64 	%fd9606, %fd9605, %fd8459;
	fma.rn.f64 	%fd9607, %fd8460, 0d3FE55810624DD2F2, %fd9606;
	add.f64 	%fd9608, %fd9607, %fd8469;
	add.f64 	%fd9609, %fd9608, %fd8470;
	add.f64 	%fd9610, %fd9609, %fd8478;
	add.f64 	%fd9611, %fd9610, %fd8489;
	add.f64 	%fd9612, %fd9611, %fd8490;
	add.f64 	%fd9613, %fd9612, %fd8492;
	add.f64 	%fd9614, %fd9613, %fd8500;
	add.f64 	%fd9615, %fd9614, %fd8502;
	add.f64 	%fd9616, %fd9615, %fd1672;
	fma.rn.f64 	%fd1822, %fd8513, 0d3FC3333333333333, %fd9616;
	sub.f64 	%fd9617, %fd8125, %fd8128;
	sub.f64 	%fd9618, %fd9617, %fd8130;
	add.f64 	%fd9619, %fd8133, %fd9618;
	sub.f64 	%fd9620, %fd9619, %fd8142;
	add.f64 	%fd9621, %fd9620, %fd8148;
	sub.f64 	%fd9622, %fd9621, %fd8190;
	sub.f64 	%fd9623, %fd9622, %fd8201;
	sub.f64 	%fd9624, %fd9623, %fd8219;
	sub.f64 	%fd9625, %fd9624, %fd8225;
	sub.f64 	%fd9626, %fd9625, %fd8238;
	sub.f64 	%fd9627, %fd9626, %fd8258;
	sub.f64 	%fd9628, %fd9627, %fd8315;
	add.f64 	%fd9629, %fd9628, %fd8362;
	add.f64 	%fd9630, %fd9629, %fd8363;
	add.f64 	%fd9631, %fd9630, %fd8399;
	sub.f64 	%fd9632, %fd9631, %fd8440;
	sub.f64 	%fd9633, %fd9632, %fd8455;
	sub.f64 	%fd9634, %fd9633, %fd8456;
	add.f64 	%fd9635, %fd8457, %fd9634;
	fma.rn.f64 	%fd9636, %fd8460, 0d3FD54FDF3B645A1D, %fd9635;
	add.f64 	%fd9637, %fd9636, %fd8501;
	fma.rn.f64 	%fd1823, %fd8513, 0d3FEB333333333333, %fd9637;
	add.f64 	%fd9638, %fd8086, %fd1529;
	sub.f64 	%fd9639, %fd9638, %fd8096;
	sub.f64 	%fd9640, %fd9639, %fd1533;
	sub.f64 	%fd9641, %fd9640, %fd8098;
	sub.f64 	%fd9642, %fd9641, %fd8099;
	sub.f64 	%fd9643, %fd9642, %fd8100;
	sub.f64 	%fd9644, %fd9643, %fd8102;
	add.f64 	%fd9645, %fd8104, %fd8104;
	sub.f64 	%fd9646, %fd9644, %fd9645;
	add.f64 	%fd9647, %fd9646, %fd8108;
	sub.f64 	%fd9648, %fd9647, %fd1549;
	sub.f64 	%fd9649, %fd9648, %fd8140;
	sub.f64 	%fd9650, %fd9649, %fd8142;
	add.f64 	%fd9651, %fd9650, %fd8151;
	sub.f64 	%fd9652, %fd9651, %fd8159;
	sub.f64 	%fd9653, %fd9652, %fd8160;
	add.f64 	%fd9654, %fd8161, %fd9653;
	add.f64 	%fd9655, %fd9654, %fd8180;
	add.f64 	%fd9656, %fd9655, %fd8185;
	sub.f64 	%fd9657, %fd9656, %fd8187;
	add.f64 	%fd9658, %fd9657, %fd1569;
	add.f64 	%fd9659, %fd9658, %fd8190;
	add.f64 	%fd9660, %fd9659, %fd9161;
	add.f64 	%fd9661, %fd9660, %fd8199;
	add.f64 	%fd9662, %fd9661, %fd8201;
	add.f64 	%fd9663, %fd9662, %fd8207;
	fma.rn.f64 	%fd9664, %fd8213, 0d3FC0A3D70A3D70A4, %fd9663;
	sub.f64 	%fd9665, %fd9664, %fd8217;
	add.f64 	%fd9666, %fd9665, %fd8218;
	add.f64 	%fd9667, %fd9666, %fd8219;
	add.f64 	%fd9668, %fd9667, %fd8220;
	sub.f64 	%fd9669, %fd9668, %fd8230;
	sub.f64 	%fd9670, %fd9669, %fd8232;
	add.f64 	%fd9671, %fd9670, %fd8240;
	fma.rn.f64 	%fd9672, %fd8243, 0d3FEA3D70A3D70A3D, %fd9671;
	fma.rn.f64 	%fd9673, %fd8256, 0d3FD0A3D70A3D70A4, %fd9672;
	sub.f64 	%fd9674, %fd9673, %fd8259;
	fma.rn.f64 	%fd9675, %fd8260, 0d3FEEB851EB851EB8, %fd9674;
	fma.rn.f64 	%fd9676, %fd8261, 0d3FE999999999999A, %fd9675;
	sub.f64 	%fd9677, %fd9676, %fd8267;
	fma.rn.f64 	%fd9678, %fd8268, 0d3FEF5C28F5C28F5C, %fd9677;
	sub.f64 	%fd9679, %fd9678, %fd8273;
	fma.rn.f64 	%fd9680, %fd8275, 0d3FD3333333333333, %fd9679;
	add.f64 	%fd9681, %fd9680, %fd8278;
	fma.rn.f64 	%fd9682, %fd8284, 0d3FF3AE147AE147AE, %fd9681;
	sub.f64 	%fd9683, %fd9682, %fd8285;
	fma.rn.f64 	%fd9684, %fd8286, 0d3FE1EB851EB851EC, %fd9683;
	fma.rn.f64 	%fd9685, %fd8290, 0d3FD47AE147AE147B, %fd9684;
	sub.f64 	%fd9686, %fd9685, %fd8294;
	fma.rn.f64 	%fd9687, %fd8296, 0d3FE8000000000000, %fd9686;
	fma.rn.f64 	%fd9688, %fd8301, 0d3FEC000000000000, %fd9687;
	add.f64 	%fd9689, %fd9688, %fd8302;
	sub.f64 	%fd9690, %fd9689, %fd8305;
	fma.rn.f64 	%fd9691, %fd8313, 0d3FD0000000000000, %fd9690;
	sub.f64 	%fd9692, %fd9691, %fd8317;
	fma.rn.f64 	%fd9693, %fd8319, 0d3FEE978D4FDF3B64, %fd9692;
	add.f64 	%fd9694, %fd8321, %fd9693;
	add.f64 	%fd9695, %fd9694, %fd8322;
	sub.f64 	%fd9696, %fd9695, %fd8346;
	sub.f64 	%fd9697, %fd9696, %fd8348;
	add.f64 	%fd9698, %fd9697, %fd8349;
	fma.rn.f64 	%fd9699, %fd8351, 0d3FEE147AE147AE14, %fd9698;
	sub.f64 	%fd9700, %fd9699, %fd8353;
	add.f64 	%fd9701, %fd9700, %fd8366;
	add.f64 	%fd9702, %fd9701, %fd8369;
	sub.f64 	%fd9703, %fd9702, %fd8392;
	sub.f64 	%fd9704, %fd9703, %fd8394;
	add.f64 	%fd9705, %fd9704, %fd8406;
	add.f64 	%fd9706, %fd9705, %fd8411;
	add.f64 	%fd9707, %fd9706, %fd1662;
	add.f64 	%fd9708, %fd9707, %fd8439;
	fma.rn.f64 	%fd9709, %fd8441, 0d3FD999999999999A, %fd9708;
	sub.f64 	%fd9710, %fd9709, %fd8444;
	fma.rn.f64 	%fd9711, %fd8460, 0d3FE55810624DD2F2, %fd9710;
	add.f64 	%fd9712, %fd8461, %fd9711;
	add.f64 	%fd9713, %fd8463, %fd9712;
	add.f64 	%fd9714, %fd9713, %fd8465;
	add.f64 	%fd9715, %fd9714, %fd8466;
	add.f64 	%fd9716, %fd9715, %fd8471;
	add.f64 	%fd9717, %fd9716, %fd8474;
	add.f64 	%fd9718, %fd9717, %fd8475;
	add.f64 	%fd9719, %fd9718, %fd8478;
	fma.rn.f64 	%fd9720, %fd8479, 0d3FE570A3D70A3D71, %fd9719;
	add.f64 	%fd9721, %fd8482, %fd9720;
	fma.rn.f64 	%fd9722, %fd8483, 0d3FE8000000000000, %fd9721;
	fma.rn.f64 	%fd9723, %fd8489, 0d3FE570A3D70A3D71, %fd9722;
	add.f64 	%fd9724, %fd9723, %fd8491;
	add.f64 	%fd1824, %fd9724, %fd8492;
	add.f64 	%fd9725, %fd8342, %fd8346;
	add.f64 	%fd9726, %fd9725, %fd8349;
	fma.rn.f64 	%fd9727, %fd8351, 0d3FAEB851EB851EB8, %fd9726;
	sub.f64 	%fd9728, %fd9727, %fd8355;
	add.f64 	%fd9729, %fd9728, %fd8364;
	add.f64 	%fd9730, %fd8366, %fd9729;
	add.f64 	%fd9731, %fd9730, %fd8367;
	add.f64 	%fd9732, %fd9731, %fd8377;
	add.f64 	%fd9733, %fd9732, %fd8378;
	add.f64 	%fd9734, %fd9733, %fd8445;
	sub.f64 	%fd9735, %fd9734, %fd8498;
	sub.f64 	%fd9736, %fd9735, %fd8525;
	sub.f64 	%fd9737, %fd9736, %fd8526;
	sub.f64 	%fd9738, %fd9737, %fd8528;
	sub.f64 	%fd9739, %fd9738, %fd8532;
	sub.f64 	%fd1825, %fd9739, %fd8534;
	@%p1021 bra 	$L__BB0_851;
	abs.f64 	%fd9740, %fd25557;
	max.f64 	%fd9741, %fd9740, 0d3EB0C6F7A0B5ED8D;
	mul.f64 	%fd9742, %fd1353, %fd9741;
	rcp.rn.f64 	%fd9743, %fd9742;
	add.s32 	%r3410, %r3385, 2;
	sub.f64 	%fd9744, %fd1672, %fd1672;
	mul.f64 	%fd25697, %fd9743, %fd9744;
	sub.f64 	%fd9745, %fd1674, %fd1674;
	mul.f64 	%fd25696, %fd9743, %fd9745;
	sub.f64 	%fd9746, %fd1673, %fd1673;
	mul.f64 	%fd25695, %fd9743, %fd9746;
	sub.f64 	%fd9747, %fd1675, %fd1675;
	mul.f64 	%fd25694, %fd9743, %fd9747;
	sub.f64 	%fd9748, %fd1687, %fd1687;
	mul.f64 	%fd25693, %fd9743, %fd9748;
	sub.f64 	%fd9749, %fd1692, %fd1692;
	mul.f64 	%fd25692, %fd9743, %fd9749;
	sub.f64 	%fd9750, %fd1693, %fd1693;
	mul.f64 	%fd25691, %fd9743, %fd9750;
	sub.f64 	%fd9751, %fd1701, %fd1701;
	mul.f64 	%fd25690, %fd9743, %fd9751;
	sub.f64 	%fd9752, %fd1702, %fd1702;
	mul.f64 	%fd25689, %fd9743, %fd9752;
	sub.f64 	%fd9753, %fd1703, %fd1703;
	mul.f64 	%fd25688, %fd9743, %fd9753;
	sub.f64 	%fd9754, %fd1704, %fd1704;
	mul.f64 	%fd25687, %fd9743, %fd9754;
	sub.f64 	%fd9755, %fd1662, %fd1662;
	mul.f64 	%fd25686, %fd9743, %fd9755;
	sub.f64 	%fd9756, %fd1705, %fd1705;
	mul.f64 	%fd25685, %fd9743, %fd9756;
	sub.f64 	%fd9757, %fd1706, %fd1706;
	mul.f64 	%fd25683, %fd9743, %fd9757;
	sub.f64 	%fd9758, %fd1708, %fd1708;
	mul.f64 	%fd25682, %fd9743, %fd9758;
	sub.f64 	%fd9759, %fd1709, %fd1709;
	mul.f64 	%fd25681, %fd9743, %fd9759;
	sub.f64 	%fd9760, %fd1710, %fd1710;
	mul.f64 	%fd25680, %fd9743, %fd9760;
	sub.f64 	%fd9761, %fd1711, %fd1711;
	mul.f64 	%fd25679, %fd9743, %fd9761;
	sub.f64 	%fd9762, %fd1533, %fd1533;
	mul.f64 	%fd25677, %fd9743, %fd9762;
	sub.f64 	%fd9763, %fd1539, %fd1539;
	mul.f64 	%fd25676, %fd9743, %fd9763;
	sub.f64 	%fd9764, %fd1712, %fd1712;
	mul.f64 	%fd25675, %fd9743, %fd9764;
	sub.f64 	%fd9765, %fd1713, %fd1713;
	mul.f64 	%fd25674, %fd9743, %fd9765;
	sub.f64 	%fd9766, %fd1714, %fd1714;
	mul.f64 	%fd25673, %fd9743, %fd9766;
	sub.f64 	%fd9767, %fd1715, %fd1715;
	mul.f64 	%fd25672, %fd9743, %fd9767;
	sub.f64 	%fd9768, %fd1716, %fd1716;
	mul.f64 	%fd25671, %fd9743, %fd9768;
	sub.f64 	%fd9769, %fd1717, %fd1717;
	mul.f64 	%fd25670, %fd9743, %fd9769;
	sub.f64 	%fd9770, %fd1718, %fd1718;
	mul.f64 	%fd25669, %fd9743, %fd9770;
	sub.f64 	%fd9771, %fd1529, %fd1529;
	mul.f64 	%fd25668, %fd9743, %fd9771;
	sub.f64 	%fd9772, %fd1549, %fd1549;
	mul.f64 	%fd25667, %fd9743, %fd9772;
	sub.f64 	%fd9773, %fd1719, %fd1719;
	mul.f64 	%fd25666, %fd9743, %fd9773;
	sub.f64 	%fd9774, %fd1720, %fd1720;
	mul.f64 	%fd25665, %fd9743, %fd9774;
	sub.f64 	%fd9775, %fd1569, %fd1569;
	mul.f64 	%fd25664, %fd9743, %fd9775;
	sub.f64 	%fd9776, %fd1721, %fd1721;
	mul.f64 	%fd25663, %fd9743, %fd9776;
	sub.f64 	%fd9777, %fd1722, %fd1722;
	mul.f64 	%fd25662, %fd9743, %fd9777;
	sub.f64 	%fd9778, %fd1723, %fd1723;
	mul.f64 	%fd25661, %fd9743, %fd9778;
	sub.f64 	%fd9779, %fd1724, %fd1724;
	mul.f64 	%fd25660, %fd9743, %fd9779;
	sub.f64 	%fd9780, %fd1725, %fd1725;
	mul.f64 	%fd25659, %fd9743, %fd9780;
	sub.f64 	%fd9781, %fd1726, %fd1726;
	mul.f64 	%fd25658, %fd9743, %fd9781;
	mul.f64 	%fd9782, %fd1608, %fd1527;
	sub.f64 	%fd9783, %fd9782, %fd9782;
	mul.f64 	%fd25657, %fd9743, %fd9783;
	sub.f64 	%fd9784, %fd1728, %fd1728;
	mul.f64 	%fd25656, %fd9743, %fd9784;
	sub.f64 	%fd9785, %fd1729, %fd1729;
	mul.f64 	%fd25655, %fd9743, %fd9785;
	sub.f64 	%fd9786, %fd1730, %fd1730;
	mul.f64 	%fd25654, %fd9743, %fd9786;
	sub.f64 	%fd9787, %fd1731, %fd1731;
	mul.f64 	%fd25653, %fd9743, %fd9787;
	sub.f64 	%fd9788, %fd1732, %fd1732;
	mul.f64 	%fd25652, %fd9743, %fd9788;
	sub.f64 	%fd9789, %fd1733, %fd1733;
	mul.f64 	%fd25651, %fd9743, %fd9789;
	mul.f64 	%fd9790, %fd1527, %fd1553;
	sub.f64 	%fd9791, %fd9790, %fd9790;
	mul.f64 	%fd25650, %fd9743, %fd9791;
	mul.f64 	%fd9792, %fd1573, %fd1527;
	sub.f64 	%fd9793, %fd9792, %fd9792;
	mul.f64 	%fd25649, %fd9743, %fd9793;
	mul.f64 	%fd9794, %fd1527, %fd1588;
	sub.f64 	%fd9795, %fd9794, %fd9794;
	mul.f64 	%fd25648, %fd9743, %fd9795;
	sub.f64 	%fd9796, %fd1737, %fd1737;
	mul.f64 	%fd25647, %fd9743, %fd9796;
	sub.f64 	%fd9797, %fd1738, %fd1738;
	mul.f64 	%fd25646, %fd9743, %fd9797;
	sub.f64 	%fd9798, %fd1739, %fd1739;
	mul.f64 	%fd25645, %fd9743, %fd9798;
	sub.f64 	%fd9799, %fd1740, %fd1740;
	mul.f64 	%fd25644, %fd9743, %fd9799;
	sub.f64 	%fd9800, %fd1741, %fd1741;
	mul.f64 	%fd25643, %fd9743, %fd9800;
	sub.f64 	%fd9801, %fd1742, %fd1742;
	mul.f64 	%fd25642, %fd9743, %fd9801;
	sub.f64 	%fd9802, %fd1743, %fd1743;
	mul.f64 	%fd25641, %fd9743, %fd9802;
	sub.f64 	%fd9803, %fd1744, %fd1744;
	mul.f64 	%fd25640, %fd9743, %fd9803;
	sub.f64 	%fd9804, %fd1745, %fd1745;
	mul.f64 	%fd25639, %fd9743, %fd9804;
	sub.f64 	%fd9805, %fd1746, %fd1746;
	mul.f64 	%fd25638, %fd9743, %fd9805;
	sub.f64 	%fd9806, %fd1747, %fd1747;
	mul.f64 	%fd25637, %fd9743, %fd9806;
	sub.f64 	%fd9807, %fd1748, %fd1748;
	mul.f64 	%fd25636, %fd9743, %fd9807;
	sub.f64 	%fd9808, %fd1749, %fd1749;
	mul.f64 	%fd25635, %fd9743, %fd9808;
	sub.f64 	%fd9809, %fd1750, %fd1750;
	mul.f64 	%fd25634, %fd9743, %fd9809;
	sub.f64 	%fd9810, %fd1751, %fd1751;
	mul.f64 	%fd25633, %fd9743, %fd9810;
	sub.f64 	%fd9811, %fd1752, %fd1752;
	mul.f64 	%fd25632, %fd9743, %fd9811;
	sub.f64 	%fd9812, %fd1753, %fd1753;
	mul.f64 	%fd25631, %fd9743, %fd9812;
	sub.f64 	%fd9813, %fd1754, %fd1754;
	mul.f64 	%fd25630, %fd9743, %fd9813;
	sub.f64 	%fd9814, %fd1755, %fd1755;
	mul.f64 	%fd25629, %fd9743, %fd9814;
	sub.f64 	%fd9815, %fd1756, %fd1756;
	mul.f64 	%fd25628, %fd9743, %fd9815;
	sub.f64 	%fd9816, %fd1757, %fd1757;
	mul.f64 	%fd25627, %fd9743, %fd9816;
	sub.f64 	%fd9817, %fd1758, %fd1758;
	mul.f64 	%fd25626, %fd9743, %fd9817;
	sub.f64 	%fd9818, %fd1759, %fd1759;
	mul.f64 	%fd25625, %fd9743, %fd9818;
	sub.f64 	%fd9819, %fd1760, %fd1760;
	mul.f64 	%fd25624, %fd9743, %fd9819;
	sub.f64 	%fd9820, %fd1761, %fd1761;
	mul.f64 	%fd25623, %fd9743, %fd9820;
	sub.f64 	%fd9821, %fd1762, %fd1762;
	mul.f64 	%fd25622, %fd9743, %fd9821;
	sub.f64 	%fd9822, %fd1763, %fd1763;
	mul.f64 	%fd25621, %fd9743, %fd9822;
	sub.f64 	%fd9823, %fd1764, %fd1764;
	mul.f64 	%fd25620, %fd9743, %fd9823;
	sub.f64 	%fd9824, %fd1765, %fd1765;
	mul.f64 	%fd25619, %fd9743, %fd9824;
	sub.f64 	%fd9825, %fd1766, %fd1766;
	mul.f64 	%fd25618, %fd9743, %fd9825;
	sub.f64 	%fd9826, %fd1767, %fd1767;
	mul.f64 	%fd25617, %fd9743, %fd9826;
	sub.f64 	%fd9827, %fd1768, %fd1768;
	mul.f64 	%fd25616, %fd9743, %fd9827;
	sub.f64 	%fd9828, %fd1769, %fd1769;
	mul.f64 	%fd25615, %fd9743, %fd9828;
	sub.f64 	%fd9829, %fd1770, %fd1770;
	mul.f64 	%fd25614, %fd9743, %fd9829;
	sub.f64 	%fd9830, %fd1771, %fd1771;
	mul.f64 	%fd25613, %fd9743, %fd9830;
	sub.f64 	%fd9831, %fd1772, %fd1772;
	mul.f64 	%fd25612, %fd9743, %fd9831;
	sub.f64 	%fd9832, %fd1773, %fd1773;
	mul.f64 	%fd25611, %fd9743, %fd9832;
	sub.f64 	%fd9833, %fd1774, %fd1774;
	mul.f64 	%fd25610, %fd9743, %fd9833;
	sub.f64 	%fd9834, %fd1775, %fd1775;
	mul.f64 	%fd25609, %fd9743, %fd9834;
	sub.f64 	%fd9835, %fd1776, %fd1776;
	mul.f64 	%fd25608, %fd9743, %fd9835;
	sub.f64 	%fd9836, %fd1777, %fd1777;
	mul.f64 	%fd25607, %fd9743, %fd9836;
	sub.f64 	%fd9837, %fd1778, %fd1778;
	mul.f64 	%fd25606, %fd9743, %fd9837;
	sub.f64 	%fd9838, %fd1779, %fd1779;
	mul.f64 	%fd25605, %fd9743, %fd9838;
	sub.f64 	%fd9839, %fd1780, %fd1780;
	mul.f64 	%fd25604, %fd9743, %fd9839;
	sub.f64 	%fd9840, %fd1781, %fd1781;
	mul.f64 	%fd25603, %fd9743, %fd9840;
	sub.f64 	%fd9841, %fd1782, %fd1782;
	mul.f64 	%fd25602, %fd9743, %fd9841;
	sub.f64 	%fd9842, %fd1783, %fd1783;
	mul.f64 	%fd25601, %fd9743, %fd9842;
	sub.f64 	%fd9843, %fd1784, %fd1784;
	mul.f64 	%fd25600, %fd9743, %fd9843;
	sub.f64 	%fd9844, %fd1785, %fd1785;
	mul.f64 	%fd25599, %fd9743, %fd9844;
	sub.f64 	%fd9845, %fd1786, %fd1786;
	mul.f64 	%fd25598, %fd9743, %fd9845;
	sub.f64 	%fd9846, %fd1787, %fd1787;
	mul.f64 	%fd25597, %fd9743, %fd9846;
	sub.f64 	%fd9847, %fd1788, %fd1788;
	mul.f64 	%fd25596, %fd9743, %fd9847;
	sub.f64 	%fd9848, %fd1789, %fd1789;
	mul.f64 	%fd25595, %fd9743, %fd9848;
	sub.f64 	%fd9849, %fd1790, %fd1790;
	mul.f64 	%fd25594, %fd9743, %fd9849;
	sub.f64 	%fd9850, %fd1791, %fd1791;
	mul.f64 	%fd25593, %fd9743, %fd9850;
	sub.f64 	%fd9851, %fd1792, %fd1792;
	mul.f64 	%fd25592, %fd9743, %fd9851;
	sub.f64 	%fd9852, %fd1793, %fd1793;
	mul.f64 	%fd25591, %fd9743, %fd9852;
	sub.f64 	%fd9853, %fd1794, %fd1794;
	mul.f64 	%fd25590, %fd9743, %fd9853;
	sub.f64 	%fd9854, %fd1795, %fd1795;
	mul.f64 	%fd25589, %fd9743, %fd9854;
	sub.f64 	%fd9855, %fd1796, %fd1796;
	mul.f64 	%fd25588, %fd9743, %fd9855;
	sub.f64 	%fd9856, %fd1797, %fd1797;
	mul.f64 	%fd25587, %fd9743, %fd9856;
	sub.f64 	%fd9857, %fd1798, %fd1798;
	mul.f64 	%fd25586, %fd9743, %fd9857;
	sub.f64 	%fd9858, %fd1799, %fd1799;
	mul.f64 	%fd25585, %fd9743, %fd9858;
	sub.f64 	%fd9859, %fd1800, %fd1800;
	mul.f64 	%fd25584, %fd9743, %fd9859;
	sub.f64 	%fd9860, %fd1801, %fd1801;
	mul.f64 	%fd25583, %fd9743, %fd9860;
	sub.f64 	%fd9861, %fd1802, %fd1802;
	mul.f64 	%fd25582, %fd9743, %fd9861;
	sub.f64 	%fd9862, %fd1803, %fd1803;
	mul.f64 	%fd25581, %fd9743, %fd9862;
	sub.f64 	%fd9863, %fd1804, %fd1804;
	mul.f64 	%fd25580, %fd9743, %fd9863;
	sub.f64 	%fd9864, %fd1805, %fd1805;
	mul.f64 	%fd25579, %fd9743, %fd9864;
	sub.f64 	%fd9865, %fd1806, %fd1806;
	mul.f64 	%fd25578, %fd9743, %fd9865;
	sub.f64 	%fd9866, %fd1807, %fd1807;
	mul.f64 	%fd25577, %fd9743, %fd9866;
	sub.f64 	%fd9867, %fd1808, %fd1808;
	mul.f64 	%fd25576, %fd9743, %fd9867;
	sub.f64 	%fd9868, %fd1809, %fd1809;
	mul.f64 	%fd25575, %fd9743, %fd9868;
	sub.f64 	%fd9869, %fd1810, %fd1810;
	mul.f64 	%fd25574, %fd9743, %fd9869;
	sub.f64 	%fd9870, %fd1811, %fd1811;
	mul.f64 	%fd25573, %fd9743, %fd9870;
	sub.f64 	%fd9871, %fd1812, %fd1812;
	mul.f64 	%fd25572, %fd9743, %fd9871;
	sub.f64 	%fd9872, %fd1813, %fd1813;
	mul.f64 	%fd25571, %fd9743, %fd9872;
	sub.f64 	%fd9873, %fd1814, %fd1814;
	mul.f64 	%fd25570, %fd9743, %fd9873;
	sub.f64 	%fd9874, %fd1815, %fd1815;
	mul.f64 	%fd25569, %fd9743, %fd9874;
	sub.f64 	%fd9875, %fd1816, %fd1816;
	mul.f64 	%fd25568, %fd9743, %fd9875;
	sub.f64 	%fd9876, %fd1817, %fd1817;
	mul.f64 	%fd25567, %fd9743, %fd9876;
	sub.f64 	%fd9877, %fd1818, %fd1818;
	mul.f64 	%fd25566, %fd9743, %fd9877;
	sub.f64 	%fd9878, %fd1819, %fd1819;
	mul.f64 	%fd25565, %fd9743, %fd9878;
	sub.f64 	%fd9879, %fd1820, %fd1820;
	mul.f64 	%fd25564, %fd9743, %fd9879;
	sub.f64 	%fd9880, %fd1821, %fd1821;
	mul.f64 	%fd25563, %fd9743, %fd9880;
	sub.f64 	%fd9881, %fd1822, %fd1822;
	mul.f64 	%fd25562, %fd9743, %fd9881;
	sub.f64 	%fd9882, %fd1823, %fd1823;
	mul.f64 	%fd25561, %fd9743, %fd9882;
	sub.f64 	%fd9883, %fd1824, %fd1824;
	mul.f64 	%fd25560, %fd9743, %fd9883;
	sub.f64 	%fd9884, %fd1825, %fd1825;
	mul.f64 	%fd25559, %fd9743, %fd9884;
$L__BB0_851:
	ld.param.f64 	%fd25138, [_Z10RosenbrockPdddS_PiiiiiiddddddddPKdS2_S2_S2_S2_S2_S2_S2_i_param_2];
	mul.f64 	%fd9885, %fd1522, 0d3DE07E1FE91B0B70;
	mul.f64 	%fd9886, %fd319, %fd1521;
	mul.f64 	%fd9887, %fd362, %fd1522;
	mul.f64 	%fd9888, %fd368, %fd1521;
	mul.f64 	%fd9889, %fd211, %fd1527;
	mul.f64 	%fd9890, %fd374, %fd1527;
	mul.f64 	%fd9891, %fd380, %fd1532;
	mul.f64 	%fd9892, %fd217, %fd1532;
	mul.f64 	%fd9893, %fd1532, 0d3DD3CA8CB153A753;
	mul.f64 	%fd9894, %fd1532, 0d3D9E58B5986F33C4;
	mul.f64 	%fd9895, %fd1532, 0d3D7C25C268497682;
	mul.f64 	%fd9896, %fd386, %fd1532;
	add.f64 	%fd9897, %fd25, %fd25;
	mul.f64 	%fd9898, %fd9897, %fd1532;
	mul.f64 	%fd9899, %fd392, %fd1537;
	mul.f64 	%fd9900, %fd1527, 0d3D7FAA7AB552A552;
	mul.f64 	%fd9901, %fd405, %fd1518;
	mul.f64 	%fd9902, %fd406, %fd1518;
	mul.f64 	%fd9903, %fd412, %fd1544;
	mul.f64 	%fd9904, %fd418, %fd1544;
	mul.f64 	%fd9905, %fd424, %fd1547;
	mul.f64 	%fd9906, %fd430, %fd1547;
	mul.f64 	%fd9907, %fd436, %fd1547;
	mul.f64 	%fd9908, %fd442, %fd1531;
	mul.f64 	%fd9909, %fd64, %fd1531;
	mul.f64 	%fd9910, %fd485, %fd1544;
	mul.f64 	%fd9911, %fd491, %fd1532;
	mul.f64 	%fd9912, %fd520, %fd1547;
	mul.f64 	%fd9913, %fd101, %fd1532;
	mul.f64 	%fd9914, %fd1532, 0d3D8EC94CA210599E;
	mul.f64 	%fd9915, %fd526, %fd1527;
	mul.f64 	%fd9916, %fd118, %fd1527;
	mul.f64 	%fd9917, %fd538, %fd1527;
	mul.f64 	%fd9918, %fd544, %fd1527;
	mul.f64 	%fd9919, %fd550, %fd1522;
	mul.f64 	%fd9920, %fd563, %fd1532;
	mul.f64 	%fd9921, %fd575, %fd1532;
	mul.f64 	%fd9922, %fd584, %fd1544;
	mul.f64 	%fd9923, %fd585, %fd1544;
	mul.f64 	%fd9924, %fd592, %fd1547;
	mul.f64 	%fd9925, %fd593, %fd1547;
	mul.f64 	%fd9926, %fd1522, 0d3D0B05876E5B0120;
	mul.f64 	%fd9927, %fd599, %fd1527;
	mul.f64 	%fd9928, %fd600, %fd1562;
	mul.f64 	%fd9929, %fd606, %fd1547;
	mul.f64 	%fd9930, %fd1527, 0d3D7D33F9B299048D;
	mul.f64 	%fd9931, %fd612, %fd1527;
	mul.f64 	%fd9932, %fd1518, 0d3DE80D43DE9CC603;
	mul.f64 	%fd9933, %fd632, %fd1527;
	mul.f64 	%fd9934, %fd638, %fd1527;
	mul.f64 	%fd9935, %fd644, %fd1532;
	mul.f64 	%fd9936, %fd649, %fd1544;
	mul.f64 	%fd9937, %fd1531, 0d3D76DEADF4BBB049;
	add.f64 	%fd9938, %fd661, %fd661;
	mul.f64 	%fd9939, %fd9938, %fd1523;
	add.f64 	%fd9940, %fd667, %fd667;
	mul.f64 	%fd9941, %fd9940, %fd1523;
	mul.f64 	%fd9942, %fd298, %fd1527;
	mul.f64 	%fd9943, %fd673, %fd1520;
	mul.f64 	%fd9944, %fd679, %fd1531;
	mul.f64 	%fd9945, %fd680, %fd1527;
	mul.f64 	%fd9946, %fd1527, 0d3D5C25C268497682;
	mul.f64 	%fd9947, %fd686, %fd1527;
	mul.f64 	%fd9948, %fd692, %fd1522;
	mul.f64 	%fd9949, %fd729, %fd1527;
	mul.f64 	%fd9950, %fd735, %fd1532;
	mul.f64 	%fd9951, %fd741, %fd1544;
	mul.f64 	%fd9952, %fd1531, 0d3D843B23BAF4CD2D;
	mul.f64 	%fd9953, %fd747, %fd1523;
	mul.f64 	%fd9954, %fd748, %fd1527;
	mul.f64 	%fd9955, %fd749, %fd1531;
	mul.f64 	%fd9956, %fd755, %fd1527;
	mul.f64 	%fd9957, %fd767, %fd1532;
	mul.f64 	%fd9958, %fd773, %fd1532;
	mul.f64 	%fd9959, %fd774, %fd1544;
	mul.f64 	%fd9960, %fd268, %fd1547;
	mul.f64 	%fd9961, %fd1531, 0d3D919799812DEA11;
	mul.f64 	%fd9962, %fd780, %fd1523;
	mul.f64 	%fd9963, %fd781, %fd1523;
	mul.f64 	%fd9964, %fd787, %fd1519;
	add.f64 	%fd9965, %fd788, %fd788;
	mul.f64 	%fd9966, %fd9965, %fd1519;
	mul.f64 	%fd9967, %fd298, 0d3FE3333333333333;
	mul.f64 	%fd9968, %fd9967, %fd1527;
	mul.f64 	%fd9969, %fd789, %fd1527;
	mul.f64 	%fd9970, %fd795, %fd1527;
	mul.f64 	%fd9971, %fd801, %fd1527;
	mul.f64 	%fd9972, %fd802, %fd1522;
	mul.f64 	%fd9973, %fd832, %fd1527;
	mul.f64 	%fd9974, %fd838, %fd1531;
	mul.f64 	%fd9975, %fd292, %fd1532;
	mul.f64 	%fd9976, %fd286, %fd1544;
	mul.f64 	%fd9977, %fd280, %fd1523;
	mul.f64 	%fd9978, %fd844, %fd1532;
	mul.f64 	%fd9979, %fd845, %fd1544;
	mul.f64 	%fd9980, %fd846, %fd1527;
	mul.f64 	%fd9981, %fd852, %fd1527;
	mul.f64 	%fd9982, %fd853, %fd1532;
	mul.f64 	%fd9983, %fd854, %fd1544;
	mul.f64 	%fd9984, %fd855, %fd1523;
	mul.f64 	%fd9985, %fd861, %fd1527;
	mul.f64 	%fd9986, %fd867, %fd1527;
	mul.f64 	%fd9987, %fd873, %fd1527;
	mul.f64 	%fd9988, %fd879, %fd1527;
	mul.f64 	%fd9989, %fd890, %fd1522;
	mul.f64 	%fd9990, %fd901, %fd1527;
	mul.f64 	%fd9991, %fd902, %fd1532;
	mul.f64 	%fd9992, %fd903, %fd1544;
	mul.f64 	%fd9993, %fd268, 0d3FD0000000000000;
	mul.f64 	%fd9994, %fd9993, %fd1547;
	mul.f64 	%fd9995, %fd1523, 0d3D819799812DEA11;
	mul.f64 	%fd9996, %fd1615, 0d3D919799812DEA11;
	mul.f64 	%fd9997, %fd1527, 0d3DC07E1FE91B0B70;
	mul.f64 	%fd9998, %fd909, %fd1527;
	mul.f64 	%fd9999, %fd1527, 0d3D7DE81E8ECE0DEA;
	mul.f64 	%fd10000, %fd1527, 0d3DC19799812DEA11;
	mul.f64 	%fd10001, %fd915, %fd1522;
	mul.f64 	%fd10002, %fd921, %fd1527;
	mul.f64 	%fd10003, %fd927, %fd1531;
	mul.f64 	%fd10004, %fd928, %fd1532;
	mul.f64 	%fd10005, %fd1604, 0d3D919799812DEA11;
	mul.f64 	%fd10006, %fd1527, 0d3DDB7CDFD9D7BDBB;
	mul.f64 	%fd10007, %fd1527, 0d3DAC965971EA9C5C;
	mul.f64 	%fd10008, %fd934, %fd1528;
	mul.f64 	%fd10009, %fd935, %fd1546;
	add.f64 	%fd10010, %fd941, %fd941;
	mul.f64 	%fd10011, %fd10010, %fd1546;
	add.f64 	%fd10012, %fd942, %fd942;
	mul.f64 	%fd10013, %fd10012, %fd1546;
	add.f64 	%fd10014, %fd948, %fd948;
	mul.f64 	%fd10015, %fd10014, %fd1546;
	add.f64 	%fd10016, %fd155, %fd155;
	mul.f64 	%fd10017, %fd10016, %fd1546;
	mul.f64 	%fd10018, %fd960, %fd1528;
	mov.f64 	%fd10019, 0d3DC83073119F21D8;
	sub.f64 	%fd10020, %fd10019, %fd966;
	mul.f64 	%fd10021, %fd10020, %fd1532;
	mul.f64 	%fd10022, %fd966, %fd1532;
	mul.f64 	%fd10023, %fd972, %fd1528;
	mul.f64 	%fd10024, %fd973, %fd1546;
	mul.f64 	%fd10025, %fd979, %fd1532;
	mul.f64 	%fd10026, %fd980, %fd1630;
	mul.f64 	%fd10027, %fd981, %fd1527;
	mul.f64 	%fd10028, %fd987, %fd1546;
	mul.f64 	%fd10029, %fd1025, %fd1547;
	mul.f64 	%fd10030, %fd1037, %fd1521;
	mul.f64 	%fd10031, %fd1043, %fd1528;
	mul.f64 	%fd10032, %fd1049, %fd1528;
	mul.f64 	%fd10033, %fd1055, %fd1520;
	mul.f64 	%fd10034, %fd1528, 0d3DD037C1831653C8;
	mul.f64 	%fd10035, %fd1061, %fd1546;
	mul.f64 	%fd10036, %fd1518, 0d3DF6AD6BE0852FBA;
	mul.f64 	%fd10037, %fd1518, 0d3DE6AD6BE0852FBA;
	mul.f64 	%fd10038, %fd1067, %fd1527;
	mul.f64 	%fd10039, %fd1518, 0d3DF65575E0FF4A28;
	mul.f64 	%fd10040, %fd1073, %fd1527;
	mul.f64 	%fd10041, %fd1111, %fd1528;
	mul.f64 	%fd10042, %fd1528, 0d3DD5FD7FE1796495;
	mul.f64 	%fd10043, %fd1518, 0d3DE33DCFE54A3803;
	mul.f64 	%fd10044, %fd1518, 0d3DEF9C67D41E8097;
	mul.f64 	%fd10045, %fd1117, %fd1538;
	mul.f64 	%fd10046, %fd1123, %fd1543;
	mul.f64 	%fd10047, %fd1543, 0d3D97BFDC07FDFBFD;
	add.f64 	%fd10048, %fd1129, %fd1129;
	mul.f64 	%fd10049, %fd10048, %fd1543;
	mul.f64 	%fd10050, %fd1135, %fd1532;
	mul.f64 	%fd10051, %fd1136, %fd1532;
	mul.f64 	%fd10052, %fd1142, %fd1527;
	mul.f64 	%fd10053, %fd1148, %fd1521;
	mul.f64 	%fd10054, %fd1154, %fd1527;
	mul.f64 	%fd10055, %fd1538, 0d3DCAF0230DCE4E6A;
	mul.f64 	%fd10056, %fd1160, %fd1544;
	mul.f64 	%fd10057, %fd193, %fd1547;
	mul.f64 	%fd10058, %fd1172, %fd1520;
	mul.f64 	%fd10059, %fd1178, %fd1538;
	mul.f64 	%fd10060, %fd1543, 0d3D923B5DEC46DB4F;
	mul.f64 	%fd10061, %fd1543, 0d3D7B590CE26A48F5;
	mul.f64 	%fd10062, %fd1184, %fd1527;
	mul.f64 	%fd10063, %fd1195, %fd1538;
	mul.f64 	%fd10064, %fd1201, %fd1538;
	mul.f64 	%fd10065, %fd1207, %fd1527;
	mul.f64 	%fd10066, %fd1213, %fd1527;
	mul.f64 	%fd10067, %fd1538, 0d3CEDE7661723DBB3;
	mul.f64 	%fd10068, %fd1538, 0d3CD3D0DAC864DEB1;
	mul.f64 	%fd10069, %fd1219, %fd1528;
	mul.f64 	%fd10070, %fd1225, %fd1546;
	mul.f64 	%fd10071, %fd1226, %fd1546;
	mul.f64 	%fd10072, %fd1227, %fd1546;
	mul.f64 	%fd10073, %fd1528, 0d3DAFE2C63A23383F;
	mul.f64 	%fd10074, %fd1233, %fd1527;
	mul.f64 	%fd10075, %fd1263, %fd1527;
	mul.f64 	%fd10076, %fd1269, %fd1527;
	mul.f64 	%fd10077, %fd205, %fd1527;
	mul.f64 	%fd10078, %fd1275, %fd1531;
	mul.f64 	%fd10079, %fd1522, 0d3D551C51CE3718E1;
	mul.f64 	%fd10080, %fd1532, 0d3DCB7CDFD9D7BDBB;
	mul.f64 	%fd10081, %fd1528, 0d3DF6AD6BE0852FBA;
	mul.f64 	%fd10082, %fd1287, %fd1538;
	mul.f64 	%fd10083, %fd1543, 0d3D5EF655D91D9BF5;
	mul.f64 	%fd10084, %fd1338, %fd1537;
	mul.f64 	%fd10085, %fd1340, %fd1630;
	mul.f64 	%fd10086, %fd1341, %fd1630;
	mul.f64 	%fd10087, %fd1342, %fd1537;
	mul.f64 	%fd10088, %fd1343, %fd1630;
	mul.f64 	%fd10089, %fd1344, %fd1524;
	mul.f64 	%fd10090, %fd1345, %fd1537;
	mul.f64 	%fd10091, %fd1346, %fd1524;
	mul.f64 	%fd10092, %fd1347, %fd1630;
	mul.f64 	%fd10093, %fd1348, %fd1524;
	mul.f64 	%fd10094, %fd1349, %fd1630;
	mul.f64 	%fd10095, %fd1351, %fd1518;
	st.local.v2.f64 	[%rd4], {%fd1354, %fd1355};
	st.local.v2.f64 	[%rd4+16], {%fd1356, %fd1357};
	st.local.v2.f64 	[%rd4+32], {%fd1358, %fd1355};
	st.local.v2.f64 	[%rd4+48], {%fd1356, %fd1333};
	mov.f64 	%fd10096, 0d0000000000000000;
	st.local.v2.f64 	[%rd4+64], {%fd1331, %fd10096};
	add.f64 	%fd10097, %fd1319, %fd10036;
	add.f64 	%fd10098, %fd1322, %fd10043;
	st.local.v2.f64 	[%rd4+80], {%fd10097, %fd10098};
	add.f64 	%fd10099, %fd1321, %fd10044;
	add.f64 	%fd10100, %fd1329, %fd10066;
	st.local.v2.f64 	[%rd4+96], {%fd10099, %fd10100};
	add.f64 	%fd10101, %fd1330, %fd10065;
	add.f64 	%fd10102, %fd1334, %fd10074;
	st.local.v2.f64 	[%rd4+112], {%fd10101, %fd10102};
	add.f64 	%fd10103, %fd1335, %fd10066;
	st.local.v2.f64 	[%rd4+128], {%fd10062, %fd10103};
	add.f64 	%fd10104, %fd1336, %fd10066;
	add.f64 	%fd10105, %fd10040, %fd10040;
	fma.rn.f64 	%fd10106, %fd10039, 0d4000000000000000, %fd10105;
	fma.rn.f64 	%fd10107, %fd1320, 0d4000000000000000, %fd10106;
	st.local.v2.f64 	[%rd4+144], {%fd10104, %fd10107};
	fma.rn.f64 	%fd10108, %fd10037, 0d3FECCCCCCCCCCCCD, %fd10038;
	fma.rn.f64 	%fd10109, %fd1637, 0d3FECCCCCCCCCCCCD, %fd1636;
	fma.rn.f64 	%fd10110, %fd1639, 0d4000000000000000, %fd10109;
	add.f64 	%fd10111, %fd10110, %fd1643;
	add.f64 	%fd10112, %fd10111, %fd1644;
	st.local.v2.f64 	[%rd4+160], {%fd10108, %fd10112};
	fma.rn.f64 	%fd10113, %fd1640, 0d4000000000000000, %fd1638;
	add.f64 	%fd10114, %fd10113, %fd1649;
	add.f64 	%fd10115, %fd10114, %fd1652;
	add.f64 	%fd10116, %fd10115, %fd1653;
	add.f64 	%fd10117, %fd10116, %fd1658;
	add.f64 	%fd10118, %fd10117, %fd1659;
	add.f64 	%fd10119, %fd10118, %fd1660;
	add.f64 	%fd10120, %fd1333, %fd1333;
	st.local.v2.f64 	[%rd4+176], {%fd10119, %fd10120};
	mul.f64 	%fd10121, %fd1331, 0d4008000000000000;
	st.local.v2.f64 	[%rd4+192], {%fd10121, %fd10096};
	add.f64 	%fd10122, %fd10043, %fd10043;
	fma.rn.f64 	%fd10123, %fd1322, 0d4000000000000000, %fd10122;
	st.local.v2.f64 	[%rd4+208], {%fd10123, %fd10099};
	fma.rn.f64 	%fd10124, %fd1643, 0d4000000000000000, %fd1644;
	st.local.v2.f64 	[%rd4+224], {%fd10124, %fd10096};
	add.f64 	%fd10125, %fd1321, %fd1321;
	st.local.v2.f64 	[%rd4+240], {%fd1322, %fd10125};
	add.f64 	%fd10126, %fd10066, %fd10066;
	st.local.v2.f64 	[%rd4+256], {%fd10074, %fd10126};
	mul.f64 	%fd10127, %fd10037, 0d3FB70A3D70A3D70A;
	st.local.v2.f64 	[%rd4+272], {%fd10066, %fd10127};
	mul.f64 	%fd10128, %fd1637, 0d3FB70A3D70A3D70A;
	fma.rn.f64 	%fd10129, %fd1658, 0d4000000000000000, %fd1659;
	add.f64 	%fd10130, %fd10129, %fd1660;
	st.local.v2.f64 	[%rd4+288], {%fd10128, %fd10130};
	st.local.v2.f64 	[%rd4+304], {%fd10096, %fd10080};
	mul.f64 	%fd10131, %fd10006, 0d3FD999999999999A;
	mul.f64 	%fd10132, %fd1666, 0d3FD999999999999A;
	st.local.v2.f64 	[%rd4+320], {%fd10131, %fd10132};
	st.local.v2.f64 	[%rd4+336], {%fd1668, %fd10096};
	st.local.v2.f64 	[%rd4+352], {%fd10075, %fd1661};
	add.f64 	%fd10133, %fd1339, %fd1339;
	st.local.v2.f64 	[%rd4+368], {%fd10096, %fd10133};
	st.local.v2.f64 	[%rd4+384], {%fd10096, %fd10133};
	st.local.v2.f64 	[%rd4+400], {%fd1333, %fd1331};
	st.local.v2.f64 	[%rd4+416], {%fd10096, %fd1321};
	add.f64 	%fd10134, %fd1292, %fd10095;
	st.local.v2.f64 	[%rd4+432], {%fd1322, %fd10134};
	mul.f64 	%fd10135, %fd1351, %fd1690;
	st.local.v2.f64 	[%rd4+448], {%fd1320, %fd10135};
	mul.f64 	%fd10136, %fd1518, 0dBDEF9C67D41E8097;
	sub.f64 	%fd10137, %fd10136, %fd1321;
	mul.f64 	%fd10138, %fd1688, 0dBDEF9C67D41E8097;
	st.local.v2.f64 	[%rd4+464], {%fd10137, %fd10138};
	mul.f64 	%fd10139, %fd1518, 0dBDE33DCFE54A3803;
	sub.f64 	%fd10140, %fd10139, %fd1322;
	mul.f64 	%fd10141, %fd1689, 0dBDE33DCFE54A3803;
	st.local.v2.f64 	[%rd4+480], {%fd10140, %fd10141};
	mul.f64 	%fd10142, %fd1350, %fd1707;
	sub.f64 	%fd10143, %fd10142, %fd10095;
	sub.f64 	%fd10144, %fd10143, %fd1292;
	neg.f64 	%fd10145, %fd1690;
	mul.f64 	%fd10146, %fd1350, %fd10145;
	sub.f64 	%fd10147, %fd10146, %fd10135;
	st.local.v2.f64 	[%rd4+496], {%fd10144, %fd10147};
	mul.f64 	%fd10148, %fd1518, 0dBDF49DA7E361CE4C;
	sub.f64 	%fd10149, %fd10148, %fd10040;
	sub.f64 	%fd10150, %fd10149, %fd1320;
	mul.f64 	%fd10151, %fd1691, 0dBDF49DA7E361CE4C;
	st.local.v2.f64 	[%rd4+512], {%fd10150, %fd10151};
	neg.f64 	%fd10152, %fd1691;
	mul.f64 	%fd10153, %fd1073, %fd10152;
	st.local.v2.f64 	[%rd4+528], {%fd10153, %fd231};
	st.local.v2.f64 	[%rd4+544], {%fd10096, %fd10096};
	mul.f64 	%fd10154, %fd217, %fd1522;
	st.local.v2.f64 	[%rd4+560], {%fd9892, %fd10154};
	st.local.v2.f64 	[%rd4+576], {%fd10096, %fd9899};
	mul.f64 	%fd10155, %fd392, %fd1518;
	st.local.v2.f64 	[%rd4+592], {%fd10155, %fd10096};
	add.f64 	%fd10156, %fd1311, %fd1311;
	st.local.v2.f64 	[%rd4+608], {%fd10156, %fd10039};
	add.f64 	%fd10157, %fd9901, %fd9902;
	st.local.v2.f64 	[%rd4+624], {%fd10157, %fd10037};
	fma.rn.f64 	%fd10158, %fd1339, 0d4008000000000000, %fd10084;
	fma.rn.f64 	%fd10159, %fd10088, 0d4000000000000000, %fd10158;
	st.local.v2.f64 	[%rd4+640], {%fd10159, %fd9926};
	add.f64 	%fd10160, %fd9919, %fd9924;
	add.f64 	%fd10161, %fd9925, %fd10160;
	st.local.v2.f64 	[%rd4+656], {%fd9929, %fd10161};
	mul.f64 	%fd10162, %fd1518, 0d3DE07E1FE91B0B70;
	st.local.v2.f64 	[%rd4+672], {%fd10162, %fd9932};
	st.local.v2.f64 	[%rd4+688], {%fd9948, %fd10092};
	add.f64 	%fd10163, %fd10001, %fd10003;
	add.f64 	%fd10164, %fd9972, %fd9974;
	st.local.v2.f64 	[%rd4+704], {%fd10163, %fd10164};
	add.f64 	%fd10165, %fd1314, %fd10085;
	add.f64 	%fd10166, %fd10165, %fd10093;
	st.local.v2.f64 	[%rd4+720], {%fd9989, %fd10166};
	add.f64 	%fd10167, %fd10086, %fd10091;
	st.local.v2.f64 	[%rd4+736], {%fd10167, %fd9952};
	add.f64 	%fd10168, %fd1325, %fd10053;
	add.f64 	%fd10169, %fd10168, %fd10089;
	add.f64 	%fd10170, %fd10169, %fd10094;
	st.local.v2.f64 	[%rd4+752], {%fd10170, %fd9955};
	fma.rn.f64 	%fd10171, %fd9885, 0d4000000000000000, %fd1526;
	add.f64 	%fd10172, %fd10171, %fd9899;
	add.f64 	%fd10173, %fd10172, %fd1541;
	add.f64 	%fd10174, %fd1542, %fd10173;
	add.f64 	%fd10175, %fd10174, %fd1566;
	add.f64 	%fd10176, %fd10175, %fd1637;
	add.f64 	%fd10177, %fd10176, %fd1639;
	st.local.v2.f64 	[%rd4+768], {%fd10177, %fd9961};
	add.f64 	%fd10178, %fd1681, %fd1683;
	add.f64 	%fd10179, %fd10178, %fd1685;
	st.local.v2.f64 	[%rd4+784], {%fd9887, %fd10179};
	add.f64 	%fd10180, %fd9886, %fd9886;
	fma.rn.f64 	%fd10181, %fd10162, 0d4000000000000000, %fd10180;
	add.f64 	%fd10182, %fd10181, %fd1525;
	add.f64 	%fd10183, %fd10182, %fd9889;
	add.f64 	%fd10184, %fd10183, %fd9892;
	add.f64 	%fd10185, %fd10184, %fd1554;
	add.f64 	%fd10186, %fd10185, %fd1561;
	add.f64 	%fd10187, %fd10186, %fd1574;
	add.f64 	%fd10188, %fd10187, %fd1589;
	add.f64 	%fd10189, %fd10188, %fd1613;
	add.f64 	%fd10190, %fd10189, %fd1623;
	add.f64 	%fd10191, %fd9937, %fd10035;
	add.f64 	%fd10192, %fd10191, %fd10061;
	st.local.v2.f64 	[%rd4+800], {%fd10190, %fd10192};
	mul.f64 	%fd10193, %fd211, %fd1522;
	fma.rn.f64 	%fd10194, %fd368, %fd1521, %fd10193;
	add.f64 	%fd10195, %fd10194, %fd10024;
	add.f64 	%fd10196, %fd10155, %fd1676;
	st.local.v2.f64 	[%rd4+816], {%fd10195, %fd10196};
	mul.f64 	%fd10197, %fd319, %fd1522;
	add.f64 	%fd10198, %fd10197, %fd10197;
	mul.f64 	%fd10199, %fd368, %fd1527;
	add.f64 	%fd10200, %fd10198, %fd10199;
	add.f64 	%fd10201, %fd10200, %fd9891;
	add.f64 	%fd10202, %fd9905, %fd9905;
	add.f64 	%fd10203, %fd10201, %fd10202;
	add.f64 	%fd10204, %fd10009, %fd10009;
	add.f64 	%fd10205, %fd10203, %fd10204;
	fma.rn.f64 	%fd10206, %fd10046, 0d4000000000000000, %fd10205;
	add.f64 	%fd10207, %fd10206, %fd1645;
	st.local.v2.f64 	[%rd4+832], {%fd9944, %fd10207};
	mul.f64 	%fd10208, %fd1123, %fd1521;
	add.f64 	%fd10209, %fd10047, %fd10047;
	fma.rn.f64 	%fd10210, %fd10208, 0d4000000000000000, %fd10209;
	add.f64 	%fd10211, %fd10049, %fd10049;
	add.f64 	%fd10212, %fd10211, %fd10210;
	mul.f64 	%fd10213, %fd1523, 0d3D7B590CE26A48F5;
	add.f64 	%fd10214, %fd10212, %fd10213;
	add.f64 	%fd10215, %fd10214, %fd10070;
	fma.rn.f64 	%fd10216, %fd10071, 0d4000000000000000, %fd10215;
	fma.rn.f64 	%fd10217, %fd10072, 0d4000000000000000, %fd10216;
	mul.f64 	%fd10218, %fd935, %fd1521;
	add.f64 	%fd10219, %fd10011, %fd10011;
	fma.rn.f64 	%fd10220, %fd10218, 0d4000000000000000, %fd10219;
	add.f64 	%fd10221, %fd10013, %fd10013;
	add.f64 	%fd10222, %fd10221, %fd10220;
	add.f64 	%fd10223, %fd10015, %fd10222;
	mul.f64 	%fd10224, %fd973, %fd1527;
	add.f64 	%fd10225, %fd10223, %fd10224;
	mul.f64 	%fd10226, %fd1061, %fd1523;
	add.f64 	%fd10227, %fd10225, %fd10226;
	mul.f64 	%fd10228, %fd1225, %fd1543;
	add.f64 	%fd10229, %fd10227, %fd10228;
	mul.f64 	%fd10230, %fd1226, %fd1543;
	fma.rn.f64 	%fd10231, %fd10230, 0d4000000000000000, %fd10229;
	mul.f64 	%fd10232, %fd1227, %fd1543;
	fma.rn.f64 	%fd10233, %fd10232, 0d4000000000000000, %fd10231;
	st.local.v2.f64 	[%rd4+848], {%fd10217, %fd10233};
	mul.f64 	%fd10234, %fd424, %fd1521;
	fma.rn.f64 	%fd10235, %fd10234, 0d4000000000000000, %fd1559;
	add.f64 	%fd10236, %fd1560, %fd10235;
	mul.f64 	%fd10237, %fd606, %fd1562;
	add.f64 	%fd10238, %fd10236, %fd10237;
	mul.f64 	%fd10239, %fd1523, 0d3D76DEADF4BBB049;
	add.f64 	%fd10240, %fd9914, %fd10239;
	mul.f64 	%fd10241, %fd679, %fd1520;
	add.f64 	%fd10242, %fd10240, %fd10241;
	add.f64 	%fd10243, %fd10242, %fd1578;
	add.f64 	%fd10244, %fd10243, %fd1582;
	mul.f64 	%fd10245, %fd1519, 0d3D919799812DEA11;
	add.f64 	%fd10246, %fd10244, %fd10245;
	add.f64 	%fd10247, %fd10246, %fd1591;
	add.f64 	%fd10248, %fd10247, %fd1625;
	fma.rn.f64 	%fd10249, %fd1296, 0d4000000000000000, %fd10248;
	st.local.v2.f64 	[%rd4+864], {%fd10238, %fd10249};
	mul.f64 	%fd10250, %fd380, %fd1521;
	add.f64 	%fd10251, %fd10250, %fd10154;
	mul.f64 	%fd10252, %fd1531, 0d3D8EC94CA210599E;
	add.f64 	%fd10253, %fd10251, %fd10252;
	add.f64 	%fd10254, %fd1677, %fd1678;
	fma.rn.f64 	%fd10255, %fd1680, 0d4000000000000000, %fd10254;
	add.f64 	%fd10256, %fd10255, %fd1684;
	add.f64 	%fd10257, %fd10256, %fd1686;
	st.local.v2.f64 	[%rd4+880], {%fd10253, %fd10257};
	mul.f64 	%fd10258, %fd10092, 0d3FD55553EF6B5D46;
	st.local.v2.f64 	[%rd4+896], {%fd10096, %fd10258};
	mul.f64 	%fd10259, %fd10093, 0d3FE0000000000000;
	mul.f64 	%fd10260, %fd10091, 0d3FD55553EF6B5D46;
	st.local.v2.f64 	[%rd4+912], {%fd10259, %fd10260};
	mul.f64 	%fd10261, %fd10094, 0d3FE0000000000000;
	add.f64 	%fd10262, %fd10169, %fd10261;
	mul.f64 	%fd10263, %fd1683, 0d3FD55553EF6B5D46;
	add.f64 	%fd10264, %fd1681, %fd10263;
	fma.rn.f64 	%fd10265, %fd1685, 0d3FE0000000000000, %fd10264;
	st.local.v2.f64 	[%rd4+928], {%fd10262, %fd10265};
	fma.rn.f64 	%fd10266, %fd10046, 0d4000000000000000, %fd1645;
	st.local.v2.f64 	[%rd4+944], {%fd10061, %fd10266};
	fma.rn.f64 	%fd10267, %fd10070, 0d3FE0000000000000, %fd10214;
	add.f64 	%fd10268, %fd10071, %fd10267;
	add.f64 	%fd10269, %fd10072, %fd10268;
	fma.rn.f64 	%fd10270, %fd10228, 0d3FE0000000000000, %fd10230;
	add.f64 	%fd10271, %fd10232, %fd10270;
	st.local.v2.f64 	[%rd4+960], {%fd10269, %fd10271};
	mul.f64 	%fd10272, %fd1686, 0d3FE0000000000000;
	fma.rn.f64 	%fd10273, %fd1684, 0d3FD55553EF6B5D46, %fd10272;
	st.local.v2.f64 	[%rd4+976], {%fd10273, %fd10096};
	st.local.v2.f64 	[%rd4+992], {%fd10156, %fd10039};
	st.local.v2.f64 	[%rd4+1008], {%fd10037, %fd10088};
	add.f64 	%fd10274, %fd10165, %fd10259;
	st.local.v2.f64 	[%rd4+1024], {%fd10258, %fd10274};
	fma.rn.f64 	%fd10275, %fd10086, 0d3FE0000000000000, %fd10260;
	st.local.v2.f64 	[%rd4+1040], {%fd10275, %fd10261};
	add.f64 	%fd10276, %fd1637, %fd1639;
	fma.rn.f64 	%fd10277, %fd1685, 0d3FE0000000000000, %fd10263;
	st.local.v2.f64 	[%rd4+1056], {%fd10276, %fd10277};
	st.local.v2.f64 	[%rd4+1072], {%fd10035, %fd10024};
	fma.rn.f64 	%fd10278, %fd10070, 0d3FE0000000000000, %fd10071;
	add.f64 	%fd10279, %fd10072, %fd10278;
	st.local.v2.f64 	[%rd4+1088], {%fd10204, %fd10279};
	fma.rn.f64 	%fd10280, %fd10228, 0d3FE0000000000000, %fd10227;
	add.f64 	%fd10281, %fd10230, %fd10280;
	add.f64 	%fd10282, %fd10232, %fd10281;
	fma.rn.f64 	%fd10283, %fd1678, 0d3FE0000000000000, %fd1677;
	add.f64 	%fd10284, %fd10283, %fd1680;
	fma.rn.f64 	%fd10285, %fd1684, 0d3FD55553EF6B5D46, %fd10284;
	fma.rn.f64 	%fd10286, %fd1686, 0d3FE0000000000000, %fd10285;
	st.local.v2.f64 	[%rd4+1104], {%fd10282, %fd10286};
	st.local.v2.f64 	[%rd4+1120], {%fd10096, %fd10162};
	st.local.v2.f64 	[%rd4+1136], {%fd1526, %fd9887};
	add.f64 	%fd10287, %fd1525, %fd9889;
	add.f64 	%fd10288, %fd10287, %fd9892;
	st.local.v2.f64 	[%rd4+1152], {%fd10288, %fd10194};
	add.f64 	%fd10289, %fd10199, %fd9891;
	st.local.v2.f64 	[%rd4+1168], {%fd10289, %fd10251};
	add.f64 	%fd10290, %fd10158, %fd10088;
	st.local.v2.f64 	[%rd4+1184], {%fd10096, %fd10290};
	st.local.v2.f64 	[%rd4+1200], {%fd9926, %fd9929};
	st.local.v2.f64 	[%rd4+1216], {%fd10161, %fd10258};
	st.local.v2.f64 	[%rd4+1232], {%fd10275, %fd10263};
	add.f64 	%fd10291, %fd1554, %fd1561;
	st.local.v2.f64 	[%rd4+1248], {%fd10291, %fd1676};
	st.local.v2.f64 	[%rd4+1264], {%fd10202, %fd10238};
	fma.rn.f64 	%fd10292, %fd1296, 0d4000000000000000, %fd9914;
	st.local.v2.f64 	[%rd4+1280], {%fd10292, %fd10252};
	fma.rn.f64 	%fd10293, %fd1678, 0d3FE0000000000000, %fd1680;
	fma.rn.f64 	%fd10294, %fd1684, 0d3FD55553EF6B5D46, %fd10293;
	st.local.v2.f64 	[%rd4+1296], {%fd10294, %fd10096};
	st.local.v2.f64 	[%rd4+1312], {%fd10157, %fd9932};
	fma.rn.f64 	%fd10295, %fd9885, 0d4000000000000000, %fd9899;
	add.f64 	%fd10296, %fd10295, %fd1541;
	add.f64 	%fd10297, %fd1542, %fd10296;
	add.f64 	%fd10298, %fd10297, %fd1566;
	st.local.v2.f64 	[%rd4+1328], {%fd10298, %fd10181};
	st.local.v2.f64 	[%rd4+1344], {%fd10155, %fd10198};
	st.local.v2.f64 	[%rd4+1360], {%fd10096, %fd9948};
	st.local.v2.f64 	[%rd4+1376], {%fd10163, %fd10164};
	st.local.v2.f64 	[%rd4+1392], {%fd9989, %fd9952};
	st.local.v2.f64 	[%rd4+1408], {%fd9955, %fd9961};
	add.f64 	%fd10299, %fd1574, %fd1589;
	add.f64 	%fd10300, %fd10299, %fd1613;
	add.f64 	%fd10301, %fd10300, %fd1623;
	st.local.v2.f64 	[%rd4+1424], {%fd10301, %fd9937};
	add.f64 	%fd10302, %fd10239, %fd10241;
	add.f64 	%fd10303, %fd10302, %fd1578;
	add.f64 	%fd10304, %fd10303, %fd1582;
	add.f64 	%fd10305, %fd10304, %fd10245;
	add.f64 	%fd10306, %fd10305, %fd1591;
	add.f64 	%fd10307, %fd10306, %fd1625;
	st.local.v2.f64 	[%rd4+1440], {%fd9944, %fd10307};
	st.local.v2.f64 	[%rd4+1456], {%fd10096, %fd9889};
	st.local.v2.f64 	[%rd4+1472], {%fd10193, %fd10096};
	mul.f64 	%fd10308, %fd491, %fd1544;
	st.local.v2.f64 	[%rd4+1488], {%fd9911, %fd10308};
	st.local.v2.f64 	[%rd4+1504], {%fd1333, %fd1331};
	fma.rn.f64 	%fd10309, %fd1184, %fd1527, %fd1328;
	st.local.v2.f64 	[%rd4+1520], {%fd10096, %fd10309};
	st.local.v2.f64 	[%rd4+1536], {%fd1649, %fd1333};
	mul.f64 	%fd10310, %fd10036, 0d4010000000000000;
	fma.rn.f64 	%fd10311, %fd1319, 0d4010000000000000, %fd10310;
	st.local.v2.f64 	[%rd4+1552], {%fd10096, %fd10311};
	mul.f64 	%fd10312, %fd10044, 0d4008000000000000;
	fma.rn.f64 	%fd10313, %fd1321, 0d4008000000000000, %fd10312;
	st.local.v2.f64 	[%rd4+1568], {%fd10123, %fd10313};
	mul.f64 	%fd10314, %fd10040, 0d4008000000000000;
	fma.rn.f64 	%fd10315, %fd10039, 0d4008000000000000, %fd10314;
	fma.rn.f64 	%fd10316, %fd1320, 0d4008000000000000, %fd10315;
	add.f64 	%fd10317, %fd10037, %fd10038;
	add.f64 	%fd10318, %fd1318, %fd10317;
	st.local.v2.f64 	[%rd4+1584], {%fd10316, %fd10318};
	fma.rn.f64 	%fd10319, %fd1636, 0d4010000000000000, %fd1637;
	fma.rn.f64 	%fd10320, %fd1639, 0d4008000000000000, %fd10319;
	fma.rn.f64 	%fd10321, %fd1643, 0d4000000000000000, %fd10320;
	fma.rn.f64 	%fd10322, %fd1644, 0d4008000000000000, %fd10321;
	fma.rn.f64 	%fd10323, %fd1640, 0d4008000000000000, %fd1638;
	st.local.v2.f64 	[%rd4+1600], {%fd10322, %fd10323};
	st.local.v2.f64 	[%rd4+1616], {%fd10096, %fd9936};
	mul.f64 	%fd10324, %fd649, %fd1523;
	st.local.v2.f64 	[%rd4+1632], {%fd10324, %fd1326};
	st.local.v2.f64 	[%rd4+1648], {%fd10096, %fd1315};
	mul.f64 	%fd10325, %fd398, %fd4;
	fma.rn.f64 	%fd10326, %fd418, %fd1544, %fd10325;
	st.local.v2.f64 	[%rd4+1664], {%fd1312, %fd10326};
	st.local.v2.f64 	[%rd4+1680], {%fd1292, %fd10131};
	mul.f64 	%fd10327, %fd1300, 0d3FD54FDF3B645A1D;
	st.local.v2.f64 	[%rd4+1696], {%fd10327, %fd9915};
	st.local.v2.f64 	[%rd4+1712], {%fd9976, %fd9983};
	st.local.v2.f64 	[%rd4+1728], {%fd9976, %fd10054};
	st.local.v2.f64 	[%rd4+1744], {%fd9916, %fd9976};
	st.local.v2.f64 	[%rd4+1760], {%fd9992, %fd9992};
	fma.rn.f64 	%fd10328, %fd1269, %fd1527, %fd10077;
	add.f64 	%fd10329, %fd10328, %fd10081;
	add.f64 	%fd10330, %fd10329, %fd10082;
	st.local.v2.f64 	[%rd4+1776], {%fd10330, %fd9979};
	fma.rn.f64 	%fd10331, %fd773, %fd1532, %fd9959;
	st.local.v2.f64 	[%rd4+1792], {%fd9951, %fd10331};
	st.local.v2.f64 	[%rd4+1808], {%fd9895, %fd9936};
	add.f64 	%fd10332, %fd1550, %fd1551;
	add.f64 	%fd10333, %fd10332, %fd1646;
	add.f64 	%fd10334, %fd10333, %fd1663;
	add.f64 	%fd10335, %fd1664, %fd10334;
	fma.rn.f64 	%fd10336, %fd1666, 0d3FD999999999999A, %fd10335;
	add.f64 	%fd10337, %fd10022, %fd1669;
	st.local.v2.f64 	[%rd4+1824], {%fd10336, %fd10337};
	add.f64 	%fd10338, %fd1545, %fd9911;
	add.f64 	%fd10339, %fd10338, %fd10324;
	add.f64 	%fd10340, %fd10339, %fd1577;
	mul.f64 	%fd10341, %fd774, %fd1519;
	add.f64 	%fd10342, %fd10340, %fd10341;
	add.f64 	%fd10343, %fd10342, %fd1593;
	add.f64 	%fd10344, %fd10343, %fd1597;
	add.f64 	%fd10345, %fd10344, %fd1601;
	add.f64 	%fd10346, %fd10345, %fd1611;
	mul.f64 	%fd10347, %fd903, %fd1615;
	add.f64 	%fd10348, %fd10346, %fd10347;
	add.f64 	%fd10349, %fd10348, %fd1619;
	mul.f64 	%fd10350, %fd903, %fd1604;
	add.f64 	%fd10351, %fd10349, %fd10350;
	add.f64 	%fd10352, %fd1294, %fd10351;
	st.local.v2.f64 	[%rd4+1840], {%fd1670, %fd10352};
	add.f64 	%fd10353, %fd1536, %fd10308;
	mul.f64 	%fd10354, %fd773, %fd1519;
	add.f64 	%fd10355, %fd10353, %fd10354;
	mul.f64 	%fd10356, %fd966, %fd1528;
	add.f64 	%fd10357, %fd10355, %fd10356;
	st.local.v2.f64 	[%rd4+1856], {%fd10357, %fd10096};
	st.local.v2.f64 	[%rd4+1872], {%fd9976, %fd9983};
	st.local.v2.f64 	[%rd4+1888], {%fd9976, %fd9976};
	st.local.v2.f64 	[%rd4+1904], {%fd9992, %fd9992};
	st.local.v2.f64 	[%rd4+1920], {%fd9979, %fd9951};
	add.f64 	%fd10358, %fd1577, %fd10341;
	add.f64 	%fd10359, %fd10358, %fd1593;
	add.f64 	%fd10360, %fd10359, %fd1597;
	add.f64 	%fd10361, %fd10360, %fd1601;
	add.f64 	%fd10362, %fd10361, %fd1611;
	add.f64 	%fd10363, %fd10362, %fd10347;
	add.f64 	%fd10364, %fd10363, %fd1619;
	add.f64 	%fd10365, %fd10364, %fd10350;
	st.local.v2.f64 	[%rd4+1936], {%fd9959, %fd10365};
	fma.rn.f64 	%fd10366, %fd1329, 0d4000000000000000, %fd10126;
	st.local.v2.f64 	[%rd4+1952], {%fd10096, %fd10366};
	mul.f64 	%fd10367, %fd10065, 0d4008000000000000;
	fma.rn.f64 	%fd10368, %fd1330, 0d4008000000000000, %fd10367;
	st.local.v2.f64 	[%rd4+1968], {%fd10368, %fd10102};
	fma.rn.f64 	%fd10369, %fd1336, 0d4000000000000000, %fd10126;
	st.local.v2.f64 	[%rd4+1984], {%fd10103, %fd10369};
	add.f64 	%fd10370, %fd1653, %fd1653;
	fma.rn.f64 	%fd10371, %fd1652, 0d4008000000000000, %fd10370;
	add.f64 	%fd10372, %fd10371, %fd1658;
	fma.rn.f64 	%fd10373, %fd1659, 0d4000000000000000, %fd10372;
	add.f64 	%fd10374, %fd1660, %fd10373;
	st.local.v2.f64 	[%rd4+2000], {%fd10374, %fd10096};
	add.f64 	%fd10375, %fd1335, %fd1335;
	st.local.v2.f64 	[%rd4+2016], {%fd1334, %fd10375};
	st.local.v2.f64 	[%rd4+2032], {%fd1336, %fd1359};
	mul.f64 	%fd10376, %fd9942, 0d3FE999999999999A;
	mul.f64 	%fd10377, %fd1620, 0d3FE999999999999A;
	st.local.v2.f64 	[%rd4+2048], {%fd10376, %fd10377};
	st.local.v2.f64 	[%rd4+2064], {%fd1360, %fd10017};
	neg.f64 	%fd10378, %fd9988;
	neg.f64 	%fd10379, %fd1608;
	st.local.v2.f64 	[%rd4+2080], {%fd10378, %fd10379};
	neg.f64 	%fd10380, %fd10036;
	sub.f64 	%fd10381, %fd10380, %fd1319;
	neg.f64 	%fd10382, %fd1636;
	st.local.v2.f64 	[%rd4+2096], {%fd10381, %fd10382};
	neg.f64 	%fd10383, %fd10043;
	sub.f64 	%fd10384, %fd10383, %fd1322;
	neg.f64 	%fd10385, %fd1643;
	st.local.v2.f64 	[%rd4+2112], {%fd10384, %fd10385};
	neg.f64 	%fd10386, %fd10044;
	sub.f64 	%fd10387, %fd10386, %fd1321;
	neg.f64 	%fd10388, %fd1644;
	st.local.v2.f64 	[%rd4+2128], {%fd10387, %fd10388};
	neg.f64 	%fd10389, %fd10066;
	sub.f64 	%fd10390, %fd10389, %fd1329;
	neg.f64 	%fd10391, %fd1653;
	st.local.v2.f64 	[%rd4+2144], {%fd10390, %fd10391};
	neg.f64 	%fd10392, %fd10065;
	sub.f64 	%fd10393, %fd10392, %fd1330;
	neg.f64 	%fd10394, %fd1652;
	st.local.v2.f64 	[%rd4+2160], {%fd10393, %fd10394};
	neg.f64 	%fd10395, %fd10080;
	st.local.v2.f64 	[%rd4+2176], {%fd10395, %fd10079};
	neg.f64 	%fd10396, %fd1668;
	st.local.v2.f64 	[%rd4+2192], {%fd1667, %fd10396};
	neg.f64 	%fd10397, %fd9918;
	neg.f64 	%fd10398, %fd1553;
	st.local.v2.f64 	[%rd4+2208], {%fd10397, %fd10398};
	neg.f64 	%fd10399, %fd9947;
	neg.f64 	%fd10400, %fd1573;
	st.local.v2.f64 	[%rd4+2224], {%fd10399, %fd10400};
	neg.f64 	%fd10401, %fd9971;
	neg.f64 	%fd10402, %fd1588;
	st.local.v2.f64 	[%rd4+2240], {%fd10401, %fd10402};
	st.local.v2.f64 	[%rd4+2256], {%fd1361, %fd10088};
	st.local.v2.f64 	[%rd4+2272], {%fd1680, %fd1362};
	add.f64 	%fd10403, %fd10015, %fd10228;
	st.local.v2.f64 	[%rd4+2288], {%fd10070, %fd10403};
	neg.f64 	%fd10404, %fd10074;
	sub.f64 	%fd10405, %fd10404, %fd1334;
	neg.f64 	%fd10406, %fd1660;
	st.local.v2.f64 	[%rd4+2304], {%fd10405, %fd10406};
	neg.f64 	%fd10407, %fd10062;
	sub.f64 	%fd10408, %fd10407, %fd1328;
	neg.f64 	%fd10409, %fd1649;
	st.local.v2.f64 	[%rd4+2320], {%fd10408, %fd10409};
	sub.f64 	%fd10410, %fd10389, %fd1335;
	neg.f64 	%fd10411, %fd1658;
	st.local.v2.f64 	[%rd4+2336], {%fd10410, %fd10411};
	sub.f64 	%fd10412, %fd10389, %fd1336;
	neg.f64 	%fd10413, %fd1659;
	st.local.v2.f64 	[%rd4+2352], {%fd10412, %fd10413};
	neg.f64 	%fd10414, %fd10075;
	mul.f64 	%fd10415, %fd10006, 0d3FE3333333333333;
	st.local.v2.f64 	[%rd4+2368], {%fd10414, %fd10415};
	mul.f64 	%fd10416, %fd1666, 0d3FE3333333333333;
	sub.f64 	%fd10417, %fd10416, %fd1661;
	st.local.v2.f64 	[%rd4+2384], {%fd1281, %fd10417};
	neg.f64 	%fd10418, %fd10039;
	sub.f64 	%fd10419, %fd10418, %fd10040;
	sub.f64 	%fd10420, %fd10419, %fd1320;
	neg.f64 	%fd10421, %fd1639;
	st.local.v2.f64 	[%rd4+2400], {%fd10420, %fd10421};
	neg.f64 	%fd10422, %fd1640;
	neg.f64 	%fd10423, %fd9969;
	mul.f64 	%fd10424, %fd1303, 0d3FC851EB851EB852;
	sub.f64 	%fd10425, %fd10423, %fd10424;
	st.local.v2.f64 	[%rd4+2416], {%fd10422, %fd10425};
	sub.f64 	%fd10426, %fd1627, %fd1586;
	st.local.v2.f64 	[%rd4+2432], {%fd10007, %fd10426};
	sub.f64 	%fd10427, %fd1372, %fd9904;
	sub.f64 	%fd10428, %fd10427, %fd9907;
	sub.f64 	%fd10429, %fd1294, %fd1545;
	st.local.v2.f64 	[%rd4+2448], {%fd10428, %fd10429};
	neg.f64 	%fd10430, %fd1548;
	st.local.v2.f64 	[%rd4+2464], {%fd10430, %fd9907};
	neg.f64 	%fd10431, %fd9901;
	sub.f64 	%fd10432, %fd10431, %fd9902;
	sub.f64 	%fd10433, %fd10432, %fd1292;
	st.local.v2.f64 	[%rd4+2480], {%fd10433, %fd9924};
	neg.f64 	%fd10434, %fd1541;
	sub.f64 	%fd10435, %fd10434, %fd1542;
	st.local.v2.f64 	[%rd4+2496], {%fd10435, %fd10096};
	add.f64 	%fd10436, %fd1548, %fd1559;
	neg.f64 	%fd10437, %fd9931;
	st.local.v2.f64 	[%rd4+2512], {%fd10436, %fd10437};
	st.local.v2.f64 	[%rd4+2528], {%fd9928, %fd1563};
	neg.f64 	%fd10438, %fd1565;
	neg.f64 	%fd10439, %fd9987;
	mul.f64 	%fd10440, %fd1307, 0d400D99999999999A;
	sub.f64 	%fd10441, %fd10439, %fd10440;
	st.local.v2.f64 	[%rd4+2544], {%fd10438, %fd10441};
	mul.f64 	%fd10442, %fd9976, 0d3FA47AE147AE147B;
	neg.f64 	%fd10443, %fd1607;
	st.local.v2.f64 	[%rd4+2560], {%fd10442, %fd10443};
	mul.f64 	%fd10444, %fd1593, 0d3FA47AE147AE147B;
	neg.f64 	%fd10445, %fd9968;
	sub.f64 	%fd10446, %fd10445, %fd1306;
	st.local.v2.f64 	[%rd4+2576], {%fd10444, %fd10446};
	neg.f64 	%fd10447, %fd1585;
	st.local.v2.f64 	[%rd4+2592], {%fd9957, %fd10447};
	neg.f64 	%fd10448, %fd10000;
	sub.f64 	%fd10449, %fd10448, %fd274;
	sub.f64 	%fd10450, %fd10449, %fd1307;
	mul.f64 	%fd10451, %fd767, %fd1519;
	st.local.v2.f64 	[%rd4+2608], {%fd10451, %fd10450};
	neg.f64 	%fd10452, %fd1622;
	st.local.v2.f64 	[%rd4+2624], {%fd9994, %fd10452};
	neg.f64 	%fd10453, %fd10006;
	mul.f64 	%fd10454, %fd9993, %fd1615;
	st.local.v2.f64 	[%rd4+2640], {%fd10454, %fd10453};
	fma.rn.f64 	%fd10455, %fd205, %fd1527, %fd10083;
	sub.f64 	%fd10456, %fd1664, %fd1666;
	st.local.v2.f64 	[%rd4+2656], {%fd10455, %fd10456};
	sub.f64 	%fd10457, %fd10453, %fd1301;
	st.local.v2.f64 	[%rd4+2672], {%fd1671, %fd10457};
	neg.f64 	%fd10458, %fd1626;
	st.local.v2.f64 	[%rd4+2688], {%fd10004, %fd10458};
	neg.f64 	%fd10459, %fd9980;
	mul.f64 	%fd10460, %fd928, %fd1604;
	st.local.v2.f64 	[%rd4+2704], {%fd10460, %fd10459};
	neg.f64 	%fd10461, %fd1598;
	st.local.v2.f64 	[%rd4+2720], {%fd9978, %fd10461};
	neg.f64 	%fd10462, %fd9942;
	sub.f64 	%fd10463, %fd10462, %fd1301;
	st.local.v2.f64 	[%rd4+2736], {%fd1596, %fd10463};
	neg.f64 	%fd10464, %fd1620;
	st.local.v2.f64 	[%rd4+2752], {%fd9975, %fd10464};
	st.local.v2.f64 	[%rd4+2768], {%fd1618, %fd10463};
	neg.f64 	%fd10465, %fd1595;
	st.local.v2.f64 	[%rd4+2784], {%fd9975, %fd10465};
	st.local.v2.f64 	[%rd4+2800], {%fd1592, %fd9931};
	neg.f64 	%fd10466, %fd9928;
	sub.f64 	%fd10467, %fd10466, %fd9930;
	mov.f64 	%fd10468, 0d4094500000000000;
	st.local.v2.f64 	[%rd4+2816], {%fd10467, %fd10468};
	neg.f64 	%fd10469, %fd1563;
	sub.f64 	%fd10470, %fd1565, %fd1564;
	st.local.v2.f64 	[%rd4+2832], {%fd10469, %fd10470};
	st.local.v2.f64 	[%rd4+2848], {%fd10463, %fd9950};
	neg.f64 	%fd10471, %fd1580;
	st.local.v2.f64 	[%rd4+2864], {%fd10471, %fd1576};
	st.local.v2.f64 	[%rd4+2880], {%fd10463, %fd9982};
	neg.f64 	%fd10472, %fd1603;
	st.local.v2.f64 	[%rd4+2896], {%fd10472, %fd1600};
	sub.f64 	%fd10473, %fd1363, %fd9917;
	sub.f64 	%fd10474, %fd10473, %fd1300;
	neg.f64 	%fd10475, %fd1552;
	st.local.v2.f64 	[%rd4+2912], {%fd10474, %fd10475};
	mul.f64 	%fd10476, %fd101, %fd1547;
	st.local.v2.f64 	[%rd4+2928], {%fd9913, %fd10476};
	neg.f64 	%fd10477, %fd9956;
	mul.f64 	%fd10478, %fd9964, 0d3FC70A3D70A3D70A;
	st.local.v2.f64 	[%rd4+2944], {%fd10477, %fd10478};
	fma.rn.f64 	%fd10479, %fd773, %fd1532, %fd9963;
	fma.rn.f64 	%fd10480, %fd1584, 0d3FC70A3D70A3D70A, %fd10479;
	mul.f64 	%fd10481, %fd781, %fd1519;
	st.local.v2.f64 	[%rd4+2960], {%fd10480, %fd10481};
	neg.f64 	%fd10482, %fd1583;
	st.local.v2.f64 	[%rd4+2976], {%fd10482, %fd10354};
	mul.f64 	%fd10483, %fd10037, 0dBFECCCCCCCCCCCCD;
	sub.f64 	%fd10484, %fd10483, %fd10038;
	sub.f64 	%fd10485, %fd10484, %fd1318;
	mul.f64 	%fd10486, %fd1637, 0dBFECCCCCCCCCCCCD;
	st.local.v2.f64 	[%rd4+2992], {%fd10485, %fd10486};
	neg.f64 	%fd10487, %fd1638;
	neg.f64 	%fd10488, %fd9915;
	sub.f64 	%fd10489, %fd10488, %fd1298;
	st.local.v2.f64 	[%rd4+3008], {%fd10487, %fd10489};
	sub.f64 	%fd10490, %fd9910, %fd1550;
	st.local.v2.f64 	[%rd4+3024], {%fd9929, %fd10490};
	mul.f64 	%fd10491, %fd485, %fd1527;
	st.local.v2.f64 	[%rd4+3040], {%fd10491, %fd10237};
	neg.f64 	%fd10492, %fd9970;
	sub.f64 	%fd10493, %fd10492, %fd274;
	sub.f64 	%fd10494, %fd10493, %fd1307;
	st.local.v2.f64 	[%rd4+3056], {%fd10494, %fd9960};
	neg.f64 	%fd10495, %fd1587;
	mul.f64 	%fd10496, %fd268, %fd1519;
	st.local.v2.f64 	[%rd4+3072], {%fd10495, %fd10496};
	neg.f64 	%fd10497, %fd9946;
	mul.f64 	%fd10498, %fd9948, 0d3FCD99999999999A;
	st.local.v2.f64 	[%rd4+3088], {%fd10497, %fd10498};
	mul.f64 	%fd10499, %fd10001, 0d3FD1EB851EB851EC;
	mul.f64 	%fd10500, %fd9972, 0d3FCC28F5C28F5C29;
	st.local.v2.f64 	[%rd4+3104], {%fd10499, %fd10500};
	mul.f64 	%fd10501, %fd9989, 0d3FDCCCCCCCCCCCCD;
	mul.f64 	%fd10502, %fd1589, 0d3FCC28F5C28F5C29;
	fma.rn.f64 	%fd10503, %fd1574, 0d3FCD99999999999A, %fd10502;
	fma.rn.f64 	%fd10504, %fd1613, 0d3FDCCCCCCCCCCCCD, %fd10503;
	fma.rn.f64 	%fd10505, %fd1623, 0d3FD1EB851EB851EC, %fd10504;
	st.local.v2.f64 	[%rd4+3120], {%fd10501, %fd10505};
	neg.f64 	%fd10506, %fd1572;
	st.local.v2.f64 	[%rd4+3136], {%fd10506, %fd10463};
	neg.f64 	%fd10507, %fd1612;
	st.local.v2.f64 	[%rd4+3152], {%fd9975, %fd10507};
	neg.f64 	%fd10508, %fd10068;
	sub.f64 	%fd10509, %fd10508, %fd1310;
	st.local.v2.f64 	[%rd4+3168], {%fd1610, %fd10509};
	st.local.v2.f64 	[%rd4+3184], {%fd10073, %fd10085};
	fma.rn.f64 	%fd10510, %fd1043, %fd1528, %fd10086;
	add.f64 	%fd10511, %fd1633, %fd1657;
	st.local.v2.f64 	[%rd4+3200], {%fd10510, %fd10511};
	neg.f64 	%fd10512, %fd1655;
	st.local.v2.f64 	[%rd4+3216], {%fd10512, %fd10011};
	sub.f64 	%fd10513, %fd1364, %fd10079;
	st.local.v2.f64 	[%rd4+3232], {%fd10254, %fd10513};
	fma.rn.f64 	%fd10514, %fd1269, %fd1527, %fd10078;
	add.f64 	%fd10515, %fd10514, %fd10081;
	add.f64 	%fd10516, %fd10515, %fd10082;
	neg.f64 	%fd10517, %fd1667;
	st.local.v2.f64 	[%rd4+3248], {%fd10516, %fd10517};
	st.local.v2.f64 	[%rd4+3264], {%fd1663, %fd1669};
	st.local.v2.f64 	[%rd4+3280], {%fd1670, %fd1665};
	neg.f64 	%fd10518, %fd9997;
	sub.f64 	%fd10519, %fd10518, %fd1301;
	st.local.v2.f64 	[%rd4+3296], {%fd10519, %fd9991};
	neg.f64 	%fd10520, %fd1616;
	mul.f64 	%fd10521, %fd902, %fd1615;
	st.local.v2.f64 	[%rd4+3312], {%fd10520, %fd10521};
	sub.f64 	%fd10522, %fd1365, %fd10084;
	sub.f64 	%fd10523, %fd10522, %fd1339;
	sub.f64 	%fd10524, %fd10523, %fd10088;
	neg.f64 	%fd10525, %fd1676;
	st.local.v2.f64 	[%rd4+3328], {%fd10524, %fd10525};
	mul.f64 	%fd10526, %fd64, %fd1547;
	st.local.v2.f64 	[%rd4+3344], {%fd9909, %fd10526};
	neg.f64 	%fd10527, %fd1680;
	mov.f64 	%fd10528, 0dC094500000000000;
	sub.f64 	%fd10529, %fd10528, %fd9926;
	st.local.v2.f64 	[%rd4+3360], {%fd10527, %fd10529};
	fma.rn.f64 	%fd10530, %fd550, %fd1522, %fd9920;
	add.f64 	%fd10531, %fd10530, %fd9925;
	sub.f64 	%fd10532, %fd1554, %fd1561;
	st.local.v2.f64 	[%rd4+3376], {%fd10531, %fd10532};
	st.local.v2.f64 	[%rd4+3392], {%fd1560, %fd1555};
	mul.f64 	%fd10533, %fd9942, 0d3FEB333333333333;
	mul.f64 	%fd10534, %fd1301, 0d3FE570A3D70A3D71;
	add.f64 	%fd10535, %fd10534, %fd10533;
	neg.f64 	%fd10536, %fd9998;
	mul.f64 	%fd10537, %fd1303, 0d3FDAE147AE147AE1;
	sub.f64 	%fd10538, %fd10536, %fd10537;
	st.local.v2.f64 	[%rd4+3408], {%fd10535, %fd10538};
	mul.f64 	%fd10539, %fd9976, 0d3FE1EB851EB851EC;
	fma.rn.f64 	%fd10540, %fd9977, 0d3FEC28F5C28F5C29, %fd10539;
	mul.f64 	%fd10541, %fd10440, 0d3FE570A3D70A3D71;
	fma.rn.f64 	%fd10542, %fd1527, 0d3D7DE81E8ECE0DEA, %fd10541;
	st.local.v2.f64 	[%rd4+3424], {%fd10540, %fd10542};
	mul.f64 	%fd10543, %fd1609, 0d3FEC28F5C28F5C29;
	mul.f64 	%fd10544, %fd1612, 0d3FEB333333333333;
	sub.f64 	%fd10545, %fd10544, %fd1617;
	add.f64 	%fd10546, %fd10545, %fd1621;
	st.local.v2.f64 	[%rd4+3440], {%fd10543, %fd10546};
	mul.f64 	%fd10547, %fd1611, 0d3FE1EB851EB851EC;
	st.local.v2.f64 	[%rd4+3456], {%fd10547, %fd10096};
	fma.rn.f64 	%fd10548, %fd873, %fd1527, %fd10440;
	mul.f64 	%fd10549, %fd9942, 0d3FE6666666666666;
	add.f64 	%fd10550, %fd1301, %fd10549;
	st.local.v2.f64 	[%rd4+3472], {%fd10548, %fd10550};
	neg.f64 	%fd10551, %fd9981;
	sub.f64 	%fd10552, %fd10551, %fd1308;
	mul.f64 	%fd10553, %fd9976, 0d3FEEB851EB851EB8;
	add.f64 	%fd10554, %fd10553, %fd9977;
	st.local.v2.f64 	[%rd4+3488], {%fd10552, %fd10554};
	mul.f64 	%fd10555, %fd1595, 0d3FE6666666666666;
	sub.f64 	%fd10556, %fd10555, %fd1599;
	add.f64 	%fd10557, %fd10556, %fd1607;
	st.local.v2.f64 	[%rd4+3504], {%fd1594, %fd10557};
	mul.f64 	%fd10558, %fd1593, 0d3FEEB851EB851EB8;
	st.local.v2.f64 	[%rd4+3520], {%fd10558, %fd10096};
	sub.f64 	%fd10559, %fd9930, %fd9928;
	st.local.v2.f64 	[%rd4+3536], {%fd10559, %fd10096};
	neg.f64 	%fd10560, %fd9927;
	sub.f64 	%fd10561, %fd10560, %fd1563;
	sub.f64 	%fd10562, %fd10561, %fd9929;
	mul.f64 	%fd10563, %fd618, %fd4;
	sub.f64 	%fd10564, %fd10562, %fd10563;
	st.local.v2.f64 	[%rd4+3552], {%fd10564, %fd9921};
	mul.f64 	%fd10565, %fd599, %fd1562;
	sub.f64 	%fd10566, %fd1564, %fd10565;
	st.local.v2.f64 	[%rd4+3568], {%fd10096, %fd10566};
	neg.f64 	%fd10567, %fd10237;
	st.local.v2.f64 	[%rd4+3584], {%fd10567, %fd1556};
	neg.f64 	%fd10568, %fd9900;
	sub.f64 	%fd10569, %fd10568, %fd10023;
	sub.f64 	%fd10570, %fd10569, %fd1291;
	mul.f64 	%fd10571, %fd9948, 0d3FC1C28F5C28F5C3;
	st.local.v2.f64 	[%rd4+3600], {%fd10570, %fd10571};
	mul.f64 	%fd10572, %fd10001, 0d3FB70A3D70A3D70A;
	mul.f64 	%fd10573, %fd1623, 0d3FB70A3D70A3D70A;
	fma.rn.f64 	%fd10574, %fd1574, 0d3FC1C28F5C28F5C3, %fd10573;
	st.local.v2.f64 	[%rd4+3616], {%fd10572, %fd10574};
	neg.f64 	%fd10575, %fd1540;
	neg.f64 	%fd10576, %fd1629;
	st.local.v2.f64 	[%rd4+3632], {%fd10575, %fd10576};
	neg.f64 	%fd10577, %fd9934;
	st.local.v2.f64 	[%rd4+3648], {%fd9898, %fd10577};
	mul.f64 	%fd10578, %fd9977, 0d3FC999999999999A;
	mul.f64 	%fd10579, %fd9984, 0d3FE0000000000000;
	st.local.v2.f64 	[%rd4+3664], {%fd10578, %fd10579};
	mul.f64 	%fd10580, %fd9977, 0d3FC70A3D70A3D70A;
	mul.f64 	%fd10581, %fd9972, 0d3F9EB851EB851EB8;
	st.local.v2.f64 	[%rd4+3680], {%fd10580, %fd10581};
	mul.f64 	%fd10582, %fd9995, 0d3FD0000000000000;
	st.local.v2.f64 	[%rd4+3696], {%fd10582, %fd10582};
	mul.f64 	%fd10583, %fd9953, 0d3FD0000000000000;
	mul.f64 	%fd10584, %fd1589, 0d3F9EB851EB851EB8;
	st.local.v2.f64 	[%rd4+3712], {%fd10583, %fd10584};
	mul.f64 	%fd10585, %fd1579, 0d3FD0000000000000;
	fma.rn.f64 	%fd10586, %fd9940, %fd1523, %fd10585;
	fma.rn.f64 	%fd10587, %fd1594, 0d3FC999999999999A, %fd10586;
	fma.rn.f64 	%fd10588, %fd1602, 0d3FE0000000000000, %fd10587;
	fma.rn.f64 	%fd10589, %fd1609, 0d3FC70A3D70A3D70A, %fd10588;
	mul.f64 	%fd10590, %fd1615, 0d3D819799812DEA11;
	fma.rn.f64 	%fd10591, %fd10590, 0d3FD0000000000000, %fd10589;
	mul.f64 	%fd10592, %fd1604, 0d3D819799812DEA11;
	fma.rn.f64 	%fd10593, %fd10592, 0d3FD0000000000000, %fd10591;
	neg.f64 	%fd10594, %fd1568;
	st.local.v2.f64 	[%rd4+3728], {%fd10593, %fd10594};
	neg.f64 	%fd10595, %fd10067;
	sub.f64 	%fd10596, %fd10595, %fd10073;
	sub.f64 	%fd10597, %fd10596, %fd1332;
	st.local.v2.f64 	[%rd4+3744], {%fd10068, %fd10597};
	st.local.v2.f64 	[%rd4+3760], {%fd10069, %fd10092};
	st.local.v2.f64 	[%rd4+3776], {%fd10093, %fd10091};
	add.f64 	%fd10598, %fd1683, %fd1685;
	st.local.v2.f64 	[%rd4+3792], {%fd10094, %fd10598};
	sub.f64 	%fd10599, %fd1656, %fd1657;
	sub.f64 	%fd10600, %fd1655, %fd1654;
	st.local.v2.f64 	[%rd4+3808], {%fd10599, %fd10600};
	st.local.v2.f64 	[%rd4+3824], {%fd10072, %fd10232};
	add.f64 	%fd10601, %fd1684, %fd1686;
	neg.f64 	%fd10602, %fd10007;
	sub.f64 	%fd10603, %fd10602, %fd10440;
	st.local.v2.f64 	[%rd4+3840], {%fd10601, %fd10603};
	mul.f64 	%fd10604, %fd9992, 0d3FA6872B020C49BA;
	st.local.v2.f64 	[%rd4+3856], {%fd10003, %fd10604};
	neg.f64 	%fd10605, %fd1627;
	mul.f64 	%fd10606, %fd10350, 0d3FA6872B020C49BA;
	st.local.v2.f64 	[%rd4+3872], {%fd10605, %fd10606};
	st.local.v2.f64 	[%rd4+3888], {%fd1625, %fd9918};
	neg.f64 	%fd10607, %fd9919;
	sub.f64 	%fd10608, %fd10607, %fd9920;
	sub.f64 	%fd10609, %fd10608, %fd9921;
	sub.f64 	%fd10610, %fd10609, %fd9922;
	sub.f64 	%fd10611, %fd10610, %fd9923;
	sub.f64 	%fd10612, %fd10611, %fd9924;
	sub.f64 	%fd10613, %fd10612, %fd9925;
	st.local.v2.f64 	[%rd4+3904], {%fd9926, %fd10613};
	sub.f64 	%fd10614, %fd1561, %fd1554;
	st.local.v2.f64 	[%rd4+3920], {%fd10614, %fd1553};
	neg.f64 	%fd10615, %fd1557;
	sub.f64 	%fd10616, %fd10615, %fd1558;
	neg.f64 	%fd10617, %fd1559;
	sub.f64 	%fd10618, %fd10617, %fd1560;
	st.local.v2.f64 	[%rd4+3936], {%fd10616, %fd10618};
	neg.f64 	%fd10619, %fd1555;
	sub.f64 	%fd10620, %fd10619, %fd1556;
	mul.f64 	%fd10621, %fd9971, 0d3FEA3D70A3D70A3D;
	st.local.v2.f64 	[%rd4+3952], {%fd10620, %fd10621};
	mul.f64 	%fd10622, %fd9942, 0d3FD3333333333333;
	neg.f64 	%fd10623, %fd9975;
	sub.f64 	%fd10624, %fd10623, %fd9976;
	sub.f64 	%fd10625, %fd10624, %fd9977;
	st.local.v2.f64 	[%rd4+3968], {%fd10622, %fd10625};
	neg.f64 	%fd10626, %fd1594;
	mul.f64 	%fd10627, %fd1595, 0d3FD3333333333333;
	fma.rn.f64 	%fd10628, %fd1588, 0d3FEA3D70A3D70A3D, %fd10627;
	st.local.v2.f64 	[%rd4+3984], {%fd10626, %fd10628};
	neg.f64 	%fd10629, %fd1593;
	neg.f64 	%fd10630, %fd1592;
	st.local.v2.f64 	[%rd4+4000], {%fd10629, %fd10630};
	st.local.v2.f64 	[%rd4+4016], {%fd10622, %fd9981};
	neg.f64 	%fd10631, %fd9982;
	sub.f64 	%fd10632, %fd10631, %fd9983;
	sub.f64 	%fd10633, %fd10632, %fd9984;
	st.local.v2.f64 	[%rd4+4032], {%fd10096, %fd10633};
	neg.f64 	%fd10634, %fd1602;
	mul.f64 	%fd10635, %fd1603, 0d3FD3333333333333;
	add.f64 	%fd10636, %fd1599, %fd10635;
	st.local.v2.f64 	[%rd4+4048], {%fd10634, %fd10636};
	neg.f64 	%fd10637, %fd1601;
	neg.f64 	%fd10638, %fd1600;
	st.local.v2.f64 	[%rd4+4064], {%fd10637, %fd10638};
	fma.rn.f64 	%fd10639, %fd1303, 0d3FC851EB851EB852, %fd9969;
	st.local.v2.f64 	[%rd4+4080], {%fd10639, %fd9970};
	mul.f64 	%fd10640, %fd1301, 0d3FD0000000000000;
	st.local.v2.f64 	[%rd4+4096], {%fd10640, %fd10096};
	neg.f64 	%fd10641, %fd9945;
	fma.rn.f64 	%fd10642, %fd867, %fd1527, %fd1309;
	st.local.v2.f64 	[%rd4+4112], {%fd10641, %fd10642};
	mul.f64 	%fd10643, %fd9948, 0d3FE428F5C28F5C29;
	st.local.v2.f64 	[%rd4+4128], {%fd1304, %fd10643};
	mul.f64 	%fd10644, %fd10001, 0d3FC1EB851EB851EC;
	mul.f64 	%fd10645, %fd9972, 0d3FD3D70A3D70A3D7;
	st.local.v2.f64 	[%rd4+4144], {%fd10644, %fd10645};
	mul.f64 	%fd10646, %fd1302, 0d3F9374BC6A7EF9DB;
	fma.rn.f64 	%fd10647, %fd1309, 0d3F8EB851EB851EB8, %fd10646;
	fma.rn.f64 	%fd10648, %fd9989, 0d3FCC28F5C28F5C29, %fd10647;
	st.local.v2.f64 	[%rd4+4160], {%fd10096, %fd10648};
	mul.f64 	%fd10649, %fd9995, 0d3FC0000000000000;
	fma.rn.f64 	%fd10650, %fd9992, 0d3FD0000000000000, %fd10649;
	fma.rn.f64 	%fd10651, %fd9996, 0d3FE0000000000000, %fd10650;
	st.local.v2.f64 	[%rd4+4176], {%fd10651, %fd1305};
	mul.f64 	%fd10652, %fd1589, 0d3FD3D70A3D70A3D7;
	fma.rn.f64 	%fd10653, %fd1574, 0d3FE428F5C28F5C29, %fd10652;
	fma.rn.f64 	%fd10654, %fd1613, 0d3FCC28F5C28F5C29, %fd10653;
	fma.rn.f64 	%fd10655, %fd1623, 0d3FC1EB851EB851EC, %fd10654;
	st.local.v2.f64 	[%rd4+4192], {%fd10096, %fd10655};
	mul.f64 	%fd10656, %fd10590, 0d3FC0000000000000;
	sub.f64 	%fd10657, %fd9943, %fd1571;
	add.f64 	%fd10658, %fd10657, %fd1586;
	add.f64 	%fd10659, %fd10658, %fd1587;
	add.f64 	%fd10660, %fd10659, %fd1606;
	st.local.v2.f64 	[%rd4+4208], {%fd10656, %fd10660};
	st.local.v2.f64 	[%rd4+4224], {%fd10033, %fd10058};
	mul.f64 	%fd10661, %fd673, %fd1527;
	add.f64 	%fd10662, %fd10661, %fd9944;
	mul.f64 	%fd10663, %fd1055, %fd1528;
	add.f64 	%fd10664, %fd10662, %fd10663;
	mul.f64 	%fd10665, %fd1172, %fd1538;
	add.f64 	%fd10666, %fd10664, %fd10665;
	add.f64 	%fd10667, %fd1302, %fd10666;
	add.f64 	%fd10668, %fd1303, %fd10667;
	mul.f64 	%fd10669, %fd10347, 0d3FD0000000000000;
	st.local.v2.f64 	[%rd4+4240], {%fd10668, %fd10669};
	st.local.v2.f64 	[%rd4+4256], {%fd10096, %fd10241};
	st.local.v2.f64 	[%rd4+4272], {%fd10096, %fd10549};
	mul.f64 	%fd10670, %fd1301, 0d3FE0000000000000;
	st.local.v2.f64 	[%rd4+4288], {%fd10670, %fd10579};
	neg.f64 	%fd10671, %fd9986;
	sub.f64 	%fd10672, %fd10671, %fd1309;
	mul.f64 	%fd10673, %fd9972, 0d3FA47AE147AE147B;
	st.local.v2.f64 	[%rd4+4304], {%fd10672, %fd10673};
	st.local.v2.f64 	[%rd4+4320], {%fd9985, %fd10582};
	mul.f64 	%fd10674, %fd9989, 0d3FECCCCCCCCCCCCD;
	mul.f64 	%fd10675, %fd9995, 0d3FE0000000000000;
	fma.rn.f64 	%fd10676, %fd9992, 0d3FE0000000000000, %fd10675;
	add.f64 	%fd10677, %fd9996, %fd10676;
	st.local.v2.f64 	[%rd4+4336], {%fd10674, %fd10677};
	mul.f64 	%fd10678, %fd1613, 0d3FECCCCCCCCCCCCD;
	fma.rn.f64 	%fd10679, %fd1589, 0d3FA47AE147AE147B, %fd10678;
	mul.f64 	%fd10680, %fd10590, 0d3FE0000000000000;
	fma.rn.f64 	%fd10681, %fd1602, 0d3FE0000000000000, %fd10680;
	fma.rn.f64 	%fd10682, %fd10592, 0d3FD0000000000000, %fd10681;
	st.local.v2.f64 	[%rd4+4352], {%fd10679, %fd10682};
	fma.rn.f64 	%fd10683, %fd1603, 0d3FE6666666666666, %fd1605;
	sub.f64 	%fd10684, %fd10683, %fd1606;
	mul.f64 	%fd10685, %fd10347, 0d3FE0000000000000;
	st.local.v2.f64 	[%rd4+4368], {%fd10684, %fd10685};
	neg.f64 	%fd10686, %fd10162;
	sub.f64 	%fd10687, %fd10686, %fd9890;
	sub.f64 	%fd10688, %fd10687, %fd10018;
	st.local.v2.f64 	[%rd4+4384], {%fd10096, %fd10688};
	mul.f64 	%fd10689, %fd9932, 0d3FA999999999999A;
	fma.rn.f64 	%fd10690, %fd1304, 0d3FE6147AE147AE14, %fd10689;
	mul.f64 	%fd10691, %fd1566, 0d3FA999999999999A;
	sub.f64 	%fd10692, %fd10691, %fd1526;
	st.local.v2.f64 	[%rd4+4400], {%fd10690, %fd10692};
	neg.f64 	%fd10693, %fd1530;
	st.local.v2.f64 	[%rd4+4416], {%fd9894, %fd10693};
	neg.f64 	%fd10694, %fd1628;
	st.local.v2.f64 	[%rd4+4432], {%fd10694, %fd1302};
	neg.f64 	%fd10695, %fd9932;
	sub.f64 	%fd10696, %fd10695, %fd9933;
	sub.f64 	%fd10697, %fd10696, %fd10032;
	sub.f64 	%fd10698, %fd10697, %fd1304;
	st.local.v2.f64 	[%rd4+4448], {%fd1535, %fd10698};
	mul.f64 	%fd10699, %fd9972, 0d3FAEB851EB851EB8;
	neg.f64 	%fd10700, %fd1566;
	st.local.v2.f64 	[%rd4+4464], {%fd10699, %fd10700};
	mul.f64 	%fd10701, %fd1589, 0d3FAEB851EB851EB8;
	neg.f64 	%fd10702, %fd1567;
	st.local.v2.f64 	[%rd4+4480], {%fd10701, %fd10702};
	neg.f64 	%fd10703, %fd1634;
	mul.f64 	%fd10704, %fd9942, 0d3FC999999999999A;
	st.local.v2.f64 	[%rd4+4496], {%fd10703, %fd10704};
	st.local.v2.f64 	[%rd4+4512], {%fd9998, %fd10624};
	st.local.v2.f64 	[%rd4+4528], {%fd10096, %fd10096};
	mul.f64 	%fd10705, %fd1620, 0d3FC999999999999A;
	add.f64 	%fd10706, %fd1617, %fd10705;
	st.local.v2.f64 	[%rd4+4544], {%fd10096, %fd10706};
	neg.f64 	%fd10707, %fd1619;
	neg.f64 	%fd10708, %fd1618;
	st.local.v2.f64 	[%rd4+4560], {%fd10707, %fd10708};
	neg.f64 	%fd10709, %fd10054;
	sub.f64 	%fd10710, %fd10709, %fd10069;
	sub.f64 	%fd10711, %fd10710, %fd1323;
	st.local.v2.f64 	[%rd4+4576], {%fd10067, %fd10711};
	st.local.v2.f64 	[%rd4+4592], {%fd10055, %fd10096};
	st.local.v2.f64 	[%rd4+4608], {%fd10096, %fd10089};
	neg.f64 	%fd10712, %fd1646;
	st.local.v2.f64 	[%rd4+4624], {%fd1681, %fd10712};
	neg.f64 	%fd10713, %fd1656;
	add.f64 	%fd10714, %fd1647, %fd1654;
	st.local.v2.f64 	[%rd4+4640], {%fd10713, %fd10714};
	st.local.v2.f64 	[%rd4+4656], {%fd10049, %fd10096};
	fma.rn.f64 	%fd10715, %fd10084, 0d4000000000000000, %fd10088;
	st.local.v2.f64 	[%rd4+4672], {%fd10096, %fd10715};
	neg.f64 	%fd10716, %fd9916;
	sub.f64 	%fd10717, %fd10716, %fd1299;
	add.f64 	%fd10718, %fd10090, %fd10092;
	st.local.v2.f64 	[%rd4+4688], {%fd10717, %fd10718};
	add.f64 	%fd10719, %fd10086, %fd10087;
	add.f64 	%fd10720, %fd10719, %fd10091;
	st.local.v2.f64 	[%rd4+4704], {%fd10078, %fd10720};
	st.local.v2.f64 	[%rd4+4720], {%fd9955, %fd1683};
	sub.f64 	%fd10721, %fd9912, %fd1551;
	fma.rn.f64 	%fd10722, %fd1676, 0d4000000000000000, %fd1679;
	add.f64 	%fd10723, %fd10722, %fd1682;
	st.local.v2.f64 	[%rd4+4736], {%fd10721, %fd10723};
	mul.f64 	%fd10724, %fd520, %fd1527;
	st.local.v2.f64 	[%rd4+4752], {%fd9944, %fd10724};
	add.f64 	%fd10725, %fd10241, %fd1582;
	add.f64 	%fd10726, %fd10725, %fd1665;
	add.f64 	%fd10727, %fd1678, %fd1680;
	add.f64 	%fd10728, %fd10727, %fd1684;
	st.local.v2.f64 	[%rd4+4768], {%fd10726, %fd10728};
	mul.f64 	%fd10729, %fd9942, 0d3FC3333333333333;
	st.local.v2.f64 	[%rd4+4784], {%fd9988, %fd10729};
	neg.f64 	%fd10730, %fd9977;
	sub.f64 	%fd10731, %fd10730, %fd9975;
	sub.f64 	%fd10732, %fd10731, %fd9976;
	neg.f64 	%fd10733, %fd1609;
	st.local.v2.f64 	[%rd4+4800], {%fd10732, %fd10733};
	mul.f64 	%fd10734, %fd1612, 0d3FC3333333333333;
	add.f64 	%fd10735, %fd1608, %fd10734;
	neg.f64 	%fd10736, %fd1611;
	st.local.v2.f64 	[%rd4+4816], {%fd10735, %fd10736};
	neg.f64 	%fd10737, %fd1610;
	neg.f64 	%fd10738, %fd9948;
	sub.f64 	%fd10739, %fd10738, %fd9949;
	sub.f64 	%fd10740, %fd10739, %fd10041;
	sub.f64 	%fd10741, %fd10740, %fd10063;
	st.local.v2.f64 	[%rd4+4832], {%fd10737, %fd10741};
	neg.f64 	%fd10742, %fd1574;
	neg.f64 	%fd10743, %fd1575;
	st.local.v2.f64 	[%rd4+4848], {%fd10742, %fd10743};
	neg.f64 	%fd10744, %fd1641;
	neg.f64 	%fd10745, %fd1650;
	st.local.v2.f64 	[%rd4+4864], {%fd10744, %fd10745};
	sub.f64 	%fd10746, %fd10462, %fd10034;
	sub.f64 	%fd10747, %fd10746, %fd10059;
	sub.f64 	%fd10748, %fd10747, %fd1301;
	st.local.v2.f64 	[%rd4+4880], {%fd10748, %fd9935};
	neg.f64 	%fd10749, %fd1570;
	neg.f64 	%fd10750, %fd1635;
	st.local.v2.f64 	[%rd4+4896], {%fd10749, %fd10750};
	neg.f64 	%fd10751, %fd1648;
	mul.f64 	%fd10752, %fd644, %fd1523;
	st.local.v2.f64 	[%rd4+4912], {%fd10751, %fd10752};
	neg.f64 	%fd10753, %fd10055;
	sub.f64 	%fd10754, %fd10753, %fd1166;
	sub.f64 	%fd10755, %fd10754, %fd1327;
	sub.f64 	%fd10756, %fd10755, %fd10090;
	sub.f64 	%fd10757, %fd10756, %fd10092;
	neg.f64 	%fd10758, %fd1682;
	st.local.v2.f64 	[%rd4+4928], {%fd10757, %fd10758};
	neg.f64 	%fd10759, %fd1647;
	st.local.v2.f64 	[%rd4+4944], {%fd10759, %fd10057};
	neg.f64 	%fd10760, %fd1684;
	mul.f64 	%fd10761, %fd193, %fd1543;
	st.local.v2.f64 	[%rd4+4960], {%fd10761, %fd10760};
	neg.f64 	%fd10762, %fd10001;
	sub.f64 	%fd10763, %fd10762, %fd10002;
	sub.f64 	%fd10764, %fd10763, %fd10003;
	neg.f64 	%fd10765, %fd1623;
	st.local.v2.f64 	[%rd4+4976], {%fd10764, %fd10765};
	neg.f64 	%fd10766, %fd1624;
	neg.f64 	%fd10767, %fd1625;
	st.local.v2.f64 	[%rd4+4992], {%fd10766, %fd10767};
	neg.f64 	%fd10768, %fd9972;
	sub.f64 	%fd10769, %fd10768, %fd9973;
	sub.f64 	%fd10770, %fd10769, %fd9974;
	neg.f64 	%fd10771, %fd1589;
	st.local.v2.f64 	[%rd4+5008], {%fd10770, %fd10771};
	neg.f64 	%fd10772, %fd1590;
	neg.f64 	%fd10773, %fd1591;
	st.local.v2.f64 	[%rd4+5024], {%fd10772, %fd10773};
	fma.rn.f64 	%fd10774, %fd1527, 0d3DC19799812DEA11, %fd1307;
	mul.f64 	%fd10775, %fd9980, 0d3FE0000000000000;
	st.local.v2.f64 	[%rd4+5040], {%fd10774, %fd10775};
	st.local.v2.f64 	[%rd4+5056], {%fd10640, %fd10007};
	mul.f64 	%fd10776, %fd9984, 0d3FC999999999999A;
	st.local.v2.f64 	[%rd4+5072], {%fd10776, %fd10096};
	neg.f64 	%fd10777, %fd9985;
	mul.f64 	%fd10778, %fd1303, 0d3FB2F1A9FBE76C8B;
	sub.f64 	%fd10779, %fd10777, %fd10778;
	st.local.v2.f64 	[%rd4+5088], {%fd10779, %fd10582};
	mul.f64 	%fd10780, %fd9995, 0d3FD8000000000000;
	fma.rn.f64 	%fd10781, %fd9992, 0d3FD0000000000000, %fd10780;
	add.f64 	%fd10782, %fd9996, %fd10781;
	st.local.v2.f64 	[%rd4+5104], {%fd10782, %fd10096};
	mul.f64 	%fd10783, %fd10590, 0d3FD8000000000000;
	fma.rn.f64 	%fd10784, %fd1602, 0d3FC999999999999A, %fd10783;
	fma.rn.f64 	%fd10785, %fd10592, 0d3FD0000000000000, %fd10784;
	st.local.v2.f64 	[%rd4+5120], {%fd10096, %fd10785};
	mul.f64 	%fd10786, %fd1598, 0d3FE0000000000000;
	sub.f64 	%fd10787, %fd10786, %fd1605;
	add.f64 	%fd10788, %fd10787, %fd1622;
	add.f64 	%fd10789, %fd10788, %fd1627;
	st.local.v2.f64 	[%rd4+5136], {%fd10789, %fd10669};
	st.local.v2.f64 	[%rd4+5152], {%fd10096, %fd10096};
	st.local.v2.f64 	[%rd4+5168], {%fd10096, %fd10002};
	neg.f64 	%fd10790, %fd10004;
	sub.f64 	%fd10791, %fd10790, %fd9992;
	sub.f64 	%fd10792, %fd10791, %fd9995;
	fma.rn.f64 	%fd10793, %fd1604, 0d3D919799812DEA11, %fd10005;
	sub.f64 	%fd10794, %fd10792, %fd10793;
	st.local.v2.f64 	[%rd4+5184], {%fd10794, %fd10096};
	neg.f64 	%fd10795, %fd10592;
	st.local.v2.f64 	[%rd4+5200], {%fd10795, %fd1624};
	neg.f64 	%fd10796, %fd10350;
	st.local.v2.f64 	[%rd4+5216], {%fd10796, %fd10096};
	neg.f64 	%fd10797, %fd10460;
	add.f64 	%fd10798, %fd1301, %fd10006;
	st.local.v2.f64 	[%rd4+5232], {%fd10797, %fd10798};
	mul.f64 	%fd10799, %fd10001, 0d3FE4CCCCCCCCCCCD;
	st.local.v2.f64 	[%rd4+5248], {%fd10440, %fd10799};
	mul.f64 	%fd10800, %fd9992, 0d3FEE978D4FDF3B64;
	fma.rn.f64 	%fd10801, %fd9995, 0d3FE0000000000000, %fd10800;
	add.f64 	%fd10802, %fd10801, %fd10793;
	neg.f64 	%fd10803, %fd9989;
	sub.f64 	%fd10804, %fd10803, %fd9990;
	sub.f64 	%fd10805, %fd10804, %fd10647;
	st.local.v2.f64 	[%rd4+5264], {%fd10802, %fd10805};
	mul.f64 	%fd10806, %fd1623, 0d3FE4CCCCCCCCCCCD;
	sub.f64 	%fd10807, %fd10806, %fd1613;
	mul.f64 	%fd10808, %fd10592, 0d3FE0000000000000;
	st.local.v2.f64 	[%rd4+5280], {%fd10807, %fd10808};
	sub.f64 	%fd10809, %fd1626, %fd1614;
	mul.f64 	%fd10810, %fd10350, 0d3FEE978D4FDF3B64;
	st.local.v2.f64 	[%rd4+5296], {%fd10809, %fd10810};
	st.local.v2.f64 	[%rd4+5312], {%fd10096, %fd10096};
	mul.f64 	%fd10811, %fd9976, 0d3F8EB851EB851EB8;
	mul.f64 	%fd10812, %fd9976, 0d3FC47AE147AE147B;
	st.local.v2.f64 	[%rd4+5328], {%fd10811, %fd10812};
	neg.f64 	%fd10813, %fd9999;
	sub.f64 	%fd10814, %fd10813, %fd10440;
	st.local.v2.f64 	[%rd4+5344], {%fd9974, %fd10814};
	mul.f64 	%fd10815, %fd9979, 0d3F947AE147AE147B;
	st.local.v2.f64 	[%rd4+5360], {%fd10815, %fd10096};
	neg.f64 	%fd10816, %fd1621;
	st.local.v2.f64 	[%rd4+5376], {%fd10096, %fd10816};
	mul.f64 	%fd10817, %fd1611, 0d3FC47AE147AE147B;
	fma.rn.f64 	%fd10818, %fd1597, 0d3F947AE147AE147B, %fd10817;
	fma.rn.f64 	%fd10819, %fd1619, 0d3F8EB851EB851EB8, %fd10818;
	st.local.v2.f64 	[%rd4+5392], {%fd10819, %fd1591};
	neg.f64 	%fd10820, %fd10027;
	sub.f64 	%fd10821, %fd10820, %fd1314;
	sub.f64 	%fd10822, %fd10821, %fd10085;
	sub.f64 	%fd10823, %fd10822, %fd10093;
	st.local.v2.f64 	[%rd4+5408], {%fd10096, %fd10823};
	neg.f64 	%fd10824, %fd1685;
	st.local.v2.f64 	[%rd4+5424], {%fd10087, %fd10824};
	neg.f64 	%fd10825, %fd1631;
	st.local.v2.f64 	[%rd4+5440], {%fd10825, %fd1679};
	mul.f64 	%fd10826, %fd979, %fd1546;
	st.local.v2.f64 	[%rd4+5456], {%fd10025, %fd10826};
	neg.f64 	%fd10827, %fd1677;
	st.local.v2.f64 	[%rd4+5472], {%fd10827, %fd274};
	mul.f64 	%fd10828, %fd10001, 0d3FB999999999999A;
	st.local.v2.f64 	[%rd4+5488], {%fd9997, %fd10828};
	neg.f64 	%fd10829, %fd9991;
	sub.f64 	%fd10830, %fd10829, %fd9992;
	sub.f64 	%fd10831, %fd10830, %fd9994;
	sub.f64 	%fd10832, %fd10831, %fd9995;
	add.f64 	%fd10833, %fd9996, %fd9996;
	sub.f64 	%fd10834, %fd10832, %fd10833;
	st.local.v2.f64 	[%rd4+5504], {%fd9990, %fd10834};
	mul.f64 	%fd10835, %fd1623, 0d3FB999999999999A;
	neg.f64 	%fd10836, %fd10590;
	st.local.v2.f64 	[%rd4+5520], {%fd10835, %fd10836};
	add.f64 	%fd10837, %fd1614, %fd1616;
	neg.f64 	%fd10838, %fd10347;
	st.local.v2.f64 	[%rd4+5536], {%fd10837, %fd10838};
	neg.f64 	%fd10839, %fd10454;
	st.local.v2.f64 	[%rd4+5552], {%fd10839, %fd10096};
	neg.f64 	%fd10840, %fd10521;
	neg.f64 	%fd10841, %fd10076;
	sub.f64 	%fd10842, %fd10841, %fd10077;
	sub.f64 	%fd10843, %fd10842, %fd10078;
	sub.f64 	%fd10844, %fd10843, %fd10081;
	sub.f64 	%fd10845, %fd10844, %fd10082;
	sub.f64 	%fd10846, %fd10845, %fd10083;
	st.local.v2.f64 	[%rd4+5568], {%fd10840, %fd10846};
	neg.f64 	%fd10847, %fd1663;
	sub.f64 	%fd10848, %fd10847, %fd1664;
	neg.f64 	%fd10849, %fd1669;
	st.local.v2.f64 	[%rd4+5584], {%fd10848, %fd10849};
	neg.f64 	%fd10850, %fd1670;
	neg.f64 	%fd10851, %fd1671;
	st.local.v2.f64 	[%rd4+5600], {%fd10850, %fd10851};
	neg.f64 	%fd10852, %fd1665;
	st.local.v2.f64 	[%rd4+5616], {%fd10852, %fd10775};
	mul.f64 	%fd10853, %fd10041, 0d3FE55556084A515D;
	fma.rn.f64 	%fd10854, %fd9949, 0d3FE55556084A515D, %fd10853;
	fma.rn.f64 	%fd10855, %fd10063, 0d3FE55556084A515D, %fd10854;
	st.local.v2.f64 	[%rd4+5632], {%fd10855, %fd9973};
	neg.f64 	%fd10856, %fd9978;
	sub.f64 	%fd10857, %fd10856, %fd9979;
	st.local.v2.f64 	[%rd4+5648], {%fd10857, %fd10096};
	fma.rn.f64 	%fd10858, %fd1575, 0d3FE55556084A515D, %fd1590;
	add.f64 	%fd10859, %fd10858, %fd10786;
	mul.f64 	%fd10860, %fd1641, 0d3FE55556084A515D;
	st.local.v2.f64 	[%rd4+5664], {%fd10859, %fd10860};
	mul.f64 	%fd10861, %fd1650, 0d3FE55556084A515D;
	neg.f64 	%fd10862, %fd1597;
	st.local.v2.f64 	[%rd4+5680], {%fd10861, %fd10862};
	neg.f64 	%fd10863, %fd1596;
	st.local.v2.f64 	[%rd4+5696], {%fd10096, %fd10863};
	sub.f64 	%fd10864, %fd1366, %fd10030;
	sub.f64 	%fd10865, %fd10864, %fd10031;
	sub.f64 	%fd10866, %fd10865, %fd1316;
	sub.f64 	%fd10867, %fd10866, %fd1317;
	sub.f64 	%fd10868, %fd10867, %fd10086;
	sub.f64 	%fd10869, %fd10868, %fd10087;
	sub.f64 	%fd10870, %fd10869, %fd10091;
	neg.f64 	%fd10871, %fd1683;
	st.local.v2.f64 	[%rd4+5712], {%fd10870, %fd10871};
	neg.f64 	%fd10872, %fd1633;
	neg.f64 	%fd10873, %fd1679;
	st.local.v2.f64 	[%rd4+5728], {%fd10872, %fd10873};
	neg.f64 	%fd10874, %fd1632;
	st.local.v2.f64 	[%rd4+5744], {%fd10874, %fd10029};
	neg.f64 	%fd10875, %fd1678;
	mul.f64 	%fd10876, %fd1025, %fd1546;
	st.local.v2.f64 	[%rd4+5760], {%fd10876, %fd10875};
	mul.f64 	%fd10877, %fd9971, 0d3FC70A3D70A3D70A;
	st.local.v2.f64 	[%rd4+5776], {%fd9947, %fd10877};
	mul.f64 	%fd10878, %fd1301, 0d3FD51EB851EB851F;
	st.local.v2.f64 	[%rd4+5792], {%fd10622, %fd10878};
	mul.f64 	%fd10879, %fd9976, 0d3FD1EB851EB851EC;
	fma.rn.f64 	%fd10880, %fd9977, 0d3FBEB851EB851EB8, %fd10879;
	st.local.v2.f64 	[%rd4+5808], {%fd10537, %fd10880};
	mul.f64 	%fd10881, %fd10440, 0d3FD51EB851EB851F;
	st.local.v2.f64 	[%rd4+5824], {%fd10699, %fd10881};
	neg.f64 	%fd10882, %fd9950;
	sub.f64 	%fd10883, %fd10882, %fd9951;
	sub.f64 	%fd10884, %fd10883, %fd9952;
	sub.f64 	%fd10885, %fd10884, %fd9953;
	sub.f64 	%fd10886, %fd10885, %fd9964;
	st.local.v2.f64 	[%rd4+5840], {%fd10096, %fd10886};
	neg.f64 	%fd10887, %fd1584;
	st.local.v2.f64 	[%rd4+5856], {%fd10887, %fd10701};
	mul.f64 	%fd10888, %fd1609, 0d3FBEB851EB851EB8;
	sub.f64 	%fd10889, %fd10888, %fd1579;
	mul.f64 	%fd10890, %fd1580, 0d3FD3333333333333;
	add.f64 	%fd10891, %fd1573, %fd10890;
	fma.rn.f64 	%fd10892, %fd1588, 0d3FC70A3D70A3D70A, %fd10891;
	st.local.v2.f64 	[%rd4+5872], {%fd10889, %fd10892};
	st.local.v2.f64 	[%rd4+5888], {%fd10096, %fd10096};
	mul.f64 	%fd10893, %fd1611, 0d3FD1EB851EB851EC;
	sub.f64 	%fd10894, %fd10893, %fd1577;
	neg.f64 	%fd10895, %fd1578;
	st.local.v2.f64 	[%rd4+5904], {%fd10894, %fd10895};
	neg.f64 	%fd10896, %fd1576;
	st.local.v2.f64 	[%rd4+5920], {%fd10896, %fd10054};
	st.local.v2.f64 	[%rd4+5936], {%fd10090, %fd10096};
	neg.f64 	%fd10897, %fd10053;
	sub.f64 	%fd10898, %fd10897, %fd1325;
	sub.f64 	%fd10899, %fd10898, %fd10089;
	sub.f64 	%fd10900, %fd10899, %fd10094;
	st.local.v2.f64 	[%rd4+5952], {%fd10096, %fd10900};
	neg.f64 	%fd10901, %fd1681;
	st.local.v2.f64 	[%rd4+5968], {%fd10901, %fd10060};
	st.local.v2.f64 	[%rd4+5984], {%fd1646, %fd10096};
	st.local.v2.f64 	[%rd4+6000], {%fd1682, %fd10096};
	neg.f64 	%fd10902, %fd1645;
	mul.f64 	%fd10903, %fd1523, 0d3D923B5DEC46DB4F;
	fma.rn.f64 	%fd10904, %fd1136, %fd1532, %fd10903;
	st.local.v2.f64 	[%rd4+6016], {%fd10902, %fd10904};
	st.local.v2.f64 	[%rd4+6032], {%fd10096, %fd10096};
	neg.f64 	%fd10905, %fd1686;
	mul.f64 	%fd10906, %fd1136, %fd1543;
	st.local.v2.f64 	[%rd4+6048], {%fd10906, %fd10905};
	st.local.v2.f64 	[%rd4+6064], {%fd1301, %fd10550};
	mul.f64 	%fd10907, %fd9976, 0d3FEF851EB851EB85;
	st.local.v2.f64 	[%rd4+6080], {%fd10878, %fd10907};
	mul.f64 	%fd10908, %fd9972, 0d3FDE147AE147AE14;
	st.local.v2.f64 	[%rd4+6096], {%fd10880, %fd10908};
	mul.f64 	%fd10909, %fd9979, 0d3FEF5C28F5C28F5C;
	st.local.v2.f64 	[%rd4+6112], {%fd10881, %fd10909};
	add.f64 	%fd10910, %fd9951, %fd9952;
	mul.f64 	%fd10911, %fd9953, 0d3FE8000000000000;
	add.f64 	%fd10912, %fd10910, %fd10911;
	add.f64 	%fd10913, %fd10912, %fd9964;
	neg.f64 	%fd10914, %fd9954;
	sub.f64 	%fd10915, %fd10914, %fd9955;
	sub.f64 	%fd10916, %fd10915, %fd10042;
	sub.f64 	%fd10917, %fd10916, %fd10064;
	sub.f64 	%fd10918, %fd10917, %fd1305;
	st.local.v2.f64 	[%rd4+6128], {%fd10913, %fd10918};
	mul.f64 	%fd10919, %fd1589, 0d3FDE147AE147AE14;
	st.local.v2.f64 	[%rd4+6144], {%fd1584, %fd10919};
	fma.rn.f64 	%fd10920, %fd1579, 0d3FE8000000000000, %fd10888;
	mul.f64 	%fd10921, %fd1580, 0d3FE6666666666666;
	sub.f64 	%fd10922, %fd10921, %fd1581;
	st.local.v2.f64 	[%rd4+6160], {%fd10920, %fd10922};
	neg.f64 	%fd10923, %fd1642;
	neg.f64 	%fd10924, %fd1651;
	st.local.v2.f64 	[%rd4+6176], {%fd10923, %fd10924};
	fma.rn.f64 	%fd10925, %fd1597, 0d3FEF5C28F5C28F5C, %fd1577;
	add.f64 	%fd10926, %fd10925, %fd10893;
	fma.rn.f64 	%fd10927, %fd1619, 0d3FEF851EB851EB85, %fd10926;
	sub.f64 	%fd10928, %fd1578, %fd1582;
	st.local.v2.f64 	[%rd4+6192], {%fd10927, %fd10928};
	st.local.v2.f64 	[%rd4+6208], {%fd10096, %fd10380};
	st.local.v2.f64 	[%rd4+6224], {%fd10383, %fd10386};
	add.f64 	%fd10929, %fd1292, %fd10432;
	st.local.v2.f64 	[%rd4+6240], {%fd10418, %fd10929};
	neg.f64 	%fd10930, %fd10037;
	st.local.v2.f64 	[%rd4+6256], {%fd10930, %fd10096};
	st.local.v2.f64 	[%rd4+6272], {%fd10686, %fd10695};
	sub.f64 	%fd10931, %fd1373, %fd9885;
	sub.f64 	%fd10932, %fd10931, %fd1526;
	sub.f64 	%fd10933, %fd10932, %fd9899;
	mul.f64 	%fd10934, %fd399, %fd5;
	sub.f64 	%fd10935, %fd10933, %fd10934;
	sub.f64 	%fd10936, %fd10935, %fd1541;
	sub.f64 	%fd10937, %fd10936, %fd1542;
	sub.f64 	%fd10938, %fd10937, %fd1566;
	sub.f64 	%fd10939, %fd10938, %fd1636;
	sub.f64 	%fd10940, %fd10939, %fd1637;
	sub.f64 	%fd10941, %fd10940, %fd1639;
	sub.f64 	%fd10942, %fd10941, %fd1643;
	sub.f64 	%fd10943, %fd10942, %fd1644;
	st.local.v2.f64 	[%rd4+6288], {%fd10096, %fd10943};
	sub.f64 	%fd10944, %fd1288, %fd10162;
	st.local.v2.f64 	[%rd4+6304], {%fd10096, %fd10944};
	st.local.v2.f64 	[%rd4+6320], {%fd10096, %fd10096};
	neg.f64 	%fd10945, %fd10155;
	st.local.v2.f64 	[%rd4+6336], {%fd10945, %fd10096};
	st.local.v2.f64 	[%rd4+6352], {%fd10096, %fd10096};
	st.local.v2.f64 	[%rd4+6368], {%fd10096, %fd10096};
	mul.f64 	%fd10946, %fd1309, 0d4001333333333333;
	fma.rn.f64 	%fd10947, %fd1309, 0d4001333333333333, %fd10946;
	st.local.v2.f64 	[%rd4+6384], {%fd10947, %fd9968};
	st.local.v2.f64 	[%rd4+6400], {%fd1301, %fd1301};
	add.f64 	%fd10948, %fd274, %fd1307;
	st.local.v2.f64 	[%rd4+6416], {%fd10948, %fd10640};
	st.local.v2.f64 	[%rd4+6432], {%fd10537, %fd1308};
	mul.f64 	%fd10949, %fd9984, 0d3FD3333333333333;
	add.f64 	%fd10950, %fd9983, %fd10949;
	st.local.v2.f64 	[%rd4+6448], {%fd10096, %fd10950};
	st.local.v2.f64 	[%rd4+6464], {%fd10642, %fd10907};
	st.local.v2.f64 	[%rd4+6480], {%fd10096, %fd10828};
	mul.f64 	%fd10951, %fd9972, 0d3FCD70A3D70A3D71;
	st.local.v2.f64 	[%rd4+6496], {%fd10951, %fd10778};
	fma.rn.f64 	%fd10952, %fd9989, 0d3FB999999999999A, %fd10647;
	st.local.v2.f64 	[%rd4+6512], {%fd10096, %fd10952};
	st.local.v2.f64 	[%rd4+6528], {%fd10096, %fd10650};
	neg.f64 	%fd10953, %fd9964;
	st.local.v2.f64 	[%rd4+6544], {%fd10096, %fd10953};
	fma.rn.f64 	%fd10954, %fd748, %fd1527, %fd9955;
	fma.rn.f64 	%fd10955, %fd1528, 0d3DD5FD7FE1796495, %fd10954;
	fma.rn.f64 	%fd10956, %fd1201, %fd1538, %fd10955;
	neg.f64 	%fd10957, %fd9957;
	sub.f64 	%fd10958, %fd10957, %fd9958;
	sub.f64 	%fd10959, %fd10958, %fd9959;
	sub.f64 	%fd10960, %fd10959, %fd9960;
	sub.f64 	%fd10961, %fd10960, %fd9961;
	sub.f64 	%fd10962, %fd10961, %fd9962;
	sub.f64 	%fd10963, %fd10962, %fd9963;
	sub.f64 	%fd10964, %fd10963, %fd1584;
	fma.rn.f64 	%fd10965, %fd9965, %fd1519, %fd9966;
	sub.f64 	%fd10966, %fd10964, %fd10965;
	st.local.v2.f64 	[%rd4+6560], {%fd10956, %fd10966};
	mul.f64 	%fd10967, %fd1613, 0d3FB999999999999A;
	fma.rn.f64 	%fd10968, %fd1589, 0d3FCD70A3D70A3D71, %fd10967;
	add.f64 	%fd10969, %fd10968, %fd10835;
	mul.f64 	%fd10970, %fd780, %fd1519;
	neg.f64 	%fd10971, %fd10970;
	sub.f64 	%fd10972, %fd10971, %fd10481;
	fma.rn.f64 	%fd10973, %fd1602, 0d3FD3333333333333, %fd10972;
	fma.rn.f64 	%fd10974, %fd10590, 0d3FC0000000000000, %fd10973;
	st.local.v2.f64 	[%rd4+6576], {%fd10969, %fd10974};
	add.f64 	%fd10975, %fd1581, %fd1585;
	add.f64 	%fd10976, %fd10975, %fd1606;
	st.local.v2.f64 	[%rd4+6592], {%fd10976, %fd1642};
	sub.f64 	%fd10977, %fd1601, %fd10341;
	fma.rn.f64 	%fd10978, %fd10347, 0d3FD0000000000000, %fd10977;
	fma.rn.f64 	%fd10979, %fd1619, 0d3FEF851EB851EB85, %fd10978;
	st.local.v2.f64 	[%rd4+6608], {%fd1651, %fd10979};
	neg.f64 	%fd10980, %fd10496;
	sub.f64 	%fd10981, %fd1582, %fd10245;
	st.local.v2.f64 	[%rd4+6624], {%fd10980, %fd10981};
	neg.f64 	%fd10982, %fd10451;
	sub.f64 	%fd10983, %fd10982, %fd10354;
	st.local.v2.f64 	[%rd4+6640], {%fd10983, %fd10127};
	st.local.v2.f64 	[%rd4+6656], {%fd9945, %fd10096};
	fma.rn.f64 	%fd10984, %fd374, %fd1527, %fd10162;
	fma.rn.f64 	%fd10985, %fd960, %fd1528, %fd10984;
	mul.f64 	%fd10986, %fd9932, 0d3FD999999999999A;
	fma.rn.f64 	%fd10987, %fd1304, 0d3FD3D70A3D70A3D7, %fd10986;
	st.local.v2.f64 	[%rd4+6672], {%fd10985, %fd10987};
	st.local.v2.f64 	[%rd4+6688], {%fd10096, %fd10096};
	st.local.v2.f64 	[%rd4+6704], {%fd10096, %fd10096};
	st.local.v2.f64 	[%rd4+6720], {%fd10096, %fd10096};
	st.local.v2.f64 	[%rd4+6736], {%fd10096, %fd10096};
	fma.rn.f64 	%fd10988, %fd1566, 0d3FD999999999999A, %fd1526;
	fma.rn.f64 	%fd10989, %fd1637, 0d3FB70A3D70A3D70A, %fd10988;
	st.local.v2.f64 	[%rd4+6752], {%fd10096, %fd10989};
	sub.f64 	%fd10990, %fd1374, %fd9887;
	sub.f64 	%fd10991, %fd10990, %fd9893;
	sub.f64 	%fd10992, %fd10991, %fd9894;
	sub.f64 	%fd10993, %fd10992, %fd9895;
	st.local.v2.f64 	[%rd4+6768], {%fd10096, %fd10993};
	neg.f64 	%fd10994, %fd1525;
	st.local.v2.f64 	[%rd4+6784], {%fd10994, %fd10096};
	add.f64 	%fd10995, %fd9888, %fd1530;
	add.f64 	%fd10996, %fd10995, %fd1571;
	st.local.v2.f64 	[%rd4+6800], {%fd10996, %fd1628};
	st.local.v2.f64 	[%rd4+6816], {%fd1290, %fd10096};
	st.local.v2.f64 	[%rd4+6832], {%fd1303, %fd10199};
	st.local.v2.f64 	[%rd4+6848], {%fd10096, %fd10096};
	neg.f64 	%fd10997, %fd1534;
	sub.f64 	%fd10998, %fd10997, %fd1535;
	sub.f64 	%fd10999, %fd10998, %fd1536;
	st.local.v2.f64 	[%rd4+6864], {%fd10096, %fd10999};
	st.local.v2.f64 	[%rd4+6880], {%fd1313, %fd10063};
	neg.f64 	%fd11000, %fd10093;
	st.local.v2.f64 	[%rd4+6896], {%fd10059, %fd11000};
	neg.f64 	%fd11001, %fd10091;
	st.local.v2.f64 	[%rd4+6912], {%fd10082, %fd11001};
	neg.f64 	%fd11002, %fd10089;
	st.local.v2.f64 	[%rd4+6928], {%fd11002, %fd10064};
	neg.f64 	%fd11003, %fd10052;
	sub.f64 	%fd11004, %fd11003, %fd1681;
	sub.f64 	%fd11005, %fd11004, %fd1683;
	sub.f64 	%fd11006, %fd11005, %fd1685;
	st.local.v2.f64 	[%rd4+6944], {%fd10096, %fd11006};
	st.local.v2.f64 	[%rd4+6960], {%fd10096, %fd10096};
	mul.f64 	%fd11007, %fd1142, %fd1524;
	neg.f64 	%fd11008, %fd11007;
	st.local.v2.f64 	[%rd4+6976], {%fd11008, %fd10096};
	fma.rn.f64 	%fd11009, %fd1135, %fd1532, %fd10058;
	add.f64 	%fd11010, %fd11009, %fd1648;
	add.f64 	%fd11011, %fd11010, %fd1650;
	add.f64 	%fd11012, %fd11011, %fd1651;
	add.f64 	%fd11013, %fd11012, %fd1670;
	st.local.v2.f64 	[%rd4+6992], {%fd10096, %fd11013};
	st.local.v2.f64 	[%rd4+7008], {%fd10665, %fd10096};
	st.local.v2.f64 	[%rd4+7024], {%fd10096, %fd10096};
	st.local.v2.f64 	[%rd4+7040], {%fd10096, %fd10096};
	mul.f64 	%fd11014, %fd1135, %fd1538;
	st.local.v2.f64 	[%rd4+7056], {%fd10096, %fd11014};
	neg.f64 	%fd11015, %fd10079;
	st.local.v2.f64 	[%rd4+7072], {%fd10096, %fd11015};
	neg.f64 	%fd11016, %fd9926;
	st.local.v2.f64 	[%rd4+7088], {%fd11016, %fd10607};
	st.local.v2.f64 	[%rd4+7104], {%fd10738, %fd10762};
	st.local.v2.f64 	[%rd4+7120], {%fd10768, %fd10803};
	neg.f64 	%fd11017, %fd9885;
	st.local.v2.f64 	[%rd4+7136], {%fd10096, %fd11017};
	neg.f64 	%fd11018, %fd9887;
	st.local.v2.f64 	[%rd4+7152], {%fd9958, %fd11018};
	sub.f64 	%fd11019, %fd10686, %fd9886;
	sub.f64 	%fd11020, %fd11019, %fd1525;
	sub.f64 	%fd11021, %fd11020, %fd9889;
	sub.f64 	%fd11022, %fd11021, %fd9892;
	sub.f64 	%fd11023, %fd11022, %fd9903;
	sub.f64 	%fd11024, %fd11023, %fd9906;
	sub.f64 	%fd11025, %fd11024, %fd1554;
	sub.f64 	%fd11026, %fd11025, %fd1561;
	sub.f64 	%fd11027, %fd11026, %fd1574;
	sub.f64 	%fd11028, %fd11027, %fd1589;
	sub.f64 	%fd11029, %fd11028, %fd1613;
	sub.f64 	%fd11030, %fd11029, %fd1623;
	sub.f64 	%fd11031, %fd11030, %fd10008;
	sub.f64 	%fd11032, %fd11031, %fd10045;
	sub.f64 	%fd11033, %fd11032, %fd1667;
	sub.f64 	%fd11034, %fd11033, %fd1288;
	sub.f64 	%fd11035, %fd11034, %fd1289;
	st.local.v2.f64 	[%rd4+7168], {%fd11035, %fd10096};
	neg.f64 	%fd11036, %fd10193;
	mul.f64 	%fd11037, %fd934, %fd1522;
	neg.f64 	%fd11038, %fd11037;
	st.local.v2.f64 	[%rd4+7184], {%fd11036, %fd11038};
	mul.f64 	%fd11039, %fd1117, %fd1522;
	neg.f64 	%fd11040, %fd11039;
	st.local.v2.f64 	[%rd4+7200], {%fd10096, %fd11040};
	mul.f64 	%fd11041, %fd313, %fd4;
	sub.f64 	%fd11042, %fd11041, %fd10197;
	st.local.v2.f64 	[%rd4+7216], {%fd10096, %fd11042};
	mul.f64 	%fd11043, %fd412, %fd1522;
	neg.f64 	%fd11044, %fd11043;
	st.local.v2.f64 	[%rd4+7232], {%fd10096, %fd11044};
	mul.f64 	%fd11045, %fd430, %fd1522;
	neg.f64 	%fd11046, %fd11045;
	st.local.v2.f64 	[%rd4+7248], {%fd11046, %fd10096};
	sub.f64 	%fd11047, %fd10354, %fd10154;
	st.local.v2.f64 	[%rd4+7264], {%fd11047, %fd10096};
	st.local.v2.f64 	[%rd4+7280], {%fd1337, %fd1328};
	st.local.v2.f64 	[%rd4+7296], {%fd1306, %fd10415};
	st.local.v2.f64 	[%rd4+7312], {%fd9956, %fd1318};
	st.local.v2.f64 	[%rd4+7328], {%fd1281, %fd1308};
	neg.f64 	%fd11048, %fd9984;
	st.local.v2.f64 	[%rd4+7344], {%fd10730, %fd11048};
	mul.f64 	%fd11049, %fd9932, 0d3FE8000000000000;
	fma.rn.f64 	%fd11050, %fd632, %fd1527, %fd11049;
	fma.rn.f64 	%fd11051, %fd1049, %fd1528, %fd11050;
	st.local.v2.f64 	[%rd4+7360], {%fd11051, %fd10730};
	fma.rn.f64 	%fd11052, %fd9942, 0d3FE6666666666666, %fd10059;
	mul.f64 	%fd11053, %fd10001, 0d3FB47AE147AE147B;
	st.local.v2.f64 	[%rd4+7376], {%fd11052, %fd11053};
	mul.f64 	%fd11054, %fd9972, 0d3FB1EB851EB851EC;
	neg.f64 	%fd11055, %fd9995;
	st.local.v2.f64 	[%rd4+7392], {%fd11054, %fd11055};
	st.local.v2.f64 	[%rd4+7408], {%fd11055, %fd10096};
	mul.f64 	%fd11056, %fd9964, 0d3FEA3D70A3D70A3D;
	sub.f64 	%fd11057, %fd11056, %fd9953;
	st.local.v2.f64 	[%rd4+7424], {%fd11057, %fd1305};
	mul.f64 	%fd11058, %fd1566, 0d3FE8000000000000;
	add.f64 	%fd11059, %fd9959, %fd9961;
	sub.f64 	%fd11060, %fd11059, %fd9963;
	fma.rn.f64 	%fd11061, %fd1584, 0d3FEA3D70A3D70A3D, %fd11060;
	add.f64 	%fd11062, %fd11061, %fd10965;
	st.local.v2.f64 	[%rd4+7440], {%fd11058, %fd11062};
	mul.f64 	%fd11063, %fd1623, 0d3FB47AE147AE147B;
	fma.rn.f64 	%fd11064, %fd1589, 0d3FB1EB851EB851EC, %fd11063;
	st.local.v2.f64 	[%rd4+7456], {%fd10096, %fd11064};
	neg.f64 	%fd11065, %fd9935;
	sub.f64 	%fd11066, %fd11065, %fd9936;
	sub.f64 	%fd11067, %fd11066, %fd9937;
	fma.rn.f64 	%fd11068, %fd9938, %fd1523, %fd9939;
	sub.f64 	%fd11069, %fd11067, %fd11068;
	fma.rn.f64 	%fd11070, %fd9940, %fd1523, %fd9941;
	sub.f64 	%fd11071, %fd11069, %fd11070;
	sub.f64 	%fd11072, %fd11071, %fd1579;
	sub.f64 	%fd11073, %fd11072, %fd10481;
	sub.f64 	%fd11074, %fd11073, %fd1594;
	sub.f64 	%fd11075, %fd11074, %fd1602;
	sub.f64 	%fd11076, %fd11075, %fd1609;
	sub.f64 	%fd11077, %fd11076, %fd10590;
	sub.f64 	%fd11078, %fd11077, %fd10592;
	sub.f64 	%fd11079, %fd11078, %fd10035;
	sub.f64 	%fd11080, %fd11079, %fd10060;
	sub.f64 	%fd11081, %fd11080, %fd10061;
	mul.f64 	%fd11082, %fd1570, 0d3FE6666666666666;
	add.f64 	%fd11083, %fd1567, %fd11082;
	add.f64 	%fd11084, %fd11083, %fd1583;
	fma.rn.f64 	%fd11085, %fd1666, 0d3FE3333333333333, %fd11084;
	st.local.v2.f64 	[%rd4+7472], {%fd11081, %fd11085};
	st.local.v2.f64 	[%rd4+7488], {%fd1634, %fd10096};
	st.local.v2.f64 	[%rd4+7504], {%fd1648, %fd10096};
	neg.f64 	%fd11086, %fd10903;
	sub.f64 	%fd11087, %fd11086, %fd10213;
	st.local.v2.f64 	[%rd4+7520], {%fd10096, %fd11087};
	sub.f64 	%fd11088, %fd10341, %fd10324;
	neg.f64 	%fd11089, %fd10226;
	st.local.v2.f64 	[%rd4+7536], {%fd11088, %fd11089};
	sub.f64 	%fd11090, %fd10245, %fd10239;
	st.local.v2.f64 	[%rd4+7552], {%fd10096, %fd11090};
	neg.f64 	%fd11091, %fd10752;
	st.local.v2.f64 	[%rd4+7568], {%fd11091, %fd10096};
	st.local.v2.f64 	[%rd4+7584], {%fd10378, %fd10389};
	st.local.v2.f64 	[%rd4+7600], {%fd10392, %fd10397};
	st.local.v2.f64 	[%rd4+7616], {%fd10399, %fd10401};
	st.local.v2.f64 	[%rd4+7632], {%fd10404, %fd10407};
	st.local.v2.f64 	[%rd4+7648], {%fd10389, %fd10389};
	sub.f64 	%fd11092, %fd10039, %fd10040;
	st.local.v2.f64 	[%rd4+7664], {%fd10414, %fd11092};
	st.local.v2.f64 	[%rd4+7680], {%fd10423, %fd10437};
	sub.f64 	%fd11093, %fd1306, %fd9968;
	st.local.v2.f64 	[%rd4+7696], {%fd10439, %fd11093};
	st.local.v2.f64 	[%rd4+7712], {%fd10448, %fd10453};
	mul.f64 	%fd11094, %fd9980, 0dBFE0000000000000;
	st.local.v2.f64 	[%rd4+7728], {%fd1301, %fd11094};
	sub.f64 	%fd11095, %fd1301, %fd10704;
	sub.f64 	%fd11096, %fd1301, %fd10622;
	st.local.v2.f64 	[%rd4+7744], {%fd11095, %fd11096};
	neg.f64 	%fd11097, %fd9930;
	st.local.v2.f64 	[%rd4+7760], {%fd11097, %fd11096};
	sub.f64 	%fd11098, %fd10327, %fd9917;
	st.local.v2.f64 	[%rd4+7776], {%fd11096, %fd11098};
	neg.f64 	%fd11099, %fd10038;
	st.local.v2.f64 	[%rd4+7792], {%fd10477, %fd11099};
	sub.f64 	%fd11100, %fd1298, %fd9915;
	st.local.v2.f64 	[%rd4+7808], {%fd11100, %fd10492};
	sub.f64 	%fd11101, %fd1301, %fd10729;
	st.local.v2.f64 	[%rd4+7824], {%fd10497, %fd11101};
	sub.f64 	%fd11102, %fd1301, %fd9997;
	st.local.v2.f64 	[%rd4+7840], {%fd10096, %fd11102};
	st.local.v2.f64 	[%rd4+7856], {%fd10096, %fd10536};
	st.local.v2.f64 	[%rd4+7872], {%fd10551, %fd10560};
	add.f64 	%fd11103, %fd1291, %fd1291;
	sub.f64 	%fd11104, %fd11103, %fd9900;
	st.local.v2.f64 	[%rd4+7888], {%fd11104, %fd10577};
	fma.rn.f64 	%fd11105, %fd584, %fd1544, %fd9920;
	st.local.v2.f64 	[%rd4+7904], {%fd10602, %fd11105};
	st.local.v2.f64 	[%rd4+7920], {%fd10096, %fd10096};
	st.local.v2.f64 	[%rd4+7936], {%fd10641, %fd10671};
	sub.f64 	%fd11106, %fd10162, %fd9890;
	sub.f64 	%fd11107, %fd11049, %fd9933;
	st.local.v2.f64 	[%rd4+7952], {%fd11106, %fd11107};
	st.local.v2.f64 	[%rd4+7968], {%fd10096, %fd10709};
	sub.f64 	%fd11108, %fd1299, %fd9916;
	st.local.v2.f64 	[%rd4+7984], {%fd11108, %fd10096};
	mul.f64 	%fd11109, %fd9948, 0d3FC0A3D70A3D70A4;
	sub.f64 	%fd11110, %fd11109, %fd9949;
	sub.f64 	%fd11111, %fd10034, %fd10549;
	add.f64 	%fd11112, %fd1301, %fd11111;
	st.local.v2.f64 	[%rd4+8000], {%fd11110, %fd11112};
	mul.f64 	%fd11113, %fd10001, 0d3FD0000000000000;
	sub.f64 	%fd11114, %fd11113, %fd10002;
	st.local.v2.f64 	[%rd4+8016], {%fd10096, %fd11114};
	mul.f64 	%fd11115, %fd9972, 0d3FD51EB851EB851F;
	sub.f64 	%fd11116, %fd11115, %fd9973;
	st.local.v2.f64 	[%rd4+8032], {%fd11116, %fd10777};
	mul.f64 	%fd11117, %fd9989, 0d3FC851EB851EB852;
	sub.f64 	%fd11118, %fd11117, %fd9990;
	st.local.v2.f64 	[%rd4+8048], {%fd10096, %fd11118};
	sub.f64 	%fd11119, %fd1314, %fd10027;
	st.local.v2.f64 	[%rd4+8064], {%fd10813, %fd11119};
	st.local.v2.f64 	[%rd4+8080], {%fd10096, %fd10842};
	st.local.v2.f64 	[%rd4+8096], {%fd10096, %fd10096};
	st.local.v2.f64 	[%rd4+8112], {%fd10096, %fd10168};
	fma.rn.f64 	%fd11120, %fd9899, 0d4000000000000000, %fd1526;
	add.f64 	%fd11121, %fd11120, %fd11058;
	add.f64 	%fd11122, %fd11121, %fd1639;
	st.local.v2.f64 	[%rd4+8128], {%fd10914, %fd11122};
	fma.rn.f64 	%fd11123, %fd9893, 0d4000000000000000, %fd9887;
	st.local.v2.f64 	[%rd4+8144], {%fd10096, %fd11123};
	sub.f64 	%fd11124, %fd1525, %fd9889;
	add.f64 	%fd11125, %fd11124, %fd9892;
	fma.rn.f64 	%fd11126, %fd1574, 0d3FC0A3D70A3D70A4, %fd11125;
	fma.rn.f64 	%fd11127, %fd1589, 0d3FD51EB851EB851F, %fd11126;
	fma.rn.f64 	%fd11128, %fd1613, 0d3FC851EB851EB852, %fd11127;
	fma.rn.f64 	%fd11129, %fd1623, 0d3FD0000000000000, %fd11128;
	st.local.v2.f64 	[%rd4+8160], {%fd11003, %fd11129};
	neg.f64 	%fd11130, %fd9888;
	sub.f64 	%fd11131, %fd11130, %fd10193;
	sub.f64 	%fd11132, %fd11131, %fd1530;
	sub.f64 	%fd11133, %fd11132, %fd9896;
	sub.f64 	%fd11134, %fd11133, %fd1540;
	sub.f64 	%fd11135, %fd11134, %fd9910;
	sub.f64 	%fd11136, %fd11135, %fd9912;
	sub.f64 	%fd11137, %fd11136, %fd1550;
	sub.f64 	%fd11138, %fd11137, %fd1551;
	sub.f64 	%fd11139, %fd11138, %fd1552;
	sub.f64 	%fd11140, %fd11139, %fd1553;
	sub.f64 	%fd11141, %fd11140, %fd10565;
	sub.f64 	%fd11142, %fd11141, %fd1564;
	sub.f64 	%fd11143, %fd11142, %fd1565;
	sub.f64 	%fd11144, %fd11143, %fd1567;
	sub.f64 	%fd11145, %fd11144, %fd1568;
	sub.f64 	%fd11146, %fd11145, %fd11082;
	sub.f64 	%fd11147, %fd11146, %fd9943;
	sub.f64 	%fd11148, %fd11147, %fd1571;
	sub.f64 	%fd11149, %fd11148, %fd1572;
	sub.f64 	%fd11150, %fd11149, %fd1573;
	sub.f64 	%fd11151, %fd11150, %fd1575;
	sub.f64 	%fd11152, %fd11151, %fd10890;
	sub.f64 	%fd11153, %fd11152, %fd1581;
	sub.f64 	%fd11154, %fd11153, %fd1583;
	sub.f64 	%fd11155, %fd11154, %fd1585;
	sub.f64 	%fd11156, %fd11155, %fd1586;
	sub.f64 	%fd11157, %fd11156, %fd1587;
	sub.f64 	%fd11158, %fd11157, %fd1588;
	sub.f64 	%fd11159, %fd11158, %fd1590;
	sub.f64 	%fd11160, %fd11159, %fd10627;
	sub.f64 	%fd11161, %fd11160, %fd10786;
	sub.f64 	%fd11162, %fd11161, %fd1599;
	sub.f64 	%fd11163, %fd11162, %fd10635;
	sub.f64 	%fd11164, %fd11163, %fd1605;
	sub.f64 	%fd11165, %fd11164, %fd1606;
	sub.f64 	%fd11166, %fd11165, %fd1607;
	sub.f64 	%fd11167, %fd11166, %fd1608;
	sub.f64 	%fd11168, %fd11167, %fd10734;
	sub.f64 	%fd11169, %fd11168, %fd1614;
	sub.f64 	%fd11170, %fd11169, %fd1616;
	sub.f64 	%fd11171, %fd11170, %fd1617;
	sub.f64 	%fd11172, %fd11171, %fd10705;
	sub.f64 	%fd11173, %fd11172, %fd1621;
	sub.f64 	%fd11174, %fd11173, %fd1622;
	sub.f64 	%fd11175, %fd11174, %fd1624;
	sub.f64 	%fd11176, %fd11175, %fd1627;
	sub.f64 	%fd11177, %fd11176, %fd10024;
	sub.f64 	%fd11178, %fd11177, %fd10026;
	sub.f64 	%fd11179, %fd11178, %fd1631;
	sub.f64 	%fd11180, %fd11179, %fd1638;
	sub.f64 	%fd11181, %fd11180, %fd1640;
	sub.f64 	%fd11182, %fd11181, %fd11007;
	sub.f64 	%fd11183, %fd11182, %fd1646;
	sub.f64 	%fd11184, %fd11183, %fd1649;
	sub.f64 	%fd11185, %fd11184, %fd1652;
	sub.f64 	%fd11186, %fd11185, %fd1653;
	sub.f64 	%fd11187, %fd11186, %fd1658;
	sub.f64 	%fd11188, %fd11187, %fd1659;
	sub.f64 	%fd11189, %fd11188, %fd1660;
	sub.f64 	%fd11190, %fd11189, %fd1661;
	sub.f64 	%fd11191, %fd11190, %fd1663;
	sub.f64 	%fd11192, %fd11191, %fd1664;
	sub.f64 	%fd11193, %fd11192, %fd1666;
	st.local.v2.f64 	[%rd4+8176], {%fd10096, %fd11193};
	add.f64 	%fd11194, %fd10022, %fd1635;
	fma.rn.f64 	%fd11195, %fd10155, 0d4000000000000000, %fd1290;
	st.local.v2.f64 	[%rd4+8192], {%fd11194, %fd11195};
	neg.f64 	%fd11196, %fd10661;
	st.local.v2.f64 	[%rd4+8208], {%fd10096, %fd11196};
	sub.f64 	%fd11197, %fd9891, %fd10199;
	add.f64 	%fd11198, %fd11197, %fd1645;
	st.local.v2.f64 	[%rd4+8224], {%fd11198, %fd10096};
	sub.f64 	%fd11199, %fd9911, %fd10491;
	add.f64 	%fd11200, %fd11199, %fd1557;
	neg.f64 	%fd11201, %fd10224;
	st.local.v2.f64 	[%rd4+8240], {%fd11200, %fd11201};
	neg.f64 	%fd11202, %fd10724;
	st.local.v2.f64 	[%rd4+8256], {%fd11202, %fd9914};
	fma.rn.f64 	%fd11203, %fd1534, 0d4000000000000000, %fd10251;
	mul.f64 	%fd11204, %fd386, %fd1527;
	sub.f64 	%fd11205, %fd11203, %fd11204;
	add.f64 	%fd11206, %fd11205, %fd10308;
	add.f64 	%fd11207, %fd11206, %fd10252;
	add.f64 	%fd11208, %fd11207, %fd1555;
	add.f64 	%fd11209, %fd11208, %fd10356;
	mul.f64 	%fd11210, %fd980, %fd1527;
	neg.f64 	%fd11211, %fd11210;
	st.local.v2.f64 	[%rd4+8272], {%fd11209, %fd11211};
	st.local.v2.f64 	[%rd4+8288], {%fd1333, %fd10156};
	mul.f64 	%fd11212, %fd10036, 0d4008000000000000;
	fma.rn.f64 	%fd11213, %fd1319, 0d4010000000000000, %fd11212;
	st.local.v2.f64 	[%rd4+8304], {%fd11213, %fd10098};
	fma.rn.f64 	%fd11214, %fd10044, 0d4000000000000000, %fd1321;
	st.local.v2.f64 	[%rd4+8320], {%fd11214, %fd1315};
	st.local.v2.f64 	[%rd4+8336], {%fd1334, %fd10375};
	st.local.v2.f64 	[%rd4+8352], {%fd1336, %fd10316};
	fma.rn.f64 	%fd11215, %fd10037, 0d3FD6666666666666, %fd10038;
	add.f64 	%fd11216, %fd1318, %fd11215;
	fma.rn.f64 	%fd11217, %fd1310, 0d4000000000000000, %fd10068;
	st.local.v2.f64 	[%rd4+8368], {%fd11216, %fd11217};
	neg.f64 	%fd11218, %fd10023;
	st.local.v2.f64 	[%rd4+8384], {%fd10096, %fd11218};
	sub.f64 	%fd11219, %fd10067, %fd10073;
	add.f64 	%fd11220, %fd1332, %fd11219;
	neg.f64 	%fd11221, %fd10018;
	st.local.v2.f64 	[%rd4+8400], {%fd11220, %fd11221};
	neg.f64 	%fd11222, %fd10032;
	neg.f64 	%fd11223, %fd10069;
	st.local.v2.f64 	[%rd4+8416], {%fd11222, %fd11223};
	neg.f64 	%fd11224, %fd10041;
	neg.f64 	%fd11225, %fd10034;
	st.local.v2.f64 	[%rd4+8432], {%fd11224, %fd11225};
	st.local.v2.f64 	[%rd4+8448], {%fd10096, %fd10096};
	st.local.v2.f64 	[%rd4+8464], {%fd10096, %fd1314};
	neg.f64 	%fd11226, %fd10081;
	sub.f64 	%fd11227, %fd1316, %fd10031;
	st.local.v2.f64 	[%rd4+8480], {%fd11226, %fd11227};
	neg.f64 	%fd11228, %fd10042;
	st.local.v2.f64 	[%rd4+8496], {%fd10096, %fd11228};
	mul.f64 	%fd11229, %fd1637, 0d3FD6666666666666;
	fma.rn.f64 	%fd11230, %fd1636, 0d4008000000000000, %fd11229;
	fma.rn.f64 	%fd11231, %fd1639, 0d4008000000000000, %fd11230;
	add.f64 	%fd11232, %fd11231, %fd1643;
	fma.rn.f64 	%fd11233, %fd1644, 0d4000000000000000, %fd11232;
	st.local.v2.f64 	[%rd4+8512], {%fd11233, %fd10096};
	st.local.v2.f64 	[%rd4+8528], {%fd10096, %fd10096};
	neg.f64 	%fd11234, %fd10008;
	st.local.v2.f64 	[%rd4+8544], {%fd11234, %fd10035};
	fma.rn.f64 	%fd11235, %fd10024, 0d3FEE147AE147AE14, %fd10026;
	add.f64 	%fd11236, %fd11235, %fd1638;
	fma.rn.f64 	%fd11237, %fd1640, 0d4008000000000000, %fd11236;
	sub.f64 	%fd11238, %fd11038, %fd1628;
	sub.f64 	%fd11239, %fd11238, %fd10021;
	sub.f64 	%fd11240, %fd11239, %fd10022;
	sub.f64 	%fd11241, %fd11240, %fd1629;
	sub.f64 	%fd11242, %fd11241, %fd1633;
	sub.f64 	%fd11243, %fd11242, %fd1634;
	sub.f64 	%fd11244, %fd11243, %fd10033;
	sub.f64 	%fd11245, %fd11244, %fd1635;
	sub.f64 	%fd11246, %fd11245, %fd1641;
	sub.f64 	%fd11247, %fd11246, %fd1642;
	sub.f64 	%fd11248, %fd11247, %fd1656;
	sub.f64 	%fd11249, %fd11248, %fd1657;
	sub.f64 	%fd11250, %fd11249, %fd1669;
	st.local.v2.f64 	[%rd4+8560], {%fd11237, %fd11250};
	add.f64 	%fd11251, %fd1654, %fd1655;
	st.local.v2.f64 	[%rd4+8576], {%fd10096, %fd11251};
	neg.f64 	%fd11252, %fd10663;
	st.local.v2.f64 	[%rd4+8592], {%fd11252, %fd10009};
	st.local.v2.f64 	[%rd4+8608], {%fd10071, %fd10028};
	fma.rn.f64 	%fd11253, %fd10013, 0d4000000000000000, %fd10218;
	add.f64 	%fd11254, %fd10015, %fd11253;
	mul.f64 	%fd11255, %fd10224, 0d3FEE147AE147AE14;
	add.f64 	%fd11256, %fd11254, %fd11255;
	mul.f64 	%fd11257, %fd987, %fd1544;
	add.f64 	%fd11258, %fd11256, %fd11257;
	add.f64 	%fd11259, %fd11258, %fd10226;
	add.f64 	%fd11260, %fd11259, %fd10230;
	st.local.v2.f64 	[%rd4+8624], {%fd11260, %fd10096};
	mul.f64 	%fd11261, %fd10020, %fd1528;
	neg.f64 	%fd11262, %fd11261;
	sub.f64 	%fd11263, %fd11262, %fd10356;
	st.local.v2.f64 	[%rd4+8640], {%fd10096, %fd11263};
	add.f64 	%fd11264, %fd1313, %fd11210;
	st.local.v2.f64 	[%rd4+8656], {%fd11264, %fd9988};
	st.local.v2.f64 	[%rd4+8672], {%fd10066, %fd10065};
	st.local.v2.f64 	[%rd4+8688], {%fd9918, %fd9947};
	st.local.v2.f64 	[%rd4+8704], {%fd9971, %fd10074};
	st.local.v2.f64 	[%rd4+8720], {%fd10062, %fd10066};
	st.local.v2.f64 	[%rd4+8736], {%fd10066, %fd10040};
	st.local.v2.f64 	[%rd4+8752], {%fd9931, %fd9968};
	st.local.v2.f64 	[%rd4+8768], {%fd9980, %fd9930};
	st.local.v2.f64 	[%rd4+8784], {%fd9917, %fd9956};
	st.local.v2.f64 	[%rd4+8800], {%fd10038, %fd9915};
	st.local.v2.f64 	[%rd4+8816], {%fd9970, %fd9946};
	neg.f64 	%fd11265, %fd10084;
	st.local.v2.f64 	[%rd4+8832], {%fd10533, %fd11265};
	st.local.v2.f64 	[%rd4+8848], {%fd10096, %fd9981};
	st.local.v2.f64 	[%rd4+8864], {%fd9927, %fd9900};
	fma.rn.f64 	%fd11266, %fd585, %fd1544, %fd9921;
	add.f64 	%fd11267, %fd11266, %fd9924;
	st.local.v2.f64 	[%rd4+8880], {%fd11267, %fd10096};
	fma.rn.f64 	%fd11268, %fd1304, 0d3FF27AE147AE147B, %fd9933;
	st.local.v2.f64 	[%rd4+8896], {%fd9890, %fd11268};
	st.local.v2.f64 	[%rd4+8912], {%fd9916, %fd10096};
	st.local.v2.f64 	[%rd4+8928], {%fd10096, %fd9942};
	neg.f64 	%fd11269, %fd10090;
	st.local.v2.f64 	[%rd4+8944], {%fd11269, %fd10096};
	st.local.v2.f64 	[%rd4+8960], {%fd10096, %fd10096};
	add.f64 	%fd11270, %fd10027, %fd10085;
	add.f64 	%fd11271, %fd11270, %fd10093;
	st.local.v2.f64 	[%rd4+8976], {%fd9999, %fd11271};
	st.local.v2.f64 	[%rd4+8992], {%fd10096, %fd10096};
	neg.f64 	%fd11272, %fd10087;
	st.local.v2.f64 	[%rd4+9008], {%fd11272, %fd10096};
	add.f64 	%fd11273, %fd10089, %fd10094;
	st.local.v2.f64 	[%rd4+9024], {%fd11273, %fd9954};
	neg.f64 	%fd11274, %fd9899;
	st.local.v2.f64 	[%rd4+9040], {%fd11274, %fd10096};
	add.f64 	%fd11275, %fd10052, %fd1681;
	add.f64 	%fd11276, %fd11275, %fd1685;
	st.local.v2.f64 	[%rd4+9056], {%fd9895, %fd11276};
	st.local.v2.f64 	[%rd4+9072], {%fd10096, %fd10096};
	add.f64 	%fd11277, %fd1530, %fd9896;
	add.f64 	%fd11278, %fd11277, %fd1540;
	add.f64 	%fd11279, %fd11278, %fd1550;
	add.f64 	%fd11280, %fd11279, %fd1551;
	add.f64 	%fd11281, %fd11280, %fd1552;
	add.f64 	%fd11282, %fd11281, %fd1553;
	add.f64 	%fd11283, %fd11282, %fd10565;
	add.f64 	%fd11284, %fd11283, %fd1564;
	add.f64 	%fd11285, %fd11284, %fd1565;
	add.f64 	%fd11286, %fd11285, %fd1567;
	add.f64 	%fd11287, %fd11286, %fd1570;
	add.f64 	%fd11288, %fd11287, %fd9943;
	add.f64 	%fd11289, %fd11288, %fd1572;
	add.f64 	%fd11290, %fd11289, %fd1573;
	add.f64 	%fd11291, %fd11290, %fd1581;
	add.f64 	%fd11292, %fd11291, %fd1583;
	add.f64 	%fd11293, %fd11292, %fd1585;
	add.f64 	%fd11294, %fd11293, %fd1587;
	add.f64 	%fd11295, %fd11294, %fd1588;
	add.f64 	%fd11296, %fd11295, %fd1598;
	add.f64 	%fd11297, %fd11296, %fd1599;
	add.f64 	%fd11298, %fd11297, %fd1608;
	fma.rn.f64 	%fd11299, %fd1612, 0d3FEB333333333333, %fd11298;
	add.f64 	%fd11300, %fd11299, %fd1621;
	add.f64 	%fd11301, %fd11300, %fd10026;
	add.f64 	%fd11302, %fd11301, %fd1631;
	add.f64 	%fd11303, %fd11302, %fd1638;
	add.f64 	%fd11304, %fd11303, %fd1640;
	add.f64 	%fd11305, %fd11304, %fd11007;
	add.f64 	%fd11306, %fd11305, %fd1649;
	add.f64 	%fd11307, %fd11306, %fd1652;
	add.f64 	%fd11308, %fd11307, %fd1653;
	add.f64 	%fd11309, %fd11308, %fd1658;
	add.f64 	%fd11310, %fd11309, %fd1659;
	add.f64 	%fd11311, %fd11310, %fd1660;
	st.local.v2.f64 	[%rd4+9088], {%fd11311, %fd10096};
	sub.f64 	%fd11312, %fd10945, %fd1290;
	sub.f64 	%fd11313, %fd11312, %fd1676;
	sub.f64 	%fd11314, %fd11313, %fd1679;
	sub.f64 	%fd11315, %fd11314, %fd1682;
	st.local.v2.f64 	[%rd4+9104], {%fd11315, %fd10096};
	st.local.v2.f64 	[%rd4+9120], {%fd10661, %fd10096};
	st.local.v2.f64 	[%rd4+9136], {%fd10096, %fd1558};
	st.local.v2.f64 	[%rd4+9152], {%fd10096, %fd1559};
	add.f64 	%fd11316, %fd1536, %fd11204;
	add.f64 	%fd11317, %fd11316, %fd1556;
	st.local.v2.f64 	[%rd4+9168], {%fd10096, %fd11317};
	add.f64 	%fd11318, %fd11210, %fd1677;
	add.f64 	%fd11319, %fd11318, %fd1686;
	st.local.v2.f64 	[%rd4+9184], {%fd11319, %fd1326};
	st.local.v2.f64 	[%rd4+9200], {%fd1333, %fd1331};
	st.local.v2.f64 	[%rd4+9216], {%fd10366, %fd10368};
	st.local.v2.f64 	[%rd4+9232], {%fd10102, %fd10309};
	st.local.v2.f64 	[%rd4+9248], {%fd10103, %fd10369};
	sub.f64 	%fd11320, %fd10073, %fd10067;
	add.f64 	%fd11321, %fd1332, %fd11320;
	st.local.v2.f64 	[%rd4+9264], {%fd10508, %fd11321};
	add.f64 	%fd11322, %fd10054, %fd10069;
	fma.rn.f64 	%fd11323, %fd1323, 0d4000000000000000, %fd11322;
	neg.f64 	%fd11324, %fd10063;
	st.local.v2.f64 	[%rd4+9280], {%fd11323, %fd11324};
	neg.f64 	%fd11325, %fd10059;
	mul.f64 	%fd11326, %fd1327, 0d3FEB333333333333;
	sub.f64 	%fd11327, %fd11326, %fd10055;
	st.local.v2.f64 	[%rd4+9296], {%fd11325, %fd11327};
	sub.f64 	%fd11328, %fd10083, %fd10082;
	st.local.v2.f64 	[%rd4+9312], {%fd10096, %fd11328};
	st.local.v2.f64 	[%rd4+9328], {%fd10096, %fd1325};
	neg.f64 	%fd11329, %fd10064;
	st.local.v2.f64 	[%rd4+9344], {%fd11329, %fd10096};
	neg.f64 	%fd11330, %fd10045;
	st.local.v2.f64 	[%rd4+9360], {%fd10052, %fd11330};
	add.f64 	%fd11331, %fd11007, %fd1646;
	add.f64 	%fd11332, %fd11331, %fd1649;
	fma.rn.f64 	%fd11333, %fd1652, 0d4008000000000000, %fd11332;
	fma.rn.f64 	%fd11334, %fd1653, 0d4000000000000000, %fd11333;
	add.f64 	%fd11335, %fd11334, %fd1658;
	fma.rn.f64 	%fd11336, %fd1659, 0d4000000000000000, %fd11335;
	add.f64 	%fd11337, %fd1660, %fd11336;
	st.local.v2.f64 	[%rd4+9376], {%fd10061, %fd11337};
	add.f64 	%fd11338, %fd1656, %fd1657;
	st.local.v2.f64 	[%rd4+9392], {%fd11338, %fd10096};
	sub.f64 	%fd11339, %fd11040, %fd10050;
	sub.f64 	%fd11340, %fd11339, %fd1647;
	sub.f64 	%fd11341, %fd11340, %fd10058;
	sub.f64 	%fd11342, %fd11341, %fd1648;
	sub.f64 	%fd11343, %fd11342, %fd1650;
	sub.f64 	%fd11344, %fd11343, %fd1651;
	sub.f64 	%fd11345, %fd11344, %fd1654;
	sub.f64 	%fd11346, %fd11345, %fd1655;
	sub.f64 	%fd11347, %fd11346, %fd1670;
	neg.f64 	%fd11348, %fd10665;
	st.local.v2.f64 	[%rd4+9408], {%fd11347, %fd11348};
	fma.rn.f64 	%fd11349, %fd10047, 0d4000000000000000, %fd10208;
	fma.rn.f64 	%fd11350, %fd1160, %fd1544, %fd11349;
	add.f64 	%fd11351, %fd11350, %fd10213;
	add.f64 	%fd11352, %fd11351, %fd10070;
	add.f64 	%fd11353, %fd10071, %fd11352;
	add.f64 	%fd11354, %fd11353, %fd1671;
	add.f64 	%fd11355, %fd1324, %fd11354;
	st.local.v2.f64 	[%rd4+9424], {%fd10046, %fd11355};
	add.f64 	%fd11356, %fd10228, %fd10230;
	mul.f64 	%fd11357, %fd1160, %fd1543;
	st.local.v2.f64 	[%rd4+9440], {%fd11357, %fd11356};
	st.local.v2.f64 	[%rd4+9456], {%fd10096, %fd10096};
	neg.f64 	%fd11358, %fd11014;
	st.local.v2.f64 	[%rd4+9472], {%fd11358, %fd10096};
	st.local.v2.f64 	[%rd4+9488], {%fd10639, %fd10006};
	st.local.v2.f64 	[%rd4+9504], {%fd1301, %fd1301};
	mul.f64 	%fd11359, %fd1301, 0d3FE8000000000000;
	st.local.v2.f64 	[%rd4+9520], {%fd9970, %fd11359};
	st.local.v2.f64 	[%rd4+9536], {%fd9934, %fd10440};
	mul.f64 	%fd11360, %fd9977, 0d3FE999999999999A;
	fma.rn.f64 	%fd11361, %fd9984, 0d3FE999999999999A, %fd9983;
	st.local.v2.f64 	[%rd4+9552], {%fd11360, %fd11361};
	mul.f64 	%fd11362, %fd9932, 0d3FD0000000000000;
	mul.f64 	%fd11363, %fd9977, 0d3FE5C28F5C28F5C3;
	st.local.v2.f64 	[%rd4+9568], {%fd11362, %fd11363};
	mul.f64 	%fd11364, %fd9948, 0d3FF23851EB851EB8;
	fma.rn.f64 	%fd11365, %fd9942, 0d3FD3333333333333, %fd10034;
	add.f64 	%fd11366, %fd1301, %fd11365;
	st.local.v2.f64 	[%rd4+9584], {%fd11364, %fd11366};
	mul.f64 	%fd11367, %fd10001, 0d3FE28F5C28F5C28F;
	mul.f64 	%fd11368, %fd9972, 0d3FE23D70A3D70A3D;
	st.local.v2.f64 	[%rd4+9600], {%fd11367, %fd11368};
	mul.f64 	%fd11369, %fd9995, 0d3FF4000000000000;
	fma.rn.f64 	%fd11370, %fd9992, 0d3FEE978D4FDF3B64, %fd11369;
	add.f64 	%fd11371, %fd10005, %fd11370;
	st.local.v2.f64 	[%rd4+9616], {%fd10778, %fd11371};
	mul.f64 	%fd11372, %fd9992, 0d3FE8000000000000;
	fma.rn.f64 	%fd11373, %fd9995, 0d3FF2000000000000, %fd11372;
	fma.rn.f64 	%fd11374, %fd9996, 0d3FE0000000000000, %fd11373;
	st.local.v2.f64 	[%rd4+9632], {%fd10647, %fd11374};
	st.local.v2.f64 	[%rd4+9648], {%fd10516, %fd10909};
	mul.f64 	%fd11375, %fd1566, 0d3FD0000000000000;
	st.local.v2.f64 	[%rd4+9664], {%fd10911, %fd11375};
	add.f64 	%fd11376, %fd9962, %fd9963;
	st.local.v2.f64 	[%rd4+9680], {%fd11376, %fd10096};
	mul.f64 	%fd11377, %fd1589, 0d3FE23D70A3D70A3D;
	fma.rn.f64 	%fd11378, %fd1574, 0d3FF23851EB851EB8, %fd11377;
	fma.rn.f64 	%fd11379, %fd1623, 0d3FE28F5C28F5C28F, %fd11378;
	add.f64 	%fd11380, %fd9936, %fd9937;
	fma.rn.f64 	%fd11381, %fd9939, 0d4000000000000000, %fd11380;
	add.f64 	%fd11382, %fd9941, %fd11381;
	fma.rn.f64 	%fd11383, %fd1579, 0d3FE8000000000000, %fd11382;
	add.f64 	%fd11384, %fd11383, %fd10970;
	add.f64 	%fd11385, %fd10481, %fd11384;
	fma.rn.f64 	%fd11386, %fd1594, 0d3FE999999999999A, %fd11385;
	fma.rn.f64 	%fd11387, %fd1602, 0d3FE999999999999A, %fd11386;
	fma.rn.f64 	%fd11388, %fd1609, 0d3FE5C28F5C28F5C3, %fd11387;
	fma.rn.f64 	%fd11389, %fd10590, 0d3FF2000000000000, %fd11388;
	fma.rn.f64 	%fd11390, %fd10592, 0d3FF4000000000000, %fd11389;
	add.f64 	%fd11391, %fd11390, %fd10035;
	add.f64 	%fd11392, %fd11391, %fd10060;
	add.f64 	%fd11393, %fd10061, %fd11392;
	st.local.v2.f64 	[%rd4+9696], {%fd11379, %fd11393};
	fma.rn.f64 	%fd11394, %fd1570, 0d3FD3333333333333, %fd1568;
	sub.f64 	%fd11395, %fd11394, %fd9943;
	add.f64 	%fd11396, %fd11395, %fd1586;
	add.f64 	%fd11397, %fd11396, %fd1587;
	add.f64 	%fd11398, %fd11397, %fd1663;
	add.f64 	%fd11399, %fd11398, %fd1666;
	sub.f64 	%fd11400, %fd1635, %fd10033;
	add.f64 	%fd11401, %fd11400, %fd1669;
	st.local.v2.f64 	[%rd4+9712], {%fd11399, %fd11401};
	sub.f64 	%fd11402, %fd1670, %fd10058;
	st.local.v2.f64 	[%rd4+9728], {%fd10096, %fd11402};
	sub.f64 	%fd11403, %fd11196, %fd9944;
	sub.f64 	%fd11404, %fd11403, %fd10663;
	sub.f64 	%fd11405, %fd11404, %fd10665;
	sub.f64 	%fd11406, %fd11405, %fd1302;
	sub.f64 	%fd11407, %fd11406, %fd1303;
	st.local.v2.f64 	[%rd4+9744], {%fd11407, %fd10096};
	add.f64 	%fd11408, %fd10903, %fd10213;
	fma.rn.f64 	%fd11409, %fd1597, 0d3FEF5C28F5C28F5C, %fd10324;
	add.f64 	%fd11410, %fd11409, %fd1601;
	fma.rn.f64 	%fd11411, %fd10347, 0d3FE8000000000000, %fd11410;
	fma.rn.f64 	%fd11412, %fd10350, 0d3FEE978D4FDF3B64, %fd11411;
	st.local.v2.f64 	[%rd4+9760], {%fd11408, %fd11412};
	st.local.v2.f64 	[%rd4+9776], {%fd10226, %fd10096};
	sub.f64 	%fd11413, %fd10239, %fd10241;
	add.f64 	%fd11414, %fd11413, %fd1665;
	st.local.v2.f64 	[%rd4+9792], {%fd11414, %fd10096};
	st.local.v2.f64 	[%rd4+9808], {%fd10096, %fd1312};
	add.f64 	%fd11415, %fd10326, %fd9907;
	mul.f64 	%fd11416, %fd10037, 0d3FB999999999999A;
	st.local.v2.f64 	[%rd4+9824], {%fd11415, %fd11416};
	neg.f64 	%fd11417, %fd10030;
	st.local.v2.f64 	[%rd4+9840], {%fd11417, %fd10897};
	fma.rn.f64 	%fd11418, %fd304, %fd4, %fd10934;
	fma.rn.f64 	%fd11419, %fd1637, 0d3FB999999999999A, %fd11418;
	st.local.v2.f64 	[%rd4+9856], {%fd11419, %fd9895};
	sub.f64 	%fd11420, %fd1289, %fd9886;
	st.local.v2.f64 	[%rd4+9872], {%fd10096, %fd11420};
	st.local.v2.f64 	[%rd4+9888], {%fd10096, %fd11130};
	st.local.v2.f64 	[%rd4+9904], {%fd10096, %fd10096};
	st.local.v2.f64 	[%rd4+9920], {%fd10096, %fd10096};
	sub.f64 	%fd11421, %fd1375, %fd10197;
	sub.f64 	%fd11422, %fd11421, %fd10199;
	sub.f64 	%fd11423, %fd11422, %fd9891;
	sub.f64 	%fd11424, %fd11423, %fd9905;
	sub.f64 	%fd11425, %fd11424, %fd10009;
	sub.f64 	%fd11426, %fd11425, %fd1632;
	sub.f64 	%fd11427, %fd11426, %fd10046;
	sub.f64 	%fd11428, %fd11427, %fd1645;
	sub.f64 	%fd11429, %fd1324, %fd10208;
	st.local.v2.f64 	[%rd4+9936], {%fd11428, %fd11429};
	add.f64 	%fd11430, %fd1294, %fd1545;
	neg.f64 	%fd11431, %fd10218;
	st.local.v2.f64 	[%rd4+9952], {%fd11430, %fd11431};
	sub.f64 	%fd11432, %fd1548, %fd10234;
	add.f64 	%fd11433, %fd1293, %fd11432;
	st.local.v2.f64 	[%rd4+9968], {%fd11433, %fd1295};
	sub.f64 	%fd11434, %fd1536, %fd10250;
	st.local.v2.f64 	[%rd4+9984], {%fd11434, %fd10096};
	neg.f64 	%fd11435, %fd10083;
	fma.rn.f64 	%fd11436, %fd1327, 0d3FC3333333333333, %fd1166;
	st.local.v2.f64 	[%rd4+10000], {%fd11436, %fd11435};
	st.local.v2.f64 	[%rd4+10016], {%fd10053, %fd10096};
	neg.f64 	%fd11437, %fd10060;
	sub.f64 	%fd11438, %fd11437, %fd10061;
	st.local.v2.f64 	[%rd4+10032], {%fd10045, %fd11438};
	st.local.v2.f64 	[%rd4+10048], {%fd10096, %fd10096};
	st.local.v2.f64 	[%rd4+10064], {%fd10096, %fd11039};
	sub.f64 	%fd11439, %fd1645, %fd10046;
	st.local.v2.f64 	[%rd4+10080], {%fd10096, %fd11439};
	neg.f64 	%fd11440, %fd10208;
	sub.f64 	%fd11441, %fd11440, %fd10209;
	sub.f64 	%fd11442, %fd11441, %fd10211;
	sub.f64 	%fd11443, %fd11442, %fd10051;
	sub.f64 	%fd11444, %fd11443, %fd10056;
	sub.f64 	%fd11445, %fd11444, %fd10057;
	sub.f64 	%fd11446, %fd11445, %fd10903;
	sub.f64 	%fd11447, %fd11446, %fd10213;
	sub.f64 	%fd11448, %fd11447, %fd10070;
	sub.f64 	%fd11449, %fd11448, %fd10071;
	sub.f64 	%fd11450, %fd11449, %fd10072;
	sub.f64 	%fd11451, %fd11450, %fd1671;
	sub.f64 	%fd11452, %fd11451, %fd1324;
	neg.f64 	%fd11453, %fd11357;
	st.local.v2.f64 	[%rd4+10096], {%fd11452, %fd11453};
	neg.f64 	%fd11454, %fd10228;
	sub.f64 	%fd11455, %fd11454, %fd10230;
	sub.f64 	%fd11456, %fd11455, %fd10232;
	neg.f64 	%fd11457, %fd10761;
	st.local.v2.f64 	[%rd4+10112], {%fd11456, %fd11457};
	neg.f64 	%fd11458, %fd10906;
	st.local.v2.f64 	[%rd4+10128], {%fd10096, %fd11458};
	sub.f64 	%fd11459, %fd10325, %fd9904;
	st.local.v2.f64 	[%rd4+10144], {%fd10096, %fd11459};
	add.f64 	%fd11460, %fd9901, %fd9901;
	st.local.v2.f64 	[%rd4+10160], {%fd11460, %fd9928};
	st.local.v2.f64 	[%rd4+10176], {%fd1298, %fd10096};
	add.f64 	%fd11461, %fd9927, %fd1563;
	add.f64 	%fd11462, %fd11461, %fd9929;
	fma.rn.f64 	%fd11463, %fd618, %fd4, %fd11462;
	neg.f64 	%fd11464, %fd9922;
	sub.f64 	%fd11465, %fd11464, %fd9923;
	add.f64 	%fd11466, %fd11465, %fd9925;
	st.local.v2.f64 	[%rd4+10192], {%fd11463, %fd11466};
	neg.f64 	%fd11467, %fd9976;
	neg.f64 	%fd11468, %fd9983;
	st.local.v2.f64 	[%rd4+10208], {%fd11467, %fd11468};
	st.local.v2.f64 	[%rd4+10224], {%fd11467, %fd11467};
	neg.f64 	%fd11469, %fd9992;
	st.local.v2.f64 	[%rd4+10240], {%fd11469, %fd10096};
	neg.f64 	%fd11470, %fd9979;
	st.local.v2.f64 	[%rd4+10256], {%fd11469, %fd11470};
	neg.f64 	%fd11471, %fd9951;
	add.f64 	%fd11472, %fd1541, %fd1541;
	st.local.v2.f64 	[%rd4+10272], {%fd11471, %fd11472};
	neg.f64 	%fd11473, %fd9959;
	st.local.v2.f64 	[%rd4+10288], {%fd11473, %fd10096};
	neg.f64 	%fd11474, %fd9903;
	neg.f64 	%fd11475, %fd9936;
	st.local.v2.f64 	[%rd4+10304], {%fd11474, %fd11475};
	sub.f64 	%fd11476, %fd10565, %fd9910;
	st.local.v2.f64 	[%rd4+10320], {%fd11476, %fd10096};
	st.local.v2.f64 	[%rd4+10336], {%fd10096, %fd10096};
	st.local.v2.f64 	[%rd4+10352], {%fd10096, %fd9905};
	neg.f64 	%fd11477, %fd10056;
	sub.f64 	%fd11478, %fd11044, %fd1545;
	sub.f64 	%fd11479, %fd11478, %fd9908;
	sub.f64 	%fd11480, %fd11479, %fd10491;
	sub.f64 	%fd11481, %fd11480, %fd9911;
	sub.f64 	%fd11482, %fd11481, %fd1557;
	sub.f64 	%fd11483, %fd11482, %fd1558;
	sub.f64 	%fd11484, %fd11483, %fd10324;
	sub.f64 	%fd11485, %fd11484, %fd1577;
	sub.f64 	%fd11486, %fd11485, %fd10341;
	sub.f64 	%fd11487, %fd11486, %fd1593;
	sub.f64 	%fd11488, %fd11487, %fd1597;
	sub.f64 	%fd11489, %fd11488, %fd1601;
	sub.f64 	%fd11490, %fd11489, %fd1611;
	sub.f64 	%fd11491, %fd11490, %fd10347;
	sub.f64 	%fd11492, %fd11491, %fd1619;
	sub.f64 	%fd11493, %fd11492, %fd10350;
	sub.f64 	%fd11494, %fd11493, %fd10028;
	sub.f64 	%fd11495, %fd11494, %fd11357;
	sub.f64 	%fd11496, %fd11495, %fd1294;
	st.local.v2.f64 	[%rd4+10368], {%fd11477, %fd11496};
	neg.f64 	%fd11497, %fd11257;
	add.f64 	%fd11498, %fd10234, %fd1560;
	add.f64 	%fd11499, %fd11498, %fd10237;
	add.f64 	%fd11500, %fd1293, %fd11499;
	st.local.v2.f64 	[%rd4+10384], {%fd11497, %fd11500};
	mul.f64 	%fd11501, %fd442, %fd1544;
	sub.f64 	%fd11502, %fd1296, %fd11501;
	neg.f64 	%fd11503, %fd10308;
	st.local.v2.f64 	[%rd4+10400], {%fd11502, %fd11503};
	add.f64 	%fd11504, %fd954, %fd954;
	st.local.v2.f64 	[%rd4+10416], {%fd10096, %fd11504};
	st.local.v2.f64 	[%rd4+10432], {%fd10036, %fd10043};
	st.local.v2.f64 	[%rd4+10448], {%fd10044, %fd1312};
	mul.f64 	%fd11505, %fd10037, 0d3FDD70A3D70A3D71;
	st.local.v2.f64 	[%rd4+10464], {%fd11505, %fd10027};
	add.f64 	%fd11506, %fd1031, %fd10030;
	add.f64 	%fd11507, %fd1317, %fd11506;
	fma.rn.f64 	%fd11508, %fd1637, 0d3FDD70A3D70A3D71, %fd1636;
	add.f64 	%fd11509, %fd11508, %fd1643;
	add.f64 	%fd11510, %fd11509, %fd1644;
	st.local.v2.f64 	[%rd4+10480], {%fd11507, %fd11510};
	st.local.v2.f64 	[%rd4+10496], {%fd10096, %fd10096};
	neg.f64 	%fd11511, %fd10035;
	st.local.v2.f64 	[%rd4+10512], {%fd10008, %fd11511};
	sub.f64 	%fd11512, %fd1631, %fd10024;
	add.f64 	%fd11513, %fd11037, %fd10022;
	st.local.v2.f64 	[%rd4+10528], {%fd11512, %fd11513};
	st.local.v2.f64 	[%rd4+10544], {%fd10096, %fd10096};
	sub.f64 	%fd11514, %fd1632, %fd10009;
	st.local.v2.f64 	[%rd4+10560], {%fd10096, %fd11514};
	neg.f64 	%fd11515, %fd10070;
	sub.f64 	%fd11516, %fd11515, %fd10071;
	sub.f64 	%fd11517, %fd11516, %fd10072;
	neg.f64 	%fd11518, %fd10028;
	st.local.v2.f64 	[%rd4+10576], {%fd11517, %fd11518};
	sub.f64 	%fd11519, %fd11431, %fd10219;
	sub.f64 	%fd11520, %fd11519, %fd10221;
	add.f64 	%fd11521, %fd10015, %fd10015;
	sub.f64 	%fd11522, %fd11520, %fd11521;
	add.f64 	%fd11523, %fd10017, %fd10017;
	sub.f64 	%fd11524, %fd11522, %fd11523;
	sub.f64 	%fd11525, %fd11524, %fd10224;
	sub.f64 	%fd11526, %fd11525, %fd10025;
	sub.f64 	%fd11527, %fd11526, %fd11257;
	sub.f64 	%fd11528, %fd11527, %fd10029;
	sub.f64 	%fd11529, %fd11528, %fd10226;
	sub.f64 	%fd11530, %fd11529, %fd10228;
	sub.f64 	%fd11531, %fd11530, %fd10230;
	sub.f64 	%fd11532, %fd11531, %fd10232;
	neg.f64 	%fd11533, %fd10876;
	st.local.v2.f64 	[%rd4+10592], {%fd11532, %fd11533};
	sub.f64 	%fd11534, %fd10356, %fd10826;
	st.local.v2.f64 	[%rd4+10608], {%fd10096, %fd11534};
	st.local.v2.f64 	[%rd4+10624], {%fd10096, %fd1326};
	st.local.v2.f64 	[%rd4+10640], {%fd1315, %fd10639};
	neg.f64 	%fd11535, %fd9907;
	st.local.v2.f64 	[%rd4+10656], {%fd11535, %fd10548};
	add.f64 	%fd11536, %fd274, %fd10000;
	add.f64 	%fd11537, %fd1307, %fd11536;
	add.f64 	%fd11538, %fd532, %fd9917;
	fma.rn.f64 	%fd11539, %fd1300, 0d3FE55810624DD2F2, %fd11538;
	st.local.v2.f64 	[%rd4+10672], {%fd11537, %fd11539};
	add.f64 	%fd11540, %fd274, %fd9970;
	add.f64 	%fd11541, %fd1307, %fd11540;
	st.local.v2.f64 	[%rd4+10688], {%fd9915, %fd11541};
	neg.f64 	%fd11542, %fd9929;
	add.f64 	%fd11543, %fd448, %fd1297;
	st.local.v2.f64 	[%rd4+10704], {%fd11543, %fd11542};
	neg.f64 	%fd11544, %fd9924;
	sub.f64 	%fd11545, %fd11544, %fd9925;
	st.local.v2.f64 	[%rd4+10720], {%fd10440, %fd11545};
	st.local.v2.f64 	[%rd4+10736], {%fd10553, %fd9983};
	st.local.v2.f64 	[%rd4+10752], {%fd10907, %fd1299};
	mul.f64 	%fd11546, %fd9976, 0d3FEAE147AE147AE1;
	st.local.v2.f64 	[%rd4+10768], {%fd11546, %fd11436};
	st.local.v2.f64 	[%rd4+10784], {%fd10096, %fd10800};
	add.f64 	%fd11547, %fd10440, %fd9999;
	sub.f64 	%fd11548, %fd9992, %fd9994;
	st.local.v2.f64 	[%rd4+10800], {%fd11547, %fd11548};
	st.local.v2.f64 	[%rd4+10816], {%fd10096, %fd10909};
	add.f64 	%fd11549, %fd1031, %fd1317;
	st.local.v2.f64 	[%rd4+10832], {%fd11549, %fd10910};
	sub.f64 	%fd11550, %fd9959, %fd9960;
	add.f64 	%fd11551, %fd11550, %fd9961;
	st.local.v2.f64 	[%rd4+10848], {%fd10096, %fd11551};
	sub.f64 	%fd11552, %fd9903, %fd9906;
	st.local.v2.f64 	[%rd4+10864], {%fd10096, %fd11552};
	sub.f64 	%fd11553, %fd1550, %fd9912;
	add.f64 	%fd11554, %fd11553, %fd1552;
	add.f64 	%fd11555, %fd11554, %fd1586;
	add.f64 	%fd11556, %fd11555, %fd1587;
	add.f64 	%fd11557, %fd11556, %fd1607;
	add.f64 	%fd11558, %fd11557, %fd1621;
	add.f64 	%fd11559, %fd11558, %fd1622;
	st.local.v2.f64 	[%rd4+10880], {%fd11380, %fd11559};
	st.local.v2.f64 	[%rd4+10896], {%fd10096, %fd10096};
	st.local.v2.f64 	[%rd4+10912], {%fd10096, %fd10096};
	neg.f64 	%fd11560, %fd9905;
	sub.f64 	%fd11561, %fd10056, %fd10057;
	st.local.v2.f64 	[%rd4+10928], {%fd11560, %fd11561};
	fma.rn.f64 	%fd11562, %fd9908, 0d4000000000000000, %fd11043;
	add.f64 	%fd11563, %fd11562, %fd9911;
	add.f64 	%fd11564, %fd11563, %fd10324;
	add.f64 	%fd11565, %fd11564, %fd1577;
	add.f64 	%fd11566, %fd11565, %fd10341;
	add.f64 	%fd11567, %fd11566, %fd10558;
	fma.rn.f64 	%fd11568, %fd1597, 0d3FEF5C28F5C28F5C, %fd11567;
	add.f64 	%fd11569, %fd11568, %fd1601;
	fma.rn.f64 	%fd11570, %fd1611, 0d3FEAE147AE147AE1, %fd11569;
	add.f64 	%fd11571, %fd11570, %fd10347;
	fma.rn.f64 	%fd11572, %fd1619, 0d3FEF851EB851EB85, %fd11571;
	add.f64 	%fd11573, %fd11572, %fd10810;
	add.f64 	%fd11574, %fd11573, %fd10028;
	add.f64 	%fd11575, %fd11574, %fd11357;
	sub.f64 	%fd11576, %fd11257, %fd10029;
	st.local.v2.f64 	[%rd4+10944], {%fd11575, %fd11576};
	neg.f64 	%fd11577, %fd10234;
	sub.f64 	%fd11578, %fd11577, %fd11045;
	sub.f64 	%fd11579, %fd11578, %fd1548;
	sub.f64 	%fd11580, %fd11579, %fd9909;
	sub.f64 	%fd11581, %fd11580, %fd10724;
	sub.f64 	%fd11582, %fd11581, %fd9913;
	sub.f64 	%fd11583, %fd11582, %fd1559;
	sub.f64 	%fd11584, %fd11583, %fd1560;
	sub.f64 	%fd11585, %fd11584, %fd10237;
	sub.f64 	%fd11586, %fd11585, %fd10496;
	sub.f64 	%fd11587, %fd11586, %fd10454;
	sub.f64 	%fd11588, %fd11587, %fd10876;
	sub.f64 	%fd11589, %fd11588, %fd10761;
	sub.f64 	%fd11590, %fd11589, %fd1293;
	add.f64 	%fd11591, %fd11501, %fd11501;
	sub.f64 	%fd11592, %fd11591, %fd10526;
	add.f64 	%fd11593, %fd11592, %fd9914;
	add.f64 	%fd11594, %fd11593, %fd10239;
	add.f64 	%fd11595, %fd11594, %fd1578;
	add.f64 	%fd11596, %fd11595, %fd10245;
	add.f64 	%fd11597, %fd1295, %fd11596;
	st.local.v2.f64 	[%rd4+10960], {%fd11590, %fd11597};
	sub.f64 	%fd11598, %fd10308, %fd10476;
	add.f64 	%fd11599, %fd11598, %fd10252;
	st.local.v2.f64 	[%rd4+10976], {%fd11599, %fd10096};
	st.local.v2.f64 	[%rd4+10992], {%fd10327, %fd11543};
	add.f64 	%fd11600, %fd11326, %fd10055;
	st.local.v2.f64 	[%rd4+11008], {%fd9916, %fd11600};
	neg.f64 	%fd11601, %fd10003;
	neg.f64 	%fd11602, %fd9974;
	st.local.v2.f64 	[%rd4+11024], {%fd11601, %fd11602};
	neg.f64 	%fd11603, %fd10078;
	add.f64 	%fd11604, %fd10030, %fd10031;
	add.f64 	%fd11605, %fd1316, %fd11604;
	st.local.v2.f64 	[%rd4+11040], {%fd11603, %fd11605};
	neg.f64 	%fd11606, %fd9952;
	neg.f64 	%fd11607, %fd9955;
	st.local.v2.f64 	[%rd4+11056], {%fd11606, %fd11607};
	neg.f64 	%fd11608, %fd9961;
	st.local.v2.f64 	[%rd4+11072], {%fd11608, %fd10096};
	neg.f64 	%fd11609, %fd9937;
	st.local.v2.f64 	[%rd4+11088], {%fd9906, %fd11609};
	st.local.v2.f64 	[%rd4+11104], {%fd1551, %fd1633};
	st.local.v2.f64 	[%rd4+11120], {%fd10096, %fd1647};
	neg.f64 	%fd11610, %fd9944;
	st.local.v2.f64 	[%rd4+11136], {%fd11610, %fd1632};
	neg.f64 	%fd11611, %fd9908;
	st.local.v2.f64 	[%rd4+11152], {%fd10096, %fd11611};
	sub.f64 	%fd11612, %fd11045, %fd9909;
	st.local.v2.f64 	[%rd4+11168], {%fd10096, %fd11612};
	neg.f64 	%fd11613, %fd11501;
	sub.f64 	%fd11614, %fd11613, %fd10526;
	sub.f64 	%fd11615, %fd11614, %fd9914;
	sub.f64 	%fd11616, %fd11615, %fd10239;
	sub.f64 	%fd11617, %fd11616, %fd10241;
	sub.f64 	%fd11618, %fd11617, %fd1578;
	sub.f64 	%fd11619, %fd11618, %fd1582;
	sub.f64 	%fd11620, %fd11619, %fd10245;
	sub.f64 	%fd11621, %fd11620, %fd1591;
	sub.f64 	%fd11622, %fd11621, %fd1625;
	sub.f64 	%fd11623, %fd11622, %fd1665;
	sub.f64 	%fd11624, %fd11623, %fd1295;
	sub.f64 	%fd11625, %fd11624, %fd1296;
	neg.f64 	%fd11626, %fd10252;
	st.local.v2.f64 	[%rd4+11184], {%fd11625, %fd11626};
	st.local.v2.f64 	[%rd4+11200], {%fd10096, %fd10395};
	st.local.v2.f64 	[%rd4+11216], {%fd10075, %fd10440};
	st.local.v2.f64 	[%rd4+11232], {%fd10131, %fd1301};
	st.local.v2.f64 	[%rd4+11248], {%fd1301, %fd1301};
	fma.rn.f64 	%fd11627, %fd1300, 0d3FE55810624DD2F2, %fd532;
	st.local.v2.f64 	[%rd4+11264], {%fd11627, %fd9946};
	st.local.v2.f64 	[%rd4+11280], {%fd10534, %fd10096};
	st.local.v2.f64 	[%rd4+11296], {%fd11359, %fd10563};
	add.f64 	%fd11628, %fd9900, %fd10023;
	st.local.v2.f64 	[%rd4+11312], {%fd11628, %fd9934};
	neg.f64 	%fd11629, %fd9920;
	sub.f64 	%fd11630, %fd11629, %fd9921;
	add.f64 	%fd11631, %fd11630, %fd9922;
	st.local.v2.f64 	[%rd4+11328], {%fd10440, %fd11631};
	sub.f64 	%fd11632, %fd10553, %fd9975;
	fma.rn.f64 	%fd11633, %fd9977, 0d3FE999999999999A, %fd11632;
	sub.f64 	%fd11634, %fd10949, %fd9982;
	st.local.v2.f64 	[%rd4+11344], {%fd11633, %fd11634};
	st.local.v2.f64 	[%rd4+11360], {%fd1309, %fd10623};
	mul.f64 	%fd11635, %fd9977, 0d3FF3AE147AE147AE;
	sub.f64 	%fd11636, %fd11635, %fd9975;
	fma.rn.f64 	%fd11637, %fd9976, 0d3FE1EB851EB851EC, %fd11636;
	st.local.v2.f64 	[%rd4+11376], {%fd11637, %fd11109};
	st.local.v2.f64 	[%rd4+11392], {%fd1301, %fd11113};
	mul.f64 	%fd11638, %fd9972, 0d3FD0A3D70A3D70A4;
	fma.rn.f64 	%fd11639, %fd1303, 0d3FB2F1A9FBE76C8B, %fd9985;
	st.local.v2.f64 	[%rd4+11408], {%fd11638, %fd11639};
	sub.f64 	%fd11640, %fd10800, %fd10004;
	add.f64 	%fd11641, %fd9995, %fd11640;
	add.f64 	%fd11642, %fd10005, %fd11641;
	fma.rn.f64 	%fd11643, %fd9989, 0d3FD47AE147AE147B, %fd10647;
	st.local.v2.f64 	[%rd4+11424], {%fd11642, %fd11643};
	sub.f64 	%fd11644, %fd11372, %fd9991;
	fma.rn.f64 	%fd11645, %fd9995, 0d3FEC000000000000, %fd11644;
	add.f64 	%fd11646, %fd9996, %fd11645;
	st.local.v2.f64 	[%rd4+11440], {%fd10541, %fd11646};
	sub.f64 	%fd11647, %fd10909, %fd9978;
	st.local.v2.f64 	[%rd4+11456], {%fd10077, %fd11647};
	sub.f64 	%fd11648, %fd9951, %fd9950;
	add.f64 	%fd11649, %fd11648, %fd9952;
	add.f64 	%fd11650, %fd11649, %fd9953;
	fma.rn.f64 	%fd11651, %fd9964, 0d3FEA3D70A3D70A3D, %fd11650;
	st.local.v2.f64 	[%rd4+11472], {%fd11651, %fd1305};
	add.f64 	%fd11652, %fd10958, %fd9962;
	fma.rn.f64 	%fd11653, %fd1584, 0d3FEA3D70A3D70A3D, %fd11652;
	mul.f64 	%fd11654, %fd356, %fd4;
	sub.f64 	%fd11655, %fd11654, %fd9893;
	sub.f64 	%fd11656, %fd11655, %fd9894;
	sub.f64 	%fd11657, %fd11656, %fd9895;
	st.local.v2.f64 	[%rd4+11488], {%fd11653, %fd11657};
	sub.f64 	%fd11658, %fd9889, %fd9892;
	fma.rn.f64 	%fd11659, %fd1574, 0d3FC0A3D70A3D70A4, %fd11658;
	fma.rn.f64 	%fd11660, %fd1589, 0d3FD0A3D70A3D70A4, %fd11659;
	fma.rn.f64 	%fd11661, %fd1613, 0d3FD47AE147AE147B, %fd11660;
	fma.rn.f64 	%fd11662, %fd1623, 0d3FD0000000000000, %fd11661;
	sub.f64 	%fd11663, %fd9936, %fd9935;
	add.f64 	%fd11664, %fd11663, %fd9937;
	add.f64 	%fd11665, %fd11664, %fd11068;
	add.f64 	%fd11666, %fd11665, %fd1579;
	add.f64 	%fd11667, %fd11666, %fd10970;
	fma.rn.f64 	%fd11668, %fd1594, 0d3FE999999999999A, %fd11667;
	fma.rn.f64 	%fd11669, %fd1602, 0d3FD3333333333333, %fd11668;
	fma.rn.f64 	%fd11670, %fd1609, 0d3FF3AE147AE147AE, %fd11669;
	fma.rn.f64 	%fd11671, %fd10590, 0d3FEC000000000000, %fd11670;
	add.f64 	%fd11672, %fd11671, %fd10592;
	add.f64 	%fd11673, %fd11672, %fd10035;
	add.f64 	%fd11674, %fd11673, %fd10061;
	st.local.v2.f64 	[%rd4+11504], {%fd11662, %fd11674};
	sub.f64 	%fd11675, %fd10193, %fd9896;
	add.f64 	%fd11676, %fd11675, %fd1540;
	add.f64 	%fd11677, %fd11676, %fd1568;
	add.f64 	%fd11678, %fd11677, %fd9943;
	add.f64 	%fd11679, %fd11678, %fd1572;
	add.f64 	%fd11680, %fd11679, %fd1605;
	fma.rn.f64 	%fd11681, %fd10024, 0d3FEE147AE147AE14, %fd11680;
	add.f64 	%fd11682, %fd11681, %fd1661;
	add.f64 	%fd11683, %fd11682, %fd1664;
	add.f64 	%fd11684, %fd11683, %fd10132;
	neg.f64 	%fd11685, %fd10021;
	sub.f64 	%fd11686, %fd11685, %fd10022;
	add.f64 	%fd11687, %fd11686, %fd1629;
	add.f64 	%fd11688, %fd11687, %fd10033;
	st.local.v2.f64 	[%rd4+11520], {%fd11684, %fd11688};
	sub.f64 	%fd11689, %fd10058, %fd10050;
	st.local.v2.f64 	[%rd4+11536], {%fd10096, %fd11689};
	add.f64 	%fd11690, %fd1303, %fd10666;
	neg.f64 	%fd11691, %fd9891;
	st.local.v2.f64 	[%rd4+11552], {%fd11690, %fd11691};
	sub.f64 	%fd11692, %fd10213, %fd10051;
	sub.f64 	%fd11693, %fd1557, %fd9911;
	add.f64 	%fd11694, %fd11693, %fd10324;
	add.f64 	%fd11695, %fd11694, %fd1577;
	add.f64 	%fd11696, %fd11695, %fd10558;
	fma.rn.f64 	%fd11697, %fd1597, 0d3FEF5C28F5C28F5C, %fd11696;
	add.f64 	%fd11698, %fd11697, %fd10547;
	fma.rn.f64 	%fd11699, %fd10347, 0d3FE8000000000000, %fd11698;
	add.f64 	%fd11700, %fd11699, %fd10810;
	st.local.v2.f64 	[%rd4+11568], {%fd11692, %fd11700};
	sub.f64 	%fd11701, %fd11255, %fd10025;
	add.f64 	%fd11702, %fd11701, %fd10226;
	neg.f64 	%fd11703, %fd9913;
	st.local.v2.f64 	[%rd4+11584], {%fd11702, %fd11703};
	sub.f64 	%fd11704, %fd10239, %fd9914;
	add.f64 	%fd11705, %fd11704, %fd10241;
	add.f64 	%fd11706, %fd11705, %fd1578;
	neg.f64 	%fd11707, %fd10250;
	sub.f64 	%fd11708, %fd11707, %fd10154;
	sub.f64 	%fd11709, %fd11708, %fd1534;
	sub.f64 	%fd11710, %fd11709, %fd1535;
	sub.f64 	%fd11711, %fd11710, %fd1536;
	sub.f64 	%fd11712, %fd11711, %fd11204;
	add.f64 	%fd11713, %fd9898, %fd9898;
	sub.f64 	%fd11714, %fd11712, %fd11713;
	sub.f64 	%fd11715, %fd11714, %fd10308;
	sub.f64 	%fd11716, %fd11715, %fd10476;
	sub.f64 	%fd11717, %fd11716, %fd10252;
	sub.f64 	%fd11718, %fd11717, %fd1555;
	sub.f64 	%fd11719, %fd11718, %fd1556;
	sub.f64 	%fd11720, %fd11719, %fd10752;
	sub.f64 	%fd11721, %fd11720, %fd1576;
	sub.f64 	%fd11722, %fd11721, %fd10451;
	sub.f64 	%fd11723, %fd11722, %fd10354;
	sub.f64 	%fd11724, %fd11723, %fd1592;
	sub.f64 	%fd11725, %fd11724, %fd1596;
	sub.f64 	%fd11726, %fd11725, %fd1600;
	sub.f64 	%fd11727, %fd11726, %fd1610;
	sub.f64 	%fd11728, %fd11727, %fd10521;
	sub.f64 	%fd11729, %fd11728, %fd1618;
	sub.f64 	%fd11730, %fd11729, %fd10460;
	sub.f64 	%fd11731, %fd11730, %fd11261;
	sub.f64 	%fd11732, %fd11731, %fd10356;
	sub.f64 	%fd11733, %fd11732, %fd10826;
	sub.f64 	%fd11734, %fd11733, %fd11014;
	sub.f64 	%fd11735, %fd11734, %fd10906;
	sub.f64 	%fd11736, %fd11735, %fd1668;
	st.local.v2.f64 	[%rd4+11600], {%fd11706, %fd11736};
	neg.f64 	%fd11737, %fd10088;
	st.local.v2.f64 	[%rd4+11616], {%fd10096, %fd11737};
	st.local.v2.f64 	[%rd4+11632], {%fd10023, %fd10018};
	st.local.v2.f64 	[%rd4+11648], {%fd10032, %fd10041};
	neg.f64 	%fd11738, %fd10092;
	st.local.v2.f64 	[%rd4+11664], {%fd10034, %fd11738};
	st.local.v2.f64 	[%rd4+11680], {%fd10096, %fd10096};
	neg.f64 	%fd11739, %fd10085;
	st.local.v2.f64 	[%rd4+11696], {%fd11739, %fd10081};
	neg.f64 	%fd11740, %fd10086;
	neg.f64 	%fd11741, %fd10094;
	st.local.v2.f64 	[%rd4+11712], {%fd11740, %fd11741};
	st.local.v2.f64 	[%rd4+11728], {%fd10042, %fd10096};
	st.local.v2.f64 	[%rd4+11744], {%fd10096, %fd10096};
	st.local.v2.f64 	[%rd4+11760], {%fd10096, %fd10096};
	mul.f64 	%fd11742, %fd10024, 0d3FAEB851EB851EB8;
	sub.f64 	%fd11743, %fd11742, %fd10026;
	st.local.v2.f64 	[%rd4+11776], {%fd10096, %fd11743};
	add.f64 	%fd11744, %fd1628, %fd10021;
	add.f64 	%fd11745, %fd11744, %fd1629;
	add.f64 	%fd11746, %fd11745, %fd1634;
	add.f64 	%fd11747, %fd11746, %fd10033;
	add.f64 	%fd11748, %fd11747, %fd1635;
	add.f64 	%fd11749, %fd11748, %fd1641;
	add.f64 	%fd11750, %fd11749, %fd1642;
	add.f64 	%fd11751, %fd11750, %fd1669;
	st.local.v2.f64 	[%rd4+11792], {%fd11751, %fd10096};
	st.local.v2.f64 	[%rd4+11808], {%fd10096, %fd10663};
	st.local.v2.f64 	[%rd4+11824], {%fd10096, %fd10096};
	mul.f64 	%fd11752, %fd10224, 0d3FAEB851EB851EB8;
	st.local.v2.f64 	[%rd4+11840], {%fd10096, %fd11752};
	st.local.v2.f64 	[%rd4+11856], {%fd10096, %fd10096};
	sub.f64 	%fd11753, %fd11211, %fd1313;
	sub.f64 	%fd11754, %fd11753, %fd1677;
	sub.f64 	%fd11755, %fd11754, %fd1678;
	sub.f64 	%fd11756, %fd11755, %fd1680;
	sub.f64 	%fd11757, %fd11756, %fd1684;
	sub.f64 	%fd11758, %fd11757, %fd1686;
	st.local.v2.f64 	[%rd4+11872], {%fd11261, %fd11758};
	sub.f64 	%fd11759, %fd25138, %fd25557;
	abs.f64 	%fd11760, %fd11759;
	min.f64 	%fd25698, %fd1515, %fd11760;
	mov.b32 	%r3397, 0;
	mov.pred 	%p1152, -1;
	mov.u32 	%r3398, %r3397;
$L__BB0_852:
	mov.u32 	%r633, %r3397;
	ld.param.f64 	%fd25139, [_Z10RosenbrockPdddS_PiiiiiiddddddddPKdS2_S2_S2_S2_S2_S2_S2_i_param_2];
	ld.param.f64 	%fd25134, [_Z10RosenbrockPdddS_PiiiiiiddddddddPKdS2_S2_S2_S2_S2_S2_S2_i_param_1];
	setp.ltu.f64 	%p1023, %fd25139, %fd25134;
	neg.f64 	%fd11761, %fd25698;
	selp.f64 	%fd2104, %fd11761, %fd25698, %p1023;
	mov.b32 	%r3399, 0;
	mov.b64 	%rd657, 0;
$L__BB0_853:
	add.s64 	%rd464, %rd4, %rd657;
	ld.local.v2.f64 	{%fd11762, %fd11763}, [%rd464];
	neg.f64 	%fd11764, %fd11762;
	add.s64 	%rd465, %rd5, %rd657;
	neg.f64 	%fd11765, %fd11763;
	st.local.v2.f64 	[%rd465], {%fd11764, %fd11765};
	add.s32 	%r3399, %r3399, 2;
	add.s64 	%rd657, %rd657, 16;
	setp.ne.s32 	%p1024, %r3399, 1486;
	@%p1024 bra 	$L__BB0_853;
	ld.param.u32 	%r3294, [_Z10RosenbrockPdddS_PiiiiiiddddddddPKdS2_S2_S2_S2_S2_S2_S2_i_param_8];
	mul.wide.s32 	%rd466, %r3294, 480;
	mov.u64 	%rd467, ros;
	add.s64 	%rd468, %rd467, %rd466;
	ld.const.f64 	%fd11766, [%rd468+-64];
	mul.f64 	%fd11767, %fd2104, %fd11766;
	rcp.rn.f64 	%fd11768, %fd11767;
	ld.const.u32 	%r3118, [%rd468+-8];
	setp.lt.s32 	%p1025, %r3118, 1;
	ld.local.v2.f64 	{%fd11769, %fd11770}, [%rd5];
	add.f64 	%fd11771, %fd11768, %fd11769;
	add.f64 	%fd11772, %fd11768, %fd11770;
	st.local.v2.f64 	[%rd5], {%fd11771, %fd11772};
	ld.local.v2.f64 	{%fd11773, %fd11774}, [%rd5+16];
	add.f64 	%fd11775, %fd11768, %fd11773;
	add.f64 	%fd11776, %fd11768, %fd11774;
	st.local.v2.f64 	[%rd5+16], {%fd11775, %fd11776};
	ld.local.v2.f64 	{%fd11777, %fd11778}, [%rd5+32];
	add.f64 	%fd11779, %fd11768, %fd11777;
	add.f64 	%fd11780, %fd11768, %fd11778;
	st.local.v2.f64 	[%rd5+32], {%fd11779, %fd11780};
	ld.local.v2.f64 	{%fd11781, %fd11782}, [%rd5+48];
	add.f64 	%fd11783, %fd11768, %fd11781;
	st.local.f64 	[%rd5+48], %fd11783;
	ld.local.v2.f64 	{%fd11784, %fd11785}, [%rd5+64];
	add.f64 	%fd11786, %fd11768, %fd11785;
	st.local.f64 	[%rd5+72], %fd11786;
	ld.local.v2.f64 	{%fd11787, %fd11788}, [%rd5+192];
	add.f64 	%fd11789, %fd11768, %fd11788;
	st.local.f64 	[%rd5+200], %fd11789;
	ld.local.v2.f64 	{%fd11790, %fd11791}, [%rd5+224];
	add.f64 	%fd11792, %fd11768, %fd11791;
	st.local.f64 	[%rd5+232], %fd11792;
	ld.local.f64 	%fd11793, [%rd5+304];
	add.f64 	%fd11794, %fd11768, %fd11793;
	st.local.f64 	[%rd5+304], %fd11794;
	ld.local.f64 	%fd11795, [%rd5+344];
	add.f64 	%fd11796, %fd11768, %fd11795;
	st.local.f64 	[%rd5+344], %fd11796;
	ld.local.f64 	%fd11797, [%rd5+368];
	add.f64 	%fd11798, %fd11768, %fd11797;
	st.local.f64 	[%rd5+368], %fd11798;
	ld.local.f64 	%fd11799, [%rd5+384];
	add.f64 	%fd11800, %fd11768, %fd11799;
	st.local.f64 	[%rd5+384], %fd11800;
	ld.local.v2.f64 	{%fd11801, %fd11802}, [%rd5+416];
	add.f64 	%fd11803, %fd11768, %fd11801;
	st.local.f64 	[%rd5+416], %fd11803;
	ld.local.f64 	%fd11804, [%rd5+464];
	add.f64 	%fd11805, %fd11768, %fd11804;
	st.local.f64 	[%rd5+464], %fd11805;
	ld.local.f64 	%fd11806, [%rd5+480];
	add.f64 	%fd11807, %fd11768, %fd11806;
	st.local.f64 	[%rd5+480], %fd11807;
	ld.local.f64 	%fd11808, [%rd5+496];
	add.f64 	%fd11809, %fd11768, %fd11808;
	st.local.f64 	[%rd5+496], %fd11809;
	ld.local.f64 	%fd11810, [%rd5+512];
	add.f64 	%fd11811, %fd11768, %fd11810;
	st.local.f64 	[%rd5+512], %fd11811;
	ld.local.v2.f64 	{%fd11812, %fd11813}, [%rd5+544];
	add.f64 	%fd11814, %fd11768, %fd11812;
	add.f64 	%fd11815, %fd11768, %fd11813;
	st.local.v2.f64 	[%rd5+544], {%fd11814, %fd11815};
	ld.local.f64 	%fd11816, [%rd5+576];
	add.f64 	%fd11817, %fd11768, %fd11816;
	st.local.f64 	[%rd5+576], %fd11817;
	ld.local.f64 	%fd11818, [%rd5+600];
	add.f64 	%fd11819, %fd11768, %fd11818;
	st.local.f64 	[%rd5+600], %fd11819;
	ld.local.f64 	%fd11820, [%rd5+896];
	add.f64 	%fd11821, %fd11768, %fd11820;
	st.local.f64 	[%rd5+896], %fd11821;
	ld.local.f64 	%fd11822, [%rd5+984];
	add.f64 	%fd11823, %fd11768, %fd11822;
	st.local.f64 	[%rd5+984], %fd11823;
	ld.local.f64 	%fd11824, [%rd5+1120];
	add.f64 	%fd11825, %fd11768, %fd11824;
	st.local.f64 	[%rd5+1120], %fd11825;
	ld.local.f64 	%fd11826, [%rd5+1184];
	add.f64 	%fd11827, %fd11768, %fd11826;
	st.local.f64 	[%rd5+1184], %fd11827;
	ld.local.f64 	%fd11828, [%rd5+1304];
	add.f64 	%fd11829, %fd11768, %fd11828;
	st.local.f64 	[%rd5+1304], %fd11829;
	ld.local.f64 	%fd11830, [%rd5+1360];
	add.f64 	%fd11831, %fd11768, %fd11830;
	st.local.f64 	[%rd5+1360], %fd11831;
	ld.local.f64 	%fd11832, [%rd5+1456];
	add.f64 	%fd11833, %fd11768, %fd11832;
	st.local.f64 	[%rd5+1456], %fd11833;
	ld.local.f64 	%fd11834, [%rd5+1480];
	add.f64 	%fd11835, %fd11768, %fd11834;
	st.local.f64 	[%rd5+1480], %fd11835;
	ld.local.v2.f64 	{%fd11836, %fd11837}, [%rd5+1520];
	add.f64 	%fd11838, %fd11768, %fd11836;
	st.local.f64 	[%rd5+1520], %fd11838;
	ld.local.v2.f64 	{%fd11839, %fd11840}, [%rd5+1552];
	add.f64 	%fd11841, %fd11768, %fd11839;
	st.local.f64 	[%rd5+1552], %fd11841;
	ld.local.f64 	%fd11842, [%rd5+1616];
	add.f64 	%fd11843, %fd11768, %fd11842;
	st.local.f64 	[%rd5+1616], %fd11843;
	ld.local.v2.f64 	{%fd11844, %fd11845}, [%rd5+1648];
	add.f64 	%fd11846, %fd11768, %fd11844;
	st.local.f64 	[%rd5+1648], %fd11846;
	ld.local.v2.f64 	{%fd11847, %fd11848}, [%rd5+1856];
	add.f64 	%fd11849, %fd11768, %fd11848;
	st.local.f64 	[%rd5+1864], %fd11849;
	ld.local.f64 	%fd11850, [%rd5+1952];
	add.f64 	%fd11851, %fd11768, %fd11850;
	st.local.f64 	[%rd5+1952], %fd11851;
	ld.local.f64 	%fd11852, [%rd5+2008];
	add.f64 	%fd11853, %fd11768, %fd11852;
	st.local.f64 	[%rd5+2008], %fd11853;
	ld.local.f64 	%fd11854, [%rd5+2040];
	add.f64 	%fd11855, %fd11768, %fd11854;
	st.local.f64 	[%rd5+2040], %fd11855;
	ld.local.f64 	%fd11856, [%rd5+2064];
	add.f64 	%fd11857, %fd11768, %fd11856;
	st.local.f64 	[%rd5+2064], %fd11857;
	ld.local.v2.f64 	{%fd11858, %fd11859}, [%rd5+2080];
	add.f64 	%fd11860, %fd11768, %fd11858;
	st.local.f64 	[%rd5+2080], %fd11860;
	ld.local.v2.f64 	{%fd11861, %fd11862}, [%rd5+2096];
	add.f64 	%fd11863, %fd11768, %fd11861;
	st.local.f64 	[%rd5+2096], %fd11863;
	ld.local.v2.f64 	{%fd11864, %fd11865}, [%rd5+2112];
	add.f64 	%fd11866, %fd11768, %fd11864;
	st.local.f64 	[%rd5+2112], %fd11866;
	ld.local.v2.f64 	{%fd11867, %fd11868}, [%rd5+2128];
	add.f64 	%fd11869, %fd11768, %fd11867;
	st.local.f64 	[%rd5+2128], %fd11869;
	ld.local.f64 	%fd11870, [%rd5+2144];
	add.f64 	%fd11871, %fd11768, %fd11870;
	st.local.f64 	[%rd5+2144], %fd11871;
	ld.local.f64 	%fd11872, [%rd5+2160];
	add.f64 	%fd11873, %fd11768, %fd11872;
	st.local.f64 	[%rd5+2160], %fd11873;
	ld.local.f64 	%fd11874, [%rd5+2176];
	add.f64 	%fd11875, %fd11768, %fd11874;
	st.local.f64 	[%rd5+2176], %fd11875;
	ld.local.v2.f64 	{%fd11876, %fd11877}, [%rd5+2208];
	add.f64 	%fd11878, %fd11768, %fd11876;
	st.local.f64 	[%rd5+2208], %fd11878;
	ld.local.v2.f64 	{%fd11879, %fd11880}, [%rd5+2224];
	add.f64 	%fd11881, %fd11768, %fd11879;
	st.local.f64 	[%rd5+2224], %fd11881;
	ld.local.v2.f64 	{%fd11882, %fd11883}, [%rd5+2240];
	add.f64 	%fd11884, %fd11768, %fd11882;
	st.local.f64 	[%rd5+2240], %fd11884;
	ld.local.f64 	%fd11885, [%rd5+2256];
	add.f64 	%fd11886, %fd11768, %fd11885;
	st.local.f64 	[%rd5+2256], %fd11886;
	ld.local.f64 	%fd11887, [%rd5+2280];
	add.f64 	%fd11888, %fd11768, %fd11887;
	st.local.f64 	[%rd5+2280], %fd11888;
	ld.local.f64 	%fd11889, [%rd5+2304];
	add.f64 	%fd11890, %fd11768, %fd11889;
	st.local.f64 	[%rd5+2304], %fd11890;
	ld.local.v2.f64 	{%fd11891, %fd11892}, [%rd5+2320];
	add.f64 	%fd11893, %fd11768, %fd11891;
	st.local.f64 	[%rd5+2320], %fd11893;
	ld.local.f64 	%fd11894, [%rd5+2336];
	add.f64 	%fd11895, %fd11768, %fd11894;
	st.local.f64 	[%rd5+2336], %fd11895;
	ld.local.f64 	%fd11896, [%rd5+2352];
	add.f64 	%fd11897, %fd11768, %fd11896;
	st.local.f64 	[%rd5+2352], %fd11897;
	ld.local.f64 	%fd11898, [%rd5+2368];
	add.f64 	%fd11899, %fd11768, %fd11898;
	st.local.f64 	[%rd5+2368], %fd11899;
	ld.local.v2.f64 	{%fd11900, %fd11901}, [%rd5+2400];
	add.f64 	%fd11902, %fd11768, %fd11900;
	st.local.f64 	[%rd5+2400], %fd11902;
	ld.local.v2.f64 	{%fd11903, %fd11904}, [%rd5+2416];
	add.f64 	%fd11905, %fd11768, %fd11904;
	st.local.f64 	[%rd5+2424], %fd11905;
	ld.local.v2.f64 	{%fd11906, %fd11907}, [%rd5+2448];
	add.f64 	%fd11908, %fd11768, %fd11906;
	st.local.f64 	[%rd5+2448], %fd11908;
	ld.local.v2.f64 	{%fd11909, %fd11910}, [%rd5+2480];
	add.f64 	%fd11911, %fd11768, %fd11909;
	st.local.f64 	[%rd5+2480], %fd11911;
	ld.local.v2.f64 	{%fd11912, %fd11913}, [%rd5+2512];
	add.f64 	%fd11914, %fd11768, %fd11913;
	st.local.f64 	[%rd5+2520], %fd11914;
	ld.local.v2.f64 	{%fd11915, %fd11916}, [%rd5+2544];
	add.f64 	%fd11917, %fd11768, %fd11916;
	st.local.f64 	[%rd5+2552], %fd11917;
	ld.local.v2.f64 	{%fd11918, %fd11919}, [%rd5+2576];
	add.f64 	%fd11920, %fd11768, %fd11919;
	st.local.f64 	[%rd5+2584], %fd11920;
	ld.local.v2.f64 	{%fd11921, %fd11922}, [%rd5+2608];
	add.f64 	%fd11923, %fd11768, %fd11922;
	st.local.f64 	[%rd5+2616], %fd11923;
	ld.local.v2.f64 	{%fd11924, %fd11925}, [%rd5+2640];
	add.f64 	%fd11926, %fd11768, %fd11925;
	st.local.f64 	[%rd5+2648], %fd11926;
	ld.local.v2.f64 	{%fd11927, %fd11928}, [%rd5+2672];
	add.f64 	%fd11929, %fd11768, %fd11928;
	st.local.f64 	[%rd5+2680], %fd11929;
	ld.local.v2.f64 	{%fd11930, %fd11931}, [%rd5+2704];
	add.f64 	%fd11932, %fd11768, %fd11931;
	st.local.f64 	[%rd5+2712], %fd11932;
	ld.local.v2.f64 	{%fd11933, %fd11934}, [%rd5+2736];
	add.f64 	%fd11935, %fd11768, %fd11934;
	st.local.f64 	[%rd5+2744], %fd11935;
	ld.local.v2.f64 	{%fd11936, %fd11937}, [%rd5+2768];
	add.f64 	%fd11938, %fd11768, %fd11937;
	st.local.f64 	[%rd5+2776], %fd11938;
	ld.local.v2.f64 	{%fd11939, %fd11940}, [%rd5+2816];
	add.f64 	%fd11941, %fd11768, %fd11939;
	st.local.f64 	[%rd5+2816], %fd11941;
	ld.local.v2.f64 	{%fd11942, %fd11943}, [%rd5+2848];
	add.f64 	%fd11944, %fd11768, %fd11942;
	st.local.f64 	[%rd5+2848], %fd11944;
	ld.local.v2.f64 	{%fd11945, %fd11946}, [%rd5+2880];
	add.f64 	%fd11947, %fd11768, %fd11945;
	st.local.f64 	[%rd5+2880], %fd11947;
	ld.local.f64 	%fd11948, [%rd5+2912];
	add.f64 	%fd11949, %fd11768, %fd11948;
	st.local.f64 	[%rd5+2912], %fd11949;
	ld.local.v2.f64 	{%fd11950, %fd11951}, [%rd5+2944];
	add.f64 	%fd11952, %fd11768, %fd11950;
	st.local.f64 	[%rd5+2944], %fd11952;
	ld.local.v2.f64 	{%fd11953, %fd11954}, [%rd5+2992];
	add.f64 	%fd11955, %fd11768, %fd11953;
	st.local.f64 	[%rd5+2992], %fd11955;
	ld.local.v2.f64 	{%fd11956, %fd11957}, [%rd5+3008];
	add.f64 	%fd11958, %fd11768, %fd11957;
	st.local.f64 	[%rd5+3016], %fd11958;
	ld.local.v2.f64 	{%fd11959, %fd11960}, [%rd5+3056];
	add.f64 	%fd11961, %fd11768, %fd11959;
	st.local.f64 	[%rd5+3056], %fd11961;
	ld.local.f64 	%fd11962, [%rd5+3088];
	add.f64 	%fd11963, %fd11768, %fd11962;
	st.local.f64 	[%rd5+3088], %fd11963;
	ld.local.f64 	%fd11964, [%rd5+3144];
	add.f64 	%fd11965, %fd11768, %fd11964;
	st.local.f64 	[%rd5+3144], %fd11965;
	ld.local.v2.f64 	{%fd11966, %fd11967}, [%rd5+3168];
	add.f64 	%fd11968, %fd11768, %fd11967;
	st.local.f64 	[%rd5+3176], %fd11968;
	ld.local.v2.f64 	{%fd11969, %fd11970}, [%rd5+3232];
	add.f64 	%fd11971, %fd11768, %fd11970;
	st.local.f64 	[%rd5+3240], %fd11971;
	ld.local.v2.f64 	{%fd11972, %fd11973}, [%rd5+3296];
	add.f64 	%fd11974, %fd11768, %fd11972;
	st.local.f64 	[%rd5+3296], %fd11974;
	ld.local.v2.f64 	{%fd11975, %fd11976}, [%rd5+3328];
	add.f64 	%fd11977, %fd11768, %fd11975;
	st.local.f64 	[%rd5+3328], %fd11977;
	ld.local.v2.f64 	{%fd11978, %fd11979}, [%rd5+3360];
	add.f64 	%fd11980, %fd11768, %fd11979;
	st.local.f64 	[%rd5+3368], %fd11980;
	ld.local.v2.f64 	{%fd11981, %fd11982}, [%rd5+3408];
	add.f64 	%fd11983, %fd11768, %fd11982;
	st.local.f64 	[%rd5+3416], %fd11983;
	ld.local.v2.f64 	{%fd11984, %fd11985}, [%rd5+3488];
	add.f64 	%fd11986, %fd11768, %fd11984;
	st.local.f64 	[%rd5+3488], %fd11986;
	ld.local.v2.f64 	{%fd11987, %fd11988}, [%rd5+3552];
	add.f64 	%fd11989, %fd11768, %fd11987;
	st.local.f64 	[%rd5+3552], %fd11989;
	ld.local.f64 	%fd11990, [%rd5+3600];
	add.f64 	%fd11991, %fd11768, %fd11990;
	st.local.f64 	[%rd5+3600], %fd11991;
	ld.local.f64 	%fd11992, [%rd5+3656];
	add.f64 	%fd11993, %fd11768, %fd11992;
	st.local.f64 	[%rd5+3656], %fd11993;
	ld.local.v2.f64 	{%fd11994, %fd11995}, [%rd5+3744];
	add.f64 	%fd11996, %fd11768, %fd11995;
	st.local.f64 	[%rd5+3752], %fd11996;
	ld.local.v2.f64 	{%fd11997, %fd11998}, [%rd5+3840];
	add.f64 	%fd11999, %fd11768, %fd11998;
	st.local.f64 	[%rd5+3848], %fd11999;
	ld.local.v2.f64 	{%fd12000, %fd12001}, [%rd5+3904];
	add.f64 	%fd12002, %fd11768, %fd12001;
	st.local.f64 	[%rd5+3912], %fd12002;
	ld.local.v2.f64 	{%fd12003, %fd12004}, [%rd5+3968];
	add.f64 	%fd12005, %fd11768, %fd12004;
	st.local.f64 	[%rd5+3976], %fd12005;
	ld.local.v2.f64 	{%fd12006, %fd12007}, [%rd5+4032];
	add.f64 	%fd12008, %fd11768, %fd12007;
	st.local.f64 	[%rd5+4040], %fd12008;
	ld.local.v2.f64 	{%fd12009, %fd12010}, [%rd5+4112];
	add.f64 	%fd12011, %fd11768, %fd12009;
	st.local.f64 	[%rd5+4112], %fd12011;
	ld.local.v2.f64 	{%fd12012, %fd12013}, [%rd5+4304];
	add.f64 	%fd12014, %fd11768, %fd12012;
	st.local.f64 	[%rd5+4304], %fd12014;
	ld.local.v2.f64 	{%fd12015, %fd12016}, [%rd5+4384];
	add.f64 	%fd12017, %fd11768, %fd12016;
	st.local.f64 	[%rd5+4392], %fd12017;
	ld.local.v2.f64 	{%fd12018, %fd12019}, [%rd5+4448];
	add.f64 	%fd12020, %fd11768, %fd12019;
	st.local.f64 	[%rd5+4456], %fd12020;
	ld.local.v2.f64 	{%fd12021, %fd12022}, [%rd5+4512];
	add.f64 	%fd12023, %fd11768, %fd12022;
	st.local.f64 	[%rd5+4520], %fd12023;
	ld.local.v2.f64 	{%fd12024, %fd12025}, [%rd5+4576];
	add.f64 	%fd12026, %fd11768, %fd12025;
	st.local.f64 	[%rd5+4584], %fd12026;
	ld.local.v2.f64 	{%fd12027, %fd12028}, [%rd5+4688];
	add.f64 	%fd12029, %fd11768, %fd12027;
	st.local.f64 	[%rd5+4688], %fd12029;
	ld.local.v2.f64 	{%fd12030, %fd12031}, [%rd5+4800];
	add.f64 	%fd12032, %fd11768, %fd12030;
	st.local.f64 	[%rd5+4800], %fd12032;
	ld.local.v2.f64 	{%fd12033, %fd12034}, [%rd5+4832];
	add.f64 	%fd12035, %fd11768, %fd12034;
	st.local.f64 	[%rd5+4840], %fd12035;
	ld.local.v2.f64 	{%fd12036, %fd12037}, [%rd5+4880];
	add.f64 	%fd12038, %fd11768, %fd12036;
	st.local.f64 	[%rd5+4880], %fd12038;
	ld.local.v2.f64 	{%fd12039, %fd12040}, [%rd5+4928];
	add.f64 	%fd12041, %fd11768, %fd12039;
	st.local.f64 	[%rd5+4928], %fd12041;
	ld.local.v2.f64 	{%fd12042, %fd12043}, [%rd5+4976];
	add.f64 	%fd12044, %fd11768, %fd12042;
	st.local.f64 	[%rd5+4976], %fd12044;
	ld.local.v2.f64 	{%fd12045, %fd12046}, [%rd5+5008];
	add.f64 	%fd12047, %fd11768, %fd12045;
	st.local.f64 	[%rd5+5008], %fd12047;
	ld.local.v2.f64 	{%fd12048, %fd12049}, [%rd5+5088];
	add.f64 	%fd12050, %fd11768, %fd12048;
	st.local.f64 	[%rd5+5088], %fd12050;
	ld.local.v2.f64 	{%fd12051, %fd12052}, [%rd5+5184];
	add.f64 	%fd12053, %fd11768, %fd12051;
	st.local.f64 	[%rd5+5184], %fd12053;
	ld.local.v2.f64 	{%fd12054, %fd12055}, [%rd5+5264];
	add.f64 	%fd12056, %fd11768, %fd12055;
	st.local.f64 	[%rd5+5272], %fd12056;
	ld.local.v2.f64 	{%fd12057, %fd12058}, [%rd5+5344];
	add.f64 	%fd12059, %fd11768, %fd12058;
	st.local.f64 	[%rd5+5352], %fd12059;
	ld.local.v2.f64 	{%fd12060, %fd12061}, [%rd5+5408];
	add.f64 	%fd12062, %fd11768, %fd12061;
	st.local.f64 	[%rd5+5416], %fd12062;
	ld.local.v2.f64 	{%fd12063, %fd12064}, [%rd5+5504];
	add.f64 	%fd12065, %fd11768, %fd12064;
	st.local.f64 	[%rd5+5512], %fd12065;
	ld.local.v2.f64 	{%fd12066, %fd12067}, [%rd5+5568];
	add.f64 	%fd12068, %fd11768, %fd12067;
	st.local.f64 	[%rd5+5576], %fd12068;
	ld.local.v2.f64 	{%fd12069, %fd12070}, [%rd5+5648];
	add.f64 	%fd12071, %fd11768, %fd12069;
	st.local.f64 	[%rd5+5648], %fd12071;
	ld.local.v2.f64 	{%fd12072, %fd12073}, [%rd5+5712];
	add.f64 	%fd12074, %fd11768, %fd12072;
	st.local.f64 	[%rd5+5712], %fd12074;
	ld.local.v2.f64 	{%fd12075, %fd12076}, [%rd5+5840];
	add.f64 	%fd12077, %fd11768, %fd12076;
	st.local.f64 	[%rd5+5848], %fd12077;
	ld.local.v2.f64 	{%fd12078, %fd12079}, [%rd5+5952];
	add.f64 	%fd12080, %fd11768, %fd12079;
	st.local.f64 	[%rd5+5960], %fd12080;
	ld.local.v2.f64 	{%fd12081, %fd12082}, [%rd5+6128];
	add.f64 	%fd2184, %fd11768, %fd12082;
	st.local.f64 	[%rd5+6136], %fd2184;
	ld.local.v2.f64 	{%fd12083, %fd12084}, [%rd5+6288];
	add.f64 	%fd12085, %fd11768, %fd12084;
	st.local.f64 	[%rd5+6296], %fd12085;
	ld.local.v2.f64 	{%fd12086, %fd12087}, [%rd5+6560];
	add.f64 	%fd12088, %fd11768, %fd12087;
	st.local.f64 	[%rd5+6568], %fd12088;
	ld.local.v2.f64 	{%fd12089, %fd12090}, [%rd5+6768];
	add.f64 	%fd12091, %fd11768, %fd12090;
	st.local.f64 	[%rd5+6776], %fd12091;
	ld.local.v2.f64 	{%fd12092, %fd12093}, [%rd5+6944];
	add.f64 	%fd12094, %fd11768, %fd12093;
	st.local.f64 	[%rd5+6952], %fd12094;
	ld.local.v2.f64 	{%fd12095, %fd12096}, [%rd5+7168];
	add.f64 	%fd12097, %fd11768, %fd12095;
	st.local.f64 	[%rd5+7168], %fd12097;
	ld.local.v2.f64 	{%fd12098, %fd12099}, [%rd5+7472];
	add.f64 	%fd12100, %fd11768, %fd12098;
	st.local.f64 	[%rd5+7472], %fd12100;
	ld.local.v2.f64 	{%fd12101, %fd12102}, [%rd5+8176];
	add.f64 	%fd12103, %fd11768, %fd12102;
	st.local.f64 	[%rd5+8184], %fd12103;
	ld.local.f64 	%fd12104, [%rd5+8568];
	add.f64 	%fd12105, %fd11768, %fd12104;
	st.local.f64 	[%rd5+8568], %fd12105;
	ld.local.f64 	%fd12106, [%rd5+9104];
	add.f64 	%fd12107, %fd11768, %fd12106;
	st.local.f64 	[%rd5+9104], %fd12107;
	ld.local.f64 	%fd12108, [%rd5+9408];
	add.f64 	%fd12109, %fd11768, %fd12108;
	st.local.f64 	[%rd5+9408], %fd12109;
	ld.local.f64 	%fd12110, [%rd5+9744];
	add.f64 	%fd12111, %fd11768, %fd12110;
	st.local.f64 	[%rd5+9744], %fd12111;
	ld.local.f64 	%fd12112, [%rd5+9936];
	add.f64 	%fd12113, %fd11768, %fd12112;
	st.local.f64 	[%rd5+9936], %fd12113;
	ld.local.f64 	%fd12114, [%rd5+10096];
	add.f64 	%fd12115, %fd11768, %fd12114;
	st.local.f64 	[%rd5+10096], %fd12115;
	ld.local.f64 	%fd12116, [%rd5+10376];
	add.f64 	%fd12117, %fd11768, %fd12116;
	st.local.f64 	[%rd5+10376], %fd12117;
	ld.local.f64 	%fd12118, [%rd5+10592];
	add.f64 	%fd12119, %fd11768, %fd12118;
	st.local.f64 	[%rd5+10592], %fd12119;
	ld.local.f64 	%fd12120, [%rd5+10960];
	add.f64 	%fd12121, %fd11768, %fd12120;
	st.local.f64 	[%rd5+10960], %fd12121;
	ld.local.f64 	%fd12122, [%rd5+11184];
	add.f64 	%fd12123, %fd11768, %fd12122;
	st.local.f64 	[%rd5+11184], %fd12123;
	ld.local.f64 	%fd12124, [%rd5+11608];
	add.f64 	%fd12125, %fd11768, %fd12124;
	st.local.f64 	[%rd5+11608], %fd12125;
	ld.local.f64 	%fd12126, [%rd5+11880];
	add.f64 	%fd12127, %fd11768, %fd12126;
	st.local.f64 	[%rd5+11880], %fd12127;
	ld.local.f64 	%fd12128, [%rd5+11888];
	add.f64 	%fd12129, %fd11768, %fd12128;
	st.local.f64 	[%rd5+11888], %fd12129;
	ld.local.v2.f64 	{%fd12130, %fd12131}, [%rd5+176];
	div.rn.f64 	%fd12132, %fd11782, %fd11772;
	div.rn.f64 	%fd12133, %fd11784, %fd11775;
	st.local.f64 	[%rd5+56], %fd12132;
	st.local.v2.f64 	[%rd5+64], {%fd12133, %fd11786};
	div.rn.f64 	%fd12134, %fd12131, %fd11772;
	div.rn.f64 	%fd12135, %fd11787, %fd11775;
	st.local.v2.f64 	[%rd5+176], {%fd12130, %fd12134};
	st.local.v2.f64 	[%rd5+192], {%fd12135, %fd11789};
	st.local.f64 	[%rd5+224], %fd11790;
	ld.local.v2.f64 	{%fd12136, %fd12137}, [%rd5+400];
	div.rn.f64 	%fd12138, %fd12136, %fd11780;
	div.rn.f64 	%fd12139, %fd12137, %fd11783;
	st.local.v2.f64 	[%rd5+400], {%fd12138, %fd12139};
	st.local.v2.f64 	[%rd5+416], {%fd11803, %fd11802};
	ld.local.f64 	%fd12140, [%rd5+536];
	div.rn.f64 	%fd12141, %fd12140, %fd11779;
	st.local.f64 	[%rd5+536], %fd12141;
	st.local.f64 	[%rd5+544], %fd11814;
	ld.local.v2.f64 	{%fd12142, %fd12143}, [%rd5+1504];
	ld.local.v2.f64 	{%fd12144, %fd12145}, [%rd5+1536];
	div.rn.f64 	%fd12146, %fd12142, %fd11772;
	div.rn.f64 	%fd12147, %fd12143, %fd11775;
	st.local.v2.f64 	[%rd5+1504], {%fd12146, %fd12147};
	st.local.v2.f64 	[%rd5+1520], {%fd11838, %fd11837};
	div.rn.f64 	%fd12148, %fd12145, %fd11772;
	st.local.v2.f64 	[%rd5+1536], {%fd12144, %fd12148};
	st.local.v2.f64 	[%rd5+1552], {%fd11841, %fd11840};
	ld.local.f64 	%fd12149, [%rd5+1640];
	div.rn.f64 	%fd12150, %fd12149, %fd11771;
	st.local.f64 	[%rd5+1640], %fd12150;
	st.local.v2.f64 	[%rd5+1648], {%fd11846, %fd11845};
	st.local.f64 	[%rd5+1856], %fd11847;
	ld.local.v2.f64 	{%fd12151, %fd12152}, [%rd5+2464];
	ld.local.v2.f64 	{%fd12153, %fd12154}, [%rd5+2496];
	neg.f64 	%fd12155, %fd12152;
	div.rn.f64 	%fd12156, %fd12155, %fd11908;
	neg.f64 	%fd12157, %fd12156;
	fma.rn.f64 	%fd12158, %fd12156, %fd11907, %fd12154;
	fma.rn.f64 	%fd12159, %fd12156, %fd12151, %fd11912;
	st.local.f64 	[%rd5+2472], %fd12157;
	st.local.v2.f64 	[%rd5+2480], {%fd11911, %fd11910};
	st.local.f64 	[%rd5+2504], %fd12158;
	st.local.f64 	[%rd5+2512], %fd12159;
	ld.local.v2.f64 	{%fd12160, %fd12161}, [%rd5+2800];
	ld.local.v2.f64 	{%fd12162, %fd12163}, [%rd5+2832];
	neg.f64 	%fd12164, %fd12161;
	div.rn.f64 	%fd12165, %fd12164, %fd11914;
	neg.f64 	%fd12166, %fd12165;
	ld.local.v2.f64 	{%fd12167, %fd12168}, [%rd5+2528];
	fma.rn.f64 	%fd12169, %fd12165, %fd12167, %fd11941;
	fma.rn.f64 	%fd12170, %fd12165, %fd12168, %fd12162;
	fma.rn.f64 	%fd12171, %fd12165, %fd11915, %fd12163;
	st.local.f64 	[%rd5+2808], %fd12166;
	st.local.v2.f64 	[%rd5+2816], {%fd12169, %fd11940};
	st.local.v2.f64 	[%rd5+2832], {%fd12170, %fd12171};
	ld.local.v2.f64 	{%fd12172, %fd12173}, [%rd5+3424];
	ld.local.v2.f64 	{%fd12174, %fd12175}, [%rd5+3440];
	ld.local.v2.f64 	{%fd12176, %fd12177}, [%rd5+3456];
	neg.f64 	%fd12178, %fd11981;
	div.rn.f64 	%fd12179, %fd12178, %fd11965;
	neg.f64 	%fd12180, %fd12179;
	ld.local.v2.f64 	{%fd12181, %fd12182}, [%rd5+3152];
	fma.rn.f64 	%fd12183, %fd12179, %fd12181, %fd12172;
	fma.rn.f64 	%fd12184, %fd12179, %fd12182, %fd12175;
	fma.rn.f64 	%fd12185, %fd12179, %fd11966, %fd12177;
	st.local.v2.f64 	[%rd5+3408], {%fd12180, %fd11983};
	st.local.v2.f64 	[%rd5+3424], {%fd12183, %fd12173};
	st.local.f64 	[%rd5+3448], %fd12184;
	st.local.f64 	[%rd5+3464], %fd12185;
	ld.local.v2.f64 	{%fd12186, %fd12187}, [%rd5+3472];
	ld.local.v2.f64 	{%fd12188, %fd12189}, [%rd5+3504];
	ld.local.v2.f64 	{%fd12190, %fd12191}, [%rd5+3520];
	neg.f64 	%fd12192, %fd12186;
	div.rn.f64 	%fd12193, %fd12192, %fd11917;
	neg.f64 	%fd12194, %fd12193;
	ld.local.v2.f64 	{%fd12195, %fd12196}, [%rd5+2560];
	fma.rn.f64 	%fd12197, %fd12193, %fd12195, %fd11985;
	fma.rn.f64 	%fd12198, %fd12193, %fd12196, %fd12189;
	fma.rn.f64 	%fd12199, %fd12193, %fd11918, %fd12190;
	neg.f64 	%fd12200, %fd12187;
	div.rn.f64 	%fd12201, %fd12200, %fd11938;
	neg.f64 	%fd12202, %fd12201;
	ld.local.v2.f64 	{%fd12203, %fd12204}, [%rd5+2784];
	fma.rn.f64 	%fd12205, %fd12201, %fd12203, %fd12197;
	fma.rn.f64 	%fd12206, %fd12201, %fd12204, %fd12198;
	fma.rn.f64 	%fd12207, %fd12201, %fd12160, %fd12191;
	st.local.v2.f64 	[%rd5+3472], {%fd12194, %fd12202};
	st.local.v2.f64 	[%rd5+3488], {%fd11986, %fd12205};
	st.local.f64 	[%rd5+3512], %fd12206;
	st.local.v2.f64 	[%rd5+3520], {%fd12199, %fd12207};
	ld.local.v2.f64 	{%fd12208, %fd12209}, [%rd5+3536];
	ld.local.v2.f64 	{%fd12210, %fd12211}, [%rd5+3568];
	ld.local.v2.f64 	{%fd12212, %fd12213}, [%rd5+3584];
	neg.f64 	%fd12214, %fd12208;
	div.rn.f64 	%fd12215, %fd12214, %fd12169;
	neg.f64 	%fd12216, %fd12215;
	fma.rn.f64 	%fd12217, %fd12215, %fd11940, %fd12209;
	fma.rn.f64 	%fd12218, %fd12215, %fd12170, %fd11989;
	fma.rn.f64 	%fd2105, %fd12215, %fd12171, %fd12211;
	neg.f64 	%fd12219, %fd12217;
	div.rn.f64 	%fd12220, %fd12219, %fd11980;
	neg.f64 	%fd12221, %fd12220;
	ld.local.v2.f64 	{%fd12222, %fd12223}, [%rd5+3376];
	fma.rn.f64 	%fd12224, %fd12220, %fd12222, %fd11988;
	fma.rn.f64 	%fd12225, %fd12220, %fd12223, %fd12210;
	ld.local.v2.f64 	{%fd12226, %fd12227}, [%rd5+3392];
	fma.rn.f64 	%fd12228, %fd12220, %fd12226, %fd12212;
	fma.rn.f64 	%fd12229, %fd12220, %fd12227, %fd12213;
	st.local.v2.f64 	[%rd5+3536], {%fd12216, %fd12221};
	st.local.v2.f64 	[%rd5+3552], {%fd12218, %fd12224};
	st.local.v2.f64 	[%rd5+3568], {%fd12225, %fd2105};
	st.local.v2.f64 	[%rd5+3584], {%fd12228, %fd12229};
	ld.local.v2.f64 	{%fd12230, %fd12231}, [%rd5+3760];
	ld.local.v2.f64 	{%fd12232, %fd12233}, [%rd5+3776];
	ld.local.v2.f64 	{%fd12234, %fd12235}, [%rd5+3792];
	ld.local.v2.f64 	{%fd12236, %fd12237}, [%rd5+3808];
	ld.local.v2.f64 	{%fd12238, %fd12239}, [%rd5+3824];
	neg.f64 	%fd12240, %fd11994;
	div.rn.f64 	%fd12241, %fd12240, %fd11968;
	neg.f64 	%fd12242, %fd12241;
	ld.local.v2.f64 	{%fd12243, %fd12244}, [%rd5+3184];
	fma.rn.f64 	%fd12245, %fd12241, %fd12243, %fd11996;
	fma.rn.f64 	%fd12246, %fd12241, %fd12244, %fd12232;
	ld.local.v2.f64 	{%fd12247, %fd12248}, [%rd5+3200];
	fma.rn.f64 	%fd12249, %fd12241, %fd12247, %fd12233;
	fma.rn.f64 	%fd12250, %fd12241, %fd12248, %fd12236;
	ld.local.v2.f64 	{%fd12251, %fd12252}, [%rd5+3216];
	fma.rn.f64 	%fd12253, %fd12241, %fd12251, %fd12237;
	fma.rn.f64 	%fd12254, %fd12241, %fd12252, %fd12239;
	fma.rn.f64 	%fd12255, %fd12241, %fd11969, %fd11997;
	st.local.v2.f64 	[%rd5+3744], {%fd12242, %fd12245};
	st.local.v2.f64 	[%rd5+3776], {%fd12246, %fd12249};
	st.local.v2.f64 	[%rd5+3808], {%fd12250, %fd12253};
	st.local.f64 	[%rd5+3832], %fd12254;
	st.local.f64 	[%rd5+3840], %fd12255;
	ld.local.v2.f64 	{%fd2161, %fd12256}, [%rd5+3888];
	ld.local.v2.f64 	{%fd12257, %fd12258}, [%rd5+3920];
	ld.local.v2.f64 	{%fd12259, %fd12260}, [%rd5+3936];
	ld.local.v2.f64 	{%fd12261, %fd12262}, [%rd5+3952];
	neg.f64 	%fd12263, %fd12256;
	div.rn.f64 	%fd12264, %fd12263, %fd11878;
	neg.f64 	%fd12265, %fd12264;
	fma.rn.f64 	%fd12266, %fd12264, %fd11877, %fd12258;
	neg.f64 	%fd12267, %fd12000;
	div.rn.f64 	%fd12268, %fd12267, %fd11980;
	neg.f64 	%fd12269, %fd12268;
	fma.rn.f64 	%fd2187, %fd12268, %fd12222, %fd12002;
	fma.rn.f64 	%fd12270, %fd12268, %fd12223, %fd12257;
	fma.rn.f64 	%fd12271, %fd12268, %fd12226, %fd12260;
	fma.rn.f64 	%fd12272, %fd12268, %fd12227, %fd12261;
	st.local.f64 	[%rd5+3896], %fd12265;
	st.local.v2.f64 	[%rd5+3904], {%fd12269, %fd2187};
	st.local.v2.f64 	[%rd5+3920], {%fd12270, %fd12266};
	st.local.f64 	[%rd5+3944], %fd12271;
	ld.local.v2.f64 	{%fd12273, %fd12274}, [%rd5+3984];
	ld.local.v2.f64 	{%fd12275, %fd12276}, [%rd5+4000];
	neg.f64 	%fd12277, %fd12262;
	div.rn.f64 	%fd12278, %fd12277, %fd11884;
	neg.f64 	%fd12279, %fd12278;
	fma.rn.f64 	%fd12280, %fd12278, %fd11883, %fd12274;
	neg.f64 	%fd12281, %fd12003;
	div.rn.f64 	%fd12282, %fd12281, %fd11938;
	neg.f64 	%fd12283, %fd12282;
	fma.rn.f64 	%fd12284, %fd12282, %fd12203, %fd12005;
	fma.rn.f64 	%fd2106, %fd12282, %fd12204, %fd12280;
	fma.rn.f64 	%fd12285, %fd12282, %fd12160, %fd12276;
	st.local.v2.f64 	[%rd5+3952], {%fd12272, %fd12279};
	st.local.v2.f64 	[%rd5+3968], {%fd12283, %fd12284};
	st.local.f64 	[%rd5+3992], %fd2106;
	st.local.f64 	[%rd5+4008], %fd12285;
	ld.local.v2.f64 	{%fd12286, %fd12287}, [%rd5+4016];
	ld.local.v2.f64 	{%fd12288, %fd12289}, [%rd5+4048];
	ld.local.v2.f64 	{%fd12290, %fd12291}, [%rd5+4064];
	neg.f64 	%fd12292, %fd12286;
	div.rn.f64 	%fd12293, %fd12292, %fd11947;
	neg.f64 	%fd12294, %fd12293;
	fma.rn.f64 	%fd12295, %fd12293, %fd11946, %fd12008;
	ld.local.v2.f64 	{%fd12296, %fd12297}, [%rd5+2896];
	fma.rn.f64 	%fd12298, %fd12293, %fd12296, %fd12289;
	fma.rn.f64 	%fd12299, %fd12293, %fd12297, %fd12291;
	neg.f64 	%fd12300, %fd12287;
	div.rn.f64 	%fd12301, %fd12300, %fd11986;
	neg.f64 	%fd12302, %fd12301;
	fma.rn.f64 	%fd12303, %fd12301, %fd12205, %fd12006;
	fma.rn.f64 	%fd12304, %fd12301, %fd12188, %fd12288;
	fma.rn.f64 	%fd12305, %fd12301, %fd12206, %fd12298;
	fma.rn.f64 	%fd12306, %fd12301, %fd12199, %fd12290;
	fma.rn.f64 	%fd12307, %fd12301, %fd12207, %fd12299;
	neg.f64 	%fd12308, %fd12303;
	div.rn.f64 	%fd12309, %fd12308, %fd12284;
	neg.f64 	%fd12310, %fd12309;
	fma.rn.f64 	%fd2107, %fd12309, %fd12273, %fd12304;
	fma.rn.f64 	%fd12311, %fd12309, %fd2106, %fd12305;
	fma.rn.f64 	%fd12312, %fd12309, %fd12275, %fd12306;
	fma.rn.f64 	%fd12313, %fd12309, %fd12285, %fd12307;
	st.local.v2.f64 	[%rd5+4016], {%fd12294, %fd12302};
	st.local.v2.f64 	[%rd5+4032], {%fd12310, %fd12295};
	st.local.v2.f64 	[%rd5+4048], {%fd2107, %fd12311};
	st.local.v2.f64 	[%rd5+4064], {%fd12312, %fd12313};
	ld.local.v2.f64 	{%fd12314, %fd12315}, [%rd5+4080];
	ld.local.v2.f64 	{%fd12316, %fd12317}, [%rd5+4096];
	ld.local.v2.f64 	{%fd12318, %fd12319}, [%rd5+4128];
	ld.local.v2.f64 	{%fd12320, %fd12321}, [%rd5+4144];
	ld.local.v2.f64 	{%fd12322, %fd12323}, [%rd5+4160];
	ld.local.v2.f64 	{%fd12324, %fd12325}, [%rd5+4176];
	ld.local.v2.f64 	{%fd12326, %fd12327}, [%rd5+4192];
	ld.local.v2.f64 	{%fd12328, %fd12329}, [%rd5+4208];
	ld.local.v2.f64 	{%fd12330, %fd12331}, [%rd5+4224];
	ld.local.v2.f64 	{%fd12332, %fd12333}, [%rd5+4240];
	ld.local.v2.f64 	{%fd12334, %fd12335}, [%rd5+4256];
	ld.local.v2.f64 	{%fd12336, %fd12337}, [%rd5+4272];
	neg.f64 	%fd12338, %fd12314;
	div.rn.f64 	%fd12339, %fd12338, %fd11905;
	neg.f64 	%fd12340, %fd12339;
	ld.local.v2.f64 	{%fd12341, %fd12342}, [%rd5+2432];
	fma.rn.f64 	%fd12343, %fd12339, %fd12341, %fd12317;
	fma.rn.f64 	%fd12344, %fd12339, %fd12342, %fd12329;
	neg.f64 	%fd12345, %fd12315;
	div.rn.f64 	%fd12346, %fd12345, %fd11961;
	neg.f64 	%fd12347, %fd12346;
	fma.rn.f64 	%fd12348, %fd12346, %fd11960, %fd12326;
	ld.local.v2.f64 	{%fd12349, %fd12350}, [%rd5+3072];
	fma.rn.f64 	%fd12351, %fd12346, %fd12349, %fd12344;
	fma.rn.f64 	%fd12352, %fd12346, %fd12350, %fd12334;
	neg.f64 	%fd12353, %fd12316;
	div.rn.f64 	%fd12354, %fd12353, %fd11974;
	neg.f64 	%fd12355, %fd12354;
	fma.rn.f64 	%fd12356, %fd12354, %fd11973, %fd12324;
	ld.local.v2.f64 	{%fd12357, %fd12358}, [%rd5+3312];
	fma.rn.f64 	%fd12359, %fd12354, %fd12357, %fd12351;
	fma.rn.f64 	%fd12360, %fd12354, %fd12358, %fd12336;
	neg.f64 	%fd12361, %fd12343;
	div.rn.f64 	%fd12362, %fd12361, %fd11999;
	neg.f64 	%fd12363, %fd12362;
	ld.local.v2.f64 	{%fd2108, %fd2109}, [%rd5+3856];
	fma.rn.f64 	%fd12364, %fd12362, %fd2108, %fd12320;
	fma.rn.f64 	%fd12365, %fd12362, %fd2109, %fd12322;
	ld.local.v2.f64 	{%fd12366, %fd12367}, [%rd5+3872];
	fma.rn.f64 	%fd12368, %fd12362, %fd12366, %fd12359;
	fma.rn.f64 	%fd12369, %fd12362, %fd12367, %fd12333;
	fma.rn.f64 	%fd12370, %fd12362, %fd2161, %fd12335;
	st.local.v2.f64 	[%rd5+4080], {%fd12340, %fd12347};
	st.local.v2.f64 	[%rd5+4096], {%fd12355, %fd12363};
	st.local.v2.f64 	[%rd5+4112], {%fd12011, %fd12010};
	st.local.f64 	[%rd5+4144], %fd12364;
	st.local.f64 	[%rd5+4160], %fd12365;
	st.local.f64 	[%rd5+4176], %fd12356;
	st.local.f64 	[%rd5+4192], %fd12348;
	st.local.v2.f64 	[%rd5+4208], {%fd12328, %fd12368};
	st.local.f64 	[%rd5+4248], %fd12369;
	st.local.v2.f64 	[%rd5+4256], {%fd12352, %fd12370};
	ld.local.v2.f64 	{%fd12371, %fd12372}, [%rd5+4288];
	ld.local.v2.f64 	{%fd12373, %fd2403}, [%rd5+4320];
	ld.local.v2.f64 	{%fd12374, %fd12375}, [%rd5+4336];
	ld.local.v2.f64 	{%fd12376, %fd12377}, [%rd5+4352];
	ld.local.v2.f64 	{%fd12378, %fd12379}, [%rd5+4368];
	neg.f64 	%fd12380, %fd12337;
	div.rn.f64 	%fd12381, %fd12380, %fd11947;
	neg.f64 	%fd12382, %fd12381;
	fma.rn.f64 	%fd12383, %fd12381, %fd11946, %fd12372;
	fma.rn.f64 	%fd12384, %fd12381, %fd12296, %fd12378;
	fma.rn.f64 	%fd12385, %fd12381, %fd12297, %fd12015;
	neg.f64 	%fd12386, %fd12371;
	div.rn.f64 	%fd12387, %fd12386, %fd11974;
	neg.f64 	%fd12388, %fd12387;
	fma.rn.f64 	%fd12389, %fd12387, %fd11973, %fd12375;
	fma.rn.f64 	%fd12390, %fd12387, %fd12357, %fd12384;
	fma.rn.f64 	%fd12391, %fd12387, %fd12358, %fd12385;
	neg.f64 	%fd12392, %fd12383;
	div.rn.f64 	%fd12393, %fd12392, %fd12295;
	neg.f64 	%fd12394, %fd12393;
	fma.rn.f64 	%fd12395, %fd12393, %fd2107, %fd12377;
	fma.rn.f64 	%fd12396, %fd12393, %fd12311, %fd12390;
	fma.rn.f64 	%fd12397, %fd12393, %fd12312, %fd12379;
	fma.rn.f64 	%fd12398, %fd12393, %fd12313, %fd12391;
	st.local.v2.f64 	[%rd5+4272], {%fd12360, %fd12382};
	st.local.v2.f64 	[%rd5+4288], {%fd12388, %fd12394};
	st.local.v2.f64 	[%rd5+4304], {%fd12014, %fd12013};
	st.local.f64 	[%rd5+4344], %fd12389;
	st.local.f64 	[%rd5+4360], %fd12395;
	st.local.v2.f64 	[%rd5+4368], {%fd12396, %fd12397};
	st.local.f64 	[%rd5+4384], %fd12398;
	ld.local.v2.f64 	{%fd12399, %fd12400}, [%rd5+4496];
	ld.local.v2.f64 	{%fd12401, %fd12402}, [%rd5+4528];
	ld.local.v2.f64 	{%fd12403, %fd12404}, [%rd5+4544];
	ld.local.v2.f64 	{%fd12405, %fd12406}, [%rd5+4560];
	neg.f64 	%fd12407, %fd12400;
	div.rn.f64 	%fd12408, %fd12407, %fd11935;
	neg.f64 	%fd12409, %fd12408;
	ld.local.v2.f64 	{%fd12410, %fd12411}, [%rd5+2752];
	fma.rn.f64 	%fd2164, %fd12408, %fd12410, %fd12023;
	fma.rn.f64 	%fd12412, %fd12408, %fd12411, %fd12404;
	fma.rn.f64 	%fd12413, %fd12408, %fd11936, %fd12406;
	neg.f64 	%fd12414, %fd12021;
	div.rn.f64 	%fd12415, %fd12414, %fd11983;
	neg.f64 	%fd12416, %fd12415;
	fma.rn.f64 	%fd12417, %fd12415, %fd12183, %fd12401;
	fma.rn.f64 	%fd2110, %fd12415, %fd12173, %fd12402;
	fma.rn.f64 	%fd12418, %fd12415, %fd12174, %fd12403;
	fma.rn.f64 	%fd12419, %fd12415, %fd12184, %fd12412;
	fma.rn.f64 	%fd12420, %fd12415, %fd12176, %fd12405;
	fma.rn.f64 	%fd12421, %fd12415, %fd12185, %fd12413;
	st.local.f64 	[%rd5+4504], %fd12409;
	st.local.v2.f64 	[%rd5+4512], {%fd12416, %fd2164};
	st.local.v2.f64 	[%rd5+4528], {%fd12417, %fd2110};
	st.local.v2.f64 	[%rd5+4544], {%fd12418, %fd12419};
	st.local.v2.f64 	[%rd5+4560], {%fd12420, %fd12421};
	ld.local.v2.f64 	{%fd12422, %fd12423}, [%rd5+4592];
	ld.local.v2.f64 	{%fd12424, %fd12425}, [%rd5+4608];
	ld.local.v2.f64 	{%fd12426, %fd12427}, [%rd5+4624];
	ld.local.v2.f64 	{%fd12428, %fd12429}, [%rd5+4640];
	ld.local.v2.f64 	{%fd12430, %fd12431}, [%rd5+4656];
	ld.local.v2.f64 	{%fd12432, %fd12433}, [%rd5+4672];
	neg.f64 	%fd12434, %fd12024;
	div.rn.f64 	%fd12435, %fd12434, %fd12245;
	neg.f64 	%fd12436, %fd12435;
	fma.rn.f64 	%fd12437, %fd12435, %fd12230, %fd12026;
	fma.rn.f64 	%fd12438, %fd12435, %fd12231, %fd12422;
	fma.rn.f64 	%fd12439, %fd12435, %fd12246, %fd12423;
	fma.rn.f64 	%fd12440, %fd12435, %fd12249, %fd12424;
	fma.rn.f64 	%fd12441, %fd12435, %fd12234, %fd12425;
	fma.rn.f64 	%fd12442, %fd12435, %fd12235, %fd12426;
	fma.rn.f64 	%fd12443, %fd12435, %fd12250, %fd12428;
	fma.rn.f64 	%fd12444, %fd12435, %fd12253, %fd12429;
	fma.rn.f64 	%fd12445, %fd12435, %fd12238, %fd12430;
	fma.rn.f64 	%fd12446, %fd12435, %fd12254, %fd12431;
	fma.rn.f64 	%fd12447, %fd12435, %fd12255, %fd12432;
	st.local.v2.f64 	[%rd5+4576], {%fd12436, %fd12437};
	st.local.v2.f64 	[%rd5+4592], {%fd12438, %fd12439};
	st.local.v2.f64 	[%rd5+4608], {%fd12440, %fd12441};
	st.local.f64 	[%rd5+4624], %fd12442;
	st.local.v2.f64 	[%rd5+4640], {%fd12443, %fd12444};
	st.local.v2.f64 	[%rd5+4656], {%fd12445, %fd12446};
	ld.local.f64 	%fd12448, [%rd5+4704];
	ld.local.v2.f64 	{%fd12449, %fd12450}, [%rd5+4720];
	ld.local.v2.f64 	{%fd2167, %fd12451}, [%rd5+4736];
	ld.local.v2.f64 	{%fd2168, %fd12452}, [%rd5+4752];
	ld.local.v2.f64 	{%fd12453, %fd12454}, [%rd5+4768];
	neg.f64 	%fd12455, %fd12433;
	div.rn.f64 	%fd12456, %fd12455, %fd11977;
	neg.f64 	%fd12457, %fd12456;
	fma.rn.f64 	%fd2111, %fd12456, %fd11976, %fd12451;
	ld.local.v2.f64 	{%fd2112, %fd2113}, [%rd5+3344];
	fma.rn.f64 	%fd2114, %fd12456, %fd2112, %fd12452;
	fma.rn.f64 	%fd12458, %fd12456, %fd2113, %fd12453;
	fma.rn.f64 	%fd12459, %fd12456, %fd11978, %fd12454;
	st.local.v2.f64 	[%rd5+4672], {%fd12447, %fd12457};
	st.local.v2.f64 	[%rd5+4688], {%fd12029, %fd12028};
	st.local.f64 	[%rd5+4744], %fd2111;
	st.local.f64 	[%rd5+4760], %fd2114;
	st.local.v2.f64 	[%rd5+4768], {%fd12458, %fd12459};
	ld.local.v2.f64 	{%fd12460, %fd12461}, [%rd5+4784];
	ld.local.v2.f64 	{%fd12462, %fd12463}, [%rd5+4816];
	neg.f64 	%fd12464, %fd12460;
	div.rn.f64 	%fd12465, %fd12464, %fd11860;
	neg.f64 	%fd12466, %fd12465;
	fma.rn.f64 	%fd12467, %fd12465, %fd11859, %fd12462;
	neg.f64 	%fd12468, %fd12461;
	div.rn.f64 	%fd12469, %fd12468, %fd11965;
	neg.f64 	%fd12470, %fd12469;
	fma.rn.f64 	%fd2115, %fd12469, %fd12181, %fd12032;
	fma.rn.f64 	%fd12471, %fd12469, %fd12182, %fd12467;
	fma.rn.f64 	%fd12472, %fd12469, %fd11966, %fd12033;
	st.local.v2.f64 	[%rd5+4784], {%fd12466, %fd12470};
	st.local.v2.f64 	[%rd5+4800], {%fd2115, %fd12031};
	st.local.f64 	[%rd5+4816], %fd12471;
	st.local.f64 	[%rd5+4832], %fd12472;
	ld.local.v2.f64 	{%fd12473, %fd12474}, [%rd5+5040];
	ld.local.v2.f64 	{%fd12475, %fd12476}, [%rd5+5056];
	ld.local.v2.f64 	{%fd12477, %fd12478}, [%rd5+5072];
	ld.local.v2.f64 	{%fd12479, %fd12480}, [%rd5+5104];
	ld.local.v2.f64 	{%fd12481, %fd12482}, [%rd5+5120];
	ld.local.v2.f64 	{%fd12483, %fd12484}, [%rd5+5136];
	ld.local.v2.f64 	{%fd12485, %fd12486}, [%rd5+5152];
	ld.local.v2.f64 	{%fd12487, %fd12488}, [%rd5+5168];
	neg.f64 	%fd12489, %fd12473;
	div.rn.f64 	%fd12490, %fd12489, %fd11923;
	neg.f64 	%fd12491, %fd12490;
	ld.local.v2.f64 	{%fd12492, %fd12493}, [%rd5+2624];
	fma.rn.f64 	%fd12494, %fd12490, %fd12492, %fd12479;
	fma.rn.f64 	%fd12495, %fd12490, %fd12493, %fd12483;
	fma.rn.f64 	%fd12496, %fd12490, %fd11924, %fd12485;
	neg.f64 	%fd12497, %fd12474;
	div.rn.f64 	%fd12498, %fd12497, %fd11932;
	neg.f64 	%fd12499, %fd12498;
	ld.local.v2.f64 	{%fd12500, %fd12501}, [%rd5+2720];
	fma.rn.f64 	%fd12502, %fd12498, %fd12500, %fd12480;
	fma.rn.f64 	%fd12503, %fd12498, %fd12501, %fd12495;
	fma.rn.f64 	%fd12504, %fd12498, %fd11933, %fd12487;
	neg.f64 	%fd12505, %fd12475;
	div.rn.f64 	%fd12506, %fd12505, %fd11974;
	neg.f64 	%fd12507, %fd12506;
	fma.rn.f64 	%fd2422, %fd12506, %fd11973, %fd12494;
	fma.rn.f64 	%fd12508, %fd12506, %fd12357, %fd12503;
	fma.rn.f64 	%fd12509, %fd12506, %fd12358, %fd12504;
	neg.f64 	%fd12510, %fd12476;
	div.rn.f64 	%fd12511, %fd12510, %fd11999;
	neg.f64 	%fd12512, %fd12511;
	fma.rn.f64 	%fd12513, %fd12511, %fd2108, %fd12478;
	fma.rn.f64 	%fd12514, %fd12511, %fd2109, %fd12049;
	fma.rn.f64 	%fd12515, %fd12511, %fd12366, %fd12508;
	fma.rn.f64 	%fd12516, %fd12511, %fd12367, %fd12484;
	fma.rn.f64 	%fd12517, %fd12511, %fd2161, %fd12486;
	neg.f64 	%fd12518, %fd12477;
	div.rn.f64 	%fd12519, %fd12518, %fd12295;
	neg.f64 	%fd12520, %fd12519;
	fma.rn.f64 	%fd12521, %fd12519, %fd2107, %fd12482;
	fma.rn.f64 	%fd12522, %fd12519, %fd12311, %fd12515;
	fma.rn.f64 	%fd12523, %fd12519, %fd12312, %fd12516;
	fma.rn.f64 	%fd2177, %fd12519, %fd12313, %fd12509;
	neg.f64 	%fd12524, %fd12513;
	div.rn.f64 	%fd12525, %fd12524, %fd12044;
	neg.f64 	%fd12526, %fd12525;
	fma.rn.f64 	%fd2423, %fd12525, %fd12043, %fd12481;
	ld.local.v2.f64 	{%fd12527, %fd12528}, [%rd5+4992];
	fma.rn.f64 	%fd12529, %fd12525, %fd12527, %fd12522;
	fma.rn.f64 	%fd12530, %fd12525, %fd12528, %fd12517;
	st.local.v2.f64 	[%rd5+5040], {%fd12491, %fd12499};
	st.local.v2.f64 	[%rd5+5056], {%fd12507, %fd12512};
	st.local.v2.f64 	[%rd5+5072], {%fd12520, %fd12526};
	st.local.v2.f64 	[%rd5+5088], {%fd12050, %fd12514};
	st.local.v2.f64 	[%rd5+5104], {%fd2422, %fd12502};
	st.local.v2.f64 	[%rd5+5120], {%fd2423, %fd12521};
	st.local.v2.f64 	[%rd5+5136], {%fd12529, %fd12523};
	st.local.v2.f64 	[%rd5+5152], {%fd12496, %fd12530};
	ld.local.v2.f64 	{%fd12531, %fd12532}, [%rd5+5200];
	ld.local.v2.f64 	{%fd12533, %fd12534}, [%rd5+5216];
	ld.local.v2.f64 	{%fd12535, %fd12536}, [%rd5+5232];
	neg.f64 	%fd12537, %fd12488;
	div.rn.f64 	%fd12538, %fd12537, %fd12044;
	neg.f64 	%fd12539, %fd12538;
	fma.rn.f64 	%fd12540, %fd12538, %fd12043, %fd12052;
	fma.rn.f64 	%fd12541, %fd12538, %fd12527, %fd12532;
	fma.rn.f64 	%fd12542, %fd12538, %fd12528, %fd12534;
	st.local.v2.f64 	[%rd5+5168], {%fd2177, %fd12539};
	st.local.v2.f64 	[%rd5+5184], {%fd12053, %fd12540};
	st.local.f64 	[%rd5+5208], %fd12541;
	st.local.f64 	[%rd5+5224], %fd12542;
	ld.local.v2.f64 	{%fd12543, %fd12544}, [%rd5+5248];
	ld.local.v2.f64 	{%fd12545, %fd12546}, [%rd5+5280];
	ld.local.v2.f64 	{%fd12547, %fd12548}, [%rd5+5296];
	ld.local.v2.f64 	{%fd12549, %fd12550}, [%rd5+5312];
	neg.f64 	%fd12551, %fd12536;
	div.rn.f64 	%fd12552, %fd12551, %fd11929;
	neg.f64 	%fd12553, %fd12552;
	ld.local.v2.f64 	{%fd12554, %fd12555}, [%rd5+2688];
	fma.rn.f64 	%fd12556, %fd12552, %fd12554, %fd12054;
	fma.rn.f64 	%fd12557, %fd12552, %fd12555, %fd12547;
	fma.rn.f64 	%fd12558, %fd12552, %fd11930, %fd12550;
	neg.f64 	%fd12559, %fd12543;
	div.rn.f64 	%fd12560, %fd12559, %fd11999;
	neg.f64 	%fd12561, %fd12560;
	fma.rn.f64 	%fd12562, %fd12560, %fd2108, %fd12544;
	fma.rn.f64 	%fd12563, %fd12560, %fd2109, %fd12556;
	fma.rn.f64 	%fd12564, %fd12560, %fd12366, %fd12557;
	fma.rn.f64 	%fd12565, %fd12560, %fd12367, %fd12548;
	fma.rn.f64 	%fd12566, %fd12560, %fd2161, %fd12549;
	neg.f64 	%fd12567, %fd12562;
	div.rn.f64 	%fd12568, %fd12567, %fd12044;
	neg.f64 	%fd12569, %fd12568;
	fma.rn.f64 	%fd12570, %fd12568, %fd12043, %fd12545;
	fma.rn.f64 	%fd12571, %fd12568, %fd12527, %fd12564;
	fma.rn.f64 	%fd12572, %fd12568, %fd12528, %fd12566;
	neg.f64 	%fd12573, %fd12563;
	div.rn.f64 	%fd12574, %fd12573, %fd12053;
	neg.f64 	%fd12575, %fd12574;
	fma.rn.f64 	%fd12576, %fd12574, %fd12540, %fd12570;
	fma.rn.f64 	%fd12577, %fd12574, %fd12531, %fd12546;
	fma.rn.f64 	%fd12578, %fd12574, %fd12541, %fd12571;
	fma.rn.f64 	%fd12579, %fd12574, %fd12533, %fd12565;
	fma.rn.f64 	%fd12580, %fd12574, %fd12542, %fd12572;
	fma.rn.f64 	%fd12581, %fd12574, %fd12535, %fd12558;
	st.local.v2.f64 	[%rd5+5232], {%fd12535, %fd12553};
	st.local.v2.f64 	[%rd5+5248], {%fd12561, %fd12569};
	st.local.v2.f64 	[%rd5+5264], {%fd12575, %fd12056};
	st.local.v2.f64 	[%rd5+5280], {%fd12576, %fd12577};
	st.local.v2.f64 	[%rd5+5296], {%fd12578, %fd12579};
	st.local.v2.f64 	[%rd5+5312], {%fd12580, %fd12581};
	ld.local.v2.f64 	{%fd12582, %fd12583}, [%rd5+5328];
	ld.local.v2.f64 	{%fd12584, %fd12585}, [%rd5+5360];
	ld.local.v2.f64 	{%fd12586, %fd12587}, [%rd5+5376];
	ld.local.v2.f64 	{%fd12588, %fd12589}, [%rd5+5392];
	neg.f64 	%fd12590, %fd12582;
	div.rn.f64 	%fd12591, %fd12590, %fd2164;
	neg.f64 	%fd12592, %fd12591;
	fma.rn.f64 	%fd12593, %fd12591, %fd12417, %fd12583;
	fma.rn.f64 	%fd12594, %fd12591, %fd2110, %fd12059;
	fma.rn.f64 	%fd12595, %fd12591, %fd12418, %fd12586;
	fma.rn.f64 	%fd12596, %fd12591, %fd12419, %fd12587;
	fma.rn.f64 	%fd12597, %fd12591, %fd12420, %fd12588;
	fma.rn.f64 	%fd12598, %fd12591, %fd12421, %fd12060;
	neg.f64 	%fd12599, %fd12593;
	div.rn.f64 	%fd12600, %fd12599, %fd2115;
	neg.f64 	%fd12601, %fd12600;
	fma.rn.f64 	%fd12602, %fd12600, %fd12031, %fd12595;
	fma.rn.f64 	%fd12603, %fd12600, %fd12471, %fd12596;
	fma.rn.f64 	%fd12604, %fd12600, %fd12463, %fd12597;
	fma.rn.f64 	%fd12605, %fd12600, %fd12472, %fd12598;
	neg.f64 	%fd12606, %fd12057;
	div.rn.f64 	%fd12607, %fd12606, %fd12047;
	neg.f64 	%fd12608, %fd12607;
	fma.rn.f64 	%fd12609, %fd12607, %fd12046, %fd12585;
	ld.local.v2.f64 	{%fd2116, %fd2117}, [%rd5+5024];
	fma.rn.f64 	%fd2118, %fd12607, %fd2116, %fd12603;
	fma.rn.f64 	%fd12610, %fd12607, %fd2117, %fd12589;
	st.local.v2.f64 	[%rd5+5328], {%fd12592, %fd12601};
	st.local.v2.f64 	[%rd5+5344], {%fd12608, %fd12594};
	st.local.v2.f64 	[%rd5+5360], {%fd12584, %fd12609};
	st.local.v2.f64 	[%rd5+5376], {%fd12602, %fd2118};
	st.local.v2.f64 	[%rd5+5392], {%fd12604, %fd12610};
	st.local.f64 	[%rd5+5408], %fd12605;
	ld.local.v2.f64 	{%fd12611, %fd12612}, [%rd5+5472];
	ld.local.v2.f64 	{%fd12613, %fd12614}, [%rd5+5488];
	ld.local.v2.f64 	{%fd12615, %fd12616}, [%rd5+5520];
	ld.local.v2.f64 	{%fd12617, %fd12618}, [%rd5+5536];
	ld.local.v2.f64 	{%fd12619, %fd12620}, [%rd5+5552];
	neg.f64 	%fd12621, %fd12612;
	div.rn.f64 	%fd12622, %fd12621, %fd11923;
	neg.f64 	%fd12623, %fd12622;
	fma.rn.f64 	%fd12624, %fd12622, %fd12492, %fd12065;
	fma.rn.f64 	%fd12625, %fd12622, %fd12493, %fd12617;
	fma.rn.f64 	%fd12626, %fd12622, %fd11924, %fd12619;
	neg.f64 	%fd12627, %fd12613;
	div.rn.f64 	%fd12628, %fd12627, %fd11974;
	neg.f64 	%fd12629, %fd12628;
	fma.rn.f64 	%fd12630, %fd12628, %fd11973, %fd12624;
	fma.rn.f64 	%fd12631, %fd12628, %fd12357, %fd12625;
	fma.rn.f64 	%fd12632, %fd12628, %fd12358, %fd12066;
	neg.f64 	%fd12633, %fd12614;
	div.rn.f64 	%fd12634, %fd12633, %fd12044;
	neg.f64 	%fd12635, %fd12634;
	fma.rn.f64 	%fd12636, %fd12634, %fd12043, %fd12615;
	fma.rn.f64 	%fd12637, %fd12634, %fd12527, %fd12631;
	fma.rn.f64 	%fd12638, %fd12634, %fd12528, %fd12620;
	neg.f64 	%fd12639, %fd12063;
	div.rn.f64 	%fd12640, %fd12639, %fd12056;
	neg.f64 	%fd12641, %fd12640;
	fma.rn.f64 	%fd12642, %fd12640, %fd12576, %fd12636;
	fma.rn.f64 	%fd12643, %fd12640, %fd12577, %fd12616;
	fma.rn.f64 	%fd2434, %fd12640, %fd12578, %fd12637;
	fma.rn.f64 	%fd12644, %fd12640, %fd12579, %fd12618;
	fma.rn.f64 	%fd2119, %fd12640, %fd12580, %fd12638;
	fma.rn.f64 	%fd12645, %fd12640, %fd12581, %fd12632;
	st.local.f64 	[%rd5+5480], %fd12623;
	st.local.v2.f64 	[%rd5+5488], {%fd12629, %fd12635};
	st.local.v2.f64 	[%rd5+5504], {%fd12641, %fd12630};
	st.local.v2.f64 	[%rd5+5520], {%fd12642, %fd12643};
	st.local.v2.f64 	[%rd5+5536], {%fd2434, %fd12644};
	st.local.v2.f64 	[%rd5+5552], {%fd12626, %fd2119};
	st.local.f64 	[%rd5+5568], %fd12645;
	ld.local.v2.f64 	{%fd12646, %fd12647}, [%rd5+5616];
	ld.local.v2.f64 	{%fd12648, %fd12649}, [%rd5+5632];
	ld.local.v2.f64 	{%fd12650, %fd12651}, [%rd5+5664];
	ld.local.v2.f64 	{%fd12652, %fd12653}, [%rd5+5680];
	ld.local.v2.f64 	{%fd12654, %fd12655}, [%rd5+5696];
	neg.f64 	%fd12656, %fd12647;
	div.rn.f64 	%fd12657, %fd12656, %fd11932;
	neg.f64 	%fd12658, %fd12657;
	fma.rn.f64 	%fd2120, %fd12657, %fd12500, %fd12071;
	fma.rn.f64 	%fd12659, %fd12657, %fd12501, %fd12650;
	fma.rn.f64 	%fd12660, %fd12657, %fd11933, %fd12655;
	neg.f64 	%fd12661, %fd12648;
	div.rn.f64 	%fd12662, %fd12661, %fd12035;
	neg.f64 	%fd12663, %fd12662;
	ld.local.v2.f64 	{%fd2412, %fd12664}, [%rd5+4848];
	fma.rn.f64 	%fd12665, %fd12662, %fd2412, %fd12070;
	fma.rn.f64 	%fd12666, %fd12662, %fd12664, %fd12659;
	ld.local.v2.f64 	{%fd2413, %fd2488}, [%rd5+4864];
	fma.rn.f64 	%fd2121, %fd12662, %fd2413, %fd12651;
	fma.rn.f64 	%fd12667, %fd12662, %fd2488, %fd12652;
	neg.f64 	%fd12668, %fd12649;
	div.rn.f64 	%fd12669, %fd12668, %fd12047;
	neg.f64 	%fd12670, %fd12669;
	fma.rn.f64 	%fd2122, %fd12669, %fd12046, %fd12665;
	fma.rn.f64 	%fd2123, %fd12669, %fd2116, %fd12666;
	fma.rn.f64 	%fd12671, %fd12669, %fd2117, %fd12654;
	st.local.f64 	[%rd5+5624], %fd12658;
	st.local.v2.f64 	[%rd5+5632], {%fd12663, %fd12670};
	st.local.v2.f64 	[%rd5+5648], {%fd2120, %fd2122};
	st.local.v2.f64 	[%rd5+5664], {%fd2123, %fd2121};
	st.local.f64 	[%rd5+5680], %fd12667;
	st.local.v2.f64 	[%rd5+5696], {%fd12671, %fd12660};
	ld.local.v2.f64 	{%fd12672, %fd12673}, [%rd5+5776];
	ld.local.v2.f64 	{%fd12674, %fd12675}, [%rd5+5792];
	ld.local.v2.f64 	{%fd12676, %fd12677}, [%rd5+5808];
	ld.local.v2.f64 	{%fd12678, %fd12679}, [%rd5+5824];
	ld.local.v2.f64 	{%fd12680, %fd12681}, [%rd5+5856];
	ld.local.v2.f64 	{%fd12682, %fd12683}, [%rd5+5872];
	ld.local.v2.f64 	{%fd12684, %fd12685}, [%rd5+5888];
	ld.local.v2.f64 	{%fd12686, %fd12687}, [%rd5+5904];
	ld.local.v2.f64 	{%fd12688, %fd12689}, [%rd5+5920];
	neg.f64 	%fd12690, %fd12672;
	div.rn.f64 	%fd12691, %fd12690, %fd11881;
	neg.f64 	%fd12692, %fd12691;
	fma.rn.f64 	%fd12693, %fd12691, %fd11880, %fd12683;
	neg.f64 	%fd12694, %fd12673;
	div.rn.f64 	%fd12695, %fd12694, %fd11884;
	neg.f64 	%fd12696, %fd12695;
	fma.rn.f64 	%fd12697, %fd12695, %fd11883, %fd12693;
	neg.f64 	%fd12698, %fd12674;
	div.rn.f64 	%fd12699, %fd12698, %fd11944;
	neg.f64 	%fd12700, %fd12699;
	fma.rn.f64 	%fd2193, %fd12699, %fd11943, %fd12077;
	ld.local.v2.f64 	{%fd2124, %fd2125}, [%rd5+2864];
	fma.rn.f64 	%fd12701, %fd12699, %fd2124, %fd12697;
	fma.rn.f64 	%fd12702, %fd12699, %fd2125, %fd12688;
	neg.f64 	%fd12703, %fd12675;
	div.rn.f64 	%fd12704, %fd12703, %fd11965;
	neg.f64 	%fd12705, %fd12704;
	fma.rn.f64 	%fd12706, %fd12704, %fd12181, %fd12677;
	fma.rn.f64 	%fd12707, %fd12704, %fd12182, %fd12701;
	fma.rn.f64 	%fd12708, %fd12704, %fd11966, %fd12702;
	neg.f64 	%fd12709, %fd12676;
	div.rn.f64 	%fd12710, %fd12709, %fd11983;
	neg.f64 	%fd12711, %fd12710;
	fma.rn.f64 	%fd12712, %fd12710, %fd12183, %fd12706;
	fma.rn.f64 	%fd12713, %fd12710, %fd12173, %fd12679;
	fma.rn.f64 	%fd12714, %fd12710, %fd12174, %fd12682;
	fma.rn.f64 	%fd12715, %fd12710, %fd12184, %fd12707;
	fma.rn.f64 	%fd12716, %fd12710, %fd12176, %fd12686;
	fma.rn.f64 	%fd12717, %fd12710, %fd12185, %fd12708;
	neg.f64 	%fd12718, %fd12712;
	div.rn.f64 	%fd12719, %fd12718, %fd2115;
	neg.f64 	%fd12720, %fd12719;
	fma.rn.f64 	%fd12721, %fd12719, %fd12031, %fd12714;
	fma.rn.f64 	%fd12722, %fd12719, %fd12471, %fd12715;
	fma.rn.f64 	%fd12723, %fd12719, %fd12463, %fd12716;
	fma.rn.f64 	%fd12724, %fd12719, %fd12472, %fd12717;
	neg.f64 	%fd12725, %fd12678;
	div.rn.f64 	%fd12726, %fd12725, %fd12047;
	neg.f64 	%fd12727, %fd12726;
	fma.rn.f64 	%fd12728, %fd12726, %fd12046, %fd12681;
	fma.rn.f64 	%fd12729, %fd12726, %fd2116, %fd12722;
	fma.rn.f64 	%fd12730, %fd12726, %fd2117, %fd12687;
	neg.f64 	%fd12731, %fd12713;
	div.rn.f64 	%fd12732, %fd12731, %fd12594;
	neg.f64 	%fd12733, %fd12732;
	fma.rn.f64 	%fd12734, %fd12732, %fd12584, %fd12075;
	fma.rn.f64 	%fd12735, %fd12732, %fd12609, %fd12728;
	fma.rn.f64 	%fd12736, %fd12732, %fd12602, %fd12721;
	fma.rn.f64 	%fd12737, %fd12732, %fd2118, %fd12729;
	fma.rn.f64 	%fd12738, %fd12732, %fd12604, %fd12723;
	fma.rn.f64 	%fd12739, %fd12732, %fd12610, %fd12730;
	fma.rn.f64 	%fd12740, %fd12732, %fd12605, %fd12724;
	neg.f64 	%fd12741, %fd12734;
	div.rn.f64 	%fd12742, %fd12741, %fd2120;
	neg.f64 	%fd12743, %fd12742;
	fma.rn.f64 	%fd12744, %fd12742, %fd2122, %fd12735;
	fma.rn.f64 	%fd12745, %fd12742, %fd2123, %fd12737;
	fma.rn.f64 	%fd12746, %fd12742, %fd2121, %fd12684;
	fma.rn.f64 	%fd12747, %fd12742, %fd12667, %fd12685;
	fma.rn.f64 	%fd2126, %fd12742, %fd12653, %fd12738;
	fma.rn.f64 	%fd2127, %fd12742, %fd12671, %fd12739;
	fma.rn.f64 	%fd12748, %fd12742, %fd12660, %fd12740;
	st.local.v2.f64 	[%rd5+5776], {%fd12692, %fd12696};
	st.local.v2.f64 	[%rd5+5792], {%fd12700, %fd12705};
	st.local.v2.f64 	[%rd5+5808], {%fd12711, %fd12720};
	st.local.v2.f64 	[%rd5+5824], {%fd12727, %fd12733};
	st.local.v2.f64 	[%rd5+5840], {%fd12743, %fd2193};
	st.local.f64 	[%rd5+5864], %fd12744;
	st.local.v2.f64 	[%rd5+5872], {%fd12736, %fd12745};
	st.local.v2.f64 	[%rd5+5888], {%fd12746, %fd12747};
	st.local.v2.f64 	[%rd5+5904], {%fd2126, %fd2127};
	ld.local.v2.f64 	{%fd12749, %fd12750}, [%rd5+5936];
	ld.local.v2.f64 	{%fd12751, %fd12752}, [%rd5+5968];
	ld.local.v2.f64 	{%fd12753, %fd12754}, [%rd5+5984];
	ld.local.v2.f64 	{%fd12755, %fd12756}, [%rd5+6000];
	ld.local.v2.f64 	{%fd12757, %fd12758}, [%rd5+6016];
	ld.local.v2.f64 	{%fd12759, %fd12760}, [%rd5+6032];
	ld.local.v2.f64 	{%fd12761, %fd12762}, [%rd5+6048];
	neg.f64 	%fd12763, %fd12689;
	div.rn.f64 	%fd12764, %fd12763, %fd12437;
	neg.f64 	%fd12765, %fd12764;
	fma.rn.f64 	%fd12766, %fd12764, %fd12438, %fd12749;
	fma.rn.f64 	%fd12767, %fd12764, %fd12439, %fd12750;
	fma.rn.f64 	%fd12768, %fd12764, %fd12440, %fd12078;
	fma.rn.f64 	%fd12769, %fd12764, %fd12441, %fd12080;
	fma.rn.f64 	%fd12770, %fd12764, %fd12442, %fd12751;
	fma.rn.f64 	%fd12771, %fd12764, %fd12427, %fd12753;
	fma.rn.f64 	%fd12772, %fd12764, %fd12443, %fd12754;
	fma.rn.f64 	%fd12773, %fd12764, %fd12444, %fd12756;
	fma.rn.f64 	%fd12774, %fd12764, %fd12445, %fd12758;
	fma.rn.f64 	%fd12775, %fd12764, %fd12446, %fd12759;
	fma.rn.f64 	%fd12776, %fd12764, %fd12447, %fd12762;
	neg.f64 	%fd12777, %fd12766;
	div.rn.f64 	%fd12778, %fd12777, %fd12041;
	neg.f64 	%fd12779, %fd12778;
	fma.rn.f64 	%fd12780, %fd12778, %fd12040, %fd12755;
	ld.local.v2.f64 	{%fd12781, %fd12782}, [%rd5+4944];
	fma.rn.f64 	%fd12783, %fd12778, %fd12781, %fd12773;
	fma.rn.f64 	%fd12784, %fd12778, %fd12782, %fd12774;
	ld.local.v2.f64 	{%fd12785, %fd12786}, [%rd5+4960];
	fma.rn.f64 	%fd12787, %fd12778, %fd12785, %fd12760;
	fma.rn.f64 	%fd12788, %fd12778, %fd12786, %fd12776;
	neg.f64 	%fd12789, %fd12767;
	div.rn.f64 	%fd12790, %fd12789, %fd12062;
	neg.f64 	%fd12791, %fd12790;
	ld.local.v2.f64 	{%fd2128, %fd2129}, [%rd5+5424];
	fma.rn.f64 	%fd12792, %fd12790, %fd2128, %fd12768;
	fma.rn.f64 	%fd12793, %fd12790, %fd2129, %fd12770;
	ld.local.v2.f64 	{%fd12794, %fd12795}, [%rd5+5440];
	fma.rn.f64 	%fd2130, %fd12790, %fd12794, %fd12771;
	fma.rn.f64 	%fd12796, %fd12790, %fd12795, %fd12780;
	ld.local.v2.f64 	{%fd12797, %fd12798}, [%rd5+5456];
	fma.rn.f64 	%fd12799, %fd12790, %fd12797, %fd12775;
	fma.rn.f64 	%fd12800, %fd12790, %fd12798, %fd12761;
	fma.rn.f64 	%fd12801, %fd12790, %fd12611, %fd12788;
	neg.f64 	%fd12802, %fd12792;
	div.rn.f64 	%fd12803, %fd12802, %fd12074;
	neg.f64 	%fd12804, %fd12803;
	fma.rn.f64 	%fd12805, %fd12803, %fd12073, %fd12793;
	ld.local.v2.f64 	{%fd2131, %fd12806}, [%rd5+5728];
	fma.rn.f64 	%fd2132, %fd12803, %fd2131, %fd12772;
	fma.rn.f64 	%fd12807, %fd12803, %fd12806, %fd12796;
	ld.local.v2.f64 	{%fd12808, %fd12809}, [%rd5+5744];
	fma.rn.f64 	%fd12810, %fd12803, %fd12808, %fd12757;
	fma.rn.f64 	%fd12811, %fd12803, %fd12809, %fd12799;
	ld.local.v2.f64 	{%fd12812, %fd12813}, [%rd5+5760];
	fma.rn.f64 	%fd12814, %fd12803, %fd12812, %fd12787;
	fma.rn.f64 	%fd2508, %fd12803, %fd12813, %fd12801;
	st.local.v2.f64 	[%rd5+5920], {%fd12748, %fd12765};
	st.local.v2.f64 	[%rd5+5936], {%fd12779, %fd12791};
	st.local.v2.f64 	[%rd5+5952], {%fd12804, %fd12769};
	st.local.f64 	[%rd5+5968], %fd12805;
	st.local.v2.f64 	[%rd5+5984], {%fd2130, %fd2132};
	st.local.v2.f64 	[%rd5+6000], {%fd12807, %fd12783};
	st.local.v2.f64 	[%rd5+6016], {%fd12810, %fd12784};
	st.local.v2.f64 	[%rd5+6032], {%fd12811, %fd12814};
	st.local.v2.f64 	[%rd5+6048], {%fd12800, %fd2508};
	ld.local.v2.f64 	{%fd12815, %fd12816}, [%rd5+6064];
	ld.local.v2.f64 	{%fd12817, %fd12818}, [%rd5+6080];
	ld.local.v2.f64 	{%fd12819, %fd12820}, [%rd5+6096];
	ld.local.v2.f64 	{%fd12821, %fd12822}, [%rd5+6112];
	ld.local.v2.f64 	{%fd12823, %fd12824}, [%rd5+6144];
	ld.local.v2.f64 	{%fd12825, %fd12826}, [%rd5+6160];
	ld.local.v2.f64 	{%fd12827, %fd12828}, [%rd5+6176];
	ld.local.v2.f64 	{%fd12829, %fd12830}, [%rd5+6192];
	ld.local.v2.f64 	{%fd12831, %fd12832}, [%rd5+6208];
	neg.f64 	%fd12833, %fd12815;
	div.rn.f64 	%fd12834, %fd12833, %fd11935;
	neg.f64 	%fd12835, %fd12834;
	fma.rn.f64 	%fd12836, %fd12834, %fd12410, %fd12818;
	fma.rn.f64 	%fd12837, %fd12834, %fd12411, %fd12826;
	fma.rn.f64 	%fd12838, %fd12834, %fd11936, %fd12831;
	neg.f64 	%fd12839, %fd12816;
	div.rn.f64 	%fd12840, %fd12839, %fd11944;
	neg.f64 	%fd12841, %fd12840;
	fma.rn.f64 	%fd12842, %fd12840, %fd11943, %fd12081;
	fma.rn.f64 	%fd12843, %fd12840, %fd2124, %fd12837;
	fma.rn.f64 	%fd12844, %fd12840, %fd2125, %fd12838;
	neg.f64 	%fd12845, %fd12817;
	div.rn.f64 	%fd12846, %fd12845, %fd11965;
	neg.f64 	%fd12847, %fd12846;
	fma.rn.f64 	%fd12848, %fd12846, %fd12181, %fd12819;
	fma.rn.f64 	%fd12849, %fd12846, %fd12182, %fd12843;
	fma.rn.f64 	%fd12850, %fd12846, %fd11966, %fd12844;
	neg.f64 	%fd12851, %fd12836;
	div.rn.f64 	%fd12852, %fd12851, %fd2164;
	neg.f64 	%fd12853, %fd12852;
	fma.rn.f64 	%fd12854, %fd12852, %fd12417, %fd12848;
	fma.rn.f64 	%fd12855, %fd12852, %fd2110, %fd12821;
	fma.rn.f64 	%fd12856, %fd12852, %fd12418, %fd12825;
	fma.rn.f64 	%fd12857, %fd12852, %fd12419, %fd12849;
	fma.rn.f64 	%fd12858, %fd12852, %fd12420, %fd12829;
	fma.rn.f64 	%fd12859, %fd12852, %fd12421, %fd12850;
	neg.f64 	%fd12860, %fd12854;
	div.rn.f64 	%fd12861, %fd12860, %fd2115;
	neg.f64 	%fd12862, %fd12861;
	fma.rn.f64 	%fd12863, %fd12861, %fd12031, %fd12856;
	fma.rn.f64 	%fd12864, %fd12861, %fd12471, %fd12857;
	fma.rn.f64 	%fd12865, %fd12861, %fd12463, %fd12858;
	fma.rn.f64 	%fd12866, %fd12861, %fd12472, %fd12859;
	neg.f64 	%fd12867, %fd12820;
	div.rn.f64 	%fd12868, %fd12867, %fd12047;
	neg.f64 	%fd12869, %fd12868;
	fma.rn.f64 	%fd12870, %fd12868, %fd12046, %fd12824;
	fma.rn.f64 	%fd12871, %fd12868, %fd2116, %fd12864;
	fma.rn.f64 	%fd12872, %fd12868, %fd2117, %fd12830;
	neg.f64 	%fd12873, %fd12855;
	div.rn.f64 	%fd12874, %fd12873, %fd12594;
	neg.f64 	%fd12875, %fd12874;
	fma.rn.f64 	%fd12876, %fd12874, %fd12584, %fd12822;
	fma.rn.f64 	%fd12877, %fd12874, %fd12609, %fd12870;
	fma.rn.f64 	%fd12878, %fd12874, %fd12602, %fd12863;
	fma.rn.f64 	%fd12879, %fd12874, %fd2118, %fd12871;
	fma.rn.f64 	%fd12880, %fd12874, %fd12604, %fd12865;
	fma.rn.f64 	%fd12881, %fd12874, %fd12610, %fd12872;
	fma.rn.f64 	%fd12882, %fd12874, %fd12605, %fd12866;
	neg.f64 	%fd12883, %fd12876;
	div.rn.f64 	%fd12884, %fd12883, %fd2120;
	neg.f64 	%fd12885, %fd12884;
	fma.rn.f64 	%fd12886, %fd12884, %fd2122, %fd12877;
	fma.rn.f64 	%fd12887, %fd12884, %fd2123, %fd12879;
	fma.rn.f64 	%fd12888, %fd12884, %fd2121, %fd12827;
	fma.rn.f64 	%fd12889, %fd12884, %fd12667, %fd12828;
	fma.rn.f64 	%fd12890, %fd12884, %fd12653, %fd12880;
	fma.rn.f64 	%fd12891, %fd12884, %fd12671, %fd12881;
	fma.rn.f64 	%fd12892, %fd12884, %fd12660, %fd12882;
	neg.f64 	%fd12893, %fd12842;
	div.rn.f64 	%fd12894, %fd12893, %fd2193;
	neg.f64 	%fd12895, %fd12894;
	fma.rn.f64 	%fd12896, %fd12894, %fd12680, %fd12823;
	fma.rn.f64 	%fd12897, %fd12894, %fd12744, %fd12886;
	fma.rn.f64 	%fd12898, %fd12894, %fd12736, %fd12878;
	fma.rn.f64 	%fd12899, %fd12894, %fd12745, %fd12887;
	fma.rn.f64 	%fd2133, %fd12894, %fd12746, %fd12888;
	fma.rn.f64 	%fd2134, %fd12894, %fd12747, %fd12889;
	fma.rn.f64 	%fd12900, %fd12894, %fd2126, %fd12890;
	fma.rn.f64 	%fd12901, %fd12894, %fd2127, %fd12891;
	fma.rn.f64 	%fd12902, %fd12894, %fd12748, %fd12892;
	st.local.v2.f64 	[%rd5+6064], {%fd12835, %fd12841};
	st.local.v2.f64 	[%rd5+6080], {%fd12847, %fd12853};
	st.local.v2.f64 	[%rd5+6096], {%fd12862, %fd12869};
	st.local.v2.f64 	[%rd5+6112], {%fd12875, %fd12885};
	st.local.v2.f64 	[%rd5+6128], {%fd12895, %fd2184};
	st.local.v2.f64 	[%rd5+6144], {%fd12896, %fd12897};
	st.local.v2.f64 	[%rd5+6160], {%fd12898, %fd12899};
	st.local.v2.f64 	[%rd5+6176], {%fd2133, %fd2134};
	st.local.v2.f64 	[%rd5+6192], {%fd12900, %fd12901};
	ld.local.v2.f64 	{%fd12903, %fd12904}, [%rd5+6224];
	ld.local.v2.f64 	{%fd12905, %fd12906}, [%rd5+6240];
	ld.local.v2.f64 	{%fd12907, %fd12908}, [%rd5+6256];
	ld.local.v2.f64 	{%fd12909, %fd12910}, [%rd5+6272];
	ld.local.v2.f64 	{%fd12911, %fd12912}, [%rd5+6304];
	ld.local.v2.f64 	{%fd12913, %fd12914}, [%rd5+6320];
	ld.local.v2.f64 	{%fd2514, %fd12915}, [%rd5+6336];
	ld.local.v2.f64 	{%fd12916, %fd12917}, [%rd5+6352];
	ld.local.v2.f64 	{%fd12918, %fd12919}, [%rd5+6368];
	neg.f64 	%fd12920, %fd12832;
	div.rn.f64 	%fd12921, %fd12920, %fd11863;
	neg.f64 	%fd12922, %fd12921;
	fma.rn.f64 	%fd12923, %fd12921, %fd11862, %fd12085;
	neg.f64 	%fd12924, %fd12903;
	div.rn.f64 	%fd12925, %fd12924, %fd11866;
	neg.f64 	%fd12926, %fd12925;
	fma.rn.f64 	%fd12927, %fd12925, %fd11865, %fd12923;
	neg.f64 	%fd12928, %fd12904;
	div.rn.f64 	%fd12929, %fd12928, %fd11869;
	neg.f64 	%fd12930, %fd12929;
	fma.rn.f64 	%fd12931, %fd12929, %fd11868, %fd12927;
	neg.f64 	%fd12932, %fd12905;
	div.rn.f64 	%fd12933, %fd12932, %fd11902;
	neg.f64 	%fd12934, %fd12933;
	fma.rn.f64 	%fd12935, %fd12933, %fd11901, %fd12931;
	fma.rn.f64 	%fd12936, %fd12933, %fd11903, %fd12913;
	neg.f64 	%fd12937, %fd12906;
	div.rn.f64 	%fd12938, %fd12937, %fd11911;
	neg.f64 	%fd12939, %fd12938;
	fma.rn.f64 	%fd12940, %fd12938, %fd11910, %fd12908;
	fma.rn.f64 	%fd12941, %fd12938, %fd12153, %fd12935;
	fma.rn.f64 	%fd12942, %fd12938, %fd12158, %fd12916;
	fma.rn.f64 	%fd12943, %fd12938, %fd12159, %fd12917;
	neg.f64 	%fd12944, %fd12907;
	div.rn.f64 	%fd12945, %fd12944, %fd11955;
	neg.f64 	%fd12946, %fd12945;
	fma.rn.f64 	%fd12947, %fd12945, %fd11954, %fd12941;
	fma.rn.f64 	%fd12948, %fd12945, %fd11956, %fd12936;
	neg.f64 	%fd12949, %fd12940;
	div.rn.f64 	%fd12950, %fd12949, %fd2187;
	neg.f64 	%fd12951, %fd12950;
	fma.rn.f64 	%fd12952, %fd12950, %fd12270, %fd12912;
	fma.rn.f64 	%fd12953, %fd12950, %fd12266, %fd12948;
	fma.rn.f64 	%fd12954, %fd12950, %fd12259, %fd12942;
	fma.rn.f64 	%fd12955, %fd12950, %fd12271, %fd12943;
	fma.rn.f64 	%fd12956, %fd12950, %fd12272, %fd12919;
	neg.f64 	%fd12957, %fd12909;
	div.rn.f64 	%fd12958, %fd12957, %fd12017;
	neg.f64 	%fd12959, %fd12958;
	ld.local.v2.f64 	{%fd12960, %fd12961}, [%rd5+4400];
	fma.rn.f64 	%fd12962, %fd12958, %fd12960, %fd12910;
	fma.rn.f64 	%fd12963, %fd12958, %fd12961, %fd12947;
	ld.local.v2.f64 	{%fd12964, %fd12965}, [%rd5+4416];
	fma.rn.f64 	%fd12966, %fd12958, %fd12964, %fd12911;
	fma.rn.f64 	%fd12967, %fd12958, %fd12965, %fd12953;
	ld.local.v2.f64 	{%fd2135, %fd2136}, [%rd5+4432];
	fma.rn.f64 	%fd12968, %fd12958, %fd2135, %fd12914;
	fma.rn.f64 	%fd12969, %fd12958, %fd2136, %fd12915;
	fma.rn.f64 	%fd12970, %fd12958, %fd12018, %fd12956;
	neg.f64 	%fd12971, %fd12962;
	div.rn.f64 	%fd12972, %fd12971, %fd12020;
	neg.f64 	%fd12973, %fd12972;
	ld.local.v2.f64 	{%fd12974, %fd12975}, [%rd5+4464];
	fma.rn.f64 	%fd12976, %fd12972, %fd12974, %fd12083;
	fma.rn.f64 	%fd12977, %fd12972, %fd12975, %fd12963;
	ld.local.v2.f64 	{%fd12978, %fd12979}, [%rd5+4480];
	fma.rn.f64 	%fd12980, %fd12972, %fd12978, %fd12952;
	fma.rn.f64 	%fd12981, %fd12972, %fd12979, %fd12967;
	fma.rn.f64 	%fd12982, %fd12972, %fd12399, %fd12968;
	neg.f64 	%fd12983, %fd12976;
	div.rn.f64 	%fd12984, %fd12983, %fd12047;
	neg.f64 	%fd12985, %fd12984;
	fma.rn.f64 	%fd12986, %fd12984, %fd12046, %fd12980;
	fma.rn.f64 	%fd2513, %fd12984, %fd2116, %fd12981;
	fma.rn.f64 	%fd12987, %fd12984, %fd2117, %fd12918;
	st.local.v2.f64 	[%rd5+6208], {%fd12902, %fd12922};
	st.local.v2.f64 	[%rd5+6224], {%fd12926, %fd12930};
	st.local.v2.f64 	[%rd5+6240], {%fd12934, %fd12939};
	st.local.v2.f64 	[%rd5+6256], {%fd12946, %fd12951};
	st.local.v2.f64 	[%rd5+6272], {%fd12959, %fd12973};
	st.local.v2.f64 	[%rd5+6288], {%fd12985, %fd12977};
	st.local.v2.f64 	[%rd5+6304], {%fd12966, %fd12986};
	st.local.v2.f64 	[%rd5+6320], {%fd2513, %fd12982};
	st.local.f64 	[%rd5+6344], %fd12969;
	st.local.v2.f64 	[%rd5+6352], {%fd12954, %fd12955};
	st.local.v2.f64 	[%rd5+6368], {%fd12987, %fd12970};
	ld.local.v2.f64 	{%fd12988, %fd12989}, [%rd5+6384];
	ld.local.v2.f64 	{%fd12990, %fd12991}, [%rd5+6400];
	ld.local.v2.f64 	{%fd12992, %fd12993}, [%rd5+6416];
	ld.local.v2.f64 	{%fd12994, %fd12995}, [%rd5+6432];
	ld.local.v2.f64 	{%fd12996, %fd12997}, [%rd5+6448];
	ld.local.v2.f64 	{%fd12998, %fd12999}, [%rd5+6464];
	ld.local.v2.f64 	{%fd13000, %fd13001}, [%rd5+6480];
	ld.local.v2.f64 	{%fd13002, %fd13003}, [%rd5+6496];
	ld.local.v2.f64 	{%fd13004, %fd13005}, [%rd5+6512];
	ld.local.v2.f64 	{%fd13006, %fd13007}, [%rd5+6528];
	ld.local.v2.f64 	{%fd13008, %fd13009}, [%rd5+6544];
	ld.local.v2.f64 	{%fd13010, %fd13011}, [%rd5+6576];
	ld.local.v2.f64 	{%fd13012, %fd13013}, [%rd5+6592];
	ld.local.v2.f64 	{%fd13014, %fd13015}, [%rd5+6608];
	ld.local.v2.f64 	{%fd13016, %fd13017}, [%rd5+6624];
	ld.local.v2.f64 	{%fd13018, %fd13019}, [%rd5+6640];
	neg.f64 	%fd13020, %fd12988;
	div.rn.f64 	%fd13021, %fd13020, %fd11855;
	neg.f64 	%fd13022, %fd13021;
	ld.local.v2.f64 	{%fd13023, %fd13024}, [%rd5+2048];
	fma.rn.f64 	%fd13025, %fd13021, %fd13023, %fd12990;
	fma.rn.f64 	%fd13026, %fd13021, %fd13024, %fd13012;
	neg.f64 	%fd13027, %fd12989;
	div.rn.f64 	%fd13028, %fd13027, %fd11920;
	neg.f64 	%fd13029, %fd13028;
	ld.local.v2.f64 	{%fd13030, %fd13031}, [%rd5+2592];
	fma.rn.f64 	%fd13032, %fd13028, %fd13030, %fd12088;
	fma.rn.f64 	%fd13033, %fd13028, %fd13031, %fd13026;
	fma.rn.f64 	%fd13034, %fd13028, %fd11921, %fd13018;
	neg.f64 	%fd13035, %fd13025;
	div.rn.f64 	%fd13036, %fd13035, %fd11935;
	neg.f64 	%fd13037, %fd13036;
	fma.rn.f64 	%fd13038, %fd13036, %fd12410, %fd12999;
	fma.rn.f64 	%fd13039, %fd13036, %fd12411, %fd13033;
	fma.rn.f64 	%fd13040, %fd13036, %fd11936, %fd13034;
	neg.f64 	%fd13041, %fd12991;
	div.rn.f64 	%fd13042, %fd13041, %fd11947;
	neg.f64 	%fd13043, %fd13042;
	fma.rn.f64 	%fd13044, %fd13042, %fd11946, %fd12997;
	fma.rn.f64 	%fd13045, %fd13042, %fd12296, %fd13039;
	fma.rn.f64 	%fd13046, %fd13042, %fd12297, %fd13040;
	neg.f64 	%fd13047, %fd12992;
	div.rn.f64 	%fd13048, %fd13047, %fd11961;
	neg.f64 	%fd13049, %fd13048;
	fma.rn.f64 	%fd13050, %fd13048, %fd11960, %fd13032;
	fma.rn.f64 	%fd13051, %fd13048, %fd12349, %fd13045;
	fma.rn.f64 	%fd13052, %fd13048, %fd12350, %fd13016;
	neg.f64 	%fd13053, %fd12993;
	div.rn.f64 	%fd13054, %fd13053, %fd11974;
	neg.f64 	%fd13055, %fd13054;
	fma.rn.f64 	%fd13056, %fd13054, %fd11973, %fd13007;
	fma.rn.f64 	%fd13057, %fd13054, %fd12357, %fd13051;
	fma.rn.f64 	%fd13058, %fd13054, %fd12358, %fd13046;
	neg.f64 	%fd13059, %fd12994;
	div.rn.f64 	%fd13060, %fd13059, %fd11983;
	neg.f64 	%fd13061, %fd13060;
	fma.rn.f64 	%fd13062, %fd13060, %fd12183, %fd13000;
	fma.rn.f64 	%fd13063, %fd13060, %fd12173, %fd13006;
	fma.rn.f64 	%fd13064, %fd13060, %fd12174, %fd13011;
	fma.rn.f64 	%fd13065, %fd13060, %fd12184, %fd13057;
	fma.rn.f64 	%fd13066, %fd13060, %fd12176, %fd13015;
	fma.rn.f64 	%fd13067, %fd13060, %fd12185, %fd13058;
	neg.f64 	%fd13068, %fd12995;
	div.rn.f64 	%fd13069, %fd13068, %fd11986;
	neg.f64 	%fd13070, %fd13069;
	fma.rn.f64 	%fd13071, %fd13069, %fd12205, %fd12996;
	fma.rn.f64 	%fd13072, %fd13069, %fd12188, %fd13064;
	fma.rn.f64 	%fd13073, %fd13069, %fd12206, %fd13065;
	fma.rn.f64 	%fd13074, %fd13069, %fd12199, %fd13066;
	fma.rn.f64 	%fd13075, %fd13069, %fd12207, %fd13067;
	neg.f64 	%fd13076, %fd13071;
	div.rn.f64 	%fd13077, %fd13076, %fd12284;
	neg.f64 	%fd13078, %fd13077;
	fma.rn.f64 	%fd13079, %fd13077, %fd12273, %fd13072;
	fma.rn.f64 	%fd13080, %fd13077, %fd2106, %fd13073;
	fma.rn.f64 	%fd13081, %fd13077, %fd12275, %fd13074;
	fma.rn.f64 	%fd13082, %fd13077, %fd12285, %fd13075;
	neg.f64 	%fd13083, %fd13044;
	div.rn.f64 	%fd13084, %fd13083, %fd12295;
	neg.f64 	%fd13085, %fd13084;
	fma.rn.f64 	%fd13086, %fd13084, %fd2107, %fd13079;
	fma.rn.f64 	%fd13087, %fd13084, %fd12311, %fd13080;
	fma.rn.f64 	%fd13088, %fd13084, %fd12312, %fd13081;
	fma.rn.f64 	%fd13089, %fd13084, %fd12313, %fd13082;
	neg.f64 	%fd13090, %fd12998;
	div.rn.f64 	%fd13091, %fd13090, %fd12014;
	neg.f64 	%fd13092, %fd13091;
	fma.rn.f64 	%fd13093, %fd13091, %fd12013, %fd13002;
	fma.rn.f64 	%fd13094, %fd13091, %fd12373, %fd13003;
	fma.rn.f64 	%fd13095, %fd13091, %fd2403, %fd13004;
	fma.rn.f64 	%fd13096, %fd13091, %fd12374, %fd13005;
	fma.rn.f64 	%fd13097, %fd13091, %fd12389, %fd13056;
	fma.rn.f64 	%fd13098, %fd13091, %fd12376, %fd13010;
	fma.rn.f64 	%fd13099, %fd13091, %fd12395, %fd13086;
	fma.rn.f64 	%fd13100, %fd13091, %fd12396, %fd13087;
	fma.rn.f64 	%fd13101, %fd13091, %fd12397, %fd13088;
	fma.rn.f64 	%fd13102, %fd13091, %fd12398, %fd13089;
	neg.f64 	%fd13103, %fd13038;
	div.rn.f64 	%fd13104, %fd13103, %fd2164;
	neg.f64 	%fd13105, %fd13104;
	fma.rn.f64 	%fd13106, %fd13104, %fd12417, %fd13062;
	fma.rn.f64 	%fd13107, %fd13104, %fd2110, %fd13063;
	fma.rn.f64 	%fd13108, %fd13104, %fd12418, %fd13099;
	fma.rn.f64 	%fd13109, %fd13104, %fd12419, %fd13100;
	fma.rn.f64 	%fd13110, %fd13104, %fd12420, %fd13101;
	fma.rn.f64 	%fd13111, %fd13104, %fd12421, %fd13102;
	neg.f64 	%fd13112, %fd13106;
	div.rn.f64 	%fd13113, %fd13112, %fd2115;
	neg.f64 	%fd13114, %fd13113;
	fma.rn.f64 	%fd13115, %fd13113, %fd12031, %fd13108;
	fma.rn.f64 	%fd13116, %fd13113, %fd12471, %fd13109;
	fma.rn.f64 	%fd13117, %fd13113, %fd12463, %fd13110;
	fma.rn.f64 	%fd13118, %fd13113, %fd12472, %fd13111;
	neg.f64 	%fd13119, %fd13001;
	div.rn.f64 	%fd13120, %fd13119, %fd12044;
	neg.f64 	%fd13121, %fd13120;
	fma.rn.f64 	%fd13122, %fd13120, %fd12043, %fd13098;
	fma.rn.f64 	%fd13123, %fd13120, %fd12527, %fd13116;
	fma.rn.f64 	%fd13124, %fd13120, %fd12528, %fd13017;
	neg.f64 	%fd13125, %fd13093;
	div.rn.f64 	%fd13126, %fd13125, %fd12047;
	neg.f64 	%fd13127, %fd13126;
	fma.rn.f64 	%fd13128, %fd13126, %fd12046, %fd13122;
	fma.rn.f64 	%fd13129, %fd13126, %fd2116, %fd13123;
	fma.rn.f64 	%fd13130, %fd13126, %fd2117, %fd13124;
	neg.f64 	%fd13131, %fd13094;
	div.rn.f64 	%fd13132, %fd13131, %fd12050;
	neg.f64 	%fd13133, %fd13132;
	fma.rn.f64 	%fd13134, %fd13132, %fd12514, %fd13095;
	fma.rn.f64 	%fd13135, %fd13132, %fd2422, %fd13097;
	fma.rn.f64 	%fd13136, %fd13132, %fd12502, %fd13008;
	fma.rn.f64 	%fd13137, %fd13132, %fd2423, %fd13128;
	fma.rn.f64 	%fd13138, %fd13132, %fd12521, %fd13115;
	fma.rn.f64 	%fd13139, %fd13132, %fd12529, %fd13129;
	fma.rn.f64 	%fd13140, %fd13132, %fd12523, %fd13117;
	fma.rn.f64 	%fd13141, %fd13132, %fd12496, %fd13052;
	fma.rn.f64 	%fd13142, %fd13132, %fd12530, %fd13130;
	fma.rn.f64 	%fd13143, %fd13132, %fd2177, %fd13118;
	neg.f64 	%fd13144, %fd13134;
	div.rn.f64 	%fd13145, %fd13144, %fd12053;
	neg.f64 	%fd13146, %fd13145;
	fma.rn.f64 	%fd13147, %fd13145, %fd12540, %fd13137;
	fma.rn.f64 	%fd13148, %fd13145, %fd12531, %fd13138;
	fma.rn.f64 	%fd13149, %fd13145, %fd12541, %fd13139;
	fma.rn.f64 	%fd13150, %fd13145, %fd12533, %fd13140;
	fma.rn.f64 	%fd13151, %fd13145, %fd12542, %fd13142;
	fma.rn.f64 	%fd13152, %fd13145, %fd12535, %fd13143;
	neg.f64 	%fd13153, %fd13096;
	div.rn.f64 	%fd13154, %fd13153, %fd12056;
	neg.f64 	%fd13155, %fd13154;
	fma.rn.f64 	%fd13156, %fd13154, %fd12576, %fd13147;
	fma.rn.f64 	%fd13157, %fd13154, %fd12577, %fd13148;
	fma.rn.f64 	%fd13158, %fd13154, %fd12578, %fd13149;
	fma.rn.f64 	%fd13159, %fd13154, %fd12579, %fd13150;
	fma.rn.f64 	%fd13160, %fd13154, %fd12580, %fd13151;
	fma.rn.f64 	%fd13161, %fd13154, %fd12581, %fd13152;
	neg.f64 	%fd13162, %fd13107;
	div.rn.f64 	%fd13163, %fd13162, %fd12594;
	neg.f64 	%fd13164, %fd13163;
	fma.rn.f64 	%fd13165, %fd13163, %fd12584, %fd13136;
	fma.rn.f64 	%fd13166, %fd13163, %fd12609, %fd13156;
	fma.rn.f64 	%fd13167, %fd13163, %fd12602, %fd13157;
	fma.rn.f64 	%fd13168, %fd13163, %fd2118, %fd13158;
	fma.rn.f64 	%fd13169, %fd13163, %fd12604, %fd13159;
	fma.rn.f64 	%fd13170, %fd13163, %fd12610, %fd13160;
	fma.rn.f64 	%fd13171, %fd13163, %fd12605, %fd13161;
	neg.f64 	%fd13172, %fd13135;
	div.rn.f64 	%fd13173, %fd13172, %fd12630;
	neg.f64 	%fd13174, %fd13173;
	fma.rn.f64 	%fd13175, %fd13173, %fd12642, %fd13166;
	fma.rn.f64 	%fd13176, %fd13173, %fd12643, %fd13167;
	fma.rn.f64 	%fd13177, %fd13173, %fd2434, %fd13168;
	fma.rn.f64 	%fd13178, %fd13173, %fd12644, %fd13169;
	fma.rn.f64 	%fd13179, %fd13173, %fd12626, %fd13141;
	fma.rn.f64 	%fd13180, %fd13173, %fd2119, %fd13170;
	fma.rn.f64 	%fd13181, %fd13173, %fd12645, %fd13171;
	neg.f64 	%fd13182, %fd13165;
	div.rn.f64 	%fd13183, %fd13182, %fd2120;
	neg.f64 	%fd13184, %fd13183;
	fma.rn.f64 	%fd13185, %fd13183, %fd2122, %fd13175;
	fma.rn.f64 	%fd13186, %fd13183, %fd2123, %fd13177;
	fma.rn.f64 	%fd13187, %fd13183, %fd2121, %fd13013;
	fma.rn.f64 	%fd13188, %fd13183, %fd12667, %fd13014;
	fma.rn.f64 	%fd13189, %fd13183, %fd12653, %fd13178;
	fma.rn.f64 	%fd13190, %fd13183, %fd12671, %fd13180;
	fma.rn.f64 	%fd13191, %fd13183, %fd12660, %fd13181;
	neg.f64 	%fd13192, %fd13009;
	div.rn.f64 	%fd13193, %fd13192, %fd2193;
	neg.f64 	%fd13194, %fd13193;
	fma.rn.f64 	%fd13195, %fd13193, %fd12680, %fd13050;
	fma.rn.f64 	%fd13196, %fd13193, %fd12744, %fd13185;
	fma.rn.f64 	%fd13197, %fd13193, %fd12736, %fd13176;
	fma.rn.f64 	%fd13198, %fd13193, %fd12745, %fd13186;
	fma.rn.f64 	%fd13199, %fd13193, %fd12746, %fd13187;
	fma.rn.f64 	%fd13200, %fd13193, %fd12747, %fd13188;
	fma.rn.f64 	%fd13201, %fd13193, %fd2126, %fd13189;
	fma.rn.f64 	%fd13202, %fd13193, %fd2127, %fd13190;
	fma.rn.f64 	%fd13203, %fd13193, %fd12748, %fd13191;
	neg.f64 	%fd13204, %fd12086;
	div.rn.f64 	%fd13205, %fd13204, %fd2184;
	neg.f64 	%fd13206, %fd13205;
	fma.rn.f64 	%fd2197, %fd13205, %fd12896, %fd13195;
	fma.rn.f64 	%fd2137, %fd13205, %fd12897, %fd13196;
	fma.rn.f64 	%fd2138, %fd13205, %fd12898, %fd13197;
	fma.rn.f64 	%fd13207, %fd13205, %fd12899, %fd13198;
	fma.rn.f64 	%fd13208, %fd13205, %fd2133, %fd13199;
	fma.rn.f64 	%fd13209, %fd13205, %fd2134, %fd13200;
	fma.rn.f64 	%fd13210, %fd13205, %fd12900, %fd13201;
	fma.rn.f64 	%fd13211, %fd13205, %fd12901, %fd13202;
	fma.rn.f64 	%fd13212, %fd13205, %fd12902, %fd13203;
	st.local.v2.f64 	[%rd5+6384], {%fd13022, %fd13029};
	st.local.v2.f64 	[%rd5+6400], {%fd13037, %fd13043};
	st.local.v2.f64 	[%rd5+6416], {%fd13049, %fd13055};
	st.local.v2.f64 	[%rd5+6432], {%fd13061, %fd13070};
	st.local.v2.f64 	[%rd5+6448], {%fd13078, %fd13085};
	st.local.v2.f64 	[%rd5+6464], {%fd13092, %fd13105};
	st.local.v2.f64 	[%rd5+6480], {%fd13114, %fd13121};
	st.local.v2.f64 	[%rd5+6496], {%fd13127, %fd13133};
	st.local.v2.f64 	[%rd5+6512], {%fd13146, %fd13155};
	st.local.v2.f64 	[%rd5+6528], {%fd13164, %fd13174};
	st.local.v2.f64 	[%rd5+6544], {%fd13184, %fd13194};
	st.local.v2.f64 	[%rd5+6560], {%fd13206, %fd2197};
	st.local.v2.f64 	[%rd5+6576], {%fd2137, %fd2138};
	st.local.v2.f64 	[%rd5+6592], {%fd13207, %fd13208};
	st.local.v2.f64 	[%rd5+6608], {%fd13209, %fd13210};
	st.local.v2.f64 	[%rd5+6624], {%fd13179, %fd13211};
	ld.local.v2.f64 	{%fd13213, %fd13214}, [%rd5+6656];
	ld.local.v2.f64 	{%fd13215, %fd13216}, [%rd5+6672];
	ld.local.v2.f64 	{%fd13217, %fd13218}, [%rd5+6688];
	ld.local.v2.f64 	{%fd13219, %fd13220}, [%rd5+6704];
	ld.local.v2.f64 	{%fd13221, %fd13222}, [%rd5+6720];
	ld.local.v2.f64 	{%fd13223, %fd13224}, [%rd5+6736];
	ld.local.v2.f64 	{%fd13225, %fd13226}, [%rd5+6752];
	ld.local.v2.f64 	{%fd13227, %fd13228}, [%rd5+6784];
	ld.local.v2.f64 	{%fd13229, %fd13230}, [%rd5+6800];
	ld.local.v2.f64 	{%fd13231, %fd13232}, [%rd5+6816];
	ld.local.v2.f64 	{%fd13233, %fd2445}, [%rd5+6832];
	ld.local.v2.f64 	{%fd13234, %fd13235}, [%rd5+6848];
	ld.local.v2.f64 	{%fd13236, %fd13237}, [%rd5+6864];
	ld.local.v2.f64 	{%fd13238, %fd13239}, [%rd5+6880];
	neg.f64 	%fd13240, %fd13019;
	div.rn.f64 	%fd13241, %fd13240, %fd11955;
	neg.f64 	%fd13242, %fd13241;
	fma.rn.f64 	%fd13243, %fd13241, %fd11954, %fd13226;
	fma.rn.f64 	%fd13244, %fd13241, %fd11956, %fd13229;
	neg.f64 	%fd13245, %fd13213;
	div.rn.f64 	%fd13246, %fd13245, %fd12011;
	neg.f64 	%fd13247, %fd13246;
	fma.rn.f64 	%fd13248, %fd13246, %fd12010, %fd13214;
	fma.rn.f64 	%fd13249, %fd13246, %fd12318, %fd13216;
	fma.rn.f64 	%fd13250, %fd13246, %fd12319, %fd13217;
	fma.rn.f64 	%fd13251, %fd13246, %fd12364, %fd13218;
	fma.rn.f64 	%fd13252, %fd13246, %fd12321, %fd13219;
	fma.rn.f64 	%fd13253, %fd13246, %fd12365, %fd13221;
	fma.rn.f64 	%fd13254, %fd13246, %fd12323, %fd13222;
	fma.rn.f64 	%fd13255, %fd13246, %fd12356, %fd13223;
	fma.rn.f64 	%fd13256, %fd13246, %fd12325, %fd13225;
	fma.rn.f64 	%fd13257, %fd13246, %fd12348, %fd12089;
	fma.rn.f64 	%fd13258, %fd13246, %fd12327, %fd13227;
	fma.rn.f64 	%fd13259, %fd13246, %fd12328, %fd13228;
	fma.rn.f64 	%fd13260, %fd13246, %fd12368, %fd13244;
	fma.rn.f64 	%fd13261, %fd13246, %fd12330, %fd13230;
	fma.rn.f64 	%fd13262, %fd13246, %fd12331, %fd13232;
	fma.rn.f64 	%fd13263, %fd13246, %fd12332, %fd13233;
	fma.rn.f64 	%fd13264, %fd13246, %fd12369, %fd13234;
	fma.rn.f64 	%fd13265, %fd13246, %fd12352, %fd13235;
	fma.rn.f64 	%fd13266, %fd13246, %fd12370, %fd13236;
	fma.rn.f64 	%fd13267, %fd13246, %fd12360, %fd13237;
	neg.f64 	%fd13268, %fd13248;
	div.rn.f64 	%fd13269, %fd13268, %fd12014;
	neg.f64 	%fd13270, %fd13269;
	fma.rn.f64 	%fd13271, %fd13269, %fd12013, %fd13252;
	fma.rn.f64 	%fd13272, %fd13269, %fd12373, %fd13220;
	fma.rn.f64 	%fd13273, %fd13269, %fd2403, %fd13253;
	fma.rn.f64 	%fd13274, %fd13269, %fd12374, %fd13254;
	fma.rn.f64 	%fd13275, %fd13269, %fd12389, %fd13255;
	fma.rn.f64 	%fd13276, %fd13269, %fd12376, %fd13258;
	fma.rn.f64 	%fd13277, %fd13269, %fd12395, %fd13259;
	fma.rn.f64 	%fd13278, %fd13269, %fd12396, %fd13260;
	fma.rn.f64 	%fd13279, %fd13269, %fd12397, %fd13264;
	fma.rn.f64 	%fd13280, %fd13269, %fd12398, %fd13267;
	neg.f64 	%fd13281, %fd13215;
	div.rn.f64 	%fd13282, %fd13281, %fd12017;
	neg.f64 	%fd13283, %fd13282;
	fma.rn.f64 	%fd13284, %fd13282, %fd12960, %fd13249;
	fma.rn.f64 	%fd13285, %fd13282, %fd12961, %fd13243;
	fma.rn.f64 	%fd13286, %fd13282, %fd12964, %fd12091;
	fma.rn.f64 	%fd13287, %fd13282, %fd12965, %fd13278;
	fma.rn.f64 	%fd13288, %fd13282, %fd2135, %fd13261;
	fma.rn.f64 	%fd13289, %fd13282, %fd2136, %fd13263;
	fma.rn.f64 	%fd13290, %fd13282, %fd12018, %fd13280;
	neg.f64 	%fd13291, %fd13284;
	div.rn.f64 	%fd13292, %fd13291, %fd12020;
	neg.f64 	%fd13293, %fd13292;
	fma.rn.f64 	%fd13294, %fd13292, %fd12974, %fd13271;
	fma.rn.f64 	%fd13295, %fd13292, %fd12975, %fd13285;
	fma.rn.f64 	%fd13296, %fd13292, %fd12978, %fd13276;
	fma.rn.f64 	%fd13297, %fd13292, %fd12979, %fd13287;
	fma.rn.f64 	%fd13298, %fd13292, %fd12399, %fd13288;
	neg.f64 	%fd13299, %fd13250;
	div.rn.f64 	%fd13300, %fd13299, %fd12035;
	neg.f64 	%fd13301, %fd13300;
	fma.rn.f64 	%fd13302, %fd13300, %fd2412, %fd13296;
	fma.rn.f64 	%fd13303, %fd13300, %fd12664, %fd13297;
	fma.rn.f64 	%fd13304, %fd13300, %fd2413, %fd13298;
	fma.rn.f64 	%fd13305, %fd13300, %fd2488, %fd13262;
	neg.f64 	%fd13306, %fd13251;
	div.rn.f64 	%fd13307, %fd13306, %fd12044;
	neg.f64 	%fd13308, %fd13307;
	fma.rn.f64 	%fd13309, %fd13307, %fd12043, %fd13302;
	fma.rn.f64 	%fd13310, %fd13307, %fd12527, %fd13303;
	fma.rn.f64 	%fd13311, %fd13307, %fd12528, %fd13266;
	neg.f64 	%fd13312, %fd13294;
	div.rn.f64 	%fd13313, %fd13312, %fd12047;
	neg.f64 	%fd13314, %fd13313;
	fma.rn.f64 	%fd13315, %fd13313, %fd12046, %fd13309;
	fma.rn.f64 	%fd13316, %fd13313, %fd2116, %fd13310;
	fma.rn.f64 	%fd13317, %fd13313, %fd2117, %fd13311;
	neg.f64 	%fd13318, %fd13272;
	div.rn.f64 	%fd13319, %fd13318, %fd12050;
	neg.f64 	%fd13320, %fd13319;
	fma.rn.f64 	%fd13321, %fd13319, %fd12514, %fd13273;
	fma.rn.f64 	%fd13322, %fd13319, %fd2422, %fd13275;
	fma.rn.f64 	%fd13323, %fd13319, %fd12502, %fd13224;
	fma.rn.f64 	%fd13324, %fd13319, %fd2423, %fd13315;
	fma.rn.f64 	%fd13325, %fd13319, %fd12521, %fd13277;
	fma.rn.f64 	%fd13326, %fd13319, %fd12529, %fd13316;
	fma.rn.f64 	%fd13327, %fd13319, %fd12523, %fd13279;
	fma.rn.f64 	%fd13328, %fd13319, %fd12496, %fd13265;
	fma.rn.f64 	%fd13329, %fd13319, %fd12530, %fd13317;
	fma.rn.f64 	%fd13330, %fd13319, %fd2177, %fd13290;
	neg.f64 	%fd13331, %fd13321;
	div.rn.f64 	%fd13332, %fd13331, %fd12053;
	neg.f64 	%fd13333, %fd13332;
	fma.rn.f64 	%fd13334, %fd13332, %fd12540, %fd13324;
	fma.rn.f64 	%fd13335, %fd13332, %fd12531, %fd13325;
	fma.rn.f64 	%fd13336, %fd13332, %fd12541, %fd13326;
	fma.rn.f64 	%fd13337, %fd13332, %fd12533, %fd13327;
	fma.rn.f64 	%fd13338, %fd13332, %fd12542, %fd13329;
	fma.rn.f64 	%fd13339, %fd13332, %fd12535, %fd13330;
	neg.f64 	%fd13340, %fd13274;
	div.rn.f64 	%fd13341, %fd13340, %fd12056;
	neg.f64 	%fd13342, %fd13341;
	fma.rn.f64 	%fd13343, %fd13341, %fd12576, %fd13334;
	fma.rn.f64 	%fd13344, %fd13341, %fd12577, %fd13335;
	fma.rn.f64 	%fd13345, %fd13341, %fd12578, %fd13336;
	fma.rn.f64 	%fd13346, %fd13341, %fd12579, %fd13337;
	fma.rn.f64 	%fd13347, %fd13341, %fd12580, %fd13338;
	fma.rn.f64 	%fd13348, %fd13341, %fd12581, %fd13339;
	neg.f64 	%fd13349, %fd13322;
	div.rn.f64 	%fd13350, %fd13349, %fd12630;
	neg.f64 	%fd13351, %fd13350;
	fma.rn.f64 	%fd13352, %fd13350, %fd12642, %fd13343;
	fma.rn.f64 	%fd13353, %fd13350, %fd12643, %fd13344;
	fma.rn.f64 	%fd13354, %fd13350, %fd2434, %fd13345;
	fma.rn.f64 	%fd13355, %fd13350, %fd12644, %fd13346;
	fma.rn.f64 	%fd13356, %fd13350, %fd12626, %fd13328;
	fma.rn.f64 	%fd13357, %fd13350, %fd2119, %fd13347;
	fma.rn.f64 	%fd13358, %fd13350, %fd12645, %fd13348;
	neg.f64 	%fd13359, %fd13323;
	div.rn.f64 	%fd13360, %fd13359, %fd2120;
	neg.f64 	%fd13361, %fd13360;
	fma.rn.f64 	%fd13362, %fd13360, %fd2122, %fd13352;
	fma.rn.f64 	%fd13363, %fd13360, %fd2123, %fd13354;
	fma.rn.f64 	%fd13364, %fd13360, %fd2121, %fd13304;
	fma.rn.f64 	%fd13365, %fd13360, %fd12667, %fd13305;
	fma.rn.f64 	%fd13366, %fd13360, %fd12653, %fd13355;
	fma.rn.f64 	%fd13367, %fd13360, %fd12671, %fd13357;
	fma.rn.f64 	%fd13368, %fd13360, %fd12660, %fd13358;
	neg.f64 	%fd13369, %fd13256;
	div.rn.f64 	%fd13370, %fd13369, %fd2184;
	neg.f64 	%fd13371, %fd13370;
	fma.rn.f64 	%fd13372, %fd13370, %fd12896, %fd13257;
	fma.rn.f64 	%fd13373, %fd13370, %fd12897, %fd13362;
	fma.rn.f64 	%fd13374, %fd13370, %fd12898, %fd13353;
	fma.rn.f64 	%fd13375, %fd13370, %fd12899, %fd13363;
	fma.rn.f64 	%fd13376, %fd13370, %fd2133, %fd13364;
	fma.rn.f64 	%fd13377, %fd13370, %fd2134, %fd13365;
	fma.rn.f64 	%fd13378, %fd13370, %fd12900, %fd13366;
	fma.rn.f64 	%fd13379, %fd13370, %fd12901, %fd13367;
	fma.rn.f64 	%fd13380, %fd13370, %fd12902, %fd13368;
	neg.f64 	%fd13381, %fd13295;
	div.rn.f64 	%fd13382, %fd13381, %fd12977;
	neg.f64 	%fd13383, %fd13382;
	fma.rn.f64 	%fd13384, %fd13382, %fd12966, %fd13286;
	fma.rn.f64 	%fd13385, %fd13382, %fd12986, %fd13373;
	fma.rn.f64 	%fd13386, %fd13382, %fd2513, %fd13375;
	fma.rn.f64 	%fd13387, %fd13382, %fd12982, %fd13376;
	fma.rn.f64 	%fd13388, %fd13382, %fd2514, %fd13231;
	fma.rn.f64 	%fd2522, %fd13382, %fd12969, %fd13289;
	fma.rn.f64 	%fd13389, %fd13382, %fd12954, %fd13378;
	fma.rn.f64 	%fd13390, %fd13382, %fd12955, %fd13356;
	fma.rn.f64 	%fd13391, %fd13382, %fd12987, %fd13379;
	fma.rn.f64 	%fd13392, %fd13382, %fd12970, %fd13380;
	neg.f64 	%fd13393, %fd13372;
	div.rn.f64 	%fd13394, %fd13393, %fd2197;
	neg.f64 	%fd13395, %fd13394;
	fma.rn.f64 	%fd2519, %fd13394, %fd2137, %fd13385;
	fma.rn.f64 	%fd13396, %fd13394, %fd2138, %fd13374;
	fma.rn.f64 	%fd13397, %fd13394, %fd13207, %fd13386;
	fma.rn.f64 	%fd13398, %fd13394, %fd13208, %fd13387;
	fma.rn.f64 	%fd13399, %fd13394, %fd13209, %fd13377;
	fma.rn.f64 	%fd13400, %fd13394, %fd13210, %fd13389;
	fma.rn.f64 	%fd2446, %fd13394, %fd13179, %fd13390;
	fma.rn.f64 	%fd13401, %fd13394, %fd13211, %fd13391;
	fma.rn.f64 	%fd13402, %fd13394, %fd13212, %fd13392;
	st.local.v2.f64 	[%rd5+6640], {%fd13212, %fd13242};
	st.local.v2.f64 	[%rd5+6656], {%fd13247, %fd13270};
	st.local.v2.f64 	[%rd5+6672], {%fd13283, %fd13293};
	st.local.v2.f64 	[%rd5+6688], {%fd13301, %fd13308};
	st.local.v2.f64 	[%rd5+6704], {%fd13314, %fd13320};
	st.local.v2.f64 	[%rd5+6720], {%fd13333, %fd13342};
	st.local.v2.f64 	[%rd5+6736], {%fd13351, %fd13361};
	st.local.v2.f64 	[%rd5+6752], {%fd13371, %fd13383};
	st.local.v2.f64 	[%rd5+6768], {%fd13395, %fd13384};
	st.local.v2.f64 	[%rd5+6784], {%fd2519, %fd13396};
	st.local.v2.f64 	[%rd5+6800], {%fd13397, %fd13398};
	st.local.v2.f64 	[%rd5+6816], {%fd13388, %fd13399};
	st.local.v2.f64 	[%rd5+6832], {%fd2522, %fd2445};
	st.local.v2.f64 	[%rd5+6848], {%fd13400, %fd2446};
	st.local.v2.f64 	[%rd5+6864], {%fd13401, %fd13402};
	ld.local.v2.f64 	{%fd13403, %fd13404}, [%rd5+6896];
	ld.local.v2.f64 	{%fd13405, %fd13406}, [%rd5+6912];
	ld.local.v2.f64 	{%fd13407, %fd13408}, [%rd5+6928];
	ld.local.v2.f64 	{%fd13409, %fd13410}, [%rd5+6960];
	ld.local.v2.f64 	{%fd13411, %fd13412}, [%rd5+6976];
	ld.local.v2.f64 	{%fd13413, %fd13414}, [%rd5+6992];
	ld.local.v2.f64 	{%fd13415, %fd13416}, [%rd5+7008];
	ld.local.v2.f64 	{%fd13417, %fd13418}, [%rd5+7024];
	ld.local.v2.f64 	{%fd13419, %fd13420}, [%rd5+7040];
	ld.local.v2.f64 	{%fd13421, %fd13422}, [%rd5+7056];
	ld.local.v2.f64 	{%fd13423, %fd13424}, [%rd5+7072];
	neg.f64 	%fd13425, %fd13239;
	div.rn.f64 	%fd13426, %fd13425, %fd12035;
	neg.f64 	%fd13427, %fd13426;
	fma.rn.f64 	%fd13428, %fd13426, %fd2412, %fd13409;
	fma.rn.f64 	%fd13429, %fd13426, %fd12664, %fd13411;
	fma.rn.f64 	%fd13430, %fd13426, %fd2413, %fd13412;
	fma.rn.f64 	%fd13431, %fd13426, %fd2488, %fd13414;
	neg.f64 	%fd13432, %fd13403;
	div.rn.f64 	%fd13433, %fd13432, %fd12038;
	neg.f64 	%fd13434, %fd13433;
	fma.rn.f64 	%fd13435, %fd13433, %fd12037, %fd13410;
	ld.local.v2.f64 	{%fd2416, %fd13436}, [%rd5+4896];
	fma.rn.f64 	%fd13437, %fd13433, %fd2416, %fd13429;
	fma.rn.f64 	%fd13438, %fd13433, %fd13436, %fd13430;
	ld.local.v2.f64 	{%fd13439, %fd13440}, [%rd5+4912];
	fma.rn.f64 	%fd13441, %fd13433, %fd13439, %fd13431;
	fma.rn.f64 	%fd13442, %fd13433, %fd13440, %fd13422;
	neg.f64 	%fd13443, %fd13404;
	div.rn.f64 	%fd13444, %fd13443, %fd12062;
	neg.f64 	%fd13445, %fd13444;
	fma.rn.f64 	%fd13446, %fd13444, %fd2128, %fd13406;
	fma.rn.f64 	%fd13447, %fd13444, %fd2129, %fd12094;
	fma.rn.f64 	%fd13448, %fd13444, %fd12794, %fd13437;
	fma.rn.f64 	%fd13449, %fd13444, %fd12795, %fd13413;
	fma.rn.f64 	%fd13450, %fd13444, %fd12797, %fd13419;
	fma.rn.f64 	%fd13451, %fd13444, %fd12798, %fd13442;
	fma.rn.f64 	%fd13452, %fd13444, %fd12611, %fd13423;
	neg.f64 	%fd13453, %fd13405;
	div.rn.f64 	%fd13454, %fd13453, %fd12068;
	neg.f64 	%fd13455, %fd13454;
	ld.local.v2.f64 	{%fd13456, %fd13457}, [%rd5+5584];
	fma.rn.f64 	%fd13458, %fd13454, %fd13456, %fd13448;
	fma.rn.f64 	%fd13459, %fd13454, %fd13457, %fd13438;
	ld.local.v2.f64 	{%fd13460, %fd13461}, [%rd5+5600];
	fma.rn.f64 	%fd13462, %fd13454, %fd13460, %fd13441;
	fma.rn.f64 	%fd13463, %fd13454, %fd13461, %fd13417;
	fma.rn.f64 	%fd13464, %fd13454, %fd12646, %fd13421;
	neg.f64 	%fd13465, %fd13446;
	div.rn.f64 	%fd13466, %fd13465, %fd12074;
	neg.f64 	%fd13467, %fd13466;
	fma.rn.f64 	%fd13468, %fd13466, %fd12073, %fd13447;
	fma.rn.f64 	%fd13469, %fd13466, %fd2131, %fd13459;
	fma.rn.f64 	%fd13470, %fd13466, %fd12806, %fd13449;
	fma.rn.f64 	%fd13471, %fd13466, %fd12808, %fd13416;
	fma.rn.f64 	%fd13472, %fd13466, %fd12809, %fd13450;
	fma.rn.f64 	%fd13473, %fd13466, %fd12812, %fd13420;
	fma.rn.f64 	%fd13474, %fd13466, %fd12813, %fd13452;
	neg.f64 	%fd13475, %fd13407;
	div.rn.f64 	%fd13476, %fd13475, %fd12769;
	neg.f64 	%fd13477, %fd13476;
	fma.rn.f64 	%fd2200, %fd13476, %fd12805, %fd13468;
	fma.rn.f64 	%fd13478, %fd13476, %fd12752, %fd13435;
	fma.rn.f64 	%fd13479, %fd13476, %fd2130, %fd13458;
	fma.rn.f64 	%fd13480, %fd13476, %fd2132, %fd13469;
	fma.rn.f64 	%fd13481, %fd13476, %fd12807, %fd13470;
	fma.rn.f64 	%fd13482, %fd13476, %fd12783, %fd13462;
	fma.rn.f64 	%fd13483, %fd13476, %fd12810, %fd13471;
	fma.rn.f64 	%fd2139, %fd13476, %fd12784, %fd13463;
	fma.rn.f64 	%fd2140, %fd13476, %fd12811, %fd13472;
	fma.rn.f64 	%fd13484, %fd13476, %fd12814, %fd13473;
	fma.rn.f64 	%fd13485, %fd13476, %fd12800, %fd13451;
	fma.rn.f64 	%fd2209, %fd13476, %fd2508, %fd13474;
	neg.f64 	%fd13486, %fd13408;
	div.rn.f64 	%fd13487, %fd13486, %fd2184;
	neg.f64 	%fd13488, %fd13487;
	fma.rn.f64 	%fd13489, %fd13487, %fd12896, %fd12092;
	fma.rn.f64 	%fd13490, %fd13487, %fd12897, %fd13428;
	fma.rn.f64 	%fd13491, %fd13487, %fd12898, %fd13478;
	fma.rn.f64 	%fd13492, %fd13487, %fd12899, %fd13479;
	fma.rn.f64 	%fd13493, %fd13487, %fd2133, %fd13480;
	fma.rn.f64 	%fd13494, %fd13487, %fd2134, %fd13482;
	fma.rn.f64 	%fd13495, %fd13487, %fd12900, %fd13418;
	fma.rn.f64 	%fd13496, %fd13487, %fd12901, %fd13464;
	fma.rn.f64 	%fd13497, %fd13487, %fd12902, %fd13485;
	neg.f64 	%fd13498, %fd13489;
	div.rn.f64 	%fd13499, %fd13498, %fd2197;
	neg.f64 	%fd13500, %fd13499;
	fma.rn.f64 	%fd2141, %fd13499, %fd2137, %fd13490;
	fma.rn.f64 	%fd2142, %fd13499, %fd2138, %fd13491;
	fma.rn.f64 	%fd13501, %fd13499, %fd13207, %fd13492;
	fma.rn.f64 	%fd13502, %fd13499, %fd13208, %fd13493;
	fma.rn.f64 	%fd13503, %fd13499, %fd13209, %fd13494;
	fma.rn.f64 	%fd2143, %fd13499, %fd13210, %fd13495;
	fma.rn.f64 	%fd2144, %fd13499, %fd13179, %fd13484;
	fma.rn.f64 	%fd13504, %fd13499, %fd13211, %fd13496;
	fma.rn.f64 	%fd13505, %fd13499, %fd13212, %fd13497;
	st.local.v2.f64 	[%rd5+6880], {%fd13238, %fd13427};
	st.local.v2.f64 	[%rd5+6896], {%fd13434, %fd13445};
	st.local.v2.f64 	[%rd5+6912], {%fd13455, %fd13467};
	st.local.v2.f64 	[%rd5+6928], {%fd13477, %fd13488};
	st.local.v2.f64 	[%rd5+6944], {%fd13500, %fd2200};
	st.local.v2.f64 	[%rd5+6960], {%fd2141, %fd2142};
	st.local.v2.f64 	[%rd5+6976], {%fd13501, %fd13502};
	st.local.v2.f64 	[%rd5+6992], {%fd13481, %fd13503};
	st.local.f64 	[%rd5+7016], %fd13483;
	st.local.v2.f64 	[%rd5+7024], {%fd2139, %fd2143};
	st.local.v2.f64 	[%rd5+7040], {%fd2140, %fd2144};
	st.local.v2.f64 	[%rd5+7056], {%fd13504, %fd13505};
	ld.local.v2.f64 	{%fd13506, %fd13507}, [%rd5+7088];
	ld.local.v2.f64 	{%fd13508, %fd13509}, [%rd5+7104];
	ld.local.v2.f64 	{%fd13510, %fd13511}, [%rd5+7120];
	ld.local.v2.f64 	{%fd13512, %fd13513}, [%rd5+7136];
	ld.local.v2.f64 	{%fd13514, %fd13515}, [%rd5+7152];
	ld.local.v2.f64 	{%fd13516, %fd13517}, [%rd5+7184];
	ld.local.v2.f64 	{%fd13518, %fd13519}, [%rd5+7200];
	ld.local.v2.f64 	{%fd13520, %fd13521}, [%rd5+7216];
	ld.local.v2.f64 	{%fd13522, %fd13523}, [%rd5+7232];
	ld.local.v2.f64 	{%fd13524, %fd13525}, [%rd5+7248];
	ld.local.v2.f64 	{%fd13526, %fd13527}, [%rd5+7264];
	neg.f64 	%fd13528, %fd13424;
	div.rn.f64 	%fd13529, %fd13528, %fd11971;
	neg.f64 	%fd13530, %fd13529;
	ld.local.v2.f64 	{%fd13531, %fd13532}, [%rd5+3248];
	fma.rn.f64 	%fd13533, %fd13529, %fd13531, %fd13512;
	fma.rn.f64 	%fd13534, %fd13529, %fd13532, %fd12097;
	ld.local.v2.f64 	{%fd13535, %fd13536}, [%rd5+3264];
	fma.rn.f64 	%fd13537, %fd13529, %fd13535, %fd13516;
	fma.rn.f64 	%fd13538, %fd13529, %fd13536, %fd13517;
	ld.local.v2.f64 	{%fd13539, %fd13540}, [%rd5+3280];
	fma.rn.f64 	%fd13541, %fd13529, %fd13539, %fd13519;
	fma.rn.f64 	%fd13542, %fd13529, %fd13540, %fd13525;
	neg.f64 	%fd13543, %fd13506;
	div.rn.f64 	%fd13544, %fd13543, %fd11980;
	neg.f64 	%fd13545, %fd13544;
	fma.rn.f64 	%fd13546, %fd13544, %fd12222, %fd13507;
	fma.rn.f64 	%fd13547, %fd13544, %fd12223, %fd13534;
	fma.rn.f64 	%fd13548, %fd13544, %fd12226, %fd13524;
	fma.rn.f64 	%fd13549, %fd13544, %fd12227, %fd13526;
	neg.f64 	%fd13550, %fd13546;
	div.rn.f64 	%fd13551, %fd13550, %fd2187;
	neg.f64 	%fd13552, %fd13551;
	fma.rn.f64 	%fd13553, %fd13551, %fd12270, %fd13547;
	fma.rn.f64 	%fd13554, %fd13551, %fd12266, %fd13537;
	fma.rn.f64 	%fd13555, %fd13551, %fd12259, %fd13523;
	fma.rn.f64 	%fd13556, %fd13551, %fd12271, %fd13548;
	fma.rn.f64 	%fd13557, %fd13551, %fd12272, %fd13549;
	neg.f64 	%fd13558, %fd13508;
	div.rn.f64 	%fd13559, %fd13558, %fd12035;
	neg.f64 	%fd13560, %fd13559;
	fma.rn.f64 	%fd13561, %fd13559, %fd2412, %fd13553;
	fma.rn.f64 	%fd13562, %fd13559, %fd12664, %fd13554;
	fma.rn.f64 	%fd13563, %fd13559, %fd2413, %fd13538;
	fma.rn.f64 	%fd13564, %fd13559, %fd2488, %fd13541;
	neg.f64 	%fd13565, %fd13509;
	div.rn.f64 	%fd13566, %fd13565, %fd12044;
	neg.f64 	%fd13567, %fd13566;
	fma.rn.f64 	%fd13568, %fd13566, %fd12043, %fd13561;
	fma.rn.f64 	%fd13569, %fd13566, %fd12527, %fd13562;
	fma.rn.f64 	%fd13570, %fd13566, %fd12528, %fd13542;
	neg.f64 	%fd13571, %fd13510;
	div.rn.f64 	%fd13572, %fd13571, %fd12047;
	neg.f64 	%fd13573, %fd13572;
	fma.rn.f64 	%fd13574, %fd13572, %fd12046, %fd13568;
	fma.rn.f64 	%fd13575, %fd13572, %fd2116, %fd13569;
	fma.rn.f64 	%fd13576, %fd13572, %fd2117, %fd13570;
	neg.f64 	%fd13577, %fd13511;
	div.rn.f64 	%fd13578, %fd13577, %fd12056;
	neg.f64 	%fd13579, %fd13578;
	fma.rn.f64 	%fd13580, %fd13578, %fd12576, %fd13574;
	fma.rn.f64 	%fd13581, %fd13578, %fd12577, %fd12096;
	fma.rn.f64 	%fd13582, %fd13578, %fd12578, %fd13575;
	fma.rn.f64 	%fd13583, %fd13578, %fd12579, %fd13555;
	fma.rn.f64 	%fd13584, %fd13578, %fd12580, %fd13576;
	fma.rn.f64 	%fd13585, %fd13578, %fd12581, %fd13557;
	neg.f64 	%fd13586, %fd13533;
	div.rn.f64 	%fd13587, %fd13586, %fd12068;
	neg.f64 	%fd13588, %fd13587;
	fma.rn.f64 	%fd13589, %fd13587, %fd13456, %fd13582;
	fma.rn.f64 	%fd13590, %fd13587, %fd13457, %fd13563;
	fma.rn.f64 	%fd13591, %fd13587, %fd13460, %fd13564;
	fma.rn.f64 	%fd2145, %fd13587, %fd13461, %fd13522;
	fma.rn.f64 	%fd13592, %fd13587, %fd12646, %fd13584;
	neg.f64 	%fd13593, %fd13513;
	div.rn.f64 	%fd13594, %fd13593, %fd12977;
	neg.f64 	%fd13595, %fd13594;
	fma.rn.f64 	%fd13596, %fd13594, %fd12966, %fd13515;
	fma.rn.f64 	%fd13597, %fd13594, %fd12986, %fd13580;
	fma.rn.f64 	%fd13598, %fd13594, %fd2513, %fd13589;
	fma.rn.f64 	%fd13599, %fd13594, %fd12982, %fd13590;
	fma.rn.f64 	%fd13600, %fd13594, %fd2514, %fd13518;
	fma.rn.f64 	%fd13601, %fd13594, %fd12969, %fd13520;
	fma.rn.f64 	%fd13602, %fd13594, %fd12954, %fd13583;
	fma.rn.f64 	%fd13603, %fd13594, %fd12955, %fd13556;
	fma.rn.f64 	%fd13604, %fd13594, %fd12987, %fd13592;
	fma.rn.f64 	%fd13605, %fd13594, %fd12970, %fd13585;
	neg.f64 	%fd13606, %fd13514;
	div.rn.f64 	%fd13607, %fd13606, %fd2197;
	neg.f64 	%fd13608, %fd13607;
	fma.rn.f64 	%fd13609, %fd13607, %fd2137, %fd13597;
	fma.rn.f64 	%fd13610, %fd13607, %fd2138, %fd13581;
	fma.rn.f64 	%fd13611, %fd13607, %fd13207, %fd13598;
	fma.rn.f64 	%fd13612, %fd13607, %fd13208, %fd13599;
	fma.rn.f64 	%fd13613, %fd13607, %fd13209, %fd13591;
	fma.rn.f64 	%fd13614, %fd13607, %fd13210, %fd13602;
	fma.rn.f64 	%fd13615, %fd13607, %fd13179, %fd13603;
	fma.rn.f64 	%fd13616, %fd13607, %fd13211, %fd13604;
	fma.rn.f64 	%fd13617, %fd13607, %fd13212, %fd13605;
	neg.f64 	%fd13618, %fd13596;
	div.rn.f64 	%fd13619, %fd13618, %fd13384;
	neg.f64 	%fd13620, %fd13619;
	fma.rn.f64 	%fd13621, %fd13619, %fd2519, %fd13609;
	fma.rn.f64 	%fd13622, %fd13619, %fd13396, %fd13610;
	fma.rn.f64 	%fd2146, %fd13619, %fd13397, %fd13611;
	fma.rn.f64 	%fd2147, %fd13619, %fd13398, %fd13612;
	fma.rn.f64 	%fd13623, %fd13619, %fd13388, %fd13600;
	fma.rn.f64 	%fd13624, %fd13619, %fd13399, %fd13613;
	fma.rn.f64 	%fd13625, %fd13619, %fd2522, %fd13601;
	fma.rn.f64 	%fd13626, %fd13619, %fd2445, %fd13521;
	fma.rn.f64 	%fd2148, %fd13619, %fd13400, %fd13614;
	fma.rn.f64 	%fd2149, %fd13619, %fd2446, %fd13615;
	fma.rn.f64 	%fd2150, %fd13619, %fd13401, %fd13616;
	fma.rn.f64 	%fd13627, %fd13619, %fd13402, %fd13617;
	fma.rn.f64 	%fd13628, %fd13619, %fd13238, %fd13527;
	st.local.v2.f64 	[%rd5+7072], {%fd2209, %fd13530};
	st.local.v2.f64 	[%rd5+7088], {%fd13545, %fd13552};
	st.local.v2.f64 	[%rd5+7104], {%fd13560, %fd13567};
	st.local.v2.f64 	[%rd5+7120], {%fd13573, %fd13579};
	st.local.v2.f64 	[%rd5+7136], {%fd13588, %fd13595};
	st.local.v2.f64 	[%rd5+7152], {%fd13608, %fd13620};
	st.local.v2.f64 	[%rd5+7168], {%fd13621, %fd13622};
	st.local.v2.f64 	[%rd5+7184], {%fd2146, %fd2147};
	st.local.v2.f64 	[%rd5+7200], {%fd13623, %fd13624};
	st.local.v2.f64 	[%rd5+7216], {%fd13625, %fd13626};
	st.local.v2.f64 	[%rd5+7232], {%fd2145, %fd2148};
	st.local.v2.f64 	[%rd5+7248], {%fd2149, %fd2150};
	st.local.v2.f64 	[%rd5+7264], {%fd13627, %fd13628};
	ld.local.v2.f64 	{%fd13629, %fd13630}, [%rd5+7280];
	ld.local.v2.f64 	{%fd13631, %fd13632}, [%rd5+7296];
	ld.local.v2.f64 	{%fd13633, %fd13634}, [%rd5+7312];
	ld.local.v2.f64 	{%fd13635, %fd13636}, [%rd5+7328];
	ld.local.v2.f64 	{%fd13637, %fd13638}, [%rd5+7344];
	ld.local.v2.f64 	{%fd13639, %fd13640}, [%rd5+7360];
	ld.local.v2.f64 	{%fd13641, %fd13642}, [%rd5+7376];
	ld.local.v2.f64 	{%fd13643, %fd13644}, [%rd5+7392];
	ld.local.v2.f64 	{%fd13645, %fd13646}, [%rd5+7408];
	ld.local.v2.f64 	{%fd13647, %fd13648}, [%rd5+7424];
	ld.local.v2.f64 	{%fd13649, %fd13650}, [%rd5+7440];
	ld.local.v2.f64 	{%fd13651, %fd13652}, [%rd5+7456];
	ld.local.v2.f64 	{%fd13653, %fd13654}, [%rd5+7488];
	ld.local.v2.f64 	{%fd13655, %fd13656}, [%rd5+7504];
	ld.local.v2.f64 	{%fd13657, %fd13658}, [%rd5+7520];
	ld.local.v2.f64 	{%fd13659, %fd13660}, [%rd5+7536];
	ld.local.v2.f64 	{%fd13661, %fd13662}, [%rd5+7552];
	ld.local.v2.f64 	{%fd13663, %fd13664}, [%rd5+7568];
	div.rn.f64 	%fd13665, %fd13629, %fd11776;
	neg.f64 	%fd13666, %fd13630;
	div.rn.f64 	%fd13667, %fd13666, %fd11893;
	neg.f64 	%fd13668, %fd13667;
	fma.rn.f64 	%fd13669, %fd13667, %fd11892, %fd12099;
	neg.f64 	%fd13670, %fd13631;
	div.rn.f64 	%fd13671, %fd13670, %fd11920;
	neg.f64 	%fd13672, %fd13671;
	fma.rn.f64 	%fd13673, %fd13671, %fd13030, %fd13650;
	fma.rn.f64 	%fd13674, %fd13671, %fd13031, %fd13669;
	fma.rn.f64 	%fd13675, %fd13671, %fd11921, %fd13663;
	neg.f64 	%fd13676, %fd13632;
	div.rn.f64 	%fd13677, %fd13676, %fd11926;
	neg.f64 	%fd13678, %fd13677;
	ld.local.v2.f64 	{%fd13679, %fd13680}, [%rd5+2656];
	fma.rn.f64 	%fd13681, %fd13677, %fd13679, %fd13646;
	fma.rn.f64 	%fd13682, %fd13677, %fd13680, %fd13674;
	fma.rn.f64 	%fd13683, %fd13677, %fd11927, %fd13658;
	neg.f64 	%fd13684, %fd13633;
	div.rn.f64 	%fd13685, %fd13684, %fd11952;
	neg.f64 	%fd13686, %fd13685;
	fma.rn.f64 	%fd13687, %fd13685, %fd11951, %fd13647;
	ld.local.v2.f64 	{%fd13688, %fd13689}, [%rd5+2960];
	fma.rn.f64 	%fd13690, %fd13685, %fd13688, %fd13673;
	fma.rn.f64 	%fd13691, %fd13685, %fd13689, %fd12100;
	ld.local.v2.f64 	{%fd13692, %fd13693}, [%rd5+2976];
	fma.rn.f64 	%fd13694, %fd13685, %fd13692, %fd13682;
	fma.rn.f64 	%fd13695, %fd13685, %fd13693, %fd13675;
	neg.f64 	%fd13696, %fd13634;
	div.rn.f64 	%fd13697, %fd13696, %fd11955;
	neg.f64 	%fd13698, %fd13697;
	fma.rn.f64 	%fd13699, %fd13697, %fd11954, %fd13649;
	fma.rn.f64 	%fd13700, %fd13697, %fd11956, %fd13694;
	neg.f64 	%fd13701, %fd13635;
	div.rn.f64 	%fd13702, %fd13701, %fd11971;
	neg.f64 	%fd13703, %fd13702;
	fma.rn.f64 	%fd13704, %fd13702, %fd13531, %fd13681;
	fma.rn.f64 	%fd13705, %fd13702, %fd13532, %fd13652;
	fma.rn.f64 	%fd13706, %fd13702, %fd13535, %fd13700;
	fma.rn.f64 	%fd13707, %fd13702, %fd13536, %fd13653;
	fma.rn.f64 	%fd13708, %fd13702, %fd13539, %fd13655;
	fma.rn.f64 	%fd13709, %fd13702, %fd13540, %fd13662;
	neg.f64 	%fd13710, %fd13636;
	div.rn.f64 	%fd13711, %fd13710, %fd11986;
	neg.f64 	%fd13712, %fd13711;
	fma.rn.f64 	%fd13713, %fd13711, %fd12205, %fd13637;
	fma.rn.f64 	%fd13714, %fd13711, %fd12188, %fd13691;
	fma.rn.f64 	%fd13715, %fd13711, %fd12206, %fd13706;
	fma.rn.f64 	%fd13716, %fd13711, %fd12199, %fd13659;
	fma.rn.f64 	%fd13717, %fd13711, %fd12207, %fd13695;
	neg.f64 	%fd13718, %fd13713;
	div.rn.f64 	%fd13719, %fd13718, %fd12284;
	neg.f64 	%fd13720, %fd13719;
	fma.rn.f64 	%fd13721, %fd13719, %fd12273, %fd13714;
	fma.rn.f64 	%fd13722, %fd13719, %fd2106, %fd13715;
	fma.rn.f64 	%fd13723, %fd13719, %fd12275, %fd13716;
	fma.rn.f64 	%fd13724, %fd13719, %fd12285, %fd13717;
	neg.f64 	%fd13725, %fd13638;
	div.rn.f64 	%fd13726, %fd13725, %fd12295;
	neg.f64 	%fd13727, %fd13726;
	fma.rn.f64 	%fd13728, %fd13726, %fd2107, %fd13721;
	fma.rn.f64 	%fd13729, %fd13726, %fd12311, %fd13722;
	fma.rn.f64 	%fd13730, %fd13726, %fd12312, %fd13723;
	fma.rn.f64 	%fd13731, %fd13726, %fd12313, %fd13724;
	neg.f64 	%fd13732, %fd13639;
	div.rn.f64 	%fd13733, %fd13732, %fd12020;
	neg.f64 	%fd13734, %fd13733;
	fma.rn.f64 	%fd13735, %fd13733, %fd12974, %fd13643;
	fma.rn.f64 	%fd13736, %fd13733, %fd12975, %fd13699;
	fma.rn.f64 	%fd13737, %fd13733, %fd12978, %fd13705;
	fma.rn.f64 	%fd13738, %fd13733, %fd12979, %fd13729;
	fma.rn.f64 	%fd13739, %fd13733, %fd12399, %fd13707;
	neg.f64 	%fd13740, %fd13640;
	div.rn.f64 	%fd13741, %fd13740, %fd2115;
	neg.f64 	%fd13742, %fd13741;
	fma.rn.f64 	%fd13743, %fd13741, %fd12031, %fd13728;
	fma.rn.f64 	%fd13744, %fd13741, %fd12471, %fd13738;
	fma.rn.f64 	%fd13745, %fd13741, %fd12463, %fd13730;
	fma.rn.f64 	%fd13746, %fd13741, %fd12472, %fd13731;
	neg.f64 	%fd13747, %fd13641;
	div.rn.f64 	%fd13748, %fd13747, %fd12038;
	neg.f64 	%fd13749, %fd13748;
	fma.rn.f64 	%fd13750, %fd13748, %fd12037, %fd13743;
	fma.rn.f64 	%fd13751, %fd13748, %fd2416, %fd13744;
	fma.rn.f64 	%fd13752, %fd13748, %fd13436, %fd13739;
	fma.rn.f64 	%fd13753, %fd13748, %fd13439, %fd13708;
	fma.rn.f64 	%fd13754, %fd13748, %fd13440, %fd13746;
	neg.f64 	%fd13755, %fd13642;
	div.rn.f64 	%fd13756, %fd13755, %fd12044;
	neg.f64 	%fd13757, %fd13756;
	fma.rn.f64 	%fd13758, %fd13756, %fd12043, %fd13737;
	fma.rn.f64 	%fd13759, %fd13756, %fd12527, %fd13751;
	fma.rn.f64 	%fd13760, %fd13756, %fd12528, %fd13709;
	neg.f64 	%fd13761, %fd13735;
	div.rn.f64 	%fd13762, %fd13761, %fd12047;
	neg.f64 	%fd13763, %fd13762;
	fma.rn.f64 	%fd13764, %fd13762, %fd12046, %fd13758;
	fma.rn.f64 	%fd13765, %fd13762, %fd2116, %fd13759;
	fma.rn.f64 	%fd13766, %fd13762, %fd2117, %fd13760;
	neg.f64 	%fd13767, %fd13644;
	div.rn.f64 	%fd13768, %fd13767, %fd12053;
	neg.f64 	%fd13769, %fd13768;
	fma.rn.f64 	%fd13770, %fd13768, %fd12540, %fd13764;
	fma.rn.f64 	%fd13771, %fd13768, %fd12531, %fd13750;
	fma.rn.f64 	%fd13772, %fd13768, %fd12541, %fd13765;
	fma.rn.f64 	%fd13773, %fd13768, %fd12533, %fd13745;
	fma.rn.f64 	%fd13774, %fd13768, %fd12542, %fd13766;
	fma.rn.f64 	%fd13775, %fd13768, %fd12535, %fd13754;
	neg.f64 	%fd13776, %fd13645;
	div.rn.f64 	%fd13777, %fd13776, %fd12630;
	neg.f64 	%fd13778, %fd13777;
	fma.rn.f64 	%fd13779, %fd13777, %fd12642, %fd13770;
	fma.rn.f64 	%fd13780, %fd13777, %fd12643, %fd13771;
	fma.rn.f64 	%fd13781, %fd13777, %fd2434, %fd13772;
	fma.rn.f64 	%fd13782, %fd13777, %fd12644, %fd13773;
	fma.rn.f64 	%fd13783, %fd13777, %fd12626, %fd13661;
	fma.rn.f64 	%fd13784, %fd13777, %fd2119, %fd13774;
	fma.rn.f64 	%fd13785, %fd13777, %fd12645, %fd13775;
	neg.f64 	%fd13786, %fd13704;
	div.rn.f64 	%fd13787, %fd13786, %fd12068;
	neg.f64 	%fd13788, %fd13787;
	fma.rn.f64 	%fd13789, %fd13787, %fd13456, %fd13781;
	fma.rn.f64 	%fd13790, %fd13787, %fd13457, %fd13752;
	fma.rn.f64 	%fd13791, %fd13787, %fd13460, %fd13753;
	fma.rn.f64 	%fd13792, %fd13787, %fd13461, %fd13683;
	fma.rn.f64 	%fd13793, %fd13787, %fd12646, %fd13784;
	neg.f64 	%fd13794, %fd13687;
	div.rn.f64 	%fd13795, %fd13794, %fd2193;
	neg.f64 	%fd13796, %fd13795;
	fma.rn.f64 	%fd13797, %fd13795, %fd12680, %fd13690;
	fma.rn.f64 	%fd13798, %fd13795, %fd12744, %fd13779;
	fma.rn.f64 	%fd13799, %fd13795, %fd12736, %fd13780;
	fma.rn.f64 	%fd13800, %fd13795, %fd12745, %fd13789;
	fma.rn.f64 	%fd13801, %fd13795, %fd12746, %fd13790;
	fma.rn.f64 	%fd13802, %fd13795, %fd12747, %fd13791;
	fma.rn.f64 	%fd13803, %fd13795, %fd2126, %fd13782;
	fma.rn.f64 	%fd13804, %fd13795, %fd2127, %fd13793;
	fma.rn.f64 	%fd13805, %fd13795, %fd12748, %fd13785;
	neg.f64 	%fd13806, %fd13648;
	div.rn.f64 	%fd13807, %fd13806, %fd2184;
	neg.f64 	%fd13808, %fd13807;
	fma.rn.f64 	%fd13809, %fd13807, %fd12896, %fd13797;
	fma.rn.f64 	%fd13810, %fd13807, %fd12897, %fd13798;
	fma.rn.f64 	%fd13811, %fd13807, %fd12898, %fd13799;
	fma.rn.f64 	%fd13812, %fd13807, %fd12899, %fd13800;
	fma.rn.f64 	%fd13813, %fd13807, %fd2133, %fd13801;
	fma.rn.f64 	%fd13814, %fd13807, %fd2134, %fd13802;
	fma.rn.f64 	%fd13815, %fd13807, %fd12900, %fd13803;
	fma.rn.f64 	%fd13816, %fd13807, %fd12901, %fd13804;
	fma.rn.f64 	%fd13817, %fd13807, %fd12902, %fd13805;
	neg.f64 	%fd13818, %fd13736;
	div.rn.f64 	%fd13819, %fd13818, %fd12977;
	neg.f64 	%fd13820, %fd13819;
	fma.rn.f64 	%fd13821, %fd13819, %fd12966, %fd13651;
	fma.rn.f64 	%fd13822, %fd13819, %fd12986, %fd13810;
	fma.rn.f64 	%fd13823, %fd13819, %fd2513, %fd13812;
	fma.rn.f64 	%fd13824, %fd13819, %fd12982, %fd13813;
	fma.rn.f64 	%fd13825, %fd13819, %fd2514, %fd13654;
	fma.rn.f64 	%fd13826, %fd13819, %fd12969, %fd13656;
	fma.rn.f64 	%fd13827, %fd13819, %fd12954, %fd13815;
	fma.rn.f64 	%fd13828, %fd13819, %fd12955, %fd13783;
	fma.rn.f64 	%fd13829, %fd13819, %fd12987, %fd13816;
	fma.rn.f64 	%fd13830, %fd13819, %fd12970, %fd13817;
	neg.f64 	%fd13831, %fd13809;
	div.rn.f64 	%fd13832, %fd13831, %fd2197;
	neg.f64 	%fd13833, %fd13832;
	fma.rn.f64 	%fd13834, %fd13832, %fd2137, %fd13822;
	fma.rn.f64 	%fd13835, %fd13832, %fd2138, %fd13811;
	fma.rn.f64 	%fd13836, %fd13832, %fd13207, %fd13823;
	fma.rn.f64 	%fd13837, %fd13832, %fd13208, %fd13824;
	fma.rn.f64 	%fd13838, %fd13832, %fd13209, %fd13814;
	fma.rn.f64 	%fd13839, %fd13832, %fd13210, %fd13827;
	fma.rn.f64 	%fd13840, %fd13832, %fd13179, %fd13828;
	fma.rn.f64 	%fd13841, %fd13832, %fd13211, %fd13829;
	fma.rn.f64 	%fd13842, %fd13832, %fd13212, %fd13830;
	neg.f64 	%fd13843, %fd13821;
	div.rn.f64 	%fd13844, %fd13843, %fd13384;
	neg.f64 	%fd13845, %fd13844;
	fma.rn.f64 	%fd13846, %fd13844, %fd2519, %fd13834;
	fma.rn.f64 	%fd13847, %fd13844, %fd13396, %fd13835;
	fma.rn.f64 	%fd13848, %fd13844, %fd13397, %fd13836;
	fma.rn.f64 	%fd13849, %fd13844, %fd13398, %fd13837;
	fma.rn.f64 	%fd13850, %fd13844, %fd13388, %fd13825;
	fma.rn.f64 	%fd13851, %fd13844, %fd13399, %fd13838;
	fma.rn.f64 	%fd13852, %fd13844, %fd2522, %fd13826;
	fma.rn.f64 	%fd13853, %fd13844, %fd2445, %fd13657;
	fma.rn.f64 	%fd13854, %fd13844, %fd13400, %fd13839;
	fma.rn.f64 	%fd13855, %fd13844, %fd2446, %fd13840;
	fma.rn.f64 	%fd13856, %fd13844, %fd13401, %fd13841;
	fma.rn.f64 	%fd13857, %fd13844, %fd13402, %fd13842;
	fma.rn.f64 	%fd13858, %fd13844, %fd13238, %fd13664;
	neg.f64 	%fd13859, %fd13846;
	div.rn.f64 	%fd13860, %fd13859, %fd13621;
	neg.f64 	%fd13861, %fd13860;
	fma.rn.f64 	%fd13862, %fd13860, %fd13622, %fd13847;
	fma.rn.f64 	%fd13863, %fd13860, %fd2146, %fd13848;
	fma.rn.f64 	%fd13864, %fd13860, %fd2147, %fd13849;
	fma.rn.f64 	%fd13865, %fd13860, %fd13623, %fd13850;
	fma.rn.f64 	%fd2151, %fd13860, %fd13624, %fd13851;
	fma.rn.f64 	%fd2152, %fd13860, %fd13625, %fd13852;
	fma.rn.f64 	%fd2153, %fd13860, %fd13626, %fd13853;
	fma.rn.f64 	%fd2154, %fd13860, %fd2145, %fd13792;
	fma.rn.f64 	%fd13866, %fd13860, %fd2148, %fd13854;
	fma.rn.f64 	%fd13867, %fd13860, %fd2149, %fd13855;
	fma.rn.f64 	%fd13868, %fd13860, %fd2150, %fd13856;
	fma.rn.f64 	%fd13869, %fd13860, %fd13627, %fd13857;
	fma.rn.f64 	%fd13870, %fd13860, %fd13628, %fd13858;
	st.local.v2.f64 	[%rd5+7280], {%fd13665, %fd13668};
	st.local.v2.f64 	[%rd5+7296], {%fd13672, %fd13678};
	st.local.v2.f64 	[%rd5+7312], {%fd13686, %fd13698};
	st.local.v2.f64 	[%rd5+7328], {%fd13703, %fd13712};
	st.local.v2.f64 	[%rd5+7344], {%fd13720, %fd13727};
	st.local.v2.f64 	[%rd5+7360], {%fd13734, %fd13742};
	st.local.v2.f64 	[%rd5+7376], {%fd13749, %fd13757};
	st.local.v2.f64 	[%rd5+7392], {%fd13763, %fd13769};
	st.local.v2.f64 	[%rd5+7408], {%fd13778, %fd13788};
	st.local.v2.f64 	[%rd5+7424], {%fd13796, %fd13808};
	st.local.v2.f64 	[%rd5+7440], {%fd13820, %fd13833};
	st.local.v2.f64 	[%rd5+7456], {%fd13845, %fd13861};
	st.local.v2.f64 	[%rd5+7472], {%fd13862, %fd13863};
	st.local.v2.f64 	[%rd5+7488], {%fd13864, %fd13865};
	st.local.v2.f64 	[%rd5+7504], {%fd2151, %fd2152};
	st.local.v2.f64 	[%rd5+7520], {%fd2153, %fd2154};
	st.local.f64 	[%rd5+7536], %fd13866;
	st.local.v2.f64 	[%rd5+7552], {%fd13867, %fd13868};
	st.local.v2.f64 	[%rd5+7568], {%fd13869, %fd13870};
	ld.local.v2.f64 	{%fd13871, %fd13872}, [%rd5+7584];
	ld.local.v2.f64 	{%fd13873, %fd13874}, [%rd5+7600];
	ld.local.v2.f64 	{%fd13875, %fd13876}, [%rd5+7616];
	ld.local.v2.f64 	{%fd13877, %fd13878}, [%rd5+7632];
	ld.local.v2.f64 	{%fd13879, %fd13880}, [%rd5+7648];
	ld.local.v2.f64 	{%fd13881, %fd13882}, [%rd5+7664];
	ld.local.v2.f64 	{%fd13883, %fd13884}, [%rd5+7680];
	ld.local.v2.f64 	{%fd13885, %fd13886}, [%rd5+7696];
	ld.local.v2.f64 	{%fd13887, %fd13888}, [%rd5+7712];
	ld.local.v2.f64 	{%fd13889, %fd13890}, [%rd5+7728];
	ld.local.v2.f64 	{%fd13891, %fd13892}, [%rd5+7744];
	ld.local.v2.f64 	{%fd13893, %fd13894}, [%rd5+7760];
	ld.local.v2.f64 	{%fd13895, %fd13896}, [%rd5+7776];
	ld.local.v2.f64 	{%fd13897, %fd13898}, [%rd5+7792];
	ld.local.v2.f64 	{%fd13899, %fd13900}, [%rd5+7808];
	ld.local.v2.f64 	{%fd13901, %fd13902}, [%rd5+7824];
	ld.local.v2.f64 	{%fd13903, %fd13904}, [%rd5+7840];
	ld.local.v2.f64 	{%fd13905, %fd13906}, [%rd5+7856];
	ld.local.v2.f64 	{%fd13907, %fd13908}, [%rd5+7872];
	ld.local.v2.f64 	{%fd13909, %fd13910}, [%rd5+7888];
	ld.local.v2.f64 	{%fd13911, %fd13912}, [%rd5+7904];
	ld.local.v2.f64 	{%fd13913, %fd13914}, [%rd5+7920];
	ld.local.v2.f64 	{%fd13915, %fd13916}, [%rd5+7936];
	ld.local.v2.f64 	{%fd13917, %fd13918}, [%rd5+7952];
	ld.local.v2.f64 	{%fd13919, %fd13920}, [%rd5+7968];
	ld.local.v2.f64 	{%fd13921, %fd13922}, [%rd5+7984];
	ld.local.v2.f64 	{%fd13923, %fd13924}, [%rd5+8000];
	ld.local.v2.f64 	{%fd13925, %fd13926}, [%rd5+8016];
	ld.local.v2.f64 	{%fd13927, %fd13928}, [%rd5+8032];
	ld.local.v2.f64 	{%fd13929, %fd13930}, [%rd5+8048];
	ld.local.v2.f64 	{%fd13931, %fd13932}, [%rd5+8064];
	ld.local.v2.f64 	{%fd13933, %fd13934}, [%rd5+8080];
	ld.local.v2.f64 	{%fd13935, %fd13936}, [%rd5+8096];
	ld.local.v2.f64 	{%fd13937, %fd13938}, [%rd5+8112];
	ld.local.v2.f64 	{%fd13939, %fd13940}, [%rd5+8128];
	ld.local.v2.f64 	{%fd13941, %fd13942}, [%rd5+8144];
	ld.local.v2.f64 	{%fd13943, %fd13944}, [%rd5+8160];
	ld.local.v2.f64 	{%fd13945, %fd13946}, [%rd5+8192];
	ld.local.v2.f64 	{%fd13947, %fd13948}, [%rd5+8208];
	ld.local.v2.f64 	{%fd13949, %fd13950}, [%rd5+8224];
	ld.local.v2.f64 	{%fd13951, %fd13952}, [%rd5+8240];
	ld.local.v2.f64 	{%fd13953, %fd13954}, [%rd5+8256];
	ld.local.v2.f64 	{%fd13955, %fd13956}, [%rd5+8272];
	neg.f64 	%fd13957, %fd13871;
	div.rn.f64 	%fd13958, %fd13957, %fd11860;
	neg.f64 	%fd13959, %fd13958;
	fma.rn.f64 	%fd13960, %fd13958, %fd11859, %fd12103;
	neg.f64 	%fd13961, %fd13872;
	ld.local.v2.f64 	{%fd13962, %fd13963}, [%rd5+2144];
	div.rn.f64 	%fd13964, %fd13961, %fd13962;
	neg.f64 	%fd13965, %fd13964;
	fma.rn.f64 	%fd13966, %fd13964, %fd13963, %fd13960;
	neg.f64 	%fd13967, %fd13873;
	div.rn.f64 	%fd13968, %fd13967, %fd11873;
	neg.f64 	%fd13969, %fd13968;
	ld.local.v2.f64 	{%fd13970, %fd13971}, [%rd5+2160];
	fma.rn.f64 	%fd13972, %fd13968, %fd13971, %fd13966;
	neg.f64 	%fd13973, %fd13874;
	div.rn.f64 	%fd13974, %fd13973, %fd11878;
	neg.f64 	%fd13975, %fd13974;
	fma.rn.f64 	%fd13976, %fd13974, %fd11877, %fd13972;
	neg.f64 	%fd13977, %fd13875;
	ld.local.v2.f64 	{%fd13978, %fd13979}, [%rd5+2224];
	div.rn.f64 	%fd13980, %fd13977, %fd13978;
	neg.f64 	%fd13981, %fd13980;
	fma.rn.f64 	%fd13982, %fd13980, %fd11880, %fd13976;
	neg.f64 	%fd13983, %fd13876;
	ld.local.v2.f64 	{%fd13984, %fd13985}, [%rd5+2240];
	div.rn.f64 	%fd13986, %fd13983, %fd13984;
	neg.f64 	%fd13987, %fd13986;
	fma.rn.f64 	%fd13988, %fd13986, %fd11883, %fd13982;
	neg.f64 	%fd13989, %fd13877;
	ld.local.v2.f64 	{%fd13990, %fd13991}, [%rd5+2304];
	div.rn.f64 	%fd13992, %fd13989, %fd13990;
	neg.f64 	%fd13993, %fd13992;
	fma.rn.f64 	%fd13994, %fd13992, %fd13991, %fd13988;
	neg.f64 	%fd13995, %fd13878;
	div.rn.f64 	%fd13996, %fd13995, %fd11893;
	neg.f64 	%fd13997, %fd13996;
	fma.rn.f64 	%fd13998, %fd13996, %fd11892, %fd13994;
	neg.f64 	%fd13999, %fd13879;
	ld.local.v2.f64 	{%fd14000, %fd14001}, [%rd5+2336];
	div.rn.f64 	%fd14002, %fd13999, %fd14000;
	neg.f64 	%fd14003, %fd14002;
	fma.rn.f64 	%fd14004, %fd14002, %fd14001, %fd13998;
	neg.f64 	%fd14005, %fd13880;
	div.rn.f64 	%fd14006, %fd14005, %fd11897;
	neg.f64 	%fd14007, %fd14006;
	ld.local.v2.f64 	{%fd14008, %fd14009}, [%rd5+2352];
	fma.rn.f64 	%fd14010, %fd14006, %fd14009, %fd14004;
	neg.f64 	%fd14011, %fd13881;
	div.rn.f64 	%fd14012, %fd14011, %fd11899;
	neg.f64 	%fd14013, %fd14012;
	ld.local.f64 	%fd14014, [%rd5+2376];
	fma.rn.f64 	%fd14015, %fd14012, %fd14014, %fd13888;
	ld.local.v2.f64 	{%fd14016, %fd14017}, [%rd5+2384];
	fma.rn.f64 	%fd14018, %fd14012, %fd14016, %fd13903;
	fma.rn.f64 	%fd14019, %fd14012, %fd14017, %fd14010;
	neg.f64 	%fd14020, %fd13882;
	div.rn.f64 	%fd14021, %fd14020, %fd11902;
	neg.f64 	%fd14022, %fd14021;
	fma.rn.f64 	%fd14023, %fd14021, %fd11901, %fd13940;
	fma.rn.f64 	%fd14024, %fd14021, %fd11903, %fd14019;
	neg.f64 	%fd14025, %fd13883;
	div.rn.f64 	%fd14026, %fd14025, %fd11905;
	neg.f64 	%fd14027, %fd14026;
	fma.rn.f64 	%fd14028, %fd14026, %fd12341, %fd13911;
	fma.rn.f64 	%fd14029, %fd14026, %fd12342, %fd14024;
	neg.f64 	%fd14030, %fd13884;
	div.rn.f64 	%fd14031, %fd14030, %fd11914;
	neg.f64 	%fd14032, %fd14031;
	fma.rn.f64 	%fd14033, %fd14031, %fd12167, %fd13893;
	fma.rn.f64 	%fd14034, %fd14031, %fd12168, %fd13908;
	fma.rn.f64 	%fd14035, %fd14031, %fd11915, %fd14029;
	neg.f64 	%fd14036, %fd13885;
	ld.local.v2.f64 	{%fd14037, %fd14038}, [%rd5+2544];
	div.rn.f64 	%fd14039, %fd14036, %fd14038;
	neg.f64 	%fd14040, %fd14039;
	fma.rn.f64 	%fd14041, %fd14039, %fd12195, %fd13913;
	fma.rn.f64 	%fd14042, %fd14039, %fd12196, %fd14035;
	fma.rn.f64 	%fd14043, %fd14039, %fd11918, %fd13951;
	neg.f64 	%fd14044, %fd13886;
	div.rn.f64 	%fd14045, %fd14044, %fd11920;
	neg.f64 	%fd14046, %fd14045;
	fma.rn.f64 	%fd14047, %fd14045, %fd13030, %fd13941;
	fma.rn.f64 	%fd14048, %fd14045, %fd13031, %fd14042;
	fma.rn.f64 	%fd14049, %fd14045, %fd11921, %fd13955;
	neg.f64 	%fd14050, %fd13887;
	ld.local.v2.f64 	{%fd14051, %fd14052}, [%rd5+2608];
	div.rn.f64 	%fd14053, %fd14050, %fd14052;
	neg.f64 	%fd14054, %fd14053;
	fma.rn.f64 	%fd14055, %fd14053, %fd12492, %fd13933;
	fma.rn.f64 	%fd14056, %fd14053, %fd12493, %fd14048;
	fma.rn.f64 	%fd14057, %fd14053, %fd11924, %fd13953;
	neg.f64 	%fd14058, %fd14015;
	div.rn.f64 	%fd14059, %fd14058, %fd11926;
	neg.f64 	%fd14060, %fd14059;
	fma.rn.f64 	%fd14061, %fd14059, %fd13679, %fd13934;
	fma.rn.f64 	%fd14062, %fd14059, %fd13680, %fd14056;
	fma.rn.f64 	%fd14063, %fd14059, %fd11927, %fd13950;
	neg.f64 	%fd14064, %fd13889;
	ld.local.v2.f64 	{%fd14065, %fd14066}, [%rd5+2672];
	div.rn.f64 	%fd14067, %fd14064, %fd14066;
	neg.f64 	%fd14068, %fd14067;
	fma.rn.f64 	%fd14069, %fd14067, %fd12554, %fd13929;
	fma.rn.f64 	%fd14070, %fd14067, %fd12555, %fd14062;
	fma.rn.f64 	%fd14071, %fd14067, %fd11930, %fd14049;
	neg.f64 	%fd14072, %fd13890;
	div.rn.f64 	%fd14073, %fd14072, %fd11932;
	neg.f64 	%fd14074, %fd14073;
	fma.rn.f64 	%fd14075, %fd14073, %fd12500, %fd13935;
	fma.rn.f64 	%fd14076, %fd14073, %fd12501, %fd14070;
	fma.rn.f64 	%fd14077, %fd14073, %fd11933, %fd14071;
	neg.f64 	%fd14078, %fd13891;
	ld.local.v2.f64 	{%fd14079, %fd14080}, [%rd5+2736];
	div.rn.f64 	%fd14081, %fd14078, %fd14080;
	neg.f64 	%fd14082, %fd14081;
	fma.rn.f64 	%fd14083, %fd14081, %fd12410, %fd13919;
	fma.rn.f64 	%fd14084, %fd14081, %fd12411, %fd14076;
	fma.rn.f64 	%fd14085, %fd14081, %fd11936, %fd14077;
	neg.f64 	%fd14086, %fd13892;
	div.rn.f64 	%fd14087, %fd14086, %fd11938;
	neg.f64 	%fd14088, %fd14087;
	fma.rn.f64 	%fd14089, %fd14087, %fd12203, %fd14041;
	fma.rn.f64 	%fd14090, %fd14087, %fd12204, %fd14084;
	fma.rn.f64 	%fd14091, %fd14087, %fd12160, %fd14085;
	neg.f64 	%fd14092, %fd14033;
	div.rn.f64 	%fd14093, %fd14092, %fd12169;
	neg.f64 	%fd14094, %fd14093;
	fma.rn.f64 	%fd14095, %fd14093, %fd11940, %fd13905;
	ld.local.v2.f64 	{%fd14096, %fd14097}, [%rd5+2832];
	fma.rn.f64 	%fd14098, %fd14093, %fd14096, %fd14034;
	fma.rn.f64 	%fd14099, %fd14093, %fd12171, %fd14090;
	neg.f64 	%fd14100, %fd13894;
	div.rn.f64 	%fd14101, %fd14100, %fd11944;
	neg.f64 	%fd14102, %fd14101;
	fma.rn.f64 	%fd14103, %fd14101, %fd11943, %fd13937;
	fma.rn.f64 	%fd14104, %fd14101, %fd2124, %fd14099;
	fma.rn.f64 	%fd14105, %fd14101, %fd2125, %fd14091;
	neg.f64 	%fd14106, %fd13895;
	div.rn.f64 	%fd14107, %fd14106, %fd11947;
	neg.f64 	%fd14108, %fd14107;
	fma.rn.f64 	%fd14109, %fd14107, %fd11946, %fd13914;
	fma.rn.f64 	%fd14110, %fd14107, %fd12296, %fd14104;
	fma.rn.f64 	%fd14111, %fd14107, %fd12297, %fd14105;
	neg.f64 	%fd14112, %fd13896;
	ld.local.v2.f64 	{%fd14113, %fd14114}, [%rd5+2912];
	div.rn.f64 	%fd14115, %fd14112, %fd14113;
	neg.f64 	%fd14116, %fd14115;
	fma.rn.f64 	%fd14117, %fd14115, %fd14114, %fd14110;
	ld.local.v2.f64 	{%fd14118, %fd14119}, [%rd5+2928];
	fma.rn.f64 	%fd14120, %fd14115, %fd14118, %fd14057;
	fma.rn.f64 	%fd14121, %fd14115, %fd14119, %fd14111;
	neg.f64 	%fd14122, %fd13897;
	div.rn.f64 	%fd14123, %fd14122, %fd11952;
	neg.f64 	%fd14124, %fd14123;
	fma.rn.f64 	%fd14125, %fd14123, %fd11951, %fd14103;
	fma.rn.f64 	%fd14126, %fd14123, %fd13688, %fd14047;
	fma.rn.f64 	%fd14127, %fd14123, %fd13689, %fd12101;
	fma.rn.f64 	%fd14128, %fd14123, %fd13692, %fd14117;
	fma.rn.f64 	%fd14129, %fd14123, %fd13693, %fd14121;
	neg.f64 	%fd14130, %fd13898;
	ld.local.v2.f64 	{%fd14131, %fd14132}, [%rd5+2992];
	div.rn.f64 	%fd14133, %fd14130, %fd14131;
	neg.f64 	%fd14134, %fd14133;
	fma.rn.f64 	%fd14135, %fd14133, %fd11954, %fd14023;
	fma.rn.f64 	%fd14136, %fd14133, %fd11956, %fd14128;
	neg.f64 	%fd14137, %fd13899;
	ld.local.v2.f64 	{%fd14138, %fd14139}, [%rd5+3008];
	div.rn.f64 	%fd14140, %fd14137, %fd14139;
	neg.f64 	%fd14141, %fd14140;
	ld.local.v2.f64 	{%fd14142, %fd14143}, [%rd5+3024];
	fma.rn.f64 	%fd14144, %fd14140, %fd14142, %fd14098;
	fma.rn.f64 	%fd14145, %fd14140, %fd14143, %fd14136;
	ld.local.v2.f64 	{%fd14146, %fd14147}, [%rd5+3040];
	fma.rn.f64 	%fd14148, %fd14140, %fd14146, %fd14043;
	fma.rn.f64 	%fd14149, %fd14140, %fd14147, %fd14120;
	neg.f64 	%fd14150, %fd13900;
	div.rn.f64 	%fd14151, %fd14150, %fd11961;
	neg.f64 	%fd14152, %fd14151;
	fma.rn.f64 	%fd14153, %fd14151, %fd11960, %fd14126;
	fma.rn.f64 	%fd14154, %fd14151, %fd12349, %fd14145;
	fma.rn.f64 	%fd14155, %fd14151, %fd12350, %fd14149;
	neg.f64 	%fd14156, %fd13901;
	ld.local.v2.f64 	{%fd14157, %fd14158}, [%rd5+3088];
	div.rn.f64 	%fd14159, %fd14156, %fd14157;
	neg.f64 	%fd14160, %fd14159;
	fma.rn.f64 	%fd14161, %fd14159, %fd14158, %fd13923;
	ld.local.v2.f64 	{%fd14162, %fd14163}, [%rd5+3104];
	fma.rn.f64 	%fd14164, %fd14159, %fd14162, %fd13926;
	fma.rn.f64 	%fd14165, %fd14159, %fd14163, %fd13927;
	ld.local.v2.f64 	{%fd14166, %fd14167}, [%rd5+3120];
	fma.rn.f64 	%fd14168, %fd14159, %fd14166, %fd13930;
	fma.rn.f64 	%fd14169, %fd14159, %fd14167, %fd13944;
	ld.local.v2.f64 	{%fd14170, %fd14171}, [%rd5+3136];
	fma.rn.f64 	%fd14172, %fd14159, %fd14170, %fd14154;
	neg.f64 	%fd14173, %fd13902;
	div.rn.f64 	%fd14174, %fd14173, %fd11965;
	neg.f64 	%fd14175, %fd14174;
	fma.rn.f64 	%fd14176, %fd14174, %fd12181, %fd13922;
	fma.rn.f64 	%fd14177, %fd14174, %fd12182, %fd14172;
	ld.local.v2.f64 	{%fd14178, %fd14179}, [%rd5+3168];
	fma.rn.f64 	%fd14180, %fd14174, %fd14178, %fd14129;
	neg.f64 	%fd14181, %fd14018;
	div.rn.f64 	%fd14182, %fd14181, %fd11971;
	neg.f64 	%fd14183, %fd14182;
	fma.rn.f64 	%fd14184, %fd14182, %fd13531, %fd14061;
	fma.rn.f64 	%fd14185, %fd14182, %fd13532, %fd14169;
	fma.rn.f64 	%fd14186, %fd14182, %fd13535, %fd14177;
	fma.rn.f64 	%fd14187, %fd14182, %fd13536, %fd13945;
	fma.rn.f64 	%fd14188, %fd14182, %fd13539, %fd13947;
	fma.rn.f64 	%fd14189, %fd14182, %fd13540, %fd13954;
	neg.f64 	%fd14190, %fd13904;
	ld.local.v2.f64 	{%fd14191, %fd14192}, [%rd5+3296];
	div.rn.f64 	%fd14193, %fd14190, %fd14191;
	neg.f64 	%fd14194, %fd14193;
	fma.rn.f64 	%fd14195, %fd14193, %fd11973, %fd14055;
	fma.rn.f64 	%fd14196, %fd14193, %fd12357, %fd14186;
	fma.rn.f64 	%fd14197, %fd14193, %fd12358, %fd14180;
	neg.f64 	%fd14198, %fd14095;
	ld.local.v2.f64 	{%fd14199, %fd14200}, [%rd5+3360];
	div.rn.f64 	%fd14201, %fd14198, %fd14200;
	neg.f64 	%fd14202, %fd14201;
	fma.rn.f64 	%fd14203, %fd14201, %fd12222, %fd13912;
	fma.rn.f64 	%fd14204, %fd14201, %fd12223, %fd14185;
	fma.rn.f64 	%fd14205, %fd14201, %fd12226, %fd14155;
	fma.rn.f64 	%fd14206, %fd14201, %fd12227, %fd14197;
	neg.f64 	%fd14207, %fd13906;
	div.rn.f64 	%fd14208, %fd14207, %fd11983;
	neg.f64 	%fd14209, %fd14208;
	fma.rn.f64 	%fd14210, %fd14208, %fd12183, %fd14176;
	fma.rn.f64 	%fd14211, %fd14208, %fd12173, %fd13931;
	ld.local.f64 	%fd14212, [%rd5+3440];
	fma.rn.f64 	%fd14213, %fd14208, %fd14212, %fd14127;
	fma.rn.f64 	%fd14214, %fd14208, %fd12184, %fd14196;
	fma.rn.f64 	%fd14215, %fd14208, %fd12176, %fd14148;
	fma.rn.f64 	%fd14216, %fd14208, %fd12185, %fd14206;
	neg.f64 	%fd14217, %fd13907;
	div.rn.f64 	%fd14218, %fd14217, %fd11986;
	neg.f64 	%fd14219, %fd14218;
	fma.rn.f64 	%fd14220, %fd14218, %fd12205, %fd14089;
	fma.rn.f64 	%fd14221, %fd14218, %fd12188, %fd14213;
	fma.rn.f64 	%fd14222, %fd14218, %fd12206, %fd14214;
	ld.local.v2.f64 	{%fd14223, %fd14224}, [%rd5+3520];
	fma.rn.f64 	%fd14225, %fd14218, %fd14223, %fd14215;
	fma.rn.f64 	%fd14226, %fd14218, %fd12207, %fd14216;
	neg.f64 	%fd14227, %fd14144;
	div.rn.f64 	%fd14228, %fd14227, %fd12218;
	neg.f64 	%fd14229, %fd14228;
	fma.rn.f64 	%fd14230, %fd14228, %fd12224, %fd14203;
	fma.rn.f64 	%fd14231, %fd14228, %fd12225, %fd14204;
	fma.rn.f64 	%fd14232, %fd14228, %fd2105, %fd14222;
	fma.rn.f64 	%fd14233, %fd14228, %fd12228, %fd14205;
	fma.rn.f64 	%fd14234, %fd14228, %fd12229, %fd14226;
	neg.f64 	%fd14235, %fd13909;
	ld.local.v2.f64 	{%fd2155, %fd2156}, [%rd5+3600];
	div.rn.f64 	%fd14236, %fd14235, %fd2155;
	neg.f64 	%fd14237, %fd14236;
	fma.rn.f64 	%fd14238, %fd14236, %fd2156, %fd14161;
	ld.local.v2.f64 	{%fd2474, %fd2389}, [%rd5+3616];
	fma.rn.f64 	%fd14239, %fd14236, %fd2474, %fd14164;
	fma.rn.f64 	%fd14240, %fd14236, %fd2389, %fd14231;
	ld.local.v2.f64 	{%fd14241, %fd2475}, [%rd5+3632];
	fma.rn.f64 	%fd14242, %fd14236, %fd14241, %fd14232;
	fma.rn.f64 	%fd14243, %fd14236, %fd2475, %fd14187;
	ld.local.v2.f64 	{%fd14244, %fd14245}, [%rd5+3648];
	fma.rn.f64 	%fd14246, %fd14236, %fd14244, %fd14234;
	neg.f64 	%fd14247, %fd13910;
	div.rn.f64 	%fd14248, %fd14247, %fd11993;
	neg.f64 	%fd14249, %fd14248;
	ld.local.v2.f64 	{%fd2157, %fd2158}, [%rd5+3664];
	fma.rn.f64 	%fd14250, %fd14248, %fd2157, %fd14220;
	fma.rn.f64 	%fd14251, %fd14248, %fd2158, %fd14109;
	ld.local.v2.f64 	{%fd14252, %fd2393}, [%rd5+3680];
	fma.rn.f64 	%fd14253, %fd14248, %fd14252, %fd14210;
	fma.rn.f64 	%fd14254, %fd14248, %fd2393, %fd14165;
	ld.local.v2.f64 	{%fd14255, %fd14256}, [%rd5+3696];
	fma.rn.f64 	%fd14257, %fd14248, %fd14255, %fd14069;
	fma.rn.f64 	%fd14258, %fd14248, %fd14256, %fd14195;
	ld.local.v2.f64 	{%fd2159, %fd2160}, [%rd5+3712];
	fma.rn.f64 	%fd14259, %fd14248, %fd2159, %fd14125;
	fma.rn.f64 	%fd14260, %fd14248, %fd2160, %fd14240;
	ld.local.v2.f64 	{%fd14261, %fd14262}, [%rd5+3728];
	fma.rn.f64 	%fd14263, %fd14248, %fd14261, %fd14221;
	fma.rn.f64 	%fd14264, %fd14248, %fd14262, %fd14242;
	neg.f64 	%fd14265, %fd14028;
	div.rn.f64 	%fd14266, %fd14265, %fd11999;
	neg.f64 	%fd14267, %fd14266;
	fma.rn.f64 	%fd14268, %fd14266, %fd2108, %fd14239;
	fma.rn.f64 	%fd14269, %fd14266, %fd2109, %fd14257;
	fma.rn.f64 	%fd14270, %fd14266, %fd12366, %fd14264;
	fma.rn.f64 	%fd14271, %fd14266, %fd12367, %fd14225;
	fma.rn.f64 	%fd14272, %fd14266, %fd2161, %fd14189;
	neg.f64 	%fd14273, %fd14230;
	div.rn.f64 	%fd14274, %fd14273, %fd2187;
	neg.f64 	%fd14275, %fd14274;
	ld.local.v2.f64 	{%fd14276, %fd2162}, [%rd5+3920];
	fma.rn.f64 	%fd14277, %fd14274, %fd14276, %fd14260;
	fma.rn.f64 	%fd14278, %fd14274, %fd12266, %fd14270;
	fma.rn.f64 	%fd14279, %fd14274, %fd12259, %fd14271;
	fma.rn.f64 	%fd14280, %fd14274, %fd12271, %fd14233;
	fma.rn.f64 	%fd14281, %fd14274, %fd12272, %fd14246;
	neg.f64 	%fd14282, %fd14250;
	div.rn.f64 	%fd14283, %fd14282, %fd12284;
	neg.f64 	%fd14284, %fd14283;
	fma.rn.f64 	%fd14285, %fd14283, %fd12273, %fd14263;
	fma.rn.f64 	%fd14286, %fd14283, %fd2106, %fd14278;
	ld.local.v2.f64 	{%fd14287, %fd2163}, [%rd5+4000];
	fma.rn.f64 	%fd14288, %fd14283, %fd14287, %fd14279;
	fma.rn.f64 	%fd14289, %fd14283, %fd12285, %fd14281;
	neg.f64 	%fd14290, %fd14251;
	div.rn.f64 	%fd14291, %fd14290, %fd12295;
	neg.f64 	%fd14292, %fd14291;
	fma.rn.f64 	%fd14293, %fd14291, %fd2107, %fd14285;
	fma.rn.f64 	%fd14294, %fd14291, %fd12311, %fd14286;
	fma.rn.f64 	%fd14295, %fd14291, %fd12312, %fd14288;
	fma.rn.f64 	%fd14296, %fd14291, %fd12313, %fd14289;
	neg.f64 	%fd14297, %fd13915;
	div.rn.f64 	%fd14298, %fd14297, %fd12011;
	neg.f64 	%fd14299, %fd14298;
	ld.local.f64 	%fd14300, [%rd5+4120];
	fma.rn.f64 	%fd14301, %fd14298, %fd14300, %fd13916;
	fma.rn.f64 	%fd14302, %fd14298, %fd12318, %fd13918;
	fma.rn.f64 	%fd14303, %fd14298, %fd12319, %fd14238;
	fma.rn.f64 	%fd14304, %fd14298, %fd12364, %fd14268;
	fma.rn.f64 	%fd14305, %fd14298, %fd12321, %fd14254;
	fma.rn.f64 	%fd14306, %fd14298, %fd12365, %fd14269;
	fma.rn.f64 	%fd14307, %fd14298, %fd12323, %fd14168;
	fma.rn.f64 	%fd14308, %fd14298, %fd12356, %fd14258;
	ld.local.f64 	%fd14309, [%rd5+4184];
	fma.rn.f64 	%fd14310, %fd14298, %fd14309, %fd13939;
	fma.rn.f64 	%fd14311, %fd14298, %fd12348, %fd14153;
	fma.rn.f64 	%fd14312, %fd14298, %fd12327, %fd14277;
	fma.rn.f64 	%fd14313, %fd14298, %fd12328, %fd14293;
	fma.rn.f64 	%fd14314, %fd14298, %fd12368, %fd14294;
	fma.rn.f64 	%fd14315, %fd14298, %fd12330, %fd14243;
	fma.rn.f64 	%fd14316, %fd14298, %fd12331, %fd14188;
	fma.rn.f64 	%fd14317, %fd14298, %fd12332, %fd13948;
	ld.local.f64 	%fd14318, [%rd5+4248];
	fma.rn.f64 	%fd14319, %fd14298, %fd14318, %fd14295;
	fma.rn.f64 	%fd14320, %fd14298, %fd12352, %fd14280;
	fma.rn.f64 	%fd14321, %fd14298, %fd12370, %fd14272;
	fma.rn.f64 	%fd14322, %fd14298, %fd12360, %fd14296;
	neg.f64 	%fd14323, %fd14301;
	div.rn.f64 	%fd14324, %fd14323, %fd12014;
	neg.f64 	%fd14325, %fd14324;
	fma.rn.f64 	%fd14326, %fd14324, %fd12013, %fd14305;
	fma.rn.f64 	%fd14327, %fd14324, %fd12373, %fd13928;
	fma.rn.f64 	%fd14328, %fd14324, %fd2403, %fd14306;
	ld.local.f64 	%fd14329, [%rd5+4336];
	fma.rn.f64 	%fd14330, %fd14324, %fd14329, %fd14307;
	fma.rn.f64 	%fd14331, %fd14324, %fd12389, %fd14308;
	fma.rn.f64 	%fd14332, %fd14324, %fd12376, %fd14312;
	fma.rn.f64 	%fd14333, %fd14324, %fd12395, %fd14313;
	fma.rn.f64 	%fd14334, %fd14324, %fd12396, %fd14314;
	fma.rn.f64 	%fd14335, %fd14324, %fd12397, %fd14319;
	ld.local.v2.f64 	{%fd14336, %fd14337}, [%rd5+4384];
	fma.rn.f64 	%fd14338, %fd14324, %fd14336, %fd14322;
	neg.f64 	%fd14339, %fd13917;
	div.rn.f64 	%fd14340, %fd14339, %fd12017;
	neg.f64 	%fd14341, %fd14340;
	fma.rn.f64 	%fd14342, %fd14340, %fd12960, %fd14302;
	fma.rn.f64 	%fd14343, %fd14340, %fd12961, %fd14135;
	fma.rn.f64 	%fd14344, %fd14340, %fd12964, %fd13942;
	fma.rn.f64 	%fd14345, %fd14340, %fd12965, %fd14334;
	fma.rn.f64 	%fd14346, %fd14340, %fd2135, %fd14315;
	fma.rn.f64 	%fd14347, %fd14340, %fd2136, %fd14317;
	fma.rn.f64 	%fd14348, %fd14340, %fd12018, %fd14338;
	neg.f64 	%fd14349, %fd14342;
	ld.local.v2.f64 	{%fd14350, %fd2481}, [%rd5+4448];
	div.rn.f64 	%fd14351, %fd14349, %fd2481;
	neg.f64 	%fd14352, %fd14351;
	fma.rn.f64 	%fd14353, %fd14351, %fd12974, %fd14326;
	fma.rn.f64 	%fd14354, %fd14351, %fd12975, %fd14343;
	fma.rn.f64 	%fd14355, %fd14351, %fd12978, %fd14332;
	fma.rn.f64 	%fd14356, %fd14351, %fd12979, %fd14345;
	fma.rn.f64 	%fd14357, %fd14351, %fd12399, %fd14346;
	neg.f64 	%fd14358, %fd14083;
	div.rn.f64 	%fd14359, %fd14358, %fd2164;
	neg.f64 	%fd14360, %fd14359;
	fma.rn.f64 	%fd14361, %fd14359, %fd12417, %fd14253;
	fma.rn.f64 	%fd14362, %fd14359, %fd2110, %fd14211;
	fma.rn.f64 	%fd14363, %fd14359, %fd12418, %fd14333;
	fma.rn.f64 	%fd14364, %fd14359, %fd12419, %fd14356;
	fma.rn.f64 	%fd14365, %fd14359, %fd12420, %fd14335;
	ld.local.f64 	%fd14366, [%rd5+4568];
	fma.rn.f64 	%fd14367, %fd14359, %fd14366, %fd14348;
	neg.f64 	%fd14368, %fd13920;
	div.rn.f64 	%fd14369, %fd14368, %fd12437;
	neg.f64 	%fd14370, %fd14369;
	fma.rn.f64 	%fd14371, %fd14369, %fd12438, %fd13925;
	fma.rn.f64 	%fd14372, %fd14369, %fd12439, %fd13932;
	fma.rn.f64 	%fd14373, %fd14369, %fd12440, %fd13936;
	fma.rn.f64 	%fd14374, %fd14369, %fd12441, %fd13938;
	fma.rn.f64 	%fd14375, %fd14369, %fd12442, %fd13943;
	fma.rn.f64 	%fd14376, %fd14369, %fd12427, %fd14364;
	ld.local.v2.f64 	{%fd14377, %fd14378}, [%rd5+4640];
	fma.rn.f64 	%fd14379, %fd14369, %fd14377, %fd14357;
	fma.rn.f64 	%fd14380, %fd14369, %fd12444, %fd14316;
	fma.rn.f64 	%fd14381, %fd14369, %fd12445, %fd14063;
	fma.rn.f64 	%fd14382, %fd14369, %fd12446, %fd13952;
	fma.rn.f64 	%fd14383, %fd14369, %fd12447, %fd13956;
	neg.f64 	%fd14384, %fd13921;
	div.rn.f64 	%fd14385, %fd14384, %fd12029;
	neg.f64 	%fd14386, %fd14385;
	fma.rn.f64 	%fd14387, %fd14385, %fd12028, %fd14371;
	fma.rn.f64 	%fd14388, %fd14385, %fd12448, %fd14184;
	ld.local.v2.f64 	{%fd2165, %fd2166}, [%rd5+4704];
	fma.rn.f64 	%fd14389, %fd14385, %fd2166, %fd14373;
	fma.rn.f64 	%fd14390, %fd14385, %fd12449, %fd14310;
	fma.rn.f64 	%fd14391, %fd14385, %fd12450, %fd14375;
	fma.rn.f64 	%fd14392, %fd14385, %fd2167, %fd14376;
	fma.rn.f64 	%fd14393, %fd14385, %fd2111, %fd13946;
	fma.rn.f64 	%fd14394, %fd14385, %fd2168, %fd14347;
	fma.rn.f64 	%fd14395, %fd14385, %fd2114, %fd14320;
	fma.rn.f64 	%fd14396, %fd14385, %fd12458, %fd14321;
	ld.local.v2.f64 	{%fd2169, %fd2170}, [%rd5+4768];
	fma.rn.f64 	%fd14397, %fd14385, %fd2170, %fd14383;
	neg.f64 	%fd14398, %fd14361;
	div.rn.f64 	%fd14399, %fd14398, %fd2115;
	neg.f64 	%fd14400, %fd14399;
	fma.rn.f64 	%fd14401, %fd14399, %fd12031, %fd14363;
	fma.rn.f64 	%fd14402, %fd14399, %fd12471, %fd14392;
	fma.rn.f64 	%fd14403, %fd14399, %fd12463, %fd14365;
	fma.rn.f64 	%fd14404, %fd14399, %fd12472, %fd14367;
	neg.f64 	%fd14405, %fd14303;
	ld.local.v2.f64 	{%fd14406, %fd14407}, [%rd5+4832];
	div.rn.f64 	%fd14408, %fd14405, %fd14407;
	neg.f64 	%fd14409, %fd14408;
	fma.rn.f64 	%fd14410, %fd14408, %fd2412, %fd14355;
	fma.rn.f64 	%fd14411, %fd14408, %fd12664, %fd14402;
	fma.rn.f64 	%fd14412, %fd14408, %fd2413, %fd14379;
	fma.rn.f64 	%fd14413, %fd14408, %fd2488, %fd14380;
	neg.f64 	%fd14414, %fd13924;
	ld.local.v2.f64 	{%fd14415, %fd2490}, [%rd5+4880];
	div.rn.f64 	%fd14416, %fd14414, %fd14415;
	neg.f64 	%fd14417, %fd14416;
	fma.rn.f64 	%fd14418, %fd14416, %fd12037, %fd14401;
	fma.rn.f64 	%fd14419, %fd14416, %fd2416, %fd14411;
	fma.rn.f64 	%fd14420, %fd14416, %fd13436, %fd14412;
	fma.rn.f64 	%fd14421, %fd14416, %fd13439, %fd14413;
	fma.rn.f64 	%fd14422, %fd14416, %fd13440, %fd14404;
	neg.f64 	%fd14423, %fd14387;
	ld.local.v2.f64 	{%fd2171, %fd2172}, [%rd5+4928];
	div.rn.f64 	%fd14424, %fd14423, %fd2171;
	neg.f64 	%fd14425, %fd14424;
	fma.rn.f64 	%fd14426, %fd14424, %fd12040, %fd14393;
	fma.rn.f64 	%fd14427, %fd14424, %fd12781, %fd14421;
	fma.rn.f64 	%fd14428, %fd14424, %fd12782, %fd14381;
	fma.rn.f64 	%fd14429, %fd14424, %fd12785, %fd14395;
	fma.rn.f64 	%fd14430, %fd14424, %fd12786, %fd14397;
	neg.f64 	%fd14431, %fd14304;
	ld.local.v2.f64 	{%fd2173, %fd2174}, [%rd5+4976];
	div.rn.f64 	%fd14432, %fd14431, %fd2173;
	neg.f64 	%fd14433, %fd14432;
	fma.rn.f64 	%fd14434, %fd14432, %fd12043, %fd14410;
	fma.rn.f64 	%fd14435, %fd14432, %fd12527, %fd14419;
	fma.rn.f64 	%fd14436, %fd14432, %fd12528, %fd14396;
	neg.f64 	%fd14437, %fd14353;
	ld.local.v2.f64 	{%fd2175, %fd2176}, [%rd5+5008];
	div.rn.f64 	%fd14438, %fd14437, %fd2175;
	neg.f64 	%fd14439, %fd14438;
	fma.rn.f64 	%fd14440, %fd14438, %fd12046, %fd14434;
	fma.rn.f64 	%fd14441, %fd14438, %fd2116, %fd14435;
	fma.rn.f64 	%fd14442, %fd14438, %fd2117, %fd14436;
	neg.f64 	%fd14443, %fd14327;
	div.rn.f64 	%fd14444, %fd14443, %fd12050;
	neg.f64 	%fd14445, %fd14444;
	fma.rn.f64 	%fd14446, %fd14444, %fd12514, %fd14328;
	fma.rn.f64 	%fd14447, %fd14444, %fd2422, %fd14331;
	fma.rn.f64 	%fd14448, %fd14444, %fd12502, %fd14075;
	fma.rn.f64 	%fd14449, %fd14444, %fd2423, %fd14440;
	fma.rn.f64 	%fd14450, %fd14444, %fd12521, %fd14418;
	ld.local.v2.f64 	{%fd14451, %fd14452}, [%rd5+5136];
	fma.rn.f64 	%fd14453, %fd14444, %fd14451, %fd14441;
	fma.rn.f64 	%fd14454, %fd14444, %fd12523, %fd14403;
	fma.rn.f64 	%fd14455, %fd14444, %fd12496, %fd14429;
	fma.rn.f64 	%fd14456, %fd14444, %fd12530, %fd14442;
	fma.rn.f64 	%fd14457, %fd14444, %fd2177, %fd14422;
	neg.f64 	%fd14458, %fd14446;
	div.rn.f64 	%fd14459, %fd14458, %fd12053;
	neg.f64 	%fd14460, %fd14459;
	fma.rn.f64 	%fd14461, %fd14459, %fd12540, %fd14449;
	fma.rn.f64 	%fd14462, %fd14459, %fd12531, %fd14450;
	ld.local.v2.f64 	{%fd2178, %fd14463}, [%rd5+5200];
	fma.rn.f64 	%fd14464, %fd14459, %fd14463, %fd14453;
	fma.rn.f64 	%fd14465, %fd14459, %fd12533, %fd14454;
	fma.rn.f64 	%fd14466, %fd14459, %fd12542, %fd14456;
	fma.rn.f64 	%fd14467, %fd14459, %fd12535, %fd14457;
	neg.f64 	%fd14468, %fd14330;
	div.rn.f64 	%fd14469, %fd14468, %fd12056;
	neg.f64 	%fd14470, %fd14469;
	fma.rn.f64 	%fd14471, %fd14469, %fd12576, %fd14461;
	fma.rn.f64 	%fd14472, %fd14469, %fd12577, %fd14462;
	fma.rn.f64 	%fd14473, %fd14469, %fd12578, %fd14464;
	ld.local.v2.f64 	{%fd14474, %fd2430}, [%rd5+5296];
	fma.rn.f64 	%fd14475, %fd14469, %fd2430, %fd14465;
	fma.rn.f64 	%fd14476, %fd14469, %fd12580, %fd14466;
	fma.rn.f64 	%fd14477, %fd14469, %fd12581, %fd14467;
	neg.f64 	%fd14478, %fd14362;
	div.rn.f64 	%fd14479, %fd14478, %fd12594;
	neg.f64 	%fd14480, %fd14479;
	fma.rn.f64 	%fd14481, %fd14479, %fd12584, %fd14448;
	fma.rn.f64 	%fd14482, %fd14479, %fd12609, %fd14471;
	fma.rn.f64 	%fd14483, %fd14479, %fd12602, %fd14472;
	fma.rn.f64 	%fd14484, %fd14479, %fd2118, %fd14473;
	fma.rn.f64 	%fd14485, %fd14479, %fd12604, %fd14475;
	fma.rn.f64 	%fd14486, %fd14479, %fd12610, %fd14476;
	fma.rn.f64 	%fd14487, %fd14479, %fd12605, %fd14477;
	neg.f64 	%fd14488, %fd14372;
	ld.local.v2.f64 	{%fd2179, %fd14489}, [%rd5+5408];
	div.rn.f64 	%fd14490, %fd14488, %fd14489;
	neg.f64 	%fd14491, %fd14490;
	fma.rn.f64 	%fd14492, %fd14490, %fd2128, %fd14389;
	fma.rn.f64 	%fd14493, %fd14490, %fd2129, %fd14391;
	fma.rn.f64 	%fd14494, %fd14490, %fd12794, %fd14484;
	fma.rn.f64 	%fd14495, %fd14490, %fd12795, %fd14426;
	fma.rn.f64 	%fd14496, %fd14490, %fd12797, %fd14382;
	fma.rn.f64 	%fd14497, %fd14490, %fd12798, %fd14487;
	fma.rn.f64 	%fd14498, %fd14490, %fd12611, %fd14430;
	neg.f64 	%fd14499, %fd14447;
	div.rn.f64 	%fd14500, %fd14499, %fd12630;
	neg.f64 	%fd14501, %fd14500;
	fma.rn.f64 	%fd14502, %fd14500, %fd12642, %fd14482;
	fma.rn.f64 	%fd14503, %fd14500, %fd12643, %fd14483;
	fma.rn.f64 	%fd14504, %fd14500, %fd2434, %fd14494;
	fma.rn.f64 	%fd14505, %fd14500, %fd12644, %fd14485;
	fma.rn.f64 	%fd14506, %fd14500, %fd12626, %fd14455;
	fma.rn.f64 	%fd14507, %fd14500, %fd2119, %fd14486;
	fma.rn.f64 	%fd14508, %fd14500, %fd12645, %fd14497;
	neg.f64 	%fd14509, %fd14388;
	ld.local.v2.f64 	{%fd14510, %fd2218}, [%rd5+5568];
	div.rn.f64 	%fd14511, %fd14509, %fd2218;
	neg.f64 	%fd14512, %fd14511;
	fma.rn.f64 	%fd14513, %fd14511, %fd13456, %fd14504;
	fma.rn.f64 	%fd14514, %fd14511, %fd13457, %fd14420;
	fma.rn.f64 	%fd14515, %fd14511, %fd13460, %fd14427;
	fma.rn.f64 	%fd14516, %fd14511, %fd13461, %fd14428;
	fma.rn.f64 	%fd14517, %fd14511, %fd12646, %fd14507;
	neg.f64 	%fd14518, %fd14481;
	div.rn.f64 	%fd14519, %fd14518, %fd2120;
	neg.f64 	%fd14520, %fd14519;
	fma.rn.f64 	%fd14521, %fd14519, %fd2122, %fd14502;
	fma.rn.f64 	%fd14522, %fd14519, %fd2123, %fd14513;
	fma.rn.f64 	%fd14523, %fd14519, %fd2121, %fd14514;
	fma.rn.f64 	%fd14524, %fd14519, %fd12667, %fd14515;
	fma.rn.f64 	%fd14525, %fd14519, %fd12653, %fd14505;
	fma.rn.f64 	%fd14526, %fd14519, %fd12671, %fd14517;
	fma.rn.f64 	%fd14527, %fd14519, %fd12660, %fd14508;
	neg.f64 	%fd14528, %fd14492;
	ld.local.v2.f64 	{%fd2180, %fd14529}, [%rd5+5712];
	div.rn.f64 	%fd14530, %fd14528, %fd2180;
	neg.f64 	%fd14531, %fd14530;
	fma.rn.f64 	%fd14532, %fd14530, %fd12073, %fd14493;
	fma.rn.f64 	%fd14533, %fd14530, %fd2131, %fd14523;
	fma.rn.f64 	%fd14534, %fd14530, %fd12806, %fd14495;
	fma.rn.f64 	%fd14535, %fd14530, %fd12808, %fd13949;
	fma.rn.f64 	%fd14536, %fd14530, %fd12809, %fd14496;
	fma.rn.f64 	%fd14537, %fd14530, %fd12812, %fd14506;
	fma.rn.f64 	%fd14538, %fd14530, %fd12813, %fd14498;
	neg.f64 	%fd14539, %fd14259;
	div.rn.f64 	%fd14540, %fd14539, %fd2193;
	neg.f64 	%fd14541, %fd14540;
	fma.rn.f64 	%fd14542, %fd14540, %fd12680, %fd14311;
	fma.rn.f64 	%fd14543, %fd14540, %fd12744, %fd14521;
	fma.rn.f64 	%fd14544, %fd14540, %fd12736, %fd14503;
	fma.rn.f64 	%fd14545, %fd14540, %fd12745, %fd14522;
	fma.rn.f64 	%fd14546, %fd14540, %fd12746, %fd14533;
	fma.rn.f64 	%fd14547, %fd14540, %fd12747, %fd14524;
	fma.rn.f64 	%fd14548, %fd14540, %fd2126, %fd14525;
	fma.rn.f64 	%fd14549, %fd14540, %fd2127, %fd14526;
	fma.rn.f64 	%fd14550, %fd14540, %fd12748, %fd14527;
	neg.f64 	%fd14551, %fd14374;
	div.rn.f64 	%fd14552, %fd14551, %fd12769;
	neg.f64 	%fd14553, %fd14552;
	fma.rn.f64 	%fd14554, %fd14552, %fd12805, %fd14532;
	fma.rn.f64 	%fd14555, %fd14552, %fd12752, %fd14544;
	fma.rn.f64 	%fd14556, %fd14552, %fd2130, %fd14545;
	fma.rn.f64 	%fd14557, %fd14552, %fd2132, %fd14546;
	fma.rn.f64 	%fd14558, %fd14552, %fd12807, %fd14534;
	fma.rn.f64 	%fd14559, %fd14552, %fd12783, %fd14547;
	fma.rn.f64 	%fd14560, %fd14552, %fd12810, %fd14535;
	fma.rn.f64 	%fd14561, %fd14552, %fd12784, %fd14516;
	fma.rn.f64 	%fd14562, %fd14552, %fd12811, %fd14536;
	fma.rn.f64 	%fd14563, %fd14552, %fd12814, %fd14537;
	fma.rn.f64 	%fd14564, %fd14552, %fd12800, %fd14550;
	fma.rn.f64 	%fd14565, %fd14552, %fd2508, %fd14538;
	neg.f64 	%fd14566, %fd14390;
	div.rn.f64 	%fd14567, %fd14566, %fd2184;
	neg.f64 	%fd14568, %fd14567;
	fma.rn.f64 	%fd14569, %fd14567, %fd12896, %fd14542;
	fma.rn.f64 	%fd14570, %fd14567, %fd12897, %fd14543;
	fma.rn.f64 	%fd14571, %fd14567, %fd12898, %fd14555;
	fma.rn.f64 	%fd14572, %fd14567, %fd12899, %fd14556;
	fma.rn.f64 	%fd14573, %fd14567, %fd2133, %fd14557;
	fma.rn.f64 	%fd14574, %fd14567, %fd2134, %fd14559;
	fma.rn.f64 	%fd14575, %fd14567, %fd12900, %fd14548;
	fma.rn.f64 	%fd14576, %fd14567, %fd12901, %fd14549;
	fma.rn.f64 	%fd14577, %fd14567, %fd12902, %fd14564;
	neg.f64 	%fd14578, %fd14354;
	div.rn.f64 	%fd14579, %fd14578, %fd12977;
	neg.f64 	%fd14580, %fd14579;
	fma.rn.f64 	%fd14581, %fd14579, %fd12966, %fd14344;
	fma.rn.f64 	%fd14582, %fd14579, %fd12986, %fd14570;
	fma.rn.f64 	%fd14583, %fd14579, %fd2513, %fd14572;
	fma.rn.f64 	%fd14584, %fd14579, %fd12982, %fd14573;
	fma.rn.f64 	%fd14585, %fd14579, %fd2514, %fd14558;
	fma.rn.f64 	%fd14586, %fd14579, %fd12969, %fd14394;
	fma.rn.f64 	%fd14587, %fd14579, %fd12954, %fd14575;
	fma.rn.f64 	%fd14588, %fd14579, %fd12955, %fd14563;
	fma.rn.f64 	%fd14589, %fd14579, %fd12987, %fd14576;
	fma.rn.f64 	%fd14590, %fd14579, %fd12970, %fd14577;
	neg.f64 	%fd14591, %fd14569;
	div.rn.f64 	%fd14592, %fd14591, %fd2197;
	neg.f64 	%fd14593, %fd14592;
	fma.rn.f64 	%fd14594, %fd14592, %fd2137, %fd14582;
	fma.rn.f64 	%fd14595, %fd14592, %fd2138, %fd14571;
	fma.rn.f64 	%fd14596, %fd14592, %fd13207, %fd14583;
	fma.rn.f64 	%fd14597, %fd14592, %fd13208, %fd14584;
	fma.rn.f64 	%fd14598, %fd14592, %fd13209, %fd14574;
	fma.rn.f64 	%fd14599, %fd14592, %fd13210, %fd14587;
	fma.rn.f64 	%fd14600, %fd14592, %fd13179, %fd14588;
	fma.rn.f64 	%fd14601, %fd14592, %fd13211, %fd14589;
	fma.rn.f64 	%fd14602, %fd14592, %fd13212, %fd14590;
	neg.f64 	%fd14603, %fd14581;
	div.rn.f64 	%fd14604, %fd14603, %fd13384;
	neg.f64 	%fd14605, %fd14604;
	fma.rn.f64 	%fd14606, %fd14604, %fd2519, %fd14594;
	fma.rn.f64 	%fd14607, %fd14604, %fd13396, %fd14595;
	fma.rn.f64 	%fd14608, %fd14604, %fd13397, %fd14596;
	fma.rn.f64 	%fd14609, %fd14604, %fd13398, %fd14597;
	fma.rn.f64 	%fd14610, %fd14604, %fd13388, %fd14585;
	fma.rn.f64 	%fd14611, %fd14604, %fd13399, %fd14598;
	fma.rn.f64 	%fd14612, %fd14604, %fd2522, %fd14586;
	fma.rn.f64 	%fd14613, %fd14604, %fd2445, %fd14560;
	fma.rn.f64 	%fd14614, %fd14604, %fd13400, %fd14599;
	fma.rn.f64 	%fd14615, %fd14604, %fd2446, %fd14600;
	fma.rn.f64 	%fd14616, %fd14604, %fd13401, %fd14601;
	fma.rn.f64 	%fd14617, %fd14604, %fd13402, %fd14602;
	fma.rn.f64 	%fd14618, %fd14604, %fd13238, %fd14565;
	neg.f64 	%fd14619, %fd14554;
	div.rn.f64 	%fd14620, %fd14619, %fd2200;
	neg.f64 	%fd14621, %fd14620;
	fma.rn.f64 	%fd14622, %fd14620, %fd2141, %fd14606;
	fma.rn.f64 	%fd14623, %fd14620, %fd2142, %fd14607;
	fma.rn.f64 	%fd14624, %fd14620, %fd13501, %fd14608;
	fma.rn.f64 	%fd14625, %fd14620, %fd13502, %fd14609;
	fma.rn.f64 	%fd14626, %fd14620, %fd13481, %fd14610;
	fma.rn.f64 	%fd14627, %fd14620, %fd13503, %fd14611;
	fma.rn.f64 	%fd14628, %fd14620, %fd13415, %fd14612;
	fma.rn.f64 	%fd14629, %fd14620, %fd13483, %fd14613;
	fma.rn.f64 	%fd14630, %fd14620, %fd2139, %fd14561;
	fma.rn.f64 	%fd14631, %fd14620, %fd2143, %fd14614;
	fma.rn.f64 	%fd14632, %fd14620, %fd2140, %fd14562;
	fma.rn.f64 	%fd14633, %fd14620, %fd2144, %fd14615;
	fma.rn.f64 	%fd14634, %fd14620, %fd13504, %fd14616;
	fma.rn.f64 	%fd14635, %fd14620, %fd13505, %fd14617;
	fma.rn.f64 	%fd14636, %fd14620, %fd2209, %fd14618;
	neg.f64 	%fd14637, %fd14622;
	div.rn.f64 	%fd14638, %fd14637, %fd13621;
	neg.f64 	%fd14639, %fd14638;
	fma.rn.f64 	%fd14640, %fd14638, %fd13622, %fd14623;
	fma.rn.f64 	%fd14641, %fd14638, %fd2146, %fd14624;
	fma.rn.f64 	%fd14642, %fd14638, %fd2147, %fd14625;
	fma.rn.f64 	%fd14643, %fd14638, %fd13623, %fd14626;
	fma.rn.f64 	%fd14644, %fd14638, %fd13624, %fd14627;
	fma.rn.f64 	%fd14645, %fd14638, %fd13625, %fd14628;
	fma.rn.f64 	%fd14646, %fd14638, %fd13626, %fd14629;
	fma.rn.f64 	%fd14647, %fd14638, %fd2145, %fd14630;
	fma.rn.f64 	%fd14648, %fd14638, %fd2148, %fd14631;
	fma.rn.f64 	%fd14649, %fd14638, %fd2149, %fd14633;
	fma.rn.f64 	%fd14650, %fd14638, %fd2150, %fd14634;
	fma.rn.f64 	%fd14651, %fd14638, %fd13627, %fd14635;
	fma.rn.f64 	%fd14652, %fd14638, %fd13628, %fd14636;
	neg.f64 	%fd14653, %fd14640;
	div.rn.f64 	%fd14654, %fd14653, %fd13862;
	neg.f64 	%fd14655, %fd14654;
	fma.rn.f64 	%fd14656, %fd14654, %fd13863, %fd14641;
	fma.rn.f64 	%fd2530, %fd14654, %fd13864, %fd14642;
	fma.rn.f64 	%fd14657, %fd14654, %fd13865, %fd14643;
	fma.rn.f64 	%fd14658, %fd14654, %fd2151, %fd14644;
	fma.rn.f64 	%fd14659, %fd14654, %fd2152, %fd14645;
	fma.rn.f64 	%fd14660, %fd14654, %fd2153, %fd14646;
	fma.rn.f64 	%fd2454, %fd14654, %fd2154, %fd14647;
	fma.rn.f64 	%fd2533, %fd14654, %fd13866, %fd14648;
	fma.rn.f64 	%fd2455, %fd14654, %fd13660, %fd14632;
	fma.rn.f64 	%fd14661, %fd14654, %fd13867, %fd14649;
	fma.rn.f64 	%fd14662, %fd14654, %fd13868, %fd14650;
	fma.rn.f64 	%fd14663, %fd14654, %fd13869, %fd14651;
	fma.rn.f64 	%fd14664, %fd14654, %fd13870, %fd14652;
	st.local.v2.f64 	[%rd5+7584], {%fd13959, %fd13965};
	st.local.v2.f64 	[%rd5+7600], {%fd13969, %fd13975};
	st.local.v2.f64 	[%rd5+7616], {%fd13981, %fd13987};
	st.local.v2.f64 	[%rd5+7632], {%fd13993, %fd13997};
	st.local.v2.f64 	[%rd5+7648], {%fd14003, %fd14007};
	st.local.v2.f64 	[%rd5+7664], {%fd14013, %fd14022};
	st.local.v2.f64 	[%rd5+7680], {%fd14027, %fd14032};
	st.local.v2.f64 	[%rd5+7696], {%fd14040, %fd14046};
	st.local.v2.f64 	[%rd5+7712], {%fd14054, %fd14060};
	st.local.v2.f64 	[%rd5+7728], {%fd14068, %fd14074};
	st.local.v2.f64 	[%rd5+7744], {%fd14082, %fd14088};
	st.local.v2.f64 	[%rd5+7760], {%fd14094, %fd14102};
	st.local.v2.f64 	[%rd5+7776], {%fd14108, %fd14116};
	st.local.v2.f64 	[%rd5+7792], {%fd14124, %fd14134};
	st.local.v2.f64 	[%rd5+7808], {%fd14141, %fd14152};
	st.local.v2.f64 	[%rd5+7824], {%fd14160, %fd14175};
	st.local.v2.f64 	[%rd5+7840], {%fd14183, %fd14194};
	st.local.v2.f64 	[%rd5+7856], {%fd14202, %fd14209};
	st.local.v2.f64 	[%rd5+7872], {%fd14219, %fd14229};
	st.local.v2.f64 	[%rd5+7888], {%fd14237, %fd14249};
	st.local.v2.f64 	[%rd5+7904], {%fd14267, %fd14275};
	st.local.v2.f64 	[%rd5+7920], {%fd14284, %fd14292};
	st.local.v2.f64 	[%rd5+7936], {%fd14299, %fd14325};
	st.local.v2.f64 	[%rd5+7952], {%fd14341, %fd14352};
	st.local.v2.f64 	[%rd5+7968], {%fd14360, %fd14370};
	st.local.v2.f64 	[%rd5+7984], {%fd14386, %fd14400};
	st.local.v2.f64 	[%rd5+8000], {%fd14409, %fd14417};
	st.local.v2.f64 	[%rd5+8016], {%fd14425, %fd14433};
	st.local.v2.f64 	[%rd5+8032], {%fd14439, %fd14445};
	st.local.v2.f64 	[%rd5+8048], {%fd14460, %fd14470};
	st.local.v2.f64 	[%rd5+8064], {%fd14480, %fd14491};
	st.local.v2.f64 	[%rd5+8080], {%fd14501, %fd14512};
	st.local.v2.f64 	[%rd5+8096], {%fd14520, %fd14531};
	st.local.v2.f64 	[%rd5+8112], {%fd14541, %fd14553};
	st.local.v2.f64 	[%rd5+8128], {%fd14568, %fd14580};
	st.local.v2.f64 	[%rd5+8144], {%fd14593, %fd14605};
	st.local.v2.f64 	[%rd5+8160], {%fd14621, %fd14639};
	st.local.v2.f64 	[%rd5+8176], {%fd14655, %fd14656};
	st.local.v2.f64 	[%rd5+8192], {%fd2530, %fd14657};
	st.local.v2.f64 	[%rd5+8208], {%fd14658, %fd14659};
	st.local.v2.f64 	[%rd5+8224], {%fd14660, %fd2454};
	st.local.v2.f64 	[%rd5+8240], {%fd2533, %fd2455};
	st.local.v2.f64 	[%rd5+8256], {%fd14661, %fd14662};
	st.local.v2.f64 	[%rd5+8272], {%fd14663, %fd14664};
	ld.local.v2.f64 	{%fd14665, %fd14666}, [%rd5+8288];
	ld.local.v2.f64 	{%fd14667, %fd14668}, [%rd5+8304];
	ld.local.v2.f64 	{%fd14669, %fd14670}, [%rd5+8320];
	ld.local.v2.f64 	{%fd14671, %fd14672}, [%rd5+8336];
	ld.local.v2.f64 	{%fd14673, %fd14674}, [%rd5+8352];
	ld.local.v2.f64 	{%fd14675, %fd14676}, [%rd5+8368];
	ld.local.v2.f64 	{%fd14677, %fd14678}, [%rd5+8384];
	ld.local.v2.f64 	{%fd14679, %fd14680}, [%rd5+8400];
	ld.local.v2.f64 	{%fd14681, %fd14682}, [%rd5+8416];
	ld.local.v2.f64 	{%fd14683, %fd14684}, [%rd5+8432];
	ld.local.v2.f64 	{%fd14685, %fd14686}, [%rd5+8448];
	ld.local.v2.f64 	{%fd14687, %fd14688}, [%rd5+8464];
	ld.local.v2.f64 	{%fd14689, %fd14690}, [%rd5+8480];
	ld.local.v2.f64 	{%fd14691, %fd14692}, [%rd5+8496];
	ld.local.v2.f64 	{%fd14693, %fd14694}, [%rd5+8512];
	ld.local.v2.f64 	{%fd14695, %fd14696}, [%rd5+8528];
	ld.local.v2.f64 	{%fd14697, %fd14698}, [%rd5+8544];
	ld.local.f64 	%fd14699, [%rd5+8560];
	ld.local.v2.f64 	{%fd14700, %fd14701}, [%rd5+8576];
	ld.local.v2.f64 	{%fd14702, %fd14703}, [%rd5+8592];
	ld.local.v2.f64 	{%fd14704, %fd14705}, [%rd5+8608];
	ld.local.v2.f64 	{%fd14706, %fd14707}, [%rd5+8624];
	ld.local.v2.f64 	{%fd14708, %fd14709}, [%rd5+8640];
	ld.local.v2.f64 	{%fd14710, %fd14711}, [%rd5+8656];
	div.rn.f64 	%fd14712, %fd14665, %fd11772;
	neg.f64 	%fd14713, %fd14666;
	ld.local.v2.f64 	{%fd14714, %fd14715}, [%rd5+2064];
	div.rn.f64 	%fd14716, %fd14713, %fd14714;
	neg.f64 	%fd14717, %fd14716;
	fma.rn.f64 	%fd14718, %fd14716, %fd14715, %fd14706;
	neg.f64 	%fd14719, %fd14667;
	div.rn.f64 	%fd14720, %fd14719, %fd11863;
	neg.f64 	%fd14721, %fd14720;
	fma.rn.f64 	%fd14722, %fd14720, %fd11862, %fd14693;
	neg.f64 	%fd14723, %fd14668;
	div.rn.f64 	%fd14724, %fd14723, %fd11866;
	neg.f64 	%fd14725, %fd14724;
	fma.rn.f64 	%fd14726, %fd14724, %fd11865, %fd14722;
	neg.f64 	%fd14727, %fd14669;
	div.rn.f64 	%fd14728, %fd14727, %fd11869;
	neg.f64 	%fd14729, %fd14728;
	fma.rn.f64 	%fd14730, %fd14728, %fd11868, %fd14726;
	neg.f64 	%fd14731, %fd14670;
	ld.local.v2.f64 	{%fd14732, %fd14733}, [%rd5+2256];
	div.rn.f64 	%fd14734, %fd14731, %fd14732;
	neg.f64 	%fd14735, %fd14734;
	fma.rn.f64 	%fd14736, %fd14734, %fd14733, %fd14677;
	ld.local.f64 	%fd14737, [%rd5+2272];
	fma.rn.f64 	%fd14738, %fd14734, %fd14737, %fd14710;
	neg.f64 	%fd14739, %fd14671;
	div.rn.f64 	%fd14740, %fd14739, %fd13990;
	neg.f64 	%fd14741, %fd14740;
	fma.rn.f64 	%fd14742, %fd14740, %fd13991, %fd14699;
	neg.f64 	%fd14743, %fd14672;
	div.rn.f64 	%fd14744, %fd14743, %fd14000;
	neg.f64 	%fd14745, %fd14744;
	fma.rn.f64 	%fd14746, %fd14744, %fd14001, %fd14742;
	neg.f64 	%fd14747, %fd14673;
	div.rn.f64 	%fd14748, %fd14747, %fd14008;
	neg.f64 	%fd14749, %fd14748;
	fma.rn.f64 	%fd14750, %fd14748, %fd14009, %fd14746;
	neg.f64 	%fd14751, %fd14674;
	ld.local.v2.f64 	{%fd14752, %fd14753}, [%rd5+2400];
	div.rn.f64 	%fd14754, %fd14751, %fd14752;
	neg.f64 	%fd14755, %fd14754;
	fma.rn.f64 	%fd14756, %fd14754, %fd11901, %fd14730;
	fma.rn.f64 	%fd14757, %fd14754, %fd11903, %fd14750;
	neg.f64 	%fd14758, %fd14675;
	div.rn.f64 	%fd14759, %fd14758, %fd14131;
	neg.f64 	%fd14760, %fd14759;
	fma.rn.f64 	%fd14761, %fd14759, %fd11954, %fd14756;
	fma.rn.f64 	%fd14762, %fd14759, %fd11956, %fd14757;
	neg.f64 	%fd14763, %fd14676;
	div.rn.f64 	%fd14764, %fd14763, %fd14179;
	neg.f64 	%fd14765, %fd14764;
	fma.rn.f64 	%fd14766, %fd14764, %fd12243, %fd14679;
	fma.rn.f64 	%fd14767, %fd14764, %fd12244, %fd14688;
	fma.rn.f64 	%fd14768, %fd14764, %fd12247, %fd14690;
	fma.rn.f64 	%fd14769, %fd14764, %fd12248, %fd12105;
	fma.rn.f64 	%fd14770, %fd14764, %fd12251, %fd14701;
	fma.rn.f64 	%fd14771, %fd14764, %fd12252, %fd14718;
	fma.rn.f64 	%fd14772, %fd14764, %fd11969, %fd14738;
	neg.f64 	%fd14773, %fd14736;
	ld.local.v2.f64 	{%fd14774, %fd14775}, [%rd5+3328];
	div.rn.f64 	%fd14776, %fd14773, %fd14774;
	neg.f64 	%fd14777, %fd14776;
	fma.rn.f64 	%fd14778, %fd14776, %fd11976, %fd14700;
	fma.rn.f64 	%fd14779, %fd14776, %fd2112, %fd14707;
	fma.rn.f64 	%fd14780, %fd14776, %fd2113, %fd14708;
	fma.rn.f64 	%fd14781, %fd14776, %fd14199, %fd14772;
	neg.f64 	%fd14782, %fd14678;
	div.rn.f64 	%fd14783, %fd14782, %fd2155;
	neg.f64 	%fd14784, %fd14783;
	fma.rn.f64 	%fd14785, %fd14783, %fd2156, %fd14683;
	fma.rn.f64 	%fd14786, %fd14783, %fd2474, %fd14686;
	fma.rn.f64 	%fd14787, %fd14783, %fd2389, %fd14697;
	fma.rn.f64 	%fd14788, %fd14783, %fd14241, %fd14762;
	fma.rn.f64 	%fd14789, %fd14783, %fd2475, %fd14769;
	fma.rn.f64 	%fd14790, %fd14783, %fd14244, %fd14709;
	neg.f64 	%fd14791, %fd14766;
	div.rn.f64 	%fd14792, %fd14791, %fd12245;
	neg.f64 	%fd14793, %fd14792;
	fma.rn.f64 	%fd14794, %fd14792, %fd12230, %fd14682;
	fma.rn.f64 	%fd14795, %fd14792, %fd12231, %fd14685;
	fma.rn.f64 	%fd14796, %fd14792, %fd12246, %fd14767;
	ld.local.v2.f64 	{%fd14797, %fd14798}, [%rd5+3776];
	fma.rn.f64 	%fd14799, %fd14792, %fd14798, %fd14768;
	fma.rn.f64 	%fd14800, %fd14792, %fd12234, %fd14691;
	fma.rn.f64 	%fd14801, %fd14792, %fd12235, %fd14696;
	fma.rn.f64 	%fd14802, %fd14792, %fd12250, %fd14789;
	fma.rn.f64 	%fd14803, %fd14792, %fd12253, %fd14770;
	fma.rn.f64 	%fd14804, %fd14792, %fd12238, %fd14704;
	fma.rn.f64 	%fd14805, %fd14792, %fd12254, %fd14771;
	fma.rn.f64 	%fd14806, %fd14792, %fd12255, %fd14781;
	neg.f64 	%fd14807, %fd14680;
	div.rn.f64 	%fd14808, %fd14807, %fd14337;
	neg.f64 	%fd14809, %fd14808;
	fma.rn.f64 	%fd14810, %fd14808, %fd12960, %fd14681;
	fma.rn.f64 	%fd14811, %fd14808, %fd12961, %fd14761;
	fma.rn.f64 	%fd14812, %fd14808, %fd12964, %fd14695;
	fma.rn.f64 	%fd14813, %fd14808, %fd12965, %fd14788;
	fma.rn.f64 	%fd14814, %fd14808, %fd2135, %fd14802;
	fma.rn.f64 	%fd14815, %fd14808, %fd2136, %fd14702;
	fma.rn.f64 	%fd14816, %fd14808, %fd12018, %fd14790;
	neg.f64 	%fd14817, %fd14810;
	div.rn.f64 	%fd14818, %fd14817, %fd2481;
	neg.f64 	%fd14819, %fd14818;
	fma.rn.f64 	%fd14820, %fd14818, %fd12974, %fd14687;
	fma.rn.f64 	%fd14821, %fd14818, %fd12975, %fd14811;
	fma.rn.f64 	%fd14822, %fd14818, %fd12978, %fd14787;
	fma.rn.f64 	%fd14823, %fd14818, %fd12979, %fd14813;
	fma.rn.f64 	%fd14824, %fd14818, %fd12399, %fd14814;
	neg.f64 	%fd14825, %fd14794;
	ld.local.f64 	%fd14826, [%rd5+4584];
	div.rn.f64 	%fd14827, %fd14825, %fd14826;
	neg.f64 	%fd14828, %fd14827;
	fma.rn.f64 	%fd14829, %fd14827, %fd12438, %fd14795;
	fma.rn.f64 	%fd14830, %fd14827, %fd12439, %fd14796;
	fma.rn.f64 	%fd14831, %fd14827, %fd12440, %fd14799;
	fma.rn.f64 	%fd14832, %fd14827, %fd12441, %fd14800;
	fma.rn.f64 	%fd14833, %fd14827, %fd12442, %fd14801;
	fma.rn.f64 	%fd14834, %fd14827, %fd12427, %fd14823;
	fma.rn.f64 	%fd14835, %fd14827, %fd14377, %fd14824;
	fma.rn.f64 	%fd14836, %fd14827, %fd14378, %fd14803;
	fma.rn.f64 	%fd14837, %fd14827, %fd12445, %fd14804;
	fma.rn.f64 	%fd14838, %fd14827, %fd12446, %fd14805;
	fma.rn.f64 	%fd14839, %fd14827, %fd12447, %fd14806;
	neg.f64 	%fd14840, %fd14785;
	div.rn.f64 	%fd14841, %fd14840, %fd14407;
	neg.f64 	%fd14842, %fd14841;
	fma.rn.f64 	%fd14843, %fd14841, %fd2412, %fd14822;
	fma.rn.f64 	%fd14844, %fd14841, %fd12664, %fd14834;
	fma.rn.f64 	%fd14845, %fd14841, %fd2413, %fd14835;
	fma.rn.f64 	%fd14846, %fd14841, %fd2488, %fd14836;
	neg.f64 	%fd14847, %fd14684;
	div.rn.f64 	%fd14848, %fd14847, %fd14415;
	neg.f64 	%fd14849, %fd14848;
	fma.rn.f64 	%fd14850, %fd14848, %fd12037, %fd14698;
	fma.rn.f64 	%fd14851, %fd14848, %fd2416, %fd14844;
	fma.rn.f64 	%fd14852, %fd14848, %fd13436, %fd14845;
	fma.rn.f64 	%fd14853, %fd14848, %fd13439, %fd14846;
	fma.rn.f64 	%fd14854, %fd14848, %fd13440, %fd14816;
	neg.f64 	%fd14855, %fd14829;
	div.rn.f64 	%fd14856, %fd14855, %fd2171;
	neg.f64 	%fd14857, %fd14856;
	fma.rn.f64 	%fd14858, %fd14856, %fd2172, %fd14778;
	fma.rn.f64 	%fd14859, %fd14856, %fd12781, %fd14853;
	fma.rn.f64 	%fd14860, %fd14856, %fd12782, %fd14837;
	fma.rn.f64 	%fd14861, %fd14856, %fd12785, %fd14779;
	ld.local.v2.f64 	{%fd2181, %fd2182}, [%rd5+4960];
	fma.rn.f64 	%fd14862, %fd14856, %fd2182, %fd14839;
	neg.f64 	%fd14863, %fd14786;
	div.rn.f64 	%fd14864, %fd14863, %fd2173;
	neg.f64 	%fd14865, %fd14864;
	fma.rn.f64 	%fd14866, %fd14864, %fd2174, %fd14843;
	fma.rn.f64 	%fd14867, %fd14864, %fd12527, %fd14851;
	fma.rn.f64 	%fd14868, %fd14864, %fd12528, %fd14780;
	neg.f64 	%fd14869, %fd14820;
	div.rn.f64 	%fd14870, %fd14869, %fd2175;
	neg.f64 	%fd14871, %fd14870;
	fma.rn.f64 	%fd14872, %fd14870, %fd2176, %fd14866;
	fma.rn.f64 	%fd14873, %fd14870, %fd2116, %fd14867;
	fma.rn.f64 	%fd14874, %fd14870, %fd2117, %fd14868;
	neg.f64 	%fd14875, %fd14830;
	div.rn.f64 	%fd14876, %fd14875, %fd14489;
	neg.f64 	%fd14877, %fd14876;
	fma.rn.f64 	%fd14878, %fd14876, %fd2128, %fd14831;
	fma.rn.f64 	%fd14879, %fd14876, %fd2129, %fd14833;
	fma.rn.f64 	%fd14880, %fd14876, %fd12794, %fd14873;
	fma.rn.f64 	%fd14881, %fd14876, %fd12795, %fd14858;
	ld.local.v2.f64 	{%fd14882, %fd2498}, [%rd5+5456];
	fma.rn.f64 	%fd14883, %fd14876, %fd14882, %fd14838;
	fma.rn.f64 	%fd14884, %fd14876, %fd12798, %fd14854;
	fma.rn.f64 	%fd14885, %fd14876, %fd12611, %fd14862;
	neg.f64 	%fd14886, %fd14689;
	div.rn.f64 	%fd14887, %fd14886, %fd2218;
	neg.f64 	%fd14888, %fd14887;
	fma.rn.f64 	%fd14889, %fd14887, %fd13456, %fd14880;
	fma.rn.f64 	%fd14890, %fd14887, %fd13457, %fd14852;
	fma.rn.f64 	%fd14891, %fd14887, %fd13460, %fd14859;
	fma.rn.f64 	%fd14892, %fd14887, %fd13461, %fd14860;
	fma.rn.f64 	%fd14893, %fd14887, %fd12646, %fd14874;
	neg.f64 	%fd14894, %fd14878;
	div.rn.f64 	%fd14895, %fd14894, %fd2180;
	neg.f64 	%fd14896, %fd14895;
	fma.rn.f64 	%fd14897, %fd14895, %fd14529, %fd14879;
	fma.rn.f64 	%fd14898, %fd14895, %fd2131, %fd14890;
	fma.rn.f64 	%fd14899, %fd14895, %fd12806, %fd14881;
	fma.rn.f64 	%fd14900, %fd14895, %fd12808, %fd14703;
	fma.rn.f64 	%fd14901, %fd14895, %fd12809, %fd14883;
	fma.rn.f64 	%fd14902, %fd14895, %fd12812, %fd14861;
	ld.local.v2.f64 	{%fd2183, %fd14903}, [%rd5+5760];
	fma.rn.f64 	%fd14904, %fd14895, %fd14903, %fd14885;
	neg.f64 	%fd14905, %fd14832;
	div.rn.f64 	%fd14906, %fd14905, %fd12769;
	neg.f64 	%fd14907, %fd14906;
	fma.rn.f64 	%fd14908, %fd14906, %fd12805, %fd14897;
	fma.rn.f64 	%fd14909, %fd14906, %fd12752, %fd14850;
	fma.rn.f64 	%fd14910, %fd14906, %fd2130, %fd14889;
	fma.rn.f64 	%fd14911, %fd14906, %fd2132, %fd14898;
	fma.rn.f64 	%fd14912, %fd14906, %fd12807, %fd14899;
	fma.rn.f64 	%fd14913, %fd14906, %fd12783, %fd14891;
	ld.local.v2.f64 	{%fd2505, %fd14914}, [%rd5+6016];
	fma.rn.f64 	%fd14915, %fd14906, %fd2505, %fd14900;
	fma.rn.f64 	%fd14916, %fd14906, %fd12784, %fd14892;
	fma.rn.f64 	%fd14917, %fd14906, %fd12811, %fd14901;
	fma.rn.f64 	%fd14918, %fd14906, %fd12814, %fd14902;
	fma.rn.f64 	%fd14919, %fd14906, %fd12800, %fd14884;
	fma.rn.f64 	%fd14920, %fd14906, %fd2508, %fd14904;
	neg.f64 	%fd14921, %fd14692;
	div.rn.f64 	%fd14922, %fd14921, %fd2184;
	neg.f64 	%fd14923, %fd14922;
	fma.rn.f64 	%fd14924, %fd14922, %fd12896, %fd14694;
	ld.local.v2.f64 	{%fd2185, %fd2186}, [%rd5+6144];
	fma.rn.f64 	%fd14925, %fd14922, %fd2186, %fd14872;
	fma.rn.f64 	%fd14926, %fd14922, %fd12898, %fd14909;
	fma.rn.f64 	%fd14927, %fd14922, %fd12899, %fd14910;
	fma.rn.f64 	%fd14928, %fd14922, %fd2133, %fd14911;
	fma.rn.f64 	%fd14929, %fd14922, %fd2134, %fd14913;
	fma.rn.f64 	%fd14930, %fd14922, %fd12900, %fd14705;
	fma.rn.f64 	%fd14931, %fd14922, %fd12901, %fd14893;
	fma.rn.f64 	%fd14932, %fd14922, %fd12902, %fd14919;
	neg.f64 	%fd14933, %fd14821;
	ld.local.f64 	%fd14934, [%rd5+6296];
	div.rn.f64 	%fd14935, %fd14933, %fd14934;
	neg.f64 	%fd14936, %fd14935;
	fma.rn.f64 	%fd14937, %fd14935, %fd12966, %fd14812;
	fma.rn.f64 	%fd14938, %fd14935, %fd12986, %fd14925;
	fma.rn.f64 	%fd14939, %fd14935, %fd2513, %fd14927;
	fma.rn.f64 	%fd14940, %fd14935, %fd12982, %fd14928;
	fma.rn.f64 	%fd14941, %fd14935, %fd2514, %fd14912;
	fma.rn.f64 	%fd14942, %fd14935, %fd12969, %fd14815;
	fma.rn.f64 	%fd14943, %fd14935, %fd12954, %fd14930;
	ld.local.v2.f64 	{%fd14944, %fd14945}, [%rd5+6352];
	fma.rn.f64 	%fd14946, %fd14935, %fd14945, %fd14918;
	fma.rn.f64 	%fd14947, %fd14935, %fd12987, %fd14931;
	fma.rn.f64 	%fd14948, %fd14935, %fd12970, %fd14932;
	neg.f64 	%fd14949, %fd14924;
	div.rn.f64 	%fd14950, %fd14949, %fd2197;
	neg.f64 	%fd14951, %fd14950;
	fma.rn.f64 	%fd14952, %fd14950, %fd2137, %fd14938;
	fma.rn.f64 	%fd14953, %fd14950, %fd2138, %fd14926;
	fma.rn.f64 	%fd14954, %fd14950, %fd13207, %fd14939;
	fma.rn.f64 	%fd14955, %fd14950, %fd13208, %fd14940;
	fma.rn.f64 	%fd14956, %fd14950, %fd13209, %fd14929;
	fma.rn.f64 	%fd14957, %fd14950, %fd13210, %fd14943;
	fma.rn.f64 	%fd14958, %fd14950, %fd13179, %fd14946;
	fma.rn.f64 	%fd14959, %fd14950, %fd13211, %fd14947;
	fma.rn.f64 	%fd14960, %fd14950, %fd13212, %fd14948;
	neg.f64 	%fd14961, %fd14937;
	div.rn.f64 	%fd14962, %fd14961, %fd13384;
	neg.f64 	%fd14963, %fd14962;
	fma.rn.f64 	%fd14964, %fd14962, %fd2519, %fd14952;
	fma.rn.f64 	%fd14965, %fd14962, %fd13396, %fd14953;
	fma.rn.f64 	%fd14966, %fd14962, %fd13397, %fd14954;
	fma.rn.f64 	%fd14967, %fd14962, %fd13398, %fd14955;
	fma.rn.f64 	%fd14968, %fd14962, %fd13388, %fd14941;
	fma.rn.f64 	%fd14969, %fd14962, %fd13399, %fd14956;
	fma.rn.f64 	%fd14970, %fd14962, %fd2522, %fd14942;
	fma.rn.f64 	%fd14971, %fd14962, %fd2445, %fd14915;
	fma.rn.f64 	%fd14972, %fd14962, %fd13400, %fd14957;
	fma.rn.f64 	%fd14973, %fd14962, %fd2446, %fd14958;
	fma.rn.f64 	%fd14974, %fd14962, %fd13401, %fd14959;
	fma.rn.f64 	%fd14975, %fd14962, %fd13402, %fd14960;
	fma.rn.f64 	%fd14976, %fd14962, %fd13238, %fd14920;
	neg.f64 	%fd14977, %fd14908;
	div.rn.f64 	%fd14978, %fd14977, %fd2200;
	neg.f64 	%fd14979, %fd14978;
	fma.rn.f64 	%fd14980, %fd14978, %fd2141, %fd14964;
	fma.rn.f64 	%fd14981, %fd14978, %fd2142, %fd14965;
	fma.rn.f64 	%fd14982, %fd14978, %fd13501, %fd14966;
	fma.rn.f64 	%fd14983, %fd14978, %fd13502, %fd14967;
	fma.rn.f64 	%fd14984, %fd14978, %fd13481, %fd14968;
	fma.rn.f64 	%fd14985, %fd14978, %fd13503, %fd14969;
	fma.rn.f64 	%fd14986, %fd14978, %fd13415, %fd14970;
	fma.rn.f64 	%fd14987, %fd14978, %fd13483, %fd14971;
	fma.rn.f64 	%fd14988, %fd14978, %fd2139, %fd14916;
	fma.rn.f64 	%fd14989, %fd14978, %fd2143, %fd14972;
	fma.rn.f64 	%fd14990, %fd14978, %fd2140, %fd14917;
	fma.rn.f64 	%fd14991, %fd14978, %fd2144, %fd14973;
	fma.rn.f64 	%fd14992, %fd14978, %fd13504, %fd14974;
	fma.rn.f64 	%fd14993, %fd14978, %fd13505, %fd14975;
	fma.rn.f64 	%fd14994, %fd14978, %fd2209, %fd14976;
	neg.f64 	%fd14995, %fd14980;
	div.rn.f64 	%fd14996, %fd14995, %fd13621;
	neg.f64 	%fd14997, %fd14996;
	fma.rn.f64 	%fd14998, %fd14996, %fd13622, %fd14981;
	fma.rn.f64 	%fd14999, %fd14996, %fd2146, %fd14982;
	fma.rn.f64 	%fd15000, %fd14996, %fd2147, %fd14983;
	fma.rn.f64 	%fd15001, %fd14996, %fd13623, %fd14984;
	fma.rn.f64 	%fd15002, %fd14996, %fd13624, %fd14985;
	fma.rn.f64 	%fd15003, %fd14996, %fd13625, %fd14986;
	fma.rn.f64 	%fd15004, %fd14996, %fd13626, %fd14987;
	fma.rn.f64 	%fd15005, %fd14996, %fd2145, %fd14988;
	fma.rn.f64 	%fd15006, %fd14996, %fd2148, %fd14989;
	fma.rn.f64 	%fd15007, %fd14996, %fd2149, %fd14991;
	fma.rn.f64 	%fd15008, %fd14996, %fd2150, %fd14992;
	fma.rn.f64 	%fd15009, %fd14996, %fd13627, %fd14993;
	fma.rn.f64 	%fd15010, %fd14996, %fd13628, %fd14994;
	neg.f64 	%fd15011, %fd14998;
	div.rn.f64 	%fd15012, %fd15011, %fd13862;
	neg.f64 	%fd15013, %fd15012;
	fma.rn.f64 	%fd15014, %fd15012, %fd13863, %fd14999;
	fma.rn.f64 	%fd15015, %fd15012, %fd13864, %fd15000;
	fma.rn.f64 	%fd15016, %fd15012, %fd13865, %fd15001;
	fma.rn.f64 	%fd15017, %fd15012, %fd2151, %fd15002;
	fma.rn.f64 	%fd15018, %fd15012, %fd2152, %fd15003;
	fma.rn.f64 	%fd15019, %fd15012, %fd2153, %fd15004;
	fma.rn.f64 	%fd15020, %fd15012, %fd2154, %fd15005;
	fma.rn.f64 	%fd15021, %fd15012, %fd13866, %fd15006;
	fma.rn.f64 	%fd15022, %fd15012, %fd13660, %fd14990;
	fma.rn.f64 	%fd15023, %fd15012, %fd13867, %fd15007;
	fma.rn.f64 	%fd15024, %fd15012, %fd13868, %fd15008;
	fma.rn.f64 	%fd15025, %fd15012, %fd13869, %fd15009;
	fma.rn.f64 	%fd15026, %fd15012, %fd13870, %fd15010;
	neg.f64 	%fd15027, %fd15014;
	div.rn.f64 	%fd15028, %fd15027, %fd14656;
	neg.f64 	%fd15029, %fd15028;
	fma.rn.f64 	%fd2230, %fd15028, %fd2530, %fd15015;
	fma.rn.f64 	%fd15030, %fd15028, %fd14657, %fd15016;
	fma.rn.f64 	%fd15031, %fd15028, %fd14658, %fd15017;
	fma.rn.f64 	%fd15032, %fd15028, %fd14659, %fd15018;
	fma.rn.f64 	%fd15033, %fd15028, %fd14660, %fd15019;
	fma.rn.f64 	%fd15034, %fd15028, %fd2454, %fd15020;
	fma.rn.f64 	%fd2537, %fd15028, %fd2533, %fd15021;
	fma.rn.f64 	%fd15035, %fd15028, %fd2455, %fd15022;
	fma.rn.f64 	%fd15036, %fd15028, %fd14661, %fd15023;
	fma.rn.f64 	%fd15037, %fd15028, %fd14662, %fd15024;
	fma.rn.f64 	%fd15038, %fd15028, %fd14663, %fd15025;
	fma.rn.f64 	%fd15039, %fd15028, %fd14664, %fd15026;
	st.local.v2.f64 	[%rd5+8288], {%fd14712, %fd14717};
	st.local.v2.f64 	[%rd5+8304], {%fd14721, %fd14725};
	st.local.v2.f64 	[%rd5+8320], {%fd14729, %fd14735};
	st.local.v2.f64 	[%rd5+8336], {%fd14741, %fd14745};
	st.local.v2.f64 	[%rd5+8352], {%fd14749, %fd14755};
	st.local.v2.f64 	[%rd5+8368], {%fd14760, %fd14765};
	st.local.v2.f64 	[%rd5+8384], {%fd14777, %fd14784};
	st.local.v2.f64 	[%rd5+8400], {%fd14793, %fd14809};
	st.local.v2.f64 	[%rd5+8416], {%fd14819, %fd14828};
	st.local.v2.f64 	[%rd5+8432], {%fd14842, %fd14849};
	st.local.v2.f64 	[%rd5+8448], {%fd14857, %fd14865};
	st.local.v2.f64 	[%rd5+8464], {%fd14871, %fd14877};
	st.local.v2.f64 	[%rd5+8480], {%fd14888, %fd14896};
	st.local.v2.f64 	[%rd5+8496], {%fd14907, %fd14923};
	st.local.v2.f64 	[%rd5+8512], {%fd14936, %fd14951};
	st.local.v2.f64 	[%rd5+8528], {%fd14963, %fd14979};
	st.local.v2.f64 	[%rd5+8544], {%fd14997, %fd15013};
	st.local.v2.f64 	[%rd5+8560], {%fd15029, %fd2230};
	st.local.v2.f64 	[%rd5+8576], {%fd15030, %fd15031};
	st.local.v2.f64 	[%rd5+8592], {%fd15032, %fd15033};
	st.local.v2.f64 	[%rd5+8608], {%fd15034, %fd2537};
	st.local.v2.f64 	[%rd5+8624], {%fd15035, %fd15036};
	st.local.v2.f64 	[%rd5+8640], {%fd15037, %fd15038};
	ld.local.v2.f64 	{%fd15040, %fd15041}, [%rd5+8672];
	ld.local.v2.f64 	{%fd15042, %fd15043}, [%rd5+8688];
	ld.local.v2.f64 	{%fd15044, %fd15045}, [%rd5+8704];
	ld.local.v2.f64 	{%fd15046, %fd15047}, [%rd5+8720];
	ld.local.v2.f64 	{%fd15048, %fd15049}, [%rd5+8736];
	ld.local.v2.f64 	{%fd15050, %fd15051}, [%rd5+8752];
	ld.local.v2.f64 	{%fd15052, %fd15053}, [%rd5+8768];
	ld.local.v2.f64 	{%fd15054, %fd15055}, [%rd5+8784];
	ld.local.v2.f64 	{%fd15056, %fd15057}, [%rd5+8800];
	ld.local.v2.f64 	{%fd15058, %fd15059}, [%rd5+8816];
	ld.local.v2.f64 	{%fd15060, %fd15061}, [%rd5+8832];
	ld.local.v2.f64 	{%fd15062, %fd15063}, [%rd5+8848];
	ld.local.v2.f64 	{%fd15064, %fd15065}, [%rd5+8864];
	ld.local.v2.f64 	{%fd15066, %fd15067}, [%rd5+8880];
	ld.local.v2.f64 	{%fd15068, %fd15069}, [%rd5+8896];
	ld.local.v2.f64 	{%fd15070, %fd15071}, [%rd5+8912];
	ld.local.v2.f64 	{%fd15072, %fd15073}, [%rd5+8928];
	ld.local.v2.f64 	{%fd15074, %fd15075}, [%rd5+8944];
	ld.local.v2.f64 	{%fd15076, %fd15077}, [%rd5+8960];
	ld.local.v2.f64 	{%fd15078, %fd15079}, [%rd5+8976];
	ld.local.v2.f64 	{%fd15080, %fd15081}, [%rd5+8992];
	ld.local.v2.f64 	{%fd15082, %fd15083}, [%rd5+9008];
	ld.local.v2.f64 	{%fd15084, %fd15085}, [%rd5+9024];
	ld.local.v2.f64 	{%fd15086, %fd15087}, [%rd5+9040];
	ld.local.v2.f64 	{%fd15088, %fd15089}, [%rd5+9056];
	ld.local.v2.f64 	{%fd15090, %fd15091}, [%rd5+9072];
	ld.local.v2.f64 	{%fd15092, %fd15093}, [%rd5+9088];
	ld.local.f64 	%fd15094, [%rd5+9112];
	ld.local.v2.f64 	{%fd15095, %fd15096}, [%rd5+9120];
	ld.local.v2.f64 	{%fd15097, %fd15098}, [%rd5+9136];
	ld.local.v2.f64 	{%fd15099, %fd15100}, [%rd5+9152];
	ld.local.v2.f64 	{%fd15101, %fd15102}, [%rd5+9168];
	ld.local.v2.f64 	{%fd15103, %fd15104}, [%rd5+9184];
	neg.f64 	%fd15105, %fd14711;
	div.rn.f64 	%fd15106, %fd15105, %fd11860;
	neg.f64 	%fd15107, %fd15106;
	fma.rn.f64 	%fd15108, %fd15106, %fd11859, %fd15092;
	neg.f64 	%fd15109, %fd15040;
	div.rn.f64 	%fd15110, %fd15109, %fd13962;
	neg.f64 	%fd15111, %fd15110;
	fma.rn.f64 	%fd15112, %fd15110, %fd13963, %fd15108;
	neg.f64 	%fd15113, %fd15041;
	div.rn.f64 	%fd15114, %fd15113, %fd13970;
	neg.f64 	%fd15115, %fd15114;
	fma.rn.f64 	%fd15116, %fd15114, %fd13971, %fd15112;
	neg.f64 	%fd15117, %fd15042;
	div.rn.f64 	%fd15118, %fd15117, %fd11878;
	neg.f64 	%fd15119, %fd15118;
	fma.rn.f64 	%fd15120, %fd15118, %fd11877, %fd15116;
	neg.f64 	%fd15121, %fd15043;
	div.rn.f64 	%fd15122, %fd15121, %fd13978;
	neg.f64 	%fd15123, %fd15122;
	fma.rn.f64 	%fd15124, %fd15122, %fd13979, %fd15120;
	neg.f64 	%fd15125, %fd15044;
	div.rn.f64 	%fd15126, %fd15125, %fd13984;
	neg.f64 	%fd15127, %fd15126;
	fma.rn.f64 	%fd15128, %fd15126, %fd13985, %fd15124;
	neg.f64 	%fd15129, %fd15045;
	div.rn.f64 	%fd15130, %fd15129, %fd13990;
	neg.f64 	%fd15131, %fd15130;
	fma.rn.f64 	%fd15132, %fd15130, %fd13991, %fd15128;
	neg.f64 	%fd15133, %fd15046;
	ld.local.v2.f64 	{%fd15134, %fd15135}, [%rd5+2320];
	div.rn.f64 	%fd15136, %fd15133, %fd15134;
	neg.f64 	%fd15137, %fd15136;
	fma.rn.f64 	%fd15138, %fd15136, %fd11892, %fd15132;
	neg.f64 	%fd15139, %fd15047;
	div.rn.f64 	%fd15140, %fd15139, %fd14000;
	neg.f64 	%fd15141, %fd15140;
	fma.rn.f64 	%fd15142, %fd15140, %fd14001, %fd15138;
	neg.f64 	%fd15143, %fd15048;
	div.rn.f64 	%fd15144, %fd15143, %fd14008;
	neg.f64 	%fd15145, %fd15144;
	fma.rn.f64 	%fd15146, %fd15144, %fd14009, %fd15142;
	neg.f64 	%fd15147, %fd15049;
	div.rn.f64 	%fd15148, %fd15147, %fd14752;
	neg.f64 	%fd15149, %fd15148;
	fma.rn.f64 	%fd15150, %fd15148, %fd14753, %fd15086;
	fma.rn.f64 	%fd15151, %fd15148, %fd11903, %fd15146;
	neg.f64 	%fd15152, %fd15050;
	div.rn.f64 	%fd15153, %fd15152, %fd11914;
	neg.f64 	%fd15154, %fd15153;
	fma.rn.f64 	%fd15155, %fd15153, %fd12167, %fd15053;
	fma.rn.f64 	%fd15156, %fd15153, %fd12168, %fd15064;
	fma.rn.f64 	%fd15157, %fd15153, %fd14037, %fd15151;
	neg.f64 	%fd15158, %fd15051;
	div.rn.f64 	%fd15159, %fd15158, %fd11920;
	neg.f64 	%fd15160, %fd15159;
	fma.rn.f64 	%fd15161, %fd15159, %fd13030, %fd15087;
	fma.rn.f64 	%fd15162, %fd15159, %fd13031, %fd15157;
	fma.rn.f64 	%fd15163, %fd15159, %fd14051, %fd15102;
	neg.f64 	%fd15164, %fd15052;
	div.rn.f64 	%fd15165, %fd15164, %fd11932;
	neg.f64 	%fd15166, %fd15165;
	fma.rn.f64 	%fd15167, %fd15165, %fd12500, %fd15081;
	fma.rn.f64 	%fd15168, %fd15165, %fd12501, %fd15162;
	fma.rn.f64 	%fd15169, %fd15165, %fd14079, %fd15163;
	neg.f64 	%fd15170, %fd15155;
	div.rn.f64 	%fd15171, %fd15170, %fd12169;
	neg.f64 	%fd15172, %fd15171;
	fma.rn.f64 	%fd15173, %fd15171, %fd11940, %fd15062;
	fma.rn.f64 	%fd15174, %fd15171, %fd14096, %fd15156;
	fma.rn.f64 	%fd15175, %fd15171, %fd14097, %fd15168;
	neg.f64 	%fd15176, %fd15054;
	div.rn.f64 	%fd15177, %fd15176, %fd14113;
	neg.f64 	%fd15178, %fd15177;
	fma.rn.f64 	%fd15179, %fd15177, %fd14114, %fd15175;
	fma.rn.f64 	%fd15180, %fd15177, %fd14118, %fd15100;
	fma.rn.f64 	%fd15181, %fd15177, %fd14119, %fd15169;
	neg.f64 	%fd15182, %fd15055;
	ld.local.f64 	%fd15183, [%rd5+2944];
	div.rn.f64 	%fd15184, %fd15182, %fd15183;
	neg.f64 	%fd15185, %fd15184;
	fma.rn.f64 	%fd15186, %fd15184, %fd11951, %fd15083;
	fma.rn.f64 	%fd15187, %fd15184, %fd13688, %fd15161;
	fma.rn.f64 	%fd15188, %fd15184, %fd13689, %fd15091;
	fma.rn.f64 	%fd15189, %fd15184, %fd13692, %fd15179;
	fma.rn.f64 	%fd15190, %fd15184, %fd13693, %fd15181;
	neg.f64 	%fd15191, %fd15056;
	div.rn.f64 	%fd15192, %fd15191, %fd14131;
	neg.f64 	%fd15193, %fd15192;
	fma.rn.f64 	%fd15194, %fd15192, %fd14132, %fd15150;
	fma.rn.f64 	%fd15195, %fd15192, %fd11956, %fd15189;
	neg.f64 	%fd15196, %fd15057;
	div.rn.f64 	%fd15197, %fd15196, %fd14139;
	neg.f64 	%fd15198, %fd15197;
	fma.rn.f64 	%fd15199, %fd15197, %fd14142, %fd15174;
	fma.rn.f64 	%fd15200, %fd15197, %fd14143, %fd15195;
	fma.rn.f64 	%fd15201, %fd15197, %fd14146, %fd15098;
	fma.rn.f64 	%fd15202, %fd15197, %fd14147, %fd15180;
	neg.f64 	%fd15203, %fd15058;
	ld.local.v2.f64 	{%fd15204, %fd15205}, [%rd5+3056];
	div.rn.f64 	%fd15206, %fd15203, %fd15204;
	neg.f64 	%fd15207, %fd15206;
	fma.rn.f64 	%fd15208, %fd15206, %fd11960, %fd15187;
	fma.rn.f64 	%fd15209, %fd15206, %fd12349, %fd15200;
	fma.rn.f64 	%fd15210, %fd15206, %fd12350, %fd15202;
	neg.f64 	%fd15211, %fd15059;
	div.rn.f64 	%fd15212, %fd15211, %fd14157;
	neg.f64 	%fd15213, %fd15212;
	fma.rn.f64 	%fd15214, %fd15212, %fd14158, %fd15072;
	fma.rn.f64 	%fd15215, %fd15212, %fd14162, %fd15075;
	fma.rn.f64 	%fd15216, %fd15212, %fd14163, %fd15076;
	fma.rn.f64 	%fd15217, %fd15212, %fd14166, %fd15077;
	fma.rn.f64 	%fd15218, %fd15212, %fd14167, %fd15090;
	fma.rn.f64 	%fd15219, %fd15212, %fd14170, %fd15209;
	neg.f64 	%fd15220, %fd15060;
	div.rn.f64 	%fd15221, %fd15220, %fd14171;
	neg.f64 	%fd15222, %fd15221;
	fma.rn.f64 	%fd15223, %fd15221, %fd12181, %fd15071;
	fma.rn.f64 	%fd15224, %fd15221, %fd12182, %fd15219;
	fma.rn.f64 	%fd15225, %fd15221, %fd14178, %fd15190;
	neg.f64 	%fd15226, %fd15061;
	div.rn.f64 	%fd15227, %fd15226, %fd14774;
	neg.f64 	%fd15228, %fd15227;
	fma.rn.f64 	%fd15229, %fd15227, %fd14775, %fd12107;
	fma.rn.f64 	%fd15230, %fd15227, %fd2112, %fd15210;
	fma.rn.f64 	%fd15231, %fd15227, %fd2113, %fd15101;
	fma.rn.f64 	%fd15232, %fd15227, %fd14199, %fd15103;
	neg.f64 	%fd15233, %fd15173;
	div.rn.f64 	%fd15234, %fd15233, %fd14200;
	neg.f64 	%fd15235, %fd15234;
	fma.rn.f64 	%fd15236, %fd15234, %fd12222, %fd15066;
	fma.rn.f64 	%fd15237, %fd15234, %fd12223, %fd15218;
	fma.rn.f64 	%fd15238, %fd15234, %fd12226, %fd15230;
	fma.rn.f64 	%fd15239, %fd15234, %fd12227, %fd15225;
	neg.f64 	%fd15240, %fd15063;
	div.rn.f64 	%fd15241, %fd15240, %fd11986;
	neg.f64 	%fd15242, %fd15241;
	fma.rn.f64 	%fd15243, %fd15241, %fd12205, %fd15067;
	fma.rn.f64 	%fd15244, %fd15241, %fd12188, %fd15188;
	fma.rn.f64 	%fd15245, %fd15241, %fd12206, %fd15224;
	fma.rn.f64 	%fd15246, %fd15241, %fd14223, %fd15201;
	fma.rn.f64 	%fd15247, %fd15241, %fd14224, %fd15239;
	neg.f64 	%fd15248, %fd15199;
	div.rn.f64 	%fd15249, %fd15248, %fd12218;
	neg.f64 	%fd15250, %fd15249;
	fma.rn.f64 	%fd15251, %fd15249, %fd12224, %fd15236;
	fma.rn.f64 	%fd15252, %fd15249, %fd12225, %fd15237;
	fma.rn.f64 	%fd15253, %fd15249, %fd2105, %fd15245;
	fma.rn.f64 	%fd15254, %fd15249, %fd12228, %fd15238;
	fma.rn.f64 	%fd15255, %fd15249, %fd12229, %fd15247;
	neg.f64 	%fd15256, %fd15065;
	div.rn.f64 	%fd15257, %fd15256, %fd2155;
	neg.f64 	%fd15258, %fd15257;
	fma.rn.f64 	%fd15259, %fd15257, %fd2156, %fd15214;
	fma.rn.f64 	%fd15260, %fd15257, %fd2474, %fd15215;
	fma.rn.f64 	%fd15261, %fd15257, %fd2389, %fd15252;
	fma.rn.f64 	%fd15262, %fd15257, %fd14241, %fd15253;
	fma.rn.f64 	%fd15263, %fd15257, %fd2475, %fd15093;
	fma.rn.f64 	%fd15264, %fd15257, %fd14244, %fd15255;
	neg.f64 	%fd15265, %fd15251;
	div.rn.f64 	%fd15266, %fd15265, %fd2187;
	neg.f64 	%fd15267, %fd15266;
	fma.rn.f64 	%fd15268, %fd15266, %fd14276, %fd15261;
	fma.rn.f64 	%fd15269, %fd15266, %fd2162, %fd15262;
	fma.rn.f64 	%fd15270, %fd15266, %fd12259, %fd15246;
	fma.rn.f64 	%fd15271, %fd15266, %fd12271, %fd15254;
	fma.rn.f64 	%fd15272, %fd15266, %fd12272, %fd15264;
	neg.f64 	%fd15273, %fd15243;
	div.rn.f64 	%fd15274, %fd15273, %fd12284;
	neg.f64 	%fd15275, %fd15274;
	fma.rn.f64 	%fd15276, %fd15274, %fd12273, %fd15244;
	fma.rn.f64 	%fd15277, %fd15274, %fd2106, %fd15269;
	fma.rn.f64 	%fd15278, %fd15274, %fd14287, %fd15270;
	fma.rn.f64 	%fd15279, %fd15274, %fd2163, %fd15272;
	neg.f64 	%fd15280, %fd15068;
	div.rn.f64 	%fd15281, %fd15280, %fd14337;
	neg.f64 	%fd15282, %fd15281;
	ld.local.f64 	%fd15283, [%rd5+4400];
	fma.rn.f64 	%fd15284, %fd15281, %fd15283, %fd15069;
	fma.rn.f64 	%fd15285, %fd15281, %fd12961, %fd15194;
	fma.rn.f64 	%fd15286, %fd15281, %fd12964, %fd15088;
	fma.rn.f64 	%fd15287, %fd15281, %fd12965, %fd15277;
	fma.rn.f64 	%fd15288, %fd15281, %fd2135, %fd15263;
	fma.rn.f64 	%fd15289, %fd15281, %fd2136, %fd15095;
	fma.rn.f64 	%fd15290, %fd15281, %fd14350, %fd15279;
	neg.f64 	%fd15291, %fd15284;
	div.rn.f64 	%fd15292, %fd15291, %fd2481;
	neg.f64 	%fd15293, %fd15292;
	fma.rn.f64 	%fd15294, %fd15292, %fd12974, %fd15216;
	fma.rn.f64 	%fd15295, %fd15292, %fd12975, %fd15285;
	ld.local.v2.f64 	{%fd15296, %fd15297}, [%rd5+4480];
	fma.rn.f64 	%fd15298, %fd15292, %fd15296, %fd15268;
	fma.rn.f64 	%fd15299, %fd15292, %fd12979, %fd15287;
	fma.rn.f64 	%fd15300, %fd15292, %fd12399, %fd15288;
	neg.f64 	%fd15301, %fd15070;
	div.rn.f64 	%fd15302, %fd15301, %fd12029;
	neg.f64 	%fd15303, %fd15302;
	fma.rn.f64 	%fd15304, %fd15302, %fd12028, %fd15074;
	fma.rn.f64 	%fd15305, %fd15302, %fd2165, %fd15080;
	fma.rn.f64 	%fd15306, %fd15302, %fd2166, %fd15082;
	fma.rn.f64 	%fd15307, %fd15302, %fd12449, %fd15085;
	fma.rn.f64 	%fd15308, %fd15302, %fd12450, %fd15089;
	fma.rn.f64 	%fd15309, %fd15302, %fd2167, %fd15299;
	fma.rn.f64 	%fd15310, %fd15302, %fd2111, %fd15229;
	fma.rn.f64 	%fd15311, %fd15302, %fd2168, %fd15289;
	fma.rn.f64 	%fd15312, %fd15302, %fd2114, %fd15271;
	fma.rn.f64 	%fd15313, %fd15302, %fd2169, %fd15231;
	fma.rn.f64 	%fd15314, %fd15302, %fd2170, %fd15232;
	neg.f64 	%fd15315, %fd15223;
	div.rn.f64 	%fd15316, %fd15315, %fd2115;
	neg.f64 	%fd15317, %fd15316;
	fma.rn.f64 	%fd15318, %fd15316, %fd12031, %fd15276;
	fma.rn.f64 	%fd15319, %fd15316, %fd12471, %fd15309;
	fma.rn.f64 	%fd15320, %fd15316, %fd12463, %fd15278;
	fma.rn.f64 	%fd15321, %fd15316, %fd14406, %fd15290;
	neg.f64 	%fd15322, %fd15259;
	div.rn.f64 	%fd15323, %fd15322, %fd14407;
	neg.f64 	%fd15324, %fd15323;
	fma.rn.f64 	%fd15325, %fd15323, %fd2412, %fd15298;
	fma.rn.f64 	%fd15326, %fd15323, %fd12664, %fd15319;
	fma.rn.f64 	%fd15327, %fd15323, %fd2413, %fd15300;
	fma.rn.f64 	%fd15328, %fd15323, %fd2488, %fd15094;
	neg.f64 	%fd15329, %fd15073;
	div.rn.f64 	%fd15330, %fd15329, %fd14415;
	neg.f64 	%fd15331, %fd15330;
	fma.rn.f64 	%fd15332, %fd15330, %fd2490, %fd15318;
	fma.rn.f64 	%fd15333, %fd15330, %fd2416, %fd15326;
	fma.rn.f64 	%fd15334, %fd15330, %fd13436, %fd15327;
	fma.rn.f64 	%fd15335, %fd15330, %fd13439, %fd15328;
	fma.rn.f64 	%fd15336, %fd15330, %fd13440, %fd15321;
	neg.f64 	%fd15337, %fd15304;
	div.rn.f64 	%fd15338, %fd15337, %fd2171;
	neg.f64 	%fd15339, %fd15338;
	fma.rn.f64 	%fd15340, %fd15338, %fd2172, %fd15310;
	fma.rn.f64 	%fd15341, %fd15338, %fd12781, %fd15335;
	fma.rn.f64 	%fd15342, %fd15338, %fd12782, %fd15097;
	fma.rn.f64 	%fd15343, %fd15338, %fd2181, %fd15312;
	fma.rn.f64 	%fd15344, %fd15338, %fd2182, %fd15314;
	neg.f64 	%fd15345, %fd15260;
	div.rn.f64 	%fd15346, %fd15345, %fd2173;
	neg.f64 	%fd15347, %fd15346;
	fma.rn.f64 	%fd15348, %fd15346, %fd2174, %fd15325;
	fma.rn.f64 	%fd15349, %fd15346, %fd12527, %fd15333;
	fma.rn.f64 	%fd15350, %fd15346, %fd12528, %fd15313;
	neg.f64 	%fd15351, %fd15294;
	div.rn.f64 	%fd15352, %fd15351, %fd2175;
	neg.f64 	%fd15353, %fd15352;
	fma.rn.f64 	%fd15354, %fd15352, %fd2176, %fd15348;
	fma.rn.f64 	%fd15355, %fd15352, %fd2116, %fd15349;
	fma.rn.f64 	%fd15356, %fd15352, %fd2117, %fd15350;
	neg.f64 	%fd15357, %fd15217;
	div.rn.f64 	%fd15358, %fd15357, %fd12056;
	neg.f64 	%fd15359, %fd15358;
	fma.rn.f64 	%fd15360, %fd15358, %fd12576, %fd15354;
	fma.rn.f64 	%fd15361, %fd15358, %fd12577, %fd15332;
	fma.rn.f64 	%fd15362, %fd15358, %fd14474, %fd15355;
	fma.rn.f64 	%fd15363, %fd15358, %fd2430, %fd15320;
	fma.rn.f64 	%fd15364, %fd15358, %fd12580, %fd15356;
	fma.rn.f64 	%fd15365, %fd15358, %fd12581, %fd15336;
	neg.f64 	%fd15366, %fd15078;
	ld.local.f64 	%fd2188, [%rd5+5352];
	div.rn.f64 	%fd15367, %fd15366, %fd2188;
	neg.f64 	%fd15368, %fd15367;
	fma.rn.f64 	%fd15369, %fd15367, %fd12584, %fd15167;
	fma.rn.f64 	%fd15370, %fd15367, %fd12609, %fd15360;
	fma.rn.f64 	%fd15371, %fd15367, %fd12602, %fd15361;
	fma.rn.f64 	%fd15372, %fd15367, %fd2118, %fd15362;
	fma.rn.f64 	%fd15373, %fd15367, %fd12604, %fd15363;
	fma.rn.f64 	%fd15374, %fd15367, %fd12610, %fd15364;
	fma.rn.f64 	%fd15375, %fd15367, %fd2179, %fd15365;
	neg.f64 	%fd15376, %fd15079;
	div.rn.f64 	%fd15377, %fd15376, %fd14489;
	neg.f64 	%fd15378, %fd15377;
	fma.rn.f64 	%fd15379, %fd15377, %fd2128, %fd15306;
	fma.rn.f64 	%fd15380, %fd15377, %fd2129, %fd15308;
	fma.rn.f64 	%fd15381, %fd15377, %fd12794, %fd15372;
	fma.rn.f64 	%fd15382, %fd15377, %fd12795, %fd15340;
	fma.rn.f64 	%fd15383, %fd15377, %fd14882, %fd15099;
	fma.rn.f64 	%fd15384, %fd15377, %fd2498, %fd15375;
	fma.rn.f64 	%fd15385, %fd15377, %fd12611, %fd15344;
	neg.f64 	%fd15386, %fd15305;
	div.rn.f64 	%fd15387, %fd15386, %fd2218;
	neg.f64 	%fd15388, %fd15387;
	fma.rn.f64 	%fd15389, %fd15387, %fd13456, %fd15381;
	fma.rn.f64 	%fd15390, %fd15387, %fd13457, %fd15334;
	ld.local.v2.f64 	{%fd2189, %fd2190}, [%rd5+5600];
	fma.rn.f64 	%fd15391, %fd15387, %fd2189, %fd15341;
	fma.rn.f64 	%fd15392, %fd15387, %fd13461, %fd15342;
	fma.rn.f64 	%fd15393, %fd15387, %fd12646, %fd15374;
	neg.f64 	%fd15394, %fd15369;
	div.rn.f64 	%fd15395, %fd15394, %fd2120;
	neg.f64 	%fd15396, %fd15395;
	fma.rn.f64 	%fd15397, %fd15395, %fd2122, %fd15370;
	fma.rn.f64 	%fd15398, %fd15395, %fd2123, %fd15389;
	fma.rn.f64 	%fd15399, %fd15395, %fd2121, %fd15390;
	fma.rn.f64 	%fd15400, %fd15395, %fd12667, %fd15391;
	ld.local.v2.f64 	{%fd2191, %fd2192}, [%rd5+5680];
	fma.rn.f64 	%fd15401, %fd15395, %fd2192, %fd15373;
	fma.rn.f64 	%fd15402, %fd15395, %fd12671, %fd15393;
	fma.rn.f64 	%fd15403, %fd15395, %fd12660, %fd15384;
	neg.f64 	%fd15404, %fd15379;
	div.rn.f64 	%fd15405, %fd15404, %fd2180;
	neg.f64 	%fd15406, %fd15405;
	fma.rn.f64 	%fd15407, %fd15405, %fd14529, %fd15380;
	fma.rn.f64 	%fd15408, %fd15405, %fd2131, %fd15399;
	fma.rn.f64 	%fd15409, %fd15405, %fd12806, %fd15382;
	fma.rn.f64 	%fd15410, %fd15405, %fd12808, %fd15096;
	fma.rn.f64 	%fd15411, %fd15405, %fd12809, %fd15383;
	fma.rn.f64 	%fd15412, %fd15405, %fd2183, %fd15343;
	fma.rn.f64 	%fd15413, %fd15405, %fd14903, %fd15385;
	neg.f64 	%fd15414, %fd15186;
	div.rn.f64 	%fd15415, %fd15414, %fd2193;
	neg.f64 	%fd15416, %fd15415;
	fma.rn.f64 	%fd15417, %fd15415, %fd12680, %fd15208;
	fma.rn.f64 	%fd15418, %fd15415, %fd12744, %fd15397;
	fma.rn.f64 	%fd15419, %fd15415, %fd12736, %fd15371;
	ld.local.v2.f64 	{%fd2194, %fd2195}, [%rd5+5872];
	fma.rn.f64 	%fd15420, %fd15415, %fd2195, %fd15398;
	fma.rn.f64 	%fd15421, %fd15415, %fd12746, %fd15408;
	fma.rn.f64 	%fd15422, %fd15415, %fd12747, %fd15400;
	fma.rn.f64 	%fd15423, %fd15415, %fd2126, %fd15401;
	fma.rn.f64 	%fd15424, %fd15415, %fd2127, %fd15402;
	fma.rn.f64 	%fd15425, %fd15415, %fd12748, %fd15403;
	neg.f64 	%fd15426, %fd15084;
	div.rn.f64 	%fd15427, %fd15426, %fd12769;
	neg.f64 	%fd15428, %fd15427;
	fma.rn.f64 	%fd15429, %fd15427, %fd12805, %fd15407;
	fma.rn.f64 	%fd15430, %fd15427, %fd12752, %fd15419;
	fma.rn.f64 	%fd15431, %fd15427, %fd2130, %fd15420;
	fma.rn.f64 	%fd15432, %fd15427, %fd2132, %fd15421;
	fma.rn.f64 	%fd15433, %fd15427, %fd12807, %fd15409;
	fma.rn.f64 	%fd15434, %fd15427, %fd12783, %fd15422;
	fma.rn.f64 	%fd15435, %fd15427, %fd2505, %fd15410;
	fma.rn.f64 	%fd15436, %fd15427, %fd14914, %fd15392;
	fma.rn.f64 	%fd15437, %fd15427, %fd12811, %fd15411;
	fma.rn.f64 	%fd15438, %fd15427, %fd12814, %fd15412;
	fma.rn.f64 	%fd15439, %fd15427, %fd12800, %fd15425;
	fma.rn.f64 	%fd15440, %fd15427, %fd2508, %fd15413;
	neg.f64 	%fd15441, %fd15307;
	div.rn.f64 	%fd15442, %fd15441, %fd2184;
	neg.f64 	%fd15443, %fd15442;
	fma.rn.f64 	%fd15444, %fd15442, %fd2185, %fd15417;
	fma.rn.f64 	%fd15445, %fd15442, %fd2186, %fd15418;
	fma.rn.f64 	%fd15446, %fd15442, %fd12898, %fd15430;
	fma.rn.f64 	%fd15447, %fd15442, %fd12899, %fd15431;
	fma.rn.f64 	%fd15448, %fd15442, %fd2133, %fd15432;
	fma.rn.f64 	%fd15449, %fd15442, %fd2134, %fd15434;
	fma.rn.f64 	%fd15450, %fd15442, %fd12900, %fd15423;
	fma.rn.f64 	%fd15451, %fd15442, %fd12901, %fd15424;
	ld.local.f64 	%fd2196, [%rd5+6208];
	fma.rn.f64 	%fd15452, %fd15442, %fd2196, %fd15439;
	neg.f64 	%fd15453, %fd15295;
	div.rn.f64 	%fd15454, %fd15453, %fd14934;
	neg.f64 	%fd15455, %fd15454;
	fma.rn.f64 	%fd15456, %fd15454, %fd12966, %fd15286;
	fma.rn.f64 	%fd15457, %fd15454, %fd12986, %fd15445;
	fma.rn.f64 	%fd15458, %fd15454, %fd2513, %fd15447;
	fma.rn.f64 	%fd15459, %fd15454, %fd12982, %fd15448;
	fma.rn.f64 	%fd15460, %fd15454, %fd2514, %fd15433;
	fma.rn.f64 	%fd15461, %fd15454, %fd12969, %fd15311;
	fma.rn.f64 	%fd15462, %fd15454, %fd14944, %fd15450;
	fma.rn.f64 	%fd15463, %fd15454, %fd14945, %fd15438;
	fma.rn.f64 	%fd15464, %fd15454, %fd12987, %fd15451;
	fma.rn.f64 	%fd15465, %fd15454, %fd12970, %fd15452;
	neg.f64 	%fd15466, %fd15444;
	div.rn.f64 	%fd15467, %fd15466, %fd2197;
	neg.f64 	%fd15468, %fd15467;
	fma.rn.f64 	%fd15469, %fd15467, %fd2137, %fd15457;
	fma.rn.f64 	%fd15470, %fd15467, %fd2138, %fd15446;
	fma.rn.f64 	%fd15471, %fd15467, %fd13207, %fd15458;
	fma.rn.f64 	%fd15472, %fd15467, %fd13208, %fd15459;
	fma.rn.f64 	%fd15473, %fd15467, %fd13209, %fd15449;
	ld.local.v2.f64 	{%fd2198, %fd2199}, [%rd5+6608];
	fma.rn.f64 	%fd15474, %fd15467, %fd2199, %fd15462;
	fma.rn.f64 	%fd15475, %fd15467, %fd13179, %fd15463;
	fma.rn.f64 	%fd15476, %fd15467, %fd13211, %fd15464;
	fma.rn.f64 	%fd15477, %fd15467, %fd13212, %fd15465;
	neg.f64 	%fd15478, %fd15456;
	div.rn.f64 	%fd15479, %fd15478, %fd13384;
	neg.f64 	%fd15480, %fd15479;
	fma.rn.f64 	%fd15481, %fd15479, %fd2519, %fd15469;
	fma.rn.f64 	%fd15482, %fd15479, %fd13396, %fd15470;
	fma.rn.f64 	%fd15483, %fd15479, %fd13397, %fd15471;
	ld.local.v2.f64 	{%fd2520, %fd2443}, [%rd5+6800];
	fma.rn.f64 	%fd15484, %fd15479, %fd2443, %fd15472;
	fma.rn.f64 	%fd15485, %fd15479, %fd13388, %fd15460;
	fma.rn.f64 	%fd15486, %fd15479, %fd13399, %fd15473;
	fma.rn.f64 	%fd15487, %fd15479, %fd2522, %fd15461;
	fma.rn.f64 	%fd15488, %fd15479, %fd2445, %fd15435;
	fma.rn.f64 	%fd15489, %fd15479, %fd13400, %fd15474;
	fma.rn.f64 	%fd15490, %fd15479, %fd2446, %fd15475;
	fma.rn.f64 	%fd15491, %fd15479, %fd13401, %fd15476;
	ld.local.v2.f64 	{%fd2524, %fd2447}, [%rd5+6864];
	fma.rn.f64 	%fd15492, %fd15479, %fd2447, %fd15477;
	fma.rn.f64 	%fd15493, %fd15479, %fd13238, %fd15440;
	neg.f64 	%fd15494, %fd15429;
	div.rn.f64 	%fd15495, %fd15494, %fd2200;
	neg.f64 	%fd15496, %fd15495;
	fma.rn.f64 	%fd15497, %fd15495, %fd2141, %fd15481;
	fma.rn.f64 	%fd15498, %fd15495, %fd2142, %fd15482;
	fma.rn.f64 	%fd15499, %fd15495, %fd13501, %fd15483;
	fma.rn.f64 	%fd15500, %fd15495, %fd13502, %fd15484;
	fma.rn.f64 	%fd15501, %fd15495, %fd13481, %fd15485;
	ld.local.v2.f64 	{%fd2201, %fd2202}, [%rd5+6992];
	fma.rn.f64 	%fd15502, %fd15495, %fd2202, %fd15486;
	fma.rn.f64 	%fd15503, %fd15495, %fd13415, %fd15487;
	fma.rn.f64 	%fd15504, %fd15495, %fd13483, %fd15488;
	fma.rn.f64 	%fd15505, %fd15495, %fd2139, %fd15436;
	fma.rn.f64 	%fd15506, %fd15495, %fd2143, %fd15489;
	fma.rn.f64 	%fd15507, %fd15495, %fd2140, %fd15437;
	fma.rn.f64 	%fd15508, %fd15495, %fd2144, %fd15490;
	fma.rn.f64 	%fd15509, %fd15495, %fd13504, %fd15491;
	ld.local.v2.f64 	{%fd2203, %fd2204}, [%rd5+7056];
	fma.rn.f64 	%fd15510, %fd15495, %fd2204, %fd15492;
	fma.rn.f64 	%fd15511, %fd15495, %fd2209, %fd15493;
	neg.f64 	%fd15512, %fd15497;
	div.rn.f64 	%fd15513, %fd15512, %fd13621;
	neg.f64 	%fd15514, %fd15513;
	fma.rn.f64 	%fd15515, %fd15513, %fd13622, %fd15498;
	fma.rn.f64 	%fd15516, %fd15513, %fd2146, %fd15499;
	fma.rn.f64 	%fd15517, %fd15513, %fd2147, %fd15500;
	fma.rn.f64 	%fd15518, %fd15513, %fd13623, %fd15501;
	fma.rn.f64 	%fd15519, %fd15513, %fd13624, %fd15502;
	ld.local.v2.f64 	{%fd2205, %fd2206}, [%rd5+7216];
	fma.rn.f64 	%fd15520, %fd15513, %fd2205, %fd15503;
	fma.rn.f64 	%fd15521, %fd15513, %fd13626, %fd15504;
	fma.rn.f64 	%fd15522, %fd15513, %fd2145, %fd15505;
	fma.rn.f64 	%fd15523, %fd15513, %fd2148, %fd15506;
	fma.rn.f64 	%fd15524, %fd15513, %fd2149, %fd15508;
	fma.rn.f64 	%fd15525, %fd15513, %fd2150, %fd15509;
	fma.rn.f64 	%fd15526, %fd15513, %fd13627, %fd15510;
	fma.rn.f64 	%fd15527, %fd15513, %fd13628, %fd15511;
	neg.f64 	%fd15528, %fd15515;
	div.rn.f64 	%fd15529, %fd15528, %fd13862;
	neg.f64 	%fd15530, %fd15529;
	fma.rn.f64 	%fd15531, %fd15529, %fd13863, %fd15516;
	fma.rn.f64 	%fd15532, %fd15529, %fd13864, %fd15517;
	fma.rn.f64 	%fd15533, %fd15529, %fd13865, %fd15518;
	fma.rn.f64 	%fd15534, %fd15529, %fd2151, %fd15519;
	fma.rn.f64 	%fd15535, %fd15529, %fd2152, %fd15520;
	fma.rn.f64 	%fd15536, %fd15529, %fd2153, %fd15521;
	fma.rn.f64 	%fd15537, %fd15529, %fd2154, %fd15522;
	fma.rn.f64 	%fd15538, %fd15529, %fd13866, %fd15523;
	fma.rn.f64 	%fd15539, %fd15529, %fd13660, %fd15507;
	fma.rn.f64 	%fd15540, %fd15529, %fd13867, %fd15524;
	fma.rn.f64 	%fd15541, %fd15529, %fd13868, %fd15525;
	fma.rn.f64 	%fd15542, %fd15529, %fd13869, %fd15526;
	fma.rn.f64 	%fd15543, %fd15529, %fd13870, %fd15527;
	neg.f64 	%fd15544, %fd15531;
	div.rn.f64 	%fd15545, %fd15544, %fd14656;
	neg.f64 	%fd15546, %fd15545;
	fma.rn.f64 	%fd15547, %fd15545, %fd2530, %fd15532;
	fma.rn.f64 	%fd15548, %fd15545, %fd14657, %fd15533;
	fma.rn.f64 	%fd15549, %fd15545, %fd14658, %fd15534;
	fma.rn.f64 	%fd15550, %fd15545, %fd14659, %fd15535;
	fma.rn.f64 	%fd15551, %fd15545, %fd14660, %fd15536;
	fma.rn.f64 	%fd15552, %fd15545, %fd2454, %fd15537;
	fma.rn.f64 	%fd15553, %fd15545, %fd2533, %fd15538;
	fma.rn.f64 	%fd15554, %fd15545, %fd2455, %fd15539;
	fma.rn.f64 	%fd15555, %fd15545, %fd14661, %fd15540;
	fma.rn.f64 	%fd15556, %fd15545, %fd14662, %fd15541;
	fma.rn.f64 	%fd15557, %fd15545, %fd14663, %fd15542;
	fma.rn.f64 	%fd15558, %fd15545, %fd14664, %fd15543;
	neg.f64 	%fd15559, %fd15547;
	div.rn.f64 	%fd15560, %fd15559, %fd2230;
	neg.f64 	%fd15561, %fd15560;
	fma.rn.f64 	%fd15562, %fd15560, %fd15030, %fd15548;
	fma.rn.f64 	%fd15563, %fd15560, %fd15031, %fd15549;
	fma.rn.f64 	%fd2207, %fd15560, %fd15032, %fd15550;
	fma.rn.f64 	%fd2208, %fd15560, %fd15033, %fd15551;
	fma.rn.f64 	%fd15564, %fd15560, %fd15034, %fd15552;
	fma.rn.f64 	%fd15565, %fd15560, %fd2537, %fd15553;
	fma.rn.f64 	%fd15566, %fd15560, %fd15035, %fd15554;
	fma.rn.f64 	%fd15567, %fd15560, %fd15036, %fd15555;
	fma.rn.f64 	%fd15568, %fd15560, %fd15037, %fd15556;
	fma.rn.f64 	%fd15569, %fd15560, %fd15038, %fd15557;
	fma.rn.f64 	%fd15570, %fd15560, %fd15039, %fd15558;
	st.local.v2.f64 	[%rd5+8656], {%fd15039, %fd15107};
	st.local.v2.f64 	[%rd5+8672], {%fd15111, %fd15115};
	st.local.v2.f64 	[%rd5+8688], {%fd15119, %fd15123};
	st.local.v2.f64 	[%rd5+8704], {%fd15127, %fd15131};
	st.local.v2.f64 	[%rd5+8720], {%fd15137, %fd15141};
	st.local.v2.f64 	[%rd5+8736], {%fd15145, %fd15149};
	st.local.v2.f64 	[%rd5+8752], {%fd15154, %fd15160};
	st.local.v2.f64 	[%rd5+8768], {%fd15166, %fd15172};
	st.local.v2.f64 	[%rd5+8784], {%fd15178, %fd15185};
	st.local.v2.f64 	[%rd5+8800], {%fd15193, %fd15198};
	st.local.v2.f64 	[%rd5+8816], {%fd15207, %fd15213};
	st.local.v2.f64 	[%rd5+8832], {%fd15222, %fd15228};
	st.local.v2.f64 	[%rd5+8848], {%fd15235, %fd15242};
	st.local.v2.f64 	[%rd5+8864], {%fd15250, %fd15258};
	st.local.v2.f64 	[%rd5+8880], {%fd15267, %fd15275};
	st.local.v2.f64 	[%rd5+8896], {%fd15282, %fd15293};
	st.local.v2.f64 	[%rd5+8912], {%fd15303, %fd15317};
	st.local.v2.f64 	[%rd5+8928], {%fd15324, %fd15331};
	st.local.v2.f64 	[%rd5+8944], {%fd15339, %fd15347};
	st.local.v2.f64 	[%rd5+8960], {%fd15353, %fd15359};
	st.local.v2.f64 	[%rd5+8976], {%fd15368, %fd15378};
	st.local.v2.f64 	[%rd5+8992], {%fd15388, %fd15396};
	st.local.v2.f64 	[%rd5+9008], {%fd15406, %fd15416};
	st.local.v2.f64 	[%rd5+9024], {%fd15428, %fd15443};
	st.local.v2.f64 	[%rd5+9040], {%fd15455, %fd15468};
	st.local.v2.f64 	[%rd5+9056], {%fd15480, %fd15496};
	st.local.v2.f64 	[%rd5+9072], {%fd15514, %fd15530};
	st.local.v2.f64 	[%rd5+9088], {%fd15546, %fd15561};
	st.local.v2.f64 	[%rd5+9104], {%fd15562, %fd15563};
	st.local.v2.f64 	[%rd5+9120], {%fd2207, %fd2208};
	st.local.v2.f64 	[%rd5+9136], {%fd15564, %fd15565};
	st.local.v2.f64 	[%rd5+9152], {%fd15566, %fd15567};
	st.local.v2.f64 	[%rd5+9168], {%fd15568, %fd15569};
	ld.local.v2.f64 	{%fd15571, %fd15572}, [%rd5+9200];
	ld.local.v2.f64 	{%fd15573, %fd15574}, [%rd5+9216];
	ld.local.v2.f64 	{%fd15575, %fd15576}, [%rd5+9232];
	ld.local.v2.f64 	{%fd15577, %fd15578}, [%rd5+9248];
	ld.local.v2.f64 	{%fd15579, %fd15580}, [%rd5+9264];
	ld.local.v2.f64 	{%fd15581, %fd15582}, [%rd5+9280];
	ld.local.v2.f64 	{%fd15583, %fd15584}, [%rd5+9296];
	ld.local.v2.f64 	{%fd15585, %fd15586}, [%rd5+9312];
	ld.local.v2.f64 	{%fd15587, %fd15588}, [%rd5+9328];
	ld.local.v2.f64 	{%fd15589, %fd15590}, [%rd5+9344];
	ld.local.v2.f64 	{%fd15591, %fd15592}, [%rd5+9360];
	ld.local.v2.f64 	{%fd15593, %fd15594}, [%rd5+9376];
	ld.local.v2.f64 	{%fd15595, %fd15596}, [%rd5+9392];
	ld.local.f64 	%fd15597, [%rd5+9416];
	ld.local.v2.f64 	{%fd15598, %fd15599}, [%rd5+9424];
	ld.local.v2.f64 	{%fd15600, %fd15601}, [%rd5+9440];
	ld.local.v2.f64 	{%fd15602, %fd15603}, [%rd5+9456];
	ld.local.v2.f64 	{%fd15604, %fd15605}, [%rd5+9472];
	div.rn.f64 	%fd15606, %fd15104, %fd11771;
	div.rn.f64 	%fd15607, %fd15571, %fd11772;
	div.rn.f64 	%fd15608, %fd15572, %fd11775;
	neg.f64 	%fd15609, %fd15573;
	div.rn.f64 	%fd15610, %fd15609, %fd13962;
	neg.f64 	%fd15611, %fd15610;
	fma.rn.f64 	%fd15612, %fd15610, %fd13963, %fd15594;
	neg.f64 	%fd15613, %fd15574;
	div.rn.f64 	%fd15614, %fd15613, %fd13970;
	neg.f64 	%fd15615, %fd15614;
	fma.rn.f64 	%fd15616, %fd15614, %fd13971, %fd15612;
	neg.f64 	%fd15617, %fd15575;
	div.rn.f64 	%fd15618, %fd15617, %fd13990;
	neg.f64 	%fd15619, %fd15618;
	fma.rn.f64 	%fd15620, %fd15618, %fd13991, %fd15616;
	neg.f64 	%fd15621, %fd15576;
	div.rn.f64 	%fd15622, %fd15621, %fd15134;
	neg.f64 	%fd15623, %fd15622;
	fma.rn.f64 	%fd15624, %fd15622, %fd15135, %fd15620;
	neg.f64 	%fd15625, %fd15577;
	div.rn.f64 	%fd15626, %fd15625, %fd14000;
	neg.f64 	%fd15627, %fd15626;
	fma.rn.f64 	%fd15628, %fd15626, %fd14001, %fd15624;
	neg.f64 	%fd15629, %fd15578;
	div.rn.f64 	%fd15630, %fd15629, %fd14008;
	neg.f64 	%fd15631, %fd15630;
	fma.rn.f64 	%fd15632, %fd15630, %fd14009, %fd15628;
	neg.f64 	%fd15633, %fd15579;
	div.rn.f64 	%fd15634, %fd15633, %fd14179;
	neg.f64 	%fd15635, %fd15634;
	fma.rn.f64 	%fd15636, %fd15634, %fd12243, %fd15580;
	fma.rn.f64 	%fd15637, %fd15634, %fd12244, %fd15585;
	fma.rn.f64 	%fd15638, %fd15634, %fd12247, %fd15587;
	fma.rn.f64 	%fd15639, %fd15634, %fd12248, %fd15595;
	fma.rn.f64 	%fd15640, %fd15634, %fd12251, %fd12109;
	fma.rn.f64 	%fd15641, %fd15634, %fd12252, %fd15601;
	ld.local.f64 	%fd15642, [%rd5+3232];
	fma.rn.f64 	%fd15643, %fd15634, %fd15642, %fd15605;
	neg.f64 	%fd15644, %fd15636;
	div.rn.f64 	%fd15645, %fd15644, %fd12245;
	neg.f64 	%fd15646, %fd15645;
	fma.rn.f64 	%fd15647, %fd15645, %fd12230, %fd15581;
	fma.rn.f64 	%fd15648, %fd15645, %fd12231, %fd15584;
	fma.rn.f64 	%fd15649, %fd15645, %fd14797, %fd15637;
	fma.rn.f64 	%fd15650, %fd15645, %fd14798, %fd15638;
	fma.rn.f64 	%fd15651, %fd15645, %fd12234, %fd15588;
	fma.rn.f64 	%fd15652, %fd15645, %fd12235, %fd15591;
	fma.rn.f64 	%fd15653, %fd15645, %fd12250, %fd15639;
	fma.rn.f64 	%fd15654, %fd15645, %fd12253, %fd15640;
	fma.rn.f64 	%fd15655, %fd15645, %fd12238, %fd15599;
	fma.rn.f64 	%fd15656, %fd15645, %fd12254, %fd15641;
	ld.local.v2.f64 	{%fd15657, %fd15658}, [%rd5+3840];
	fma.rn.f64 	%fd15659, %fd15645, %fd15657, %fd15643;
	neg.f64 	%fd15660, %fd15647;
	div.rn.f64 	%fd15661, %fd15660, %fd14826;
	neg.f64 	%fd15662, %fd15661;
	fma.rn.f64 	%fd15663, %fd15661, %fd12438, %fd15648;
	fma.rn.f64 	%fd15664, %fd15661, %fd12439, %fd15649;
	fma.rn.f64 	%fd15665, %fd15661, %fd12440, %fd15650;
	fma.rn.f64 	%fd15666, %fd15661, %fd12441, %fd15651;
	fma.rn.f64 	%fd15667, %fd15661, %fd12442, %fd15652;
	fma.rn.f64 	%fd15668, %fd15661, %fd12427, %fd15632;
	fma.rn.f64 	%fd15669, %fd15661, %fd14377, %fd15653;
	fma.rn.f64 	%fd15670, %fd15661, %fd14378, %fd15654;
	fma.rn.f64 	%fd15671, %fd15661, %fd12445, %fd15655;
	fma.rn.f64 	%fd15672, %fd15661, %fd12446, %fd15656;
	fma.rn.f64 	%fd15673, %fd15661, %fd12447, %fd15659;
	neg.f64 	%fd15674, %fd15582;
	div.rn.f64 	%fd15675, %fd15674, %fd14407;
	neg.f64 	%fd15676, %fd15675;
	fma.rn.f64 	%fd15677, %fd15675, %fd2412, %fd15592;
	fma.rn.f64 	%fd15678, %fd15675, %fd12664, %fd15668;
	fma.rn.f64 	%fd15679, %fd15675, %fd2413, %fd15669;
	fma.rn.f64 	%fd15680, %fd15675, %fd2488, %fd15670;
	neg.f64 	%fd15681, %fd15583;
	div.rn.f64 	%fd15682, %fd15681, %fd14415;
	neg.f64 	%fd15683, %fd15682;
	fma.rn.f64 	%fd15684, %fd15682, %fd2490, %fd15593;
	fma.rn.f64 	%fd15685, %fd15682, %fd2416, %fd15678;
	fma.rn.f64 	%fd15686, %fd15682, %fd13436, %fd15679;
	fma.rn.f64 	%fd15687, %fd15682, %fd13439, %fd15680;
	fma.rn.f64 	%fd15688, %fd15682, %fd13440, %fd15604;
	neg.f64 	%fd15689, %fd15663;
	div.rn.f64 	%fd15690, %fd15689, %fd2171;
	neg.f64 	%fd15691, %fd15690;
	fma.rn.f64 	%fd15692, %fd15690, %fd2172, %fd15596;
	fma.rn.f64 	%fd15693, %fd15690, %fd12781, %fd15687;
	fma.rn.f64 	%fd15694, %fd15690, %fd12782, %fd15671;
	fma.rn.f64 	%fd15695, %fd15690, %fd2181, %fd15602;
	fma.rn.f64 	%fd15696, %fd15690, %fd2182, %fd15673;
	neg.f64 	%fd15697, %fd15664;
	div.rn.f64 	%fd15698, %fd15697, %fd14489;
	neg.f64 	%fd15699, %fd15698;
	fma.rn.f64 	%fd15700, %fd15698, %fd2128, %fd15665;
	fma.rn.f64 	%fd15701, %fd15698, %fd2129, %fd15667;
	fma.rn.f64 	%fd15702, %fd15698, %fd12794, %fd15685;
	fma.rn.f64 	%fd15703, %fd15698, %fd12795, %fd15692;
	fma.rn.f64 	%fd15704, %fd15698, %fd14882, %fd15672;
	fma.rn.f64 	%fd15705, %fd15698, %fd2498, %fd15688;
	fma.rn.f64 	%fd15706, %fd15698, %fd12611, %fd15696;
	neg.f64 	%fd15707, %fd15586;
	div.rn.f64 	%fd15708, %fd15707, %fd2218;
	neg.f64 	%fd15709, %fd15708;
	fma.rn.f64 	%fd15710, %fd15708, %fd13456, %fd15702;
	fma.rn.f64 	%fd15711, %fd15708, %fd13457, %fd15686;
	fma.rn.f64 	%fd15712, %fd15708, %fd2189, %fd15693;
	fma.rn.f64 	%fd15713, %fd15708, %fd2190, %fd15694;
	fma.rn.f64 	%fd15714, %fd15708, %fd12646, %fd15603;
	neg.f64 	%fd15715, %fd15700;
	div.rn.f64 	%fd15716, %fd15715, %fd2180;
	neg.f64 	%fd15717, %fd15716;
	fma.rn.f64 	%fd15718, %fd15716, %fd14529, %fd15701;
	fma.rn.f64 	%fd15719, %fd15716, %fd2131, %fd15711;
	fma.rn.f64 	%fd15720, %fd15716, %fd12806, %fd15703;
	fma.rn.f64 	%fd15721, %fd15716, %fd12808, %fd15598;
	fma.rn.f64 	%fd15722, %fd15716, %fd12809, %fd15704;
	fma.rn.f64 	%fd15723, %fd15716, %fd2183, %fd15695;
	fma.rn.f64 	%fd15724, %fd15716, %fd14903, %fd15706;
	neg.f64 	%fd15725, %fd15666;
	div.rn.f64 	%fd15726, %fd15725, %fd12769;
	neg.f64 	%fd15727, %fd15726;
	fma.rn.f64 	%fd15728, %fd15726, %fd12805, %fd15718;
	fma.rn.f64 	%fd15729, %fd15726, %fd12752, %fd15684;
	fma.rn.f64 	%fd15730, %fd15726, %fd2130, %fd15710;
	fma.rn.f64 	%fd15731, %fd15726, %fd2132, %fd15719;
	fma.rn.f64 	%fd15732, %fd15726, %fd12807, %fd15720;
	fma.rn.f64 	%fd15733, %fd15726, %fd12783, %fd15712;
	fma.rn.f64 	%fd15734, %fd15726, %fd2505, %fd15721;
	fma.rn.f64 	%fd15735, %fd15726, %fd14914, %fd15713;
	fma.rn.f64 	%fd15736, %fd15726, %fd12811, %fd15722;
	fma.rn.f64 	%fd15737, %fd15726, %fd12814, %fd15723;
	fma.rn.f64 	%fd15738, %fd15726, %fd12800, %fd15705;
	fma.rn.f64 	%fd15739, %fd15726, %fd2508, %fd15724;
	neg.f64 	%fd15740, %fd15589;
	div.rn.f64 	%fd15741, %fd15740, %fd2184;
	neg.f64 	%fd15742, %fd15741;
	fma.rn.f64 	%fd15743, %fd15741, %fd2185, %fd15590;
	fma.rn.f64 	%fd15744, %fd15741, %fd2186, %fd15677;
	fma.rn.f64 	%fd15745, %fd15741, %fd12898, %fd15729;
	fma.rn.f64 	%fd15746, %fd15741, %fd12899, %fd15730;
	fma.rn.f64 	%fd15747, %fd15741, %fd2133, %fd15731;
	fma.rn.f64 	%fd15748, %fd15741, %fd2134, %fd15733;
	fma.rn.f64 	%fd15749, %fd15741, %fd12900, %fd15600;
	fma.rn.f64 	%fd15750, %fd15741, %fd12901, %fd15714;
	fma.rn.f64 	%fd15751, %fd15741, %fd2196, %fd15738;
	neg.f64 	%fd15752, %fd15743;
	div.rn.f64 	%fd15753, %fd15752, %fd2197;
	neg.f64 	%fd15754, %fd15753;
	fma.rn.f64 	%fd15755, %fd15753, %fd2137, %fd15744;
	fma.rn.f64 	%fd15756, %fd15753, %fd2138, %fd15745;
	fma.rn.f64 	%fd15757, %fd15753, %fd13207, %fd15746;
	fma.rn.f64 	%fd15758, %fd15753, %fd13208, %fd15747;
	fma.rn.f64 	%fd15759, %fd15753, %fd2198, %fd15748;
	fma.rn.f64 	%fd15760, %fd15753, %fd2199, %fd15749;
	fma.rn.f64 	%fd15761, %fd15753, %fd13179, %fd15737;
	fma.rn.f64 	%fd15762, %fd15753, %fd13211, %fd15750;
	fma.rn.f64 	%fd15763, %fd15753, %fd13212, %fd15751;
	neg.f64 	%fd15764, %fd15728;
	div.rn.f64 	%fd15765, %fd15764, %fd2200;
	neg.f64 	%fd15766, %fd15765;
	fma.rn.f64 	%fd15767, %fd15765, %fd2141, %fd15755;
	fma.rn.f64 	%fd15768, %fd15765, %fd2142, %fd15756;
	fma.rn.f64 	%fd15769, %fd15765, %fd13501, %fd15757;
	fma.rn.f64 	%fd15770, %fd15765, %fd13502, %fd15758;
	fma.rn.f64 	%fd15771, %fd15765, %fd2201, %fd15732;
	fma.rn.f64 	%fd15772, %fd15765, %fd2202, %fd15759;
	fma.rn.f64 	%fd15773, %fd15765, %fd13415, %fd15597;
	fma.rn.f64 	%fd15774, %fd15765, %fd13483, %fd15734;
	fma.rn.f64 	%fd15775, %fd15765, %fd2139, %fd15735;
	fma.rn.f64 	%fd15776, %fd15765, %fd2143, %fd15760;
	fma.rn.f64 	%fd15777, %fd15765, %fd2140, %fd15736;
	fma.rn.f64 	%fd15778, %fd15765, %fd2144, %fd15761;
	fma.rn.f64 	%fd15779, %fd15765, %fd2203, %fd15762;
	fma.rn.f64 	%fd15780, %fd15765, %fd2204, %fd15763;
	fma.rn.f64 	%fd15781, %fd15765, %fd2209, %fd15739;
	neg.f64 	%fd15782, %fd15767;
	div.rn.f64 	%fd15783, %fd15782, %fd13621;
	neg.f64 	%fd15784, %fd15783;
	fma.rn.f64 	%fd15785, %fd15783, %fd13622, %fd15768;
	fma.rn.f64 	%fd15786, %fd15783, %fd2146, %fd15769;
	fma.rn.f64 	%fd15787, %fd15783, %fd2147, %fd15770;
	fma.rn.f64 	%fd15788, %fd15783, %fd13623, %fd15771;
	fma.rn.f64 	%fd15789, %fd15783, %fd13624, %fd15772;
	fma.rn.f64 	%fd15790, %fd15783, %fd2205, %fd15773;
	fma.rn.f64 	%fd15791, %fd15783, %fd2206, %fd15774;
	fma.rn.f64 	%fd15792, %fd15783, %fd2145, %fd15775;
	fma.rn.f64 	%fd15793, %fd15783, %fd2148, %fd15776;
	fma.rn.f64 	%fd15794, %fd15783, %fd2149, %fd15778;
	fma.rn.f64 	%fd15795, %fd15783, %fd2150, %fd15779;
	fma.rn.f64 	%fd15796, %fd15783, %fd13627, %fd15780;
	fma.rn.f64 	%fd15797, %fd15783, %fd13628, %fd15781;
	neg.f64 	%fd15798, %fd15785;
	div.rn.f64 	%fd15799, %fd15798, %fd13862;
	neg.f64 	%fd15800, %fd15799;
	fma.rn.f64 	%fd15801, %fd15799, %fd13863, %fd15786;
	fma.rn.f64 	%fd15802, %fd15799, %fd13864, %fd15787;
	ld.local.v2.f64 	{%fd2210, %fd2211}, [%rd5+7488];
	fma.rn.f64 	%fd15803, %fd15799, %fd2211, %fd15788;
	fma.rn.f64 	%fd15804, %fd15799, %fd2151, %fd15789;
	fma.rn.f64 	%fd15805, %fd15799, %fd2152, %fd15790;
	fma.rn.f64 	%fd15806, %fd15799, %fd2153, %fd15791;
	fma.rn.f64 	%fd15807, %fd15799, %fd2154, %fd15792;
	fma.rn.f64 	%fd15808, %fd15799, %fd13866, %fd15793;
	fma.rn.f64 	%fd15809, %fd15799, %fd13660, %fd15777;
	fma.rn.f64 	%fd15810, %fd15799, %fd13867, %fd15794;
	ld.local.v2.f64 	{%fd2212, %fd2213}, [%rd5+7552];
	fma.rn.f64 	%fd15811, %fd15799, %fd2213, %fd15795;
	fma.rn.f64 	%fd15812, %fd15799, %fd13869, %fd15796;
	fma.rn.f64 	%fd15813, %fd15799, %fd13870, %fd15797;
	neg.f64 	%fd15814, %fd15801;
	div.rn.f64 	%fd15815, %fd15814, %fd14656;
	neg.f64 	%fd15816, %fd15815;
	fma.rn.f64 	%fd15817, %fd15815, %fd2530, %fd15802;
	fma.rn.f64 	%fd15818, %fd15815, %fd14657, %fd15803;
	fma.rn.f64 	%fd15819, %fd15815, %fd14658, %fd15804;
	fma.rn.f64 	%fd15820, %fd15815, %fd14659, %fd15805;
	fma.rn.f64 	%fd15821, %fd15815, %fd14660, %fd15806;
	fma.rn.f64 	%fd15822, %fd15815, %fd2454, %fd15807;
	fma.rn.f64 	%fd15823, %fd15815, %fd2533, %fd15808;
	fma.rn.f64 	%fd15824, %fd15815, %fd2455, %fd15809;
	fma.rn.f64 	%fd15825, %fd15815, %fd14661, %fd15810;
	fma.rn.f64 	%fd15826, %fd15815, %fd14662, %fd15811;
	fma.rn.f64 	%fd15827, %fd15815, %fd14663, %fd15812;
	fma.rn.f64 	%fd15828, %fd15815, %fd14664, %fd15813;
	neg.f64 	%fd15829, %fd15817;
	div.rn.f64 	%fd15830, %fd15829, %fd2230;
	neg.f64 	%fd15831, %fd15830;
	fma.rn.f64 	%fd15832, %fd15830, %fd15030, %fd15818;
	fma.rn.f64 	%fd15833, %fd15830, %fd15031, %fd15819;
	fma.rn.f64 	%fd15834, %fd15830, %fd15032, %fd15820;
	fma.rn.f64 	%fd15835, %fd15830, %fd15033, %fd15821;
	fma.rn.f64 	%fd15836, %fd15830, %fd15034, %fd15822;
	fma.rn.f64 	%fd15837, %fd15830, %fd2537, %fd15823;
	fma.rn.f64 	%fd15838, %fd15830, %fd15035, %fd15824;
	fma.rn.f64 	%fd15839, %fd15830, %fd15036, %fd15825;
	fma.rn.f64 	%fd15840, %fd15830, %fd15037, %fd15826;
	fma.rn.f64 	%fd15841, %fd15830, %fd15038, %fd15827;
	fma.rn.f64 	%fd15842, %fd15830, %fd15039, %fd15828;
	neg.f64 	%fd15843, %fd15832;
	div.rn.f64 	%fd15844, %fd15843, %fd15562;
	neg.f64 	%fd15845, %fd15844;
	fma.rn.f64 	%fd15846, %fd15844, %fd15563, %fd15833;
	fma.rn.f64 	%fd15847, %fd15844, %fd2207, %fd15834;
	fma.rn.f64 	%fd2214, %fd15844, %fd2208, %fd15835;
	fma.rn.f64 	%fd2215, %fd15844, %fd15564, %fd15836;
	fma.rn.f64 	%fd15848, %fd15844, %fd15565, %fd15837;
	fma.rn.f64 	%fd15849, %fd15844, %fd15566, %fd15838;
	fma.rn.f64 	%fd15850, %fd15844, %fd15567, %fd15839;
	fma.rn.f64 	%fd15851, %fd15844, %fd15568, %fd15840;
	fma.rn.f64 	%fd15852, %fd15844, %fd15569, %fd15841;
	fma.rn.f64 	%fd15853, %fd15844, %fd15570, %fd15842;
	st.local.v2.f64 	[%rd5+9184], {%fd15570, %fd15606};
	st.local.v2.f64 	[%rd5+9200], {%fd15607, %fd15608};
	st.local.v2.f64 	[%rd5+9216], {%fd15611, %fd15615};
	st.local.v2.f64 	[%rd5+9232], {%fd15619, %fd15623};
	st.local.v2.f64 	[%rd5+9248], {%fd15627, %fd15631};
	st.local.v2.f64 	[%rd5+9264], {%fd15635, %fd15646};
	st.local.v2.f64 	[%rd5+9280], {%fd15662, %fd15676};
	st.local.v2.f64 	[%rd5+9296], {%fd15683, %fd15691};
	st.local.v2.f64 	[%rd5+9312], {%fd15699, %fd15709};
	st.local.v2.f64 	[%rd5+9328], {%fd15717, %fd15727};
	st.local.v2.f64 	[%rd5+9344], {%fd15742, %fd15754};
	st.local.v2.f64 	[%rd5+9360], {%fd15766, %fd15784};
	st.local.v2.f64 	[%rd5+9376], {%fd15800, %fd15816};
	st.local.v2.f64 	[%rd5+9392], {%fd15831, %fd15845};
	st.local.v2.f64 	[%rd5+9408], {%fd15846, %fd15847};
	st.local.v2.f64 	[%rd5+9424], {%fd2214, %fd2215};
	st.local.v2.f64 	[%rd5+9440], {%fd15848, %fd15849};
	st.local.v2.f64 	[%rd5+9456], {%fd15850, %fd15851};
	st.local.v2.f64 	[%rd5+9472], {%fd15852, %fd15853};
	ld.local.v2.f64 	{%fd15854, %fd15855}, [%rd5+9488];
	ld.local.v2.f64 	{%fd15856, %fd15857}, [%rd5+9504];
	ld.local.v2.f64 	{%fd15858, %fd15859}, [%rd5+9520];
	ld.local.v2.f64 	{%fd15860, %fd15861}, [%rd5+9536];
	ld.local.v2.f64 	{%fd15862, %fd15863}, [%rd5+9552];
	ld.local.v2.f64 	{%fd15864, %fd15865}, [%rd5+9568];
	ld.local.v2.f64 	{%fd15866, %fd15867}, [%rd5+9584];
	ld.local.v2.f64 	{%fd15868, %fd15869}, [%rd5+9600];
	ld.local.v2.f64 	{%fd15870, %fd15871}, [%rd5+9616];
	ld.local.v2.f64 	{%fd15872, %fd15873}, [%rd5+9632];
	ld.local.v2.f64 	{%fd15874, %fd15875}, [%rd5+9648];
	ld.local.v2.f64 	{%fd15876, %fd15877}, [%rd5+9664];
	ld.local.v2.f64 	{%fd15878, %fd15879}, [%rd5+9680];
	ld.local.v2.f64 	{%fd15880, %fd15881}, [%rd5+9696];
	ld.local.v2.f64 	{%fd15882, %fd15883}, [%rd5+9712];
	ld.local.v2.f64 	{%fd15884, %fd15885}, [%rd5+9728];
	ld.local.f64 	%fd15886, [%rd5+9752];
	ld.local.v2.f64 	{%fd15887, %fd15888}, [%rd5+9760];
	ld.local.v2.f64 	{%fd15889, %fd15890}, [%rd5+9776];
	ld.local.v2.f64 	{%fd15891, %fd15892}, [%rd5+9792];
	ld.local.v2.f64 	{%fd15893, %fd15894}, [%rd5+9808];
	neg.f64 	%fd15895, %fd15854;
	div.rn.f64 	%fd15896, %fd15895, %fd11905;
	neg.f64 	%fd15897, %fd15896;
	fma.rn.f64 	%fd15898, %fd15896, %fd12341, %fd15861;
	fma.rn.f64 	%fd15899, %fd15896, %fd12342, %fd15882;
	neg.f64 	%fd15900, %fd15855;
	div.rn.f64 	%fd15901, %fd15900, %fd11926;
	neg.f64 	%fd15902, %fd15901;
	fma.rn.f64 	%fd15903, %fd15901, %fd13679, %fd15874;
	fma.rn.f64 	%fd15904, %fd15901, %fd13680, %fd15899;
	fma.rn.f64 	%fd15905, %fd15901, %fd14065, %fd15887;
	neg.f64 	%fd15906, %fd15856;
	div.rn.f64 	%fd15907, %fd15906, %fd14066;
	neg.f64 	%fd15908, %fd15907;
	ld.local.v2.f64 	{%fd15909, %fd15910}, [%rd5+2688];
	fma.rn.f64 	%fd15911, %fd15907, %fd15909, %fd15871;
	fma.rn.f64 	%fd15912, %fd15907, %fd15910, %fd15904;
	fma.rn.f64 	%fd15913, %fd15907, %fd11930, %fd15892;
	neg.f64 	%fd15914, %fd15857;
	ld.local.v2.f64 	{%fd15915, %fd15916}, [%rd5+2880];
	div.rn.f64 	%fd15917, %fd15914, %fd15915;
	neg.f64 	%fd15918, %fd15917;
	fma.rn.f64 	%fd15919, %fd15917, %fd15916, %fd15863;
	fma.rn.f64 	%fd15920, %fd15917, %fd12296, %fd15912;
	fma.rn.f64 	%fd15921, %fd15917, %fd12297, %fd15913;
	neg.f64 	%fd15922, %fd15858;
	div.rn.f64 	%fd15923, %fd15922, %fd15204;
	neg.f64 	%fd15924, %fd15923;
	fma.rn.f64 	%fd15925, %fd15923, %fd15205, %fd15878;
	fma.rn.f64 	%fd15926, %fd15923, %fd12349, %fd15920;
	fma.rn.f64 	%fd15927, %fd15923, %fd12350, %fd15890;
	neg.f64 	%fd15928, %fd15859;
	div.rn.f64 	%fd15929, %fd15928, %fd14191;
	neg.f64 	%fd15930, %fd15929;
	fma.rn.f64 	%fd15931, %fd15929, %fd14192, %fd15873;
	fma.rn.f64 	%fd15932, %fd15929, %fd12357, %fd15926;
	fma.rn.f64 	%fd15933, %fd15929, %fd12358, %fd15921;
	neg.f64 	%fd15934, %fd15860;
	div.rn.f64 	%fd15935, %fd15934, %fd14245;
	neg.f64 	%fd15936, %fd15935;
	fma.rn.f64 	%fd15937, %fd15935, %fd2157, %fd15862;
	fma.rn.f64 	%fd15938, %fd15935, %fd2158, %fd15919;
	fma.rn.f64 	%fd15939, %fd15935, %fd14252, %fd15865;
	fma.rn.f64 	%fd15940, %fd15935, %fd2393, %fd15869;
	fma.rn.f64 	%fd15941, %fd15935, %fd14255, %fd15911;
	fma.rn.f64 	%fd15942, %fd15935, %fd14256, %fd15931;
	fma.rn.f64 	%fd15943, %fd15935, %fd2159, %fd15876;
	fma.rn.f64 	%fd15944, %fd15935, %fd2160, %fd15880;
	fma.rn.f64 	%fd15945, %fd15935, %fd14261, %fd15881;
	fma.rn.f64 	%fd15946, %fd15935, %fd14262, %fd15932;
	neg.f64 	%fd15947, %fd15898;
	div.rn.f64 	%fd15948, %fd15947, %fd15658;
	neg.f64 	%fd15949, %fd15948;
	fma.rn.f64 	%fd15950, %fd15948, %fd2108, %fd15868;
	fma.rn.f64 	%fd15951, %fd15948, %fd2109, %fd15941;
	fma.rn.f64 	%fd15952, %fd15948, %fd12366, %fd15946;
	fma.rn.f64 	%fd15953, %fd15948, %fd12367, %fd15888;
	fma.rn.f64 	%fd15954, %fd15948, %fd2161, %fd15891;
	neg.f64 	%fd15955, %fd15937;
	div.rn.f64 	%fd15956, %fd15955, %fd12284;
	neg.f64 	%fd15957, %fd15956;
	fma.rn.f64 	%fd15958, %fd15956, %fd12273, %fd15945;
	fma.rn.f64 	%fd15959, %fd15956, %fd2106, %fd15952;
	fma.rn.f64 	%fd15960, %fd15956, %fd14287, %fd15953;
	fma.rn.f64 	%fd15961, %fd15956, %fd2163, %fd15933;
	neg.f64 	%fd15962, %fd15938;
	div.rn.f64 	%fd15963, %fd15962, %fd12295;
	neg.f64 	%fd15964, %fd15963;
	fma.rn.f64 	%fd15965, %fd15963, %fd2107, %fd15958;
	fma.rn.f64 	%fd15966, %fd15963, %fd12311, %fd15959;
	fma.rn.f64 	%fd15967, %fd15963, %fd12312, %fd15960;
	fma.rn.f64 	%fd15968, %fd15963, %fd12313, %fd15961;
	neg.f64 	%fd15969, %fd15864;
	div.rn.f64 	%fd15970, %fd15969, %fd2481;
	neg.f64 	%fd15971, %fd15970;
	fma.rn.f64 	%fd15972, %fd15970, %fd12974, %fd15940;
	fma.rn.f64 	%fd15973, %fd15970, %fd12975, %fd15877;
	fma.rn.f64 	%fd15974, %fd15970, %fd15296, %fd15944;
	fma.rn.f64 	%fd15975, %fd15970, %fd15297, %fd15966;
	fma.rn.f64 	%fd15976, %fd15970, %fd12399, %fd15883;
	neg.f64 	%fd15977, %fd15939;
	div.rn.f64 	%fd15978, %fd15977, %fd2115;
	neg.f64 	%fd15979, %fd15978;
	fma.rn.f64 	%fd15980, %fd15978, %fd12031, %fd15965;
	fma.rn.f64 	%fd15981, %fd15978, %fd12471, %fd15975;
	fma.rn.f64 	%fd15982, %fd15978, %fd12463, %fd15967;
	fma.rn.f64 	%fd15983, %fd15978, %fd14406, %fd15968;
	neg.f64 	%fd15984, %fd15866;
	div.rn.f64 	%fd15985, %fd15984, %fd14407;
	neg.f64 	%fd15986, %fd15985;
	fma.rn.f64 	%fd15987, %fd15985, %fd2412, %fd15974;
	fma.rn.f64 	%fd15988, %fd15985, %fd12664, %fd15981;
	fma.rn.f64 	%fd15989, %fd15985, %fd2413, %fd15976;
	fma.rn.f64 	%fd15990, %fd15985, %fd2488, %fd15885;
	neg.f64 	%fd15991, %fd15867;
	div.rn.f64 	%fd15992, %fd15991, %fd14415;
	neg.f64 	%fd15993, %fd15992;
	fma.rn.f64 	%fd15994, %fd15992, %fd2490, %fd15980;
	fma.rn.f64 	%fd15995, %fd15992, %fd2416, %fd15988;
	fma.rn.f64 	%fd15996, %fd15992, %fd13436, %fd15989;
	fma.rn.f64 	%fd15997, %fd15992, %fd13439, %fd15990;
	fma.rn.f64 	%fd15998, %fd15992, %fd13440, %fd15983;
	neg.f64 	%fd15999, %fd15950;
	div.rn.f64 	%fd16000, %fd15999, %fd2173;
	neg.f64 	%fd16001, %fd16000;
	fma.rn.f64 	%fd16002, %fd16000, %fd2174, %fd15987;
	fma.rn.f64 	%fd16003, %fd16000, %fd12527, %fd15995;
	fma.rn.f64 	%fd16004, %fd16000, %fd12528, %fd15954;
	neg.f64 	%fd16005, %fd15972;
	div.rn.f64 	%fd16006, %fd16005, %fd2175;
	neg.f64 	%fd16007, %fd16006;
	fma.rn.f64 	%fd16008, %fd16006, %fd2176, %fd16002;
	fma.rn.f64 	%fd16009, %fd16006, %fd2116, %fd16003;
	fma.rn.f64 	%fd16010, %fd16006, %fd2117, %fd16004;
	neg.f64 	%fd16011, %fd15870;
	div.rn.f64 	%fd16012, %fd16011, %fd12050;
	neg.f64 	%fd16013, %fd16012;
	fma.rn.f64 	%fd16014, %fd16012, %fd12514, %fd15951;
	fma.rn.f64 	%fd16015, %fd16012, %fd2422, %fd15942;
	fma.rn.f64 	%fd16016, %fd16012, %fd12502, %fd15875;
	fma.rn.f64 	%fd16017, %fd16012, %fd2423, %fd16008;
	fma.rn.f64 	%fd16018, %fd16012, %fd12521, %fd15994;
	fma.rn.f64 	%fd16019, %fd16012, %fd14451, %fd16009;
	fma.rn.f64 	%fd16020, %fd16012, %fd14452, %fd15982;
	fma.rn.f64 	%fd16021, %fd16012, %fd12496, %fd15927;
	fma.rn.f64 	%fd16022, %fd16012, %fd12530, %fd16010;
	fma.rn.f64 	%fd16023, %fd16012, %fd2177, %fd15998;
	neg.f64 	%fd16024, %fd16014;
	div.rn.f64 	%fd16025, %fd16024, %fd12053;
	neg.f64 	%fd16026, %fd16025;
	fma.rn.f64 	%fd16027, %fd16025, %fd12540, %fd16017;
	fma.rn.f64 	%fd16028, %fd16025, %fd2178, %fd16018;
	fma.rn.f64 	%fd16029, %fd16025, %fd14463, %fd16019;
	fma.rn.f64 	%fd16030, %fd16025, %fd12533, %fd16020;
	fma.rn.f64 	%fd16031, %fd16025, %fd12542, %fd16022;
	ld.local.f64 	%fd2216, [%rd5+5232];
	fma.rn.f64 	%fd16032, %fd16025, %fd2216, %fd16023;
	neg.f64 	%fd16033, %fd15872;
	div.rn.f64 	%fd16034, %fd16033, %fd12056;
	neg.f64 	%fd16035, %fd16034;
	fma.rn.f64 	%fd16036, %fd16034, %fd12576, %fd16027;
	fma.rn.f64 	%fd16037, %fd16034, %fd12577, %fd16028;
	fma.rn.f64 	%fd16038, %fd16034, %fd14474, %fd16029;
	fma.rn.f64 	%fd16039, %fd16034, %fd2430, %fd16030;
	fma.rn.f64 	%fd16040, %fd16034, %fd12580, %fd16031;
	fma.rn.f64 	%fd16041, %fd16034, %fd12581, %fd16032;
	neg.f64 	%fd16042, %fd16015;
	div.rn.f64 	%fd16043, %fd16042, %fd12630;
	neg.f64 	%fd16044, %fd16043;
	ld.local.f64 	%fd16045, [%rd5+5520];
	fma.rn.f64 	%fd16046, %fd16043, %fd16045, %fd16036;
	fma.rn.f64 	%fd16047, %fd16043, %fd12643, %fd16037;
	fma.rn.f64 	%fd16048, %fd16043, %fd2434, %fd16038;
	fma.rn.f64 	%fd16049, %fd16043, %fd12644, %fd16039;
	fma.rn.f64 	%fd16050, %fd16043, %fd12626, %fd16021;
	fma.rn.f64 	%fd16051, %fd16043, %fd2119, %fd16040;
	fma.rn.f64 	%fd16052, %fd16043, %fd14510, %fd16041;
	neg.f64 	%fd16053, %fd15903;
	div.rn.f64 	%fd16054, %fd16053, %fd2218;
	neg.f64 	%fd16055, %fd16054;
	fma.rn.f64 	%fd16056, %fd16054, %fd13456, %fd16048;
	fma.rn.f64 	%fd16057, %fd16054, %fd13457, %fd15996;
	fma.rn.f64 	%fd16058, %fd16054, %fd2189, %fd15997;
	fma.rn.f64 	%fd16059, %fd16054, %fd2190, %fd15905;
	fma.rn.f64 	%fd16060, %fd16054, %fd12646, %fd16051;
	neg.f64 	%fd16061, %fd16016;
	div.rn.f64 	%fd16062, %fd16061, %fd2120;
	neg.f64 	%fd16063, %fd16062;
	fma.rn.f64 	%fd16064, %fd16062, %fd2122, %fd16046;
	fma.rn.f64 	%fd16065, %fd16062, %fd2123, %fd16056;
	fma.rn.f64 	%fd16066, %fd16062, %fd2121, %fd16057;
	fma.rn.f64 	%fd16067, %fd16062, %fd2191, %fd16058;
	fma.rn.f64 	%fd16068, %fd16062, %fd2192, %fd16049;
	fma.rn.f64 	%fd16069, %fd16062, %fd12671, %fd16060;
	fma.rn.f64 	%fd16070, %fd16062, %fd12660, %fd16052;
	neg.f64 	%fd16071, %fd15943;
	div.rn.f64 	%fd16072, %fd16071, %fd2193;
	neg.f64 	%fd16073, %fd16072;
	fma.rn.f64 	%fd16074, %fd16072, %fd12680, %fd15925;
	fma.rn.f64 	%fd16075, %fd16072, %fd12744, %fd16064;
	fma.rn.f64 	%fd16076, %fd16072, %fd2194, %fd16047;
	fma.rn.f64 	%fd16077, %fd16072, %fd2195, %fd16065;
	fma.rn.f64 	%fd16078, %fd16072, %fd12746, %fd16066;
	fma.rn.f64 	%fd16079, %fd16072, %fd12747, %fd16067;
	fma.rn.f64 	%fd16080, %fd16072, %fd2126, %fd16068;
	fma.rn.f64 	%fd16081, %fd16072, %fd2127, %fd16069;
	ld.local.f64 	%fd2217, [%rd5+5920];
	fma.rn.f64 	%fd16082, %fd16072, %fd2217, %fd16070;
	neg.f64 	%fd16083, %fd15973;
	div.rn.f64 	%fd16084, %fd16083, %fd14934;
	neg.f64 	%fd16085, %fd16084;
	fma.rn.f64 	%fd16086, %fd16084, %fd12966, %fd15879;
	fma.rn.f64 	%fd16087, %fd16084, %fd12986, %fd16075;
	fma.rn.f64 	%fd16088, %fd16084, %fd2513, %fd16077;
	fma.rn.f64 	%fd16089, %fd16084, %fd12982, %fd16078;
	fma.rn.f64 	%fd16090, %fd16084, %fd2514, %fd15884;
	fma.rn.f64 	%fd16091, %fd16084, %fd12969, %fd12111;
	fma.rn.f64 	%fd16092, %fd16084, %fd14944, %fd16080;
	fma.rn.f64 	%fd16093, %fd16084, %fd14945, %fd16050;
	fma.rn.f64 	%fd16094, %fd16084, %fd12987, %fd16081;
	fma.rn.f64 	%fd16095, %fd16084, %fd12970, %fd16082;
	neg.f64 	%fd16096, %fd16074;
	div.rn.f64 	%fd16097, %fd16096, %fd2197;
	neg.f64 	%fd16098, %fd16097;
	fma.rn.f64 	%fd16099, %fd16097, %fd2137, %fd16087;
	fma.rn.f64 	%fd16100, %fd16097, %fd2138, %fd16076;
	fma.rn.f64 	%fd16101, %fd16097, %fd13207, %fd16088;
	fma.rn.f64 	%fd16102, %fd16097, %fd13208, %fd16089;
	fma.rn.f64 	%fd16103, %fd16097, %fd2198, %fd16079;
	fma.rn.f64 	%fd16104, %fd16097, %fd2199, %fd16092;
	fma.rn.f64 	%fd16105, %fd16097, %fd13179, %fd16093;
	fma.rn.f64 	%fd16106, %fd16097, %fd13211, %fd16094;
	fma.rn.f64 	%fd16107, %fd16097, %fd13212, %fd16095;
	neg.f64 	%fd16108, %fd16086;
	div.rn.f64 	%fd16109, %fd16108, %fd13384;
	neg.f64 	%fd16110, %fd16109;
	fma.rn.f64 	%fd16111, %fd16109, %fd2519, %fd16099;
	fma.rn.f64 	%fd16112, %fd16109, %fd13396, %fd16100;
	fma.rn.f64 	%fd16113, %fd16109, %fd2520, %fd16101;
	fma.rn.f64 	%fd16114, %fd16109, %fd2443, %fd16102;
	fma.rn.f64 	%fd16115, %fd16109, %fd13388, %fd16090;
	fma.rn.f64 	%fd16116, %fd16109, %fd13399, %fd16103;
	fma.rn.f64 	%fd16117, %fd16109, %fd2522, %fd16091;
	fma.rn.f64 	%fd16118, %fd16109, %fd2445, %fd15886;
	fma.rn.f64 	%fd16119, %fd16109, %fd13400, %fd16104;
	fma.rn.f64 	%fd16120, %fd16109, %fd2446, %fd16105;
	fma.rn.f64 	%fd16121, %fd16109, %fd2524, %fd16106;
	fma.rn.f64 	%fd16122, %fd16109, %fd2447, %fd16107;
	fma.rn.f64 	%fd16123, %fd16109, %fd13238, %fd15893;
	neg.f64 	%fd16124, %fd16111;
	div.rn.f64 	%fd16125, %fd16124, %fd13621;
	neg.f64 	%fd16126, %fd16125;
	fma.rn.f64 	%fd16127, %fd16125, %fd13622, %fd16112;
	fma.rn.f64 	%fd16128, %fd16125, %fd2146, %fd16113;
	fma.rn.f64 	%fd16129, %fd16125, %fd2147, %fd16114;
	fma.rn.f64 	%fd16130, %fd16125, %fd13623, %fd16115;
	fma.rn.f64 	%fd16131, %fd16125, %fd13624, %fd16116;
	fma.rn.f64 	%fd16132, %fd16125, %fd2205, %fd16117;
	fma.rn.f64 	%fd16133, %fd16125, %fd2206, %fd16118;
	fma.rn.f64 	%fd16134, %fd16125, %fd2145, %fd16059;
	fma.rn.f64 	%fd16135, %fd16125, %fd2148, %fd16119;
	fma.rn.f64 	%fd16136, %fd16125, %fd2149, %fd16120;
	fma.rn.f64 	%fd16137, %fd16125, %fd2150, %fd16121;
	fma.rn.f64 	%fd16138, %fd16125, %fd13627, %fd16122;
	fma.rn.f64 	%fd16139, %fd16125, %fd13628, %fd16123;
	neg.f64 	%fd16140, %fd16127;
	div.rn.f64 	%fd16141, %fd16140, %fd13862;
	neg.f64 	%fd16142, %fd16141;
	fma.rn.f64 	%fd16143, %fd16141, %fd13863, %fd16128;
	fma.rn.f64 	%fd16144, %fd16141, %fd2210, %fd16129;
	fma.rn.f64 	%fd16145, %fd16141, %fd2211, %fd16130;
	fma.rn.f64 	%fd16146, %fd16141, %fd2151, %fd16131;
	fma.rn.f64 	%fd16147, %fd16141, %fd2152, %fd16132;
	fma.rn.f64 	%fd16148, %fd16141, %fd2153, %fd16133;
	fma.rn.f64 	%fd16149, %fd16141, %fd2154, %fd16134;
	fma.rn.f64 	%fd16150, %fd16141, %fd13866, %fd16135;
	fma.rn.f64 	%fd16151, %fd16141, %fd13660, %fd15889;
	fma.rn.f64 	%fd16152, %fd16141, %fd2212, %fd16136;
	fma.rn.f64 	%fd16153, %fd16141, %fd2213, %fd16137;
	fma.rn.f64 	%fd16154, %fd16141, %fd13869, %fd16138;
	fma.rn.f64 	%fd16155, %fd16141, %fd13870, %fd16139;
	neg.f64 	%fd16156, %fd16143;
	div.rn.f64 	%fd16157, %fd16156, %fd14656;
	neg.f64 	%fd16158, %fd16157;
	fma.rn.f64 	%fd16159, %fd16157, %fd2530, %fd16144;
	fma.rn.f64 	%fd16160, %fd16157, %fd14657, %fd16145;
	fma.rn.f64 	%fd16161, %fd16157, %fd14658, %fd16146;
	fma.rn.f64 	%fd16162, %fd16157, %fd14659, %fd16147;
	fma.rn.f64 	%fd16163, %fd16157, %fd14660, %fd16148;
	fma.rn.f64 	%fd16164, %fd16157, %fd2454, %fd16149;
	fma.rn.f64 	%fd16165, %fd16157, %fd2533, %fd16150;
	fma.rn.f64 	%fd16166, %fd16157, %fd2455, %fd16151;
	fma.rn.f64 	%fd16167, %fd16157, %fd14661, %fd16152;
	fma.rn.f64 	%fd16168, %fd16157, %fd14662, %fd16153;
	fma.rn.f64 	%fd16169, %fd16157, %fd14663, %fd16154;
	fma.rn.f64 	%fd16170, %fd16157, %fd14664, %fd16155;
	neg.f64 	%fd16171, %fd16159;
	div.rn.f64 	%fd16172, %fd16171, %fd2230;
	neg.f64 	%fd16173, %fd16172;
	fma.rn.f64 	%fd16174, %fd16172, %fd15030, %fd16160;
	fma.rn.f64 	%fd16175, %fd16172, %fd15031, %fd16161;
	fma.rn.f64 	%fd16176, %fd16172, %fd15032, %fd16162;
	fma.rn.f64 	%fd16177, %fd16172, %fd15033, %fd16163;
	fma.rn.f64 	%fd16178, %fd16172, %fd15034, %fd16164;
	fma.rn.f64 	%fd16179, %fd16172, %fd2537, %fd16165;
	fma.rn.f64 	%fd16180, %fd16172, %fd15035, %fd16166;
	fma.rn.f64 	%fd16181, %fd16172, %fd15036, %fd16167;
	fma.rn.f64 	%fd16182, %fd16172, %fd15037, %fd16168;
	fma.rn.f64 	%fd16183, %fd16172, %fd15038, %fd16169;
	fma.rn.f64 	%fd16184, %fd16172, %fd15039, %fd16170;
	neg.f64 	%fd16185, %fd16174;
	div.rn.f64 	%fd16186, %fd16185, %fd15562;
	neg.f64 	%fd16187, %fd16186;
	fma.rn.f64 	%fd16188, %fd16186, %fd15563, %fd16175;
	fma.rn.f64 	%fd16189, %fd16186, %fd2207, %fd16176;
	fma.rn.f64 	%fd16190, %fd16186, %fd2208, %fd16177;
	fma.rn.f64 	%fd16191, %fd16186, %fd15564, %fd16178;
	fma.rn.f64 	%fd16192, %fd16186, %fd15565, %fd16179;
	fma.rn.f64 	%fd16193, %fd16186, %fd15566, %fd16180;
	fma.rn.f64 	%fd16194, %fd16186, %fd15567, %fd16181;
	fma.rn.f64 	%fd16195, %fd16186, %fd15568, %fd16182;
	fma.rn.f64 	%fd16196, %fd16186, %fd15569, %fd16183;
	fma.rn.f64 	%fd16197, %fd16186, %fd15570, %fd16184;
	neg.f64 	%fd16198, %fd16188;
	div.rn.f64 	%fd16199, %fd16198, %fd15846;
	neg.f64 	%fd16200, %fd16199;
	fma.rn.f64 	%fd16201, %fd16199, %fd15847, %fd16189;
	fma.rn.f64 	%fd16202, %fd16199, %fd2214, %fd16190;
	fma.rn.f64 	%fd16203, %fd16199, %fd2215, %fd16191;
	fma.rn.f64 	%fd16204, %fd16199, %fd15848, %fd16192;
	fma.rn.f64 	%fd16205, %fd16199, %fd15849, %fd16193;
	fma.rn.f64 	%fd16206, %fd16199, %fd15850, %fd16194;
	fma.rn.f64 	%fd16207, %fd16199, %fd15851, %fd16195;
	fma.rn.f64 	%fd16208, %fd16199, %fd15852, %fd16196;
	fma.rn.f64 	%fd16209, %fd16199, %fd15853, %fd16197;
	st.local.v2.f64 	[%rd5+9488], {%fd15897, %fd15902};
	st.local.v2.f64 	[%rd5+9504], {%fd15908, %fd15918};
	st.local.v2.f64 	[%rd5+9520], {%fd15924, %fd15930};
	st.local.v2.f64 	[%rd5+9536], {%fd15936, %fd15949};
	st.local.v2.f64 	[%rd5+9552], {%fd15957, %fd15964};
	st.local.v2.f64 	[%rd5+9568], {%fd15971, %fd15979};
	st.local.v2.f64 	[%rd5+9584], {%fd15986, %fd15993};
	st.local.v2.f64 	[%rd5+9600], {%fd16001, %fd16007};
	st.local.v2.f64 	[%rd5+9616], {%fd16013, %fd16026};
	st.local.v2.f64 	[%rd5+9632], {%fd16035, %fd16044};
	st.local.v2.f64 	[%rd5+9648], {%fd16055, %fd16063};
	st.local.v2.f64 	[%rd5+9664], {%fd16073, %fd16085};
	st.local.v2.f64 	[%rd5+9680], {%fd16098, %fd16110};
	st.local.v2.f64 	[%rd5+9696], {%fd16126, %fd16142};
	st.local.v2.f64 	[%rd5+9712], {%fd16158, %fd16173};
	st.local.v2.f64 	[%rd5+9728], {%fd16187, %fd16200};
	st.local.v2.f64 	[%rd5+9744], {%fd16201, %fd16202};
	st.local.v2.f64 	[%rd5+9760], {%fd16203, %fd16204};
	st.local.v2.f64 	[%rd5+9776], {%fd16205, %fd16206};
	st.local.v2.f64 	[%rd5+9792], {%fd16207, %fd16208};
	ld.local.v2.f64 	{%fd16210, %fd16211}, [%rd5+9824];
	ld.local.v2.f64 	{%fd16212, %fd16213}, [%rd5+9840];
	ld.local.v2.f64 	{%fd16214, %fd16215}, [%rd5+9856];
	ld.local.v2.f64 	{%fd16216, %fd16217}, [%rd5+9872];
	ld.local.v2.f64 	{%fd16218, %fd16219}, [%rd5+9888];
	ld.local.v2.f64 	{%fd16220, %fd16221}, [%rd5+9904];
	ld.local.v2.f64 	{%fd16222, %fd16223}, [%rd5+9920];
	ld.local.f64 	%fd16224, [%rd5+9944];
	ld.local.v2.f64 	{%fd16225, %fd16226}, [%rd5+9952];
	ld.local.v2.f64 	{%fd16227, %fd16228}, [%rd5+9968];
	ld.local.v2.f64 	{%fd16229, %fd16230}, [%rd5+9984];
	neg.f64 	%fd16231, %fd15894;
	div.rn.f64 	%fd16232, %fd16231, %fd11888;
	neg.f64 	%fd16233, %fd16232;
	ld.local.v2.f64 	{%fd16234, %fd16235}, [%rd5+2288];
	fma.rn.f64 	%fd16236, %fd16232, %fd16234, %fd16224;
	fma.rn.f64 	%fd16237, %fd16232, %fd16235, %fd16226;
	neg.f64 	%fd16238, %fd16210;
	div.rn.f64 	%fd16239, %fd16238, %fd11908;
	neg.f64 	%fd16240, %fd16239;
	fma.rn.f64 	%fd16241, %fd16239, %fd11907, %fd16225;
	fma.rn.f64 	%fd16242, %fd16239, %fd12151, %fd16227;
	neg.f64 	%fd16243, %fd16211;
	div.rn.f64 	%fd16244, %fd16243, %fd14131;
	neg.f64 	%fd16245, %fd16244;
	fma.rn.f64 	%fd16246, %fd16244, %fd14132, %fd16214;
	fma.rn.f64 	%fd16247, %fd16244, %fd14138, %fd16219;
	neg.f64 	%fd16248, %fd16212;
	div.rn.f64 	%fd16249, %fd16248, %fd2180;
	neg.f64 	%fd16250, %fd16249;
	fma.rn.f64 	%fd16251, %fd16249, %fd14529, %fd16216;
	fma.rn.f64 	%fd16252, %fd16249, %fd2131, %fd16220;
	fma.rn.f64 	%fd16253, %fd16249, %fd12806, %fd16221;
	fma.rn.f64 	%fd16254, %fd16249, %fd12808, %fd12113;
	fma.rn.f64 	%fd16255, %fd16249, %fd12809, %fd16237;
	fma.rn.f64 	%fd16256, %fd16249, %fd2183, %fd16242;
	fma.rn.f64 	%fd16257, %fd16249, %fd14903, %fd16230;
	neg.f64 	%fd16258, %fd16213;
	div.rn.f64 	%fd16259, %fd16258, %fd12769;
	neg.f64 	%fd16260, %fd16259;
	fma.rn.f64 	%fd16261, %fd16259, %fd12805, %fd16251;
	fma.rn.f64 	%fd16262, %fd16259, %fd12752, %fd16218;
	fma.rn.f64 	%fd16263, %fd16259, %fd2130, %fd16247;
	fma.rn.f64 	%fd16264, %fd16259, %fd2132, %fd16252;
	fma.rn.f64 	%fd16265, %fd16259, %fd12807, %fd16253;
	fma.rn.f64 	%fd16266, %fd16259, %fd12783, %fd16222;
	fma.rn.f64 	%fd16267, %fd16259, %fd2505, %fd16254;
	fma.rn.f64 	%fd16268, %fd16259, %fd14914, %fd16236;
	fma.rn.f64 	%fd16269, %fd16259, %fd12811, %fd16255;
	fma.rn.f64 	%fd16270, %fd16259, %fd12814, %fd16256;
	fma.rn.f64 	%fd16271, %fd16259, %fd12800, %fd16229;
	fma.rn.f64 	%fd16272, %fd16259, %fd2508, %fd16257;
	neg.f64 	%fd16273, %fd16246;
	div.rn.f64 	%fd16274, %fd16273, %fd14934;
	neg.f64 	%fd16275, %fd16274;
	fma.rn.f64 	%fd16276, %fd16274, %fd12966, %fd16215;
	fma.rn.f64 	%fd16277, %fd16274, %fd12986, %fd16217;
	fma.rn.f64 	%fd16278, %fd16274, %fd2513, %fd16263;
	fma.rn.f64 	%fd16279, %fd16274, %fd12982, %fd16264;
	fma.rn.f64 	%fd16280, %fd16274, %fd2514, %fd16265;
	fma.rn.f64 	%fd16281, %fd16274, %fd12969, %fd16223;
	fma.rn.f64 	%fd16282, %fd16274, %fd14944, %fd16241;
	fma.rn.f64 	%fd16283, %fd16274, %fd14945, %fd16270;
	fma.rn.f64 	%fd16284, %fd16274, %fd12987, %fd16228;
	fma.rn.f64 	%fd16285, %fd16274, %fd12970, %fd16271;
	neg.f64 	%fd16286, %fd16276;
	div.rn.f64 	%fd16287, %fd16286, %fd13384;
	neg.f64 	%fd16288, %fd16287;
	fma.rn.f64 	%fd16289, %fd16287, %fd2519, %fd16277;
	fma.rn.f64 	%fd16290, %fd16287, %fd13396, %fd16262;
	fma.rn.f64 	%fd16291, %fd16287, %fd2520, %fd16278;
	fma.rn.f64 	%fd16292, %fd16287, %fd2443, %fd16279;
	fma.rn.f64 	%fd16293, %fd16287, %fd13388, %fd16280;
	fma.rn.f64 	%fd16294, %fd16287, %fd13399, %fd16266;
	fma.rn.f64 	%fd16295, %fd16287, %fd2522, %fd16281;
	fma.rn.f64 	%fd16296, %fd16287, %fd2445, %fd16267;
	fma.rn.f64 	%fd16297, %fd16287, %fd13400, %fd16282;
	fma.rn.f64 	%fd16298, %fd16287, %fd2446, %fd16283;
	fma.rn.f64 	%fd16299, %fd16287, %fd2524, %fd16284;
	fma.rn.f64 	%fd16300, %fd16287, %fd2447, %fd16285;
	fma.rn.f64 	%fd16301, %fd16287, %fd13238, %fd16272;
	neg.f64 	%fd16302, %fd16261;
	div.rn.f64 	%fd16303, %fd16302, %fd2200;
	neg.f64 	%fd16304, %fd16303;
	fma.rn.f64 	%fd16305, %fd16303, %fd2141, %fd16289;
	fma.rn.f64 	%fd16306, %fd16303, %fd2142, %fd16290;
	fma.rn.f64 	%fd16307, %fd16303, %fd13501, %fd16291;
	fma.rn.f64 	%fd16308, %fd16303, %fd13502, %fd16292;
	fma.rn.f64 	%fd16309, %fd16303, %fd2201, %fd16293;
	fma.rn.f64 	%fd16310, %fd16303, %fd2202, %fd16294;
	fma.rn.f64 	%fd16311, %fd16303, %fd13415, %fd16295;
	fma.rn.f64 	%fd16312, %fd16303, %fd13483, %fd16296;
	fma.rn.f64 	%fd16313, %fd16303, %fd2139, %fd16268;
	fma.rn.f64 	%fd16314, %fd16303, %fd2143, %fd16297;
	fma.rn.f64 	%fd16315, %fd16303, %fd2140, %fd16269;
	fma.rn.f64 	%fd16316, %fd16303, %fd2144, %fd16298;
	fma.rn.f64 	%fd16317, %fd16303, %fd2203, %fd16299;
	fma.rn.f64 	%fd16318, %fd16303, %fd2204, %fd16300;
	fma.rn.f64 	%fd16319, %fd16303, %fd2209, %fd16301;
	neg.f64 	%fd16320, %fd16305;
	div.rn.f64 	%fd16321, %fd16320, %fd13621;
	neg.f64 	%fd16322, %fd16321;
	fma.rn.f64 	%fd16323, %fd16321, %fd13622, %fd16306;
	fma.rn.f64 	%fd16324, %fd16321, %fd2146, %fd16307;
	fma.rn.f64 	%fd16325, %fd16321, %fd2147, %fd16308;
	fma.rn.f64 	%fd16326, %fd16321, %fd13623, %fd16309;
	fma.rn.f64 	%fd16327, %fd16321, %fd13624, %fd16310;
	fma.rn.f64 	%fd16328, %fd16321, %fd2205, %fd16311;
	fma.rn.f64 	%fd16329, %fd16321, %fd2206, %fd16312;
	fma.rn.f64 	%fd16330, %fd16321, %fd2145, %fd16313;
	fma.rn.f64 	%fd16331, %fd16321, %fd2148, %fd16314;
	fma.rn.f64 	%fd16332, %fd16321, %fd2149, %fd16316;
	fma.rn.f64 	%fd16333, %fd16321, %fd2150, %fd16317;
	fma.rn.f64 	%fd16334, %fd16321, %fd13627, %fd16318;
	fma.rn.f64 	%fd16335, %fd16321, %fd13628, %fd16319;
	neg.f64 	%fd16336, %fd16323;
	div.rn.f64 	%fd16337, %fd16336, %fd13862;
	neg.f64 	%fd16338, %fd16337;
	fma.rn.f64 	%fd16339, %fd16337, %fd13863, %fd16324;
	fma.rn.f64 	%fd16340, %fd16337, %fd2210, %fd16325;
	fma.rn.f64 	%fd16341, %fd16337, %fd2211, %fd16326;
	fma.rn.f64 	%fd16342, %fd16337, %fd2151, %fd16327;
	fma.rn.f64 	%fd16343, %fd16337, %fd2152, %fd16328;
	fma.rn.f64 	%fd16344, %fd16337, %fd2153, %fd16329;
	fma.rn.f64 	%fd16345, %fd16337, %fd2154, %fd16330;
	fma.rn.f64 	%fd16346, %fd16337, %fd13866, %fd16331;
	fma.rn.f64 	%fd16347, %fd16337, %fd13660, %fd16315;
	fma.rn.f64 	%fd16348, %fd16337, %fd2212, %fd16332;
	fma.rn.f64 	%fd16349, %fd16337, %fd2213, %fd16333;
	fma.rn.f64 	%fd16350, %fd16337, %fd13869, %fd16334;
	fma.rn.f64 	%fd16351, %fd16337, %fd13870, %fd16335;
	neg.f64 	%fd16352, %fd16339;
	div.rn.f64 	%fd16353, %fd16352, %fd14656;
	neg.f64 	%fd16354, %fd16353;
	fma.rn.f64 	%fd16355, %fd16353, %fd2530, %fd16340;
	fma.rn.f64 	%fd16356, %fd16353, %fd14657, %fd16341;
	fma.rn.f64 	%fd16357, %fd16353, %fd14658, %fd16342;
	fma.rn.f64 	%fd16358, %fd16353, %fd14659, %fd16343;
	fma.rn.f64 	%fd16359, %fd16353, %fd14660, %fd16344;
	fma.rn.f64 	%fd16360, %fd16353, %fd2454, %fd16345;
	fma.rn.f64 	%fd16361, %fd16353, %fd2533, %fd16346;
	fma.rn.f64 	%fd16362, %fd16353, %fd2455, %fd16347;
	fma.rn.f64 	%fd16363, %fd16353, %fd14661, %fd16348;
	fma.rn.f64 	%fd16364, %fd16353, %fd14662, %fd16349;
	fma.rn.f64 	%fd16365, %fd16353, %fd14663, %fd16350;
	fma.rn.f64 	%fd16366, %fd16353, %fd14664, %fd16351;
	neg.f64 	%fd16367, %fd16355;
	div.rn.f64 	%fd16368, %fd16367, %fd2230;
	neg.f64 	%fd16369, %fd16368;
	fma.rn.f64 	%fd16370, %fd16368, %fd15030, %fd16356;
	fma.rn.f64 	%fd16371, %fd16368, %fd15031, %fd16357;
	fma.rn.f64 	%fd16372, %fd16368, %fd15032, %fd16358;
	fma.rn.f64 	%fd16373, %fd16368, %fd15033, %fd16359;
	fma.rn.f64 	%fd16374, %fd16368, %fd15034, %fd16360;
	fma.rn.f64 	%fd16375, %fd16368, %fd2537, %fd16361;
	fma.rn.f64 	%fd16376, %fd16368, %fd15035, %fd16362;
	fma.rn.f64 	%fd16377, %fd16368, %fd15036, %fd16363;
	fma.rn.f64 	%fd16378, %fd16368, %fd15037, %fd16364;
	fma.rn.f64 	%fd16379, %fd16368, %fd15038, %fd16365;
	fma.rn.f64 	%fd16380, %fd16368, %fd15039, %fd16366;
	neg.f64 	%fd16381, %fd16370;
	div.rn.f64 	%fd16382, %fd16381, %fd15562;
	neg.f64 	%fd16383, %fd16382;
	fma.rn.f64 	%fd16384, %fd16382, %fd15563, %fd16371;
	fma.rn.f64 	%fd16385, %fd16382, %fd2207, %fd16372;
	fma.rn.f64 	%fd16386, %fd16382, %fd2208, %fd16373;
	fma.rn.f64 	%fd16387, %fd16382, %fd15564, %fd16374;
	fma.rn.f64 	%fd16388, %fd16382, %fd15565, %fd16375;
	fma.rn.f64 	%fd16389, %fd16382, %fd15566, %fd16376;
	fma.rn.f64 	%fd16390, %fd16382, %fd15567, %fd16377;
	fma.rn.f64 	%fd16391, %fd16382, %fd15568, %fd16378;
	fma.rn.f64 	%fd16392, %fd16382, %fd15569, %fd16379;
	fma.rn.f64 	%fd16393, %fd16382, %fd15570, %fd16380;
	neg.f64 	%fd16394, %fd16384;
	div.rn.f64 	%fd16395, %fd16394, %fd15846;
	neg.f64 	%fd16396, %fd16395;
	fma.rn.f64 	%fd16397, %fd16395, %fd15847, %fd16385;
	fma.rn.f64 	%fd16398, %fd16395, %fd2214, %fd16386;
	fma.rn.f64 	%fd16399, %fd16395, %fd2215, %fd16387;
	fma.rn.f64 	%fd16400, %fd16395, %fd15848, %fd16388;
	fma.rn.f64 	%fd16401, %fd16395, %fd15849, %fd16389;
	fma.rn.f64 	%fd16402, %fd16395, %fd15850, %fd16390;
	fma.rn.f64 	%fd16403, %fd16395, %fd15851, %fd16391;
	fma.rn.f64 	%fd16404, %fd16395, %fd15852, %fd16392;
	fma.rn.f64 	%fd16405, %fd16395, %fd15853, %fd16393;
	neg.f64 	%fd16406, %fd16397;
	div.rn.f64 	%fd16407, %fd16406, %fd16201;
	neg.f64 	%fd16408, %fd16407;
	fma.rn.f64 	%fd16409, %fd16407, %fd16202, %fd16398;
	fma.rn.f64 	%fd16410, %fd16407, %fd16203, %fd16399;
	fma.rn.f64 	%fd16411, %fd16407, %fd16204, %fd16400;
	fma.rn.f64 	%fd16412, %fd16407, %fd16205, %fd16401;
	fma.rn.f64 	%fd16413, %fd16407, %fd16206, %fd16402;
	fma.rn.f64 	%fd16414, %fd16407, %fd16207, %fd16403;
	fma.rn.f64 	%fd16415, %fd16407, %fd16208, %fd16404;
	fma.rn.f64 	%fd16416, %fd16407, %fd16209, %fd16405;
	st.local.v2.f64 	[%rd5+9808], {%fd16209, %fd16233};
	st.local.v2.f64 	[%rd5+9824], {%fd16240, %fd16245};
	st.local.v2.f64 	[%rd5+9840], {%fd16250, %fd16260};
	st.local.v2.f64 	[%rd5+9856], {%fd16275, %fd16288};
	st.local.v2.f64 	[%rd5+9872], {%fd16304, %fd16322};
	st.local.v2.f64 	[%rd5+9888], {%fd16338, %fd16354};
	st.local.v2.f64 	[%rd5+9904], {%fd16369, %fd16383};
	st.local.v2.f64 	[%rd5+9920], {%fd16396, %fd16408};
	st.local.v2.f64 	[%rd5+9936], {%fd16409, %fd16410};
	st.local.v2.f64 	[%rd5+9952], {%fd16411, %fd16412};
	st.local.v2.f64 	[%rd5+9968], {%fd16413, %fd16414};
	st.local.v2.f64 	[%rd5+9984], {%fd16415, %fd16416};
	ld.local.v2.f64 	{%fd16417, %fd16418}, [%rd5+10000];
	ld.local.v2.f64 	{%fd16419, %fd16420}, [%rd5+10016];
	ld.local.v2.f64 	{%fd16421, %fd16422}, [%rd5+10032];
	ld.local.v2.f64 	{%fd16423, %fd16424}, [%rd5+10048];
	ld.local.v2.f64 	{%fd16425, %fd16426}, [%rd5+10064];
	ld.local.v2.f64 	{%fd16427, %fd16428}, [%rd5+10080];
	ld.local.f64 	%fd16429, [%rd5+10104];
	ld.local.v2.f64 	{%fd16430, %fd16431}, [%rd5+10112];
	ld.local.v2.f64 	{%fd16432, %fd16433}, [%rd5+10128];
	ld.local.f64 	%fd16434, [%rd5+10144];
	neg.f64 	%fd16435, %fd16417;
	div.rn.f64 	%fd16436, %fd16435, %fd2171;
	neg.f64 	%fd16437, %fd16436;
	fma.rn.f64 	%fd16438, %fd16436, %fd2172, %fd16425;
	fma.rn.f64 	%fd16439, %fd16436, %fd12781, %fd16426;
	fma.rn.f64 	%fd16440, %fd16436, %fd12782, %fd12115;
	fma.rn.f64 	%fd16441, %fd16436, %fd2181, %fd16431;
	fma.rn.f64 	%fd16442, %fd16436, %fd2182, %fd16434;
	neg.f64 	%fd16443, %fd16418;
	div.rn.f64 	%fd16444, %fd16443, %fd2218;
	neg.f64 	%fd16445, %fd16444;
	fma.rn.f64 	%fd16446, %fd16444, %fd13456, %fd16423;
	fma.rn.f64 	%fd16447, %fd16444, %fd13457, %fd16424;
	fma.rn.f64 	%fd16448, %fd16444, %fd2189, %fd16439;
	fma.rn.f64 	%fd16449, %fd16444, %fd2190, %fd16440;
	fma.rn.f64 	%fd16450, %fd16444, %fd12646, %fd16432;
	neg.f64 	%fd16451, %fd16419;
	div.rn.f64 	%fd16452, %fd16451, %fd12769;
	neg.f64 	%fd16453, %fd16452;
	fma.rn.f64 	%fd16454, %fd16452, %fd12805, %fd16420;
	fma.rn.f64 	%fd16455, %fd16452, %fd12752, %fd16422;
	fma.rn.f64 	%fd16456, %fd16452, %fd2130, %fd16446;
	fma.rn.f64 	%fd16457, %fd16452, %fd2132, %fd16447;
	fma.rn.f64 	%fd16458, %fd16452, %fd12807, %fd16438;
	fma.rn.f64 	%fd16459, %fd16452, %fd12783, %fd16448;
	fma.rn.f64 	%fd16460, %fd16452, %fd2505, %fd16428;
	fma.rn.f64 	%fd16461, %fd16452, %fd14914, %fd16449;
	fma.rn.f64 	%fd16462, %fd16452, %fd12811, %fd16430;
	fma.rn.f64 	%fd16463, %fd16452, %fd12814, %fd16441;
	fma.rn.f64 	%fd16464, %fd16452, %fd12800, %fd16433;
	fma.rn.f64 	%fd16465, %fd16452, %fd2508, %fd16442;
	neg.f64 	%fd16466, %fd16454;
	div.rn.f64 	%fd16467, %fd16466, %fd2200;
	neg.f64 	%fd16468, %fd16467;
	fma.rn.f64 	%fd16469, %fd16467, %fd2141, %fd16421;
	fma.rn.f64 	%fd16470, %fd16467, %fd2142, %fd16455;
	fma.rn.f64 	%fd16471, %fd16467, %fd13501, %fd16456;
	fma.rn.f64 	%fd16472, %fd16467, %fd13502, %fd16457;
	fma.rn.f64 	%fd16473, %fd16467, %fd2201, %fd16458;
	fma.rn.f64 	%fd16474, %fd16467, %fd2202, %fd16459;
	fma.rn.f64 	%fd16475, %fd16467, %fd13415, %fd16427;
	fma.rn.f64 	%fd16476, %fd16467, %fd13483, %fd16460;
	fma.rn.f64 	%fd16477, %fd16467, %fd2139, %fd16461;
	fma.rn.f64 	%fd16478, %fd16467, %fd2143, %fd16429;
	fma.rn.f64 	%fd16479, %fd16467, %fd2140, %fd16462;
	fma.rn.f64 	%fd16480, %fd16467, %fd2144, %fd16463;
	fma.rn.f64 	%fd16481, %fd16467, %fd2203, %fd16450;
	fma.rn.f64 	%fd16482, %fd16467, %fd2204, %fd16464;
	fma.rn.f64 	%fd16483, %fd16467, %fd2209, %fd16465;
	neg.f64 	%fd16484, %fd16469;
	div.rn.f64 	%fd16485, %fd16484, %fd13621;
	neg.f64 	%fd16486, %fd16485;
	fma.rn.f64 	%fd16487, %fd16485, %fd13622, %fd16470;
	fma.rn.f64 	%fd16488, %fd16485, %fd2146, %fd16471;
	fma.rn.f64 	%fd16489, %fd16485, %fd2147, %fd16472;
	fma.rn.f64 	%fd16490, %fd16485, %fd13623, %fd16473;
	fma.rn.f64 	%fd16491, %fd16485, %fd13624, %fd16474;
	fma.rn.f64 	%fd16492, %fd16485, %fd2205, %fd16475;
	fma.rn.f64 	%fd16493, %fd16485, %fd2206, %fd16476;
	fma.rn.f64 	%fd16494, %fd16485, %fd2145, %fd16477;
	fma.rn.f64 	%fd16495, %fd16485, %fd2148, %fd16478;
	fma.rn.f64 	%fd16496, %fd16485, %fd2149, %fd16480;
	fma.rn.f64 	%fd16497, %fd16485, %fd2150, %fd16481;
	fma.rn.f64 	%fd16498, %fd16485, %fd13627, %fd16482;
	fma.rn.f64 	%fd16499, %fd16485, %fd13628, %fd16483;
	neg.f64 	%fd16500, %fd16487;
	div.rn.f64 	%fd16501, %fd16500, %fd13862;
	neg.f64 	%fd16502, %fd16501;
	fma.rn.f64 	%fd16503, %fd16501, %fd13863, %fd16488;
	fma.rn.f64 	%fd16504, %fd16501, %fd2210, %fd16489;
	fma.rn.f64 	%fd16505, %fd16501, %fd2211, %fd16490;
	fma.rn.f64 	%fd16506, %fd16501, %fd2151, %fd16491;
	fma.rn.f64 	%fd16507, %fd16501, %fd2152, %fd16492;
	fma.rn.f64 	%fd16508, %fd16501, %fd2153, %fd16493;
	fma.rn.f64 	%fd16509, %fd16501, %fd2154, %fd16494;
	fma.rn.f64 	%fd16510, %fd16501, %fd13866, %fd16495;
	fma.rn.f64 	%fd16511, %fd16501, %fd13660, %fd16479;
	fma.rn.f64 	%fd16512, %fd16501, %fd2212, %fd16496;
	fma.rn.f64 	%fd16513, %fd16501, %fd2213, %fd16497;
	fma.rn.f64 	%fd16514, %fd16501, %fd13869, %fd16498;
	fma.rn.f64 	%fd16515, %fd16501, %fd13870, %fd16499;
	neg.f64 	%fd16516, %fd16503;
	div.rn.f64 	%fd16517, %fd16516, %fd14656;
	neg.f64 	%fd16518, %fd16517;
	fma.rn.f64 	%fd16519, %fd16517, %fd2530, %fd16504;
	fma.rn.f64 	%fd16520, %fd16517, %fd14657, %fd16505;
	fma.rn.f64 	%fd16521, %fd16517, %fd14658, %fd16506;
	ld.local.v2.f64 	{%fd2531, %fd2453}, [%rd5+8208];
	fma.rn.f64 	%fd16522, %fd16517, %fd2453, %fd16507;
	fma.rn.f64 	%fd16523, %fd16517, %fd14660, %fd16508;
	fma.rn.f64 	%fd16524, %fd16517, %fd2454, %fd16509;
	fma.rn.f64 	%fd16525, %fd16517, %fd2533, %fd16510;
	fma.rn.f64 	%fd16526, %fd16517, %fd2455, %fd16511;
	fma.rn.f64 	%fd16527, %fd16517, %fd14661, %fd16512;
	fma.rn.f64 	%fd16528, %fd16517, %fd14662, %fd16513;
	fma.rn.f64 	%fd16529, %fd16517, %fd14663, %fd16514;
	ld.local.v2.f64 	{%fd2535, %fd2457}, [%rd5+8272];
	fma.rn.f64 	%fd16530, %fd16517, %fd2457, %fd16515;
	neg.f64 	%fd16531, %fd16519;
	div.rn.f64 	%fd16532, %fd16531, %fd2230;
	neg.f64 	%fd16533, %fd16532;
	fma.rn.f64 	%fd16534, %fd16532, %fd15030, %fd16520;
	fma.rn.f64 	%fd16535, %fd16532, %fd15031, %fd16521;
	fma.rn.f64 	%fd16536, %fd16532, %fd15032, %fd16522;
	fma.rn.f64 	%fd16537, %fd16532, %fd15033, %fd16523;
	fma.rn.f64 	%fd16538, %fd16532, %fd15034, %fd16524;
	fma.rn.f64 	%fd16539, %fd16532, %fd2537, %fd16525;
	fma.rn.f64 	%fd16540, %fd16532, %fd15035, %fd16526;
	fma.rn.f64 	%fd16541, %fd16532, %fd15036, %fd16527;
	fma.rn.f64 	%fd16542, %fd16532, %fd15037, %fd16528;
	fma.rn.f64 	%fd16543, %fd16532, %fd15038, %fd16529;
	fma.rn.f64 	%fd16544, %fd16532, %fd15039, %fd16530;
	neg.f64 	%fd16545, %fd16534;
	div.rn.f64 	%fd16546, %fd16545, %fd15562;
	neg.f64 	%fd16547, %fd16546;
	fma.rn.f64 	%fd16548, %fd16546, %fd15563, %fd16535;
	fma.rn.f64 	%fd16549, %fd16546, %fd2207, %fd16536;
	fma.rn.f64 	%fd16550, %fd16546, %fd2208, %fd16537;
	fma.rn.f64 	%fd16551, %fd16546, %fd15564, %fd16538;
	fma.rn.f64 	%fd16552, %fd16546, %fd15565, %fd16539;
	fma.rn.f64 	%fd16553, %fd16546, %fd15566, %fd16540;
	fma.rn.f64 	%fd16554, %fd16546, %fd15567, %fd16541;
	fma.rn.f64 	%fd16555, %fd16546, %fd15568, %fd16542;
	fma.rn.f64 	%fd16556, %fd16546, %fd15569, %fd16543;
	fma.rn.f64 	%fd16557, %fd16546, %fd15570, %fd16544;
	neg.f64 	%fd16558, %fd16548;
	div.rn.f64 	%fd16559, %fd16558, %fd15846;
	neg.f64 	%fd16560, %fd16559;
	fma.rn.f64 	%fd16561, %fd16559, %fd15847, %fd16549;
	fma.rn.f64 	%fd16562, %fd16559, %fd2214, %fd16550;
	fma.rn.f64 	%fd16563, %fd16559, %fd2215, %fd16551;
	fma.rn.f64 	%fd16564, %fd16559, %fd15848, %fd16552;
	fma.rn.f64 	%fd16565, %fd16559, %fd15849, %fd16553;
	fma.rn.f64 	%fd16566, %fd16559, %fd15850, %fd16554;
	fma.rn.f64 	%fd16567, %fd16559, %fd15851, %fd16555;
	fma.rn.f64 	%fd16568, %fd16559, %fd15852, %fd16556;
	fma.rn.f64 	%fd16569, %fd16559, %fd15853, %fd16557;
	neg.f64 	%fd16570, %fd16561;
	div.rn.f64 	%fd16571, %fd16570, %fd16201;
	neg.f64 	%fd16572, %fd16571;
	fma.rn.f64 	%fd16573, %fd16571, %fd16202, %fd16562;
	fma.rn.f64 	%fd16574, %fd16571, %fd16203, %fd16563;
	fma.rn.f64 	%fd16575, %fd16571, %fd16204, %fd16564;
	fma.rn.f64 	%fd16576, %fd16571, %fd16205, %fd16565;
	fma.rn.f64 	%fd16577, %fd16571, %fd16206, %fd16566;
	fma.rn.f64 	%fd16578, %fd16571, %fd16207, %fd16567;
	fma.rn.f64 	%fd16579, %fd16571, %fd16208, %fd16568;
	fma.rn.f64 	%fd16580, %fd16571, %fd16209, %fd16569;
	neg.f64 	%fd16581, %fd16573;
	div.rn.f64 	%fd16582, %fd16581, %fd16409;
	neg.f64 	%fd16583, %fd16582;
	fma.rn.f64 	%fd2219, %fd16582, %fd16410, %fd16574;
	fma.rn.f64 	%fd2220, %fd16582, %fd16411, %fd16575;
	fma.rn.f64 	%fd16584, %fd16582, %fd16412, %fd16576;
	fma.rn.f64 	%fd16585, %fd16582, %fd16413, %fd16577;
	fma.rn.f64 	%fd16586, %fd16582, %fd16414, %fd16578;
	fma.rn.f64 	%fd16587, %fd16582, %fd16415, %fd16579;
	fma.rn.f64 	%fd16588, %fd16582, %fd16416, %fd16580;
	st.local.v2.f64 	[%rd5+10000], {%fd16437, %fd16445};
	st.local.v2.f64 	[%rd5+10016], {%fd16453, %fd16468};
	st.local.v2.f64 	[%rd5+10032], {%fd16486, %fd16502};
	st.local.v2.f64 	[%rd5+10048], {%fd16518, %fd16533};
	st.local.v2.f64 	[%rd5+10064], {%fd16547, %fd16560};
	st.local.v2.f64 	[%rd5+10080], {%fd16572, %fd16583};
	st.local.v2.f64 	[%rd5+10096], {%fd2219, %fd2220};
	st.local.v2.f64 	[%rd5+10112], {%fd16584, %fd16585};
	st.local.v2.f64 	[%rd5+10128], {%fd16586, %fd16587};
	ld.local.f64 	%fd16589, [%rd5+10152];
	ld.local.v2.f64 	{%fd16590, %fd16591}, [%rd5+10160];
	ld.local.v2.f64 	{%fd16592, %fd16593}, [%rd5+10176];
	ld.local.v2.f64 	{%fd16594, %fd16595}, [%rd5+10192];
	ld.local.v2.f64 	{%fd16596, %fd16597}, [%rd5+10208];
	ld.local.v2.f64 	{%fd16598, %fd16599}, [%rd5+10224];
	ld.local.v2.f64 	{%fd16600, %fd16601}, [%rd5+10240];
	ld.local.v2.f64 	{%fd16602, %fd16603}, [%rd5+10256];
	ld.local.v2.f64 	{%fd16604, %fd16605}, [%rd5+10272];
	ld.local.v2.f64 	{%fd16606, %fd16607}, [%rd5+10288];
	ld.local.v2.f64 	{%fd16608, %fd16609}, [%rd5+10304];
	ld.local.v2.f64 	{%fd16610, %fd16611}, [%rd5+10320];
	ld.local.v2.f64 	{%fd16612, %fd16613}, [%rd5+10336];
	ld.local.v2.f64 	{%fd16614, %fd16615}, [%rd5+10352];
	ld.local.f64 	%fd16616, [%rd5+10368];
	ld.local.v2.f64 	{%fd16617, %fd16618}, [%rd5+10384];
	ld.local.v2.f64 	{%fd16619, %fd16620}, [%rd5+10400];
	ld.local.v2.f64 	{%fd16621, %fd16622}, [%rd5+10416];
	neg.f64 	%fd16623, %fd16589;
	div.rn.f64 	%fd16624, %fd16623, %fd11908;
	neg.f64 	%fd16625, %fd16624;
	fma.rn.f64 	%fd16626, %fd16624, %fd11907, %fd12117;
	fma.rn.f64 	%fd16627, %fd16624, %fd12151, %fd16618;
	neg.f64 	%fd16628, %fd16590;
	div.rn.f64 	%fd16629, %fd16628, %fd11911;
	neg.f64 	%fd16630, %fd16629;
	fma.rn.f64 	%fd16631, %fd16629, %fd11910, %fd16595;
	ld.local.f64 	%fd16632, [%rd5+2496];
	fma.rn.f64 	%fd16633, %fd16629, %fd16632, %fd16605;
	fma.rn.f64 	%fd16634, %fd16629, %fd12158, %fd16626;
	ld.local.f64 	%fd16635, [%rd5+2512];
	fma.rn.f64 	%fd16636, %fd16629, %fd16635, %fd16627;
	neg.f64 	%fd16637, %fd16591;
	div.rn.f64 	%fd16638, %fd16637, %fd12169;
	neg.f64 	%fd16639, %fd16638;
	fma.rn.f64 	%fd16640, %fd16638, %fd11940, %fd16593;
	fma.rn.f64 	%fd16641, %fd16638, %fd14096, %fd16594;
	fma.rn.f64 	%fd16642, %fd16638, %fd14097, %fd16610;
	neg.f64 	%fd16643, %fd16592;
	div.rn.f64 	%fd16644, %fd16643, %fd14139;
	neg.f64 	%fd16645, %fd16644;
	fma.rn.f64 	%fd16646, %fd16644, %fd14142, %fd16641;
	fma.rn.f64 	%fd16647, %fd16644, %fd14143, %fd16642;
	fma.rn.f64 	%fd16648, %fd16644, %fd14146, %fd16634;
	ld.local.v2.f64 	{%fd16649, %fd16650}, [%rd5+3040];
	fma.rn.f64 	%fd16651, %fd16644, %fd16650, %fd16636;
	neg.f64 	%fd16652, %fd16640;
	div.rn.f64 	%fd16653, %fd16652, %fd14200;
	neg.f64 	%fd16654, %fd16653;
	fma.rn.f64 	%fd16655, %fd16653, %fd12222, %fd16631;
	ld.local.f64 	%fd16656, [%rd5+3384];
	fma.rn.f64 	%fd16657, %fd16653, %fd16656, %fd16608;
	fma.rn.f64 	%fd16658, %fd16653, %fd12226, %fd16651;
	fma.rn.f64 	%fd16659, %fd16653, %fd12227, %fd16620;
	neg.f64 	%fd16660, %fd16646;
	div.rn.f64 	%fd16661, %fd16660, %fd12218;
	neg.f64 	%fd16662, %fd16661;
	fma.rn.f64 	%fd16663, %fd16661, %fd12224, %fd16655;
	fma.rn.f64 	%fd16664, %fd16661, %fd12225, %fd16657;
	fma.rn.f64 	%fd16665, %fd16661, %fd2105, %fd16647;
	ld.local.v2.f64 	{%fd16666, %fd16667}, [%rd5+3584];
	fma.rn.f64 	%fd16668, %fd16661, %fd16666, %fd16658;
	fma.rn.f64 	%fd16669, %fd16661, %fd12229, %fd16659;
	neg.f64 	%fd16670, %fd16663;
	div.rn.f64 	%fd16671, %fd16670, %fd2187;
	neg.f64 	%fd16672, %fd16671;
	fma.rn.f64 	%fd16673, %fd16671, %fd14276, %fd16664;
	fma.rn.f64 	%fd16674, %fd16671, %fd2162, %fd16665;
	ld.local.v2.f64 	{%fd16675, %fd2221}, [%rd5+3936];
	fma.rn.f64 	%fd16676, %fd16671, %fd16675, %fd16648;
	fma.rn.f64 	%fd16677, %fd16671, %fd12271, %fd16668;
	fma.rn.f64 	%fd16678, %fd16671, %fd12272, %fd16669;
	neg.f64 	%fd16679, %fd16596;
	div.rn.f64 	%fd16680, %fd16679, %fd12284;
	neg.f64 	%fd16681, %fd16680;
	fma.rn.f64 	%fd16682, %fd16680, %fd12273, %fd16609;
	fma.rn.f64 	%fd16683, %fd16680, %fd2106, %fd16674;
	fma.rn.f64 	%fd16684, %fd16680, %fd14287, %fd16676;
	fma.rn.f64 	%fd16685, %fd16680, %fd2163, %fd16678;
	neg.f64 	%fd16686, %fd16597;
	ld.local.f64 	%fd16687, [%rd5+4040];
	div.rn.f64 	%fd16688, %fd16686, %fd16687;
	neg.f64 	%fd16689, %fd16688;
	fma.rn.f64 	%fd16690, %fd16688, %fd2107, %fd16682;
	fma.rn.f64 	%fd16691, %fd16688, %fd12311, %fd16683;
	fma.rn.f64 	%fd16692, %fd16688, %fd12312, %fd16684;
	ld.local.v2.f64 	{%fd2222, %fd16693}, [%rd5+4064];
	fma.rn.f64 	%fd16694, %fd16688, %fd16693, %fd16685;
	neg.f64 	%fd16695, %fd16598;
	div.rn.f64 	%fd16696, %fd16695, %fd2164;
	neg.f64 	%fd16697, %fd16696;
	fma.rn.f64 	%fd16698, %fd16696, %fd12417, %fd16599;
	fma.rn.f64 	%fd16699, %fd16696, %fd2110, %fd16601;
	ld.local.v2.f64 	{%fd16700, %fd2223}, [%rd5+4544];
	fma.rn.f64 	%fd16701, %fd16696, %fd16700, %fd16690;
	fma.rn.f64 	%fd16702, %fd16696, %fd12419, %fd16691;
	ld.local.v2.f64 	{%fd16703, %fd2224}, [%rd5+4560];
	fma.rn.f64 	%fd16704, %fd16696, %fd16703, %fd16692;
	fma.rn.f64 	%fd16705, %fd16696, %fd14366, %fd16694;
	neg.f64 	%fd16706, %fd16698;
	div.rn.f64 	%fd16707, %fd16706, %fd2115;
	neg.f64 	%fd16708, %fd16707;
	fma.rn.f64 	%fd16709, %fd16707, %fd12031, %fd16701;
	fma.rn.f64 	%fd16710, %fd16707, %fd12471, %fd16702;
	ld.local.v2.f64 	{%fd2225, %fd16711}, [%rd5+4816];
	fma.rn.f64 	%fd16712, %fd16707, %fd16711, %fd16704;
	fma.rn.f64 	%fd16713, %fd16707, %fd14406, %fd16705;
	neg.f64 	%fd16714, %fd16600;
	div.rn.f64 	%fd16715, %fd16714, %fd12053;
	neg.f64 	%fd16716, %fd16715;
	fma.rn.f64 	%fd16717, %fd16715, %fd12540, %fd16673;
	fma.rn.f64 	%fd16718, %fd16715, %fd2178, %fd16709;
	fma.rn.f64 	%fd16719, %fd16715, %fd14463, %fd16710;
	fma.rn.f64 	%fd16720, %fd16715, %fd12533, %fd16712;
	ld.local.v2.f64 	{%fd2226, %fd16721}, [%rd5+5216];
	fma.rn.f64 	%fd16722, %fd16715, %fd16721, %fd16619;
	fma.rn.f64 	%fd16723, %fd16715, %fd2216, %fd16713;
	neg.f64 	%fd16724, %fd16699;
	div.rn.f64 	%fd16725, %fd16724, %fd2188;
	neg.f64 	%fd16726, %fd16725;
	ld.local.v2.f64 	{%fd16727, %fd2227}, [%rd5+5360];
	fma.rn.f64 	%fd16728, %fd16725, %fd16727, %fd16603;
	fma.rn.f64 	%fd16729, %fd16725, %fd12609, %fd16717;
	fma.rn.f64 	%fd16730, %fd16725, %fd12602, %fd16718;
	fma.rn.f64 	%fd16731, %fd16725, %fd2118, %fd16719;
	ld.local.v2.f64 	{%fd16732, %fd2228}, [%rd5+5392];
	fma.rn.f64 	%fd16733, %fd16725, %fd16732, %fd16720;
	fma.rn.f64 	%fd16734, %fd16725, %fd12610, %fd16722;
	fma.rn.f64 	%fd16735, %fd16725, %fd2179, %fd16723;
	neg.f64 	%fd16736, %fd16602;
	div.rn.f64 	%fd16737, %fd16736, %fd12630;
	neg.f64 	%fd16738, %fd16737;
	fma.rn.f64 	%fd16739, %fd16737, %fd16045, %fd16729;
	ld.local.v2.f64 	{%fd2229, %fd16740}, [%rd5+5520];
	fma.rn.f64 	%fd16741, %fd16737, %fd16740, %fd16730;
	fma.rn.f64 	%fd16742, %fd16737, %fd2434, %fd16731;
	fma.rn.f64 	%fd16743, %fd16737, %fd12644, %fd16733;
	fma.rn.f64 	%fd16744, %fd16737, %fd12626, %fd16677;
	fma.rn.f64 	%fd16745, %fd16737, %fd2119, %fd16734;
	fma.rn.f64 	%fd16746, %fd16737, %fd14510, %fd16735;
	neg.f64 	%fd16747, %fd16728;
	div.rn.f64 	%fd16748, %fd16747, %fd2120;
	neg.f64 	%fd16749, %fd16748;
	fma.rn.f64 	%fd16750, %fd16748, %fd2122, %fd16739;
	fma.rn.f64 	%fd16751, %fd16748, %fd2123, %fd16742;
	fma.rn.f64 	%fd16752, %fd16748, %fd2121, %fd16611;
	fma.rn.f64 	%fd16753, %fd16748, %fd2191, %fd16613;
	fma.rn.f64 	%fd16754, %fd16748, %fd2192, %fd16743;
	fma.rn.f64 	%fd16755, %fd16748, %fd12671, %fd16745;
	fma.rn.f64 	%fd16756, %fd16748, %fd12660, %fd16746;
	neg.f64 	%fd16757, %fd16604;
	div.rn.f64 	%fd16758, %fd16757, %fd2193;
	neg.f64 	%fd16759, %fd16758;
	fma.rn.f64 	%fd16760, %fd16758, %fd12680, %fd16606;
	fma.rn.f64 	%fd16761, %fd16758, %fd12744, %fd16750;
	fma.rn.f64 	%fd16762, %fd16758, %fd2194, %fd16741;
	fma.rn.f64 	%fd16763, %fd16758, %fd2195, %fd16751;
	fma.rn.f64 	%fd16764, %fd16758, %fd12746, %fd16752;
	fma.rn.f64 	%fd16765, %fd16758, %fd12747, %fd16753;
	fma.rn.f64 	%fd16766, %fd16758, %fd2126, %fd16754;
	fma.rn.f64 	%fd16767, %fd16758, %fd2127, %fd16755;
	fma.rn.f64 	%fd16768, %fd16758, %fd2217, %fd16756;
	neg.f64 	%fd16769, %fd16633;
	div.rn.f64 	%fd16770, %fd16769, %fd14934;
	neg.f64 	%fd16771, %fd16770;
	fma.rn.f64 	%fd16772, %fd16770, %fd12966, %fd16607;
	ld.local.f64 	%fd16773, [%rd5+6312];
	fma.rn.f64 	%fd16774, %fd16770, %fd16773, %fd16761;
	fma.rn.f64 	%fd16775, %fd16770, %fd2513, %fd16763;
	fma.rn.f64 	%fd16776, %fd16770, %fd12982, %fd16764;
	fma.rn.f64 	%fd16777, %fd16770, %fd2514, %fd16612;
	ld.local.f64 	%fd16778, [%rd5+6344];
	fma.rn.f64 	%fd16779, %fd16770, %fd16778, %fd16614;
	fma.rn.f64 	%fd16780, %fd16770, %fd14944, %fd16766;
	fma.rn.f64 	%fd16781, %fd16770, %fd14945, %fd16744;
	fma.rn.f64 	%fd16782, %fd16770, %fd12987, %fd16767;
	fma.rn.f64 	%fd16783, %fd16770, %fd12970, %fd16768;
	neg.f64 	%fd16784, %fd16760;
	div.rn.f64 	%fd16785, %fd16784, %fd2197;
	neg.f64 	%fd16786, %fd16785;
	fma.rn.f64 	%fd16787, %fd16785, %fd2137, %fd16774;
	fma.rn.f64 	%fd16788, %fd16785, %fd2138, %fd16762;
	fma.rn.f64 	%fd16789, %fd16785, %fd13207, %fd16775;
	fma.rn.f64 	%fd16790, %fd16785, %fd13208, %fd16776;
	fma.rn.f64 	%fd16791, %fd16785, %fd2198, %fd16765;
	fma.rn.f64 	%fd16792, %fd16785, %fd2199, %fd16780;
	fma.rn.f64 	%fd16793, %fd16785, %fd13179, %fd16781;
	fma.rn.f64 	%fd16794, %fd16785, %fd13211, %fd16782;
	fma.rn.f64 	%fd16795, %fd16785, %fd13212, %fd16783;
	neg.f64 	%fd16796, %fd16772;
	div.rn.f64 	%fd16797, %fd16796, %fd13384;
	neg.f64 	%fd16798, %fd16797;
	fma.rn.f64 	%fd16799, %fd16797, %fd2519, %fd16787;
	fma.rn.f64 	%fd16800, %fd16797, %fd13396, %fd16788;
	fma.rn.f64 	%fd16801, %fd16797, %fd2520, %fd16789;
	fma.rn.f64 	%fd16802, %fd16797, %fd2443, %fd16790;
	fma.rn.f64 	%fd16803, %fd16797, %fd13388, %fd16777;
	fma.rn.f64 	%fd16804, %fd16797, %fd13399, %fd16791;
	fma.rn.f64 	%fd16805, %fd16797, %fd2522, %fd16779;
	fma.rn.f64 	%fd16806, %fd16797, %fd2445, %fd16615;
	fma.rn.f64 	%fd16807, %fd16797, %fd13400, %fd16792;
	fma.rn.f64 	%fd16808, %fd16797, %fd2446, %fd16793;
	fma.rn.f64 	%fd16809, %fd16797, %fd2524, %fd16794;
	fma.rn.f64 	%fd16810, %fd16797, %fd2447, %fd16795;
	fma.rn.f64 	%fd16811, %fd16797, %fd13238, %fd16621;
	neg.f64 	%fd16812, %fd16799;
	div.rn.f64 	%fd16813, %fd16812, %fd13621;
	neg.f64 	%fd16814, %fd16813;
	fma.rn.f64 	%fd16815, %fd16813, %fd13622, %fd16800;
	fma.rn.f64 	%fd16816, %fd16813, %fd2146, %fd16801;
	fma.rn.f64 	%fd16817, %fd16813, %fd2147, %fd16802;
	fma.rn.f64 	%fd16818, %fd16813, %fd13623, %fd16803;
	fma.rn.f64 	%fd16819, %fd16813, %fd13624, %fd16804;
	fma.rn.f64 	%fd16820, %fd16813, %fd2205, %fd16805;
	fma.rn.f64 	%fd16821, %fd16813, %fd2206, %fd16806;
	fma.rn.f64 	%fd16822, %fd16813, %fd2145, %fd16616;
	fma.rn.f64 	%fd16823, %fd16813, %fd2148, %fd16807;
	fma.rn.f64 	%fd16824, %fd16813, %fd2149, %fd16808;
	fma.rn.f64 	%fd16825, %fd16813, %fd2150, %fd16809;
	fma.rn.f64 	%fd16826, %fd16813, %fd13627, %fd16810;
	fma.rn.f64 	%fd16827, %fd16813, %fd13628, %fd16811;
	neg.f64 	%fd16828, %fd16815;
	div.rn.f64 	%fd16829, %fd16828, %fd13862;
	neg.f64 	%fd16830, %fd16829;
	fma.rn.f64 	%fd16831, %fd16829, %fd13863, %fd16816;
	fma.rn.f64 	%fd16832, %fd16829, %fd2210, %fd16817;
	fma.rn.f64 	%fd16833, %fd16829, %fd2211, %fd16818;
	fma.rn.f64 	%fd16834, %fd16829, %fd2151, %fd16819;
	fma.rn.f64 	%fd16835, %fd16829, %fd2152, %fd16820;
	fma.rn.f64 	%fd16836, %fd16829, %fd2153, %fd16821;
	fma.rn.f64 	%fd16837, %fd16829, %fd2154, %fd16822;
	fma.rn.f64 	%fd16838, %fd16829, %fd13866, %fd16823;
	fma.rn.f64 	%fd16839, %fd16829, %fd13660, %fd16617;
	fma.rn.f64 	%fd16840, %fd16829, %fd2212, %fd16824;
	fma.rn.f64 	%fd16841, %fd16829, %fd2213, %fd16825;
	fma.rn.f64 	%fd16842, %fd16829, %fd13869, %fd16826;
	fma.rn.f64 	%fd16843, %fd16829, %fd13870, %fd16827;
	neg.f64 	%fd16844, %fd16831;
	div.rn.f64 	%fd16845, %fd16844, %fd14656;
	neg.f64 	%fd16846, %fd16845;
	fma.rn.f64 	%fd16847, %fd16845, %fd2530, %fd16832;
	fma.rn.f64 	%fd16848, %fd16845, %fd14657, %fd16833;
	fma.rn.f64 	%fd16849, %fd16845, %fd2531, %fd16834;
	fma.rn.f64 	%fd16850, %fd16845, %fd2453, %fd16835;
	fma.rn.f64 	%fd16851, %fd16845, %fd14660, %fd16836;
	fma.rn.f64 	%fd16852, %fd16845, %fd2454, %fd16837;
	fma.rn.f64 	%fd16853, %fd16845, %fd2533, %fd16838;
	fma.rn.f64 	%fd16854, %fd16845, %fd2455, %fd16839;
	fma.rn.f64 	%fd16855, %fd16845, %fd14661, %fd16840;
	fma.rn.f64 	%fd16856, %fd16845, %fd14662, %fd16841;
	fma.rn.f64 	%fd16857, %fd16845, %fd2535, %fd16842;
	fma.rn.f64 	%fd16858, %fd16845, %fd2457, %fd16843;
	neg.f64 	%fd16859, %fd16847;
	div.rn.f64 	%fd16860, %fd16859, %fd2230;
	neg.f64 	%fd16861, %fd16860;
	fma.rn.f64 	%fd16862, %fd16860, %fd15030, %fd16848;
	ld.local.v2.f64 	{%fd16863, %fd16864}, [%rd5+8576];
	fma.rn.f64 	%fd16865, %fd16860, %fd16864, %fd16849;
	fma.rn.f64 	%fd16866, %fd16860, %fd15032, %fd16850;
	fma.rn.f64 	%fd16867, %fd16860, %fd15033, %fd16851;
	fma.rn.f64 	%fd16868, %fd16860, %fd15034, %fd16852;
	fma.rn.f64 	%fd16869, %fd16860, %fd2537, %fd16853;
	fma.rn.f64 	%fd16870, %fd16860, %fd15035, %fd16854;
	fma.rn.f64 	%fd16871, %fd16860, %fd15036, %fd16855;
	fma.rn.f64 	%fd16872, %fd16860, %fd15037, %fd16856;
	ld.local.v2.f64 	{%fd16873, %fd2539}, [%rd5+8640];
	fma.rn.f64 	%fd16874, %fd16860, %fd2539, %fd16857;
	fma.rn.f64 	%fd16875, %fd16860, %fd15039, %fd16858;
	neg.f64 	%fd16876, %fd16862;
	div.rn.f64 	%fd16877, %fd16876, %fd15562;
	neg.f64 	%fd16878, %fd16877;
	fma.rn.f64 	%fd16879, %fd16877, %fd15563, %fd16865;
	fma.rn.f64 	%fd16880, %fd16877, %fd2207, %fd16866;
	fma.rn.f64 	%fd16881, %fd16877, %fd2208, %fd16867;
	fma.rn.f64 	%fd16882, %fd16877, %fd15564, %fd16868;
	fma.rn.f64 	%fd16883, %fd16877, %fd15565, %fd16869;
	fma.rn.f64 	%fd16884, %fd16877, %fd15566, %fd16870;
	fma.rn.f64 	%fd16885, %fd16877, %fd15567, %fd16871;
	fma.rn.f64 	%fd16886, %fd16877, %fd15568, %fd16872;
	fma.rn.f64 	%fd16887, %fd16877, %fd15569, %fd16874;
	fma.rn.f64 	%fd16888, %fd16877, %fd15570, %fd16875;
	neg.f64 	%fd16889, %fd16879;
	div.rn.f64 	%fd16890, %fd16889, %fd15846;
	neg.f64 	%fd16891, %fd16890;
	fma.rn.f64 	%fd16892, %fd16890, %fd15847, %fd16880;
	fma.rn.f64 	%fd16893, %fd16890, %fd2214, %fd16881;
	fma.rn.f64 	%fd16894, %fd16890, %fd2215, %fd16882;
	fma.rn.f64 	%fd16895, %fd16890, %fd15848, %fd16883;
	fma.rn.f64 	%fd16896, %fd16890, %fd15849, %fd16884;
	fma.rn.f64 	%fd16897, %fd16890, %fd15850, %fd16885;
	fma.rn.f64 	%fd16898, %fd16890, %fd15851, %fd16886;
	fma.rn.f64 	%fd16899, %fd16890, %fd15852, %fd16887;
	fma.rn.f64 	%fd16900, %fd16890, %fd15853, %fd16888;
	neg.f64 	%fd16901, %fd16892;
	div.rn.f64 	%fd16902, %fd16901, %fd16201;
	neg.f64 	%fd16903, %fd16902;
	fma.rn.f64 	%fd16904, %fd16902, %fd16202, %fd16893;
	fma.rn.f64 	%fd16905, %fd16902, %fd16203, %fd16894;
	fma.rn.f64 	%fd16906, %fd16902, %fd16204, %fd16895;
	fma.rn.f64 	%fd16907, %fd16902, %fd16205, %fd16896;
	fma.rn.f64 	%fd16908, %fd16902, %fd16206, %fd16897;
	fma.rn.f64 	%fd16909, %fd16902, %fd16207, %fd16898;
	fma.rn.f64 	%fd16910, %fd16902, %fd16208, %fd16899;
	fma.rn.f64 	%fd16911, %fd16902, %fd16209, %fd16900;
	neg.f64 	%fd16912, %fd16904;
	div.rn.f64 	%fd16913, %fd16912, %fd16409;
	neg.f64 	%fd16914, %fd16913;
	fma.rn.f64 	%fd16915, %fd16913, %fd16410, %fd16905;
	fma.rn.f64 	%fd16916, %fd16913, %fd16411, %fd16906;
	fma.rn.f64 	%fd16917, %fd16913, %fd16412, %fd16907;
	fma.rn.f64 	%fd16918, %fd16913, %fd16413, %fd16908;
	fma.rn.f64 	%fd16919, %fd16913, %fd16414, %fd16909;
	fma.rn.f64 	%fd16920, %fd16913, %fd16415, %fd16910;
	fma.rn.f64 	%fd16921, %fd16913, %fd16416, %fd16911;
	neg.f64 	%fd16922, %fd16915;
	div.rn.f64 	%fd16923, %fd16922, %fd2219;
	neg.f64 	%fd16924, %fd16923;
	fma.rn.f64 	%fd16925, %fd16923, %fd2220, %fd16916;
	fma.rn.f64 	%fd16926, %fd16923, %fd16584, %fd16917;
	fma.rn.f64 	%fd16927, %fd16923, %fd16585, %fd16918;
	fma.rn.f64 	%fd16928, %fd16923, %fd16586, %fd16919;
	fma.rn.f64 	%fd16929, %fd16923, %fd16587, %fd16920;
	fma.rn.f64 	%fd16930, %fd16923, %fd16588, %fd16921;
	st.local.v2.f64 	[%rd5+10144], {%fd16588, %fd16625};
	st.local.v2.f64 	[%rd5+10160], {%fd16630, %fd16639};
	st.local.v2.f64 	[%rd5+10176], {%fd16645, %fd16654};
	st.local.v2.f64 	[%rd5+10192], {%fd16662, %fd16672};
	st.local.v2.f64 	[%rd5+10208], {%fd16681, %fd16689};
	st.local.v2.f64 	[%rd5+10224], {%fd16697, %fd16708};
	st.local.v2.f64 	[%rd5+10240], {%fd16716, %fd16726};
	st.local.v2.f64 	[%rd5+10256], {%fd16738, %fd16749};
	st.local.v2.f64 	[%rd5+10272], {%fd16759, %fd16771};
	st.local.v2.f64 	[%rd5+10288], {%fd16786, %fd16798};
	st.local.v2.f64 	[%rd5+10304], {%fd16814, %fd16830};
	st.local.v2.f64 	[%rd5+10320], {%fd16846, %fd16861};
	st.local.v2.f64 	[%rd5+10336], {%fd16878, %fd16891};
	st.local.v2.f64 	[%rd5+10352], {%fd16903, %fd16914};
	st.local.v2.f64 	[%rd5+10368], {%fd16924, %fd16925};
	st.local.v2.f64 	[%rd5+10384], {%fd16926, %fd16927};
	st.local.v2.f64 	[%rd5+10400], {%fd16928, %fd16929};
	ld.local.v2.f64 	{%fd16931, %fd16932}, [%rd5+10432];
	ld.local.v2.f64 	{%fd16933, %fd16934}, [%rd5+10448];
	ld.local.v2.f64 	{%fd16935, %fd16936}, [%rd5+10464];
	ld.local.v2.f64 	{%fd16937, %fd16938}, [%rd5+10480];
	ld.local.v2.f64 	{%fd16939, %fd16940}, [%rd5+10496];
	ld.local.v2.f64 	{%fd16941, %fd16942}, [%rd5+10512];
	ld.local.v2.f64 	{%fd16943, %fd16944}, [%rd5+10528];
	ld.local.v2.f64 	{%fd16945, %fd16946}, [%rd5+10544];
	ld.local.v2.f64 	{%fd16947, %fd16948}, [%rd5+10560];
	ld.local.v2.f64 	{%fd16949, %fd16950}, [%rd5+10576];
	ld.local.f64 	%fd16951, [%rd5+10600];
	ld.local.v2.f64 	{%fd16952, %fd16953}, [%rd5+10608];
	ld.local.v2.f64 	{%fd16954, %fd16955}, [%rd5+10624];
	neg.f64 	%fd16956, %fd16622;
	div.rn.f64 	%fd16957, %fd16956, %fd14714;
	neg.f64 	%fd16958, %fd16957;
	fma.rn.f64 	%fd16959, %fd16957, %fd14715, %fd12119;
	neg.f64 	%fd16960, %fd16931;
	div.rn.f64 	%fd16961, %fd16960, %fd11863;
	neg.f64 	%fd16962, %fd16961;
	fma.rn.f64 	%fd16963, %fd16961, %fd11862, %fd16938;
	neg.f64 	%fd16964, %fd16932;
	ld.local.v2.f64 	{%fd16965, %fd16966}, [%rd5+2112];
	div.rn.f64 	%fd16967, %fd16964, %fd16965;
	neg.f64 	%fd16968, %fd16967;
	fma.rn.f64 	%fd16969, %fd16967, %fd16966, %fd16963;
	neg.f64 	%fd16970, %fd16933;
	div.rn.f64 	%fd16971, %fd16970, %fd11869;
	neg.f64 	%fd16972, %fd16971;
	ld.local.f64 	%fd16973, [%rd5+2136];
	fma.rn.f64 	%fd16974, %fd16971, %fd16973, %fd16969;
	neg.f64 	%fd16975, %fd16934;
	div.rn.f64 	%fd16976, %fd16975, %fd11888;
	neg.f64 	%fd16977, %fd16976;
	fma.rn.f64 	%fd16978, %fd16976, %fd16234, %fd16949;
	fma.rn.f64 	%fd16979, %fd16976, %fd16235, %fd16959;
	neg.f64 	%fd16980, %fd16935;
	div.rn.f64 	%fd16981, %fd16980, %fd14131;
	neg.f64 	%fd16982, %fd16981;
	fma.rn.f64 	%fd16983, %fd16981, %fd14132, %fd16974;
	fma.rn.f64 	%fd16984, %fd16981, %fd14138, %fd16943;
	neg.f64 	%fd16985, %fd16936;
	div.rn.f64 	%fd16986, %fd16985, %fd14489;
	neg.f64 	%fd16987, %fd16986;
	fma.rn.f64 	%fd16988, %fd16986, %fd2128, %fd16937;
	fma.rn.f64 	%fd16989, %fd16986, %fd2129, %fd16940;
	ld.local.f64 	%fd16990, [%rd5+5440];
	fma.rn.f64 	%fd16991, %fd16986, %fd16990, %fd16984;
	fma.rn.f64 	%fd16992, %fd16986, %fd12795, %fd16945;
	fma.rn.f64 	%fd16993, %fd16986, %fd14882, %fd16979;
	fma.rn.f64 	%fd16994, %fd16986, %fd2498, %fd16953;
	ld.local.f64 	%fd16995, [%rd5+5472];
	fma.rn.f64 	%fd16996, %fd16986, %fd16995, %fd16954;
	neg.f64 	%fd16997, %fd16988;
	div.rn.f64 	%fd16998, %fd16997, %fd2180;
	neg.f64 	%fd16999, %fd16998;
	fma.rn.f64 	%fd17000, %fd16998, %fd14529, %fd16989;
	fma.rn.f64 	%fd17001, %fd16998, %fd2131, %fd16944;
	fma.rn.f64 	%fd17002, %fd16998, %fd12806, %fd16992;
	fma.rn.f64 	%fd17003, %fd16998, %fd12808, %fd16948;
	ld.local.v2.f64 	{%fd2231, %fd17004}, [%rd5+5744];
	fma.rn.f64 	%fd17005, %fd16998, %fd17004, %fd16993;
	fma.rn.f64 	%fd17006, %fd16998, %fd2183, %fd16951;
	fma.rn.f64 	%fd17007, %fd16998, %fd14903, %fd16996;
	neg.f64 	%fd17008, %fd16983;
	div.rn.f64 	%fd17009, %fd17008, %fd14934;
	neg.f64 	%fd17010, %fd17009;
	fma.rn.f64 	%fd17011, %fd17009, %fd12966, %fd16939;
	fma.rn.f64 	%fd17012, %fd17009, %fd16773, %fd16941;
	fma.rn.f64 	%fd17013, %fd17009, %fd2513, %fd16991;
	fma.rn.f64 	%fd17014, %fd17009, %fd12982, %fd17001;
	fma.rn.f64 	%fd17015, %fd17009, %fd2514, %fd17002;
	fma.rn.f64 	%fd17016, %fd17009, %fd16778, %fd16947;
	fma.rn.f64 	%fd17017, %fd17009, %fd14944, %fd16950;
	fma.rn.f64 	%fd17018, %fd17009, %fd14945, %fd17006;
	fma.rn.f64 	%fd17019, %fd17009, %fd12987, %fd16952;
	fma.rn.f64 	%fd17020, %fd17009, %fd12970, %fd16994;
	neg.f64 	%fd17021, %fd17011;
	div.rn.f64 	%fd17022, %fd17021, %fd13384;
	neg.f64 	%fd17023, %fd17022;
	fma.rn.f64 	%fd17024, %fd17022, %fd2519, %fd17012;
	fma.rn.f64 	%fd17025, %fd17022, %fd13396, %fd16942;
	fma.rn.f64 	%fd17026, %fd17022, %fd2520, %fd17013;
	fma.rn.f64 	%fd17027, %fd17022, %fd2443, %fd17014;
	fma.rn.f64 	%fd17028, %fd17022, %fd13388, %fd17015;
	fma.rn.f64 	%fd17029, %fd17022, %fd13399, %fd16946;
	fma.rn.f64 	%fd17030, %fd17022, %fd2522, %fd17016;
	fma.rn.f64 	%fd17031, %fd17022, %fd2445, %fd17003;
	fma.rn.f64 	%fd17032, %fd17022, %fd13400, %fd17017;
	fma.rn.f64 	%fd17033, %fd17022, %fd2446, %fd17018;
	fma.rn.f64 	%fd17034, %fd17022, %fd2524, %fd17019;
	fma.rn.f64 	%fd17035, %fd17022, %fd2447, %fd17020;
	fma.rn.f64 	%fd17036, %fd17022, %fd13238, %fd17007;
	neg.f64 	%fd17037, %fd17000;
	div.rn.f64 	%fd17038, %fd17037, %fd2200;
	neg.f64 	%fd17039, %fd17038;
	fma.rn.f64 	%fd17040, %fd17038, %fd2141, %fd17024;
	fma.rn.f64 	%fd17041, %fd17038, %fd2142, %fd17025;
	fma.rn.f64 	%fd17042, %fd17038, %fd13501, %fd17026;
	fma.rn.f64 	%fd17043, %fd17038, %fd13502, %fd17027;
	fma.rn.f64 	%fd17044, %fd17038, %fd2201, %fd17028;
	fma.rn.f64 	%fd17045, %fd17038, %fd2202, %fd17029;
	fma.rn.f64 	%fd17046, %fd17038, %fd13415, %fd17030;
	fma.rn.f64 	%fd17047, %fd17038, %fd13483, %fd17031;
	fma.rn.f64 	%fd17048, %fd17038, %fd2139, %fd16978;
	fma.rn.f64 	%fd17049, %fd17038, %fd2143, %fd17032;
	fma.rn.f64 	%fd17050, %fd17038, %fd2140, %fd17005;
	fma.rn.f64 	%fd17051, %fd17038, %fd2144, %fd17033;
	fma.rn.f64 	%fd17052, %fd17038, %fd2203, %fd17034;
	fma.rn.f64 	%fd17053, %fd17038, %fd2204, %fd17035;
	fma.rn.f64 	%fd17054, %fd17038, %fd2209, %fd17036;
	neg.f64 	%fd17055, %fd17040;
	div.rn.f64 	%fd17056, %fd17055, %fd13621;
	neg.f64 	%fd17057, %fd17056;
	fma.rn.f64 	%fd17058, %fd17056, %fd13622, %fd17041;
	fma.rn.f64 	%fd17059, %fd17056, %fd2146, %fd17042;
	fma.rn.f64 	%fd17060, %fd17056, %fd2147, %fd17043;
	fma.rn.f64 	%fd17061, %fd17056, %fd13623, %fd17044;
	fma.rn.f64 	%fd17062, %fd17056, %fd13624, %fd17045;
	fma.rn.f64 	%fd17063, %fd17056, %fd2205, %fd17046;
	fma.rn.f64 	%fd17064, %fd17056, %fd2206, %fd17047;
	fma.rn.f64 	%fd17065, %fd17056, %fd2145, %fd17048;
	fma.rn.f64 	%fd17066, %fd17056, %fd2148, %fd17049;
	fma.rn.f64 	%fd17067, %fd17056, %fd2149, %fd17051;
	fma.rn.f64 	%fd17068, %fd17056, %fd2150, %fd17052;
	fma.rn.f64 	%fd17069, %fd17056, %fd13627, %fd17053;
	fma.rn.f64 	%fd17070, %fd17056, %fd13628, %fd17054;
	neg.f64 	%fd17071, %fd17058;
	div.rn.f64 	%fd17072, %fd17071, %fd13862;
	neg.f64 	%fd17073, %fd17072;
	fma.rn.f64 	%fd17074, %fd17072, %fd13863, %fd17059;
	fma.rn.f64 	%fd17075, %fd17072, %fd2210, %fd17060;
	fma.rn.f64 	%fd17076, %fd17072, %fd2211, %fd17061;
	fma.rn.f64 	%fd17077, %fd17072, %fd2151, %fd17062;
	fma.rn.f64 	%fd17078, %fd17072, %fd2152, %fd17063;
	fma.rn.f64 	%fd17079, %fd17072, %fd2153, %fd17064;
	fma.rn.f64 	%fd17080, %fd17072, %fd2154, %fd17065;
	fma.rn.f64 	%fd17081, %fd17072, %fd13866, %fd17066;
	fma.rn.f64 	%fd17082, %fd17072, %fd13660, %fd17050;
	fma.rn.f64 	%fd17083, %fd17072, %fd2212, %fd17067;
	fma.rn.f64 	%fd17084, %fd17072, %fd2213, %fd17068;
	fma.rn.f64 	%fd17085, %fd17072, %fd13869, %fd17069;
	fma.rn.f64 	%fd17086, %fd17072, %fd13870, %fd17070;
	neg.f64 	%fd17087, %fd17074;
	div.rn.f64 	%fd17088, %fd17087, %fd14656;
	neg.f64 	%fd17089, %fd17088;
	fma.rn.f64 	%fd17090, %fd17088, %fd2530, %fd17075;
	fma.rn.f64 	%fd17091, %fd17088, %fd14657, %fd17076;
	fma.rn.f64 	%fd17092, %fd17088, %fd2531, %fd17077;
	fma.rn.f64 	%fd17093, %fd17088, %fd2453, %fd17078;
	fma.rn.f64 	%fd17094, %fd17088, %fd14660, %fd17079;
	fma.rn.f64 	%fd17095, %fd17088, %fd2454, %fd17080;
	fma.rn.f64 	%fd17096, %fd17088, %fd2533, %fd17081;
	fma.rn.f64 	%fd17097, %fd17088, %fd2455, %fd17082;
	fma.rn.f64 	%fd17098, %fd17088, %fd14661, %fd17083;
	fma.rn.f64 	%fd17099, %fd17088, %fd14662, %fd17084;
	fma.rn.f64 	%fd17100, %fd17088, %fd2535, %fd17085;
	fma.rn.f64 	%fd17101, %fd17088, %fd2457, %fd17086;
	neg.f64 	%fd17102, %fd17090;
	div.rn.f64 	%fd17103, %fd17102, %fd2230;
	neg.f64 	%fd17104, %fd17103;
	fma.rn.f64 	%fd17105, %fd17103, %fd16863, %fd17091;
	fma.rn.f64 	%fd17106, %fd17103, %fd16864, %fd17092;
	fma.rn.f64 	%fd17107, %fd17103, %fd15032, %fd17093;
	fma.rn.f64 	%fd17108, %fd17103, %fd15033, %fd17094;
	fma.rn.f64 	%fd17109, %fd17103, %fd15034, %fd17095;
	fma.rn.f64 	%fd17110, %fd17103, %fd2537, %fd17096;
	fma.rn.f64 	%fd17111, %fd17103, %fd15035, %fd17097;
	fma.rn.f64 	%fd17112, %fd17103, %fd15036, %fd17098;
	fma.rn.f64 	%fd17113, %fd17103, %fd16873, %fd17099;
	fma.rn.f64 	%fd17114, %fd17103, %fd2539, %fd17100;
	fma.rn.f64 	%fd17115, %fd17103, %fd15039, %fd17101;
	neg.f64 	%fd17116, %fd17105;
	div.rn.f64 	%fd17117, %fd17116, %fd15562;
	neg.f64 	%fd17118, %fd17117;
	fma.rn.f64 	%fd17119, %fd17117, %fd15563, %fd17106;
	fma.rn.f64 	%fd17120, %fd17117, %fd2207, %fd17107;
	fma.rn.f64 	%fd17121, %fd17117, %fd2208, %fd17108;
	fma.rn.f64 	%fd17122, %fd17117, %fd15564, %fd17109;
	fma.rn.f64 	%fd17123, %fd17117, %fd15565, %fd17110;
	fma.rn.f64 	%fd17124, %fd17117, %fd15566, %fd17111;
	fma.rn.f64 	%fd17125, %fd17117, %fd15567, %fd17112;
	fma.rn.f64 	%fd17126, %fd17117, %fd15568, %fd17113;
	fma.rn.f64 	%fd17127, %fd17117, %fd15569, %fd17114;
	fma.rn.f64 	%fd17128, %fd17117, %fd15570, %fd17115;
	neg.f64 	%fd17129, %fd17119;
	div.rn.f64 	%fd17130, %fd17129, %fd15846;
	neg.f64 	%fd17131, %fd17130;
	fma.rn.f64 	%fd17132, %fd17130, %fd15847, %fd17120;
	fma.rn.f64 	%fd17133, %fd17130, %fd2214, %fd17121;
	fma.rn.f64 	%fd17134, %fd17130, %fd2215, %fd17122;
	fma.rn.f64 	%fd17135, %fd17130, %fd15848, %fd17123;
	fma.rn.f64 	%fd17136, %fd17130, %fd15849, %fd17124;
	fma.rn.f64 	%fd17137, %fd17130, %fd15850, %fd17125;
	fma.rn.f64 	%fd17138, %fd17130, %fd15851, %fd17126;
	fma.rn.f64 	%fd17139, %fd17130, %fd15852, %fd17127;
	fma.rn.f64 	%fd17140, %fd17130, %fd15853, %fd17128;
	neg.f64 	%fd17141, %fd17132;
	div.rn.f64 	%fd17142, %fd17141, %fd16201;
	neg.f64 	%fd17143, %fd17142;
	fma.rn.f64 	%fd17144, %fd17142, %fd16202, %fd17133;
	fma.rn.f64 	%fd17145, %fd17142, %fd16203, %fd17134;
	fma.rn.f64 	%fd17146, %fd17142, %fd16204, %fd17135;
	fma.rn.f64 	%fd17147, %fd17142, %fd16205, %fd17136;
	fma.rn.f64 	%fd17148, %fd17142, %fd16206, %fd17137;
	fma.rn.f64 	%fd17149, %fd17142, %fd16207, %fd17138;
	fma.rn.f64 	%fd17150, %fd17142, %fd16208, %fd17139;
	fma.rn.f64 	%fd17151, %fd17142, %fd16209, %fd17140;
	neg.f64 	%fd17152, %fd17144;
	div.rn.f64 	%fd17153, %fd17152, %fd16409;
	neg.f64 	%fd17154, %fd17153;
	fma.rn.f64 	%fd17155, %fd17153, %fd16410, %fd17145;
	fma.rn.f64 	%fd17156, %fd17153, %fd16411, %fd17146;
	fma.rn.f64 	%fd17157, %fd17153, %fd16412, %fd17147;
	fma.rn.f64 	%fd17158, %fd17153, %fd16413, %fd17148;
	fma.rn.f64 	%fd17159, %fd17153, %fd16414, %fd17149;
	fma.rn.f64 	%fd17160, %fd17153, %fd16415, %fd17150;
	fma.rn.f64 	%fd17161, %fd17153, %fd16416, %fd17151;
	neg.f64 	%fd17162, %fd17155;
	div.rn.f64 	%fd17163, %fd17162, %fd2219;
	neg.f64 	%fd17164, %fd17163;
	fma.rn.f64 	%fd17165, %fd17163, %fd2220, %fd17156;
	fma.rn.f64 	%fd17166, %fd17163, %fd16584, %fd17157;
	fma.rn.f64 	%fd17167, %fd17163, %fd16585, %fd17158;
	fma.rn.f64 	%fd17168, %fd17163, %fd16586, %fd17159;
	fma.rn.f64 	%fd17169, %fd17163, %fd16587, %fd17160;
	fma.rn.f64 	%fd17170, %fd17163, %fd16588, %fd17161;
	neg.f64 	%fd17171, %fd17165;
	div.rn.f64 	%fd17172, %fd17171, %fd16925;
	neg.f64 	%fd17173, %fd17172;
	fma.rn.f64 	%fd17174, %fd17172, %fd16926, %fd17166;
	fma.rn.f64 	%fd17175, %fd17172, %fd16927, %fd17167;
	fma.rn.f64 	%fd17176, %fd17172, %fd16928, %fd17168;
	fma.rn.f64 	%fd17177, %fd17172, %fd16929, %fd17169;
	fma.rn.f64 	%fd2232, %fd17172, %fd16930, %fd17170;
	st.local.v2.f64 	[%rd5+10416], {%fd16930, %fd16958};
	st.local.v2.f64 	[%rd5+10432], {%fd16962, %fd16968};
	st.local.v2.f64 	[%rd5+10448], {%fd16972, %fd16977};
	st.local.v2.f64 	[%rd5+10464], {%fd16982, %fd16987};
	st.local.v2.f64 	[%rd5+10480], {%fd16999, %fd17010};
	st.local.v2.f64 	[%rd5+10496], {%fd17023, %fd17039};
	st.local.v2.f64 	[%rd5+10512], {%fd17057, %fd17073};
	st.local.v2.f64 	[%rd5+10528], {%fd17089, %fd17104};
	st.local.v2.f64 	[%rd5+10544], {%fd17118, %fd17131};
	st.local.v2.f64 	[%rd5+10560], {%fd17143, %fd17154};
	st.local.v2.f64 	[%rd5+10576], {%fd17164, %fd17173};
	st.local.v2.f64 	[%rd5+10592], {%fd17174, %fd17175};
	st.local.v2.f64 	[%rd5+10608], {%fd17176, %fd17177};
	ld.local.v2.f64 	{%fd17178, %fd17179}, [%rd5+10640];
	ld.local.v2.f64 	{%fd17180, %fd17181}, [%rd5+10656];
	ld.local.v2.f64 	{%fd17182, %fd17183}, [%rd5+10672];
	ld.local.v2.f64 	{%fd17184, %fd17185}, [%rd5+10688];
	ld.local.v2.f64 	{%fd17186, %fd17187}, [%rd5+10704];
	ld.local.v2.f64 	{%fd17188, %fd17189}, [%rd5+10720];
	ld.local.v2.f64 	{%fd17190, %fd17191}, [%rd5+10736];
	ld.local.v2.f64 	{%fd17192, %fd17193}, [%rd5+10752];
	ld.local.v2.f64 	{%fd17194, %fd17195}, [%rd5+10768];
	ld.local.v2.f64 	{%fd17196, %fd17197}, [%rd5+10784];
	ld.local.v2.f64 	{%fd17198, %fd17199}, [%rd5+10800];
	ld.local.v2.f64 	{%fd17200, %fd17201}, [%rd5+10816];
	ld.local.v2.f64 	{%fd17202, %fd17203}, [%rd5+10832];
	ld.local.v2.f64 	{%fd17204, %fd17205}, [%rd5+10848];
	ld.local.v2.f64 	{%fd17206, %fd17207}, [%rd5+10864];
	ld.local.v2.f64 	{%fd17208, %fd17209}, [%rd5+10880];
	ld.local.v2.f64 	{%fd17210, %fd17211}, [%rd5+10896];
	ld.local.v2.f64 	{%fd17212, %fd17213}, [%rd5+10912];
	ld.local.v2.f64 	{%fd17214, %fd17215}, [%rd5+10928];
	ld.local.v2.f64 	{%fd17216, %fd17217}, [%rd5+10944];
	ld.local.f64 	%fd17218, [%rd5+10968];
	ld.local.v2.f64 	{%fd17219, %fd17220}, [%rd5+10976];
	div.rn.f64 	%fd2233, %fd16955, %fd11771;
	neg.f64 	%fd17221, %fd17178;
	div.rn.f64 	%fd17222, %fd17221, %fd14732;
	neg.f64 	%fd2234, %fd17222;
	fma.rn.f64 	%fd17223, %fd17222, %fd14733, %fd17186;
	fma.rn.f64 	%fd17224, %fd17222, %fd14737, %fd17220;
	neg.f64 	%fd17225, %fd17179;
	ld.local.f64 	%fd17226, [%rd5+2424];
	div.rn.f64 	%fd17227, %fd17225, %fd17226;
	neg.f64 	%fd2235, %fd17227;
	fma.rn.f64 	%fd17228, %fd17227, %fd12341, %fd17188;
	fma.rn.f64 	%fd17229, %fd17227, %fd12342, %fd17209;
	neg.f64 	%fd17230, %fd17180;
	div.rn.f64 	%fd17231, %fd17230, %fd11908;
	neg.f64 	%fd2236, %fd17231;
	fma.rn.f64 	%fd17232, %fd17231, %fd11907, %fd17216;
	fma.rn.f64 	%fd17233, %fd17231, %fd12151, %fd12121;
	neg.f64 	%fd17234, %fd17181;
	div.rn.f64 	%fd17235, %fd17234, %fd14038;
	neg.f64 	%fd2237, %fd17235;
	ld.local.v2.f64 	{%fd2238, %fd2239}, [%rd5+2560];
	fma.rn.f64 	%fd17236, %fd17235, %fd2238, %fd17190;
	fma.rn.f64 	%fd17237, %fd17235, %fd12196, %fd17229;
	ld.local.f64 	%fd17238, [%rd5+2576];
	fma.rn.f64 	%fd17239, %fd17235, %fd17238, %fd17232;
	neg.f64 	%fd17240, %fd17182;
	div.rn.f64 	%fd17241, %fd17240, %fd14052;
	neg.f64 	%fd2240, %fd17241;
	fma.rn.f64 	%fd17242, %fd17241, %fd12492, %fd17199;
	fma.rn.f64 	%fd17243, %fd17241, %fd12493, %fd17237;
	ld.local.v2.f64 	{%fd2241, %fd2242}, [%rd5+2640];
	fma.rn.f64 	%fd17244, %fd17241, %fd2241, %fd17233;
	neg.f64 	%fd17245, %fd17183;
	div.rn.f64 	%fd17246, %fd17245, %fd14113;
	neg.f64 	%fd2243, %fd17246;
	fma.rn.f64 	%fd17247, %fd17246, %fd14114, %fd17243;
	ld.local.v2.f64 	{%fd2244, %fd2245}, [%rd5+2928];
	fma.rn.f64 	%fd17248, %fd17246, %fd2244, %fd17244;
	fma.rn.f64 	%fd17249, %fd17246, %fd2245, %fd17219;
	neg.f64 	%fd17250, %fd17184;
	div.rn.f64 	%fd17251, %fd17250, %fd14139;
	neg.f64 	%fd2246, %fd17251;
	fma.rn.f64 	%fd17252, %fd17251, %fd14142, %fd17187;
	fma.rn.f64 	%fd17253, %fd17251, %fd14143, %fd17247;
	fma.rn.f64 	%fd17254, %fd17251, %fd16649, %fd17239;
	fma.rn.f64 	%fd17255, %fd17251, %fd16650, %fd17248;
	neg.f64 	%fd17256, %fd17185;
	div.rn.f64 	%fd17257, %fd17256, %fd15204;
	neg.f64 	%fd2247, %fd17257;
	fma.rn.f64 	%fd17258, %fd17257, %fd15205, %fd17205;
	ld.local.f64 	%fd17259, [%rd5+3072];
	fma.rn.f64 	%fd17260, %fd17257, %fd17259, %fd17253;
	fma.rn.f64 	%fd17261, %fd17257, %fd12350, %fd17255;
	neg.f64 	%fd17262, %fd17223;
	div.rn.f64 	%fd17263, %fd17262, %fd14774;
	neg.f64 	%fd2248, %fd17263;
	fma.rn.f64 	%fd17264, %fd17263, %fd14775, %fd17211;
	fma.rn.f64 	%fd17265, %fd17263, %fd2112, %fd17261;
	fma.rn.f64 	%fd17266, %fd17263, %fd2113, %fd17218;
	ld.local.f64 	%fd17267, [%rd5+3360];
	fma.rn.f64 	%fd17268, %fd17263, %fd17267, %fd17224;
	neg.f64 	%fd17269, %fd17252;
	div.rn.f64 	%fd17270, %fd17269, %fd12218;
	neg.f64 	%fd2249, %fd17270;
	ld.local.f64 	%fd2250, [%rd5+3560];
	fma.rn.f64 	%fd17271, %fd17270, %fd2250, %fd17189;
	fma.rn.f64 	%fd17272, %fd17270, %fd12225, %fd17207;
	fma.rn.f64 	%fd17273, %fd17270, %fd2105, %fd17260;
	fma.rn.f64 	%fd17274, %fd17270, %fd16666, %fd17265;
	fma.rn.f64 	%fd17275, %fd17270, %fd16667, %fd17249;
	neg.f64 	%fd17276, %fd17228;
	div.rn.f64 	%fd17277, %fd17276, %fd15658;
	neg.f64 	%fd2251, %fd17277;
	fma.rn.f64 	%fd17278, %fd17277, %fd2108, %fd17196;
	fma.rn.f64 	%fd17279, %fd17277, %fd2109, %fd17197;
	ld.local.v2.f64 	{%fd2252, %fd2253}, [%rd5+3872];
	fma.rn.f64 	%fd17280, %fd17277, %fd2252, %fd17273;
	fma.rn.f64 	%fd17281, %fd17277, %fd12367, %fd17254;
	fma.rn.f64 	%fd17282, %fd17277, %fd2161, %fd17266;
	neg.f64 	%fd17283, %fd17271;
	div.rn.f64 	%fd17284, %fd17283, %fd2187;
	neg.f64 	%fd2254, %fd17284;
	fma.rn.f64 	%fd17285, %fd17284, %fd14276, %fd17272;
	fma.rn.f64 	%fd17286, %fd17284, %fd2162, %fd17280;
	fma.rn.f64 	%fd17287, %fd17284, %fd16675, %fd17281;
	fma.rn.f64 	%fd17288, %fd17284, %fd2221, %fd17274;
	fma.rn.f64 	%fd17289, %fd17284, %fd12272, %fd17275;
	neg.f64 	%fd17290, %fd17236;
	ld.local.f64 	%fd2255, [%rd5+3976];
	div.rn.f64 	%fd17291, %fd17290, %fd2255;
	neg.f64 	%fd2256, %fd17291;
	fma.rn.f64 	%fd17292, %fd17291, %fd12273, %fd17208;
	fma.rn.f64 	%fd17293, %fd17291, %fd2106, %fd17286;
	fma.rn.f64 	%fd17294, %fd17291, %fd14287, %fd17287;
	fma.rn.f64 	%fd17295, %fd17291, %fd2163, %fd17289;
	neg.f64 	%fd17296, %fd17191;
	div.rn.f64 	%fd17297, %fd17296, %fd16687;
	neg.f64 	%fd2257, %fd17297;
	fma.rn.f64 	%fd17298, %fd17297, %fd2107, %fd17292;
	fma.rn.f64 	%fd17299, %fd17297, %fd12311, %fd17293;
	fma.rn.f64 	%fd17300, %fd17297, %fd12312, %fd17294;
	fma.rn.f64 	%fd17301, %fd17297, %fd16693, %fd17295;
	neg.f64 	%fd17302, %fd17192;
	div.rn.f64 	%fd17303, %fd17302, %fd2164;
	neg.f64 	%fd2258, %fd17303;
	fma.rn.f64 	%fd17304, %fd17303, %fd12417, %fd17194;
	fma.rn.f64 	%fd17305, %fd17303, %fd2110, %fd17198;
	fma.rn.f64 	%fd17306, %fd17303, %fd16700, %fd17298;
	fma.rn.f64 	%fd17307, %fd17303, %fd2223, %fd17299;
	fma.rn.f64 	%fd17308, %fd17303, %fd16703, %fd17300;
	fma.rn.f64 	%fd17309, %fd17303, %fd2224, %fd17301;
	neg.f64 	%fd17310, %fd17193;
	ld.local.v2.f64 	{%fd2259, %fd2260}, [%rd5+4688];
	div.rn.f64 	%fd17311, %fd17310, %fd2259;
	neg.f64 	%fd2261, %fd17311;
	fma.rn.f64 	%fd17312, %fd17311, %fd12028, %fd17195;
	fma.rn.f64 	%fd17313, %fd17311, %fd2165, %fd17200;
	fma.rn.f64 	%fd17314, %fd17311, %fd2166, %fd17202;
	ld.local.v2.f64 	{%fd2262, %fd2263}, [%rd5+4720];
	fma.rn.f64 	%fd17315, %fd17311, %fd2262, %fd17204;
	fma.rn.f64 	%fd17316, %fd17311, %fd12450, %fd17206;
	fma.rn.f64 	%fd17317, %fd17311, %fd2167, %fd17307;
	fma.rn.f64 	%fd17318, %fd17311, %fd2111, %fd17264;
	fma.rn.f64 	%fd17319, %fd17311, %fd2168, %fd17213;
	fma.rn.f64 	%fd17320, %fd17311, %fd2114, %fd17288;
	fma.rn.f64 	%fd17321, %fd17311, %fd2169, %fd17282;
	fma.rn.f64 	%fd17322, %fd17311, %fd2170, %fd17268;
	neg.f64 	%fd17323, %fd17304;
	div.rn.f64 	%fd17324, %fd17323, %fd2115;
	neg.f64 	%fd2264, %fd17324;
	fma.rn.f64 	%fd17325, %fd17324, %fd12031, %fd17306;
	fma.rn.f64 	%fd17326, %fd17324, %fd2225, %fd17317;
	fma.rn.f64 	%fd17327, %fd17324, %fd16711, %fd17308;
	ld.local.v2.f64 	{%fd2265, %fd2266}, [%rd5+4832];
	fma.rn.f64 	%fd17328, %fd17324, %fd2265, %fd17309;
	neg.f64 	%fd17329, %fd17312;
	div.rn.f64 	%fd17330, %fd17329, %fd2171;
	neg.f64 	%fd2267, %fd17330;
	fma.rn.f64 	%fd17331, %fd17330, %fd2172, %fd17318;
	fma.rn.f64 	%fd17332, %fd17330, %fd12781, %fd17212;
	ld.local.v2.f64 	{%fd2268, %fd2269}, [%rd5+4944];
	fma.rn.f64 	%fd17333, %fd17330, %fd2269, %fd17215;
	fma.rn.f64 	%fd17334, %fd17330, %fd2181, %fd17320;
	fma.rn.f64 	%fd17335, %fd17330, %fd2182, %fd17322;
	neg.f64 	%fd17336, %fd17278;
	div.rn.f64 	%fd17337, %fd17336, %fd2173;
	neg.f64 	%fd2270, %fd17337;
	fma.rn.f64 	%fd17338, %fd17337, %fd2174, %fd17285;
	fma.rn.f64 	%fd17339, %fd17337, %fd12527, %fd17326;
	ld.local.v2.f64 	{%fd2271, %fd2272}, [%rd5+4992];
	fma.rn.f64 	%fd17340, %fd17337, %fd2272, %fd17321;
	neg.f64 	%fd17341, %fd17279;
	div.rn.f64 	%fd17342, %fd17341, %fd12053;
	neg.f64 	%fd2273, %fd17342;
	fma.rn.f64 	%fd17343, %fd17342, %fd12540, %fd17338;
	fma.rn.f64 	%fd17344, %fd17342, %fd2178, %fd17325;
	fma.rn.f64 	%fd17345, %fd17342, %fd14463, %fd17339;
	fma.rn.f64 	%fd17346, %fd17342, %fd12533, %fd17327;
	fma.rn.f64 	%fd17347, %fd17342, %fd16721, %fd17340;
	fma.rn.f64 	%fd17348, %fd17342, %fd2216, %fd17328;
	neg.f64 	%fd17349, %fd17305;
	div.rn.f64 	%fd17350, %fd17349, %fd2188;
	neg.f64 	%fd2274, %fd17350;
	fma.rn.f64 	%fd17351, %fd17350, %fd16727, %fd17201;
	fma.rn.f64 	%fd17352, %fd17350, %fd2227, %fd17343;
	fma.rn.f64 	%fd17353, %fd17350, %fd12602, %fd17344;
	fma.rn.f64 	%fd17354, %fd17350, %fd2118, %fd17345;
	fma.rn.f64 	%fd17355, %fd17350, %fd16732, %fd17346;
	fma.rn.f64 	%fd17356, %fd17350, %fd2228, %fd17347;
	fma.rn.f64 	%fd17357, %fd17350, %fd2179, %fd17348;
	neg.f64 	%fd17358, %fd17242;
	div.rn.f64 	%fd17359, %fd17358, %fd12630;
	neg.f64 	%fd2275, %fd17359;
	fma.rn.f64 	%fd17360, %fd17359, %fd16045, %fd17352;
	fma.rn.f64 	%fd17361, %fd17359, %fd16740, %fd17353;
	fma.rn.f64 	%fd17362, %fd17359, %fd2434, %fd17354;
	fma.rn.f64 	%fd17363, %fd17359, %fd12644, %fd17355;
	fma.rn.f64 	%fd17364, %fd17359, %fd12626, %fd17334;
	fma.rn.f64 	%fd17365, %fd17359, %fd2119, %fd17356;
	fma.rn.f64 	%fd17366, %fd17359, %fd14510, %fd17357;
	neg.f64 	%fd17367, %fd17313;
	div.rn.f64 	%fd17368, %fd17367, %fd2218;
	neg.f64 	%fd2276, %fd17368;
	ld.local.v2.f64 	{%fd2277, %fd2278}, [%rd5+5584];
	fma.rn.f64 	%fd17369, %fd17368, %fd2277, %fd17362;
	fma.rn.f64 	%fd17370, %fd17368, %fd13457, %fd17210;
	fma.rn.f64 	%fd17371, %fd17368, %fd2189, %fd17332;
	fma.rn.f64 	%fd17372, %fd17368, %fd2190, %fd17333;
	ld.local.f64 	%fd2279, [%rd5+5616];
	fma.rn.f64 	%fd17373, %fd17368, %fd2279, %fd17365;
	neg.f64 	%fd17374, %fd17351;
	div.rn.f64 	%fd17375, %fd17374, %fd2120;
	neg.f64 	%fd2280, %fd17375;
	fma.rn.f64 	%fd17376, %fd17375, %fd2122, %fd17360;
	fma.rn.f64 	%fd17377, %fd17375, %fd2123, %fd17369;
	fma.rn.f64 	%fd17378, %fd17375, %fd2121, %fd17370;
	fma.rn.f64 	%fd17379, %fd17375, %fd2191, %fd17371;
	fma.rn.f64 	%fd17380, %fd17375, %fd2192, %fd17363;
	fma.rn.f64 	%fd17381, %fd17375, %fd12671, %fd17373;
	ld.local.v2.f64 	{%fd2281, %fd2282}, [%rd5+5696];
	fma.rn.f64 	%fd17382, %fd17375, %fd2282, %fd17366;
	neg.f64 	%fd17383, %fd17314;
	div.rn.f64 	%fd17384, %fd17383, %fd2180;
	neg.f64 	%fd2283, %fd17384;
	fma.rn.f64 	%fd17385, %fd17384, %fd14529, %fd17316;
	fma.rn.f64 	%fd17386, %fd17384, %fd2131, %fd17378;
	fma.rn.f64 	%fd17387, %fd17384, %fd12806, %fd17331;
	fma.rn.f64 	%fd17388, %fd17384, %fd2231, %fd17214;
	fma.rn.f64 	%fd17389, %fd17384, %fd17004, %fd17217;
	fma.rn.f64 	%fd17390, %fd17384, %fd2183, %fd17364;
	fma.rn.f64 	%fd17391, %fd17384, %fd14903, %fd17335;
	neg.f64 	%fd17392, %fd17203;
	div.rn.f64 	%fd17393, %fd17392, %fd2193;
	neg.f64 	%fd2284, %fd17393;
	fma.rn.f64 	%fd17394, %fd17393, %fd12680, %fd17258;
	ld.local.v2.f64 	{%fd2285, %fd2286}, [%rd5+5856];
	fma.rn.f64 	%fd17395, %fd17393, %fd2286, %fd17376;
	fma.rn.f64 	%fd17396, %fd17393, %fd2194, %fd17361;
	fma.rn.f64 	%fd17397, %fd17393, %fd2195, %fd17377;
	fma.rn.f64 	%fd17398, %fd17393, %fd12746, %fd17386;
	ld.local.v2.f64 	{%fd2287, %fd2288}, [%rd5+5888];
	fma.rn.f64 	%fd17399, %fd17393, %fd2288, %fd17379;
	fma.rn.f64 	%fd17400, %fd17393, %fd2126, %fd17380;
	fma.rn.f64 	%fd17401, %fd17393, %fd2127, %fd17381;
	fma.rn.f64 	%fd17402, %fd17393, %fd2217, %fd17382;
	neg.f64 	%fd17403, %fd17315;
	div.rn.f64 	%fd17404, %fd17403, %fd2184;
	neg.f64 	%fd2289, %fd17404;
	fma.rn.f64 	%fd17405, %fd17404, %fd2185, %fd17394;
	fma.rn.f64 	%fd17406, %fd17404, %fd2186, %fd17395;
	fma.rn.f64 	%fd17407, %fd17404, %fd12898, %fd17396;
	ld.local.v2.f64 	{%fd2290, %fd2291}, [%rd5+6160];
	fma.rn.f64 	%fd17408, %fd17404, %fd2291, %fd17397;
	fma.rn.f64 	%fd17409, %fd17404, %fd2133, %fd17398;
	fma.rn.f64 	%fd17410, %fd17404, %fd2134, %fd17399;
	fma.rn.f64 	%fd17411, %fd17404, %fd12900, %fd17400;
	ld.local.v2.f64 	{%fd2292, %fd2293}, [%rd5+6192];
	fma.rn.f64 	%fd17412, %fd17404, %fd2293, %fd17401;
	fma.rn.f64 	%fd17413, %fd17404, %fd2196, %fd17402;
	neg.f64 	%fd17414, %fd17405;
	div.rn.f64 	%fd17415, %fd17414, %fd2197;
	neg.f64 	%fd2294, %fd17415;
	fma.rn.f64 	%fd17416, %fd17415, %fd2137, %fd17406;
	fma.rn.f64 	%fd17417, %fd17415, %fd2138, %fd17407;
	fma.rn.f64 	%fd17418, %fd17415, %fd13207, %fd17408;
	ld.local.v2.f64 	{%fd2295, %fd2296}, [%rd5+6592];
	fma.rn.f64 	%fd17419, %fd17415, %fd2296, %fd17409;
	fma.rn.f64 	%fd17420, %fd17415, %fd2198, %fd17410;
	fma.rn.f64 	%fd17421, %fd17415, %fd2199, %fd17411;
	fma.rn.f64 	%fd17422, %fd17415, %fd13179, %fd17390;
	ld.local.v2.f64 	{%fd2297, %fd2298}, [%rd5+6624];
	fma.rn.f64 	%fd17423, %fd17415, %fd2298, %fd17412;
	fma.rn.f64 	%fd17424, %fd17415, %fd13212, %fd17413;
	neg.f64 	%fd17425, %fd17385;
	div.rn.f64 	%fd17426, %fd17425, %fd2200;
	neg.f64 	%fd2299, %fd17426;
	fma.rn.f64 	%fd17427, %fd17426, %fd2141, %fd17416;
	fma.rn.f64 	%fd17428, %fd17426, %fd2142, %fd17417;
	fma.rn.f64 	%fd17429, %fd17426, %fd13501, %fd17418;
	ld.local.v2.f64 	{%fd2300, %fd2301}, [%rd5+6976];
	fma.rn.f64 	%fd17430, %fd17426, %fd2301, %fd17419;
	fma.rn.f64 	%fd17431, %fd17426, %fd2201, %fd17387;
	fma.rn.f64 	%fd17432, %fd17426, %fd2202, %fd17420;
	fma.rn.f64 	%fd17433, %fd17426, %fd13415, %fd17319;
	ld.local.v2.f64 	{%fd2302, %fd2303}, [%rd5+7008];
	fma.rn.f64 	%fd17434, %fd17426, %fd2303, %fd17388;
	fma.rn.f64 	%fd17435, %fd17426, %fd2139, %fd17372;
	fma.rn.f64 	%fd17436, %fd17426, %fd2143, %fd17421;
	fma.rn.f64 	%fd17437, %fd17426, %fd2140, %fd17389;
	fma.rn.f64 	%fd17438, %fd17426, %fd2144, %fd17422;
	fma.rn.f64 	%fd17439, %fd17426, %fd2203, %fd17423;
	fma.rn.f64 	%fd17440, %fd17426, %fd2204, %fd17424;
	fma.rn.f64 	%fd17441, %fd17426, %fd2209, %fd17391;
	neg.f64 	%fd17442, %fd17427;
	ld.local.v2.f64 	{%fd2304, %fd2305}, [%rd5+7168];
	div.rn.f64 	%fd17443, %fd17442, %fd2304;
	neg.f64 	%fd2306, %fd17443;
	fma.rn.f64 	%fd17444, %fd17443, %fd13622, %fd17428;
	fma.rn.f64 	%fd17445, %fd17443, %fd2146, %fd17429;
	fma.rn.f64 	%fd17446, %fd17443, %fd2147, %fd17430;
	ld.local.v2.f64 	{%fd2307, %fd2308}, [%rd5+7200];
	fma.rn.f64 	%fd17447, %fd17443, %fd2307, %fd17431;
	fma.rn.f64 	%fd17448, %fd17443, %fd13624, %fd17432;
	fma.rn.f64 	%fd17449, %fd17443, %fd2205, %fd17433;
	fma.rn.f64 	%fd17450, %fd17443, %fd2206, %fd17434;
	fma.rn.f64 	%fd17451, %fd17443, %fd2145, %fd17435;
	fma.rn.f64 	%fd17452, %fd17443, %fd2148, %fd17436;
	fma.rn.f64 	%fd17453, %fd17443, %fd2149, %fd17438;
	fma.rn.f64 	%fd17454, %fd17443, %fd2150, %fd17439;
	ld.local.v2.f64 	{%fd2309, %fd2310}, [%rd5+7264];
	fma.rn.f64 	%fd17455, %fd17443, %fd2309, %fd17440;
	fma.rn.f64 	%fd17456, %fd17443, %fd13628, %fd17441;
	neg.f64 	%fd17457, %fd17444;
	div.rn.f64 	%fd17458, %fd17457, %fd13862;
	neg.f64 	%fd2311, %fd17458;
	fma.rn.f64 	%fd17459, %fd17458, %fd13863, %fd17445;
	fma.rn.f64 	%fd17460, %fd17458, %fd2210, %fd17446;
	fma.rn.f64 	%fd17461, %fd17458, %fd2211, %fd17447;
	fma.rn.f64 	%fd17462, %fd17458, %fd2151, %fd17448;
	fma.rn.f64 	%fd17463, %fd17458, %fd2152, %fd17449;
	fma.rn.f64 	%fd17464, %fd17458, %fd2153, %fd17450;
	fma.rn.f64 	%fd17465, %fd17458, %fd2154, %fd17451;
	fma.rn.f64 	%fd17466, %fd17458, %fd13866, %fd17452;
	fma.rn.f64 	%fd17467, %fd17458, %fd13660, %fd17437;
	fma.rn.f64 	%fd17468, %fd17458, %fd2212, %fd17453;
	fma.rn.f64 	%fd17469, %fd17458, %fd2213, %fd17454;
	fma.rn.f64 	%fd17470, %fd17458, %fd13869, %fd17455;
	fma.rn.f64 	%fd17471, %fd17458, %fd13870, %fd17456;
	neg.f64 	%fd17472, %fd17459;
	div.rn.f64 	%fd17473, %fd17472, %fd14656;
	neg.f64 	%fd2312, %fd17473;
	fma.rn.f64 	%fd17474, %fd17473, %fd2530, %fd17460;
	fma.rn.f64 	%fd17475, %fd17473, %fd14657, %fd17461;
	fma.rn.f64 	%fd17476, %fd17473, %fd2531, %fd17462;
	fma.rn.f64 	%fd17477, %fd17473, %fd2453, %fd17463;
	fma.rn.f64 	%fd17478, %fd17473, %fd14660, %fd17464;
	fma.rn.f64 	%fd17479, %fd17473, %fd2454, %fd17465;
	fma.rn.f64 	%fd17480, %fd17473, %fd2533, %fd17466;
	fma.rn.f64 	%fd17481, %fd17473, %fd2455, %fd17467;
	fma.rn.f64 	%fd17482, %fd17473, %fd14661, %fd17468;
	fma.rn.f64 	%fd17483, %fd17473, %fd14662, %fd17469;
	fma.rn.f64 	%fd17484, %fd17473, %fd2535, %fd17470;
	fma.rn.f64 	%fd17485, %fd17473, %fd2457, %fd17471;
	neg.f64 	%fd17486, %fd17474;
	div.rn.f64 	%fd17487, %fd17486, %fd2230;
	neg.f64 	%fd2313, %fd17487;
	fma.rn.f64 	%fd17488, %fd17487, %fd16863, %fd17475;
	fma.rn.f64 	%fd17489, %fd17487, %fd16864, %fd17476;
	fma.rn.f64 	%fd17490, %fd17487, %fd15032, %fd17477;
	fma.rn.f64 	%fd17491, %fd17487, %fd15033, %fd17478;
	fma.rn.f64 	%fd17492, %fd17487, %fd15034, %fd17479;
	fma.rn.f64 	%fd17493, %fd17487, %fd2537, %fd17480;
	fma.rn.f64 	%fd17494, %fd17487, %fd15035, %fd17481;
	fma.rn.f64 	%fd17495, %fd17487, %fd15036, %fd17482;
	fma.rn.f64 	%fd17496, %fd17487, %fd16873, %fd17483;
	fma.rn.f64 	%fd17497, %fd17487, %fd2539, %fd17484;
	fma.rn.f64 	%fd17498, %fd17487, %fd15039, %fd17485;
	neg.f64 	%fd17499, %fd17488;
	div.rn.f64 	%fd17500, %fd17499, %fd15562;
	neg.f64 	%fd2314, %fd17500;
	fma.rn.f64 	%fd17501, %fd17500, %fd15563, %fd17489;
	fma.rn.f64 	%fd17502, %fd17500, %fd2207, %fd17490;
	fma.rn.f64 	%fd17503, %fd17500, %fd2208, %fd17491;
	fma.rn.f64 	%fd17504, %fd17500, %fd15564, %fd17492;
	fma.rn.f64 	%fd17505, %fd17500, %fd15565, %fd17493;
	ld.local.v2.f64 	{%fd2315, %fd2316}, [%rd5+9152];
	fma.rn.f64 	%fd17506, %fd17500, %fd2315, %fd17494;
	fma.rn.f64 	%fd17507, %fd17500, %fd15567, %fd17495;
	fma.rn.f64 	%fd17508, %fd17500, %fd15568, %fd17496;
	fma.rn.f64 	%fd17509, %fd17500, %fd15569, %fd17497;
	fma.rn.f64 	%fd17510, %fd17500, %fd15570, %fd17498;
	neg.f64 	%fd17511, %fd17501;
	div.rn.f64 	%fd17512, %fd17511, %fd15846;
	neg.f64 	%fd2317, %fd17512;
	fma.rn.f64 	%fd17513, %fd17512, %fd15847, %fd17502;
	fma.rn.f64 	%fd17514, %fd17512, %fd2214, %fd17503;
	fma.rn.f64 	%fd17515, %fd17512, %fd2215, %fd17504;
	fma.rn.f64 	%fd17516, %fd17512, %fd15848, %fd17505;
	fma.rn.f64 	%fd17517, %fd17512, %fd15849, %fd17506;
	fma.rn.f64 	%fd17518, %fd17512, %fd15850, %fd17507;
	fma.rn.f64 	%fd17519, %fd17512, %fd15851, %fd17508;
	fma.rn.f64 	%fd17520, %fd17512, %fd15852, %fd17509;
	fma.rn.f64 	%fd17521, %fd17512, %fd15853, %fd17510;
	neg.f64 	%fd17522, %fd17513;
	div.rn.f64 	%fd17523, %fd17522, %fd16201;
	neg.f64 	%fd2318, %fd17523;
	fma.rn.f64 	%fd17524, %fd17523, %fd16202, %fd17514;
	fma.rn.f64 	%fd17525, %fd17523, %fd16203, %fd17515;
	fma.rn.f64 	%fd17526, %fd17523, %fd16204, %fd17516;
	fma.rn.f64 	%fd17527, %fd17523, %fd16205, %fd17517;
	fma.rn.f64 	%fd17528, %fd17523, %fd16206, %fd17518;
	fma.rn.f64 	%fd17529, %fd17523, %fd16207, %fd17519;
	fma.rn.f64 	%fd17530, %fd17523, %fd16208, %fd17520;
	fma.rn.f64 	%fd17531, %fd17523, %fd16209, %fd17521;
	neg.f64 	%fd17532, %fd17524;
	div.rn.f64 	%fd17533, %fd17532, %fd16409;
	neg.f64 	%fd2319, %fd17533;
	fma.rn.f64 	%fd17534, %fd17533, %fd16410, %fd17525;
	fma.rn.f64 	%fd17535, %fd17533, %fd16411, %fd17526;
	fma.rn.f64 	%fd17536, %fd17533, %fd16412, %fd17527;
	fma.rn.f64 	%fd17537, %fd17533, %fd16413, %fd17528;
	fma.rn.f64 	%fd17538, %fd17533, %fd16414, %fd17529;
	fma.rn.f64 	%fd17539, %fd17533, %fd16415, %fd17530;
	fma.rn.f64 	%fd17540, %fd17533, %fd16416, %fd17531;
	neg.f64 	%fd17541, %fd17534;
	div.rn.f64 	%fd17542, %fd17541, %fd2219;
	neg.f64 	%fd2320, %fd17542;
	fma.rn.f64 	%fd17543, %fd17542, %fd2220, %fd17535;
	fma.rn.f64 	%fd17544, %fd17542, %fd16584, %fd17536;
	fma.rn.f64 	%fd17545, %fd17542, %fd16585, %fd17537;
	fma.rn.f64 	%fd17546, %fd17542, %fd16586, %fd17538;
	fma.rn.f64 	%fd17547, %fd17542, %fd16587, %fd17539;
	fma.rn.f64 	%fd17548, %fd17542, %fd16588, %fd17540;
	neg.f64 	%fd17549, %fd17543;
	div.rn.f64 	%fd17550, %fd17549, %fd16925;
	neg.f64 	%fd2321, %fd17550;
	fma.rn.f64 	%fd17551, %fd17550, %fd16926, %fd17544;
	fma.rn.f64 	%fd17552, %fd17550, %fd16927, %fd17545;
	fma.rn.f64 	%fd17553, %fd17550, %fd16928, %fd17546;
	fma.rn.f64 	%fd17554, %fd17550, %fd16929, %fd17547;
	fma.rn.f64 	%fd17555, %fd17550, %fd16930, %fd17548;
	neg.f64 	%fd17556, %fd17551;
	div.rn.f64 	%fd17557, %fd17556, %fd17174;
	neg.f64 	%fd2322, %fd17557;
	fma.rn.f64 	%fd2323, %fd17557, %fd17175, %fd17552;
	fma.rn.f64 	%fd2324, %fd17557, %fd17176, %fd17553;
	fma.rn.f64 	%fd2325, %fd17557, %fd17177, %fd17554;
	fma.rn.f64 	%fd2326, %fd17557, %fd2232, %fd17555;
	st.local.v2.f64 	[%rd5+10624], {%fd2232, %fd2233};
	st.local.v2.f64 	[%rd5+10640], {%fd2234, %fd2235};
	st.local.v2.f64 	[%rd5+10656], {%fd2236, %fd2237};
	st.local.v2.f64 	[%rd5+10672], {%fd2240, %fd2243};
	st.local.v2.f64 	[%rd5+10688], {%fd2246, %fd2247};
	st.local.v2.f64 	[%rd5+10704], {%fd2248, %fd2249};
	st.local.v2.f64 	[%rd5+10720], {%fd2251, %fd2254};
	st.local.v2.f64 	[%rd5+10736], {%fd2256, %fd2257};
	st.local.v2.f64 	[%rd5+10752], {%fd2258, %fd2261};
	st.local.v2.f64 	[%rd5+10768], {%fd2264, %fd2267};
	st.local.v2.f64 	[%rd5+10784], {%fd2270, %fd2273};
	st.local.v2.f64 	[%rd5+10800], {%fd2274, %fd2275};
	st.local.v2.f64 	[%rd5+10816], {%fd2276, %fd2280};
	st.local.v2.f64 	[%rd5+10832], {%fd2283, %fd2284};
	st.local.v2.f64 	[%rd5+10848], {%fd2289, %fd2294};
	st.local.v2.f64 	[%rd5+10864], {%fd2299, %fd2306};
	st.local.v2.f64 	[%rd5+10880], {%fd2311, %fd2312};
	st.local.v2.f64 	[%rd5+10896], {%fd2313, %fd2314};
	st.local.v2.f64 	[%rd5+10912], {%fd2317, %fd2318};
	st.local.v2.f64 	[%rd5+10928], {%fd2319, %fd2320};
	st.local.v2.f64 	[%rd5+10944], {%fd2321, %fd2322};
	st.local.v2.f64 	[%rd5+10960], {%fd2323, %fd2324};
	st.local.v2.f64 	[%rd5+10976], {%fd2325, %fd2326};
	ld.local.v2.f64 	{%fd17558, %fd17559}, [%rd5+10992];
	ld.local.v2.f64 	{%fd17560, %fd17561}, [%rd5+11008];
	ld.local.v2.f64 	{%fd17562, %fd17563}, [%rd5+11024];
	ld.local.v2.f64 	{%fd17564, %fd17565}, [%rd5+11040];
	ld.local.v2.f64 	{%fd17566, %fd17567}, [%rd5+11056];
	ld.local.v2.f64 	{%fd17568, %fd17569}, [%rd5+11072];
	ld.local.v2.f64 	{%fd17570, %fd17571}, [%rd5+11088];
	ld.local.v2.f64 	{%fd17572, %fd17573}, [%rd5+11104];
	ld.local.v2.f64 	{%fd17574, %fd17575}, [%rd5+11120];
	ld.local.v2.f64 	{%fd17576, %fd17577}, [%rd5+11136];
	ld.local.v2.f64 	{%fd17578, %fd17579}, [%rd5+11152];
	ld.local.v2.f64 	{%fd17580, %fd17581}, [%rd5+11168];
	ld.local.f64 	%fd17582, [%rd5+11192];
	ld.local.v2.f64 	{%fd17583, %fd17584}, [%rd5+11200];
	neg.f64 	%fd17585, %fd17558;
	div.rn.f64 	%fd17586, %fd17585, %fd14113;
	neg.f64 	%fd2327, %fd17586;
	fma.rn.f64 	%fd17587, %fd17586, %fd14114, %fd17572;
	fma.rn.f64 	%fd17588, %fd17586, %fd2244, %fd17581;
	fma.rn.f64 	%fd17589, %fd17586, %fd2245, %fd17582;
	neg.f64 	%fd17590, %fd17559;
	div.rn.f64 	%fd17591, %fd17590, %fd14774;
	neg.f64 	%fd2328, %fd17591;
	fma.rn.f64 	%fd17592, %fd17591, %fd14775, %fd17574;
	fma.rn.f64 	%fd17593, %fd17591, %fd2112, %fd17588;
	fma.rn.f64 	%fd17594, %fd17591, %fd2113, %fd12123;
	fma.rn.f64 	%fd17595, %fd17591, %fd17267, %fd17583;
	neg.f64 	%fd17596, %fd17560;
	div.rn.f64 	%fd17597, %fd17596, %fd2259;
	neg.f64 	%fd2329, %fd17597;
	fma.rn.f64 	%fd17598, %fd17597, %fd2260, %fd17561;
	fma.rn.f64 	%fd17599, %fd17597, %fd2165, %fd17564;
	fma.rn.f64 	%fd17600, %fd17597, %fd2166, %fd17565;
	fma.rn.f64 	%fd17601, %fd17597, %fd2262, %fd17567;
	fma.rn.f64 	%fd17602, %fd17597, %fd2263, %fd17569;
	fma.rn.f64 	%fd17603, %fd17597, %fd2167, %fd17587;
	fma.rn.f64 	%fd17604, %fd17597, %fd2111, %fd17592;
	fma.rn.f64 	%fd17605, %fd17597, %fd2168, %fd17576;
	fma.rn.f64 	%fd17606, %fd17597, %fd2114, %fd17593;
	fma.rn.f64 	%fd17607, %fd17597, %fd2169, %fd17594;
	fma.rn.f64 	%fd17608, %fd17597, %fd2170, %fd17595;
	neg.f64 	%fd17609, %fd17598;
	div.rn.f64 	%fd17610, %fd17609, %fd2171;
	neg.f64 	%fd2330, %fd17610;
	fma.rn.f64 	%fd17611, %fd17610, %fd2172, %fd17604;
	fma.rn.f64 	%fd17612, %fd17610, %fd2268, %fd17575;
	fma.rn.f64 	%fd17613, %fd17610, %fd2269, %fd17578;
	fma.rn.f64 	%fd17614, %fd17610, %fd2181, %fd17606;
	fma.rn.f64 	%fd17615, %fd17610, %fd2182, %fd17608;
	neg.f64 	%fd17616, %fd17562;
	div.rn.f64 	%fd17617, %fd17616, %fd2173;
	neg.f64 	%fd2331, %fd17617;
	fma.rn.f64 	%fd17618, %fd17617, %fd2174, %fd17570;
	fma.rn.f64 	%fd17619, %fd17617, %fd2271, %fd17603;
	fma.rn.f64 	%fd17620, %fd17617, %fd2272, %fd17607;
	neg.f64 	%fd17621, %fd17563;
	div.rn.f64 	%fd17622, %fd17621, %fd2175;
	neg.f64 	%fd2332, %fd17622;
	fma.rn.f64 	%fd17623, %fd17622, %fd2176, %fd17618;
	fma.rn.f64 	%fd17624, %fd17622, %fd2116, %fd17619;
	fma.rn.f64 	%fd17625, %fd17622, %fd2117, %fd17620;
	neg.f64 	%fd17626, %fd17599;
	div.rn.f64 	%fd17627, %fd17626, %fd2218;
	neg.f64 	%fd2333, %fd17627;
	fma.rn.f64 	%fd17628, %fd17627, %fd2277, %fd17624;
	fma.rn.f64 	%fd17629, %fd17627, %fd2278, %fd17573;
	fma.rn.f64 	%fd17630, %fd17627, %fd2189, %fd17612;
	fma.rn.f64 	%fd17631, %fd17627, %fd2190, %fd17613;
	fma.rn.f64 	%fd17632, %fd17627, %fd2279, %fd17625;
	neg.f64 	%fd17633, %fd17600;
	div.rn.f64 	%fd17634, %fd17633, %fd2180;
	neg.f64 	%fd2334, %fd17634;
	fma.rn.f64 	%fd17635, %fd17634, %fd14529, %fd17602;
	fma.rn.f64 	%fd17636, %fd17634, %fd2131, %fd17629;
	fma.rn.f64 	%fd17637, %fd17634, %fd12806, %fd17611;
	fma.rn.f64 	%fd17638, %fd17634, %fd2231, %fd17577;
	fma.rn.f64 	%fd17639, %fd17634, %fd17004, %fd17580;
	fma.rn.f64 	%fd17640, %fd17634, %fd2183, %fd17614;
	fma.rn.f64 	%fd17641, %fd17634, %fd14903, %fd17615;
	neg.f64 	%fd17642, %fd17566;
	div.rn.f64 	%fd17643, %fd17642, %fd2193;
	neg.f64 	%fd2335, %fd17643;
	fma.rn.f64 	%fd17644, %fd17643, %fd12680, %fd17568;
	fma.rn.f64 	%fd17645, %fd17643, %fd2286, %fd17623;
	fma.rn.f64 	%fd17646, %fd17643, %fd2194, %fd17571;
	fma.rn.f64 	%fd17647, %fd17643, %fd2195, %fd17628;
	fma.rn.f64 	%fd17648, %fd17643, %fd12746, %fd17636;
	fma.rn.f64 	%fd17649, %fd17643, %fd2288, %fd17630;
	fma.rn.f64 	%fd17650, %fd17643, %fd2126, %fd17579;
	fma.rn.f64 	%fd17651, %fd17643, %fd2127, %fd17632;
	fma.rn.f64 	%fd17652, %fd17643, %fd2217, %fd17589;
	neg.f64 	%fd17653, %fd17601;
	div.rn.f64 	%fd17654, %fd17653, %fd2184;
	neg.f64 	%fd2336, %fd17654;
	fma.rn.f64 	%fd17655, %fd17654, %fd2185, %fd17644;
	fma.rn.f64 	%fd17656, %fd17654, %fd2186, %fd17645;
	fma.rn.f64 	%fd17657, %fd17654, %fd2290, %fd17646;
	fma.rn.f64 	%fd17658, %fd17654, %fd2291, %fd17647;
	fma.rn.f64 	%fd17659, %fd17654, %fd2133, %fd17648;
	fma.rn.f64 	%fd17660, %fd17654, %fd2134, %fd17649;
	fma.rn.f64 	%fd17661, %fd17654, %fd2292, %fd17650;
	fma.rn.f64 	%fd17662, %fd17654, %fd2293, %fd17651;
	fma.rn.f64 	%fd17663, %fd17654, %fd2196, %fd17652;
	neg.f64 	%fd17664, %fd17655;
	div.rn.f64 	%fd17665, %fd17664, %fd2197;
	neg.f64 	%fd2337, %fd17665;
	fma.rn.f64 	%fd17666, %fd17665, %fd2137, %fd17656;
	fma.rn.f64 	%fd17667, %fd17665, %fd2138, %fd17657;
	fma.rn.f64 	%fd17668, %fd17665, %fd2295, %fd17658;
	fma.rn.f64 	%fd17669, %fd17665, %fd2296, %fd17659;
	fma.rn.f64 	%fd17670, %fd17665, %fd2198, %fd17660;
	fma.rn.f64 	%fd17671, %fd17665, %fd2199, %fd17661;
	fma.rn.f64 	%fd17672, %fd17665, %fd2297, %fd17640;
	fma.rn.f64 	%fd17673, %fd17665, %fd2298, %fd17662;
	ld.local.f64 	%fd2338, [%rd5+6640];
	fma.rn.f64 	%fd17674, %fd17665, %fd2338, %fd17663;
	neg.f64 	%fd17675, %fd17635;
	div.rn.f64 	%fd17676, %fd17675, %fd2200;
	neg.f64 	%fd2339, %fd17676;
	fma.rn.f64 	%fd17677, %fd17676, %fd2141, %fd17666;
	fma.rn.f64 	%fd17678, %fd17676, %fd2142, %fd17667;
	fma.rn.f64 	%fd17679, %fd17676, %fd2300, %fd17668;
	fma.rn.f64 	%fd17680, %fd17676, %fd2301, %fd17669;
	fma.rn.f64 	%fd17681, %fd17676, %fd2201, %fd17637;
	fma.rn.f64 	%fd17682, %fd17676, %fd2202, %fd17670;
	fma.rn.f64 	%fd17683, %fd17676, %fd2302, %fd17605;
	fma.rn.f64 	%fd17684, %fd17676, %fd2303, %fd17638;
	fma.rn.f64 	%fd17685, %fd17676, %fd2139, %fd17631;
	fma.rn.f64 	%fd17686, %fd17676, %fd2143, %fd17671;
	fma.rn.f64 	%fd17687, %fd17676, %fd2140, %fd17639;
	fma.rn.f64 	%fd17688, %fd17676, %fd2144, %fd17672;
	fma.rn.f64 	%fd17689, %fd17676, %fd2203, %fd17673;
	fma.rn.f64 	%fd17690, %fd17676, %fd2204, %fd17674;
	fma.rn.f64 	%fd17691, %fd17676, %fd2209, %fd17641;
	neg.f64 	%fd17692, %fd17677;
	div.rn.f64 	%fd17693, %fd17692, %fd2304;
	neg.f64 	%fd2340, %fd17693;
	fma.rn.f64 	%fd17694, %fd17693, %fd2305, %fd17678;
	fma.rn.f64 	%fd17695, %fd17693, %fd2146, %fd17679;
	fma.rn.f64 	%fd17696, %fd17693, %fd2147, %fd17680;
	fma.rn.f64 	%fd17697, %fd17693, %fd2307, %fd17681;
	fma.rn.f64 	%fd17698, %fd17693, %fd2308, %fd17682;
	fma.rn.f64 	%fd17699, %fd17693, %fd2205, %fd17683;
	fma.rn.f64 	%fd17700, %fd17693, %fd2206, %fd17684;
	fma.rn.f64 	%fd17701, %fd17693, %fd2145, %fd17685;
	fma.rn.f64 	%fd17702, %fd17693, %fd2148, %fd17686;
	fma.rn.f64 	%fd17703, %fd17693, %fd2149, %fd17688;
	fma.rn.f64 	%fd17704, %fd17693, %fd2150, %fd17689;
	fma.rn.f64 	%fd17705, %fd17693, %fd2309, %fd17690;
	fma.rn.f64 	%fd17706, %fd17693, %fd2310, %fd17691;
	neg.f64 	%fd17707, %fd17694;
	div.rn.f64 	%fd17708, %fd17707, %fd13862;
	neg.f64 	%fd2341, %fd17708;
	ld.local.v2.f64 	{%fd2342, %fd2343}, [%rd5+7472];
	fma.rn.f64 	%fd17709, %fd17708, %fd2343, %fd17695;
	fma.rn.f64 	%fd17710, %fd17708, %fd2210, %fd17696;
	fma.rn.f64 	%fd17711, %fd17708, %fd2211, %fd17697;
	fma.rn.f64 	%fd17712, %fd17708, %fd2151, %fd17698;
	fma.rn.f64 	%fd17713, %fd17708, %fd2152, %fd17699;
	fma.rn.f64 	%fd17714, %fd17708, %fd2153, %fd17700;
	fma.rn.f64 	%fd17715, %fd17708, %fd2154, %fd17701;
	fma.rn.f64 	%fd17716, %fd17708, %fd13866, %fd17702;
	ld.local.v2.f64 	{%fd2344, %fd2345}, [%rd5+7536];
	fma.rn.f64 	%fd17717, %fd17708, %fd2345, %fd17687;
	fma.rn.f64 	%fd17718, %fd17708, %fd2212, %fd17703;
	fma.rn.f64 	%fd17719, %fd17708, %fd2213, %fd17704;
	fma.rn.f64 	%fd17720, %fd17708, %fd13869, %fd17705;
	ld.local.v2.f64 	{%fd2346, %fd2347}, [%rd5+7568];
	fma.rn.f64 	%fd17721, %fd17708, %fd2347, %fd17706;
	neg.f64 	%fd17722, %fd17709;
	div.rn.f64 	%fd17723, %fd17722, %fd14656;
	neg.f64 	%fd2348, %fd17723;
	fma.rn.f64 	%fd17724, %fd17723, %fd2530, %fd17710;
	fma.rn.f64 	%fd17725, %fd17723, %fd14657, %fd17711;
	fma.rn.f64 	%fd17726, %fd17723, %fd2531, %fd17712;
	fma.rn.f64 	%fd17727, %fd17723, %fd2453, %fd17713;
	fma.rn.f64 	%fd17728, %fd17723, %fd14660, %fd17714;
	fma.rn.f64 	%fd17729, %fd17723, %fd2454, %fd17715;
	fma.rn.f64 	%fd17730, %fd17723, %fd2533, %fd17716;
	fma.rn.f64 	%fd17731, %fd17723, %fd2455, %fd17717;
	fma.rn.f64 	%fd17732, %fd17723, %fd14661, %fd17718;
	fma.rn.f64 	%fd17733, %fd17723, %fd14662, %fd17719;
	fma.rn.f64 	%fd17734, %fd17723, %fd2535, %fd17720;
	fma.rn.f64 	%fd17735, %fd17723, %fd2457, %fd17721;
	neg.f64 	%fd17736, %fd17724;
	div.rn.f64 	%fd17737, %fd17736, %fd2230;
	neg.f64 	%fd2349, %fd17737;
	fma.rn.f64 	%fd17738, %fd17737, %fd16863, %fd17725;
	fma.rn.f64 	%fd17739, %fd17737, %fd16864, %fd17726;
	fma.rn.f64 	%fd17740, %fd17737, %fd15032, %fd17727;
	fma.rn.f64 	%fd17741, %fd17737, %fd15033, %fd17728;
	fma.rn.f64 	%fd17742, %fd17737, %fd15034, %fd17729;
	fma.rn.f64 	%fd17743, %fd17737, %fd2537, %fd17730;
	fma.rn.f64 	%fd17744, %fd17737, %fd15035, %fd17731;
	fma.rn.f64 	%fd17745, %fd17737, %fd15036, %fd17732;
	fma.rn.f64 	%fd17746, %fd17737, %fd16873, %fd17733;
	fma.rn.f64 	%fd17747, %fd17737, %fd2539, %fd17734;
	fma.rn.f64 	%fd17748, %fd17737, %fd15039, %fd17735;
	neg.f64 	%fd17749, %fd17738;
	div.rn.f64 	%fd17750, %fd17749, %fd15562;
	neg.f64 	%fd2350, %fd17750;
	fma.rn.f64 	%fd17751, %fd17750, %fd15563, %fd17739;
	fma.rn.f64 	%fd17752, %fd17750, %fd2207, %fd17740;
	fma.rn.f64 	%fd17753, %fd17750, %fd2208, %fd17741;
	fma.rn.f64 	%fd17754, %fd17750, %fd15564, %fd17742;
	fma.rn.f64 	%fd17755, %fd17750, %fd15565, %fd17743;
	fma.rn.f64 	%fd17756, %fd17750, %fd2315, %fd17744;
	fma.rn.f64 	%fd17757, %fd17750, %fd2316, %fd17745;
	fma.rn.f64 	%fd17758, %fd17750, %fd15568, %fd17746;
	fma.rn.f64 	%fd17759, %fd17750, %fd15569, %fd17747;
	fma.rn.f64 	%fd17760, %fd17750, %fd15570, %fd17748;
	neg.f64 	%fd17761, %fd17751;
	div.rn.f64 	%fd17762, %fd17761, %fd15846;
	neg.f64 	%fd2351, %fd17762;
	fma.rn.f64 	%fd17763, %fd17762, %fd15847, %fd17752;
	fma.rn.f64 	%fd17764, %fd17762, %fd2214, %fd17753;
	fma.rn.f64 	%fd17765, %fd17762, %fd2215, %fd17754;
	fma.rn.f64 	%fd17766, %fd17762, %fd15848, %fd17755;
	fma.rn.f64 	%fd17767, %fd17762, %fd15849, %fd17756;
	ld.local.v2.f64 	{%fd2352, %fd2353}, [%rd5+9456];
	fma.rn.f64 	%fd17768, %fd17762, %fd2352, %fd17757;
	fma.rn.f64 	%fd17769, %fd17762, %fd15851, %fd17758;
	fma.rn.f64 	%fd17770, %fd17762, %fd15852, %fd17759;
	fma.rn.f64 	%fd17771, %fd17762, %fd15853, %fd17760;
	neg.f64 	%fd17772, %fd17763;
	div.rn.f64 	%fd17773, %fd17772, %fd16201;
	neg.f64 	%fd2354, %fd17773;
	fma.rn.f64 	%fd17774, %fd17773, %fd16202, %fd17764;
	fma.rn.f64 	%fd17775, %fd17773, %fd16203, %fd17765;
	fma.rn.f64 	%fd17776, %fd17773, %fd16204, %fd17766;
	fma.rn.f64 	%fd17777, %fd17773, %fd16205, %fd17767;
	fma.rn.f64 	%fd17778, %fd17773, %fd16206, %fd17768;
	fma.rn.f64 	%fd17779, %fd17773, %fd16207, %fd17769;
	fma.rn.f64 	%fd17780, %fd17773, %fd16208, %fd17770;
	fma.rn.f64 	%fd17781, %fd17773, %fd16209, %fd17771;
	neg.f64 	%fd17782, %fd17774;
	div.rn.f64 	%fd17783, %fd17782, %fd16409;
	neg.f64 	%fd2355, %fd17783;
	fma.rn.f64 	%fd17784, %fd17783, %fd16410, %fd17775;
	fma.rn.f64 	%fd17785, %fd17783, %fd16411, %fd17776;
	fma.rn.f64 	%fd17786, %fd17783, %fd16412, %fd17777;
	fma.rn.f64 	%fd17787, %fd17783, %fd16413, %fd17778;
	fma.rn.f64 	%fd17788, %fd17783, %fd16414, %fd17779;
	fma.rn.f64 	%fd17789, %fd17783, %fd16415, %fd17780;
	fma.rn.f64 	%fd17790, %fd17783, %fd16416, %fd17781;
	neg.f64 	%fd17791, %fd17784;
	div.rn.f64 	%fd17792, %fd17791, %fd2219;
	neg.f64 	%fd2356, %fd17792;
	fma.rn.f64 	%fd17793, %fd17792, %fd2220, %fd17785;
	fma.rn.f64 	%fd17794, %fd17792, %fd16584, %fd17786;
	fma.rn.f64 	%fd17795, %fd17792, %fd16585, %fd17787;
	fma.rn.f64 	%fd17796, %fd17792, %fd16586, %fd17788;
	fma.rn.f64 	%fd17797, %fd17792, %fd16587, %fd17789;
	fma.rn.f64 	%fd17798, %fd17792, %fd16588, %fd17790;
	neg.f64 	%fd17799, %fd17793;
	div.rn.f64 	%fd17800, %fd17799, %fd16925;
	neg.f64 	%fd2357, %fd17800;
	fma.rn.f64 	%fd17801, %fd17800, %fd16926, %fd17794;
	fma.rn.f64 	%fd17802, %fd17800, %fd16927, %fd17795;
	fma.rn.f64 	%fd17803, %fd17800, %fd16928, %fd17796;
	fma.rn.f64 	%fd17804, %fd17800, %fd16929, %fd17797;
	fma.rn.f64 	%fd17805, %fd17800, %fd16930, %fd17798;
	neg.f64 	%fd17806, %fd17801;
	div.rn.f64 	%fd17807, %fd17806, %fd17174;
	neg.f64 	%fd2358, %fd17807;
	fma.rn.f64 	%fd17808, %fd17807, %fd17175, %fd17802;
	fma.rn.f64 	%fd17809, %fd17807, %fd17176, %fd17803;
	fma.rn.f64 	%fd17810, %fd17807, %fd17177, %fd17804;
	fma.rn.f64 	%fd17811, %fd17807, %fd2232, %fd17805;
	neg.f64 	%fd17812, %fd17808;
	div.rn.f64 	%fd17813, %fd17812, %fd2323;
	neg.f64 	%fd2359, %fd17813;
	fma.rn.f64 	%fd2360, %fd17813, %fd2324, %fd17809;
	fma.rn.f64 	%fd2361, %fd17813, %fd2325, %fd17810;
	fma.rn.f64 	%fd2362, %fd17813, %fd2326, %fd17811;
	st.local.v2.f64 	[%rd5+10992], {%fd2327, %fd2328};
	st.local.v2.f64 	[%rd5+11008], {%fd2329, %fd2330};
	st.local.v2.f64 	[%rd5+11024], {%fd2331, %fd2332};
	st.local.v2.f64 	[%rd5+11040], {%fd2333, %fd2334};
	st.local.v2.f64 	[%rd5+11056], {%fd2335, %fd2336};
	st.local.v2.f64 	[%rd5+11072], {%fd2337, %fd2339};
	st.local.v2.f64 	[%rd5+11088], {%fd2340, %fd2341};
	st.local.v2.f64 	[%rd5+11104], {%fd2348, %fd2349};
	st.local.v2.f64 	[%rd5+11120], {%fd2350, %fd2351};
	st.local.v2.f64 	[%rd5+11136], {%fd2354, %fd2355};
	st.local.v2.f64 	[%rd5+11152], {%fd2356, %fd2357};
	st.local.v2.f64 	[%rd5+11168], {%fd2358, %fd2359};
	st.local.v2.f64 	[%rd5+11184], {%fd2360, %fd2361};
	ld.local.v2.f64 	{%fd17814, %fd17815}, [%rd5+11216];
	ld.local.v2.f64 	{%fd17816, %fd17817}, [%rd5+11232];
	ld.local.v2.f64 	{%fd17818, %fd17819}, [%rd5+11248];
	ld.local.v2.f64 	{%fd17820, %fd17821}, [%rd5+11264];
	ld.local.v2.f64 	{%fd17822, %fd17823}, [%rd5+11280];
	ld.local.v2.f64 	{%fd17824, %fd17825}, [%rd5+11296];
	ld.local.v2.f64 	{%fd17826, %fd17827}, [%rd5+11312];
	ld.local.v2.f64 	{%fd17828, %fd17829}, [%rd5+11328];
	ld.local.v2.f64 	{%fd17830, %fd17831}, [%rd5+11344];
	ld.local.v2.f64 	{%fd17832, %fd17833}, [%rd5+11360];
	ld.local.v2.f64 	{%fd17834, %fd17835}, [%rd5+11376];
	ld.local.v2.f64 	{%fd17836, %fd17837}, [%rd5+11392];
	ld.local.v2.f64 	{%fd17838, %fd17839}, [%rd5+11408];
	ld.local.v2.f64 	{%fd17840, %fd17841}, [%rd5+11424];
	ld.local.v2.f64 	{%fd17842, %fd17843}, [%rd5+11440];
	ld.local.v2.f64 	{%fd17844, %fd17845}, [%rd5+11456];
	ld.local.v2.f64 	{%fd17846, %fd17847}, [%rd5+11472];
	ld.local.v2.f64 	{%fd17848, %fd17849}, [%rd5+11488];
	ld.local.v2.f64 	{%fd17850, %fd17851}, [%rd5+11504];
	ld.local.v2.f64 	{%fd17852, %fd17853}, [%rd5+11520];
	ld.local.v2.f64 	{%fd17854, %fd17855}, [%rd5+11536];
	ld.local.v2.f64 	{%fd17856, %fd17857}, [%rd5+11552];
	ld.local.v2.f64 	{%fd17858, %fd17859}, [%rd5+11568];
	ld.local.v2.f64 	{%fd17860, %fd17861}, [%rd5+11584];
	ld.local.f64 	%fd17862, [%rd5+11600];
	ld.local.f64 	%fd17863, [%rd5+11616];
	neg.f64 	%fd17864, %fd17584;
	ld.local.v2.f64 	{%fd2363, %fd2364}, [%rd5+2176];
	div.rn.f64 	%fd17865, %fd17864, %fd2363;
	neg.f64 	%fd2365, %fd17865;
	fma.rn.f64 	%fd17866, %fd17865, %fd2364, %fd17823;
	ld.local.v2.f64 	{%fd2366, %fd2367}, [%rd5+2192];
	fma.rn.f64 	%fd17867, %fd17865, %fd2366, %fd17850;
	fma.rn.f64 	%fd17868, %fd17865, %fd2367, %fd12125;
	neg.f64 	%fd17869, %fd17814;
	div.rn.f64 	%fd17870, %fd17869, %fd11899;
	neg.f64 	%fd2368, %fd17870;
	fma.rn.f64 	%fd17871, %fd17870, %fd14014, %fd17816;
	fma.rn.f64 	%fd17872, %fd17870, %fd14016, %fd17866;
	fma.rn.f64 	%fd17873, %fd17870, %fd14017, %fd17852;
	neg.f64 	%fd17874, %fd17815;
	div.rn.f64 	%fd17875, %fd17874, %fd14038;
	neg.f64 	%fd2369, %fd17875;
	fma.rn.f64 	%fd17876, %fd17875, %fd2238, %fd17830;
	fma.rn.f64 	%fd17877, %fd17875, %fd2239, %fd17873;
	fma.rn.f64 	%fd17878, %fd17875, %fd17238, %fd17859;
	neg.f64 	%fd17879, %fd17871;
	div.rn.f64 	%fd17880, %fd17879, %fd2242;
	neg.f64 	%fd2370, %fd17880;
	fma.rn.f64 	%fd17881, %fd17880, %fd13679, %fd17844;
	ld.local.f64 	%fd17882, [%rd5+2664];
	fma.rn.f64 	%fd17883, %fd17880, %fd17882, %fd17877;
	fma.rn.f64 	%fd17884, %fd17880, %fd14065, %fd17858;
	neg.f64 	%fd17885, %fd17817;
	div.rn.f64 	%fd17886, %fd17885, %fd14066;
	neg.f64 	%fd2371, %fd17886;
	fma.rn.f64 	%fd17887, %fd17886, %fd15909, %fd17840;
	fma.rn.f64 	%fd17888, %fd17886, %fd15910, %fd17883;
	ld.local.f64 	%fd17889, [%rd5+2704];
	fma.rn.f64 	%fd17890, %fd17886, %fd17889, %fd17868;
	neg.f64 	%fd17891, %fd17818;
	div.rn.f64 	%fd17892, %fd17891, %fd11938;
	neg.f64 	%fd2372, %fd17892;
	ld.local.v2.f64 	{%fd2373, %fd2374}, [%rd5+2784];
	fma.rn.f64 	%fd17893, %fd17892, %fd2373, %fd17876;
	fma.rn.f64 	%fd17894, %fd17892, %fd2374, %fd17888;
	ld.local.f64 	%fd17895, [%rd5+2800];
	fma.rn.f64 	%fd17896, %fd17892, %fd17895, %fd17890;
	neg.f64 	%fd17897, %fd17819;
	div.rn.f64 	%fd17898, %fd17897, %fd11944;
	neg.f64 	%fd2375, %fd17898;
	fma.rn.f64 	%fd17899, %fd17898, %fd11943, %fd17846;
	fma.rn.f64 	%fd17900, %fd17898, %fd2124, %fd17894;
	fma.rn.f64 	%fd17901, %fd17898, %fd2125, %fd17896;
	neg.f64 	%fd17902, %fd17820;
	div.rn.f64 	%fd17903, %fd17902, %fd14113;
	neg.f64 	%fd2376, %fd17903;
	fma.rn.f64 	%fd17904, %fd17903, %fd14114, %fd17900;
	fma.rn.f64 	%fd17905, %fd17903, %fd2244, %fd17861;
	fma.rn.f64 	%fd17906, %fd17903, %fd2245, %fd17901;
	neg.f64 	%fd17907, %fd17821;
	ld.local.v2.f64 	{%fd2377, %fd2378}, [%rd5+3088];
	div.rn.f64 	%fd17908, %fd17907, %fd2377;
	neg.f64 	%fd2379, %fd17908;
	fma.rn.f64 	%fd17909, %fd17908, %fd2378, %fd17835;
	fma.rn.f64 	%fd17910, %fd17908, %fd14162, %fd17837;
	fma.rn.f64 	%fd17911, %fd17908, %fd14163, %fd17838;
	ld.local.f64 	%fd17912, [%rd5+3120];
	fma.rn.f64 	%fd17913, %fd17908, %fd17912, %fd17841;
	fma.rn.f64 	%fd17914, %fd17908, %fd14167, %fd17867;
	fma.rn.f64 	%fd17915, %fd17908, %fd14170, %fd17904;
	neg.f64 	%fd17916, %fd17822;
	div.rn.f64 	%fd17917, %fd17916, %fd14171;
	neg.f64 	%fd2380, %fd17917;
	ld.local.f64 	%fd17918, [%rd5+3152];
	fma.rn.f64 	%fd17919, %fd17917, %fd17918, %fd17834;
	fma.rn.f64 	%fd17920, %fd17917, %fd12182, %fd17915;
	fma.rn.f64 	%fd17921, %fd17917, %fd14178, %fd17906;
	neg.f64 	%fd17922, %fd17872;
	ld.local.f64 	%fd17923, [%rd5+3240];
	div.rn.f64 	%fd17924, %fd17922, %fd17923;
	neg.f64 	%fd2381, %fd17924;
	fma.rn.f64 	%fd17925, %fd17924, %fd13531, %fd17881;
	fma.rn.f64 	%fd17926, %fd17924, %fd13532, %fd17914;
	ld.local.v2.f64 	{%fd2382, %fd2383}, [%rd5+3264];
	fma.rn.f64 	%fd17927, %fd17924, %fd2382, %fd17920;
	fma.rn.f64 	%fd17928, %fd17924, %fd2383, %fd17853;
	fma.rn.f64 	%fd17929, %fd17924, %fd13539, %fd17855;
	fma.rn.f64 	%fd17930, %fd17924, %fd13540, %fd17862;
	neg.f64 	%fd17931, %fd17824;
	ld.local.f64 	%fd17932, [%rd5+3296];
	div.rn.f64 	%fd17933, %fd17931, %fd17932;
	neg.f64 	%fd2384, %fd17933;
	fma.rn.f64 	%fd17934, %fd17933, %fd14192, %fd17843;
	ld.local.v2.f64 	{%fd2385, %fd2386}, [%rd5+3312];
	fma.rn.f64 	%fd17935, %fd17933, %fd2385, %fd17927;
	fma.rn.f64 	%fd17936, %fd17933, %fd2386, %fd17921;
	neg.f64 	%fd17937, %fd17825;
	div.rn.f64 	%fd17938, %fd17937, %fd12218;
	neg.f64 	%fd2387, %fd17938;
	fma.rn.f64 	%fd17939, %fd17938, %fd2250, %fd17829;
	fma.rn.f64 	%fd17940, %fd17938, %fd12225, %fd17926;
	fma.rn.f64 	%fd17941, %fd17938, %fd2105, %fd17935;
	fma.rn.f64 	%fd17942, %fd17938, %fd16666, %fd17905;
	fma.rn.f64 	%fd17943, %fd17938, %fd16667, %fd17936;
	neg.f64 	%fd17944, %fd17826;
	div.rn.f64 	%fd17945, %fd17944, %fd2155;
	neg.f64 	%fd2388, %fd17945;
	fma.rn.f64 	%fd17946, %fd17945, %fd2156, %fd17909;
	fma.rn.f64 	%fd17947, %fd17945, %fd2474, %fd17910;
	fma.rn.f64 	%fd17948, %fd17945, %fd2389, %fd17940;
	ld.local.f64 	%fd2390, [%rd5+3632];
	fma.rn.f64 	%fd17949, %fd17945, %fd2390, %fd17941;
	fma.rn.f64 	%fd17950, %fd17945, %fd2475, %fd17928;
	ld.local.f64 	%fd2391, [%rd5+3648];
	fma.rn.f64 	%fd17951, %fd17945, %fd2391, %fd17943;
	neg.f64 	%fd17952, %fd17827;
	div.rn.f64 	%fd17953, %fd17952, %fd14245;
	neg.f64 	%fd2392, %fd17953;
	fma.rn.f64 	%fd17954, %fd17953, %fd2157, %fd17893;
	fma.rn.f64 	%fd17955, %fd17953, %fd2158, %fd17831;
	fma.rn.f64 	%fd17956, %fd17953, %fd14252, %fd17919;
	fma.rn.f64 	%fd17957, %fd17953, %fd2393, %fd17911;
	ld.local.f64 	%fd2394, [%rd5+3696];
	fma.rn.f64 	%fd17958, %fd17953, %fd2394, %fd17887;
	fma.rn.f64 	%fd17959, %fd17953, %fd14256, %fd17934;
	fma.rn.f64 	%fd17960, %fd17953, %fd2159, %fd17899;
	fma.rn.f64 	%fd17961, %fd17953, %fd2160, %fd17948;
	fma.rn.f64 	%fd17962, %fd17953, %fd14261, %fd17851;
	ld.local.f64 	%fd2395, [%rd5+3736];
	fma.rn.f64 	%fd17963, %fd17953, %fd2395, %fd17949;
	neg.f64 	%fd17964, %fd17828;
	div.rn.f64 	%fd17965, %fd17964, %fd15658;
	neg.f64 	%fd2396, %fd17965;
	fma.rn.f64 	%fd17966, %fd17965, %fd2108, %fd17947;
	fma.rn.f64 	%fd17967, %fd17965, %fd2109, %fd17958;
	fma.rn.f64 	%fd17968, %fd17965, %fd2252, %fd17963;
	fma.rn.f64 	%fd17969, %fd17965, %fd2253, %fd17878;
	fma.rn.f64 	%fd17970, %fd17965, %fd2161, %fd17930;
	neg.f64 	%fd17971, %fd17939;
	div.rn.f64 	%fd17972, %fd17971, %fd2187;
	neg.f64 	%fd2397, %fd17972;
	fma.rn.f64 	%fd17973, %fd17972, %fd14276, %fd17961;
	fma.rn.f64 	%fd17974, %fd17972, %fd2162, %fd17968;
	fma.rn.f64 	%fd17975, %fd17972, %fd16675, %fd17969;
	fma.rn.f64 	%fd17976, %fd17972, %fd2221, %fd17942;
	fma.rn.f64 	%fd17977, %fd17972, %fd12272, %fd17951;
	neg.f64 	%fd17978, %fd17954;
	div.rn.f64 	%fd17979, %fd17978, %fd2255;
	neg.f64 	%fd2398, %fd17979;
	fma.rn.f64 	%fd17980, %fd17979, %fd12273, %fd17962;
	fma.rn.f64 	%fd17981, %fd17979, %fd2106, %fd17974;
	fma.rn.f64 	%fd17982, %fd17979, %fd14287, %fd17975;
	fma.rn.f64 	%fd17983, %fd17979, %fd2163, %fd17977;
	neg.f64 	%fd17984, %fd17955;
	div.rn.f64 	%fd17985, %fd17984, %fd16687;
	neg.f64 	%fd2399, %fd17985;
	fma.rn.f64 	%fd17986, %fd17985, %fd2107, %fd17980;
	fma.rn.f64 	%fd17987, %fd17985, %fd12311, %fd17981;
	fma.rn.f64 	%fd17988, %fd17985, %fd2222, %fd17982;
	fma.rn.f64 	%fd17989, %fd17985, %fd16693, %fd17983;
	neg.f64 	%fd17990, %fd17832;
	ld.local.v2.f64 	{%fd2400, %fd2401}, [%rd5+4304];
	div.rn.f64 	%fd17991, %fd17990, %fd2400;
	neg.f64 	%fd2402, %fd17991;
	fma.rn.f64 	%fd17992, %fd17991, %fd2401, %fd17957;
	fma.rn.f64 	%fd17993, %fd17991, %fd12373, %fd17839;
	fma.rn.f64 	%fd17994, %fd17991, %fd2403, %fd17967;
	ld.local.v2.f64 	{%fd2404, %fd2405}, [%rd5+4336];
	fma.rn.f64 	%fd17995, %fd17991, %fd2404, %fd17913;
	fma.rn.f64 	%fd17996, %fd17991, %fd2405, %fd17959;
	fma.rn.f64 	%fd17997, %fd17991, %fd12376, %fd17973;
	ld.local.f64 	%fd2406, [%rd5+4360];
	fma.rn.f64 	%fd17998, %fd17991, %fd2406, %fd17986;
	ld.local.v2.f64 	{%fd2407, %fd2408}, [%rd5+4368];
	fma.rn.f64 	%fd17999, %fd17991, %fd2407, %fd17987;
	fma.rn.f64 	%fd18000, %fd17991, %fd2408, %fd17988;
	fma.rn.f64 	%fd18001, %fd17991, %fd14336, %fd17989;
	neg.f64 	%fd18002, %fd17833;
	div.rn.f64 	%fd18003, %fd18002, %fd2164;
	neg.f64 	%fd2409, %fd18003;
	fma.rn.f64 	%fd18004, %fd18003, %fd12417, %fd17956;
	fma.rn.f64 	%fd18005, %fd18003, %fd2110, %fd17842;
	fma.rn.f64 	%fd18006, %fd18003, %fd16700, %fd17998;
	fma.rn.f64 	%fd18007, %fd18003, %fd2223, %fd17999;
	fma.rn.f64 	%fd18008, %fd18003, %fd16703, %fd18000;
	fma.rn.f64 	%fd18009, %fd18003, %fd2224, %fd18001;
	neg.f64 	%fd18010, %fd18004;
	div.rn.f64 	%fd18011, %fd18010, %fd2115;
	neg.f64 	%fd2410, %fd18011;
	fma.rn.f64 	%fd18012, %fd18011, %fd12031, %fd18006;
	fma.rn.f64 	%fd18013, %fd18011, %fd2225, %fd18007;
	fma.rn.f64 	%fd18014, %fd18011, %fd16711, %fd18008;
	fma.rn.f64 	%fd18015, %fd18011, %fd2265, %fd18009;
	neg.f64 	%fd18016, %fd17946;
	div.rn.f64 	%fd18017, %fd18016, %fd2266;
	neg.f64 	%fd2411, %fd18017;
	fma.rn.f64 	%fd18018, %fd18017, %fd2412, %fd17997;
	fma.rn.f64 	%fd18019, %fd18017, %fd12664, %fd18013;
	fma.rn.f64 	%fd18020, %fd18017, %fd2413, %fd17950;
	fma.rn.f64 	%fd18021, %fd18017, %fd2488, %fd17929;
	neg.f64 	%fd18022, %fd17836;
	ld.local.f64 	%fd2414, [%rd5+4880];
	div.rn.f64 	%fd18023, %fd18022, %fd2414;
	neg.f64 	%fd2415, %fd18023;
	fma.rn.f64 	%fd18024, %fd18023, %fd2490, %fd18012;
	fma.rn.f64 	%fd18025, %fd18023, %fd2416, %fd18019;
	fma.rn.f64 	%fd18026, %fd18023, %fd13436, %fd18020;
	ld.local.f64 	%fd2417, [%rd5+4912];
	fma.rn.f64 	%fd18027, %fd18023, %fd2417, %fd18021;
	fma.rn.f64 	%fd18028, %fd18023, %fd13440, %fd18015;
	neg.f64 	%fd18029, %fd17966;
	div.rn.f64 	%fd18030, %fd18029, %fd2173;
	neg.f64 	%fd2418, %fd18030;
	fma.rn.f64 	%fd18031, %fd18030, %fd2174, %fd18018;
	fma.rn.f64 	%fd18032, %fd18030, %fd2271, %fd18025;
	fma.rn.f64 	%fd18033, %fd18030, %fd2272, %fd17970;
	neg.f64 	%fd18034, %fd17992;
	div.rn.f64 	%fd18035, %fd18034, %fd2175;
	neg.f64 	%fd2419, %fd18035;
	fma.rn.f64 	%fd18036, %fd18035, %fd2176, %fd18031;
	fma.rn.f64 	%fd18037, %fd18035, %fd2116, %fd18032;
	fma.rn.f64 	%fd18038, %fd18035, %fd2117, %fd18033;
	neg.f64 	%fd18039, %fd17993;
	ld.local.f64 	%fd2420, [%rd5+5088];
	div.rn.f64 	%fd18040, %fd18039, %fd2420;
	neg.f64 	%fd2421, %fd18040;
	fma.rn.f64 	%fd18041, %fd18040, %fd12514, %fd17994;
	fma.rn.f64 	%fd18042, %fd18040, %fd2422, %fd17996;
	fma.rn.f64 	%fd18043, %fd18040, %fd12502, %fd17845;
	fma.rn.f64 	%fd18044, %fd18040, %fd2423, %fd18036;
	fma.rn.f64 	%fd18045, %fd18040, %fd12521, %fd18024;
	ld.local.f64 	%fd2424, [%rd5+5136];
	fma.rn.f64 	%fd18046, %fd18040, %fd2424, %fd18037;
	fma.rn.f64 	%fd18047, %fd18040, %fd14452, %fd18014;
	ld.local.f64 	%fd2425, [%rd5+5152];
	fma.rn.f64 	%fd18048, %fd18040, %fd2425, %fd17976;
	fma.rn.f64 	%fd18049, %fd18040, %fd12530, %fd18038;
	fma.rn.f64 	%fd18050, %fd18040, %fd2177, %fd18028;
	neg.f64 	%fd18051, %fd18041;
	div.rn.f64 	%fd18052, %fd18051, %fd12053;
	neg.f64 	%fd2426, %fd18052;
	fma.rn.f64 	%fd18053, %fd18052, %fd12540, %fd18044;
	fma.rn.f64 	%fd18054, %fd18052, %fd2178, %fd18045;
	fma.rn.f64 	%fd18055, %fd18052, %fd14463, %fd18046;
	fma.rn.f64 	%fd18056, %fd18052, %fd2226, %fd18047;
	fma.rn.f64 	%fd18057, %fd18052, %fd16721, %fd18049;
	fma.rn.f64 	%fd18058, %fd18052, %fd2216, %fd18050;
	neg.f64 	%fd18059, %fd17995;
	ld.local.f64 	%fd2427, [%rd5+5272];
	div.rn.f64 	%fd18060, %fd18059, %fd2427;
	neg.f64 	%fd2428, %fd18060;
	fma.rn.f64 	%fd18061, %fd18060, %fd12576, %fd18053;
	ld.local.f64 	%fd2429, [%rd5+5288];
	fma.rn.f64 	%fd18062, %fd18060, %fd2429, %fd18054;
	fma.rn.f64 	%fd18063, %fd18060, %fd14474, %fd18055;
	fma.rn.f64 	%fd18064, %fd18060, %fd2430, %fd18056;
	fma.rn.f64 	%fd18065, %fd18060, %fd12580, %fd18057;
	ld.local.f64 	%fd2431, [%rd5+5320];
	fma.rn.f64 	%fd18066, %fd18060, %fd2431, %fd18058;
	neg.f64 	%fd18067, %fd18005;
	div.rn.f64 	%fd18068, %fd18067, %fd2188;
	neg.f64 	%fd2432, %fd18068;
	fma.rn.f64 	%fd18069, %fd18068, %fd16727, %fd18043;
	fma.rn.f64 	%fd18070, %fd18068, %fd2227, %fd18061;
	fma.rn.f64 	%fd18071, %fd18068, %fd12602, %fd18062;
	fma.rn.f64 	%fd18072, %fd18068, %fd2118, %fd18063;
	fma.rn.f64 	%fd18073, %fd18068, %fd16732, %fd18064;
	fma.rn.f64 	%fd18074, %fd18068, %fd2228, %fd18065;
	fma.rn.f64 	%fd18075, %fd18068, %fd2179, %fd18066;
	neg.f64 	%fd18076, %fd18042;
	div.rn.f64 	%fd18077, %fd18076, %fd12630;
	neg.f64 	%fd2433, %fd18077;
	fma.rn.f64 	%fd18078, %fd18077, %fd2229, %fd18070;
	fma.rn.f64 	%fd18079, %fd18077, %fd16740, %fd18071;
	fma.rn.f64 	%fd18080, %fd18077, %fd2434, %fd18072;
	fma.rn.f64 	%fd18081, %fd18077, %fd12644, %fd18073;
	fma.rn.f64 	%fd18082, %fd18077, %fd12626, %fd18048;
	fma.rn.f64 	%fd18083, %fd18077, %fd2119, %fd18074;
	fma.rn.f64 	%fd18084, %fd18077, %fd14510, %fd18075;
	neg.f64 	%fd18085, %fd17925;
	div.rn.f64 	%fd18086, %fd18085, %fd2218;
	neg.f64 	%fd2435, %fd18086;
	fma.rn.f64 	%fd18087, %fd18086, %fd2277, %fd18080;
	fma.rn.f64 	%fd18088, %fd18086, %fd2278, %fd18026;
	fma.rn.f64 	%fd18089, %fd18086, %fd2189, %fd18027;
	fma.rn.f64 	%fd18090, %fd18086, %fd2190, %fd17884;
	fma.rn.f64 	%fd18091, %fd18086, %fd2279, %fd18083;
	neg.f64 	%fd18092, %fd18069;
	div.rn.f64 	%fd18093, %fd18092, %fd2120;
	neg.f64 	%fd2436, %fd18093;
	fma.rn.f64 	%fd18094, %fd18093, %fd2122, %fd18078;
	fma.rn.f64 	%fd18095, %fd18093, %fd2123, %fd18087;
	fma.rn.f64 	%fd18096, %fd18093, %fd2121, %fd18088;
	fma.rn.f64 	%fd18097, %fd18093, %fd2191, %fd18089;
	fma.rn.f64 	%fd18098, %fd18093, %fd2192, %fd18081;
	fma.rn.f64 	%fd18099, %fd18093, %fd2281, %fd18091;
	fma.rn.f64 	%fd18100, %fd18093, %fd2282, %fd18084;
	neg.f64 	%fd18101, %fd17960;
	div.rn.f64 	%fd18102, %fd18101, %fd2193;
	neg.f64 	%fd2437, %fd18102;
	fma.rn.f64 	%fd18103, %fd18102, %fd2285, %fd17848;
	fma.rn.f64 	%fd18104, %fd18102, %fd2286, %fd18094;
	fma.rn.f64 	%fd18105, %fd18102, %fd2194, %fd18079;
	fma.rn.f64 	%fd18106, %fd18102, %fd2195, %fd18095;
	fma.rn.f64 	%fd18107, %fd18102, %fd2287, %fd18096;
	fma.rn.f64 	%fd18108, %fd18102, %fd2288, %fd18097;
	fma.rn.f64 	%fd18109, %fd18102, %fd2126, %fd18098;
	fma.rn.f64 	%fd18110, %fd18102, %fd2127, %fd18099;
	fma.rn.f64 	%fd18111, %fd18102, %fd2217, %fd18100;
	neg.f64 	%fd18112, %fd17847;
	div.rn.f64 	%fd18113, %fd18112, %fd2184;
	neg.f64 	%fd2438, %fd18113;
	fma.rn.f64 	%fd18114, %fd18113, %fd2185, %fd18103;
	fma.rn.f64 	%fd18115, %fd18113, %fd2186, %fd18104;
	fma.rn.f64 	%fd18116, %fd18113, %fd2290, %fd18105;
	fma.rn.f64 	%fd18117, %fd18113, %fd2291, %fd18106;
	fma.rn.f64 	%fd18118, %fd18113, %fd2133, %fd18107;
	fma.rn.f64 	%fd18119, %fd18113, %fd2134, %fd18108;
	fma.rn.f64 	%fd18120, %fd18113, %fd2292, %fd18109;
	fma.rn.f64 	%fd18121, %fd18113, %fd2293, %fd18110;
	fma.rn.f64 	%fd18122, %fd18113, %fd2196, %fd18111;
	neg.f64 	%fd18123, %fd18114;
	div.rn.f64 	%fd18124, %fd18123, %fd2197;
	neg.f64 	%fd2439, %fd18124;
	fma.rn.f64 	%fd18125, %fd18124, %fd2137, %fd18115;
	fma.rn.f64 	%fd18126, %fd18124, %fd2138, %fd18116;
	fma.rn.f64 	%fd18127, %fd18124, %fd2295, %fd18117;
	fma.rn.f64 	%fd18128, %fd18124, %fd2296, %fd18118;
	fma.rn.f64 	%fd18129, %fd18124, %fd2198, %fd18119;
	fma.rn.f64 	%fd18130, %fd18124, %fd2199, %fd18120;
	fma.rn.f64 	%fd18131, %fd18124, %fd2297, %fd18082;
	fma.rn.f64 	%fd18132, %fd18124, %fd2298, %fd18121;
	fma.rn.f64 	%fd18133, %fd18124, %fd2338, %fd18122;
	neg.f64 	%fd18134, %fd17849;
	ld.local.f64 	%fd2440, [%rd5+6776];
	div.rn.f64 	%fd18135, %fd18134, %fd2440;
	neg.f64 	%fd2441, %fd18135;
	fma.rn.f64 	%fd18136, %fd18135, %fd2519, %fd18125;
	ld.local.f64 	%fd2442, [%rd5+6792];
	fma.rn.f64 	%fd18137, %fd18135, %fd2442, %fd18126;
	fma.rn.f64 	%fd18138, %fd18135, %fd2520, %fd18127;
	fma.rn.f64 	%fd18139, %fd18135, %fd2443, %fd18128;
	fma.rn.f64 	%fd18140, %fd18135, %fd13388, %fd17854;
	ld.local.f64 	%fd2444, [%rd5+6824];
	fma.rn.f64 	%fd18141, %fd18135, %fd2444, %fd18129;
	fma.rn.f64 	%fd18142, %fd18135, %fd2522, %fd17856;
	fma.rn.f64 	%fd18143, %fd18135, %fd2445, %fd17857;
	fma.rn.f64 	%fd18144, %fd18135, %fd13400, %fd18130;
	fma.rn.f64 	%fd18145, %fd18135, %fd2446, %fd18131;
	fma.rn.f64 	%fd18146, %fd18135, %fd2524, %fd18132;
	fma.rn.f64 	%fd18147, %fd18135, %fd2447, %fd18133;
	fma.rn.f64 	%fd18148, %fd18135, %fd13238, %fd17863;
	neg.f64 	%fd18149, %fd18136;
	div.rn.f64 	%fd18150, %fd18149, %fd2304;
	neg.f64 	%fd2448, %fd18150;
	fma.rn.f64 	%fd18151, %fd18150, %fd2305, %fd18137;
	fma.rn.f64 	%fd18152, %fd18150, %fd2146, %fd18138;
	fma.rn.f64 	%fd18153, %fd18150, %fd2147, %fd18139;
	fma.rn.f64 	%fd18154, %fd18150, %fd2307, %fd18140;
	fma.rn.f64 	%fd18155, %fd18150, %fd2308, %fd18141;
	fma.rn.f64 	%fd18156, %fd18150, %fd2205, %fd18142;
	fma.rn.f64 	%fd18157, %fd18150, %fd2206, %fd18143;
	fma.rn.f64 	%fd18158, %fd18150, %fd2145, %fd18090;
	fma.rn.f64 	%fd18159, %fd18150, %fd2148, %fd18144;
	fma.rn.f64 	%fd18160, %fd18150, %fd2149, %fd18145;
	fma.rn.f64 	%fd18161, %fd18150, %fd2150, %fd18146;
	fma.rn.f64 	%fd18162, %fd18150, %fd2309, %fd18147;
	fma.rn.f64 	%fd18163, %fd18150, %fd2310, %fd18148;
	neg.f64 	%fd18164, %fd18151;
	div.rn.f64 	%fd18165, %fd18164, %fd2342;
	neg.f64 	%fd2449, %fd18165;
	fma.rn.f64 	%fd18166, %fd18165, %fd2343, %fd18152;
	fma.rn.f64 	%fd18167, %fd18165, %fd2210, %fd18153;
	fma.rn.f64 	%fd18168, %fd18165, %fd2211, %fd18154;
	fma.rn.f64 	%fd18169, %fd18165, %fd2151, %fd18155;
	fma.rn.f64 	%fd18170, %fd18165, %fd2152, %fd18156;
	fma.rn.f64 	%fd18171, %fd18165, %fd2153, %fd18157;
	fma.rn.f64 	%fd18172, %fd18165, %fd2154, %fd18158;
	fma.rn.f64 	%fd18173, %fd18165, %fd2344, %fd18159;
	fma.rn.f64 	%fd18174, %fd18165, %fd2345, %fd17860;
	fma.rn.f64 	%fd18175, %fd18165, %fd2212, %fd18160;
	fma.rn.f64 	%fd18176, %fd18165, %fd2213, %fd18161;
	fma.rn.f64 	%fd18177, %fd18165, %fd2346, %fd18162;
	fma.rn.f64 	%fd18178, %fd18165, %fd2347, %fd18163;
	neg.f64 	%fd18179, %fd18166;
	ld.local.f64 	%fd2450, [%rd5+8184];
	div.rn.f64 	%fd18180, %fd18179, %fd2450;
	neg.f64 	%fd2451, %fd18180;
	fma.rn.f64 	%fd18181, %fd18180, %fd2530, %fd18167;
	ld.local.f64 	%fd2452, [%rd5+8200];
	fma.rn.f64 	%fd18182, %fd18180, %fd2452, %fd18168;
	fma.rn.f64 	%fd18183, %fd18180, %fd2531, %fd18169;
	fma.rn.f64 	%fd18184, %fd18180, %fd2453, %fd18170;
	fma.rn.f64 	%fd18185, %fd18180, %fd14660, %fd18171;
	fma.rn.f64 	%fd18186, %fd18180, %fd2454, %fd18172;
	fma.rn.f64 	%fd18187, %fd18180, %fd2533, %fd18173;
	fma.rn.f64 	%fd18188, %fd18180, %fd2455, %fd18174;
	fma.rn.f64 	%fd18189, %fd18180, %fd14661, %fd18175;
	ld.local.f64 	%fd2456, [%rd5+8264];
	fma.rn.f64 	%fd18190, %fd18180, %fd2456, %fd18176;
	fma.rn.f64 	%fd18191, %fd18180, %fd2535, %fd18177;
	fma.rn.f64 	%fd18192, %fd18180, %fd2457, %fd18178;
	neg.f64 	%fd18193, %fd18181;
	div.rn.f64 	%fd18194, %fd18193, %fd2230;
	neg.f64 	%fd2458, %fd18194;
	fma.rn.f64 	%fd18195, %fd18194, %fd16863, %fd18182;
	fma.rn.f64 	%fd18196, %fd18194, %fd16864, %fd18183;
	fma.rn.f64 	%fd18197, %fd18194, %fd15032, %fd18184;
	fma.rn.f64 	%fd18198, %fd18194, %fd15033, %fd18185;
	fma.rn.f64 	%fd18199, %fd18194, %fd15034, %fd18186;
	fma.rn.f64 	%fd18200, %fd18194, %fd2537, %fd18187;
	fma.rn.f64 	%fd18201, %fd18194, %fd15035, %fd18188;
	fma.rn.f64 	%fd18202, %fd18194, %fd15036, %fd18189;
	fma.rn.f64 	%fd18203, %fd18194, %fd16873, %fd18190;
	fma.rn.f64 	%fd18204, %fd18194, %fd2539, %fd18191;
	fma.rn.f64 	%fd18205, %fd18194, %fd15039, %fd18192;
	neg.f64 	%fd18206, %fd18195;
	div.rn.f64 	%fd18207, %fd18206, %fd15562;
	neg.f64 	%fd2459, %fd18207;
	fma.rn.f64 	%fd18208, %fd18207, %fd15563, %fd18196;
	fma.rn.f64 	%fd18209, %fd18207, %fd2207, %fd18197;
	fma.rn.f64 	%fd18210, %fd18207, %fd2208, %fd18198;
	fma.rn.f64 	%fd18211, %fd18207, %fd15564, %fd18199;
	fma.rn.f64 	%fd18212, %fd18207, %fd15565, %fd18200;
	fma.rn.f64 	%fd18213, %fd18207, %fd2315, %fd18201;
	fma.rn.f64 	%fd18214, %fd18207, %fd2316, %fd18202;
	fma.rn.f64 	%fd18215, %fd18207, %fd15568, %fd18203;
	fma.rn.f64 	%fd18216, %fd18207, %fd15569, %fd18204;
	fma.rn.f64 	%fd18217, %fd18207, %fd15570, %fd18205;
	neg.f64 	%fd18218, %fd18208;
	div.rn.f64 	%fd18219, %fd18218, %fd15846;
	neg.f64 	%fd2460, %fd18219;
	fma.rn.f64 	%fd18220, %fd18219, %fd15847, %fd18209;
	fma.rn.f64 	%fd18221, %fd18219, %fd2214, %fd18210;
	fma.rn.f64 	%fd18222, %fd18219, %fd2215, %fd18211;
	fma.rn.f64 	%fd18223, %fd18219, %fd15848, %fd18212;
	fma.rn.f64 	%fd18224, %fd18219, %fd15849, %fd18213;
	fma.rn.f64 	%fd18225, %fd18219, %fd2352, %fd18214;
	fma.rn.f64 	%fd18226, %fd18219, %fd2353, %fd18215;
	fma.rn.f64 	%fd18227, %fd18219, %fd15852, %fd18216;
	fma.rn.f64 	%fd18228, %fd18219, %fd15853, %fd18217;
	neg.f64 	%fd18229, %fd18220;
	div.rn.f64 	%fd18230, %fd18229, %fd16201;
	neg.f64 	%fd2461, %fd18230;
	fma.rn.f64 	%fd18231, %fd18230, %fd16202, %fd18221;
	fma.rn.f64 	%fd18232, %fd18230, %fd16203, %fd18222;
	fma.rn.f64 	%fd18233, %fd18230, %fd16204, %fd18223;
	fma.rn.f64 	%fd18234, %fd18230, %fd16205, %fd18224;
	ld.local.f64 	%fd18235, [%rd5+9784];
	fma.rn.f64 	%fd18236, %fd18230, %fd18235, %fd18225;
	fma.rn.f64 	%fd18237, %fd18230, %fd16207, %fd18226;
	fma.rn.f64 	%fd18238, %fd18230, %fd16208, %fd18227;
	fma.rn.f64 	%fd18239, %fd18230, %fd16209, %fd18228;
	neg.f64 	%fd18240, %fd18231;
	div.rn.f64 	%fd18241, %fd18240, %fd16409;
	neg.f64 	%fd2462, %fd18241;
	fma.rn.f64 	%fd18242, %fd18241, %fd16410, %fd18232;
	fma.rn.f64 	%fd18243, %fd18241, %fd16411, %fd18233;
	fma.rn.f64 	%fd18244, %fd18241, %fd16412, %fd18234;
	ld.local.f64 	%fd18245, [%rd5+9968];
	fma.rn.f64 	%fd18246, %fd18241, %fd18245, %fd18236;
	fma.rn.f64 	%fd18247, %fd18241, %fd16414, %fd18237;
	fma.rn.f64 	%fd18248, %fd18241, %fd16415, %fd18238;
	fma.rn.f64 	%fd18249, %fd18241, %fd16416, %fd18239;
	neg.f64 	%fd18250, %fd18242;
	div.rn.f64 	%fd18251, %fd18250, %fd2219;
	neg.f64 	%fd2463, %fd18251;
	fma.rn.f64 	%fd18252, %fd18251, %fd2220, %fd18243;
	fma.rn.f64 	%fd18253, %fd18251, %fd16584, %fd18244;
	fma.rn.f64 	%fd18254, %fd18251, %fd16585, %fd18246;
	ld.local.v2.f64 	{%fd2464, %fd2465}, [%rd5+10128];
	fma.rn.f64 	%fd18255, %fd18251, %fd2464, %fd18247;
	fma.rn.f64 	%fd18256, %fd18251, %fd16587, %fd18248;
	fma.rn.f64 	%fd18257, %fd18251, %fd16588, %fd18249;
	neg.f64 	%fd18258, %fd18252;
	div.rn.f64 	%fd18259, %fd18258, %fd16925;
	neg.f64 	%fd2466, %fd18259;
	fma.rn.f64 	%fd18260, %fd18259, %fd16926, %fd18253;
	fma.rn.f64 	%fd18261, %fd18259, %fd16927, %fd18254;
	fma.rn.f64 	%fd18262, %fd18259, %fd16928, %fd18255;
	fma.rn.f64 	%fd18263, %fd18259, %fd16929, %fd18256;
	fma.rn.f64 	%fd18264, %fd18259, %fd16930, %fd18257;
	neg.f64 	%fd18265, %fd18260;
	div.rn.f64 	%fd18266, %fd18265, %fd17174;
	neg.f64 	%fd2467, %fd18266;
	fma.rn.f64 	%fd18267, %fd18266, %fd17175, %fd18261;
	fma.rn.f64 	%fd18268, %fd18266, %fd17176, %fd18262;
	fma.rn.f64 	%fd18269, %fd18266, %fd17177, %fd18263;
	fma.rn.f64 	%fd18270, %fd18266, %fd2232, %fd18264;
	neg.f64 	%fd18271, %fd18267;
	div.rn.f64 	%fd18272, %fd18271, %fd2323;
	neg.f64 	%fd2468, %fd18272;
	fma.rn.f64 	%fd18273, %fd18272, %fd2324, %fd18268;
	fma.rn.f64 	%fd18274, %fd18272, %fd2325, %fd18269;
	fma.rn.f64 	%fd18275, %fd18272, %fd2326, %fd18270;
	neg.f64 	%fd18276, %fd18273;
	div.rn.f64 	%fd18277, %fd18276, %fd2360;
	neg.f64 	%fd2469, %fd18277;
	fma.rn.f64 	%fd2470, %fd18277, %fd2361, %fd18274;
	fma.rn.f64 	%fd2471, %fd18277, %fd2362, %fd18275;
	st.local.v2.f64 	[%rd5+11200], {%fd2362, %fd2365};
	st.local.v2.f64 	[%rd5+11216], {%fd2368, %fd2369};
	st.local.v2.f64 	[%rd5+11232], {%fd2370, %fd2371};
	st.local.v2.f64 	[%rd5+11248], {%fd2372, %fd2375};
	st.local.v2.f64 	[%rd5+11264], {%fd2376, %fd2379};
	st.local.v2.f64 	[%rd5+11280], {%fd2380, %fd2381};
	st.local.v2.f64 	[%rd5+11296], {%fd2384, %fd2387};
	st.local.v2.f64 	[%rd5+11312], {%fd2388, %fd2392};
	st.local.v2.f64 	[%rd5+11328], {%fd2396, %fd2397};
	st.local.v2.f64 	[%rd5+11344], {%fd2398, %fd2399};
	st.local.v2.f64 	[%rd5+11360], {%fd2402, %fd2409};
	st.local.v2.f64 	[%rd5+11376], {%fd2410, %fd2411};
	st.local.v2.f64 	[%rd5+11392], {%fd2415, %fd2418};
	st.local.v2.f64 	[%rd5+11408], {%fd2419, %fd2421};
	st.local.v2.f64 	[%rd5+11424], {%fd2426, %fd2428};
	st.local.v2.f64 	[%rd5+11440], {%fd2432, %fd2433};
	st.local.v2.f64 	[%rd5+11456], {%fd2435, %fd2436};
	st.local.v2.f64 	[%rd5+11472], {%fd2437, %fd2438};
	st.local.v2.f64 	[%rd5+11488], {%fd2439, %fd2441};
	st.local.v2.f64 	[%rd5+11504], {%fd2448, %fd2449};
	st.local.v2.f64 	[%rd5+11520], {%fd2451, %fd2458};
	st.local.v2.f64 	[%rd5+11536], {%fd2459, %fd2460};
	st.local.v2.f64 	[%rd5+11552], {%fd2461, %fd2462};
	st.local.v2.f64 	[%rd5+11568], {%fd2463, %fd2466};
	st.local.v2.f64 	[%rd5+11584], {%fd2467, %fd2468};
	st.local.v2.f64 	[%rd5+11600], {%fd2469, %fd2470};
	ld.local.f64 	%fd18278, [%rd5+11624];
	ld.local.v2.f64 	{%fd18279, %fd18280}, [%rd5+11632];
	ld.local.v2.f64 	{%fd18281, %fd18282}, [%rd5+11648];
	ld.local.v2.f64 	{%fd18283, %fd18284}, [%rd5+11664];
	ld.local.v2.f64 	{%fd18285, %fd18286}, [%rd5+11680];
	ld.local.v2.f64 	{%fd18287, %fd18288}, [%rd5+11696];
	ld.local.v2.f64 	{%fd18289, %fd18290}, [%rd5+11712];
	ld.local.v2.f64 	{%fd18291, %fd18292}, [%rd5+11728];
	ld.local.v2.f64 	{%fd18293, %fd18294}, [%rd5+11744];
	ld.local.v2.f64 	{%fd18295, %fd18296}, [%rd5+11760];
	ld.local.v2.f64 	{%fd18297, %fd18298}, [%rd5+11776];
	ld.local.v2.f64 	{%fd18299, %fd18300}, [%rd5+11792];
	ld.local.v2.f64 	{%fd18301, %fd18302}, [%rd5+11808];
	ld.local.v2.f64 	{%fd18303, %fd18304}, [%rd5+11824];
	ld.local.v2.f64 	{%fd18305, %fd18306}, [%rd5+11840];
	ld.local.v2.f64 	{%fd18307, %fd18308}, [%rd5+11856];
	ld.local.f64 	%fd18309, [%rd5+11872];
	neg.f64 	%fd18310, %fd18278;
	div.rn.f64 	%fd18311, %fd18310, %fd14774;
	neg.f64 	%fd2472, %fd18311;
	fma.rn.f64 	%fd18312, %fd18311, %fd14775, %fd18300;
	fma.rn.f64 	%fd18313, %fd18311, %fd2112, %fd18307;
	fma.rn.f64 	%fd18314, %fd18311, %fd2113, %fd18308;
	fma.rn.f64 	%fd18315, %fd18311, %fd17267, %fd12127;
	neg.f64 	%fd18316, %fd18279;
	div.rn.f64 	%fd18317, %fd18316, %fd2155;
	neg.f64 	%fd2473, %fd18317;
	fma.rn.f64 	%fd18318, %fd18317, %fd2156, %fd18282;
	fma.rn.f64 	%fd18319, %fd18317, %fd2474, %fd18285;
	fma.rn.f64 	%fd18320, %fd18317, %fd2389, %fd18296;
	fma.rn.f64 	%fd18321, %fd18317, %fd2390, %fd18298;
	fma.rn.f64 	%fd18322, %fd18317, %fd2475, %fd18299;
	fma.rn.f64 	%fd18323, %fd18317, %fd2391, %fd18309;
	neg.f64 	%fd18324, %fd18280;
	ld.local.f64 	%fd2476, [%rd5+4392];
	div.rn.f64 	%fd18325, %fd18324, %fd2476;
	neg.f64 	%fd2477, %fd18325;
	ld.local.v2.f64 	{%fd2478, %fd2479}, [%rd5+4400];
	fma.rn.f64 	%fd18326, %fd18325, %fd2478, %fd18281;
	fma.rn.f64 	%fd18327, %fd18325, %fd2479, %fd18292;
	fma.rn.f64 	%fd18328, %fd18325, %fd12964, %fd18294;
	ld.local.f64 	%fd2480, [%rd5+4424];
	fma.rn.f64 	%fd18329, %fd18325, %fd2480, %fd18321;
	fma.rn.f64 	%fd18330, %fd18325, %fd2135, %fd18322;
	fma.rn.f64 	%fd18331, %fd18325, %fd2136, %fd18302;
	fma.rn.f64 	%fd18332, %fd18325, %fd14350, %fd18323;
	neg.f64 	%fd18333, %fd18326;
	div.rn.f64 	%fd18334, %fd18333, %fd2481;
	neg.f64 	%fd2482, %fd18334;
	ld.local.f64 	%fd2483, [%rd5+4464];
	fma.rn.f64 	%fd18335, %fd18334, %fd2483, %fd18286;
	fma.rn.f64 	%fd18336, %fd18334, %fd12975, %fd18327;
	ld.local.f64 	%fd2484, [%rd5+4480];
	fma.rn.f64 	%fd18337, %fd18334, %fd2484, %fd18320;
	fma.rn.f64 	%fd18338, %fd18334, %fd15297, %fd18329;
	ld.local.f64 	%fd2485, [%rd5+4496];
	fma.rn.f64 	%fd18339, %fd18334, %fd2485, %fd18330;
	neg.f64 	%fd18340, %fd18318;
	div.rn.f64 	%fd18341, %fd18340, %fd2266;
	neg.f64 	%fd2486, %fd18341;
	fma.rn.f64 	%fd18342, %fd18341, %fd2412, %fd18337;
	ld.local.f64 	%fd2487, [%rd5+4856];
	fma.rn.f64 	%fd18343, %fd18341, %fd2487, %fd18338;
	fma.rn.f64 	%fd18344, %fd18341, %fd2413, %fd18339;
	fma.rn.f64 	%fd18345, %fd18341, %fd2488, %fd18301;
	neg.f64 	%fd18346, %fd18283;
	div.rn.f64 	%fd18347, %fd18346, %fd2414;
	neg.f64 	%fd2489, %fd18347;
	fma.rn.f64 	%fd18348, %fd18347, %fd2490, %fd18297;
	fma.rn.f64 	%fd18349, %fd18347, %fd2416, %fd18343;
	ld.local.f64 	%fd2491, [%rd5+4904];
	fma.rn.f64 	%fd18350, %fd18347, %fd2491, %fd18344;
	fma.rn.f64 	%fd18351, %fd18347, %fd2417, %fd18345;
	ld.local.f64 	%fd2492, [%rd5+4920];
	fma.rn.f64 	%fd18352, %fd18347, %fd2492, %fd18332;
	neg.f64 	%fd18353, %fd18284;
	div.rn.f64 	%fd18354, %fd18353, %fd2171;
	neg.f64 	%fd2493, %fd18354;
	fma.rn.f64 	%fd18355, %fd18354, %fd2172, %fd18312;
	fma.rn.f64 	%fd18356, %fd18354, %fd2268, %fd18351;
	fma.rn.f64 	%fd18357, %fd18354, %fd2269, %fd18304;
	fma.rn.f64 	%fd18358, %fd18354, %fd2181, %fd18313;
	fma.rn.f64 	%fd18359, %fd18354, %fd2182, %fd18315;
	neg.f64 	%fd18360, %fd18319;
	div.rn.f64 	%fd18361, %fd18360, %fd2173;
	neg.f64 	%fd2494, %fd18361;
	fma.rn.f64 	%fd18362, %fd18361, %fd2174, %fd18342;
	fma.rn.f64 	%fd18363, %fd18361, %fd2271, %fd18349;
	fma.rn.f64 	%fd18364, %fd18361, %fd2272, %fd18314;
	neg.f64 	%fd18365, %fd18335;
	div.rn.f64 	%fd18366, %fd18365, %fd2175;
	neg.f64 	%fd2495, %fd18366;
	fma.rn.f64 	%fd18367, %fd18366, %fd2176, %fd18362;
	fma.rn.f64 	%fd18368, %fd18366, %fd2116, %fd18363;
	fma.rn.f64 	%fd18369, %fd18366, %fd2117, %fd18364;
	neg.f64 	%fd18370, %fd18287;
	div.rn.f64 	%fd18371, %fd18370, %fd14489;
	neg.f64 	%fd2496, %fd18371;
	fma.rn.f64 	%fd18372, %fd18371, %fd2128, %fd18289;
	fma.rn.f64 	%fd18373, %fd18371, %fd2129, %fd18295;
	fma.rn.f64 	%fd18374, %fd18371, %fd16990, %fd18368;
	ld.local.f64 	%fd2497, [%rd5+5448];
	fma.rn.f64 	%fd18375, %fd18371, %fd2497, %fd18355;
	fma.rn.f64 	%fd18376, %fd18371, %fd14882, %fd18306;
	fma.rn.f64 	%fd18377, %fd18371, %fd2498, %fd18352;
	fma.rn.f64 	%fd18378, %fd18371, %fd16995, %fd18359;
	neg.f64 	%fd18379, %fd18288;
	div.rn.f64 	%fd18380, %fd18379, %fd2218;
	neg.f64 	%fd2499, %fd18380;
	fma.rn.f64 	%fd18381, %fd18380, %fd2277, %fd18374;
	fma.rn.f64 	%fd18382, %fd18380, %fd2278, %fd18350;
	fma.rn.f64 	%fd18383, %fd18380, %fd2189, %fd18356;
	fma.rn.f64 	%fd18384, %fd18380, %fd2190, %fd18357;
	fma.rn.f64 	%fd18385, %fd18380, %fd2279, %fd18369;
	neg.f64 	%fd18386, %fd18372;
	div.rn.f64 	%fd18387, %fd18386, %fd2180;
	neg.f64 	%fd2500, %fd18387;
	fma.rn.f64 	%fd18388, %fd18387, %fd14529, %fd18373;
	fma.rn.f64 	%fd18389, %fd18387, %fd2131, %fd18382;
	fma.rn.f64 	%fd18390, %fd18387, %fd12806, %fd18375;
	fma.rn.f64 	%fd18391, %fd18387, %fd2231, %fd18303;
	fma.rn.f64 	%fd18392, %fd18387, %fd17004, %fd18376;
	fma.rn.f64 	%fd18393, %fd18387, %fd2183, %fd18358;
	fma.rn.f64 	%fd18394, %fd18387, %fd14903, %fd18378;
	neg.f64 	%fd18395, %fd18290;
	ld.local.f64 	%fd2501, [%rd5+5960];
	div.rn.f64 	%fd18396, %fd18395, %fd2501;
	neg.f64 	%fd2502, %fd18396;
	ld.local.f64 	%fd2503, [%rd5+5968];
	fma.rn.f64 	%fd18397, %fd18396, %fd2503, %fd18388;
	fma.rn.f64 	%fd18398, %fd18396, %fd12752, %fd18348;
	fma.rn.f64 	%fd18399, %fd18396, %fd2130, %fd18381;
	fma.rn.f64 	%fd18400, %fd18396, %fd2132, %fd18389;
	fma.rn.f64 	%fd18401, %fd18396, %fd12807, %fd18390;
	ld.local.f64 	%fd2504, [%rd5+6008];
	fma.rn.f64 	%fd18402, %fd18396, %fd2504, %fd18383;
	fma.rn.f64 	%fd18403, %fd18396, %fd2505, %fd18391;
	fma.rn.f64 	%fd18404, %fd18396, %fd14914, %fd18384;
	ld.local.v2.f64 	{%fd2506, %fd2507}, [%rd5+6032];
	fma.rn.f64 	%fd18405, %fd18396, %fd2506, %fd18392;
	fma.rn.f64 	%fd18406, %fd18396, %fd2507, %fd18393;
	fma.rn.f64 	%fd18407, %fd18396, %fd12800, %fd18377;
	fma.rn.f64 	%fd18408, %fd18396, %fd2508, %fd18394;
	neg.f64 	%fd18409, %fd18291;
	div.rn.f64 	%fd18410, %fd18409, %fd2184;
	neg.f64 	%fd2509, %fd18410;
	fma.rn.f64 	%fd18411, %fd18410, %fd2185, %fd18293;
	fma.rn.f64 	%fd18412, %fd18410, %fd2186, %fd18367;
	fma.rn.f64 	%fd18413, %fd18410, %fd2290, %fd18398;
	fma.rn.f64 	%fd18414, %fd18410, %fd2291, %fd18399;
	fma.rn.f64 	%fd18415, %fd18410, %fd2133, %fd18400;
	fma.rn.f64 	%fd18416, %fd18410, %fd2134, %fd18402;
	fma.rn.f64 	%fd18417, %fd18410, %fd2292, %fd18305;
	fma.rn.f64 	%fd18418, %fd18410, %fd2293, %fd18385;
	fma.rn.f64 	%fd18419, %fd18410, %fd2196, %fd18407;
	neg.f64 	%fd18420, %fd18336;
	ld.local.f64 	%fd2510, [%rd5+6296];
	div.rn.f64 	%fd18421, %fd18420, %fd2510;
	neg.f64 	%fd2511, %fd18421;
	ld.local.f64 	%fd2512, [%rd5+6304];
	fma.rn.f64 	%fd18422, %fd18421, %fd2512, %fd18328;
	fma.rn.f64 	%fd18423, %fd18421, %fd16773, %fd18412;
	fma.rn.f64 	%fd18424, %fd18421, %fd2513, %fd18414;
	fma.rn.f64 	%fd18425, %fd18421, %fd12982, %fd18415;
	fma.rn.f64 	%fd18426, %fd18421, %fd2514, %fd18401;
	fma.rn.f64 	%fd18427, %fd18421, %fd16778, %fd18331;
	ld.local.f64 	%fd2515, [%rd5+6352];
	fma.rn.f64 	%fd18428, %fd18421, %fd2515, %fd18417;
	fma.rn.f64 	%fd18429, %fd18421, %fd14945, %fd18406;
	ld.local.f64 	%fd2516, [%rd5+6368];
	fma.rn.f64 	%fd18430, %fd18421, %fd2516, %fd18418;
	fma.rn.f64 	%fd18431, %fd18421, %fd12970, %fd18419;
	neg.f64 	%fd18432, %fd18411;
	div.rn.f64 	%fd18433, %fd18432, %fd2197;
	neg.f64 	%fd2517, %fd18433;
	fma.rn.f64 	%fd18434, %fd18433, %fd2137, %fd18423;
	fma.rn.f64 	%fd18435, %fd18433, %fd2138, %fd18413;
	fma.rn.f64 	%fd18436, %fd18433, %fd2295, %fd18424;
	fma.rn.f64 	%fd18437, %fd18433, %fd2296, %fd18425;
	fma.rn.f64 	%fd18438, %fd18433, %fd2198, %fd18416;
	fma.rn.f64 	%fd18439, %fd18433, %fd2199, %fd18428;
	fma.rn.f64 	%fd18440, %fd18433, %fd2297, %fd18429;
	fma.rn.f64 	%fd18441, %fd18433, %fd2298, %fd18430;
	fma.rn.f64 	%fd18442, %fd18433, %fd2338, %fd18431;
	neg.f64 	%fd18443, %fd18422;
	div.rn.f64 	%fd18444, %fd18443, %fd2440;
	neg.f64 	%fd2518, %fd18444;
	fma.rn.f64 	%fd18445, %fd18444, %fd2519, %fd18434;
	fma.rn.f64 	%fd18446, %fd18444, %fd2442, %fd18435;
	fma.rn.f64 	%fd18447, %fd18444, %fd2520, %fd18436;
	fma.rn.f64 	%fd18448, %fd18444, %fd2443, %fd18437;
	ld.local.f64 	%fd2521, [%rd5+6816];
	fma.rn.f64 	%fd18449, %fd18444, %fd2521, %fd18426;
	fma.rn.f64 	%fd18450, %fd18444, %fd2444, %fd18438;
	fma.rn.f64 	%fd18451, %fd18444, %fd2522, %fd18427;
	fma.rn.f64 	%fd18452, %fd18444, %fd2445, %fd18403;
	ld.local.f64 	%fd2523, [%rd5+6848];
	fma.rn.f64 	%fd18453, %fd18444, %fd2523, %fd18439;
	fma.rn.f64 	%fd18454, %fd18444, %fd2446, %fd18440;
	fma.rn.f64 	%fd18455, %fd18444, %fd2524, %fd18441;
	fma.rn.f64 	%fd18456, %fd18444, %fd2447, %fd18442;
	ld.local.f64 	%fd2525, [%rd5+6880];
	fma.rn.f64 	%fd18457, %fd18444, %fd2525, %fd18408;
	neg.f64 	%fd18458, %fd18397;
	div.rn.f64 	%fd18459, %fd18458, %fd2200;
	neg.f64 	%fd2526, %fd18459;
	fma.rn.f64 	%fd18460, %fd18459, %fd2141, %fd18445;
	fma.rn.f64 	%fd18461, %fd18459, %fd2142, %fd18446;
	fma.rn.f64 	%fd18462, %fd18459, %fd2300, %fd18447;
	fma.rn.f64 	%fd18463, %fd18459, %fd2301, %fd18448;
	fma.rn.f64 	%fd18464, %fd18459, %fd2201, %fd18449;
	fma.rn.f64 	%fd18465, %fd18459, %fd2202, %fd18450;
	fma.rn.f64 	%fd18466, %fd18459, %fd2302, %fd18451;
	fma.rn.f64 	%fd18467, %fd18459, %fd2303, %fd18452;
	fma.rn.f64 	%fd18468, %fd18459, %fd2139, %fd18404;
	fma.rn.f64 	%fd18469, %fd18459, %fd2143, %fd18453;
	fma.rn.f64 	%fd18470, %fd18459, %fd2140, %fd18405;
	fma.rn.f64 	%fd18471, %fd18459, %fd2144, %fd18454;
	fma.rn.f64 	%fd18472, %fd18459, %fd2203, %fd18455;
	fma.rn.f64 	%fd18473, %fd18459, %fd2204, %fd18456;
	fma.rn.f64 	%fd18474, %fd18459, %fd2209, %fd18457;
	neg.f64 	%fd18475, %fd18460;
	div.rn.f64 	%fd18476, %fd18475, %fd2304;
	neg.f64 	%fd2527, %fd18476;
	fma.rn.f64 	%fd18477, %fd18476, %fd2305, %fd18461;
	fma.rn.f64 	%fd18478, %fd18476, %fd2146, %fd18462;
	fma.rn.f64 	%fd18479, %fd18476, %fd2147, %fd18463;
	fma.rn.f64 	%fd18480, %fd18476, %fd2307, %fd18464;
	fma.rn.f64 	%fd18481, %fd18476, %fd2308, %fd18465;
	fma.rn.f64 	%fd18482, %fd18476, %fd2205, %fd18466;
	fma.rn.f64 	%fd18483, %fd18476, %fd2206, %fd18467;
	fma.rn.f64 	%fd18484, %fd18476, %fd2145, %fd18468;
	fma.rn.f64 	%fd18485, %fd18476, %fd2148, %fd18469;
	fma.rn.f64 	%fd18486, %fd18476, %fd2149, %fd18471;
	fma.rn.f64 	%fd18487, %fd18476, %fd2150, %fd18472;
	fma.rn.f64 	%fd18488, %fd18476, %fd2309, %fd18473;
	fma.rn.f64 	%fd18489, %fd18476, %fd2310, %fd18474;
	neg.f64 	%fd18490, %fd18477;
	div.rn.f64 	%fd18491, %fd18490, %fd2342;
	neg.f64 	%fd2528, %fd18491;
	fma.rn.f64 	%fd18492, %fd18491, %fd2343, %fd18478;
	fma.rn.f64 	%fd18493, %fd18491, %fd2210, %fd18479;
	fma.rn.f64 	%fd18494, %fd18491, %fd2211, %fd18480;
	fma.rn.f64 	%fd18495, %fd18491, %fd2151, %fd18481;
	fma.rn.f64 	%fd18496, %fd18491, %fd2152, %fd18482;
	fma.rn.f64 	%fd18497, %fd18491, %fd2153, %fd18483;
	fma.rn.f64 	%fd18498, %fd18491, %fd2154, %fd18484;
	fma.rn.f64 	%fd18499, %fd18491, %fd2344, %fd18485;
	fma.rn.f64 	%fd18500, %fd18491, %fd2345, %fd18470;
	fma.rn.f64 	%fd18501, %fd18491, %fd2212, %fd18486;
	fma.rn.f64 	%fd18502, %fd18491, %fd2213, %fd18487;
	fma.rn.f64 	%fd18503, %fd18491, %fd2346, %fd18488;
	fma.rn.f64 	%fd18504, %fd18491, %fd2347, %fd18489;
	neg.f64 	%fd18505, %fd18492;
	div.rn.f64 	%fd18506, %fd18505, %fd2450;
	neg.f64 	%fd2529, %fd18506;
	fma.rn.f64 	%fd18507, %fd18506, %fd2530, %fd18493;
	fma.rn.f64 	%fd18508, %fd18506, %fd2452, %fd18494;
	fma.rn.f64 	%fd18509, %fd18506, %fd2531, %fd18495;
	fma.rn.f64 	%fd18510, %fd18506, %fd2453, %fd18496;
	ld.local.f64 	%fd2532, [%rd5+8224];
	fma.rn.f64 	%fd18511, %fd18506, %fd2532, %fd18497;
	fma.rn.f64 	%fd18512, %fd18506, %fd2454, %fd18498;
	fma.rn.f64 	%fd18513, %fd18506, %fd2533, %fd18499;
	fma.rn.f64 	%fd18514, %fd18506, %fd2455, %fd18500;
	ld.local.f64 	%fd2534, [%rd5+8256];
	fma.rn.f64 	%fd18515, %fd18506, %fd2534, %fd18501;
	fma.rn.f64 	%fd18516, %fd18506, %fd2456, %fd18502;
	fma.rn.f64 	%fd18517, %fd18506, %fd2535, %fd18503;
	fma.rn.f64 	%fd18518, %fd18506, %fd2457, %fd18504;
	neg.f64 	%fd18519, %fd18507;
	div.rn.f64 	%fd18520, %fd18519, %fd2230;
	neg.f64 	%fd2536, %fd18520;
	fma.rn.f64 	%fd18521, %fd18520, %fd16863, %fd18508;
	fma.rn.f64 	%fd18522, %fd18520, %fd16864, %fd18509;
	fma.rn.f64 	%fd18523, %fd18520, %fd15032, %fd18510;
	ld.local.f64 	%fd18524, [%rd5+8600];
	fma.rn.f64 	%fd18525, %fd18520, %fd18524, %fd18511;
	fma.rn.f64 	%fd18526, %fd18520, %fd15034, %fd18512;
	fma.rn.f64 	%fd18527, %fd18520, %fd2537, %fd18513;
	fma.rn.f64 	%fd18528, %fd18520, %fd15035, %fd18514;
	ld.local.f64 	%fd2538, [%rd5+8632];
	fma.rn.f64 	%fd18529, %fd18520, %fd2538, %fd18515;
	fma.rn.f64 	%fd18530, %fd18520, %fd16873, %fd18516;
	fma.rn.f64 	%fd18531, %fd18520, %fd2539, %fd18517;
	fma.rn.f64 	%fd18532, %fd18520, %fd15039, %fd18518;
	neg.f64 	%fd18533, %fd18521;
	div.rn.f64 	%fd18534, %fd18533, %fd15562;
	neg.f64 	%fd2540, %fd18534;
	fma.rn.f64 	%fd18535, %fd18534, %fd15563, %fd18522;
	fma.rn.f64 	%fd18536, %fd18534, %fd2207, %fd18523;
	fma.rn.f64 	%fd18537, %fd18534, %fd2208, %fd18525;
	fma.rn.f64 	%fd18538, %fd18534, %fd15564, %fd18526;
	fma.rn.f64 	%fd18539, %fd18534, %fd15565, %fd18527;
	fma.rn.f64 	%fd18540, %fd18534, %fd2315, %fd18528;
	fma.rn.f64 	%fd18541, %fd18534, %fd2316, %fd18529;
	fma.rn.f64 	%fd18542, %fd18534, %fd15568, %fd18530;
	fma.rn.f64 	%fd18543, %fd18534, %fd15569, %fd18531;
	fma.rn.f64 	%fd18544, %fd18534, %fd15570, %fd18532;
	neg.f64 	%fd18545, %fd18535;
	div.rn.f64 	%fd18546, %fd18545, %fd15846;
	neg.f64 	%fd2541, %fd18546;
	fma.rn.f64 	%fd18547, %fd18546, %fd15847, %fd18536;
	fma.rn.f64 	%fd18548, %fd18546, %fd2214, %fd18537;
	fma.rn.f64 	%fd18549, %fd18546, %fd2215, %fd18538;
	fma.rn.f64 	%fd18550, %fd18546, %fd15848, %fd18539;
	fma.rn.f64 	%fd18551, %fd18546, %fd15849, %fd18540;
	fma.rn.f64 	%fd18552, %fd18546, %fd2352, %fd18541;
	fma.rn.f64 	%fd18553, %fd18546, %fd2353, %fd18542;
	fma.rn.f64 	%fd18554, %fd18546, %fd15852, %fd18543;
	fma.rn.f64 	%fd18555, %fd18546, %fd15853, %fd18544;
	neg.f64 	%fd18556, %fd18547;
	div.rn.f64 	%fd18557, %fd18556, %fd16201;
	neg.f64 	%fd2542, %fd18557;
	fma.rn.f64 	%fd18558, %fd18557, %fd16202, %fd18548;
	fma.rn.f64 	%fd18559, %fd18557, %fd16203, %fd18549;
	fma.rn.f64 	%fd18560, %fd18557, %fd16204, %fd18550;
	ld.local.f64 	%fd18561, [%rd5+9776];
	fma.rn.f64 	%fd18562, %fd18557, %fd18561, %fd18551;
	fma.rn.f64 	%fd18563, %fd18557, %fd18235, %fd18552;
	fma.rn.f64 	%fd18564, %fd18557, %fd16207, %fd18553;
	fma.rn.f64 	%fd18565, %fd18557, %fd16208, %fd18554;
	fma.rn.f64 	%fd18566, %fd18557, %fd16209, %fd18555;
	neg.f64 	%fd18567, %fd18558;
	div.rn.f64 	%fd18568, %fd18567, %fd16409;
	neg.f64 	%fd2543, %fd18568;
	fma.rn.f64 	%fd18569, %fd18568, %fd16410, %fd18559;
	fma.rn.f64 	%fd18570, %fd18568, %fd16411, %fd18560;
	ld.local.f64 	%fd18571, [%rd5+9960];
	fma.rn.f64 	%fd18572, %fd18568, %fd18571, %fd18562;
	fma.rn.f64 	%fd18573, %fd18568, %fd18245, %fd18563;
	fma.rn.f64 	%fd18574, %fd18568, %fd16414, %fd18564;
	fma.rn.f64 	%fd18575, %fd18568, %fd16415, %fd18565;
	fma.rn.f64 	%fd18576, %fd18568, %fd16416, %fd18566;
	neg.f64 	%fd18577, %fd18569;
	div.rn.f64 	%fd18578, %fd18577, %fd2219;
	neg.f64 	%fd2544, %fd18578;
	fma.rn.f64 	%fd18579, %fd18578, %fd2220, %fd18570;
	fma.rn.f64 	%fd18580, %fd18578, %fd16584, %fd18572;
	fma.rn.f64 	%fd18581, %fd18578, %fd16585, %fd18573;
	fma.rn.f64 	%fd18582, %fd18578, %fd2464, %fd18574;
	fma.rn.f64 	%fd18583, %fd18578, %fd2465, %fd18575;
	fma.rn.f64 	%fd18584, %fd18578, %fd16588, %fd18576;
	neg.f64 	%fd18585, %fd18579;
	div.rn.f64 	%fd18586, %fd18585, %fd16925;
	neg.f64 	%fd2545, %fd18586;
	fma.rn.f64 	%fd18587, %fd18586, %fd16926, %fd18580;
	ld.local.f64 	%fd18588, [%rd5+10392];
	fma.rn.f64 	%fd18589, %fd18586, %fd18588, %fd18581;
	fma.rn.f64 	%fd18590, %fd18586, %fd16928, %fd18582;
	fma.rn.f64 	%fd18591, %fd18586, %fd16929, %fd18583;
	fma.rn.f64 	%fd18592, %fd18586, %fd16930, %fd18584;
	neg.f64 	%fd18593, %fd18587;
	div.rn.f64 	%fd18594, %fd18593, %fd17174;
	neg.f64 	%fd2546, %fd18594;
	fma.rn.f64 	%fd18595, %fd18594, %fd17175, %fd18589;
	fma.rn.f64 	%fd18596, %fd18594, %fd17176, %fd18590;
	fma.rn.f64 	%fd18597, %fd18594, %fd17177, %fd18591;
	fma.rn.f64 	%fd18598, %fd18594, %fd2232, %fd18592;
	neg.f64 	%fd18599, %fd18595;
	div.rn.f64 	%fd18600, %fd18599, %fd2323;
	neg.f64 	%fd2547, %fd18600;
	fma.rn.f64 	%fd18601, %fd18600, %fd2324, %fd18596;
	fma.rn.f64 	%fd18602, %fd18600, %fd2325, %fd18597;
	fma.rn.f64 	%fd18603, %fd18600, %fd2326, %fd18598;
	neg.f64 	%fd18604, %fd18601;
	div.rn.f64 	%fd18605, %fd18604, %fd2360;
	neg.f64 	%fd2548, %fd18605;
	fma.rn.f64 	%fd18606, %fd18605, %fd2361, %fd18602;
	fma.rn.f64 	%fd18607, %fd18605, %fd2362, %fd18603;
	neg.f64 	%fd18608, %fd18606;
	div.rn.f64 	%fd18609, %fd18608, %fd2470;
	neg.f64 	%fd2549, %fd18609;
	fma.rn.f64 	%fd2550, %fd18609, %fd2471, %fd18607;
	st.local.v2.f64 	[%rd5+11616], {%fd2471, %fd2472};
	st.local.v2.f64 	[%rd5+11632], {%fd2473, %fd2477};
	st.local.v2.f64 	[%rd5+11648], {%fd2482, %fd2486};
	st.local.v2.f64 	[%rd5+11664], {%fd2489, %fd2493};
	st.local.v2.f64 	[%rd5+11680], {%fd2494, %fd2495};
	st.local.v2.f64 	[%rd5+11696], {%fd2496, %fd2499};
	st.local.v2.f64 	[%rd5+11712], {%fd2500, %fd2502};
	st.local.v2.f64 	[%rd5+11728], {%fd2509, %fd2511};
	st.local.v2.f64 	[%rd5+11744], {%fd2517, %fd2518};
	st.local.v2.f64 	[%rd5+11760], {%fd2526, %fd2527};
	st.local.v2.f64 	[%rd5+11776], {%fd2528, %fd2529};
	st.local.v2.f64 	[%rd5+11792], {%fd2536, %fd2540};
	st.local.v2.f64 	[%rd5+11808], {%fd2541, %fd2542};
	st.local.v2.f64 	[%rd5+11824], {%fd2543, %fd2544};
	st.local.v2.f64 	[%rd5+11840], {%fd2545, %fd2546};
	st.local.v2.f64 	[%rd5+11856], {%fd2547, %fd2548};
	st.local.v2.f64 	[%rd5+11872], {%fd2549, %fd2550};
	add.s32 	%r3395, %r3395, 1;
	@%p1025 bra 	$L__BB0_858;
	ld.param.u32 	%r3295, [_Z10RosenbrockPdddS_PiiiiiiddddddddPKdS2_S2_S2_S2_S2_S2_S2_i_param_8];
	mul.wide.s32 	%rd469, %r3295, 480;
	mov.u64 	%rd470, ros;
	add.s64 	%rd471, %rd470, %rd469;
	ld.const.u32 	%r3120, [%rd471+-8];
	add.s32 	%r3401, %r3120, %r3401;
	mov.b32 	%r3407, 0;
$L__BB0_856:
	setp.ne.s32 	%p1026, %r3407, 0;
	@%p1026 bra 	$L__BB0_872;
	st.local.f64 	[%rd1], %fd1694;
	st.local.f64 	[%rd1+8], %fd1695;
	st.local.f64 	[%rd1+16], %fd1696;
	st.local.f64 	[%rd1+24], %fd1697;
	st.local.f64 	[%rd1+32], %fd1698;
	st.local.f64 	[%rd1+40], %fd1699;
	st.local.f64 	[%rd1+48], %fd1700;
	st.local.f64 	[%rd1+56], %fd1701;
	st.local.f64 	[%rd1+64], %fd1702;
	st.local.f64 	[%rd1+72], %fd1703;
	st.local.f64 	[%rd1+80], %fd1704;
	st.local.f64 	[%rd1+88], %fd1662;
	st.local.f64 	[%rd1+96], %fd1705;
	st.local.f64 	[%rd1+104], %fd1705;
	st.local.f64 	[%rd1+112], %fd1706;
	st.local.f64 	[%rd1+120], %fd1708;
	st.local.f64 	[%rd1+128], %fd1709;
	st.local.f64 	[%rd1+136], %fd1710;
	st.local.f64 	[%rd1+144], %fd1711;
	st.local.f64 	[%rd1+152], %fd1687;
	st.local.f64 	[%rd1+160], %fd1533;
	st.local.f64 	[%rd1+168], %fd1539;
	st.local.f64 	[%rd1+176], %fd1712;
	st.local.f64 	[%rd1+184], %fd1713;
	st.local.f64 	[%rd1+192], %fd1714;
	st.local.f64 	[%rd1+200], %fd1715;
	st.local.f64 	[%rd1+208], %fd1716;
	st.local.f64 	[%rd1+216], %fd1717;
	st.local.f64 	[%rd1+224], %fd1718;
	st.local.f64 	[%rd1+232], %fd1529;
	st.local.f64 	[%rd1+240], %fd1549;
	st.local.f64 	[%rd1+248], %fd1719;
	st.local.f64 	[%rd1+256], %fd1720;
	st.local.f64 	[%rd1+264], %fd1569;
	st.local.f64 	[%rd1+272], %fd1721;
	st.local.f64 	[%rd1+280], %fd1722;
	st.local.f64 	[%rd1+288], %fd1723;
	st.local.f64 	[%rd1+296], %fd1724;
	st.local.f64 	[%rd1+304], %fd1725;
	st.local.f64 	[%rd1+312], %fd1726;
	st.local.f64 	[%rd1+320], %fd1727;
	st.local.f64 	[%rd1+328], %fd1728;
	st.local.f64 	[%rd1+336], %fd1729;
	st.local.f64 	[%rd1+344], %fd1730;
	st.local.f64 	[%rd1+352], %fd1731;
	st.local.f64 	[%rd1+360], %fd1732;
	st.local.f64 	[%rd1+368], %fd1733;
	st.local.f64 	[%rd1+376], %fd1734;
	st.local.f64 	[%rd1+384], %fd1735;
	st.local.f64 	[%rd1+392], %fd1736;
	st.local.f64 	[%rd1+400], %fd1737;
	st.local.f64 	[%rd1+408], %fd1738;
	st.local.f64 	[%rd1+416], %fd1739;
	st.local.f64 	[%rd1+424], %fd1740;
	st.local.f64 	[%rd1+432], %fd1741;
	st.local.f64 	[%rd1+440], %fd1742;
	st.local.f64 	[%rd1+448], %fd1743;
	st.local.f64 	[%rd1+456], %fd1744;
	st.local.f64 	[%rd1+464], %fd1745;
	st.local.f64 	[%rd1+472], %fd1746;
	st.local.f64 	[%rd1+480], %fd1747;
	st.local.f64 	[%rd1+488], %fd1748;
	st.local.f64 	[%rd1+496], %fd1749;
	st.local.f64 	[%rd1+504], %fd1750;
	st.local.f64 	[%rd1+512], %fd1751;
	st.local.f64 	[%rd1+520], %fd1752;
	st.local.f64 	[%rd1+528], %fd1753;
	st.local.f64 	[%rd1+536], %fd1754;
	st.local.f64 	[%rd1+544], %fd1755;
	st.local.f64 	[%rd1+552], %fd1756;
	st.local.f64 	[%rd1+560], %fd1757;
	st.local.f64 	[%rd1+568], %fd1758;
	st.local.f64 	[%rd1+576], %fd1759;
	st.local.f64 	[%rd1+584], %fd1760;
	st.local.f64 	[%rd1+592], %fd1761;
	st.local.f64 	[%rd1+600], %fd1762;
	st.local.f64 	[%rd1+608], %fd1763;
	st.local.f64 	[%rd1+616], %fd1764;
	st.local.f64 	[%rd1+624], %fd1765;
	st.local.f64 	[%rd1+632], %fd1766;
	st.local.f64 	[%rd1+640], %fd1767;
	st.local.f64 	[%rd1+648], %fd1768;
	st.local.f64 	[%rd1+656], %fd1769;
	st.local.f64 	[%rd1+664], %fd1770;
	st.local.f64 	[%rd1+672], %fd1771;
	st.local.f64 	[%rd1+680], %fd1772;
	st.local.f64 	[%rd1+688], %fd1773;
	st.local.f64 	[%rd1+696], %fd1774;
	st.local.f64 	[%rd1+704], %fd1775;
	st.local.f64 	[%rd1+712], %fd1776;
	st.local.f64 	[%rd1+720], %fd1777;
	st.local.f64 	[%rd1+728], %fd1778;
	st.local.f64 	[%rd1+736], %fd1779;
	st.local.f64 	[%rd1+744], %fd1780;
	st.local.f64 	[%rd1+752], %fd1781;
	st.local.f64 	[%rd1+760], %fd1782;
	st.local.f64 	[%rd1+768], %fd1783;
	st.local.f64 	[%rd1+776], %fd1784;
	st.local.f64 	[%rd1+784], %fd1785;
	st.local.f64 	[%rd1+792], %fd1786;
	st.local.f64 	[%rd1+800], %fd1787;
	st.local.f64 	[%rd1+808], %fd1788;
	st.local.f64 	[%rd1+816], %fd1789;
	st.local.f64 	[%rd1+824], %fd1790;
	st.local.f64 	[%rd1+832], %fd1791;
	st.local.f64 	[%rd1+840], %fd1792;
	st.local.f64 	[%rd1+848], %fd1793;
	st.local.f64 	[%rd1+856], %fd1794;
	st.local.f64 	[%rd1+864], %fd1795;
	st.local.f64 	[%rd1+872], %fd1796;
	st.local.f64 	[%rd1+880], %fd1797;
	st.local.f64 	[%rd1+888], %fd1798;
	st.local.f64 	[%rd1+896], %fd1799;
	st.local.f64 	[%rd1+904], %fd1800;
	st.local.f64 	[%rd1+912], %fd1801;
	st.local.f64 	[%rd1+920], %fd1802;
	st.local.f64 	[%rd1+928], %fd1803;
	st.local.f64 	[%rd1+936], %fd1804;
	st.local.f64 	[%rd1+944], %fd1805;
	st.local.f64 	[%rd1+952], %fd1806;
	st.local.f64 	[%rd1+960], %fd1807;
	st.local.f64 	[%rd1+968], %fd1808;
	st.local.f64 	[%rd1+976], %fd1809;
	st.local.f64 	[%rd1+984], %fd1810;
	st.local.f64 	[%rd1+992], %fd1811;
	st.local.f64 	[%rd1+1000], %fd1812;
	st.local.f64 	[%rd1+1008], %fd1813;
	st.local.f64 	[%rd1+1016], %fd1814;
	st.local.f64 	[%rd1+1024], %fd1815;
	st.local.f64 	[%rd1+1032], %fd1816;
	st.local.f64 	[%rd1+1040], %fd1817;
	st.local.f64 	[%rd1+1048], %fd1818;
	st.local.f64 	[%rd1+1056], %fd1819;
	st.local.f64 	[%rd1+1064], %fd1820;
	st.local.f64 	[%rd1+1072], %fd1821;
	st.local.f64 	[%rd1+1080], %fd1822;
	st.local.f64 	[%rd1+1088], %fd1823;
	st.local.f64 	[%rd1+1096], %fd1824;
	st.local.f64 	[%rd1+1104], %fd1825;
	mov.f64 	%fd26132, %fd1825;
	mov.f64 	%fd26133, %fd1824;
	mov.f64 	%fd26134, %fd1823;
	mov.f64 	%fd26135, %fd1822;
	mov.f64 	%fd26136, %fd1821;
	mov.f64 	%fd26137, %fd1820;
	mov.f64 	%fd26138, %fd1819;
	mov.f64 	%fd26139, %fd1818;
	mov.f64 	%fd26140, %fd1817;
	mov.f64 	%fd26141, %fd1816;
	mov.f64 	%fd26142, %fd1815;
	mov.f64 	%fd26143, %fd1814;
	mov.f64 	%fd26144, %fd1813;
	mov.f64 	%fd26145, %fd1812;
	mov.f64 	%fd26146, %fd1811;
	mov.f64 	%fd26147, %fd1810;
	mov.f64 	%fd26148, %fd1809;
	mov.f64 	%fd26149, %fd1808;
	mov.f64 	%fd26150, %fd1807;
	mov.f64 	%fd26151, %fd1806;
	mov.f64 	%fd26152, %fd1805;
	mov.f64 	%fd26153, %fd1804;
	mov.f64 	%fd26154, %fd1803;
	mov.f64 	%fd26155, %fd1802;
	mov.f64 	%fd26156, %fd1801;
	mov.f64 	%fd26157, %fd1800;
	mov.f64 	%fd26158, %fd1799;
	mov.f64 	%fd26159, %fd1798;
	mov.f64 	%fd26160, %fd1797;
	mov.f64 	%fd26161, %fd1796;
	mov.f64 	%fd26162, %fd1795;
	mov.f64 	%fd26163, %fd1794;
	mov.f64 	%fd26164, %fd1793;
	mov.f64 	%fd26165, %fd1792;
	mov.f64 	%fd26166, %fd1791;
	mov.f64 	%fd26167, %fd1790;
	mov.f64 	%fd26168, %fd1789;
	mov.f64 	%fd26169, %fd1788;
	mov.f64 	%fd26170, %fd1787;
	mov.f64 	%fd26171, %fd1786;
	mov.f64 	%fd26172, %fd1785;
	mov.f64 	%fd26173, %fd1784;
	mov.f64 	%fd26174, %fd1783;
	mov.f64 	%fd26175, %fd1782;
	mov.f64 	%fd26176, %fd1781;
	mov.f64 	%fd26177, %fd1780;
	mov.f64 	%fd26178, %fd1779;
	mov.f64 	%fd26179, %fd1778;
	mov.f64 	%fd26180, %fd1777;
	mov.f64 	%fd26181, %fd1776;
	mov.f64 	%fd26182, %fd1775;
	mov.f64 	%fd26183, %fd1774;
	mov.f64 	%fd26184, %fd1773;
	mov.f64 	%fd26185, %fd1772;
	mov.f64 	%fd26186, %fd1771;
	mov.f64 	%fd26187, %fd1770;
	mov.f64 	%fd26188, %fd1769;
	mov.f64 	%fd26189, %fd1768;
	mov.f64 	%fd26190, %fd1767;
	mov.f64 	%fd26191, %fd1766;
	mov.f64 	%fd26192, %fd1765;
	mov.f64 	%fd26193, %fd1764;
	mov.f64 	%fd26194, %fd1763;
	mov.f64 	%fd26195, %fd1762;
	mov.f64 	%fd26196, %fd1761;
	mov.f64 	%fd26197, %fd1760;
	mov.f64 	%fd26198, %fd1759;
	mov.f64 	%fd26199, %fd1758;
	mov.f64 	%fd26200, %fd1757;
	mov.f64 	%fd26201, %fd1756;
	mov.f64 	%fd26202, %fd1755;
	mov.f64 	%fd26203, %fd1754;
	mov.f64 	%fd26204, %fd1753;
	mov.f64 	%fd26205, %fd1752;
	mov.f64 	%fd26206, %fd1751;
	mov.f64 	%fd26207, %fd1750;
	mov.f64 	%fd26208, %fd1749;
	mov.f64 	%fd26209, %fd1748;
	mov.f64 	%fd26210, %fd1747;
	mov.f64 	%fd26211, %fd1746;
	mov.f64 	%fd26212, %fd1745;
	mov.f64 	%fd26213, %fd1744;
	mov.f64 	%fd26214, %fd1743;
	mov.f64 	%fd26215, %fd1742;
	mov.f64 	%fd26216, %fd1741;
	mov.f64 	%fd26217, %fd1740;
	mov.f64 	%fd26218, %fd1739;
	mov.f64 	%fd26219, %fd1738;
	mov.f64 	%fd26220, %fd1737;
	mov.f64 	%fd26221, %fd1736;
	mov.f64 	%fd26222, %fd1735;
	mov.f64 	%fd26223, %fd1734;
	mov.f64 	%fd26224, %fd1733;
	mov.f64 	%fd26225, %fd1732;
	mov.f64 	%fd26226, %fd1731;
	mov.f64 	%fd26227, %fd1730;
	mov.f64 	%fd26228, %fd1729;
	mov.f64 	%fd26229, %fd1728;
	mov.f64 	%fd26230, %fd1727;
	mov.f64 	%fd26231, %fd1726;
	mov.f64 	%fd26232, %fd1725;
	mov.f64 	%fd26233, %fd1724;
	mov.f64 	%fd26234, %fd1723;
	mov.f64 	%fd26235, %fd1722;
	mov.f64 	%fd26236, %fd1721;
	mov.f64 	%fd26237, %fd1569;
	mov.f64 	%fd26238, %fd1720;
	mov.f64 	%fd26239, %fd1719;
	mov.f64 	%fd26240, %fd1549;
	mov.f64 	%fd26241, %fd1529;
	mov.f64 	%fd26242, %fd1718;
	mov.f64 	%fd26243, %fd1717;
	mov.f64 	%fd26244, %fd1716;
	mov.f64 	%fd26245, %fd1715;
	mov.f64 	%fd26246, %fd1714;
	mov.f64 	%fd26247, %fd1713;
	mov.f64 	%fd26248, %fd1712;
	mov.f64 	%fd26249, %fd1539;
	mov.f64 	%fd26250, %fd1533;
	mov.f64 	%fd26251, %fd1687;
	mov.f64 	%fd26252, %fd1711;
	mov.f64 	%fd26253, %fd1710;
	mov.f64 	%fd26254, %fd1709;
	mov.f64 	%fd26255, %fd1708;
	mov.f64 	%fd26256, %fd1706;
	mov.f64 	%fd26257, %fd1705;
	mov.f64 	%fd26258, %fd1705;
	mov.f64 	%fd26259, %fd1662;
	mov.f64 	%fd26260, %fd1704;
	mov.f64 	%fd26261, %fd1703;
	mov.f64 	%fd26262, %fd1702;
	mov.f64 	%fd26263, %fd1701;
	mov.f64 	%fd26264, %fd1700;
	mov.f64 	%fd26265, %fd1699;
	mov.f64 	%fd26266, %fd1698;
	mov.f64 	%fd26267, %fd1697;
	mov.f64 	%fd26268, %fd1696;
	mov.f64 	%fd26269, %fd1695;
	mov.f64 	%fd26270, %fd1694;
	bra.uni 	$L__BB0_877;
$L__BB0_858:
	ld.param.u32 	%r3302, [_Z10RosenbrockPdddS_PiiiiiiddddddddPKdS2_S2_S2_S2_S2_S2_S2_i_param_8];
	mul.wide.s32 	%rd512, %r3302, 480;
	mov.u64 	%rd513, ros;
	add.s64 	%rd514, %rd513, %rd512;
	ld.const.u32 	%r3141, [%rd514+-8];
	setp.lt.s32 	%p1034, %r3141, 1;
	@%p1034 bra 	$L__BB0_884;
	mov.b32 	%r3402, 0;
$L__BB0_860:
	ld.param.u32 	%r3303, [_Z10RosenbrockPdddS_PiiiiiiddddddddPKdS2_S2_S2_S2_S2_S2_S2_i_param_8];
	mul.wide.s32 	%rd516, %r3303, 480;
	mov.u64 	%rd517, ros;
	add.s64 	%rd518, %rd517, %rd516;
	ld.const.u32 	%r3144, [%rd518+-8];
	setp.lt.u32 	%p1035, %r3144, 8;
	mul.wide.u32 	%rd519, %r3402, 8;
	add.s64 	%rd520, %rd2, %rd519;
	ld.local.f64 	%fd25713, [%rd520];
	mov.f64 	%fd25714, 0d0000000000000000;
	mov.b32 	%r3405, 0;
	@%p1035 bra 	$L__BB0_863;
	mov.f64 	%fd25714, 0d0000000000000000;
	mov.b32 	%r3403, 0;
$L__BB0_862:
	.pragma "nounroll";
	ld.param.u32 	%r3304, [_Z10RosenbrockPdddS_PiiiiiiddddddddPKdS2_S2_S2_S2_S2_S2_S2_i_param_8];
	mad.lo.s32 	%r3146, %r3403, 139, %r3402;
	mul.wide.u32 	%rd521, %r3146, 8;
	add.s64 	%rd522, %rd6, %rd521;
	ld.local.f64 	%fd24631, [%rd522];
	mul.wide.s32 	%rd523, %r3304, 480;
	mov.u64 	%rd524, ros;
	add.s64 	%rd525, %rd524, %rd523;
	mul.wide.u32 	%rd526, %r3403, 8;
	add.s64 	%rd527, %rd525, %rd526;
	ld.const.f64 	%fd24632, [%rd527+-208];
	fma.rn.f64 	%fd24633, %fd24631, %fd24632, %fd25713;
	ld.const.f64 	%fd24634, [%rd527+-160];
	fma.rn.f64 	%fd24635, %fd24631, %fd24634, %fd25714;
	ld.local.f64 	%fd24636, [%rd522+1112];
	ld.const.f64 	%fd24637, [%rd527+-200];
	fma.rn.f64 	%fd24638, %fd24636, %fd24637, %fd24633;
	ld.const.f64 	%fd24639, [%rd527+-152];
	fma.rn.f64 	%fd24640, %fd24636, %fd24639, %fd24635;
	add.s32 	%r3147, %r3146, 278;
	mul.wide.u32 	%rd528, %r3147, 8;
	add.s64 	%rd529, %rd6, %rd528;
	ld.local.f64 	%fd24641, [%rd529];
	ld.const.f64 	%fd24642, [%rd527+-192];
	fma.rn.f64 	%fd24643, %fd24641, %fd24642, %fd24638;
	ld.const.f64 	%fd24644, [%rd527+-144];
	fma.rn.f64 	%fd24645, %fd24641, %fd24644, %fd24640;
	add.s32 	%r3148, %r3146, 417;
	mul.wide.u32 	%rd530, %r3148, 8;
	add.s64 	%rd531, %rd6, %rd530;
	ld.local.f64 	%fd24646, [%rd531];
	ld.const.f64 	%fd24647, [%rd527+-184];
	fma.rn.f64 	%fd24648, %fd24646, %fd24647, %fd24643;
	ld.const.f64 	%fd24649, [%rd527+-136];
	fma.rn.f64 	%fd24650, %fd24646, %fd24649, %fd24645;
	add.s32 	%r3149, %r3146, 556;
	mul.wide.u32 	%rd532, %r3149, 8;
	add.s64 	%rd533, %rd6, %rd532;
	ld.local.f64 	%fd24651, [%rd533];
	ld.const.f64 	%fd24652, [%rd527+-176];
	fma.rn.f64 	%fd24653, %fd24651, %fd24652, %fd24648;
	ld.const.f64 	%fd24654, [%rd527+-128];
	fma.rn.f64 	%fd24655, %fd24651, %fd24654, %fd24650;
	add.s32 	%r3150, %r3146, 695;
	mul.wide.u32 	%rd534, %r3150, 8;
	add.s64 	%rd535, %rd6, %rd534;
	ld.local.f64 	%fd24656, [%rd535];
	ld.const.f64 	%fd24657, [%rd527+-168];
	fma.rn.f64 	%fd24658, %fd24656, %fd24657, %fd24653;
	ld.const.f64 	%fd24659, [%rd527+-120];
	fma.rn.f64 	%fd24660, %fd24656, %fd24659, %fd24655;
	add.s32 	%r3151, %r3146, 834;
	mul.wide.u32 	%rd536, %r3151, 8;
	add.s64 	%rd537, %rd6, %rd536;
	ld.local.f64 	%fd24661, [%rd537];
	fma.rn.f64 	%fd24662, %fd24661, %fd24634, %fd24658;
	ld.const.f64 	%fd24663, [%rd527+-112];
	fma.rn.f64 	%fd24664, %fd24661, %fd24663, %fd24660;
	add.s32 	%r3152, %r3146, 973;
	mul.wide.u32 	%rd538, %r3152, 8;
	add.s64 	%rd539, %rd6, %rd538;
	ld.local.f64 	%fd24665, [%rd539];
	fma.rn.f64 	%fd25713, %fd24665, %fd24639, %fd24662;
	ld.const.f64 	%fd24666, [%rd527+-104];
	fma.rn.f64 	%fd25714, %fd24665, %fd24666, %fd24664;
	add.s32 	%r3403, %r3403, 8;
	ld.const.u32 	%r3153, [%rd525+-8];
	and.b32  	%r3405, %r3153, 2147483640;
	setp.ne.s32 	%p1036, %r3403, %r3405;
	@%p1036 bra 	$L__BB0_862;
$L__BB0_863:
	ld.param.u32 	%r3305, [_Z10RosenbrockPdddS_PiiiiiiddddddddPKdS2_S2_S2_S2_S2_S2_S2_i_param_8];
	mul.wide.s32 	%rd540, %r3305, 480;
	mov.u64 	%rd541, ros;
	add.s64 	%rd542, %rd541, %rd540;
	ld.const.u32 	%r3154, [%rd542+-8];
	and.b32  	%r3155, %r3154, 7;
	setp.eq.s32 	%p1037, %r3155, 0;
	@%p1037 bra 	$L__BB0_871;
	ld.param.u32 	%r3306, [_Z10RosenbrockPdddS_PiiiiiiddddddddPKdS2_S2_S2_S2_S2_S2_S2_i_param_8];
	mul.wide.s32 	%rd543, %r3306, 480;
	mov.u64 	%rd544, ros;
	add.s64 	%rd545, %rd544, %rd543;
	ld.const.u32 	%r3156, [%rd545+-8];
	and.b32  	%r3157, %r3156, 7;
	add.s32 	%r3158, %r3157, -1;
	setp.lt.u32 	%p1038, %r3158, 3;
	@%p1038 bra 	$L__BB0_866;
	ld.param.u32 	%r3307, [_Z10RosenbrockPdddS_PiiiiiiddddddddPKdS2_S2_S2_S2_S2_S2_S2_i_param_8];
	mad.lo.s32 	%r3159, %r3405, 139, %r3402;
	mul.wide.u32 	%rd546, %r3159, 8;
	add.s64 	%rd547, %rd6, %rd546;
	ld.local.f64 	%fd24668, [%rd547];
	mul.wide.s32 	%rd548, %r3307, 480;
	mov.u64 	%rd549, ros;
	add.s64 	%rd550, %rd549, %rd548;
	mul.wide.u32 	%rd551, %r3405, 8;
	add.s64 	%rd552, %rd550, %rd551;
	ld.const.f64 	%fd24669, [%rd552+-208];
	fma.rn.f64 	%fd24670, %fd24668, %fd24669, %fd25713;
	ld.const.f64 	%fd24671, [%rd552+-160];
	fma.rn.f64 	%fd24672, %fd24668, %fd24671, %fd25714;
	add.s32 	%r3160, %r3159, 139;
	mul.wide.u32 	%rd553, %r3160, 8;
	add.s64 	%rd554, %rd6, %rd553;
	ld.local.f64 	%fd24673, [%rd554];
	ld.const.f64 	%fd24674, [%rd552+-200];
	fma.rn.f64 	%fd24675, %fd24673, %fd24674, %fd24670;
	ld.const.f64 	%fd24676, [%rd552+-152];
	fma.rn.f64 	%fd24677, %fd24673, %fd24676, %fd24672;
	add.s32 	%r3161, %r3159, 278;
	mul.wide.u32 	%rd555, %r3161, 8;
	add.s64 	%rd556, %rd6, %rd555;
	ld.local.f64 	%fd24678, [%rd556];
	ld.const.f64 	%fd24679, [%rd552+-192];
	fma.rn.f64 	%fd24680, %fd24678, %fd24679, %fd24675;
	ld.const.f64 	%fd24681, [%rd552+-144];
	fma.rn.f64 	%fd24682, %fd24678, %fd24681, %fd24677;
	add.s32 	%r3162, %r3159, 417;
	mul.wide.u32 	%rd557, %r3162, 8;
	add.s64 	%rd558, %rd6, %rd557;
	ld.local.f64 	%fd24683, [%rd558];
	ld.const.f64 	%fd24684, [%rd552+-184];
	fma.rn.f64 	%fd25713, %fd24683, %fd24684, %fd24680;
	ld.const.f64 	%fd24685, [%rd552+-136];
	fma.rn.f64 	%fd25714, %fd24683, %fd24685, %fd24682;
	add.s32 	%r3405, %r3405, 4;
$L__BB0_866:
	ld.param.u32 	%r3308, [_Z10RosenbrockPdddS_PiiiiiiddddddddPKdS2_S2_S2_S2_S2_S2_S2_i_param_8];
	mul.wide.s32 	%rd559, %r3308, 480;
	mov.u64 	%rd560, ros;
	add.s64 	%rd561, %rd560, %rd559;
	ld.const.u32 	%r3164, [%rd561+-8];
	and.b32  	%r3163, %r3164, 3;
	setp.eq.s32 	%p1039, %r3163, 0;
	@%p1039 bra 	$L__BB0_871;
	setp.eq.s32 	%p1040, %r3163, 1;
	@%p1040 bra 	$L__BB0_869;
	ld.param.u32 	%r3309, [_Z10RosenbrockPdddS_PiiiiiiddddddddPKdS2_S2_S2_S2_S2_S2_S2_i_param_8];
	mad.lo.s32 	%r3165, %r3405, 139, %r3402;
	mul.wide.u32 	%rd562, %r3165, 8;
	add.s64 	%rd563, %rd6, %rd562;
	ld.local.f64 	%fd24687, [%rd563];
	mul.wide.s32 	%rd564, %r3309, 480;
	mov.u64 	%rd565, ros;
	add.s64 	%rd566, %rd565, %rd564;
	mul.wide.u32 	%rd567, %r3405, 8;
	add.s64 	%rd568, %rd566, %rd567;
	ld.const.f64 	%fd24688, [%rd568+-208];
	fma.rn.f64 	%fd24689, %fd24687, %fd24688, %fd25713;
	ld.const.f64 	%fd24690, [%rd568+-160];
	fma.rn.f64 	%fd24691, %fd24687, %fd24690, %fd25714;
	add.s32 	%r3166, %r3165, 139;
	mul.wide.u32 	%rd569, %r3166, 8;
	add.s64 	%rd570, %rd6, %rd569;
	ld.local.f64 	%fd24692, [%rd570];
	ld.const.f64 	%fd24693, [%rd568+-200];
	fma.rn.f64 	%fd25713, %fd24692, %fd24693, %fd24689;
	ld.const.f64 	%fd24694, [%rd568+-152];
	fma.rn.f64 	%fd25714, %fd24692, %fd24694, %fd24691;
	add.s32 	%r3405, %r3405, 2;
$L__BB0_869:
	ld.param.u32 	%r3310, [_Z10RosenbrockPdddS_PiiiiiiddddddddPKdS2_S2_S2_S2_S2_S2_S2_i_param_8];
	mul.wide.s32 	%rd571, %r3310, 480;
	mov.u64 	%rd572, ros;
	add.s64 	%rd573, %rd572, %rd571;
	ld.const.u32 	%r3167, [%rd573+-8];
	and.b32  	%r3168, %r3167, 1;
	setp.eq.b32 	%p1041, %r3168, 1;
	not.pred 	%p1042, %p1041;
	@%p1042 bra 	$L__BB0_871;
	ld.param.u32 	%r3311, [_Z10RosenbrockPdddS_PiiiiiiddddddddPKdS2_S2_S2_S2_S2_S2_S2_i_param_8];
	mad.lo.s32 	%r3169, %r3405, 139, %r3402;
	mul.wide.u32 	%rd574, %r3169, 8;
	add.s64 	%rd575, %rd6, %rd574;
	ld.local.f64 	%fd24695, [%rd575];
	mul.wide.s32 	%rd576, %r3311, 480;
	mov.u64 	%rd577, ros;
	add.s64 	%rd578, %rd577, %rd576;
	mul.wide.u32 	%rd579, %r3405, 8;
	add.s64 	%rd580, %rd578, %rd579;
	ld.const.f64 	%fd24696, [%rd580+-208];
	fma.rn.f64 	%fd25713, %fd24695, %fd24696, %fd25713;
	ld.const.f64 	%fd24697, [%rd580+-160];
	fma.rn.f64 	%fd25714, %fd24695, %fd24697, %fd25714;
$L__BB0_871:
	mul.wide.u32 	%rd581, %r3402, 8;
	add.s64 	%rd582, %rd1, %rd581;
	st.local.f64 	[%rd582], %fd25713;
	add.s64 	%rd583, %rd3, %rd581;
	st.local.f64 	[%rd583], %fd25714;
	add.s32 	%r3402, %r3402, 1;
	setp.eq.s32 	%p1043, %r3402, 139;
	@%p1043 bra 	$L__BB0_885;
	bra.uni 	$L__BB0_860;
$L__BB0_872:
	ld.param.u32 	%r3296, [_Z10RosenbrockPdddS_PiiiiiiddddddddPKdS2_S2_S2_S2_S2_S2_S2_i_param_8];
	mul.wide.s32 	%rd472, %r3296, 480;
	mov.u64 	%rd473, ros;
	add.s64 	%rd474, %rd473, %rd472;
	mul.wide.u32 	%rd475, %r3407, 4;
	add.s64 	%rd476, %rd474, %rd475;
	ld.const.u32 	%r3121, [%rd476+-240];
	setp.ne.s32 	%p1027, %r3121, 0;
	@%p1027 bra 	$L__BB0_874;
	ld.local.f64 	%fd26270, [%rd1];
	ld.local.f64 	%fd26269, [%rd1+8];
	ld.local.f64 	%fd26268, [%rd1+16];
	ld.local.f64 	%fd26267, [%rd1+24];
	ld.local.f64 	%fd26266, [%rd1+32];
	ld.local.f64 	%fd26265, [%rd1+40];
	ld.local.f64 	%fd26264, [%rd1+48];
	ld.local.f64 	%fd26263, [%rd1+56];
	ld.local.f64 	%fd26262, [%rd1+64];
	ld.local.f64 	%fd26261, [%rd1+72];
	ld.local.f64 	%fd26260, [%rd1+80];
	ld.local.f64 	%fd26259, [%rd1+88];
	ld.local.f64 	%fd26258, [%rd1+96];
	ld.local.f64 	%fd26257, [%rd1+104];
	ld.local.f64 	%fd26256, [%rd1+112];
	ld.local.f64 	%fd26255, [%rd1+120];
	ld.local.f64 	%fd26254, [%rd1+128];
	ld.local.f64 	%fd26253, [%rd1+136];
	ld.local.f64 	%fd26252, [%rd1+144];
	ld.local.f64 	%fd26251, [%rd1+152];
	ld.local.f64 	%fd26250, [%rd1+160];
	ld.local.f64 	%fd26249, [%rd1+168];
	ld.local.f64 	%fd26248, [%rd1+176];
	ld.local.f64 	%fd26247, [%rd1+184];
	ld.local.f64 	%fd26246, [%rd1+192];
	ld.local.f64 	%fd26245, [%rd1+200];
	ld.local.f64 	%fd26244, [%rd1+208];
	ld.local.f64 	%fd26243, [%rd1+216];
	ld.local.f64 	%fd26242, [%rd1+224];
	ld.local.f64 	%fd26241, [%rd1+232];
	ld.local.f64 	%fd26240, [%rd1+240];
	ld.local.f64 	%fd26239, [%rd1+248];
	ld.local.f64 	%fd26238, [%rd1+256];
	ld.local.f64 	%fd26237, [%rd1+264];
	ld.local.f64 	%fd26236, [%rd1+272];
	ld.local.f64 	%fd26235, [%rd1+280];
	ld.local.f64 	%fd26234, [%rd1+288];
	ld.local.f64 	%fd26233, [%rd1+296];
	ld.local.f64 	%fd26232, [%rd1+304];
	ld.local.f64 	%fd26231, [%rd1+312];
	ld.local.f64 	%fd26230, [%rd1+320];
	ld.local.f64 	%fd26229, [%rd1+328];
	ld.local.f64 	%fd26228, [%rd1+336];
	ld.local.f64 	%fd26227, [%rd1+344];
	ld.local.f64 	%fd26226, [%rd1+352];
	ld.local.f64 	%fd26225, [%rd1+360];
	ld.local.f64 	%fd26224, [%rd1+368];
	ld.local.f64 	%fd26223, [%rd1+376];
	ld.local.f64 	%fd26222, [%rd1+384];
	ld.local.f64 	%fd26221, [%rd1+392];
	ld.local.f64 	%fd26220, [%rd1+400];
	ld.local.f64 	%fd26219, [%rd1+408];
	ld.local.f64 	%fd26218, [%rd1+416];
	ld.local.f64 	%fd26217, [%rd1+424];
	ld.local.f64 	%fd26216, [%rd1+432];
	ld.local.f64 	%fd26215, [%rd1+440];
	ld.local.f64 	%fd26214, [%rd1+448];
	ld.local.f64 	%fd26213, [%rd1+456];
	ld.local.f64 	%fd26212, [%rd1+464];
	ld.local.f64 	%fd26211, [%rd1+472];
	ld.local.f64 	%fd26210, [%rd1+480];
	ld.local.f64 	%fd26209, [%rd1+488];
	ld.local.f64 	%fd26208, [%rd1+496];
	ld.local.f64 	%fd26207, [%rd1+504];
	ld.local.f64 	%fd26206, [%rd1+512];
	ld.local.f64 	%fd26205, [%rd1+520];
	ld.local.f64 	%fd26204, [%rd1+528];
	ld.local.f64 	%fd26203, [%rd1+536];
	ld.local.f64 	%fd26202, [%rd1+544];
	ld.local.f64 	%fd26201, [%rd1+552];
	ld.local.f64 	%fd26200, [%rd1+560];
	ld.local.f64 	%fd26199, [%rd1+568];
	ld.local.f64 	%fd26198, [%rd1+576];
	ld.local.f64 	%fd26197, [%rd1+584];
	ld.local.f64 	%fd26196, [%rd1+592];
	ld.local.f64 	%fd26195, [%rd1+600];
	ld.local.f64 	%fd26194, [%rd1+608];
	ld.local.f64 	%fd26193, [%rd1+616];
	ld.local.f64 	%fd26192, [%rd1+624];
	ld.local.f64 	%fd26191, [%rd1+632];
	ld.local.f64 	%fd26190, [%rd1+640];
	ld.local.f64 	%fd26189, [%rd1+648];
	ld.local.f64 	%fd26188, [%rd1+656];
	ld.local.f64 	%fd26187, [%rd1+664];
	ld.local.f64 	%fd26186, [%rd1+672];
	ld.local.f64 	%fd26185, [%rd1+680];
	ld.local.f64 	%fd26184, [%rd1+688];
	ld.local.f64 	%fd26183, [%rd1+696];
	ld.local.f64 	%fd26182, [%rd1+704];
	ld.local.f64 	%fd26181, [%rd1+712];
	ld.local.f64 	%fd26180, [%rd1+720];
	ld.local.f64 	%fd26179, [%rd1+728];
	ld.local.f64 	%fd26178, [%rd1+736];
	ld.local.f64 	%fd26177, [%rd1+744];
	ld.local.f64 	%fd26176, [%rd1+752];
	ld.local.f64 	%fd26175, [%rd1+760];
	ld.local.f64 	%fd26174, [%rd1+768];
	ld.local.f64 	%fd26173, [%rd1+776];
	ld.local.f64 	%fd26172, [%rd1+784];
	ld.local.f64 	%fd26171, [%rd1+792];
	ld.local.f64 	%fd26170, [%rd1+800];
	ld.local.f64 	%fd26169, [%rd1+808];
	ld.local.f64 	%fd26168, [%rd1+816];
	ld.local.f64 	%fd26167, [%rd1+824];
	ld.local.f64 	%fd26166, [%rd1+832];
	ld.local.f64 	%fd26165, [%rd1+840];
	ld.local.f64 	%fd26164, [%rd1+848];
	ld.local.f64 	%fd26163, [%rd1+856];
	ld.local.f64 	%fd26162, [%rd1+864];
	ld.local.f64 	%fd26161, [%rd1+872];
	ld.local.f64 	%fd26160, [%rd1+880];
	ld.local.f64 	%fd26159, [%rd1+888];
	ld.local.f64 	%fd26158, [%rd1+896];
	ld.local.f64 	%fd26157, [%rd1+904];
	ld.local.f64 	%fd26156, [%rd1+912];
	ld.local.f64 	%fd26155, [%rd1+920];
	ld.local.f64 	%fd26154, [%rd1+928];
	ld.local.f64 	%fd26153, [%rd1+936];
	ld.local.f64 	%fd26152, [%rd1+944];
	ld.local.f64 	%fd26151, [%rd1+952];
	ld.local.f64 	%fd26150, [%rd1+960];
	ld.local.f64 	%fd26149, [%rd1+968];
	ld.local.f64 	%fd26148, [%rd1+976];
	ld.local.f64 	%fd26147, [%rd1+984];
	ld.local.f64 	%fd26146, [%rd1+992];
	ld.local.f64 	%fd26145, [%rd1+1000];
	ld.local.f64 	%fd26144, [%rd1+1008];
	ld.local.f64 	%fd26143, [%rd1+1016];
	ld.local.f64 	%fd26142, [%rd1+1024];
	ld.local.f64 	%fd26141, [%rd1+1032];
	ld.local.f64 	%fd26140, [%rd1+1040];
	ld.local.f64 	%fd26139, [%rd1+1048];
	ld.local.f64 	%fd26138, [%rd1+1056];
	ld.local.f64 	%fd26137, [%rd1+1064];
	ld.local.f64 	%fd26136, [%rd1+1072];
	ld.local.f64 	%fd26135, [%rd1+1080];
	ld.local.f64 	%fd26134, [%rd1+1088];
	ld.local.f64 	%fd26133, [%rd1+1096];
	ld.local.f64 	%fd26132, [%rd1+1104];
	bra.uni 	$L__BB0_877;
$L__BB0_874:
	ld.local.v2.f64 	{%fd25853, %fd25852}, [%rd2];
	st.local.f64 	[%rd1], %fd25853;
	st.local.f64 	[%rd1+8], %fd25852;
	ld.local.v2.f64 	{%fd25851, %fd25850}, [%rd2+16];
	st.local.f64 	[%rd1+16], %fd25851;
	st.local.f64 	[%rd1+24], %fd25850;
	ld.local.v2.f64 	{%fd25849, %fd25848}, [%rd2+32];
	st.local.f64 	[%rd1+32], %fd25849;
	st.local.f64 	[%rd1+40], %fd25848;
	ld.local.v2.f64 	{%fd25847, %fd25846}, [%rd2+48];
	st.local.f64 	[%rd1+48], %fd25847;
	st.local.f64 	[%rd1+56], %fd25846;
	ld.local.v2.f64 	{%fd25845, %fd25844}, [%rd2+64];
	st.local.f64 	[%rd1+64], %fd25845;
	st.local.f64 	[%rd1+72], %fd25844;
	ld.local.v2.f64 	{%fd25843, %fd25842}, [%rd2+80];
	st.local.f64 	[%rd1+80], %fd25843;
	st.local.f64 	[%rd1+88], %fd25842;
	ld.local.v2.f64 	{%fd25841, %fd25840}, [%rd2+96];
	st.local.f64 	[%rd1+96], %fd25841;
	st.local.f64 	[%rd1+104], %fd25840;
	ld.local.v2.f64 	{%fd25839, %fd25838}, [%rd2+112];
	st.local.f64 	[%rd1+112], %fd25839;
	st.local.f64 	[%rd1+120], %fd25838;
	ld.local.v2.f64 	{%fd25837, %fd25836}, [%rd2+128];
	st.local.f64 	[%rd1+128], %fd25837;
	st.local.f64 	[%rd1+136], %fd25836;
	ld.local.v2.f64 	{%fd25835, %fd25834}, [%rd2+144];
	st.local.f64 	[%rd1+144], %fd25835;
	st.local.f64 	[%rd1+152], %fd25834;
	ld.local.v2.f64 	{%fd25833, %fd25832}, [%rd2+160];
	st.local.f64 	[%rd1+160], %fd25833;
	st.local.f64 	[%rd1+168], %fd25832;
	ld.local.v2.f64 	{%fd25831, %fd25830}, [%rd2+176];
	st.local.f64 	[%rd1+176], %fd25831;
	st.local.f64 	[%rd1+184], %fd25830;
	ld.local.v2.f64 	{%fd25829, %fd25828}, [%rd2+192];
	st.local.f64 	[%rd1+192], %fd25829;
	st.local.f64 	[%rd1+200], %fd25828;
	ld.local.v2.f64 	{%fd25827, %fd25826}, [%rd2+208];
	st.local.f64 	[%rd1+208], %fd25827;
	st.local.f64 	[%rd1+216], %fd25826;
	ld.local.v2.f64 	{%fd25825, %fd25824}, [%rd2+224];
	st.local.f64 	[%rd1+224], %fd25825;
	st.local.f64 	[%rd1+232], %fd25824;
	ld.local.v2.f64 	{%fd25823, %fd25822}, [%rd2+240];
	st.local.f64 	[%rd1+240], %fd25823;
	st.local.f64 	[%rd1+248], %fd25822;
	ld.local.v2.f64 	{%fd25821, %fd25820}, [%rd2+256];
	st.local.f64 	[%rd1+256], %fd25821;
	st.local.f64 	[%rd1+264], %fd25820;
	ld.local.v2.f64 	{%fd25819, %fd25818}, [%rd2+272];
	st.local.f64 	[%rd1+272], %fd25819;
	st.local.f64 	[%rd1+280], %fd25818;
	ld.local.v2.f64 	{%fd25817, %fd25816}, [%rd2+288];
	st.local.f64 	[%rd1+288], %fd25817;
	st.local.f64 	[%rd1+296], %fd25816;
	ld.local.v2.f64 	{%fd25815, %fd25814}, [%rd2+304];
	st.local.f64 	[%rd1+304], %fd25815;
	st.local.f64 	[%rd1+312], %fd25814;
	ld.local.v2.f64 	{%fd25813, %fd25812}, [%rd2+320];
	st.local.f64 	[%rd1+320], %fd25813;
	st.local.f64 	[%rd1+328], %fd25812;
	ld.local.v2.f64 	{%fd25811, %fd25810}, [%rd2+336];
	st.local.f64 	[%rd1+336], %fd25811;
	st.local.f64 	[%rd1+344], %fd25810;
	ld.local.v2.f64 	{%fd25809, %fd25808}, [%rd2+352];
	st.local.f64 	[%rd1+352], %fd25809;
	st.local.f64 	[%rd1+360], %fd25808;
	ld.local.v2.f64 	{%fd25807, %fd25806}, [%rd2+368];
	st.local.f64 	[%rd1+368], %fd25807;
	st.local.f64 	[%rd1+376], %fd25806;
	ld.local.v2.f64 	{%fd25805, %fd25804}, [%rd2+384];
	st.local.f64 	[%rd1+384], %fd25805;
	st.local.f64 	[%rd1+392], %fd25804;
	ld.local.v2.f64 	{%fd25803, %fd25802}, [%rd2+400];
	st.local.f64 	[%rd1+400], %fd25803;
	st.local.f64 	[%rd1+408], %fd25802;
	ld.local.v2.f64 	{%fd25801, %fd25800}, [%rd2+416];
	st.local.f64 	[%rd1+416], %fd25801;
	st.local.f64 	[%rd1+424], %fd25800;
	ld.local.v2.f64 	{%fd25799, %fd25798}, [%rd2+432];
	st.local.f64 	[%rd1+432], %fd25799;
	st.local.f64 	[%rd1+440], %fd25798;
	ld.local.v2.f64 	{%fd25797, %fd25796}, [%rd2+448];
	st.local.f64 	[%rd1+448], %fd25797;
	st.local.f64 	[%rd1+456], %fd25796;
	ld.local.v2.f64 	{%fd25795, %fd25794}, [%rd2+464];
	st.local.f64 	[%rd1+464], %fd25795;
	st.local.f64 	[%rd1+472], %fd25794;
	ld.local.v2.f64 	{%fd25793, %fd25792}, [%rd2+480];
	st.local.f64 	[%rd1+480], %fd25793;
	st.local.f64 	[%rd1+488], %fd25792;
	ld.local.v2.f64 	{%fd25791, %fd25790}, [%rd2+496];
	st.local.f64 	[%rd1+496], %fd25791;
	st.local.f64 	[%rd1+504], %fd25790;
	ld.local.v2.f64 	{%fd25789, %fd25788}, [%rd2+512];
	st.local.f64 	[%rd1+512], %fd25789;
	st.local.f64 	[%rd1+520], %fd25788;
	ld.local.v2.f64 	{%fd25787, %fd25786}, [%rd2+528];
	st.local.f64 	[%rd1+528], %fd25787;
	st.local.f64 	[%rd1+536], %fd25786;
	ld.local.v2.f64 	{%fd25785, %fd25784}, [%rd2+544];
	st.local.f64 	[%rd1+544], %fd25785;
	st.local.f64 	[%rd1+552], %fd25784;
	ld.local.v2.f64 	{%fd25783, %fd25782}, [%rd2+560];
	st.local.f64 	[%rd1+560], %fd25783;
	st.local.f64 	[%rd1+568], %fd25782;
	ld.local.v2.f64 	{%fd25781, %fd25780}, [%rd2+576];
	st.local.f64 	[%rd1+576], %fd25781;
	st.local.f64 	[%rd1+584], %fd25780;
	ld.local.v2.f64 	{%fd25779, %fd25778}, [%rd2+592];
	st.local.f64 	[%rd1+592], %fd25779;
	st.local.f64 	[%rd1+600], %fd25778;
	ld.local.v2.f64 	{%fd25777, %fd25776}, [%rd2+608];
	st.local.f64 	[%rd1+608], %fd25777;
	st.local.f64 	[%rd1+616], %fd25776;
	ld.local.v2.f64 	{%fd25775, %fd25774}, [%rd2+624];
	st.local.f64 	[%rd1+624], %fd25775;
	st.local.f64 	[%rd1+632], %fd25774;
	ld.local.v2.f64 	{%fd25773, %fd25772}, [%rd2+640];
	st.local.f64 	[%rd1+640], %fd25773;
	st.local.f64 	[%rd1+648], %fd25772;
	ld.local.v2.f64 	{%fd25771, %fd25770}, [%rd2+656];
	st.local.f64 	[%rd1+656], %fd25771;
	st.local.f64 	[%rd1+664], %fd25770;
	ld.local.v2.f64 	{%fd25769, %fd25768}, [%rd2+672];
	st.local.f64 	[%rd1+672], %fd25769;
	st.local.f64 	[%rd1+680], %fd25768;
	ld.local.v2.f64 	{%fd25767, %fd25766}, [%rd2+688];
	st.local.f64 	[%rd1+688], %fd25767;
	st.local.f64 	[%rd1+696], %fd25766;
	ld.local.v2.f64 	{%fd25765, %fd25764}, [%rd2+704];
	st.local.f64 	[%rd1+704], %fd25765;
	st.local.f64 	[%rd1+712], %fd25764;
	ld.local.v2.f64 	{%fd25763, %fd25762}, [%rd2+720];
	st.local.f64 	[%rd1+720], %fd25763;
	st.local.f64 	[%rd1+728], %fd25762;
	ld.local.v2.f64 	{%fd25761, %fd25760}, [%rd2+736];
	st.local.f64 	[%rd1+736], %fd25761;
	st.local.f64 	[%rd1+744], %fd25760;
	ld.local.v2.f64 	{%fd25759, %fd25758}, [%rd2+752];
	st.local.f64 	[%rd1+752], %fd25759;
	st.local.f64 	[%rd1+760], %fd25758;
	ld.local.v2.f64 	{%fd25757, %fd25756}, [%rd2+768];
	st.local.f64 	[%rd1+768], %fd25757;
	st.local.f64 	[%rd1+776], %fd25756;
	ld.local.v2.f64 	{%fd25755, %fd25754}, [%rd2+784];
	st.local.f64 	[%rd1+784], %fd25755;
	st.local.f64 	[%rd1+792], %fd25754;
	ld.local.v2.f64 	{%fd25753, %fd25752}, [%rd2+800];
	st.local.f64 	[%rd1+800], %fd25753;
	st.local.f64 	[%rd1+808], %fd25752;
	ld.local.v2.f64 	{%fd25751, %fd25750}, [%rd2+816];
	st.local.f64 	[%rd1+816], %fd25751;
	st.local.f64 	[%rd1+824], %fd25750;
	ld.local.v2.f64 	{%fd25749, %fd25748}, [%rd2+832];
	st.local.f64 	[%rd1+832], %fd25749;
	st.local.f64 	[%rd1+840], %fd25748;
	ld.local.v2.f64 	{%fd25747, %fd25746}, [%rd2+848];
	st.local.f64 	[%rd1+848], %fd25747;
	st.local.f64 	[%rd1+856], %fd25746;
	ld.local.v2.f64 	{%fd25745, %fd25744}, [%rd2+864];
	st.local.f64 	[%rd1+864], %fd25745;
	st.local.f64 	[%rd1+872], %fd25744;
	ld.local.v2.f64 	{%fd25743, %fd25742}, [%rd2+880];
	st.local.f64 	[%rd1+880], %fd25743;
	st.local.f64 	[%rd1+888], %fd25742;
	ld.local.v2.f64 	{%fd25741, %fd25740}, [%rd2+896];
	st.local.f64 	[%rd1+896], %fd25741;
	st.local.f64 	[%rd1+904], %fd25740;
	ld.local.v2.f64 	{%fd25739, %fd25738}, [%rd2+912];
	st.local.f64 	[%rd1+912], %fd25739;
	st.local.f64 	[%rd1+920], %fd25738;
	ld.local.v2.f64 	{%fd25737, %fd25736}, [%rd2+928];
	st.local.f64 	[%rd1+928], %fd25737;
	st.local.f64 	[%rd1+936], %fd25736;
	ld.local.v2.f64 	{%fd25735, %fd25734}, [%rd2+944];
	st.local.f64 	[%rd1+944], %fd25735;
	st.local.f64 	[%rd1+952], %fd25734;
	ld.local.v2.f64 	{%fd25733, %fd25732}, [%rd2+960];
	st.local.f64 	[%rd1+960], %fd25733;
	st.local.f64 	[%rd1+968], %fd25732;
	ld.local.v2.f64 	{%fd25731, %fd25730}, [%rd2+976];
	st.local.f64 	[%rd1+976], %fd25731;
	st.local.f64 	[%rd1+984], %fd25730;
	ld.local.v2.f64 	{%fd25729, %fd25728}, [%rd2+992];
	st.local.f64 	[%rd1+992], %fd25729;
	st.local.f64 	[%rd1+1000], %fd25728;
	ld.local.v2.f64 	{%fd25727, %fd25726}, [%rd2+1008];
	st.local.f64 	[%rd1+1008], %fd25727;
	st.local.f64 	[%rd1+1016], %fd25726;
	ld.local.v2.f64 	{%fd25725, %fd25724}, [%rd2+1024];
	st.local.f64 	[%rd1+1024], %fd25725;
	st.local.f64 	[%rd1+1032], %fd25724;
	ld.local.v2.f64 	{%fd25723, %fd25722}, [%rd2+1040];
	st.local.f64 	[%rd1+1040], %fd25723;
	st.local.f64 	[%rd1+1048], %fd25722;
	ld.local.v2.f64 	{%fd25721, %fd25720}, [%rd2+1056];
	st.local.f64 	[%rd1+1056], %fd25721;
	st.local.f64 	[%rd1+1064], %fd25720;
	ld.local.v2.f64 	{%fd25719, %fd25718}, [%rd2+1072];
	st.local.f64 	[%rd1+1072], %fd25719;
	st.local.f64 	[%rd1+1080], %fd25718;
	ld.local.v2.f64 	{%fd25717, %fd25716}, [%rd2+1088];
	st.local.f64 	[%rd1+1088], %fd25717;
	st.local.f64 	[%rd1+1096], %fd25716;
	ld.local.f64 	%fd25715, [%rd2+1104];
	st.local.f64 	[%rd1+1104], %fd25715;
	add.s32 	%r3123, %r3407, -1;
	mul.lo.s32 	%r3124, %r3123, %r3407;
	shr.u32 	%r3125, %r3124, 31;
	add.s32 	%r3126, %r3124, %r3125;
	shr.s32 	%r653, %r3126, 1;
	mov.b32 	%r3409, 0;
$L__BB0_875:
	ld.param.u32 	%r3297, [_Z10RosenbrockPdddS_PiiiiiiddddddddPKdS2_S2_S2_S2_S2_S2_S2_i_param_8];
	mul.lo.s32 	%r3127, %r3409, 139;
	add.s32 	%r3128, %r3409, %r653;
	mul.wide.s32 	%rd477, %r3297, 480;
	mov.u64 	%rd478, ros;
	add.s64 	%rd479, %rd478, %rd477;
	mul.wide.s32 	%rd480, %r3128, 8;
	add.s64 	%rd481, %rd479, %rd480;
	ld.const.f64 	%fd18610, [%rd481+-480];
	mul.wide.u32 	%rd482, %r3127, 8;
	add.s64 	%rd483, %rd6, %rd482;
	ld.local.f64 	%fd18611, [%rd483];
	fma.rn.f64 	%fd25853, %fd18611, %fd18610, %fd25853;
	st.local.f64 	[%rd1], %fd25853;
	ld.local.f64 	%fd18612, [%rd483+8];
	fma.rn.f64 	%fd25852, %fd18612, %fd18610, %fd25852;
	st.local.f64 	[%rd1+8], %fd25852;
	ld.local.f64 	%fd18613, [%rd483+16];
	fma.rn.f64 	%fd25851, %fd18613, %fd18610, %fd25851;
	st.local.f64 	[%rd1+16], %fd25851;
	ld.local.f64 	%fd18614, [%rd483+24];
	fma.rn.f64 	%fd25850, %fd18614, %fd18610, %fd25850;
	st.local.f64 	[%rd1+24], %fd25850;
	ld.local.f64 	%fd18615, [%rd483+32];
	fma.rn.f64 	%fd25849, %fd18615, %fd18610, %fd25849;
	st.local.f64 	[%rd1+32], %fd25849;
	ld.local.f64 	%fd18616, [%rd483+40];
	fma.rn.f64 	%fd25848, %fd18616, %fd18610, %fd25848;
	st.local.f64 	[%rd1+40], %fd25848;
	ld.local.f64 	%fd18617, [%rd483+48];
	fma.rn.f64 	%fd25847, %fd18617, %fd18610, %fd25847;
	st.local.f64 	[%rd1+48], %fd25847;
	ld.local.f64 	%fd18618, [%rd483+56];
	fma.rn.f64 	%fd25846, %fd18618, %fd18610, %fd25846;
	st.local.f64 	[%rd1+56], %fd25846;
	ld.local.f64 	%fd18619, [%rd483+64];
	fma.rn.f64 	%fd25845, %fd18619, %fd18610, %fd25845;
	st.local.f64 	[%rd1+64], %fd25845;
	ld.local.f64 	%fd18620, [%rd483+72];
	fma.rn.f64 	%fd25844, %fd18620, %fd18610, %fd25844;
	st.local.f64 	[%rd1+72], %fd25844;
	ld.local.f64 	%fd18621, [%rd483+80];
	fma.rn.f64 	%fd25843, %fd18621, %fd18610, %fd25843;
	st.local.f64 	[%rd1+80], %fd25843;
	ld.local.f64 	%fd18622, [%rd483+88];
	fma.rn.f64 	%fd25842, %fd18622, %fd18610, %fd25842;
	st.local.f64 	[%rd1+88], %fd25842;
	ld.local.f64 	%fd18623, [%rd483+96];
	fma.rn.f64 	%fd25841, %fd18623, %fd18610, %fd25841;
	st.local.f64 	[%rd1+96], %fd25841;
	ld.local.f64 	%fd18624, [%rd483+104];
	fma.rn.f64 	%fd25840, %fd18624, %fd18610, %fd25840;
	st.local.f64 	[%rd1+104], %fd25840;
	ld.local.f64 	%fd18625, [%rd483+112];
	fma.rn.f64 	%fd25839, %fd18625, %fd18610, %fd25839;
	st.local.f64 	[%rd1+112], %fd25839;
	ld.local.f64 	%fd18626, [%rd483+120];
	fma.rn.f64 	%fd25838, %fd18626, %fd18610, %fd25838;
	st.local.f64 	[%rd1+120], %fd25838;
	ld.local.f64 	%fd18627, [%rd483+128];
	fma.rn.f64 	%fd25837, %fd18627, %fd18610, %fd25837;
	st.local.f64 	[%rd1+128], %fd25837;
	ld.local.f64 	%fd18628, [%rd483+136];
	fma.rn.f64 	%fd25836, %fd18628, %fd18610, %fd25836;
	st.local.f64 	[%rd1+136], %fd25836;
	ld.local.f64 	%fd18629, [%rd483+144];
	fma.rn.f64 	%fd25835, %fd18629, %fd18610, %fd25835;
	st.local.f64 	[%rd1+144], %fd25835;
	ld.local.f64 	%fd18630, [%rd483+152];
	fma.rn.f64 	%fd25834, %fd18630, %fd18610, %fd25834;
	st.local.f64 	[%rd1+152], %fd25834;
	ld.local.f64 	%fd18631, [%rd483+160];
	fma.rn.f64 	%fd25833, %fd18631, %fd18610, %fd25833;
	st.local.f64 	[%rd1+160], %fd25833;
	ld.local.f64 	%fd18632, [%rd483+168];
	fma.rn.f64 	%fd25832, %fd18632, %fd18610, %fd25832;
	st.local.f64 	[%rd1+168], %fd25832;
	ld.local.f64 	%fd18633, [%rd483+176];
	fma.rn.f64 	%fd25831, %fd18633, %fd18610, %fd25831;
	st.local.f64 	[%rd1+176], %fd25831;
	ld.local.f64 	%fd18634, [%rd483+184];
	fma.rn.f64 	%fd25830, %fd18634, %fd18610, %fd25830;
	st.local.f64 	[%rd1+184], %fd25830;
	ld.local.f64 	%fd18635, [%rd483+192];
	fma.rn.f64 	%fd25829, %fd18635, %fd18610, %fd25829;
	st.local.f64 	[%rd1+192], %fd25829;
	ld.local.f64 	%fd18636, [%rd483+200];
	fma.rn.f64 	%fd25828, %fd18636, %fd18610, %fd25828;
	st.local.f64 	[%rd1+200], %fd25828;
	ld.local.f64 	%fd18637, [%rd483+208];
	fma.rn.f64 	%fd25827, %fd18637, %fd18610, %fd25827;
	st.local.f64 	[%rd1+208], %fd25827;
	ld.local.f64 	%fd18638, [%rd483+216];
	fma.rn.f64 	%fd25826, %fd18638, %fd18610, %fd25826;
	st.local.f64 	[%rd1+216], %fd25826;
	ld.local.f64 	%fd18639, [%rd483+224];
	fma.rn.f64 	%fd25825, %fd18639, %fd18610, %fd25825;
	st.local.f64 	[%rd1+224], %fd25825;
	ld.local.f64 	%fd18640, [%rd483+232];
	fma.rn.f64 	%fd25824, %fd18640, %fd18610, %fd25824;
	st.local.f64 	[%rd1+232], %fd25824;
	ld.local.f64 	%fd18641, [%rd483+240];
	fma.rn.f64 	%fd25823, %fd18641, %fd18610, %fd25823;
	st.local.f64 	[%rd1+240], %fd25823;
	ld.local.f64 	%fd18642, [%rd483+248];
	fma.rn.f64 	%fd25822, %fd18642, %fd18610, %fd25822;
	st.local.f64 	[%rd1+248], %fd25822;
	ld.local.f64 	%fd18643, [%rd483+256];
	fma.rn.f64 	%fd25821, %fd18643, %fd18610, %fd25821;
	st.local.f64 	[%rd1+256], %fd25821;
	ld.local.f64 	%fd18644, [%rd483+264];
	fma.rn.f64 	%fd25820, %fd18644, %fd18610, %fd25820;
	st.local.f64 	[%rd1+264], %fd25820;
	ld.local.f64 	%fd18645, [%rd483+272];
	fma.rn.f64 	%fd25819, %fd18645, %fd18610, %fd25819;
	st.local.f64 	[%rd1+272], %fd25819;
	ld.local.f64 	%fd18646, [%rd483+280];
	fma.rn.f64 	%fd25818, %fd18646, %fd18610, %fd25818;
	st.local.f64 	[%rd1+280], %fd25818;
	ld.local.f64 	%fd18647, [%rd483+288];
	fma.rn.f64 	%fd25817, %fd18647, %fd18610, %fd25817;
	st.local.f64 	[%rd1+288], %fd25817;
	ld.local.f64 	%fd18648, [%rd483+296];
	fma.rn.f64 	%fd25816, %fd18648, %fd18610, %fd25816;
	st.local.f64 	[%rd1+296], %fd25816;
	ld.local.f64 	%fd18649, [%rd483+304];
	fma.rn.f64 	%fd25815, %fd18649, %fd18610, %fd25815;
	st.local.f64 	[%rd1+304], %fd25815;
	ld.local.f64 	%fd18650, [%rd483+312];
	fma.rn.f64 	%fd25814, %fd18650, %fd18610, %fd25814;
	st.local.f64 	[%rd1+312], %fd25814;
	ld.local.f64 	%fd18651, [%rd483+320];
	fma.rn.f64 	%fd25813, %fd18651, %fd18610, %fd25813;
	st.local.f64 	[%rd1+320], %fd25813;
	ld.local.f64 	%fd18652, [%rd483+328];
	fma.rn.f64 	%fd25812, %fd18652, %fd18610, %fd25812;
	st.local.f64 	[%rd1+328], %fd25812;
	ld.local.f64 	%fd18653, [%rd483+336];
	fma.rn.f64 	%fd25811, %fd18653, %fd18610, %fd25811;
	st.local.f64 	[%rd1+336], %fd25811;
	ld.local.f64 	%fd18654, [%rd483+344];
	fma.rn.f64 	%fd25810, %fd18654, %fd18610, %fd25810;
	st.local.f64 	[%rd1+344], %fd25810;
	ld.local.f64 	%fd18655, [%rd483+352];
	fma.rn.f64 	%fd25809, %fd18655, %fd18610, %fd25809;
	st.local.f64 	[%rd1+352], %fd25809;
	ld.local.f64 	%fd18656, [%rd483+360];
	fma.rn.f64 	%fd25808, %fd18656, %fd18610, %fd25808;
	st.local.f64 	[%rd1+360], %fd25808;
	ld.local.f64 	%fd18657, [%rd483+368];
	fma.rn.f64 	%fd25807, %fd18657, %fd18610, %fd25807;
	st.local.f64 	[%rd1+368], %fd25807;
	ld.local.f64 	%fd18658, [%rd483+376];
	fma.rn.f64 	%fd25806, %fd18658, %fd18610, %fd25806;
	st.local.f64 	[%rd1+376], %fd25806;
	ld.local.f64 	%fd18659, [%rd483+384];
	fma.rn.f64 	%fd25805, %fd18659, %fd18610, %fd25805;
	st.local.f64 	[%rd1+384], %fd25805;
	ld.local.f64 	%fd18660, [%rd483+392];
	fma.rn.f64 	%fd25804, %fd18660, %fd18610, %fd25804;
	st.local.f64 	[%rd1+392], %fd25804;
	ld.local.f64 	%fd18661, [%rd483+400];
	fma.rn.f64 	%fd25803, %fd18661, %fd18610, %fd25803;
	st.local.f64 	[%rd1+400], %fd25803;
	ld.local.f64 	%fd18662, [%rd483+408];
	fma.rn.f64 	%fd25802, %fd18662, %fd18610, %fd25802;
	st.local.f64 	[%rd1+408], %fd25802;
	ld.local.f64 	%fd18663, [%rd483+416];
	fma.rn.f64 	%fd25801, %fd18663, %fd18610, %fd25801;
	st.local.f64 	[%rd1+416], %fd25801;
	ld.local.f64 	%fd18664, [%rd483+424];
	fma.rn.f64 	%fd25800, %fd18664, %fd18610, %fd25800;
	st.local.f64 	[%rd1+424], %fd25800;
	ld.local.f64 	%fd18665, [%rd483+432];
	fma.rn.f64 	%fd25799, %fd18665, %fd18610, %fd25799;
	st.local.f64 	[%rd1+432], %fd25799;
	ld.local.f64 	%fd18666, [%rd483+440];
	fma.rn.f64 	%fd25798, %fd18666, %fd18610, %fd25798;
	st.local.f64 	[%rd1+440], %fd25798;
	ld.local.f64 	%fd18667, [%rd483+448];
	fma.rn.f64 	%fd25797, %fd18667, %fd18610, %fd25797;
	st.local.f64 	[%rd1+448], %fd25797;
	ld.local.f64 	%fd18668, [%rd483+456];
	fma.rn.f64 	%fd25796, %fd18668, %fd18610, %fd25796;
	st.local.f64 	[%rd1+456], %fd25796;
	ld.local.f64 	%fd18669, [%rd483+464];
	fma.rn.f64 	%fd25795, %fd18669, %fd18610, %fd25795;
	st.local.f64 	[%rd1+464], %fd25795;
	ld.local.f64 	%fd18670, [%rd483+472];
	fma.rn.f64 	%fd25794, %fd18670, %fd18610, %fd25794;
	st.local.f64 	[%rd1+472], %fd25794;
	ld.local.f64 	%fd18671, [%rd483+480];
	fma.rn.f64 	%fd25793, %fd18671, %fd18610, %fd25793;
	st.local.f64 	[%rd1+480], %fd25793;
	ld.local.f64 	%fd18672, [%rd483+488];
	fma.rn.f64 	%fd25792, %fd18672, %fd18610, %fd25792;
	st.local.f64 	[%rd1+488], %fd25792;
	ld.local.f64 	%fd18673, [%rd483+496];
	fma.rn.f64 	%fd25791, %fd18673, %fd18610, %fd25791;
	st.local.f64 	[%rd1+496], %fd25791;
	ld.local.f64 	%fd18674, [%rd483+504];
	fma.rn.f64 	%fd25790, %fd18674, %fd18610, %fd25790;
	st.local.f64 	[%rd1+504], %fd25790;
	ld.local.f64 	%fd18675, [%rd483+512];
	fma.rn.f64 	%fd25789, %fd18675, %fd18610, %fd25789;
	st.local.f64 	[%rd1+512], %fd25789;
	ld.local.f64 	%fd18676, [%rd483+520];
	fma.rn.f64 	%fd25788, %fd18676, %fd18610, %fd25788;
	st.local.f64 	[%rd1+520], %fd25788;
	ld.local.f64 	%fd18677, [%rd483+528];
	fma.rn.f64 	%fd25787, %fd18677, %fd18610, %fd25787;
	st.local.f64 	[%rd1+528], %fd25787;
	ld.local.f64 	%fd18678, [%rd483+536];
	fma.rn.f64 	%fd25786, %fd18678, %fd18610, %fd25786;
	st.local.f64 	[%rd1+536], %fd25786;
	ld.local.f64 	%fd18679, [%rd483+544];
	fma.rn.f64 	%fd25785, %fd18679, %fd18610, %fd25785;
	st.local.f64 	[%rd1+544], %fd25785;
	ld.local.f64 	%fd18680, [%rd483+552];
	fma.rn.f64 	%fd25784, %fd18680, %fd18610, %fd25784;
	st.local.f64 	[%rd1+552], %fd25784;
	ld.local.f64 	%fd18681, [%rd483+560];
	fma.rn.f64 	%fd25783, %fd18681, %fd18610, %fd25783;
	st.local.f64 	[%rd1+560], %fd25783;
	ld.local.f64 	%fd18682, [%rd483+568];
	fma.rn.f64 	%fd25782, %fd18682, %fd18610, %fd25782;
	st.local.f64 	[%rd1+568], %fd25782;
	ld.local.f64 	%fd18683, [%rd483+576];
	fma.rn.f64 	%fd25781, %fd18683, %fd18610, %fd25781;
	st.local.f64 	[%rd1+576], %fd25781;
	ld.local.f64 	%fd18684, [%rd483+584];
	fma.rn.f64 	%fd25780, %fd18684, %fd18610, %fd25780;
	st.local.f64 	[%rd1+584], %fd25780;
	ld.local.f64 	%fd18685, [%rd483+592];
	fma.rn.f64 	%fd25779, %fd18685, %fd18610, %fd25779;
	st.local.f64 	[%rd1+592], %fd25779;
	ld.local.f64 	%fd18686, [%rd483+600];
	fma.rn.f64 	%fd25778, %fd18686, %fd18610, %fd25778;
	st.local.f64 	[%rd1+600], %fd25778;
	ld.local.f64 	%fd18687, [%rd483+608];
	fma.rn.f64 	%fd25777, %fd18687, %fd18610, %fd25777;
	st.local.f64 	[%rd1+608], %fd25777;
	ld.local.f64 	%fd18688, [%rd483+616];
	fma.rn.f64 	%fd25776, %fd18688, %fd18610, %fd25776;
	st.local.f64 	[%rd1+616], %fd25776;
	ld.local.f64 	%fd18689, [%rd483+624];
	fma.rn.f64 	%fd25775, %fd18689, %fd18610, %fd25775;
	st.local.f64 	[%rd1+624], %fd25775;
	ld.local.f64 	%fd18690, [%rd483+632];
	fma.rn.f64 	%fd25774, %fd18690, %fd18610, %fd25774;
	st.local.f64 	[%rd1+632], %fd25774;
	ld.local.f64 	%fd18691, [%rd483+640];
	fma.rn.f64 	%fd25773, %fd18691, %fd18610, %fd25773;
	st.local.f64 	[%rd1+640], %fd25773;
	ld.local.f64 	%fd18692, [%rd483+648];
	fma.rn.f64 	%fd25772, %fd18692, %fd18610, %fd25772;
	st.local.f64 	[%rd1+648], %fd25772;
	ld.local.f64 	%fd18693, [%rd483+656];
	fma.rn.f64 	%fd25771, %fd18693, %fd18610, %fd25771;
	st.local.f64 	[%rd1+656], %fd25771;
	ld.local.f64 	%fd18694, [%rd483+664];
	fma.rn.f64 	%fd25770, %fd18694, %fd18610, %fd25770;
	st.local.f64 	[%rd1+664], %fd25770;
	ld.local.f64 	%fd18695, [%rd483+672];
	fma.rn.f64 	%fd25769, %fd18695, %fd18610, %fd25769;
	st.local.f64 	[%rd1+672], %fd25769;
	ld.local.f64 	%fd18696, [%rd483+680];
	fma.rn.f64 	%fd25768, %fd18696, %fd18610, %fd25768;
	st.local.f64 	[%rd1+680], %fd25768;
	ld.local.f64 	%fd18697, [%rd483+688];
	fma.rn.f64 	%fd25767, %fd18697, %fd18610, %fd25767;
	st.local.f64 	[%rd1+688], %fd25767;
	ld.local.f64 	%fd18698, [%rd483+696];
	fma.rn.f64 	%fd25766, %fd18698, %fd18610, %fd25766;
	st.local.f64 	[%rd1+696], %fd25766;
	ld.local.f64 	%fd18699, [%rd483+704];
	fma.rn.f64 	%fd25765, %fd18699, %fd18610, %fd25765;
	st.local.f64 	[%rd1+704], %fd25765;
	ld.local.f64 	%fd18700, [%rd483+712];
	fma.rn.f64 	%fd25764, %fd18700, %fd18610, %fd25764;
	st.local.f64 	[%rd1+712], %fd25764;
	ld.local.f64 	%fd18701, [%rd483+720];
	fma.rn.f64 	%fd25763, %fd18701, %fd18610, %fd25763;
	st.local.f64 	[%rd1+720], %fd25763;
	ld.local.f64 	%fd18702, [%rd483+728];
	fma.rn.f64 	%fd25762, %fd18702, %fd18610, %fd25762;
	st.local.f64 	[%rd1+728], %fd25762;
	ld.local.f64 	%fd18703, [%rd483+736];
	fma.rn.f64 	%fd25761, %fd18703, %fd18610, %fd25761;
	st.local.f64 	[%rd1+736], %fd25761;
	ld.local.f64 	%fd18704, [%rd483+744];
	fma.rn.f64 	%fd25760, %fd18704, %fd18610, %fd25760;
	st.local.f64 	[%rd1+744], %fd25760;
	ld.local.f64 	%fd18705, [%rd483+752];
	fma.rn.f64 	%fd25759, %fd18705, %fd18610, %fd25759;
	st.local.f64 	[%rd1+752], %fd25759;
	ld.local.f64 	%fd18706, [%rd483+760];
	fma.rn.f64 	%fd25758, %fd18706, %fd18610, %fd25758;
	st.local.f64 	[%rd1+760], %fd25758;
	ld.local.f64 	%fd18707, [%rd483+768];
	fma.rn.f64 	%fd25757, %fd18707, %fd18610, %fd25757;
	st.local.f64 	[%rd1+768], %fd25757;
	ld.local.f64 	%fd18708, [%rd483+776];
	fma.rn.f64 	%fd25756, %fd18708, %fd18610, %fd25756;
	st.local.f64 	[%rd1+776], %fd25756;
	ld.local.f64 	%fd18709, [%rd483+784];
	fma.rn.f64 	%fd25755, %fd18709, %fd18610, %fd25755;
	st.local.f64 	[%rd1+784], %fd25755;
	ld.local.f64 	%fd18710, [%rd483+792];
	fma.rn.f64 	%fd25754, %fd18710, %fd18610, %fd25754;
	st.local.f64 	[%rd1+792], %fd25754;
	ld.local.f64 	%fd18711, [%rd483+800];
	fma.rn.f64 	%fd25753, %fd18711, %fd18610, %fd25753;
	st.local.f64 	[%rd1+800], %fd25753;
	ld.local.f64 	%fd18712, [%rd483+808];
	fma.rn.f64 	%fd25752, %fd18712, %fd18610, %fd25752;
	st.local.f64 	[%rd1+808], %fd25752;
	ld.local.f64 	%fd18713, [%rd483+816];
	fma.rn.f64 	%fd25751, %fd18713, %fd18610, %fd25751;
	st.local.f64 	[%rd1+816], %fd25751;
	ld.local.f64 	%fd18714, [%rd483+824];
	fma.rn.f64 	%fd25750, %fd18714, %fd18610, %fd25750;
	st.local.f64 	[%rd1+824], %fd25750;
	ld.local.f64 	%fd18715, [%rd483+832];
	fma.rn.f64 	%fd25749, %fd18715, %fd18610, %fd25749;
	st.local.f64 	[%rd1+832], %fd25749;
	ld.local.f64 	%fd18716, [%rd483+840];
	fma.rn.f64 	%fd25748, %fd18716, %fd18610, %fd25748;
	st.local.f64 	[%rd1+840], %fd25748;
	ld.local.f64 	%fd18717, [%rd483+848];
	fma.rn.f64 	%fd25747, %fd18717, %fd18610, %fd25747;
	st.local.f64 	[%rd1+848], %fd25747;
	ld.local.f64 	%fd18718, [%rd483+856];
	fma.rn.f64 	%fd25746, %fd18718, %fd18610, %fd25746;
	st.local.f64 	[%rd1+856], %fd25746;
	ld.local.f64 	%fd18719, [%rd483+864];
	fma.rn.f64 	%fd25745, %fd18719, %fd18610, %fd25745;
	st.local.f64 	[%rd1+864], %fd25745;
	ld.local.f64 	%fd18720, [%rd483+872];
	fma.rn.f64 	%fd25744, %fd18720, %fd18610, %fd25744;
	st.local.f64 	[%rd1+872], %fd25744;
	ld.local.f64 	%fd18721, [%rd483+880];
	fma.rn.f64 	%fd25743, %fd18721, %fd18610, %fd25743;
	st.local.f64 	[%rd1+880], %fd25743;
	ld.local.f64 	%fd18722, [%rd483+888];
	fma.rn.f64 	%fd25742, %fd18722, %fd18610, %fd25742;
	st.local.f64 	[%rd1+888], %fd25742;
	ld.local.f64 	%fd18723, [%rd483+896];
	fma.rn.f64 	%fd25741, %fd18723, %fd18610, %fd25741;
	st.local.f64 	[%rd1+896], %fd25741;
	ld.local.f64 	%fd18724, [%rd483+904];
	fma.rn.f64 	%fd25740, %fd18724, %fd18610, %fd25740;
	st.local.f64 	[%rd1+904], %fd25740;
	ld.local.f64 	%fd18725, [%rd483+912];
	fma.rn.f64 	%fd25739, %fd18725, %fd18610, %fd25739;
	st.local.f64 	[%rd1+912], %fd25739;
	ld.local.f64 	%fd18726, [%rd483+920];
	fma.rn.f64 	%fd25738, %fd18726, %fd18610, %fd25738;
	st.local.f64 	[%rd1+920], %fd25738;
	ld.local.f64 	%fd18727, [%rd483+928];
	fma.rn.f64 	%fd25737, %fd18727, %fd18610, %fd25737;
	st.local.f64 	[%rd1+928], %fd25737;
	ld.local.f64 	%fd18728, [%rd483+936];
	fma.rn.f64 	%fd25736, %fd18728, %fd18610, %fd25736;
	st.local.f64 	[%rd1+936], %fd25736;
	ld.local.f64 	%fd18729, [%rd483+944];
	fma.rn.f64 	%fd25735, %fd18729, %fd18610, %fd25735;
	st.local.f64 	[%rd1+944], %fd25735;
	ld.local.f64 	%fd18730, [%rd483+952];
	fma.rn.f64 	%fd25734, %fd18730, %fd18610, %fd25734;
	st.local.f64 	[%rd1+952], %fd25734;
	ld.local.f64 	%fd18731, [%rd483+960];
	fma.rn.f64 	%fd25733, %fd18731, %fd18610, %fd25733;
	st.local.f64 	[%rd1+960], %fd25733;
	ld.local.f64 	%fd18732, [%rd483+968];
	fma.rn.f64 	%fd25732, %fd18732, %fd18610, %fd25732;
	st.local.f64 	[%rd1+968], %fd25732;
	ld.local.f64 	%fd18733, [%rd483+976];
	fma.rn.f64 	%fd25731, %fd18733, %fd18610, %fd25731;
	st.local.f64 	[%rd1+976], %fd25731;
	ld.local.f64 	%fd18734, [%rd483+984];
	fma.rn.f64 	%fd25730, %fd18734, %fd18610, %fd25730;
	st.local.f64 	[%rd1+984], %fd25730;
	ld.local.f64 	%fd18735, [%rd483+992];
	fma.rn.f64 	%fd25729, %fd18735, %fd18610, %fd25729;
	st.local.f64 	[%rd1+992], %fd25729;
	ld.local.f64 	%fd18736, [%rd483+1000];
	fma.rn.f64 	%fd25728, %fd18736, %fd18610, %fd25728;
	st.local.f64 	[%rd1+1000], %fd25728;
	ld.local.f64 	%fd18737, [%rd483+1008];
	fma.rn.f64 	%fd25727, %fd18737, %fd18610, %fd25727;
	st.local.f64 	[%rd1+1008], %fd25727;
	ld.local.f64 	%fd18738, [%rd483+1016];
	fma.rn.f64 	%fd25726, %fd18738, %fd18610, %fd25726;
	st.local.f64 	[%rd1+1016], %fd25726;
	ld.local.f64 	%fd18739, [%rd483+1024];
	fma.rn.f64 	%fd25725, %fd18739, %fd18610, %fd25725;
	st.local.f64 	[%rd1+1024], %fd25725;
	ld.local.f64 	%fd18740, [%rd483+1032];
	fma.rn.f64 	%fd25724, %fd18740, %fd18610, %fd25724;
	st.local.f64 	[%rd1+1032], %fd25724;
	ld.local.f64 	%fd18741, [%rd483+1040];
	fma.rn.f64 	%fd25723, %fd18741, %fd18610, %fd25723;
	st.local.f64 	[%rd1+1040], %fd25723;
	ld.local.f64 	%fd18742, [%rd483+1048];
	fma.rn.f64 	%fd25722, %fd18742, %fd18610, %fd25722;
	st.local.f64 	[%rd1+1048], %fd25722;
	ld.local.f64 	%fd18743, [%rd483+1056];
	fma.rn.f64 	%fd25721, %fd18743, %fd18610, %fd25721;
	st.local.f64 	[%rd1+1056], %fd25721;
	ld.local.f64 	%fd18744, [%rd483+1064];
	fma.rn.f64 	%fd25720, %fd18744, %fd18610, %fd25720;
	st.local.f64 	[%rd1+1064], %fd25720;
	ld.local.f64 	%fd18745, [%rd483+1072];
	fma.rn.f64 	%fd25719, %fd18745, %fd18610, %fd25719;
	st.local.f64 	[%rd1+1072], %fd25719;
	ld.local.f64 	%fd18746, [%rd483+1080];
	fma.rn.f64 	%fd25718, %fd18746, %fd18610, %fd25718;
	st.local.f64 	[%rd1+1080], %fd25718;
	ld.local.f64 	%fd18747, [%rd483+1088];
	fma.rn.f64 	%fd25717, %fd18747, %fd18610, %fd25717;
	st.local.f64 	[%rd1+1088], %fd25717;
	ld.local.f64 	%fd18748, [%rd483+1096];
	fma.rn.f64 	%fd25716, %fd18748, %fd18610, %fd25716;
	st.local.f64 	[%rd1+1096], %fd25716;
	ld.local.f64 	%fd18749, [%rd483+1104];
	fma.rn.f64 	%fd25715, %fd18749, %fd18610, %fd25715;
	st.local.f64 	[%rd1+1104], %fd25715;
	add.s32 	%r3409, %r3409, 1;
	setp.ne.s32 	%p1028, %r3409, %r3407;
	@%p1028 bra 	$L__BB0_875;
	add.s32 	%r3410, %r3410, 1;
	mul.f64 	%fd18750, %fd304, %fd25733;
	mul.f64 	%fd18751, %fd18750, %fd4;
	mul.f64 	%fd18752, %fd313, %fd25722;
	mul.f64 	%fd18753, %fd4, %fd18752;
	mul.f64 	%fd18754, %fd25733, 0d3DE07E1FE91B0B70;
	mul.f64 	%fd18755, %fd18754, %fd25729;
	mul.f64 	%fd18756, %fd319, %fd25729;
	mul.f64 	%fd18757, %fd18756, %fd25722;
	mul.f64 	%fd18758, %fd356, %fd25731;
	mul.f64 	%fd18759, %fd18758, %fd4;
	mul.f64 	%fd18760, %fd362, %fd25731;
	mul.f64 	%fd18761, %fd18760, %fd25729;
	mul.f64 	%fd18762, %fd25756, 0d3DE07E1FE91B0B70;
	mul.f64 	%fd18763, %fd18762, %fd25733;
	mul.f64 	%fd18764, %fd368, %fd25727;
	mul.f64 	%fd18765, %fd18764, %fd25722;
	mul.f64 	%fd18766, %fd211, %fd25729;
	mul.f64 	%fd26241, %fd25727, %fd18766;
	mul.f64 	%fd18767, %fd374, %fd25756;
	mul.f64 	%fd18768, %fd25727, %fd18767;
	mul.f64 	%fd18769, %fd380, %fd25722;
	mul.f64 	%fd18770, %fd18769, %fd25716;
	mul.f64 	%fd18771, %fd217, %fd25729;
	mul.f64 	%fd26250, %fd25716, %fd18771;
	mul.f64 	%fd18772, %fd25731, 0d3DD3CA8CB153A753;
	mul.f64 	%fd18773, %fd25716, %fd18772;
	mul.f64 	%fd18774, %fd25731, 0d3D9E58B5986F33C4;
	mul.f64 	%fd18775, %fd18774, %fd25716;
	mul.f64 	%fd18776, %fd25731, 0d3D7C25C268497682;
	mul.f64 	%fd18777, %fd18776, %fd25716;
	mul.f64 	%fd18778, %fd386, %fd25727;
	mul.f64 	%fd18779, %fd25716, %fd18778;
	mul.f64 	%fd18780, %fd25, %fd25716;
	mul.f64 	%fd18781, %fd25716, %fd18780;
	mul.f64 	%fd18782, %fd392, %fd25733;
	mul.f64 	%fd26249, %fd18782, %fd25725;
	mul.f64 	%fd18783, %fd25765, 0d3D7FAA7AB552A552;
	mul.f64 	%fd18784, %fd18783, %fd25727;
	mul.f64 	%fd18785, %fd398, %fd25794;
	mul.f64 	%fd18786, %fd18785, %fd4;
	mul.f64 	%fd18787, %fd399, %fd25733;
	mul.f64 	%fd18788, %fd18787, %fd5;
	mul.f64 	%fd18789, %fd405, %fd25793;
	mul.f64 	%fd18790, %fd18789, %fd25733;
	mul.f64 	%fd18791, %fd406, %fd25793;
	mul.f64 	%fd18792, %fd18791, %fd25733;
	mul.f64 	%fd18793, %fd412, %fd25729;
	mul.f64 	%fd18794, %fd18793, %fd25720;
	mul.f64 	%fd18795, %fd418, %fd25794;
	mul.f64 	%fd18796, %fd25720, %fd18795;
	mul.f64 	%fd18797, %fd424, %fd25722;
	mul.f64 	%fd18798, %fd18797, %fd25718;
	mul.f64 	%fd18799, %fd430, %fd25729;
	mul.f64 	%fd18800, %fd25718, %fd18799;
	mul.f64 	%fd18801, %fd436, %fd25794;
	mul.f64 	%fd18802, %fd18801, %fd25718;
	mul.f64 	%fd18803, %fd442, %fd25720;
	mul.f64 	%fd18804, %fd18803, %fd25717;
	mul.f64 	%fd18805, %fd64, %fd25718;
	mul.f64 	%fd18806, %fd25717, %fd18805;
	mul.f64 	%fd18807, %fd448, %fd25770;
	mul.f64 	%fd18808, %fd485, %fd25727;
	mul.f64 	%fd18809, %fd18808, %fd25720;
	mul.f64 	%fd18810, %fd491, %fd25720;
	mul.f64 	%fd26240, %fd18810, %fd25716;
	mul.f64 	%fd18811, %fd520, %fd25727;
	mul.f64 	%fd18812, %fd18811, %fd25718;
	mul.f64 	%fd18813, %fd101, %fd25718;
	mul.f64 	%fd18814, %fd18813, %fd25716;
	mul.f64 	%fd18815, %fd25717, 0d3D8EC94CA210599E;
	mul.f64 	%fd18816, %fd25716, %fd18815;
	mul.f64 	%fd18817, %fd526, %fd25777;
	mul.f64 	%fd18818, %fd18817, %fd25727;
	mul.f64 	%fd18819, %fd118, %fd25752;
	mul.f64 	%fd18820, %fd25727, %fd18819;
	mul.f64 	%fd18821, %fd532, %fd25780;
	mul.f64 	%fd18822, %fd538, %fd25780;
	mul.f64 	%fd18823, %fd18822, %fd25727;
	mul.f64 	%fd18824, %fd544, %fd25806;
	mul.f64 	%fd18825, %fd25727, %fd18824;
	mul.f64 	%fd18826, %fd550, %fd25761;
	mul.f64 	%fd18827, %fd18826, %fd25729;
	mul.f64 	%fd18828, %fd563, %fd25761;
	mul.f64 	%fd18829, %fd18828, %fd25716;
	mul.f64 	%fd18830, %fd575, %fd25761;
	mul.f64 	%fd18831, %fd25716, %fd18830;
	mul.f64 	%fd18832, %fd584, %fd25761;
	mul.f64 	%fd18833, %fd18832, %fd25720;
	mul.f64 	%fd18834, %fd585, %fd25761;
	mul.f64 	%fd18835, %fd18834, %fd25720;
	mul.f64 	%fd18836, %fd592, %fd25761;
	mul.f64 	%fd18837, %fd18836, %fd25718;
	mul.f64 	%fd18838, %fd593, %fd25761;
	mul.f64 	%fd18839, %fd25718, %fd18838;
	mul.f64 	%fd18840, %fd25769, 0d3D0B05876E5B0120;
	mul.f64 	%fd18841, %fd18840, %fd25729;
	mul.f64 	%fd18842, %fd25769, 0d4094500000000000;
	mul.f64 	%fd18843, %fd599, %fd25766;
	mul.f64 	%fd18844, %fd18843, %fd25727;
	mul.f64 	%fd18845, %fd600, %fd25783;
	mul.f64 	%fd18846, %fd18845, %fd25766;
	mul.f64 	%fd18847, %fd606, %fd25766;
	mul.f64 	%fd18848, %fd18847, %fd25718;
	mul.f64 	%fd18849, %fd25783, 0d3D7D33F9B299048D;
	mul.f64 	%fd18850, %fd18849, %fd25727;
	mul.f64 	%fd18851, %fd612, %fd25792;
	mul.f64 	%fd18852, %fd25727, %fd18851;
	mul.f64 	%fd18853, %fd618, %fd25766;
	mul.f64 	%fd18854, %fd18853, %fd4;
	mul.f64 	%fd18855, %fd25755, 0d3DE80D43DE9CC603;
	mul.f64 	%fd18856, %fd18855, %fd25733;
	mul.f64 	%fd18857, %fd632, %fd25755;
	mul.f64 	%fd18858, %fd18857, %fd25727;
	mul.f64 	%fd18859, %fd638, %fd25764;
	mul.f64 	%fd18860, %fd25727, %fd18859;
	mul.f64 	%fd18861, %fd644, %fd25728;
	mul.f64 	%fd18862, %fd18861, %fd25716;
	mul.f64 	%fd18863, %fd649, %fd25728;
	mul.f64 	%fd26237, %fd18863, %fd25720;
	mul.f64 	%fd18864, %fd25728, 0d3D76DEADF4BBB049;
	mul.f64 	%fd18865, %fd18864, %fd25717;
	mul.f64 	%fd18866, %fd661, %fd25728;
	mul.f64 	%fd18867, %fd25728, %fd18866;
	mul.f64 	%fd18868, %fd667, %fd25728;
	mul.f64 	%fd18869, %fd25728, %fd18868;
	mul.f64 	%fd18870, %fd298, %fd25749;
	mul.f64 	%fd18871, %fd18870, %fd25727;
	mul.f64 	%fd18872, %fd673, %fd25727;
	mul.f64 	%fd18873, %fd18872, %fd25723;
	mul.f64 	%fd18874, %fd679, %fd25723;
	mul.f64 	%fd18875, %fd18874, %fd25717;
	mul.f64 	%fd18876, %fd680, %fd25758;
	mul.f64 	%fd18877, %fd18876, %fd25727;
	mul.f64 	%fd18878, %fd25775, 0d3D5C25C268497682;
	mul.f64 	%fd18879, %fd25727, %fd18878;
	mul.f64 	%fd18880, %fd686, %fd25805;
	mul.f64 	%fd18881, %fd18880, %fd25727;
	mul.f64 	%fd18882, %fd692, %fd25750;
	mul.f64 	%fd18883, %fd18882, %fd25729;
	mul.f64 	%fd18884, %fd729, %fd25750;
	mul.f64 	%fd18885, %fd18884, %fd25727;
	mul.f64 	%fd18886, %fd735, %fd25736;
	mul.f64 	%fd18887, %fd18886, %fd25716;
	mul.f64 	%fd18888, %fd741, %fd25736;
	mul.f64 	%fd18889, %fd18888, %fd25720;
	mul.f64 	%fd18890, %fd25736, 0d3D843B23BAF4CD2D;
	mul.f64 	%fd18891, %fd18890, %fd25717;
	mul.f64 	%fd18892, %fd747, %fd25736;
	mul.f64 	%fd18893, %fd18892, %fd25728;
	mul.f64 	%fd18894, %fd298, %fd25782;
	mul.f64 	%fd18895, %fd18894, %fd25727;
	mul.f64 	%fd18896, %fd748, %fd25734;
	mul.f64 	%fd18897, %fd25727, %fd18896;
	mul.f64 	%fd18898, %fd749, %fd25734;
	mul.f64 	%fd18899, %fd18898, %fd25717;
	mul.f64 	%fd18900, %fd755, %fd25779;
	mul.f64 	%fd18901, %fd18900, %fd25727;
	mul.f64 	%fd18902, %fd767, %fd25732;
	mul.f64 	%fd18903, %fd18902, %fd25716;
	mul.f64 	%fd18904, %fd773, %fd25732;
	mul.f64 	%fd18905, %fd18904, %fd25716;
	mul.f64 	%fd18906, %fd774, %fd25732;
	mul.f64 	%fd18907, %fd18906, %fd25720;
	mul.f64 	%fd18908, %fd268, %fd25732;
	mul.f64 	%fd18909, %fd18908, %fd25718;
	mul.f64 	%fd18910, %fd25732, 0d3D919799812DEA11;
	mul.f64 	%fd18911, %fd18910, %fd25717;
	mul.f64 	%fd18912, %fd780, %fd25732;
	mul.f64 	%fd18913, %fd18912, %fd25728;
	mul.f64 	%fd18914, %fd781, %fd25732;
	mul.f64 	%fd18915, %fd18914, %fd25728;
	mul.f64 	%fd18916, %fd787, %fd25736;
	mul.f64 	%fd18917, %fd18916, %fd25732;
	mul.f64 	%fd18918, %fd788, %fd25732;
	mul.f64 	%fd18919, %fd25732, %fd18918;
	mul.f64 	%fd18920, %fd298, 0d3FE3333333333333;
	mul.f64 	%fd18921, %fd18920, %fd25790;
	mul.f64 	%fd18922, %fd18921, %fd25727;
	mul.f64 	%fd18923, %fd789, %fd25795;
	mul.f64 	%fd18924, %fd25727, %fd18923;
	mul.f64 	%fd18925, %fd795, %fd25776;
	mul.f64 	%fd18926, %fd18925, %fd25727;
	mul.f64 	%fd18927, %fd274, %fd25776;
	mul.f64 	%fd18928, %fd801, %fd25804;
	mul.f64 	%fd18929, %fd25727, %fd18928;
	mul.f64 	%fd18930, %fd802, %fd25746;
	mul.f64 	%fd18931, %fd18930, %fd25729;
	mul.f64 	%fd18932, %fd832, %fd25746;
	mul.f64 	%fd18933, %fd18932, %fd25727;
	mul.f64 	%fd18934, %fd838, %fd25746;
	mul.f64 	%fd18935, %fd18934, %fd25717;
	mul.f64 	%fd18936, %fd292, %fd25760;
	mul.f64 	%fd18937, %fd18936, %fd25716;
	mul.f64 	%fd18938, %fd286, %fd25760;
	mul.f64 	%fd18939, %fd18938, %fd25720;
	mul.f64 	%fd18940, %fd280, %fd25760;
	mul.f64 	%fd18941, %fd18940, %fd25728;
	mul.f64 	%fd18942, %fd298, %fd25784;
	mul.f64 	%fd18943, %fd18942, %fd25727;
	mul.f64 	%fd18944, %fd844, %fd25738;
	mul.f64 	%fd18945, %fd18944, %fd25716;
	mul.f64 	%fd18946, %fd845, %fd25738;
	mul.f64 	%fd18947, %fd18946, %fd25720;
	mul.f64 	%fd18948, %fd846, %fd25786;
	mul.f64 	%fd18949, %fd18948, %fd25727;
	mul.f64 	%fd18950, %fd852, %fd25767;
	mul.f64 	%fd18951, %fd25727, %fd18950;
	mul.f64 	%fd18952, %fd853, %fd25759;
	mul.f64 	%fd18953, %fd18952, %fd25716;
	mul.f64 	%fd18954, %fd854, %fd25759;
	mul.f64 	%fd18955, %fd18954, %fd25720;
	mul.f64 	%fd18956, %fd855, %fd25759;
	mul.f64 	%fd18957, %fd18956, %fd25728;
	mul.f64 	%fd18958, %fd298, %fd25781;
	mul.f64 	%fd18959, %fd18958, %fd25727;
	mul.f64 	%fd18960, %fd861, %fd25745;
	mul.f64 	%fd18961, %fd25727, %fd18960;
	mul.f64 	%fd18962, %fd867, %fd25757;
	mul.f64 	%fd18963, %fd18962, %fd25727;
	mul.f64 	%fd18964, %fd873, %fd25791;
	mul.f64 	%fd18965, %fd25727, %fd18964;
	mul.f64 	%fd18966, %fd879, %fd25813;
	mul.f64 	%fd18967, %fd18966, %fd25727;
	mul.f64 	%fd18968, %fd280, %fd25751;
	mul.f64 	%fd18969, %fd18968, %fd25728;
	mul.f64 	%fd18970, %fd292, %fd25751;
	mul.f64 	%fd18971, %fd18970, %fd25716;
	mul.f64 	%fd18972, %fd286, %fd25751;
	mul.f64 	%fd18973, %fd18972, %fd25720;
	mul.f64 	%fd18974, %fd298, %fd25774;
	mul.f64 	%fd18975, %fd18974, %fd25727;
	mul.f64 	%fd18976, %fd890, %fd25743;
	mul.f64 	%fd18977, %fd18976, %fd25729;
	mul.f64 	%fd18978, %fd901, %fd25743;
	mul.f64 	%fd18979, %fd18978, %fd25727;
	mul.f64 	%fd18980, %fd902, %fd25740;
	mul.f64 	%fd18981, %fd18980, %fd25716;
	mul.f64 	%fd18982, %fd903, %fd25740;
	mul.f64 	%fd18983, %fd18982, %fd25720;
	mul.f64 	%fd18984, %fd268, 0d3FD0000000000000;
	mul.f64 	%fd18985, %fd18984, %fd25740;
	mul.f64 	%fd18986, %fd18985, %fd25718;
	mul.f64 	%fd18987, %fd25740, 0d3D819799812DEA11;
	mul.f64 	%fd18988, %fd18987, %fd25728;
	mul.f64 	%fd18989, %fd25740, %fd18987;
	mul.f64 	%fd18990, %fd25771, 0d3DC07E1FE91B0B70;
	mul.f64 	%fd18991, %fd18990, %fd25727;
	mul.f64 	%fd18992, %fd909, %fd25768;
	mul.f64 	%fd18993, %fd25727, %fd18992;
	mul.f64 	%fd18994, %fd292, %fd25754;
	mul.f64 	%fd18995, %fd18994, %fd25716;
	mul.f64 	%fd18996, %fd286, %fd25754;
	mul.f64 	%fd18997, %fd18996, %fd25720;
	mul.f64 	%fd18998, %fd298, %fd25785;
	mul.f64 	%fd18999, %fd18998, %fd25727;
	mul.f64 	%fd19000, %fd25742, 0d3D7DE81E8ECE0DEA;
	mul.f64 	%fd19001, %fd25727, %fd19000;
	mul.f64 	%fd19002, %fd25789, 0d3DC19799812DEA11;
	mul.f64 	%fd19003, %fd19002, %fd25727;
	mul.f64 	%fd19004, %fd274, %fd25789;
	mul.f64 	%fd19005, %fd915, %fd25747;
	mul.f64 	%fd19006, %fd19005, %fd25729;
	mul.f64 	%fd19007, %fd921, %fd25747;
	mul.f64 	%fd19008, %fd19007, %fd25727;
	mul.f64 	%fd19009, %fd927, %fd25747;
	mul.f64 	%fd19010, %fd19009, %fd25717;
	mul.f64 	%fd19011, %fd928, %fd25744;
	mul.f64 	%fd19012, %fd19011, %fd25716;
	mul.f64 	%fd19013, %fd903, %fd25744;
	mul.f64 	%fd19014, %fd19013, %fd25720;
	mul.f64 	%fd19015, %fd25744, 0d3D819799812DEA11;
	mul.f64 	%fd19016, %fd19015, %fd25728;
	mul.f64 	%fd19017, %fd25744, %fd19015;
	mul.f64 	%fd19018, %fd25787, 0d3DDB7CDFD9D7BDBB;
	mul.f64 	%fd19019, %fd19018, %fd25727;
	mul.f64 	%fd19020, %fd25762, 0d3DAC965971EA9C5C;
	mul.f64 	%fd19021, %fd25727, %fd19020;
	mul.f64 	%fd19022, %fd934, %fd25729;
	mul.f64 	%fd19023, %fd19022, %fd25726;
	mul.f64 	%fd19024, %fd935, %fd25722;
	mul.f64 	%fd19025, %fd19024, %fd25719;
	mul.f64 	%fd19026, %fd941, %fd25719;
	mul.f64 	%fd19027, %fd25719, %fd19026;
	mul.f64 	%fd19028, %fd942, %fd25719;
	mul.f64 	%fd19029, %fd25719, %fd19028;
	mul.f64 	%fd19030, %fd948, %fd25719;
	mul.f64 	%fd19031, %fd19030, %fd25719;
	mul.f64 	%fd19032, %fd155, %fd25719;
	mul.f64 	%fd19033, %fd25719, %fd19032;
	mul.f64 	%fd19034, %fd954, %fd25814;
	mul.f64 	%fd19035, %fd960, %fd25756;
	mul.f64 	%fd19036, %fd19035, %fd25726;
	mov.f64 	%fd19037, 0d3DC83073119F21D8;
	sub.f64 	%fd19038, %fd19037, %fd966;
	mul.f64 	%fd19039, %fd19038, %fd25726;
	mul.f64 	%fd19040, %fd19039, %fd25716;
	mul.f64 	%fd19041, %fd966, %fd25726;
	mul.f64 	%fd19042, %fd19041, %fd25716;
	mul.f64 	%fd19043, %fd972, %fd25765;
	mul.f64 	%fd19044, %fd19043, %fd25726;
	mul.f64 	%fd19045, %fd973, %fd25727;
	mul.f64 	%fd19046, %fd19045, %fd25719;
	mul.f64 	%fd19047, %fd979, %fd25719;
	mul.f64 	%fd19048, %fd19047, %fd25716;
	mul.f64 	%fd19049, %fd980, %fd25727;
	mul.f64 	%fd19050, %fd19049, %fd25715;
	mul.f64 	%fd19051, %fd981, %fd25741;
	mul.f64 	%fd19052, %fd19051, %fd25727;
	mul.f64 	%fd19053, %fd987, %fd25720;
	mul.f64 	%fd19054, %fd19053, %fd25719;
	mul.f64 	%fd19055, %fd1025, %fd25719;
	mul.f64 	%fd19056, %fd19055, %fd25718;
	mul.f64 	%fd19057, %fd1031, %fd25737;
	mul.f64 	%fd19058, %fd1037, %fd25737;
	mul.f64 	%fd19059, %fd19058, %fd25722;
	mul.f64 	%fd19060, %fd1043, %fd25737;
	mul.f64 	%fd19061, %fd19060, %fd25726;
	mul.f64 	%fd19062, %fd1049, %fd25755;
	mul.f64 	%fd19063, %fd25726, %fd19062;
	mul.f64 	%fd19064, %fd1055, %fd25726;
	mul.f64 	%fd19065, %fd19064, %fd25723;
	mul.f64 	%fd19066, %fd25749, 0d3DD037C1831653C8;
	mul.f64 	%fd19067, %fd19066, %fd25726;
	mul.f64 	%fd19068, %fd1061, %fd25728;
	mul.f64 	%fd19069, %fd19068, %fd25719;
	mul.f64 	%fd19070, %fd25812, 0d3DF6AD6BE0852FBA;
	mul.f64 	%fd19071, %fd19070, %fd25733;
	mul.f64 	%fd19072, %fd25778, 0d3DE6AD6BE0852FBA;
	mul.f64 	%fd19073, %fd25733, %fd19072;
	mul.f64 	%fd19074, %fd1067, %fd25778;
	mul.f64 	%fd19075, %fd19074, %fd25727;
	mul.f64 	%fd19076, %fd25796, 0d3DF65575E0FF4A28;
	mul.f64 	%fd19077, %fd19076, %fd25733;
	mul.f64 	%fd19078, %fd1073, %fd25796;
	mul.f64 	%fd19079, %fd19078, %fd25727;
	mul.f64 	%fd19080, %fd1111, %fd25750;
	mul.f64 	%fd19081, %fd19080, %fd25726;
	mul.f64 	%fd19082, %fd25734, 0d3DD5FD7FE1796495;
	mul.f64 	%fd19083, %fd25726, %fd19082;
	mul.f64 	%fd19084, %fd25811, 0d3DE33DCFE54A3803;
	mul.f64 	%fd19085, %fd19084, %fd25733;
	mul.f64 	%fd19086, %fd25810, 0d3DEF9C67D41E8097;
	mul.f64 	%fd19087, %fd25733, %fd19086;
	mul.f64 	%fd19088, %fd1117, %fd25729;
	mul.f64 	%fd19089, %fd19088, %fd25724;
	mul.f64 	%fd19090, %fd1123, %fd25722;
	mul.f64 	%fd19091, %fd19090, %fd25721;
	mul.f64 	%fd19092, %fd25721, 0d3D87BFDC07FDFBFD;
	mul.f64 	%fd19093, %fd25721, %fd19092;
	mul.f64 	%fd19094, %fd1129, %fd25721;
	mul.f64 	%fd19095, %fd25721, %fd19094;
	mul.f64 	%fd19096, %fd1135, %fd25724;
	mul.f64 	%fd19097, %fd19096, %fd25716;
	mul.f64 	%fd19098, %fd1136, %fd25721;
	mul.f64 	%fd19099, %fd25716, %fd19098;
	mul.f64 	%fd19100, %fd1142, %fd25730;
	mul.f64 	%fd19101, %fd19100, %fd25727;
	mul.f64 	%fd19102, %fd1148, %fd25735;
	mul.f64 	%fd19103, %fd19102, %fd25722;
	mul.f64 	%fd19104, %fd1154, %fd25753;
	mul.f64 	%fd19105, %fd19104, %fd25727;
	mul.f64 	%fd19106, %fd25748, 0d3DCAF0230DCE4E6A;
	mul.f64 	%fd19107, %fd19106, %fd25724;
	mul.f64 	%fd19108, %fd1160, %fd25721;
	mul.f64 	%fd19109, %fd19108, %fd25720;
	mul.f64 	%fd19110, %fd193, %fd25721;
	mul.f64 	%fd19111, %fd19110, %fd25718;
	mul.f64 	%fd19112, %fd1166, %fd25748;
	mul.f64 	%fd19113, %fd1172, %fd25724;
	mul.f64 	%fd19114, %fd19113, %fd25723;
	mul.f64 	%fd19115, %fd1178, %fd25749;
	mul.f64 	%fd19116, %fd25724, %fd19115;
	mul.f64 	%fd19117, %fd25728, 0d3D923B5DEC46DB4F;
	mul.f64 	%fd19118, %fd19117, %fd25721;
	mul.f64 	%fd19119, %fd25728, 0d3D7B590CE26A48F5;
	mul.f64 	%fd19120, %fd19119, %fd25721;
	mul.f64 	%fd19121, %fd1184, %fd25800;
	mul.f64 	%fd19122, %fd19121, %fd25727;
	mul.f64 	%fd19123, %fd1195, %fd25750;
	mul.f64 	%fd19124, %fd19123, %fd25724;
	mul.f64 	%fd19125, %fd1201, %fd25734;
	mul.f64 	%fd19126, %fd25724, %fd19125;
	mul.f64 	%fd19127, %fd1207, %fd25808;
	mul.f64 	%fd19128, %fd19127, %fd25727;
	mul.f64 	%fd19129, %fd1213, %fd25809;
	mul.f64 	%fd19130, %fd25727, %fd19129;
	mul.f64 	%fd19131, %fd25763, 0d3CEDE7661723DBB3;
	mul.f64 	%fd19132, %fd19131, %fd25724;
	mul.f64 	%fd19133, %fd25773, 0d3CD3D0DAC864DEB1;
	mul.f64 	%fd19134, %fd25724, %fd19133;
	mul.f64 	%fd19135, %fd1219, %fd25753;
	mul.f64 	%fd19136, %fd19135, %fd25726;
	mul.f64 	%fd19137, %fd1225, %fd25721;
	mul.f64 	%fd19138, %fd19137, %fd25719;
	mul.f64 	%fd19139, %fd1226, %fd25721;
	mul.f64 	%fd19140, %fd19139, %fd25719;
	mul.f64 	%fd19141, %fd1227, %fd25721;
	mul.f64 	%fd19142, %fd19141, %fd25719;
	mul.f64 	%fd19143, %fd25763, 0d3DAFE2C63A23383F;
	mul.f64 	%fd19144, %fd19143, %fd25726;
	mul.f64 	%fd19145, %fd1213, %fd25799;
	mul.f64 	%fd19146, %fd19145, %fd25727;
	mul.f64 	%fd19147, %fd1213, %fd25798;
	mul.f64 	%fd19148, %fd25727, %fd19147;
	mul.f64 	%fd19149, %fd1233, %fd25801;
	mul.f64 	%fd19150, %fd19149, %fd25727;
	mul.f64 	%fd19151, %fd1263, %fd25797;
	mul.f64 	%fd26259, %fd25727, %fd19151;
	mul.f64 	%fd19152, %fd1269, %fd25739;
	mul.f64 	%fd19153, %fd19152, %fd25727;
	mul.f64 	%fd19154, %fd205, %fd25739;
	mul.f64 	%fd19155, %fd19154, %fd25727;
	mul.f64 	%fd19156, %fd1275, %fd25739;
	mul.f64 	%fd19157, %fd19156, %fd25717;
	mul.f64 	%fd19158, %fd25788, 0d3DDB7CDFD9D7BDBB;
	mul.f64 	%fd19159, %fd19158, %fd25727;
	mul.f64 	%fd19160, %fd1281, %fd25772;
	mul.f64 	%fd19161, %fd25772, 0d3D551C51CE3718E1;
	mul.f64 	%fd19162, %fd19161, %fd25729;
	mul.f64 	%fd19163, %fd25807, 0d3DCB7CDFD9D7BDBB;
	mul.f64 	%fd19164, %fd19163, %fd25716;
	mul.f64 	%fd19165, %fd25739, 0d3DF6AD6BE0852FBA;
	mul.f64 	%fd19166, %fd19165, %fd25726;
	mul.f64 	%fd19167, %fd1287, %fd25739;
	mul.f64 	%fd19168, %fd19167, %fd25724;
	mul.f64 	%fd19169, %fd25739, 0d3D5EF655D91D9BF5;
	mul.f64 	%fd19170, %fd19169, %fd25721;
	mul.f64 	%fd19171, %fd1288, %fd25729;
	mul.f64 	%fd19172, %fd1289, %fd25729;
	mul.f64 	%fd19173, %fd1290, %fd25725;
	mul.f64 	%fd19174, %fd1291, %fd25765;
	mul.f64 	%fd19175, %fd1292, %fd25793;
	mul.f64 	%fd19176, %fd1293, %fd25718;
	mul.f64 	%fd19177, %fd1294, %fd25720;
	mul.f64 	%fd19178, %fd1295, %fd25717;
	mul.f64 	%fd19179, %fd1296, %fd25717;
	mul.f64 	%fd19180, %fd1297, %fd25770;
	mul.f64 	%fd19181, %fd1298, %fd25777;
	mul.f64 	%fd19182, %fd1299, %fd25752;
	mul.f64 	%fd19183, %fd1300, %fd25780;
	mul.f64 	%fd19184, %fd1301, %fd25749;
	mul.f64 	%fd19185, %fd1302, %fd25723;
	mul.f64 	%fd19186, %fd1303, %fd25723;
	mul.f64 	%fd19187, %fd1304, %fd25755;
	mul.f64 	%fd19188, %fd1301, %fd25782;
	mul.f64 	%fd19189, %fd1305, %fd25734;
	mul.f64 	%fd19190, %fd1306, %fd25790;
	mul.f64 	%fd19191, %fd1303, 0d3FC851EB851EB852;
	mul.f64 	%fd19192, %fd19191, %fd25795;
	mul.f64 	%fd19193, %fd1307, %fd25776;
	mul.f64 	%fd19194, %fd1301, %fd25784;
	mul.f64 	%fd19195, %fd1308, %fd25767;
	mul.f64 	%fd19196, %fd1303, 0d3FB2F1A9FBE76C8B;
	mul.f64 	%fd19197, %fd19196, %fd25745;
	mul.f64 	%fd19198, %fd1309, %fd25757;
	mul.f64 	%fd19199, %fd1301, %fd25781;
	mul.f64 	%fd19200, %fd1307, 0d400D99999999999A;
	mul.f64 	%fd19201, %fd19200, %fd25791;
	mul.f64 	%fd19202, %fd1301, %fd25774;
	mul.f64 	%fd19203, %fd1302, 0d3F9374BC6A7EF9DB;
	fma.rn.f64 	%fd19204, %fd1309, 0d3F8EB851EB851EB8, %fd19203;
	mul.f64 	%fd19205, %fd19204, %fd25743;
	mul.f64 	%fd19206, %fd1301, %fd25771;
	mul.f64 	%fd19207, %fd1303, 0d3FDAE147AE147AE1;
	mul.f64 	%fd19208, %fd19207, %fd25768;
	mul.f64 	%fd19209, %fd1301, %fd25785;
	mul.f64 	%fd19210, %fd1309, 0d4001333333333333;
	mul.f64 	%fd19211, %fd19210, %fd25815;
	mul.f64 	%fd19212, %fd19200, %fd25742;
	mul.f64 	%fd19213, %fd1307, %fd25789;
	mul.f64 	%fd19214, %fd1301, %fd25787;
	mul.f64 	%fd19215, %fd19200, %fd25762;
	mul.f64 	%fd19216, %fd1310, %fd25773;
	mul.f64 	%fd19217, %fd1311, %fd25814;
	mul.f64 	%fd19218, %fd1312, %fd25802;
	mul.f64 	%fd19219, %fd1313, %fd25715;
	mul.f64 	%fd19220, %fd1314, %fd25741;
	mul.f64 	%fd19221, %fd1315, %fd25803;
	mul.f64 	%fd19222, %fd1316, %fd25737;
	mul.f64 	%fd19223, %fd1317, %fd25737;
	mul.f64 	%fd19224, %fd1318, %fd25778;
	mul.f64 	%fd19225, %fd1319, %fd25812;
	mul.f64 	%fd19226, %fd1320, %fd25796;
	mul.f64 	%fd19227, %fd1321, %fd25810;
	mul.f64 	%fd19228, %fd1322, %fd25811;
	mul.f64 	%fd19229, %fd1323, %fd25753;
	mul.f64 	%fd19230, %fd1324, %fd25721;
	mul.f64 	%fd19231, %fd1325, %fd25735;
	mul.f64 	%fd19232, %fd1326, %fd25853;
	mul.f64 	%fd19233, %fd1327, %fd25748;
	mul.f64 	%fd19234, %fd1328, %fd25800;
	mul.f64 	%fd19235, %fd1329, %fd25809;
	mul.f64 	%fd19236, %fd1330, %fd25808;
	mul.f64 	%fd19237, %fd1331, %fd25851;
	mul.f64 	%fd19238, %fd1332, %fd25763;
	mul.f64 	%fd19239, %fd1333, %fd25852;
	mul.f64 	%fd19240, %fd1334, %fd25801;
	mul.f64 	%fd19241, %fd1335, %fd25799;
	mul.f64 	%fd19242, %fd1336, %fd25798;
	mul.f64 	%fd19243, %fd1337, %fd25850;
	mul.f64 	%fd19244, %fd1338, %fd25770;
	mul.f64 	%fd19245, %fd19244, %fd25725;
	mul.f64 	%fd19246, %fd1339, %fd25770;
	mul.f64 	%fd19247, %fd1340, %fd25741;
	mul.f64 	%fd19248, %fd19247, %fd25715;
	mul.f64 	%fd19249, %fd1341, %fd25737;
	mul.f64 	%fd19250, %fd25715, %fd19249;
	mul.f64 	%fd19251, %fd1342, %fd25737;
	mul.f64 	%fd19252, %fd19251, %fd25725;
	mul.f64 	%fd19253, %fd1343, %fd25770;
	mul.f64 	%fd19254, %fd19253, %fd25715;
	mul.f64 	%fd19255, %fd1344, %fd25735;
	mul.f64 	%fd19256, %fd19255, %fd25730;
	mul.f64 	%fd19257, %fd1345, %fd25748;
	mul.f64 	%fd19258, %fd19257, %fd25725;
	mul.f64 	%fd19259, %fd1346, %fd25737;
	mul.f64 	%fd19260, %fd19259, %fd25730;
	mul.f64 	%fd19261, %fd1347, %fd25748;
	mul.f64 	%fd19262, %fd19261, %fd25715;
	mul.f64 	%fd19263, %fd1348, %fd25741;
	mul.f64 	%fd19264, %fd19263, %fd25730;
	mul.f64 	%fd19265, %fd1349, %fd25735;
	mul.f64 	%fd19266, %fd19265, %fd25715;
	mul.f64 	%fd26251, %fd231, %fd25849;
	mul.f64 	%fd19267, %fd25838, 0d3DEF9C67D41E8097;
	mul.f64 	%fd19268, %fd1321, %fd25838;
	mul.f64 	%fd19269, %fd25837, 0d3DE33DCFE54A3803;
	mul.f64 	%fd19270, %fd1322, %fd25837;
	mul.f64 	%fd19271, %fd1350, %fd25836;
	mul.f64 	%fd19272, %fd1351, %fd25836;
	mul.f64 	%fd19273, %fd19272, %fd25733;
	mul.f64 	%fd19274, %fd1292, %fd25836;
	mul.f64 	%fd19275, %fd25835, 0dBDF49DA7E361CE4C;
	mul.f64 	%fd19276, %fd1073, %fd25835;
	mul.f64 	%fd19277, %fd19276, %fd25727;
	mul.f64 	%fd19278, %fd1320, %fd25835;
	mul.f64 	%fd19279, %fd1333, %fd25848;
	mul.f64 	%fd19280, %fd1331, %fd25847;
	neg.f64 	%fd26270, %fd19232;
	st.local.f64 	[%rd1], %fd26270;
	neg.f64 	%fd26269, %fd19239;
	st.local.f64 	[%rd1+8], %fd26269;
	neg.f64 	%fd26268, %fd19237;
	st.local.f64 	[%rd1+16], %fd26268;
	neg.f64 	%fd26267, %fd19243;
	st.local.f64 	[%rd1+24], %fd26267;
	neg.f64 	%fd26266, %fd26251;
	st.local.f64 	[%rd1+32], %fd26266;
	neg.f64 	%fd26265, %fd19279;
	st.local.f64 	[%rd1+40], %fd26265;
	neg.f64 	%fd26264, %fd19280;
	st.local.f64 	[%rd1+48], %fd26264;
	fma.rn.f64 	%fd19281, %fd19073, 0d3FECCCCCCCCCCCCD, %fd19071;
	add.f64 	%fd19282, %fd19075, %fd19281;
	fma.rn.f64 	%fd19283, %fd19077, 0d4000000000000000, %fd19282;
	fma.rn.f64 	%fd19284, %fd19079, 0d4000000000000000, %fd19283;
	add.f64 	%fd19285, %fd19284, %fd19085;
	add.f64 	%fd19286, %fd19285, %fd19087;
	add.f64 	%fd19287, %fd19286, %fd19122;
	add.f64 	%fd19288, %fd19287, %fd19128;
	add.f64 	%fd19289, %fd19288, %fd19130;
	add.f64 	%fd19290, %fd19289, %fd19146;
	add.f64 	%fd19291, %fd19290, %fd19148;
	add.f64 	%fd19292, %fd19291, %fd19150;
	add.f64 	%fd19293, %fd19292, %fd19225;
	fma.rn.f64 	%fd19294, %fd19226, 0d4000000000000000, %fd19293;
	add.f64 	%fd19295, %fd19227, %fd19294;
	add.f64 	%fd19296, %fd19228, %fd19295;
	add.f64 	%fd19297, %fd19296, %fd19235;
	add.f64 	%fd19298, %fd19297, %fd19236;
	add.f64 	%fd19299, %fd19298, %fd19237;
	add.f64 	%fd19300, %fd19299, %fd19239;
	add.f64 	%fd19301, %fd19300, %fd19240;
	add.f64 	%fd19302, %fd19301, %fd19241;
	add.f64 	%fd26263, %fd19302, %fd19242;
	st.local.f64 	[%rd1+56], %fd26263;
	fma.rn.f64 	%fd19303, %fd19085, 0d4000000000000000, %fd19087;
	add.f64 	%fd19304, %fd19303, %fd19227;
	fma.rn.f64 	%fd19305, %fd19228, 0d4000000000000000, %fd19304;
	fma.rn.f64 	%fd19306, %fd19237, 0d4008000000000000, %fd19305;
	fma.rn.f64 	%fd26262, %fd19239, 0d4000000000000000, %fd19306;
	st.local.f64 	[%rd1+64], %fd26262;
	add.f64 	%fd19307, %fd19146, %fd19146;
	fma.rn.f64 	%fd19308, %fd19073, 0d3FB70A3D70A3D70A, %fd19307;
	add.f64 	%fd19309, %fd19308, %fd19148;
	add.f64 	%fd19310, %fd19309, %fd19150;
	fma.rn.f64 	%fd19311, %fd19227, 0d4000000000000000, %fd19310;
	add.f64 	%fd26261, %fd19228, %fd19311;
	st.local.f64 	[%rd1+72], %fd26261;
	fma.rn.f64 	%fd26260, %fd19159, 0d3FD999999999999A, %fd19164;
	st.local.f64 	[%rd1+80], %fd26260;
	st.local.f64 	[%rd1+88], %fd26259;
	add.f64 	%fd26257, %fd19246, %fd19246;
	st.local.f64 	[%rd1+96], %fd26257;
	st.local.f64 	[%rd1+104], %fd26257;
	add.f64 	%fd19312, %fd19268, %fd19270;
	add.f64 	%fd19313, %fd19312, %fd19273;
	add.f64 	%fd19314, %fd19274, %fd19313;
	add.f64 	%fd19315, %fd19278, %fd19314;
	add.f64 	%fd19316, %fd19315, %fd19279;
	add.f64 	%fd26256, %fd19316, %fd19280;
	st.local.f64 	[%rd1+112], %fd26256;
	neg.f64 	%fd19317, %fd25733;
	mul.f64 	%fd19318, %fd19267, %fd19317;
	sub.f64 	%fd26255, %fd19318, %fd19268;
	st.local.f64 	[%rd1+120], %fd26255;
	mul.f64 	%fd19319, %fd19269, %fd19317;
	sub.f64 	%fd26254, %fd19319, %fd19270;
	st.local.f64 	[%rd1+128], %fd26254;
	mul.f64 	%fd19320, %fd19271, %fd19317;
	sub.f64 	%fd19321, %fd19320, %fd19273;
	sub.f64 	%fd26253, %fd19321, %fd19274;
	st.local.f64 	[%rd1+136], %fd26253;
	mul.f64 	%fd19322, %fd19275, %fd25733;
	sub.f64 	%fd19323, %fd19322, %fd19277;
	sub.f64 	%fd26252, %fd19323, %fd19278;
	st.local.f64 	[%rd1+144], %fd26252;
	st.local.f64 	[%rd1+152], %fd26251;
	st.local.f64 	[%rd1+160], %fd26250;
	st.local.f64 	[%rd1+168], %fd26249;
	add.f64 	%fd19324, %fd18757, %fd18757;
	fma.rn.f64 	%fd19325, %fd18755, 0d4000000000000000, %fd19324;
	add.f64 	%fd19326, %fd19325, %fd18761;
	add.f64 	%fd19327, %fd19326, %fd18763;
	add.f64 	%fd19328, %fd19327, %fd18765;
	add.f64 	%fd19329, %fd19328, %fd26241;
	add.f64 	%fd19330, %fd19329, %fd18770;
	add.f64 	%fd19331, %fd19330, %fd26250;
	add.f64 	%fd19332, %fd19331, %fd26249;
	add.f64 	%fd19333, %fd19332, %fd18790;
	add.f64 	%fd19334, %fd18792, %fd19333;
	fma.rn.f64 	%fd19335, %fd18798, 0d4000000000000000, %fd19334;
	add.f64 	%fd19336, %fd19335, %fd18816;
	add.f64 	%fd19337, %fd19336, %fd18827;
	add.f64 	%fd19338, %fd19337, %fd18837;
	add.f64 	%fd19339, %fd19338, %fd18839;
	add.f64 	%fd19340, %fd19339, %fd18841;
	add.f64 	%fd19341, %fd19340, %fd18848;
	add.f64 	%fd19342, %fd19341, %fd18856;
	add.f64 	%fd19343, %fd19342, %fd18865;
	add.f64 	%fd19344, %fd19343, %fd18875;
	add.f64 	%fd19345, %fd19344, %fd18883;
	add.f64 	%fd19346, %fd19345, %fd18891;
	add.f64 	%fd19347, %fd19346, %fd18899;
	add.f64 	%fd19348, %fd19347, %fd18911;
	add.f64 	%fd19349, %fd19348, %fd18931;
	add.f64 	%fd19350, %fd19349, %fd18935;
	add.f64 	%fd19351, %fd19350, %fd18977;
	add.f64 	%fd19352, %fd19351, %fd19006;
	add.f64 	%fd19353, %fd19352, %fd19010;
	fma.rn.f64 	%fd19354, %fd19025, 0d4000000000000000, %fd19353;
	fma.rn.f64 	%fd19355, %fd25719, %fd19026, %fd19027;
	add.f64 	%fd19356, %fd19354, %fd19355;
	add.f64 	%fd19357, %fd19029, %fd19029;
	add.f64 	%fd19358, %fd19357, %fd19356;
	add.f64 	%fd19359, %fd19031, %fd19358;
	add.f64 	%fd19360, %fd19359, %fd19046;
	add.f64 	%fd19361, %fd19360, %fd19069;
	add.f64 	%fd19362, %fd19361, %fd19073;
	add.f64 	%fd19363, %fd19362, %fd19077;
	fma.rn.f64 	%fd19364, %fd19091, 0d4000000000000000, %fd19363;
	add.f64 	%fd19365, %fd19093, %fd19093;
	add.f64 	%fd19366, %fd19364, %fd19365;
	add.f64 	%fd19367, %fd19095, %fd19095;
	add.f64 	%fd19368, %fd19367, %fd19366;
	add.f64 	%fd19369, %fd19368, %fd19103;
	add.f64 	%fd19370, %fd19369, %fd19120;
	add.f64 	%fd19371, %fd19370, %fd19138;
	fma.rn.f64 	%fd19372, %fd19140, 0d4000000000000000, %fd19371;
	fma.rn.f64 	%fd19373, %fd19142, 0d4000000000000000, %fd19372;
	fma.rn.f64 	%fd19374, %fd19179, 0d4000000000000000, %fd19373;
	fma.rn.f64 	%fd19375, %fd19217, 0d4000000000000000, %fd19374;
	add.f64 	%fd19376, %fd19375, %fd19220;
	add.f64 	%fd19377, %fd19376, %fd19231;
	add.f64 	%fd19378, %fd19377, %fd19245;
	fma.rn.f64 	%fd19379, %fd19246, 0d4008000000000000, %fd19378;
	add.f64 	%fd19380, %fd19379, %fd19248;
	add.f64 	%fd19381, %fd19380, %fd19250;
	fma.rn.f64 	%fd19382, %fd19254, 0d4000000000000000, %fd19381;
	add.f64 	%fd19383, %fd19382, %fd19256;
	add.f64 	%fd19384, %fd19383, %fd19260;
	add.f64 	%fd19385, %fd19384, %fd19262;
	add.f64 	%fd19386, %fd19385, %fd19264;
	add.f64 	%fd26248, %fd19386, %fd19266;
	st.local.f64 	[%rd1+176], %fd26248;
	fma.rn.f64 	%fd19387, %fd19091, 0d4000000000000000, %fd19365;
	add.f64 	%fd19388, %fd19367, %fd19387;
	add.f64 	%fd19389, %fd19388, %fd19103;
	add.f64 	%fd19390, %fd19389, %fd19120;
	fma.rn.f64 	%fd19391, %fd19138, 0d3FE0000000000000, %fd19390;
	add.f64 	%fd19392, %fd19140, %fd19391;
	add.f64 	%fd19393, %fd19142, %fd19392;
	add.f64 	%fd19394, %fd19393, %fd19231;
	add.f64 	%fd19395, %fd19394, %fd19256;
	fma.rn.f64 	%fd19396, %fd19260, 0d3FD55553EF6B5D46, %fd19395;
	fma.rn.f64 	%fd19397, %fd19262, 0d3FD55553EF6B5D46, %fd19396;
	fma.rn.f64 	%fd19398, %fd19264, 0d3FE0000000000000, %fd19397;
	fma.rn.f64 	%fd26247, %fd19266, 0d3FE0000000000000, %fd19398;
	st.local.f64 	[%rd1+184], %fd26247;
	fma.rn.f64 	%fd19399, %fd19025, 0d4000000000000000, %fd19355;
	add.f64 	%fd19400, %fd19357, %fd19399;
	add.f64 	%fd19401, %fd19031, %fd19400;
	add.f64 	%fd19402, %fd19401, %fd19046;
	add.f64 	%fd19403, %fd19402, %fd19069;
	add.f64 	%fd19404, %fd19403, %fd19073;
	add.f64 	%fd19405, %fd19404, %fd19077;
	fma.rn.f64 	%fd19406, %fd19138, 0d3FE0000000000000, %fd19405;
	add.f64 	%fd19407, %fd19140, %fd19406;
	add.f64 	%fd19408, %fd19142, %fd19407;
	fma.rn.f64 	%fd19409, %fd19217, 0d4000000000000000, %fd19408;
	add.f64 	%fd19410, %fd19409, %fd19220;
	add.f64 	%fd19411, %fd19410, %fd19248;
	fma.rn.f64 	%fd19412, %fd19250, 0d3FE0000000000000, %fd19411;
	add.f64 	%fd19413, %fd19412, %fd19254;
	fma.rn.f64 	%fd19414, %fd19260, 0d3FD55553EF6B5D46, %fd19413;
	fma.rn.f64 	%fd19415, %fd19262, 0d3FD55553EF6B5D46, %fd19414;
	fma.rn.f64 	%fd19416, %fd19264, 0d3FE0000000000000, %fd19415;
	fma.rn.f64 	%fd26246, %fd19266, 0d3FE0000000000000, %fd19416;
	st.local.f64 	[%rd1+192], %fd26246;
	add.f64 	%fd19417, %fd18761, %fd18763;
	add.f64 	%fd19418, %fd19417, %fd18765;
	add.f64 	%fd19419, %fd19418, %fd26241;
	add.f64 	%fd19420, %fd19419, %fd18770;
	add.f64 	%fd26245, %fd19420, %fd26250;
	st.local.f64 	[%rd1+200], %fd26245;
	fma.rn.f64 	%fd19421, %fd18798, 0d4000000000000000, %fd18816;
	add.f64 	%fd19422, %fd19421, %fd18827;
	add.f64 	%fd19423, %fd19422, %fd18837;
	add.f64 	%fd19424, %fd19423, %fd18839;
	add.f64 	%fd19425, %fd19424, %fd18841;
	add.f64 	%fd19426, %fd19425, %fd18848;
	fma.rn.f64 	%fd19427, %fd19179, 0d4000000000000000, %fd19426;
	add.f64 	%fd19428, %fd19427, %fd19245;
	fma.rn.f64 	%fd19429, %fd19246, 0d4008000000000000, %fd19428;
	fma.rn.f64 	%fd19430, %fd19250, 0d3FE0000000000000, %fd19429;
	add.f64 	%fd19431, %fd19430, %fd19254;
	fma.rn.f64 	%fd19432, %fd19260, 0d3FD55553EF6B5D46, %fd19431;
	fma.rn.f64 	%fd26244, %fd19262, 0d3FD55553EF6B5D46, %fd19432;
	st.local.f64 	[%rd1+208], %fd26244;
	add.f64 	%fd19433, %fd19325, %fd26249;
	add.f64 	%fd19434, %fd19433, %fd18790;
	add.f64 	%fd19435, %fd18792, %fd19434;
	add.f64 	%fd26243, %fd19435, %fd18856;
	st.local.f64 	[%rd1+216], %fd26243;
	add.f64 	%fd19436, %fd18865, %fd18875;
	add.f64 	%fd19437, %fd19436, %fd18883;
	add.f64 	%fd19438, %fd19437, %fd18891;
	add.f64 	%fd19439, %fd19438, %fd18899;
	add.f64 	%fd19440, %fd19439, %fd18911;
	add.f64 	%fd19441, %fd19440, %fd18931;
	add.f64 	%fd19442, %fd19441, %fd18935;
	add.f64 	%fd19443, %fd19442, %fd18977;
	add.f64 	%fd19444, %fd19443, %fd19006;
	add.f64 	%fd26242, %fd19444, %fd19010;
	st.local.f64 	[%rd1+224], %fd26242;
	st.local.f64 	[%rd1+232], %fd26241;
	st.local.f64 	[%rd1+240], %fd26240;
	add.f64 	%fd19445, %fd19122, %fd19234;
	add.f64 	%fd19446, %fd19445, %fd19237;
	add.f64 	%fd26239, %fd19446, %fd19239;
	st.local.f64 	[%rd1+248], %fd26239;
	fma.rn.f64 	%fd19447, %fd19071, 0d4010000000000000, %fd19073;
	add.f64 	%fd19448, %fd19075, %fd19447;
	fma.rn.f64 	%fd19449, %fd19077, 0d4008000000000000, %fd19448;
	fma.rn.f64 	%fd19450, %fd19079, 0d4008000000000000, %fd19449;
	fma.rn.f64 	%fd19451, %fd19085, 0d4000000000000000, %fd19450;
	fma.rn.f64 	%fd19452, %fd19087, 0d4008000000000000, %fd19451;
	add.f64 	%fd19453, %fd19452, %fd19224;
	fma.rn.f64 	%fd19454, %fd19225, 0d4010000000000000, %fd19453;
	fma.rn.f64 	%fd19455, %fd19226, 0d4008000000000000, %fd19454;
	fma.rn.f64 	%fd19456, %fd19227, 0d4008000000000000, %fd19455;
	fma.rn.f64 	%fd19457, %fd19228, 0d4000000000000000, %fd19456;
	add.f64 	%fd26238, %fd19457, %fd19239;
	st.local.f64 	[%rd1+256], %fd26238;
	st.local.f64 	[%rd1+264], %fd26237;
	add.f64 	%fd19458, %fd18777, %fd18786;
	add.f64 	%fd19459, %fd19458, %fd18796;
	add.f64 	%fd19460, %fd19459, %fd26240;
	add.f64 	%fd19461, %fd19460, %fd18818;
	add.f64 	%fd19462, %fd19461, %fd18820;
	add.f64 	%fd19463, %fd19462, %fd26237;
	add.f64 	%fd19464, %fd19463, %fd18889;
	add.f64 	%fd19465, %fd19464, %fd18905;
	add.f64 	%fd19466, %fd19465, %fd18907;
	add.f64 	%fd19467, %fd19466, %fd18939;
	add.f64 	%fd19468, %fd19467, %fd18947;
	add.f64 	%fd19469, %fd19468, %fd18955;
	add.f64 	%fd19470, %fd19469, %fd18973;
	add.f64 	%fd19471, %fd19470, %fd18983;
	add.f64 	%fd19472, %fd19471, %fd18997;
	add.f64 	%fd19473, %fd19472, %fd19014;
	add.f64 	%fd19474, %fd19473, %fd19042;
	add.f64 	%fd19475, %fd19474, %fd19105;
	add.f64 	%fd19476, %fd19475, %fd19153;
	add.f64 	%fd19477, %fd19155, %fd19476;
	fma.rn.f64 	%fd19478, %fd19159, 0d3FD999999999999A, %fd19477;
	add.f64 	%fd19479, %fd19478, %fd19166;
	add.f64 	%fd19480, %fd19479, %fd19168;
	add.f64 	%fd19481, %fd19480, %fd1371;
	add.f64 	%fd19482, %fd19481, %fd19175;
	add.f64 	%fd19483, %fd19482, %fd19177;
	fma.rn.f64 	%fd19484, %fd19183, 0d3FD54FDF3B645A1D, %fd19483;
	add.f64 	%fd19485, %fd19484, %fd1370;
	add.f64 	%fd19486, %fd19485, %fd19218;
	add.f64 	%fd19487, %fd19486, %fd19221;
	add.f64 	%fd26236, %fd19487, %fd19232;
	st.local.f64 	[%rd1+272], %fd26236;
	add.f64 	%fd19488, %fd18889, %fd18907;
	add.f64 	%fd19489, %fd19488, %fd18939;
	add.f64 	%fd19490, %fd19489, %fd18947;
	add.f64 	%fd19491, %fd19490, %fd18955;
	add.f64 	%fd19492, %fd19491, %fd18973;
	add.f64 	%fd19493, %fd19492, %fd18983;
	add.f64 	%fd19494, %fd19493, %fd18997;
	add.f64 	%fd26235, %fd19494, %fd19014;
	st.local.f64 	[%rd1+280], %fd26235;
	add.f64 	%fd19495, %fd19130, %fd19130;
	fma.rn.f64 	%fd19496, %fd19128, 0d4008000000000000, %fd19495;
	add.f64 	%fd19497, %fd19496, %fd19146;
	fma.rn.f64 	%fd19498, %fd19148, 0d4000000000000000, %fd19497;
	add.f64 	%fd19499, %fd19150, %fd19498;
	fma.rn.f64 	%fd19500, %fd19235, 0d4000000000000000, %fd19499;
	fma.rn.f64 	%fd19501, %fd19236, 0d4008000000000000, %fd19500;
	add.f64 	%fd19502, %fd19501, %fd19240;
	add.f64 	%fd19503, %fd19502, %fd19241;
	fma.rn.f64 	%fd26234, %fd19242, 0d4000000000000000, %fd19503;
	st.local.f64 	[%rd1+288], %fd26234;
	fma.rn.f64 	%fd19504, %fd19241, 0d4000000000000000, %fd19240;
	add.f64 	%fd26233, %fd19242, %fd19504;
	st.local.f64 	[%rd1+296], %fd26233;
	mul.f64 	%fd19505, %fd18999, 0d3FE999999999999A;
	sub.f64 	%fd26232, %fd19505, %fd19211;
	st.local.f64 	[%rd1+304], %fd26232;
	sub.f64 	%fd19506, %fd19033, %fd19034;
	sub.f64 	%fd26231, %fd19506, %fd19217;
	st.local.f64 	[%rd1+312], %fd26231;
	neg.f64 	%fd26230, %fd18967;
	st.local.f64 	[%rd1+320], %fd26230;
	neg.f64 	%fd19507, %fd19071;
	sub.f64 	%fd26229, %fd19507, %fd19225;
	st.local.f64 	[%rd1+328], %fd26229;
	neg.f64 	%fd19508, %fd19085;
	sub.f64 	%fd26228, %fd19508, %fd19228;
	st.local.f64 	[%rd1+336], %fd26228;
	neg.f64 	%fd19509, %fd19087;
	sub.f64 	%fd26227, %fd19509, %fd19227;
	st.local.f64 	[%rd1+344], %fd26227;
	neg.f64 	%fd19510, %fd19130;
	sub.f64 	%fd26226, %fd19510, %fd19235;
	st.local.f64 	[%rd1+352], %fd26226;
	neg.f64 	%fd19511, %fd19128;
	sub.f64 	%fd26225, %fd19511, %fd19236;
	st.local.f64 	[%rd1+360], %fd26225;
	sub.f64 	%fd26224, %fd19162, %fd19164;
	st.local.f64 	[%rd1+368], %fd26224;
	neg.f64 	%fd26223, %fd18825;
	st.local.f64 	[%rd1+376], %fd26223;
	neg.f64 	%fd26222, %fd18881;
	st.local.f64 	[%rd1+384], %fd26222;
	neg.f64 	%fd26221, %fd18929;
	st.local.f64 	[%rd1+392], %fd26221;
	sub.f64 	%fd26220, %fd19254, %fd19221;
	st.local.f64 	[%rd1+400], %fd26220;
	add.f64 	%fd19512, %fd19031, %fd19138;
	sub.f64 	%fd26219, %fd19512, %fd19218;
	st.local.f64 	[%rd1+408], %fd26219;
	neg.f64 	%fd19513, %fd19150;
	sub.f64 	%fd26218, %fd19513, %fd19240;
	st.local.f64 	[%rd1+416], %fd26218;
	neg.f64 	%fd19514, %fd19122;
	sub.f64 	%fd26217, %fd19514, %fd19234;
	st.local.f64 	[%rd1+424], %fd26217;
	neg.f64 	%fd19515, %fd19146;
	sub.f64 	%fd26216, %fd19515, %fd19241;
	st.local.f64 	[%rd1+432], %fd26216;
	neg.f64 	%fd19516, %fd19148;
	sub.f64 	%fd26215, %fd19516, %fd19242;
	st.local.f64 	[%rd1+440], %fd26215;
	mul.f64 	%fd19517, %fd19159, 0d3FE3333333333333;
	sub.f64 	%fd19518, %fd19517, %fd26259;
	add.f64 	%fd26214, %fd19160, %fd19518;
	st.local.f64 	[%rd1+448], %fd26214;
	neg.f64 	%fd19519, %fd19077;
	sub.f64 	%fd19520, %fd19519, %fd19079;
	sub.f64 	%fd26213, %fd19520, %fd19226;
	st.local.f64 	[%rd1+456], %fd26213;
	sub.f64 	%fd19521, %fd19021, %fd18924;
	sub.f64 	%fd26212, %fd19521, %fd19192;
	st.local.f64 	[%rd1+464], %fd26212;
	neg.f64 	%fd19522, %fd18786;
	sub.f64 	%fd19523, %fd19522, %fd18796;
	sub.f64 	%fd19524, %fd19523, %fd18802;
	add.f64 	%fd26211, %fd19524, %fd19177;
	st.local.f64 	[%rd1+472], %fd26211;
	neg.f64 	%fd19525, %fd18790;
	sub.f64 	%fd19526, %fd19525, %fd18792;
	add.f64 	%fd19527, %fd19526, %fd18802;
	add.f64 	%fd19528, %fd19527, %fd18837;
	sub.f64 	%fd26210, %fd19528, %fd19175;
	st.local.f64 	[%rd1+480], %fd26210;
	sub.f64 	%fd26209, %fd18846, %fd18852;
	st.local.f64 	[%rd1+488], %fd26209;
	mul.f64 	%fd19529, %fd18939, 0d3FA47AE147AE147B;
	sub.f64 	%fd19530, %fd19529, %fd18965;
	sub.f64 	%fd26208, %fd19530, %fd19201;
	st.local.f64 	[%rd1+496], %fd26208;
	sub.f64 	%fd19531, %fd18903, %fd18922;
	sub.f64 	%fd26207, %fd19531, %fd19190;
	st.local.f64 	[%rd1+504], %fd26207;
	sub.f64 	%fd19532, %fd18986, %fd19003;
	sub.f64 	%fd19533, %fd19532, %fd19004;
	sub.f64 	%fd26206, %fd19533, %fd19213;
	st.local.f64 	[%rd1+512], %fd26206;
	sub.f64 	%fd19534, %fd19155, %fd19159;
	add.f64 	%fd26205, %fd19534, %fd19170;
	st.local.f64 	[%rd1+520], %fd26205;
	sub.f64 	%fd19535, %fd19012, %fd19019;
	sub.f64 	%fd26204, %fd19535, %fd19214;
	st.local.f64 	[%rd1+528], %fd26204;
	sub.f64 	%fd26203, %fd18945, %fd18949;
	st.local.f64 	[%rd1+536], %fd26203;
	sub.f64 	%fd19536, %fd18995, %fd18999;
	sub.f64 	%fd26202, %fd19536, %fd19209;
	st.local.f64 	[%rd1+544], %fd26202;
	sub.f64 	%fd19537, %fd18937, %fd18943;
	sub.f64 	%fd26201, %fd19537, %fd19194;
	st.local.f64 	[%rd1+552], %fd26201;
	sub.f64 	%fd19538, %fd18842, %fd18846;
	sub.f64 	%fd19539, %fd19538, %fd18850;
	add.f64 	%fd26200, %fd19539, %fd18852;
	st.local.f64 	[%rd1+560], %fd26200;
	sub.f64 	%fd19540, %fd18887, %fd18895;
	sub.f64 	%fd26199, %fd19540, %fd19188;
	st.local.f64 	[%rd1+568], %fd26199;
	sub.f64 	%fd19541, %fd18953, %fd18959;
	sub.f64 	%fd26198, %fd19541, %fd19199;
	st.local.f64 	[%rd1+576], %fd26198;
	sub.f64 	%fd19542, %fd18814, %fd18821;
	sub.f64 	%fd19543, %fd19542, %fd18823;
	sub.f64 	%fd26197, %fd19543, %fd19183;
	st.local.f64 	[%rd1+584], %fd26197;
	sub.f64 	%fd19544, %fd18905, %fd18901;
	fma.rn.f64 	%fd19545, %fd18914, %fd25728, %fd19544;
	fma.rn.f64 	%fd26196, %fd18917, 0d3FC70A3D70A3D70A, %fd19545;
	st.local.f64 	[%rd1+592], %fd26196;
	mul.f64 	%fd19546, %fd19073, 0dBFECCCCCCCCCCCCD;
	sub.f64 	%fd19547, %fd19546, %fd19075;
	sub.f64 	%fd26195, %fd19547, %fd19224;
	st.local.f64 	[%rd1+600], %fd26195;
	sub.f64 	%fd19548, %fd18809, %fd18818;
	add.f64 	%fd19549, %fd19548, %fd18848;
	sub.f64 	%fd26194, %fd19549, %fd19181;
	st.local.f64 	[%rd1+608], %fd26194;
	sub.f64 	%fd19550, %fd18909, %fd18926;
	sub.f64 	%fd19551, %fd19550, %fd18927;
	sub.f64 	%fd26193, %fd19551, %fd19193;
	st.local.f64 	[%rd1+616], %fd26193;
	mul.f64 	%fd19552, %fd18883, 0d3FCD99999999999A;
	sub.f64 	%fd19553, %fd19552, %fd18879;
	fma.rn.f64 	%fd19554, %fd18931, 0d3FCC28F5C28F5C29, %fd19553;
	fma.rn.f64 	%fd19555, %fd18977, 0d3FDCCCCCCCCCCCCD, %fd19554;
	fma.rn.f64 	%fd26192, %fd19006, 0d3FD1EB851EB851EC, %fd19555;
	st.local.f64 	[%rd1+624], %fd26192;
	sub.f64 	%fd19556, %fd18971, %fd18975;
	sub.f64 	%fd26191, %fd19556, %fd19202;
	st.local.f64 	[%rd1+632], %fd26191;
	add.f64 	%fd19557, %fd19027, %fd19061;
	sub.f64 	%fd19558, %fd19557, %fd19134;
	add.f64 	%fd19559, %fd19558, %fd19144;
	sub.f64 	%fd19560, %fd19559, %fd19216;
	add.f64 	%fd19561, %fd19560, %fd19248;
	add.f64 	%fd26190, %fd19561, %fd19250;
	st.local.f64 	[%rd1+640], %fd26190;
	add.f64 	%fd19562, %fd19153, %fd19157;
	sub.f64 	%fd19563, %fd19562, %fd19160;
	sub.f64 	%fd19564, %fd19563, %fd19162;
	add.f64 	%fd19565, %fd19564, %fd19166;
	add.f64 	%fd26189, %fd19565, %fd19168;
	st.local.f64 	[%rd1+648], %fd26189;
	sub.f64 	%fd19566, %fd18981, %fd18991;
	sub.f64 	%fd26188, %fd19566, %fd19206;
	st.local.f64 	[%rd1+656], %fd26188;
	sub.f64 	%fd19567, %fd18806, %fd18807;
	sub.f64 	%fd19568, %fd19567, %fd19180;
	sub.f64 	%fd19569, %fd19568, %fd19245;
	sub.f64 	%fd19570, %fd19569, %fd19246;
	sub.f64 	%fd26187, %fd19570, %fd19254;
	st.local.f64 	[%rd1+664], %fd26187;
	add.f64 	%fd19571, %fd18827, %fd18829;
	add.f64 	%fd19572, %fd19571, %fd18839;
	sub.f64 	%fd19573, %fd19572, %fd18841;
	sub.f64 	%fd26186, %fd19573, %fd18842;
	st.local.f64 	[%rd1+672], %fd26186;
	mul.f64 	%fd19574, %fd18973, 0d3FE1EB851EB851EC;
	fma.rn.f64 	%fd19575, %fd18969, 0d3FEC28F5C28F5C29, %fd19574;
	fma.rn.f64 	%fd19576, %fd18975, 0d3FEB333333333333, %fd19575;
	sub.f64 	%fd19577, %fd19576, %fd18993;
	add.f64 	%fd19578, %fd19577, %fd19001;
	fma.rn.f64 	%fd19579, %fd19202, 0d3FE570A3D70A3D71, %fd19578;
	sub.f64 	%fd19580, %fd19579, %fd19208;
	fma.rn.f64 	%fd26185, %fd19212, 0d3FE570A3D70A3D71, %fd19580;
	st.local.f64 	[%rd1+680], %fd26185;
	fma.rn.f64 	%fd19581, %fd18939, 0d3FEEB851EB851EB8, %fd18941;
	fma.rn.f64 	%fd19582, %fd18943, 0d3FE6666666666666, %fd19581;
	sub.f64 	%fd19583, %fd19582, %fd18951;
	add.f64 	%fd19584, %fd19583, %fd18965;
	add.f64 	%fd19585, %fd19584, %fd19194;
	sub.f64 	%fd19586, %fd19585, %fd19195;
	add.f64 	%fd26184, %fd19586, %fd19201;
	st.local.f64 	[%rd1+688], %fd26184;
	sub.f64 	%fd19587, %fd18831, %fd18844;
	sub.f64 	%fd19588, %fd19587, %fd18846;
	sub.f64 	%fd19589, %fd19588, %fd18848;
	add.f64 	%fd19590, %fd19589, %fd18850;
	sub.f64 	%fd26183, %fd19590, %fd18854;
	st.local.f64 	[%rd1+696], %fd26183;
	sub.f64 	%fd19591, %fd18781, %fd18784;
	fma.rn.f64 	%fd19592, %fd18883, 0d3FC1C28F5C28F5C3, %fd19591;
	fma.rn.f64 	%fd19593, %fd19006, 0d3FB70A3D70A3D70A, %fd19592;
	sub.f64 	%fd19594, %fd19593, %fd19044;
	sub.f64 	%fd26182, %fd19594, %fd19174;
	st.local.f64 	[%rd1+704], %fd26182;
	sub.f64 	%fd19595, %fd18869, %fd18860;
	fma.rn.f64 	%fd19596, %fd18893, 0d3FD0000000000000, %fd19595;
	fma.rn.f64 	%fd19597, %fd18931, 0d3F9EB851EB851EB8, %fd19596;
	fma.rn.f64 	%fd19598, %fd18941, 0d3FC999999999999A, %fd19597;
	mul.f64 	%fd19599, %fd18957, 0d3FE0000000000000;
	add.f64 	%fd19600, %fd19598, %fd19599;
	fma.rn.f64 	%fd19601, %fd18969, 0d3FC70A3D70A3D70A, %fd19600;
	fma.rn.f64 	%fd19602, %fd18988, 0d3FD0000000000000, %fd19601;
	fma.rn.f64 	%fd26181, %fd19016, 0d3FD0000000000000, %fd19602;
	st.local.f64 	[%rd1+712], %fd26181;
	sub.f64 	%fd19603, %fd19134, %fd19132;
	add.f64 	%fd19604, %fd19603, %fd19136;
	add.f64 	%fd19605, %fd19604, %fd19142;
	sub.f64 	%fd19606, %fd19605, %fd19144;
	sub.f64 	%fd19607, %fd19606, %fd19238;
	add.f64 	%fd19608, %fd19607, %fd19260;
	add.f64 	%fd19609, %fd19608, %fd19262;
	add.f64 	%fd19610, %fd19609, %fd19264;
	add.f64 	%fd26180, %fd19610, %fd19266;
	st.local.f64 	[%rd1+720], %fd26180;
	fma.rn.f64 	%fd19611, %fd19014, 0d3FA6872B020C49BA, %fd19010;
	sub.f64 	%fd19612, %fd19611, %fd19021;
	sub.f64 	%fd26179, %fd19612, %fd19215;
	st.local.f64 	[%rd1+728], %fd26179;
	sub.f64 	%fd19613, %fd18825, %fd18827;
	sub.f64 	%fd19614, %fd19613, %fd18829;
	sub.f64 	%fd19615, %fd19614, %fd18831;
	sub.f64 	%fd19616, %fd19615, %fd18833;
	sub.f64 	%fd19617, %fd19616, %fd18835;
	sub.f64 	%fd19618, %fd19617, %fd18837;
	sub.f64 	%fd19619, %fd19618, %fd18839;
	add.f64 	%fd26178, %fd18841, %fd19619;
	st.local.f64 	[%rd1+736], %fd26178;
	mul.f64 	%fd19620, %fd18929, 0d3FEA3D70A3D70A3D;
	sub.f64 	%fd19621, %fd19620, %fd18937;
	sub.f64 	%fd19622, %fd19621, %fd18939;
	sub.f64 	%fd19623, %fd19622, %fd18941;
	mul.f64 	%fd19624, %fd18943, 0d3FD3333333333333;
	add.f64 	%fd26177, %fd19623, %fd19624;
	st.local.f64 	[%rd1+744], %fd26177;
	sub.f64 	%fd19625, %fd18951, %fd18953;
	sub.f64 	%fd19626, %fd19625, %fd18955;
	sub.f64 	%fd19627, %fd19626, %fd18957;
	mul.f64 	%fd19628, %fd18959, 0d3FD3333333333333;
	add.f64 	%fd26176, %fd19627, %fd19628;
	st.local.f64 	[%rd1+752], %fd26176;
	add.f64 	%fd19629, %fd18873, %fd18875;
	sub.f64 	%fd19630, %fd19629, %fd18877;
	fma.rn.f64 	%fd19631, %fd18883, 0d3FE428F5C28F5C29, %fd19630;
	add.f64 	%fd19632, %fd19631, %fd18924;
	add.f64 	%fd19633, %fd19632, %fd18926;
	fma.rn.f64 	%fd19634, %fd18931, 0d3FD3D70A3D70A3D7, %fd19633;
	add.f64 	%fd19635, %fd19634, %fd18963;
	fma.rn.f64 	%fd19636, %fd18977, 0d3FCC28F5C28F5C29, %fd19635;
	fma.rn.f64 	%fd19637, %fd18983, 0d3FD0000000000000, %fd19636;
	fma.rn.f64 	%fd19638, %fd18988, 0d3FC0000000000000, %fd19637;
	fma.rn.f64 	%fd19639, %fd18989, 0d3FE0000000000000, %fd19638;
	fma.rn.f64 	%fd19640, %fd19006, 0d3FC1EB851EB851EC, %fd19639;
	add.f64 	%fd19641, %fd19640, %fd19065;
	add.f64 	%fd19642, %fd19641, %fd19114;
	add.f64 	%fd19643, %fd19642, %fd19185;
	add.f64 	%fd19644, %fd19186, %fd19643;
	add.f64 	%fd19645, %fd1370, %fd19644;
	add.f64 	%fd19646, %fd19187, %fd19645;
	add.f64 	%fd19647, %fd19646, %fd19189;
	add.f64 	%fd19648, %fd19647, %fd19192;
	add.f64 	%fd19649, %fd19648, %fd19198;
	add.f64 	%fd19650, %fd19649, %fd19205;
	fma.rn.f64 	%fd26175, %fd19206, 0d3FD0000000000000, %fd19650;
	st.local.f64 	[%rd1+760], %fd26175;
	fma.rn.f64 	%fd19651, %fd18931, 0d3FA47AE147AE147B, %fd19599;
	fma.rn.f64 	%fd19652, %fd18959, 0d3FE6666666666666, %fd19651;
	add.f64 	%fd19653, %fd19652, %fd18961;
	sub.f64 	%fd19654, %fd19653, %fd18963;
	fma.rn.f64 	%fd19655, %fd18977, 0d3FECCCCCCCCCCCCD, %fd19654;
	fma.rn.f64 	%fd19656, %fd18983, 0d3FE0000000000000, %fd19655;
	fma.rn.f64 	%fd19657, %fd18988, 0d3FE0000000000000, %fd19656;
	add.f64 	%fd19658, %fd19657, %fd18989;
	fma.rn.f64 	%fd19659, %fd19016, 0d3FD0000000000000, %fd19658;
	sub.f64 	%fd19660, %fd19659, %fd19198;
	fma.rn.f64 	%fd26174, %fd19206, 0d3FE0000000000000, %fd19660;
	st.local.f64 	[%rd1+768], %fd26174;
	neg.f64 	%fd19661, %fd18763;
	sub.f64 	%fd19662, %fd19661, %fd18768;
	add.f64 	%fd19663, %fd19662, %fd18775;
	fma.rn.f64 	%fd19664, %fd18856, 0d3FA999999999999A, %fd19663;
	sub.f64 	%fd19665, %fd19664, %fd19036;
	add.f64 	%fd19666, %fd19665, %fd19185;
	fma.rn.f64 	%fd26173, %fd19187, 0d3FE6147AE147AE14, %fd19666;
	st.local.f64 	[%rd1+776], %fd26173;
	neg.f64 	%fd19667, %fd18856;
	sub.f64 	%fd19668, %fd19667, %fd18858;
	fma.rn.f64 	%fd19669, %fd18931, 0d3FAEB851EB851EB8, %fd19668;
	sub.f64 	%fd19670, %fd19669, %fd19063;
	sub.f64 	%fd26172, %fd19670, %fd19187;
	st.local.f64 	[%rd1+784], %fd26172;
	sub.f64 	%fd19671, %fd18993, %fd18995;
	sub.f64 	%fd19672, %fd19671, %fd18997;
	mul.f64 	%fd19673, %fd18999, 0d3FC999999999999A;
	add.f64 	%fd26171, %fd19672, %fd19673;
	st.local.f64 	[%rd1+792], %fd26171;
	sub.f64 	%fd19674, %fd19095, %fd19105;
	add.f64 	%fd19675, %fd19674, %fd19107;
	add.f64 	%fd19676, %fd19675, %fd19132;
	sub.f64 	%fd19677, %fd19676, %fd19136;
	sub.f64 	%fd19678, %fd19677, %fd19229;
	add.f64 	%fd26170, %fd19678, %fd19256;
	st.local.f64 	[%rd1+800], %fd26170;
	sub.f64 	%fd19679, %fd18812, %fd18820;
	add.f64 	%fd19680, %fd19679, %fd18875;
	add.f64 	%fd19681, %fd19680, %fd18899;
	add.f64 	%fd19682, %fd19681, %fd19157;
	sub.f64 	%fd19683, %fd19682, %fd19182;
	fma.rn.f64 	%fd19684, %fd19245, 0d4000000000000000, %fd19683;
	add.f64 	%fd19685, %fd19684, %fd19250;
	add.f64 	%fd19686, %fd19252, %fd19685;
	add.f64 	%fd19687, %fd19686, %fd19254;
	add.f64 	%fd19688, %fd19687, %fd19258;
	add.f64 	%fd19689, %fd19688, %fd19260;
	add.f64 	%fd26169, %fd19689, %fd19262;
	st.local.f64 	[%rd1+808], %fd26169;
	sub.f64 	%fd19690, %fd18967, %fd18969;
	sub.f64 	%fd19691, %fd19690, %fd18971;
	sub.f64 	%fd19692, %fd19691, %fd18973;
	mul.f64 	%fd19693, %fd18975, 0d3FC3333333333333;
	add.f64 	%fd26168, %fd19692, %fd19693;
	st.local.f64 	[%rd1+816], %fd26168;
	neg.f64 	%fd19694, %fd18883;
	sub.f64 	%fd19695, %fd19694, %fd18885;
	sub.f64 	%fd19696, %fd19695, %fd19081;
	sub.f64 	%fd26167, %fd19696, %fd19124;
	st.local.f64 	[%rd1+824], %fd26167;
	sub.f64 	%fd19697, %fd18862, %fd18871;
	sub.f64 	%fd19698, %fd19697, %fd19067;
	sub.f64 	%fd19699, %fd19698, %fd19116;
	sub.f64 	%fd26166, %fd19699, %fd19184;
	st.local.f64 	[%rd1+832], %fd26166;
	sub.f64 	%fd19700, %fd19111, %fd19107;
	sub.f64 	%fd19701, %fd19700, %fd19112;
	sub.f64 	%fd19702, %fd19701, %fd19233;
	sub.f64 	%fd19703, %fd19702, %fd19258;
	sub.f64 	%fd26165, %fd19703, %fd19262;
	st.local.f64 	[%rd1+840], %fd26165;
	neg.f64 	%fd19704, %fd19006;
	sub.f64 	%fd19705, %fd19704, %fd19008;
	sub.f64 	%fd26164, %fd19705, %fd19010;
	st.local.f64 	[%rd1+848], %fd26164;
	neg.f64 	%fd19706, %fd18931;
	sub.f64 	%fd19707, %fd19706, %fd18933;
	sub.f64 	%fd26163, %fd19707, %fd18935;
	st.local.f64 	[%rd1+856], %fd26163;
	mul.f64 	%fd19708, %fd18949, 0d3FE0000000000000;
	fma.rn.f64 	%fd19709, %fd18957, 0d3FC999999999999A, %fd19708;
	sub.f64 	%fd19710, %fd19709, %fd18961;
	fma.rn.f64 	%fd19711, %fd18983, 0d3FD0000000000000, %fd19710;
	fma.rn.f64 	%fd19712, %fd18988, 0d3FD8000000000000, %fd19711;
	add.f64 	%fd19713, %fd19712, %fd18989;
	add.f64 	%fd19714, %fd19713, %fd19003;
	fma.rn.f64 	%fd19715, %fd19016, 0d3FD0000000000000, %fd19714;
	add.f64 	%fd19716, %fd19715, %fd19021;
	sub.f64 	%fd19717, %fd19716, %fd19197;
	fma.rn.f64 	%fd19718, %fd19206, 0d3FD0000000000000, %fd19717;
	add.f64 	%fd26162, %fd19718, %fd19213;
	st.local.f64 	[%rd1+864], %fd26162;
	sub.f64 	%fd19719, %fd19008, %fd19012;
	sub.f64 	%fd19720, %fd19719, %fd19014;
	sub.f64 	%fd19721, %fd19720, %fd19016;
	fma.rn.f64 	%fd19722, %fd25744, %fd19015, %fd19017;
	sub.f64 	%fd26161, %fd19721, %fd19722;
	st.local.f64 	[%rd1+872], %fd26161;
	neg.f64 	%fd19723, %fd18977;
	sub.f64 	%fd19724, %fd19723, %fd18979;
	fma.rn.f64 	%fd19725, %fd19006, 0d3FE4CCCCCCCCCCCD, %fd19724;
	fma.rn.f64 	%fd19726, %fd19014, 0d3FEE978D4FDF3B64, %fd19725;
	fma.rn.f64 	%fd19727, %fd19016, 0d3FE0000000000000, %fd19726;
	add.f64 	%fd19728, %fd19727, %fd19722;
	add.f64 	%fd19729, %fd19019, %fd19728;
	sub.f64 	%fd19730, %fd19729, %fd19205;
	add.f64 	%fd19731, %fd19730, %fd19214;
	add.f64 	%fd26160, %fd19731, %fd19215;
	st.local.f64 	[%rd1+880], %fd26160;
	fma.rn.f64 	%fd19732, %fd18947, 0d3F947AE147AE147B, %fd18935;
	fma.rn.f64 	%fd19733, %fd18973, 0d3FC47AE147AE147B, %fd19732;
	fma.rn.f64 	%fd19734, %fd18997, 0d3F8EB851EB851EB8, %fd19733;
	sub.f64 	%fd19735, %fd19734, %fd19001;
	sub.f64 	%fd26159, %fd19735, %fd19212;
	st.local.f64 	[%rd1+888], %fd26159;
	sub.f64 	%fd19736, %fd19048, %fd19052;
	sub.f64 	%fd19737, %fd19736, %fd19220;
	sub.f64 	%fd19738, %fd19737, %fd19248;
	add.f64 	%fd19739, %fd19738, %fd19252;
	sub.f64 	%fd26158, %fd19739, %fd19264;
	st.local.f64 	[%rd1+896], %fd26158;
	sub.f64 	%fd19740, %fd18979, %fd18981;
	sub.f64 	%fd19741, %fd19740, %fd18983;
	sub.f64 	%fd19742, %fd19741, %fd18986;
	sub.f64 	%fd19743, %fd19742, %fd18988;
	add.f64 	%fd19744, %fd18989, %fd18989;
	sub.f64 	%fd19745, %fd19743, %fd19744;
	add.f64 	%fd19746, %fd18991, %fd19745;
	add.f64 	%fd19747, %fd19746, %fd19004;
	fma.rn.f64 	%fd26157, %fd19006, 0d3FB999999999999A, %fd19747;
	st.local.f64 	[%rd1+904], %fd26157;
	neg.f64 	%fd19748, %fd19153;
	sub.f64 	%fd19749, %fd19748, %fd19155;
	sub.f64 	%fd19750, %fd19749, %fd19157;
	sub.f64 	%fd19751, %fd19750, %fd19166;
	sub.f64 	%fd19752, %fd19751, %fd19168;
	sub.f64 	%fd26156, %fd19752, %fd19170;
	st.local.f64 	[%rd1+912], %fd26156;
	fma.rn.f64 	%fd19753, %fd18885, 0d3FE55556084A515D, %fd18933;
	sub.f64 	%fd19754, %fd19753, %fd18945;
	sub.f64 	%fd19755, %fd19754, %fd18947;
	add.f64 	%fd19756, %fd19755, %fd19708;
	fma.rn.f64 	%fd19757, %fd19081, 0d3FE55556084A515D, %fd19756;
	fma.rn.f64 	%fd26155, %fd19124, 0d3FE55556084A515D, %fd19757;
	st.local.f64 	[%rd1+920], %fd26155;
	sub.f64 	%fd19758, %fd19056, %fd19057;
	sub.f64 	%fd19759, %fd19758, %fd19059;
	sub.f64 	%fd19760, %fd19759, %fd19061;
	sub.f64 	%fd19761, %fd19760, %fd19222;
	sub.f64 	%fd19762, %fd19761, %fd19223;
	sub.f64 	%fd19763, %fd19762, %fd19250;
	sub.f64 	%fd19764, %fd19763, %fd19252;
	sub.f64 	%fd26154, %fd19764, %fd19260;
	st.local.f64 	[%rd1+928], %fd26154;
	sub.f64 	%fd19765, %fd18881, %fd18887;
	sub.f64 	%fd19766, %fd19765, %fd18889;
	sub.f64 	%fd19767, %fd19766, %fd18891;
	sub.f64 	%fd19768, %fd19767, %fd18893;
	mul.f64 	%fd19769, %fd18895, 0d3FD3333333333333;
	add.f64 	%fd19770, %fd19768, %fd19769;
	sub.f64 	%fd19771, %fd19770, %fd18917;
	fma.rn.f64 	%fd19772, %fd18929, 0d3FC70A3D70A3D70A, %fd19771;
	fma.rn.f64 	%fd19773, %fd18931, 0d3FAEB851EB851EB8, %fd19772;
	fma.rn.f64 	%fd19774, %fd18969, 0d3FBEB851EB851EB8, %fd19773;
	fma.rn.f64 	%fd19775, %fd18973, 0d3FD1EB851EB851EC, %fd19774;
	fma.rn.f64 	%fd19776, %fd19202, 0d3FD51EB851EB851F, %fd19775;
	add.f64 	%fd19777, %fd19776, %fd19208;
	fma.rn.f64 	%fd26153, %fd19212, 0d3FD51EB851EB851F, %fd19777;
	st.local.f64 	[%rd1+936], %fd26153;
	sub.f64 	%fd19778, %fd19099, %fd19103;
	add.f64 	%fd19779, %fd19778, %fd19105;
	add.f64 	%fd19780, %fd19779, %fd19118;
	sub.f64 	%fd19781, %fd19780, %fd19231;
	sub.f64 	%fd19782, %fd19781, %fd19256;
	add.f64 	%fd19783, %fd19782, %fd19258;
	sub.f64 	%fd26152, %fd19783, %fd19266;
	st.local.f64 	[%rd1+944], %fd26152;
	add.f64 	%fd19784, %fd18889, %fd18891;
	fma.rn.f64 	%fd19785, %fd18893, 0d3FE8000000000000, %fd19784;
	fma.rn.f64 	%fd19786, %fd18895, 0d3FE6666666666666, %fd19785;
	sub.f64 	%fd19787, %fd19786, %fd18897;
	sub.f64 	%fd19788, %fd19787, %fd18899;
	add.f64 	%fd19789, %fd19788, %fd18917;
	fma.rn.f64 	%fd19790, %fd18931, 0d3FDE147AE147AE14, %fd19789;
	fma.rn.f64 	%fd19791, %fd18947, 0d3FEF5C28F5C28F5C, %fd19790;
	fma.rn.f64 	%fd19792, %fd18969, 0d3FBEB851EB851EB8, %fd19791;
	fma.rn.f64 	%fd19793, %fd18973, 0d3FD1EB851EB851EC, %fd19792;
	fma.rn.f64 	%fd19794, %fd18997, 0d3FEF851EB851EB85, %fd19793;
	sub.f64 	%fd19795, %fd19794, %fd19083;
	sub.f64 	%fd19796, %fd19795, %fd19126;
	add.f64 	%fd19797, %fd19796, %fd19188;
	sub.f64 	%fd19798, %fd19797, %fd19189;
	fma.rn.f64 	%fd19799, %fd19202, 0d3FD51EB851EB851F, %fd19798;
	add.f64 	%fd19800, %fd19799, %fd19209;
	fma.rn.f64 	%fd26151, %fd19212, 0d3FD51EB851EB851F, %fd19800;
	st.local.f64 	[%rd1+952], %fd26151;
	neg.f64 	%fd19801, %fd18751;
	sub.f64 	%fd19802, %fd19801, %fd18755;
	sub.f64 	%fd19803, %fd19802, %fd18763;
	sub.f64 	%fd19804, %fd19803, %fd26249;
	sub.f64 	%fd19805, %fd19804, %fd18788;
	sub.f64 	%fd19806, %fd19805, %fd18790;
	sub.f64 	%fd19807, %fd19806, %fd18792;
	sub.f64 	%fd19808, %fd19807, %fd18856;
	sub.f64 	%fd19809, %fd19808, %fd19071;
	sub.f64 	%fd19810, %fd19809, %fd19073;
	sub.f64 	%fd19811, %fd19810, %fd19077;
	sub.f64 	%fd19812, %fd19811, %fd19085;
	sub.f64 	%fd19813, %fd19812, %fd19087;
	add.f64 	%fd19814, %fd19813, %fd19171;
	add.f64 	%fd26150, %fd19814, %fd19175;
	st.local.f64 	[%rd1+960], %fd26150;
	add.f64 	%fd19815, %fd18897, %fd18899;
	sub.f64 	%fd19816, %fd19815, %fd18903;
	sub.f64 	%fd19817, %fd19816, %fd18905;
	sub.f64 	%fd19818, %fd19817, %fd18907;
	sub.f64 	%fd19819, %fd19818, %fd18909;
	sub.f64 	%fd19820, %fd19819, %fd18911;
	sub.f64 	%fd19821, %fd19820, %fd18913;
	sub.f64 	%fd19822, %fd19821, %fd18915;
	sub.f64 	%fd19823, %fd19822, %fd18917;
	fma.rn.f64 	%fd19824, %fd25732, %fd18918, %fd18919;
	sub.f64 	%fd19825, %fd19823, %fd19824;
	add.f64 	%fd19826, %fd18922, %fd19825;
	add.f64 	%fd19827, %fd19826, %fd18927;
	fma.rn.f64 	%fd19828, %fd18931, 0d3FCD70A3D70A3D71, %fd19827;
	add.f64 	%fd19829, %fd19828, %fd18955;
	fma.rn.f64 	%fd19830, %fd18957, 0d3FD3333333333333, %fd19829;
	add.f64 	%fd19831, %fd19830, %fd18963;
	fma.rn.f64 	%fd19832, %fd18977, 0d3FB999999999999A, %fd19831;
	fma.rn.f64 	%fd19833, %fd18983, 0d3FD0000000000000, %fd19832;
	fma.rn.f64 	%fd19834, %fd18988, 0d3FC0000000000000, %fd19833;
	fma.rn.f64 	%fd19835, %fd18997, 0d3FEF851EB851EB85, %fd19834;
	fma.rn.f64 	%fd19836, %fd19006, 0d3FB999999999999A, %fd19835;
	add.f64 	%fd19837, %fd19836, %fd19083;
	add.f64 	%fd19838, %fd19837, %fd19126;
	add.f64 	%fd19839, %fd19838, %fd19193;
	add.f64 	%fd19840, %fd19839, %fd19195;
	add.f64 	%fd19841, %fd19840, %fd19197;
	add.f64 	%fd19842, %fd19841, %fd19198;
	add.f64 	%fd19843, %fd19842, %fd19199;
	add.f64 	%fd19844, %fd19843, %fd19205;
	fma.rn.f64 	%fd19845, %fd19206, 0d3FD0000000000000, %fd19844;
	add.f64 	%fd19846, %fd19208, %fd19845;
	add.f64 	%fd19847, %fd19209, %fd19846;
	fma.rn.f64 	%fd26149, %fd19211, 0d4000000000000000, %fd19847;
	st.local.f64 	[%rd1+968], %fd26149;
	neg.f64 	%fd19848, %fd18759;
	sub.f64 	%fd19849, %fd19848, %fd18761;
	add.f64 	%fd19850, %fd19849, %fd18763;
	add.f64 	%fd19851, %fd19850, %fd18765;
	add.f64 	%fd19852, %fd19851, %fd18768;
	sub.f64 	%fd19853, %fd19852, %fd18773;
	sub.f64 	%fd19854, %fd19853, %fd18775;
	sub.f64 	%fd19855, %fd19854, %fd18777;
	fma.rn.f64 	%fd19856, %fd18856, 0d3FD999999999999A, %fd19855;
	add.f64 	%fd19857, %fd19856, %fd18877;
	add.f64 	%fd19858, %fd19857, %fd19036;
	fma.rn.f64 	%fd19859, %fd19073, 0d3FB70A3D70A3D70A, %fd19858;
	add.f64 	%fd19860, %fd19859, %fd19173;
	add.f64 	%fd19861, %fd19860, %fd19186;
	fma.rn.f64 	%fd19862, %fd19187, 0d3FD3D70A3D70A3D7, %fd19861;
	add.f64 	%fd26148, %fd19862, %fd19219;
	st.local.f64 	[%rd1+976], %fd26148;
	sub.f64 	%fd19863, %fd19097, %fd19101;
	add.f64 	%fd19864, %fd19863, %fd19114;
	add.f64 	%fd19865, %fd19864, %fd19116;
	add.f64 	%fd19866, %fd19865, %fd19124;
	add.f64 	%fd19867, %fd19866, %fd19126;
	add.f64 	%fd19868, %fd19867, %fd19168;
	sub.f64 	%fd19869, %fd19868, %fd19256;
	sub.f64 	%fd19870, %fd19869, %fd19260;
	sub.f64 	%fd26147, %fd19870, %fd19264;
	st.local.f64 	[%rd1+984], %fd26147;
	sub.f64 	%fd19871, %fd18753, %fd18755;
	sub.f64 	%fd19872, %fd19871, %fd18757;
	sub.f64 	%fd19873, %fd19872, %fd18761;
	sub.f64 	%fd19874, %fd19873, %fd26241;
	sub.f64 	%fd19875, %fd19874, %fd26250;
	sub.f64 	%fd19876, %fd19875, %fd18794;
	sub.f64 	%fd19877, %fd19876, %fd18800;
	sub.f64 	%fd19878, %fd19877, %fd18827;
	sub.f64 	%fd19879, %fd19878, %fd18841;
	sub.f64 	%fd19880, %fd19879, %fd18883;
	add.f64 	%fd19881, %fd19880, %fd18905;
	sub.f64 	%fd19882, %fd19881, %fd18931;
	sub.f64 	%fd19883, %fd19882, %fd18977;
	sub.f64 	%fd19884, %fd19883, %fd19006;
	sub.f64 	%fd19885, %fd19884, %fd19023;
	sub.f64 	%fd19886, %fd19885, %fd19089;
	sub.f64 	%fd19887, %fd19886, %fd19162;
	sub.f64 	%fd19888, %fd19887, %fd19171;
	sub.f64 	%fd26146, %fd19888, %fd19172;
	st.local.f64 	[%rd1+992], %fd26146;
	fma.rn.f64 	%fd19889, %fd18856, 0d3FE8000000000000, %fd18858;
	sub.f64 	%fd19890, %fd19889, %fd18862;
	sub.f64 	%fd19891, %fd19890, %fd26237;
	sub.f64 	%fd19892, %fd19891, %fd18865;
	fma.rn.f64 	%fd19893, %fd25728, %fd18866, %fd18867;
	sub.f64 	%fd19894, %fd19892, %fd19893;
	add.f64 	%fd19895, %fd18869, %fd18869;
	sub.f64 	%fd19896, %fd19894, %fd19895;
	mul.f64 	%fd19897, %fd18871, 0d3FE6666666666666;
	add.f64 	%fd19898, %fd19897, %fd19896;
	sub.f64 	%fd19899, %fd19898, %fd18893;
	add.f64 	%fd19900, %fd19899, %fd18901;
	add.f64 	%fd19901, %fd19900, %fd18907;
	add.f64 	%fd19902, %fd19901, %fd18911;
	sub.f64 	%fd19903, %fd19902, %fd18915;
	fma.rn.f64 	%fd19904, %fd18917, 0d3FEA3D70A3D70A3D, %fd19903;
	add.f64 	%fd19905, %fd19904, %fd19824;
	fma.rn.f64 	%fd19906, %fd18931, 0d3FB1EB851EB851EC, %fd19905;
	sub.f64 	%fd19907, %fd19906, %fd18941;
	sub.f64 	%fd19908, %fd19907, %fd18957;
	sub.f64 	%fd19909, %fd19908, %fd18969;
	sub.f64 	%fd19910, %fd19909, %fd18988;
	fma.rn.f64 	%fd19911, %fd19006, 0d3FB47AE147AE147B, %fd19910;
	sub.f64 	%fd19912, %fd19911, %fd19016;
	add.f64 	%fd19913, %fd19912, %fd19063;
	sub.f64 	%fd19914, %fd19913, %fd19069;
	add.f64 	%fd19915, %fd19914, %fd19116;
	sub.f64 	%fd19916, %fd19915, %fd19118;
	sub.f64 	%fd19917, %fd19916, %fd19120;
	fma.rn.f64 	%fd19918, %fd19159, 0d3FE3333333333333, %fd19917;
	add.f64 	%fd19919, %fd19160, %fd19918;
	add.f64 	%fd19920, %fd19919, %fd19189;
	add.f64 	%fd19921, %fd19920, %fd19190;
	add.f64 	%fd19922, %fd19921, %fd19195;
	add.f64 	%fd19923, %fd19922, %fd19224;
	add.f64 	%fd19924, %fd19923, %fd19234;
	add.f64 	%fd26145, %fd19924, %fd19243;
	st.local.f64 	[%rd1+1000], %fd26145;
	sub.f64 	%fd19925, %fd19417, %fd18765;
	sub.f64 	%fd19926, %fd19925, %fd26241;
	sub.f64 	%fd19927, %fd19926, %fd18768;
	add.f64 	%fd19928, %fd19927, %fd18770;
	add.f64 	%fd19929, %fd19928, %fd26250;
	fma.rn.f64 	%fd19930, %fd18773, 0d4000000000000000, %fd19929;
	sub.f64 	%fd19931, %fd19930, %fd18779;
	fma.rn.f64 	%fd19932, %fd26249, 0d4000000000000000, %fd19931;
	sub.f64 	%fd19933, %fd19932, %fd18784;
	sub.f64 	%fd19934, %fd19933, %fd18809;
	add.f64 	%fd19935, %fd19934, %fd26240;
	sub.f64 	%fd19936, %fd19935, %fd18812;
	add.f64 	%fd19937, %fd19936, %fd18816;
	sub.f64 	%fd19938, %fd19937, %fd18818;
	sub.f64 	%fd19939, %fd19938, %fd18820;
	sub.f64 	%fd19940, %fd19939, %fd18823;
	sub.f64 	%fd19941, %fd19940, %fd18825;
	add.f64 	%fd19942, %fd19941, %fd18829;
	add.f64 	%fd19943, %fd19942, %fd18833;
	sub.f64 	%fd19944, %fd19943, %fd18844;
	sub.f64 	%fd19945, %fd19944, %fd18850;
	sub.f64 	%fd19946, %fd19945, %fd18852;
	fma.rn.f64 	%fd19947, %fd18856, 0d3FE8000000000000, %fd19946;
	sub.f64 	%fd19948, %fd19947, %fd18858;
	sub.f64 	%fd19949, %fd19948, %fd18860;
	sub.f64 	%fd19950, %fd19949, %fd19897;
	sub.f64 	%fd19951, %fd19950, %fd18873;
	sub.f64 	%fd19952, %fd19951, %fd18877;
	sub.f64 	%fd19953, %fd19952, %fd18879;
	sub.f64 	%fd19954, %fd19953, %fd18881;
	fma.rn.f64 	%fd19955, %fd18883, 0d3FC0A3D70A3D70A4, %fd19954;
	sub.f64 	%fd19956, %fd19955, %fd18885;
	sub.f64 	%fd19957, %fd19956, %fd19769;
	sub.f64 	%fd19958, %fd19957, %fd18897;
	sub.f64 	%fd19959, %fd19958, %fd18901;
	sub.f64 	%fd19960, %fd19959, %fd18922;
	sub.f64 	%fd19961, %fd19960, %fd18924;
	sub.f64 	%fd19962, %fd19961, %fd18926;
	sub.f64 	%fd19963, %fd19962, %fd18929;
	fma.rn.f64 	%fd19964, %fd18931, 0d3FD51EB851EB851F, %fd19963;
	sub.f64 	%fd19965, %fd19964, %fd18933;
	sub.f64 	%fd19966, %fd19965, %fd19624;
	sub.f64 	%fd19967, %fd19966, %fd19708;
	sub.f64 	%fd19968, %fd19967, %fd18951;
	sub.f64 	%fd19969, %fd19968, %fd19628;
	sub.f64 	%fd19970, %fd19969, %fd18961;
	sub.f64 	%fd19971, %fd19970, %fd18963;
	sub.f64 	%fd19972, %fd19971, %fd18965;
	sub.f64 	%fd19973, %fd19972, %fd18967;
	sub.f64 	%fd19974, %fd19973, %fd19693;
	fma.rn.f64 	%fd19975, %fd18977, 0d3FC851EB851EB852, %fd19974;
	sub.f64 	%fd19976, %fd19975, %fd18979;
	sub.f64 	%fd19977, %fd19976, %fd18991;
	sub.f64 	%fd19978, %fd19977, %fd18993;
	sub.f64 	%fd19979, %fd19978, %fd19673;
	sub.f64 	%fd19980, %fd19979, %fd19001;
	sub.f64 	%fd19981, %fd19980, %fd19003;
	fma.rn.f64 	%fd19982, %fd19006, 0d3FD0000000000000, %fd19981;
	sub.f64 	%fd19983, %fd19982, %fd19008;
	sub.f64 	%fd19984, %fd19983, %fd19021;
	add.f64 	%fd19985, %fd19984, %fd19042;
	sub.f64 	%fd19986, %fd19985, %fd19046;
	sub.f64 	%fd19987, %fd19986, %fd19050;
	sub.f64 	%fd19988, %fd19987, %fd19052;
	add.f64 	%fd19989, %fd19988, %fd19067;
	sub.f64 	%fd19990, %fd19989, %fd19075;
	add.f64 	%fd19991, %fd19990, %fd19077;
	sub.f64 	%fd19992, %fd19991, %fd19079;
	sub.f64 	%fd19993, %fd19992, %fd19101;
	add.f64 	%fd19994, %fd19993, %fd19103;
	sub.f64 	%fd19995, %fd19994, %fd19105;
	sub.f64 	%fd19996, %fd19995, %fd19122;
	sub.f64 	%fd19997, %fd19996, %fd19128;
	sub.f64 	%fd19998, %fd19997, %fd19130;
	sub.f64 	%fd19999, %fd19998, %fd19146;
	sub.f64 	%fd20000, %fd19999, %fd19148;
	sub.f64 	%fd20001, %fd20000, %fd19150;
	sub.f64 	%fd20002, %fd20001, %fd26259;
	sub.f64 	%fd20003, %fd20002, %fd19153;
	sub.f64 	%fd20004, %fd20003, %fd19155;
	sub.f64 	%fd20005, %fd20004, %fd19159;
	add.f64 	%fd20006, %fd20005, %fd19173;
	fma.rn.f64 	%fd20007, %fd19174, 0d4000000000000000, %fd20006;
	add.f64 	%fd20008, %fd20007, %fd19181;
	add.f64 	%fd20009, %fd20008, %fd19182;
	fma.rn.f64 	%fd20010, %fd19183, 0d3FD54FDF3B645A1D, %fd20009;
	add.f64 	%fd20011, %fd19184, %fd20010;
	add.f64 	%fd20012, %fd20011, %fd19188;
	add.f64 	%fd20013, %fd20012, %fd19190;
	add.f64 	%fd20014, %fd20013, %fd19194;
	add.f64 	%fd20015, %fd20014, %fd19199;
	add.f64 	%fd20016, %fd20015, %fd19202;
	add.f64 	%fd20017, %fd20016, %fd19206;
	add.f64 	%fd20018, %fd20017, %fd19209;
	add.f64 	%fd20019, %fd20018, %fd19214;
	add.f64 	%fd20020, %fd20019, %fd19220;
	add.f64 	%fd26144, %fd20020, %fd19231;
	st.local.f64 	[%rd1+1008], %fd26144;
	sub.f64 	%fd20021, %fd19025, %fd19023;
	fma.rn.f64 	%fd20022, %fd19029, 0d4000000000000000, %fd20021;
	add.f64 	%fd20023, %fd19031, %fd20022;
	sub.f64 	%fd20024, %fd20023, %fd19036;
	sub.f64 	%fd20025, %fd20024, %fd19040;
	sub.f64 	%fd20026, %fd20025, %fd19042;
	sub.f64 	%fd20027, %fd20026, %fd19044;
	fma.rn.f64 	%fd20028, %fd19046, 0d3FEE147AE147AE14, %fd20027;
	add.f64 	%fd20029, %fd20028, %fd19050;
	add.f64 	%fd20030, %fd20029, %fd19054;
	sub.f64 	%fd20031, %fd20030, %fd19061;
	sub.f64 	%fd20032, %fd20031, %fd19063;
	sub.f64 	%fd20033, %fd20032, %fd19065;
	sub.f64 	%fd20034, %fd20033, %fd19067;
	add.f64 	%fd20035, %fd20034, %fd19069;
	fma.rn.f64 	%fd20036, %fd19071, 0d4008000000000000, %fd20035;
	fma.rn.f64 	%fd20037, %fd19073, 0d3FD6666666666666, %fd20036;
	add.f64 	%fd20038, %fd19075, %fd20037;
	fma.rn.f64 	%fd20039, %fd19077, 0d4008000000000000, %fd20038;
	fma.rn.f64 	%fd20040, %fd19079, 0d4008000000000000, %fd20039;
	sub.f64 	%fd20041, %fd20040, %fd19081;
	sub.f64 	%fd20042, %fd20041, %fd19083;
	add.f64 	%fd20043, %fd20042, %fd19085;
	fma.rn.f64 	%fd20044, %fd19087, 0d4000000000000000, %fd20043;
	add.f64 	%fd20045, %fd20044, %fd19132;
	add.f64 	%fd20046, %fd20045, %fd19134;
	sub.f64 	%fd20047, %fd20046, %fd19136;
	add.f64 	%fd20048, %fd20047, %fd19140;
	sub.f64 	%fd20049, %fd20048, %fd19144;
	sub.f64 	%fd20050, %fd20049, %fd19166;
	fma.rn.f64 	%fd20051, %fd19216, 0d4000000000000000, %fd20050;
	fma.rn.f64 	%fd20052, %fd19217, 0d4000000000000000, %fd20051;
	add.f64 	%fd20053, %fd20052, %fd19219;
	add.f64 	%fd20054, %fd20053, %fd19220;
	add.f64 	%fd20055, %fd20054, %fd19221;
	add.f64 	%fd20056, %fd20055, %fd19222;
	add.f64 	%fd20057, %fd20056, %fd19224;
	fma.rn.f64 	%fd20058, %fd19225, 0d4010000000000000, %fd20057;
	fma.rn.f64 	%fd20059, %fd19226, 0d4008000000000000, %fd20058;
	add.f64 	%fd20060, %fd19227, %fd20059;
	add.f64 	%fd20061, %fd19228, %fd20060;
	add.f64 	%fd20062, %fd20061, %fd19238;
	add.f64 	%fd20063, %fd20062, %fd19239;
	add.f64 	%fd20064, %fd20063, %fd19240;
	fma.rn.f64 	%fd20065, %fd19241, 0d4000000000000000, %fd20064;
	add.f64 	%fd26143, %fd19242, %fd20065;
	st.local.f64 	[%rd1+1016], %fd26143;
	add.f64 	%fd20066, %fd18768, %fd18777;
	add.f64 	%fd20067, %fd20066, %fd18779;
	sub.f64 	%fd20068, %fd20067, %fd26249;
	add.f64 	%fd20069, %fd20068, %fd18784;
	add.f64 	%fd20070, %fd20069, %fd18818;
	add.f64 	%fd20071, %fd20070, %fd18820;
	add.f64 	%fd20072, %fd20071, %fd18823;
	add.f64 	%fd20073, %fd20072, %fd18825;
	add.f64 	%fd20074, %fd20073, %fd18831;
	add.f64 	%fd20075, %fd18835, %fd20074;
	add.f64 	%fd20076, %fd18837, %fd20075;
	add.f64 	%fd20077, %fd20076, %fd18844;
	add.f64 	%fd20078, %fd20077, %fd18850;
	add.f64 	%fd20079, %fd20078, %fd18852;
	add.f64 	%fd20080, %fd20079, %fd18858;
	add.f64 	%fd20081, %fd20080, %fd18871;
	add.f64 	%fd20082, %fd20081, %fd18873;
	add.f64 	%fd20083, %fd20082, %fd18879;
	add.f64 	%fd20084, %fd20083, %fd18881;
	add.f64 	%fd20085, %fd20084, %fd18897;
	add.f64 	%fd20086, %fd20085, %fd18901;
	add.f64 	%fd20087, %fd20086, %fd18922;
	add.f64 	%fd20088, %fd20087, %fd18926;
	add.f64 	%fd20089, %fd20088, %fd18929;
	add.f64 	%fd20090, %fd20089, %fd18949;
	add.f64 	%fd20091, %fd20090, %fd18951;
	add.f64 	%fd20092, %fd20091, %fd18967;
	fma.rn.f64 	%fd20093, %fd18975, 0d3FEB333333333333, %fd20092;
	add.f64 	%fd20094, %fd20093, %fd19001;
	add.f64 	%fd20095, %fd20094, %fd19050;
	add.f64 	%fd20096, %fd20095, %fd19052;
	add.f64 	%fd20097, %fd20096, %fd19075;
	add.f64 	%fd20098, %fd20097, %fd19079;
	add.f64 	%fd20099, %fd20098, %fd19101;
	add.f64 	%fd20100, %fd20099, %fd19122;
	add.f64 	%fd20101, %fd20100, %fd19128;
	add.f64 	%fd20102, %fd20101, %fd19130;
	add.f64 	%fd20103, %fd20102, %fd19146;
	add.f64 	%fd20104, %fd20103, %fd19148;
	add.f64 	%fd20105, %fd20104, %fd19150;
	sub.f64 	%fd20106, %fd20105, %fd19173;
	fma.rn.f64 	%fd20107, %fd19187, 0d3FF27AE147AE147B, %fd20106;
	sub.f64 	%fd20108, %fd20107, %fd19245;
	add.f64 	%fd20109, %fd20108, %fd19248;
	sub.f64 	%fd20110, %fd20109, %fd19252;
	add.f64 	%fd20111, %fd20110, %fd19256;
	sub.f64 	%fd20112, %fd20111, %fd19258;
	add.f64 	%fd20113, %fd20112, %fd19264;
	add.f64 	%fd26142, %fd20113, %fd19266;
	st.local.f64 	[%rd1+1024], %fd26142;
	sub.f64 	%fd20114, %fd19091, %fd19089;
	fma.rn.f64 	%fd20115, %fd19093, 0d4000000000000000, %fd20114;
	sub.f64 	%fd20116, %fd20115, %fd19097;
	add.f64 	%fd20117, %fd20116, %fd19101;
	add.f64 	%fd20118, %fd20117, %fd19105;
	sub.f64 	%fd20119, %fd20118, %fd19107;
	add.f64 	%fd20120, %fd20119, %fd19109;
	sub.f64 	%fd20121, %fd20120, %fd19114;
	sub.f64 	%fd20122, %fd20121, %fd19116;
	add.f64 	%fd20123, %fd20122, %fd19120;
	add.f64 	%fd20124, %fd20123, %fd19122;
	sub.f64 	%fd20125, %fd20124, %fd19124;
	sub.f64 	%fd20126, %fd20125, %fd19126;
	fma.rn.f64 	%fd20127, %fd19128, 0d4008000000000000, %fd20126;
	fma.rn.f64 	%fd20128, %fd19130, 0d4000000000000000, %fd20127;
	sub.f64 	%fd20129, %fd20128, %fd19132;
	sub.f64 	%fd20130, %fd20129, %fd19134;
	add.f64 	%fd20131, %fd20130, %fd19136;
	add.f64 	%fd20132, %fd20131, %fd19138;
	add.f64 	%fd20133, %fd19140, %fd20132;
	add.f64 	%fd20134, %fd20133, %fd19144;
	add.f64 	%fd20135, %fd20134, %fd19146;
	fma.rn.f64 	%fd20136, %fd19148, 0d4000000000000000, %fd20135;
	add.f64 	%fd20137, %fd19150, %fd20136;
	sub.f64 	%fd20138, %fd20137, %fd19168;
	add.f64 	%fd20139, %fd20138, %fd19170;
	fma.rn.f64 	%fd20140, %fd19229, 0d4000000000000000, %fd20139;
	add.f64 	%fd20141, %fd19230, %fd20140;
	add.f64 	%fd20142, %fd19231, %fd20141;
	add.f64 	%fd20143, %fd19232, %fd20142;
	fma.rn.f64 	%fd20144, %fd19233, 0d3FEB333333333333, %fd20143;
	add.f64 	%fd20145, %fd19234, %fd20144;
	fma.rn.f64 	%fd20146, %fd19235, 0d4000000000000000, %fd20145;
	fma.rn.f64 	%fd20147, %fd19236, 0d4008000000000000, %fd20146;
	add.f64 	%fd20148, %fd19237, %fd20147;
	add.f64 	%fd20149, %fd19238, %fd20148;
	add.f64 	%fd20150, %fd19239, %fd20149;
	add.f64 	%fd20151, %fd19240, %fd20150;
	add.f64 	%fd20152, %fd19241, %fd20151;
	fma.rn.f64 	%fd26141, %fd19242, 0d4000000000000000, %fd20152;
	st.local.f64 	[%rd1+1032], %fd26141;
	fma.rn.f64 	%fd20153, %fd18856, 0d3FD0000000000000, %fd18860;
	add.f64 	%fd20154, %fd20153, %fd26237;
	add.f64 	%fd20155, %fd20154, %fd18865;
	add.f64 	%fd20156, %fd20155, %fd19893;
	add.f64 	%fd20157, %fd18869, %fd20156;
	fma.rn.f64 	%fd20158, %fd18871, 0d3FD3333333333333, %fd20157;
	sub.f64 	%fd20159, %fd20158, %fd18873;
	sub.f64 	%fd20160, %fd20159, %fd18875;
	fma.rn.f64 	%fd20161, %fd18883, 0d3FF23851EB851EB8, %fd20160;
	fma.rn.f64 	%fd20162, %fd18893, 0d3FE8000000000000, %fd20161;
	add.f64 	%fd20163, %fd20162, %fd18913;
	add.f64 	%fd20164, %fd18915, %fd20163;
	add.f64 	%fd20165, %fd20164, %fd18924;
	add.f64 	%fd20166, %fd20165, %fd18926;
	fma.rn.f64 	%fd20167, %fd18931, 0d3FE23D70A3D70A3D, %fd20166;
	fma.rn.f64 	%fd20168, %fd18941, 0d3FE999999999999A, %fd20167;
	fma.rn.f64 	%fd20169, %fd18947, 0d3FEF5C28F5C28F5C, %fd20168;
	add.f64 	%fd20170, %fd20169, %fd18955;
	fma.rn.f64 	%fd20171, %fd18957, 0d3FE999999999999A, %fd20170;
	fma.rn.f64 	%fd20172, %fd18969, 0d3FE5C28F5C28F5C3, %fd20171;
	fma.rn.f64 	%fd20173, %fd18983, 0d3FE8000000000000, %fd20172;
	fma.rn.f64 	%fd20174, %fd18988, 0d3FF2000000000000, %fd20173;
	fma.rn.f64 	%fd20175, %fd18989, 0d3FE0000000000000, %fd20174;
	fma.rn.f64 	%fd20176, %fd19006, 0d3FE28F5C28F5C28F, %fd20175;
	fma.rn.f64 	%fd20177, %fd19014, 0d3FEE978D4FDF3B64, %fd20176;
	fma.rn.f64 	%fd20178, %fd19016, 0d3FF4000000000000, %fd20177;
	add.f64 	%fd20179, %fd20178, %fd19017;
	sub.f64 	%fd20180, %fd20179, %fd19065;
	add.f64 	%fd20181, %fd20180, %fd19067;
	add.f64 	%fd20182, %fd20181, %fd19069;
	sub.f64 	%fd20183, %fd20182, %fd19114;
	add.f64 	%fd20184, %fd20183, %fd19118;
	add.f64 	%fd20185, %fd19120, %fd20184;
	add.f64 	%fd20186, %fd20185, %fd19153;
	add.f64 	%fd20187, %fd20186, %fd19157;
	add.f64 	%fd20188, %fd20187, %fd19159;
	add.f64 	%fd20189, %fd20188, %fd19166;
	add.f64 	%fd20190, %fd20189, %fd19168;
	add.f64 	%fd20191, %fd20190, %fd19184;
	sub.f64 	%fd20192, %fd20191, %fd19185;
	sub.f64 	%fd20193, %fd20192, %fd19186;
	add.f64 	%fd20194, %fd20193, %fd19192;
	add.f64 	%fd20195, %fd20194, %fd19197;
	add.f64 	%fd20196, %fd20195, %fd19199;
	add.f64 	%fd20197, %fd20196, %fd19205;
	fma.rn.f64 	%fd20198, %fd19206, 0d3FE8000000000000, %fd20197;
	add.f64 	%fd20199, %fd20198, %fd19214;
	add.f64 	%fd26140, %fd20199, %fd19215;
	st.local.f64 	[%rd1+1040], %fd26140;
	sub.f64 	%fd20200, %fd18751, %fd18753;
	sub.f64 	%fd20201, %fd20200, %fd18757;
	sub.f64 	%fd20202, %fd20201, %fd18765;
	sub.f64 	%fd20203, %fd20202, %fd18770;
	add.f64 	%fd20204, %fd20203, %fd18777;
	add.f64 	%fd20205, %fd20204, %fd18786;
	add.f64 	%fd20206, %fd20205, %fd18788;
	add.f64 	%fd20207, %fd20206, %fd18796;
	sub.f64 	%fd20208, %fd20207, %fd18798;
	add.f64 	%fd20209, %fd20208, %fd18802;
	sub.f64 	%fd20210, %fd20209, %fd19025;
	sub.f64 	%fd20211, %fd20210, %fd19059;
	fma.rn.f64 	%fd20212, %fd19073, 0d3FB999999999999A, %fd20211;
	sub.f64 	%fd20213, %fd20212, %fd19091;
	sub.f64 	%fd20214, %fd20213, %fd19103;
	add.f64 	%fd20215, %fd20214, %fd1371;
	add.f64 	%fd20216, %fd19172, %fd20215;
	add.f64 	%fd20217, %fd20216, %fd19176;
	add.f64 	%fd20218, %fd20217, %fd19177;
	add.f64 	%fd20219, %fd20218, %fd19178;
	add.f64 	%fd20220, %fd20219, %fd1370;
	add.f64 	%fd20221, %fd20220, %fd19218;
	add.f64 	%fd26139, %fd20221, %fd19230;
	st.local.f64 	[%rd1+1048], %fd26139;
	sub.f64 	%fd20222, %fd19089, %fd19091;
	sub.f64 	%fd20223, %fd20222, %fd19365;
	sub.f64 	%fd20224, %fd20223, %fd19367;
	sub.f64 	%fd20225, %fd20224, %fd19099;
	add.f64 	%fd20226, %fd20225, %fd19103;
	sub.f64 	%fd20227, %fd20226, %fd19109;
	sub.f64 	%fd20228, %fd20227, %fd19111;
	add.f64 	%fd20229, %fd20228, %fd19112;
	sub.f64 	%fd20230, %fd20229, %fd19118;
	sub.f64 	%fd20231, %fd20230, %fd19120;
	sub.f64 	%fd20232, %fd20231, %fd19138;
	sub.f64 	%fd20233, %fd20232, %fd19140;
	sub.f64 	%fd20234, %fd20233, %fd19142;
	sub.f64 	%fd20235, %fd20234, %fd19170;
	sub.f64 	%fd20236, %fd20235, %fd19230;
	fma.rn.f64 	%fd26138, %fd19233, 0d3FC3333333333333, %fd20236;
	st.local.f64 	[%rd1+1056], %fd26138;
	fma.rn.f64 	%fd20237, %fd18790, 0d4000000000000000, %fd18786;
	sub.f64 	%fd20238, %fd20237, %fd18794;
	sub.f64 	%fd20239, %fd20238, %fd18796;
	add.f64 	%fd20240, %fd20239, %fd18798;
	sub.f64 	%fd20241, %fd20240, %fd18804;
	sub.f64 	%fd20242, %fd20241, %fd18809;
	sub.f64 	%fd20243, %fd20242, %fd26240;
	sub.f64 	%fd20244, %fd20243, %fd18833;
	sub.f64 	%fd20245, %fd20244, %fd18835;
	add.f64 	%fd20246, %fd20245, %fd18839;
	add.f64 	%fd20247, %fd20246, %fd18844;
	add.f64 	%fd20248, %fd20247, %fd18846;
	add.f64 	%fd20249, %fd20248, %fd18848;
	add.f64 	%fd20250, %fd20249, %fd18854;
	sub.f64 	%fd20251, %fd20250, %fd26237;
	sub.f64 	%fd20252, %fd20251, %fd18889;
	sub.f64 	%fd20253, %fd20252, %fd18907;
	sub.f64 	%fd20254, %fd20253, %fd18939;
	sub.f64 	%fd20255, %fd20254, %fd18947;
	sub.f64 	%fd20256, %fd20255, %fd18955;
	sub.f64 	%fd20257, %fd20256, %fd18973;
	sub.f64 	%fd20258, %fd20257, %fd18983;
	sub.f64 	%fd20259, %fd20258, %fd18997;
	sub.f64 	%fd20260, %fd20259, %fd19014;
	sub.f64 	%fd20261, %fd20260, %fd19054;
	sub.f64 	%fd20262, %fd20261, %fd19109;
	add.f64 	%fd20263, %fd20262, %fd19176;
	sub.f64 	%fd20264, %fd20263, %fd19177;
	add.f64 	%fd20265, %fd20264, %fd19179;
	add.f64 	%fd26137, %fd20265, %fd19181;
	st.local.f64 	[%rd1+1064], %fd26137;
	sub.f64 	%fd20266, %fd19023, %fd19025;
	sub.f64 	%fd20267, %fd20266, %fd19355;
	sub.f64 	%fd20268, %fd20267, %fd19357;
	add.f64 	%fd20269, %fd19031, %fd19031;
	sub.f64 	%fd20270, %fd20268, %fd20269;
	add.f64 	%fd20271, %fd19033, %fd19033;
	sub.f64 	%fd20272, %fd20270, %fd20271;
	fma.rn.f64 	%fd20273, %fd19034, 0d4000000000000000, %fd20272;
	add.f64 	%fd20274, %fd19042, %fd20273;
	sub.f64 	%fd20275, %fd20274, %fd19046;
	sub.f64 	%fd20276, %fd20275, %fd19048;
	add.f64 	%fd20277, %fd20276, %fd19052;
	sub.f64 	%fd20278, %fd20277, %fd19054;
	sub.f64 	%fd20279, %fd20278, %fd19056;
	add.f64 	%fd20280, %fd20279, %fd19057;
	add.f64 	%fd20281, %fd20280, %fd19059;
	sub.f64 	%fd20282, %fd20281, %fd19069;
	add.f64 	%fd20283, %fd20282, %fd19071;
	fma.rn.f64 	%fd20284, %fd19073, 0d3FDD70A3D70A3D71, %fd20283;
	add.f64 	%fd20285, %fd20284, %fd19085;
	add.f64 	%fd20286, %fd20285, %fd19087;
	sub.f64 	%fd20287, %fd20286, %fd19138;
	sub.f64 	%fd20288, %fd20287, %fd19140;
	sub.f64 	%fd20289, %fd20288, %fd19142;
	add.f64 	%fd20290, %fd20289, %fd19218;
	add.f64 	%fd26136, %fd20290, %fd19223;
	st.local.f64 	[%rd1+1072], %fd26136;
	sub.f64 	%fd20291, %fd18794, %fd18798;
	sub.f64 	%fd20292, %fd20291, %fd18800;
	sub.f64 	%fd20293, %fd20292, %fd18802;
	fma.rn.f64 	%fd20294, %fd18804, 0d4000000000000000, %fd20293;
	sub.f64 	%fd20295, %fd20294, %fd18806;
	add.f64 	%fd20296, %fd18807, %fd20295;
	add.f64 	%fd20297, %fd20296, %fd26240;
	sub.f64 	%fd20298, %fd20297, %fd18812;
	sub.f64 	%fd20299, %fd20298, %fd18814;
	add.f64 	%fd20300, %fd20299, %fd18816;
	add.f64 	%fd20301, %fd20300, %fd18818;
	add.f64 	%fd20302, %fd20301, %fd18821;
	add.f64 	%fd20303, %fd20302, %fd18823;
	sub.f64 	%fd20304, %fd20303, %fd18837;
	sub.f64 	%fd20305, %fd20304, %fd18839;
	sub.f64 	%fd20306, %fd20305, %fd18848;
	add.f64 	%fd20307, %fd20306, %fd26237;
	add.f64 	%fd20308, %fd20307, %fd18865;
	add.f64 	%fd20309, %fd20308, %fd18889;
	add.f64 	%fd20310, %fd20309, %fd18891;
	add.f64 	%fd20311, %fd20310, %fd18907;
	sub.f64 	%fd20312, %fd20311, %fd18909;
	add.f64 	%fd20313, %fd20312, %fd18911;
	add.f64 	%fd20314, %fd20313, %fd18924;
	add.f64 	%fd20315, %fd20314, %fd18926;
	add.f64 	%fd20316, %fd18927, %fd20315;
	fma.rn.f64 	%fd20317, %fd18939, 0d3FEEB851EB851EB8, %fd20316;
	fma.rn.f64 	%fd20318, %fd18947, 0d3FEF5C28F5C28F5C, %fd20317;
	add.f64 	%fd20319, %fd20318, %fd18955;
	add.f64 	%fd20320, %fd20319, %fd18965;
	fma.rn.f64 	%fd20321, %fd18973, 0d3FEAE147AE147AE1, %fd20320;
	add.f64 	%fd20322, %fd20321, %fd18983;
	sub.f64 	%fd20323, %fd20322, %fd18986;
	fma.rn.f64 	%fd20324, %fd18997, 0d3FEF851EB851EB85, %fd20323;
	add.f64 	%fd20325, %fd20324, %fd19001;
	add.f64 	%fd20326, %fd20325, %fd19003;
	add.f64 	%fd20327, %fd19004, %fd20326;
	fma.rn.f64 	%fd20328, %fd19014, 0d3FEE978D4FDF3B64, %fd20327;
	add.f64 	%fd20329, %fd20328, %fd19054;
	sub.f64 	%fd20330, %fd20329, %fd19056;
	add.f64 	%fd20331, %fd20330, %fd19057;
	add.f64 	%fd20332, %fd20331, %fd19109;
	sub.f64 	%fd20333, %fd20332, %fd19111;
	add.f64 	%fd20334, %fd20333, %fd19112;
	sub.f64 	%fd20335, %fd20334, %fd19176;
	add.f64 	%fd20336, %fd20335, %fd19178;
	add.f64 	%fd20337, %fd20336, %fd19180;
	add.f64 	%fd20338, %fd20337, %fd19182;
	fma.rn.f64 	%fd20339, %fd19183, 0d3FE55810624DD2F2, %fd20338;
	add.f64 	%fd20340, %fd20339, %fd19192;
	add.f64 	%fd20341, %fd20340, %fd19193;
	add.f64 	%fd20342, %fd20341, %fd19201;
	add.f64 	%fd20343, %fd20342, %fd19212;
	add.f64 	%fd20344, %fd20343, %fd19213;
	add.f64 	%fd20345, %fd20344, %fd19215;
	add.f64 	%fd20346, %fd20345, %fd19221;
	add.f64 	%fd20347, %fd20346, %fd19223;
	add.f64 	%fd20348, %fd20347, %fd19232;
	fma.rn.f64 	%fd26135, %fd19233, 0d3FC3333333333333, %fd20348;
	st.local.f64 	[%rd1+1080], %fd26135;
	sub.f64 	%fd20349, %fd18800, %fd18804;
	sub.f64 	%fd20350, %fd20349, %fd18806;
	add.f64 	%fd20351, %fd18807, %fd20350;
	sub.f64 	%fd20352, %fd20351, %fd18816;
	add.f64 	%fd20353, %fd20352, %fd18820;
	sub.f64 	%fd20354, %fd20353, %fd18865;
	sub.f64 	%fd20355, %fd20354, %fd18875;
	sub.f64 	%fd20356, %fd20355, %fd18891;
	sub.f64 	%fd20357, %fd20356, %fd18899;
	sub.f64 	%fd20358, %fd20357, %fd18911;
	sub.f64 	%fd20359, %fd20358, %fd18935;
	sub.f64 	%fd20360, %fd20359, %fd19010;
	add.f64 	%fd20361, %fd20360, %fd19059;
	add.f64 	%fd20362, %fd20361, %fd19061;
	add.f64 	%fd20363, %fd20362, %fd19107;
	sub.f64 	%fd20364, %fd20363, %fd19157;
	sub.f64 	%fd20365, %fd20364, %fd19178;
	sub.f64 	%fd20366, %fd20365, %fd19179;
	add.f64 	%fd20367, %fd19180, %fd20366;
	fma.rn.f64 	%fd20368, %fd19183, 0d3FD54FDF3B645A1D, %fd20367;
	add.f64 	%fd20369, %fd20368, %fd19222;
	fma.rn.f64 	%fd26134, %fd19233, 0d3FEB333333333333, %fd20369;
	st.local.f64 	[%rd1+1088], %fd26134;
	add.f64 	%fd20370, %fd18759, %fd26241;
	sub.f64 	%fd20371, %fd20370, %fd18770;
	sub.f64 	%fd20372, %fd20371, %fd26250;
	sub.f64 	%fd20373, %fd20372, %fd18773;
	sub.f64 	%fd20374, %fd20373, %fd18775;
	sub.f64 	%fd20375, %fd20374, %fd18777;
	sub.f64 	%fd20376, %fd20375, %fd18779;
	add.f64 	%fd20377, %fd18781, %fd18781;
	sub.f64 	%fd20378, %fd20376, %fd20377;
	add.f64 	%fd20379, %fd20378, %fd18784;
	sub.f64 	%fd20380, %fd20379, %fd26240;
	sub.f64 	%fd20381, %fd20380, %fd18814;
	sub.f64 	%fd20382, %fd20381, %fd18816;
	add.f64 	%fd20383, %fd20382, %fd18821;
	sub.f64 	%fd20384, %fd20383, %fd18829;
	sub.f64 	%fd20385, %fd20384, %fd18831;
	add.f64 	%fd20386, %fd18833, %fd20385;
	add.f64 	%fd20387, %fd20386, %fd18854;
	add.f64 	%fd20388, %fd20387, %fd18860;
	sub.f64 	%fd20389, %fd20388, %fd18862;
	add.f64 	%fd20390, %fd20389, %fd26237;
	add.f64 	%fd20391, %fd20390, %fd18865;
	add.f64 	%fd20392, %fd20391, %fd19893;
	add.f64 	%fd20393, %fd20392, %fd18873;
	add.f64 	%fd20394, %fd20393, %fd18875;
	add.f64 	%fd20395, %fd20394, %fd18879;
	fma.rn.f64 	%fd20396, %fd18883, 0d3FC0A3D70A3D70A4, %fd20395;
	sub.f64 	%fd20397, %fd20396, %fd18887;
	add.f64 	%fd20398, %fd20397, %fd18889;
	add.f64 	%fd20399, %fd20398, %fd18891;
	add.f64 	%fd20400, %fd20399, %fd18893;
	sub.f64 	%fd20401, %fd20400, %fd18903;
	sub.f64 	%fd20402, %fd20401, %fd18905;
	add.f64 	%fd20403, %fd20402, %fd18913;
	fma.rn.f64 	%fd20404, %fd18917, 0d3FEA3D70A3D70A3D, %fd20403;
	fma.rn.f64 	%fd20405, %fd18931, 0d3FD0A3D70A3D70A4, %fd20404;
	sub.f64 	%fd20406, %fd20405, %fd18937;
	fma.rn.f64 	%fd20407, %fd18939, 0d3FEEB851EB851EB8, %fd20406;
	fma.rn.f64 	%fd20408, %fd18941, 0d3FE999999999999A, %fd20407;
	sub.f64 	%fd20409, %fd20408, %fd18945;
	fma.rn.f64 	%fd20410, %fd18947, 0d3FEF5C28F5C28F5C, %fd20409;
	sub.f64 	%fd20411, %fd20410, %fd18953;
	fma.rn.f64 	%fd20412, %fd18957, 0d3FD3333333333333, %fd20411;
	add.f64 	%fd20413, %fd20412, %fd18961;
	fma.rn.f64 	%fd20414, %fd18969, 0d3FF3AE147AE147AE, %fd20413;
	sub.f64 	%fd20415, %fd20414, %fd18971;
	fma.rn.f64 	%fd20416, %fd18973, 0d3FE1EB851EB851EC, %fd20415;
	fma.rn.f64 	%fd20417, %fd18977, 0d3FD47AE147AE147B, %fd20416;
	sub.f64 	%fd20418, %fd20417, %fd18981;
	fma.rn.f64 	%fd20419, %fd18983, 0d3FE8000000000000, %fd20418;
	fma.rn.f64 	%fd20420, %fd18988, 0d3FEC000000000000, %fd20419;
	add.f64 	%fd20421, %fd20420, %fd18989;
	sub.f64 	%fd20422, %fd20421, %fd18995;
	fma.rn.f64 	%fd20423, %fd19006, 0d3FD0000000000000, %fd20422;
	sub.f64 	%fd20424, %fd20423, %fd19012;
	fma.rn.f64 	%fd20425, %fd19014, 0d3FEE978D4FDF3B64, %fd20424;
	add.f64 	%fd20426, %fd19016, %fd20425;
	add.f64 	%fd20427, %fd20426, %fd19017;
	sub.f64 	%fd20428, %fd20427, %fd19040;
	sub.f64 	%fd20429, %fd20428, %fd19042;
	add.f64 	%fd20430, %fd20429, %fd19044;
	fma.rn.f64 	%fd20431, %fd19046, 0d3FEE147AE147AE14, %fd20430;
	sub.f64 	%fd20432, %fd20431, %fd19048;
	add.f64 	%fd20433, %fd20432, %fd19065;
	add.f64 	%fd20434, %fd20433, %fd19069;
	sub.f64 	%fd20435, %fd20434, %fd19097;
	sub.f64 	%fd20436, %fd20435, %fd19099;
	add.f64 	%fd20437, %fd20436, %fd19114;
	add.f64 	%fd20438, %fd20437, %fd19120;
	add.f64 	%fd20439, %fd20438, %fd26259;
	add.f64 	%fd20440, %fd20439, %fd19155;
	fma.rn.f64 	%fd20441, %fd19159, 0d3FD999999999999A, %fd20440;
	sub.f64 	%fd20442, %fd20441, %fd19164;
	fma.rn.f64 	%fd20443, %fd19183, 0d3FE55810624DD2F2, %fd20442;
	add.f64 	%fd20444, %fd19184, %fd20443;
	add.f64 	%fd20445, %fd19186, %fd20444;
	add.f64 	%fd20446, %fd20445, %fd19188;
	add.f64 	%fd20447, %fd20446, %fd19189;
	add.f64 	%fd20448, %fd20447, %fd19194;
	add.f64 	%fd20449, %fd20448, %fd19197;
	add.f64 	%fd20450, %fd20449, %fd19198;
	add.f64 	%fd20451, %fd20450, %fd19201;
	fma.rn.f64 	%fd20452, %fd19202, 0d3FE570A3D70A3D71, %fd20451;
	add.f64 	%fd20453, %fd19205, %fd20452;
	fma.rn.f64 	%fd20454, %fd19206, 0d3FE8000000000000, %fd20453;
	fma.rn.f64 	%fd20455, %fd19212, 0d3FE570A3D70A3D71, %fd20454;
	add.f64 	%fd20456, %fd20455, %fd19214;
	add.f64 	%fd26133, %fd20456, %fd19215;
	st.local.f64 	[%rd1+1096], %fd26133;
	add.f64 	%fd20457, %fd19036, %fd19040;
	add.f64 	%fd20458, %fd20457, %fd19044;
	fma.rn.f64 	%fd20459, %fd19046, 0d3FAEB851EB851EB8, %fd20458;
	sub.f64 	%fd20460, %fd20459, %fd19050;
	add.f64 	%fd20461, %fd20460, %fd19063;
	add.f64 	%fd20462, %fd19065, %fd20461;
	add.f64 	%fd20463, %fd20462, %fd19067;
	add.f64 	%fd20464, %fd20463, %fd19081;
	add.f64 	%fd20465, %fd20464, %fd19083;
	add.f64 	%fd20466, %fd20465, %fd19166;
	sub.f64 	%fd20467, %fd20466, %fd19219;
	sub.f64 	%fd20468, %fd20467, %fd19248;
	sub.f64 	%fd20469, %fd20468, %fd19250;
	sub.f64 	%fd20470, %fd20469, %fd19254;
	sub.f64 	%fd20471, %fd20470, %fd19262;
	sub.f64 	%fd26132, %fd20471, %fd19266;
	st.local.f64 	[%rd1+1104], %fd26132;
	mov.f64 	%fd26258, %fd26257;
$L__BB0_877:
	setp.eq.s32 	%p1029, %r3407, 0;
	mul.lo.s32 	%r3129, %r3407, 139;
	mul.wide.u32 	%rd484, %r3129, 8;
	add.s64 	%rd485, %rd6, %rd484;
	st.local.f64 	[%rd485], %fd26270;
	st.local.f64 	[%rd485+8], %fd26269;
	st.local.f64 	[%rd485+16], %fd26268;
	st.local.f64 	[%rd485+24], %fd26267;
	st.local.f64 	[%rd485+32], %fd26266;
	st.local.f64 	[%rd485+40], %fd26265;
	st.local.f64 	[%rd485+48], %fd26264;
	st.local.f64 	[%rd485+56], %fd26263;
	st.local.f64 	[%rd485+64], %fd26262;
	st.local.f64 	[%rd485+72], %fd26261;
	st.local.f64 	[%rd485+80], %fd26260;
	st.local.f64 	[%rd485+88], %fd26259;
	st.local.f64 	[%rd485+96], %fd26258;
	st.local.f64 	[%rd485+104], %fd26257;
	st.local.f64 	[%rd485+112], %fd26256;
	st.local.f64 	[%rd485+120], %fd26255;
	st.local.f64 	[%rd485+128], %fd26254;
	st.local.f64 	[%rd485+136], %fd26253;
	st.local.f64 	[%rd485+144], %fd26252;
	st.local.f64 	[%rd485+152], %fd26251;
	st.local.f64 	[%rd485+160], %fd26250;
	st.local.f64 	[%rd485+168], %fd26249;
	st.local.f64 	[%rd485+176], %fd26248;
	st.local.f64 	[%rd485+184], %fd26247;
	st.local.f64 	[%rd485+192], %fd26246;
	st.local.f64 	[%rd485+200], %fd26245;
	st.local.f64 	[%rd485+208], %fd26244;
	st.local.f64 	[%rd485+216], %fd26243;
	st.local.f64 	[%rd485+224], %fd26242;
	st.local.f64 	[%rd485+232], %fd26241;
	st.local.f64 	[%rd485+240], %fd26240;
	st.local.f64 	[%rd485+248], %fd26239;
	st.local.f64 	[%rd485+256], %fd26238;
	st.local.f64 	[%rd485+264], %fd26237;
	st.local.f64 	[%rd485+272], %fd26236;
	st.local.f64 	[%rd485+280], %fd26235;
	st.local.f64 	[%rd485+288], %fd26234;
	st.local.f64 	[%rd485+296], %fd26233;
	st.local.f64 	[%rd485+304], %fd26232;
	st.local.f64 	[%rd485+312], %fd26231;
	st.local.f64 	[%rd485+320], %fd26230;
	st.local.f64 	[%rd485+328], %fd26229;
	st.local.f64 	[%rd485+336], %fd26228;
	st.local.f64 	[%rd485+344], %fd26227;
	st.local.f64 	[%rd485+352], %fd26226;
	st.local.f64 	[%rd485+360], %fd26225;
	st.local.f64 	[%rd485+368], %fd26224;
	st.local.f64 	[%rd485+376], %fd26223;
	st.local.f64 	[%rd485+384], %fd26222;
	st.local.f64 	[%rd485+392], %fd26221;
	st.local.f64 	[%rd485+400], %fd26220;
	st.local.f64 	[%rd485+408], %fd26219;
	st.local.f64 	[%rd485+416], %fd26218;
	st.local.f64 	[%rd485+424], %fd26217;
	st.local.f64 	[%rd485+432], %fd26216;
	st.local.f64 	[%rd485+440], %fd26215;
	st.local.f64 	[%rd485+448], %fd26214;
	st.local.f64 	[%rd485+456], %fd26213;
	st.local.f64 	[%rd485+464], %fd26212;
	st.local.f64 	[%rd485+472], %fd26211;
	st.local.f64 	[%rd485+480], %fd26210;
	st.local.f64 	[%rd485+488], %fd26209;
	st.local.f64 	[%rd485+496], %fd26208;
	st.local.f64 	[%rd485+504], %fd26207;
	st.local.f64 	[%rd485+512], %fd26206;
	st.local.f64 	[%rd485+520], %fd26205;
	st.local.f64 	[%rd485+528], %fd26204;
	st.local.f64 	[%rd485+536], %fd26203;
	st.local.f64 	[%rd485+544], %fd26202;
	st.local.f64 	[%rd485+552], %fd26201;
	st.local.f64 	[%rd485+560], %fd26200;
	st.local.f64 	[%rd485+568], %fd26199;
	st.local.f64 	[%rd485+576], %fd26198;
	st.local.f64 	[%rd485+584], %fd26197;
	st.local.f64 	[%rd485+592], %fd26196;
	st.local.f64 	[%rd485+600], %fd26195;
	st.local.f64 	[%rd485+608], %fd26194;
	st.local.f64 	[%rd485+616], %fd26193;
	st.local.f64 	[%rd485+624], %fd26192;
	st.local.f64 	[%rd485+632], %fd26191;
	st.local.f64 	[%rd485+640], %fd26190;
	st.local.f64 	[%rd485+648], %fd26189;
	st.local.f64 	[%rd485+656], %fd26188;
	st.local.f64 	[%rd485+664], %fd26187;
	st.local.f64 	[%rd485+672], %fd26186;
	st.local.f64 	[%rd485+680], %fd26185;
	st.local.f64 	[%rd485+688], %fd26184;
	st.local.f64 	[%rd485+696], %fd26183;
	st.local.f64 	[%rd485+704], %fd26182;
	st.local.f64 	[%rd485+712], %fd26181;
	st.local.f64 	[%rd485+720], %fd26180;
	st.local.f64 	[%rd485+728], %fd26179;
	st.local.f64 	[%rd485+736], %fd26178;
	st.local.f64 	[%rd485+744], %fd26177;
	st.local.f64 	[%rd485+752], %fd26176;
	st.local.f64 	[%rd485+760], %fd26175;
	st.local.f64 	[%rd485+768], %fd26174;
	st.local.f64 	[%rd485+776], %fd26173;
	st.local.f64 	[%rd485+784], %fd26172;
	st.local.f64 	[%rd485+792], %fd26171;
	st.local.f64 	[%rd485+800], %fd26170;
	st.local.f64 	[%rd485+808], %fd26169;
	st.local.f64 	[%rd485+816], %fd26168;
	st.local.f64 	[%rd485+824], %fd26167;
	st.local.f64 	[%rd485+832], %fd26166;
	st.local.f64 	[%rd485+840], %fd26165;
	st.local.f64 	[%rd485+848], %fd26164;
	st.local.f64 	[%rd485+856], %fd26163;
	st.local.f64 	[%rd485+864], %fd26162;
	st.local.f64 	[%rd485+872], %fd26161;
	st.local.f64 	[%rd485+880], %fd26160;
	st.local.f64 	[%rd485+888], %fd26159;
	st.local.f64 	[%rd485+896], %fd26158;
	st.local.f64 	[%rd485+904], %fd26157;
	st.local.f64 	[%rd485+912], %fd26156;
	st.local.f64 	[%rd485+920], %fd26155;
	st.local.f64 	[%rd485+928], %fd26154;
	st.local.f64 	[%rd485+936], %fd26153;
	st.local.f64 	[%rd485+944], %fd26152;
	st.local.f64 	[%rd485+952], %fd26151;
	st.local.f64 	[%rd485+960], %fd26150;
	st.local.f64 	[%rd485+968], %fd26149;
	st.local.f64 	[%rd485+976], %fd26148;
	st.local.f64 	[%rd485+984], %fd26147;
	st.local.f64 	[%rd485+992], %fd26146;
	st.local.f64 	[%rd485+1000], %fd26145;
	st.local.f64 	[%rd485+1008], %fd26144;
	st.local.f64 	[%rd485+1016], %fd26143;
	st.local.f64 	[%rd485+1024], %fd26142;
	st.local.f64 	[%rd485+1032], %fd26141;
	st.local.f64 	[%rd485+1040], %fd26140;
	st.local.f64 	[%rd485+1048], %fd26139;
	st.local.f64 	[%rd485+1056], %fd26138;
	st.local.f64 	[%rd485+1064], %fd26137;
	st.local.f64 	[%rd485+1072], %fd26136;
	st.local.f64 	[%rd485+1080], %fd26135;
	st.local.f64 	[%rd485+1088], %fd26134;
	st.local.f64 	[%rd485+1096], %fd26133;
	st.local.f64 	[%rd485+1104], %fd26132;
	@%p1029 bra 	$L__BB0_880;
	add.s32 	%r3131, %r3407, -1;
	mul.lo.s32 	%r3132, %r3131, %r3407;
	shr.u32 	%r3133, %r3132, 31;
	add.s32 	%r3134, %r3132, %r3133;
	shr.s32 	%r658, %r3134, 1;
	mov.b32 	%r3411, 0;
$L__BB0_879:
	ld.param.u32 	%r3298, [_Z10RosenbrockPdddS_PiiiiiiddddddddPKdS2_S2_S2_S2_S2_S2_S2_i_param_8];
	add.s32 	%r3135, %r3411, %r658;
	mul.wide.s32 	%rd486, %r3298, 480;
	mov.u64 	%rd487, ros;
	add.s64 	%rd488, %rd487, %rd486;
	mul.wide.s32 	%rd489, %r3135, 8;
	add.s64 	%rd490, %rd488, %rd489;
	ld.const.f64 	%fd20472, [%rd490+-360];
	div.rn.f64 	%fd20473, %fd20472, %fd2104;
	mul.lo.s32 	%r3136, %r3411, 139;
	mul.wide.u32 	%rd491, %r3136, 8;
	add.s64 	%rd492, %rd6, %rd491;
	ld.local.f64 	%fd20474, [%rd492];
	fma.rn.f64 	%fd26270, %fd20473, %fd20474, %fd26270;
	mul.lo.s32 	%r3137, %r3407, 139;
	mul.wide.u32 	%rd493, %r3137, 8;
	add.s64 	%rd494, %rd6, %rd493;
	st.local.f64 	[%rd494], %fd26270;
	ld.local.f64 	%fd20475, [%rd492+8];
	fma.rn.f64 	%fd26269, %fd20473, %fd20475, %fd26269;
	st.local.f64 	[%rd494+8], %fd26269;
	ld.local.f64 	%fd20476, [%rd492+16];
	fma.rn.f64 	%fd26268, %fd20473, %fd20476, %fd26268;
	st.local.f64 	[%rd494+16], %fd26268;
	ld.local.f64 	%fd20477, [%rd492+24];
	fma.rn.f64 	%fd26267, %fd20473, %fd20477, %fd26267;
	st.local.f64 	[%rd494+24], %fd26267;
	ld.local.f64 	%fd20478, [%rd492+32];
	fma.rn.f64 	%fd26266, %fd20473, %fd20478, %fd26266;
	st.local.f64 	[%rd494+32], %fd26266;
	ld.local.f64 	%fd20479, [%rd492+40];
	fma.rn.f64 	%fd26265, %fd20473, %fd20479, %fd26265;
	st.local.f64 	[%rd494+40], %fd26265;
	ld.local.f64 	%fd20480, [%rd492+48];
	fma.rn.f64 	%fd26264, %fd20473, %fd20480, %fd26264;
	st.local.f64 	[%rd494+48], %fd26264;
	ld.local.f64 	%fd20481, [%rd492+56];
	fma.rn.f64 	%fd26263, %fd20473, %fd20481, %fd26263;
	st.local.f64 	[%rd494+56], %fd26263;
	ld.local.f64 	%fd20482, [%rd492+64];
	fma.rn.f64 	%fd26262, %fd20473, %fd20482, %fd26262;
	st.local.f64 	[%rd494+64], %fd26262;
	ld.local.f64 	%fd20483, [%rd492+72];
	fma.rn.f64 	%fd26261, %fd20473, %fd20483, %fd26261;
	st.local.f64 	[%rd494+72], %fd26261;
	ld.local.f64 	%fd20484, [%rd492+80];
	fma.rn.f64 	%fd26260, %fd20473, %fd20484, %fd26260;
	st.local.f64 	[%rd494+80], %fd26260;
	ld.local.f64 	%fd20485, [%rd492+88];
	fma.rn.f64 	%fd26259, %fd20473, %fd20485, %fd26259;
	st.local.f64 	[%rd494+88], %fd26259;
	ld.local.f64 	%fd20486, [%rd492+96];
	fma.rn.f64 	%fd26258, %fd20473, %fd20486, %fd26258;
	st.local.f64 	[%rd494+96], %fd26258;
	ld.local.f64 	%fd20487, [%rd492+104];
	fma.rn.f64 	%fd26257, %fd20473, %fd20487, %fd26257;
	st.local.f64 	[%rd494+104], %fd26257;
	ld.local.f64 	%fd20488, [%rd492+112];
	fma.rn.f64 	%fd26256, %fd20473, %fd20488, %fd26256;
	st.local.f64 	[%rd494+112], %fd26256;
	ld.local.f64 	%fd20489, [%rd492+120];
	fma.rn.f64 	%fd26255, %fd20473, %fd20489, %fd26255;
	st.local.f64 	[%rd494+120], %fd26255;
	ld.local.f64 	%fd20490, [%rd492+128];
	fma.rn.f64 	%fd26254, %fd20473, %fd20490, %fd26254;
	st.local.f64 	[%rd494+128], %fd26254;
	ld.local.f64 	%fd20491, [%rd492+136];
	fma.rn.f64 	%fd26253, %fd20473, %fd20491, %fd26253;
	st.local.f64 	[%rd494+136], %fd26253;
	ld.local.f64 	%fd20492, [%rd492+144];
	fma.rn.f64 	%fd26252, %fd20473, %fd20492, %fd26252;
	st.local.f64 	[%rd494+144], %fd26252;
	ld.local.f64 	%fd20493, [%rd492+152];
	fma.rn.f64 	%fd26251, %fd20473, %fd20493, %fd26251;
	st.local.f64 	[%rd494+152], %fd26251;
	ld.local.f64 	%fd20494, [%rd492+160];
	fma.rn.f64 	%fd26250, %fd20473, %fd20494, %fd26250;
	st.local.f64 	[%rd494+160], %fd26250;
	ld.local.f64 	%fd20495, [%rd492+168];
	fma.rn.f64 	%fd26249, %fd20473, %fd20495, %fd26249;
	st.local.f64 	[%rd494+168], %fd26249;
	ld.local.f64 	%fd20496, [%rd492+176];
	fma.rn.f64 	%fd26248, %fd20473, %fd20496, %fd26248;
	st.local.f64 	[%rd494+176], %fd26248;
	ld.local.f64 	%fd20497, [%rd492+184];
	fma.rn.f64 	%fd26247, %fd20473, %fd20497, %fd26247;
	st.local.f64 	[%rd494+184], %fd26247;
	ld.local.f64 	%fd20498, [%rd492+192];
	fma.rn.f64 	%fd26246, %fd20473, %fd20498, %fd26246;
	st.local.f64 	[%rd494+192], %fd26246;
	ld.local.f64 	%fd20499, [%rd492+200];
	fma.rn.f64 	%fd26245, %fd20473, %fd20499, %fd26245;
	st.local.f64 	[%rd494+200], %fd26245;
	ld.local.f64 	%fd20500, [%rd492+208];
	fma.rn.f64 	%fd26244, %fd20473, %fd20500, %fd26244;
	st.local.f64 	[%rd494+208], %fd26244;
	ld.local.f64 	%fd20501, [%rd492+216];
	fma.rn.f64 	%fd26243, %fd20473, %fd20501, %fd26243;
	st.local.f64 	[%rd494+216], %fd26243;
	ld.local.f64 	%fd20502, [%rd492+224];
	fma.rn.f64 	%fd26242, %fd20473, %fd20502, %fd26242;
	st.local.f64 	[%rd494+224], %fd26242;
	ld.local.f64 	%fd20503, [%rd492+232];
	fma.rn.f64 	%fd26241, %fd20473, %fd20503, %fd26241;
	st.local.f64 	[%rd494+232], %fd26241;
	ld.local.f64 	%fd20504, [%rd492+240];
	fma.rn.f64 	%fd26240, %fd20473, %fd20504, %fd26240;
	st.local.f64 	[%rd494+240], %fd26240;
	ld.local.f64 	%fd20505, [%rd492+248];
	fma.rn.f64 	%fd26239, %fd20473, %fd20505, %fd26239;
	st.local.f64 	[%rd494+248], %fd26239;
	ld.local.f64 	%fd20506, [%rd492+256];
	fma.rn.f64 	%fd26238, %fd20473, %fd20506, %fd26238;
	st.local.f64 	[%rd494+256], %fd26238;
	ld.local.f64 	%fd20507, [%rd492+264];
	fma.rn.f64 	%fd26237, %fd20473, %fd20507, %fd26237;
	st.local.f64 	[%rd494+264], %fd26237;
	ld.local.f64 	%fd20508, [%rd492+272];
	fma.rn.f64 	%fd26236, %fd20473, %fd20508, %fd26236;
	st.local.f64 	[%rd494+272], %fd26236;
	ld.local.f64 	%fd20509, [%rd492+280];
	fma.rn.f64 	%fd26235, %fd20473, %fd20509, %fd26235;
	st.local.f64 	[%rd494+280], %fd26235;
	ld.local.f64 	%fd20510, [%rd492+288];
	fma.rn.f64 	%fd26234, %fd20473, %fd20510, %fd26234;
	st.local.f64 	[%rd494+288], %fd26234;
	ld.local.f64 	%fd20511, [%rd492+296];
	fma.rn.f64 	%fd26233, %fd20473, %fd20511, %fd26233;
	st.local.f64 	[%rd494+296], %fd26233;
	ld.local.f64 	%fd20512, [%rd492+304];
	fma.rn.f64 	%fd26232, %fd20473, %fd20512, %fd26232;
	st.local.f64 	[%rd494+304], %fd26232;
	ld.local.f64 	%fd20513, [%rd492+312];
	fma.rn.f64 	%fd26231, %fd20473, %fd20513, %fd26231;
	st.local.f64 	[%rd494+312], %fd26231;
	ld.local.f64 	%fd20514, [%rd492+320];
	fma.rn.f64 	%fd26230, %fd20473, %fd20514, %fd26230;
	st.local.f64 	[%rd494+320], %fd26230;
	ld.local.f64 	%fd20515, [%rd492+328];
	fma.rn.f64 	%fd26229, %fd20473, %fd20515, %fd26229;
	st.local.f64 	[%rd494+328], %fd26229;
	ld.local.f64 	%fd20516, [%rd492+336];
	fma.rn.f64 	%fd26228, %fd20473, %fd20516, %fd26228;
	st.local.f64 	[%rd494+336], %fd26228;
	ld.local.f64 	%fd20517, [%rd492+344];
	fma.rn.f64 	%fd26227, %fd20473, %fd20517, %fd26227;
	st.local.f64 	[%rd494+344], %fd26227;
	ld.local.f64 	%fd20518, [%rd492+352];
	fma.rn.f64 	%fd26226, %fd20473, %fd20518, %fd26226;
	st.local.f64 	[%rd494+352], %fd26226;
	ld.local.f64 	%fd20519, [%rd492+360];
	fma.rn.f64 	%fd26225, %fd20473, %fd20519, %fd26225;
	st.local.f64 	[%rd494+360], %fd26225;
	ld.local.f64 	%fd20520, [%rd492+368];
	fma.rn.f64 	%fd26224, %fd20473, %fd20520, %fd26224;
	st.local.f64 	[%rd494+368], %fd26224;
	ld.local.f64 	%fd20521, [%rd492+376];
	fma.rn.f64 	%fd26223, %fd20473, %fd20521, %fd26223;
	st.local.f64 	[%rd494+376], %fd26223;
	ld.local.f64 	%fd20522, [%rd492+384];
	fma.rn.f64 	%fd26222, %fd20473, %fd20522, %fd26222;
	st.local.f64 	[%rd494+384], %fd26222;
	ld.local.f64 	%fd20523, [%rd492+392];
	fma.rn.f64 	%fd26221, %fd20473, %fd20523, %fd26221;
	st.local.f64 	[%rd494+392], %fd26221;
	ld.local.f64 	%fd20524, [%rd492+400];
	fma.rn.f64 	%fd26220, %fd20473, %fd20524, %fd26220;
	st.local.f64 	[%rd494+400], %fd26220;
	ld.local.f64 	%fd20525, [%rd492+408];
	fma.rn.f64 	%fd26219, %fd20473, %fd20525, %fd26219;
	st.local.f64 	[%rd494+408], %fd26219;
	ld.local.f64 	%fd20526, [%rd492+416];
	fma.rn.f64 	%fd26218, %fd20473, %fd20526, %fd26218;
	st.local.f64 	[%rd494+416], %fd26218;
	ld.local.f64 	%fd20527, [%rd492+424];
	fma.rn.f64 	%fd26217, %fd20473, %fd20527, %fd26217;
	st.local.f64 	[%rd494+424], %fd26217;
	ld.local.f64 	%fd20528, [%rd492+432];
	fma.rn.f64 	%fd26216, %fd20473, %fd20528, %fd26216;
	st.local.f64 	[%rd494+432], %fd26216;
	ld.local.f64 	%fd20529, [%rd492+440];
	fma.rn.f64 	%fd26215, %fd20473, %fd20529, %fd26215;
	st.local.f64 	[%rd494+440], %fd26215;
	ld.local.f64 	%fd20530, [%rd492+448];
	fma.rn.f64 	%fd26214, %fd20473, %fd20530, %fd26214;
	st.local.f64 	[%rd494+448], %fd26214;
	ld.local.f64 	%fd20531, [%rd492+456];
	fma.rn.f64 	%fd26213, %fd20473, %fd20531, %fd26213;
	st.local.f64 	[%rd494+456], %fd26213;
	ld.local.f64 	%fd20532, [%rd492+464];
	fma.rn.f64 	%fd26212, %fd20473, %fd20532, %fd26212;
	st.local.f64 	[%rd494+464], %fd26212;
	ld.local.f64 	%fd20533, [%rd492+472];
	fma.rn.f64 	%fd26211, %fd20473, %fd20533, %fd26211;
	st.local.f64 	[%rd494+472], %fd26211;
	ld.local.f64 	%fd20534, [%rd492+480];
	fma.rn.f64 	%fd26210, %fd20473, %fd20534, %fd26210;
	st.local.f64 	[%rd494+480], %fd26210;
	ld.local.f64 	%fd20535, [%rd492+488];
	fma.rn.f64 	%fd26209, %fd20473, %fd20535, %fd26209;
	st.local.f64 	[%rd494+488], %fd26209;
	ld.local.f64 	%fd20536, [%rd492+496];
	fma.rn.f64 	%fd26208, %fd20473, %fd20536, %fd26208;
	st.local.f64 	[%rd494+496], %fd26208;
	ld.local.f64 	%fd20537, [%rd492+504];
	fma.rn.f64 	%fd26207, %fd20473, %fd20537, %fd26207;
	st.local.f64 	[%rd494+504], %fd26207;
	ld.local.f64 	%fd20538, [%rd492+512];
	fma.rn.f64 	%fd26206, %fd20473, %fd20538, %fd26206;
	st.local.f64 	[%rd494+512], %fd26206;
	ld.local.f64 	%fd20539, [%rd492+520];
	fma.rn.f64 	%fd26205, %fd20473, %fd20539, %fd26205;
	st.local.f64 	[%rd494+520], %fd26205;
	ld.local.f64 	%fd20540, [%rd492+528];
	fma.rn.f64 	%fd26204, %fd20473, %fd20540, %fd26204;
	st.local.f64 	[%rd494+528], %fd26204;
	ld.local.f64 	%fd20541, [%rd492+536];
	fma.rn.f64 	%fd26203, %fd20473, %fd20541, %fd26203;
	st.local.f64 	[%rd494+536], %fd26203;
	ld.local.f64 	%fd20542, [%rd492+544];
	fma.rn.f64 	%fd26202, %fd20473, %fd20542, %fd26202;
	st.local.f64 	[%rd494+544], %fd26202;
	ld.local.f64 	%fd20543, [%rd492+552];
	fma.rn.f64 	%fd26201, %fd20473, %fd20543, %fd26201;
	st.local.f64 	[%rd494+552], %fd26201;
	ld.local.f64 	%fd20544, [%rd492+560];
	fma.rn.f64 	%fd26200, %fd20473, %fd20544, %fd26200;
	st.local.f64 	[%rd494+560], %fd26200;
	ld.local.f64 	%fd20545, [%rd492+568];
	fma.rn.f64 	%fd26199, %fd20473, %fd20545, %fd26199;
	st.local.f64 	[%rd494+568], %fd26199;
	ld.local.f64 	%fd20546, [%rd492+576];
	fma.rn.f64 	%fd26198, %fd20473, %fd20546, %fd26198;
	st.local.f64 	[%rd494+576], %fd26198;
	ld.local.f64 	%fd20547, [%rd492+584];
	fma.rn.f64 	%fd26197, %fd20473, %fd20547, %fd26197;
	st.local.f64 	[%rd494+584], %fd26197;
	ld.local.f64 	%fd20548, [%rd492+592];
	fma.rn.f64 	%fd26196, %fd20473, %fd20548, %fd26196;
	st.local.f64 	[%rd494+592], %fd26196;
	ld.local.f64 	%fd20549, [%rd492+600];
	fma.rn.f64 	%fd26195, %fd20473, %fd20549, %fd26195;
	st.local.f64 	[%rd494+600], %fd26195;
	ld.local.f64 	%fd20550, [%rd492+608];
	fma.rn.f64 	%fd26194, %fd20473, %fd20550, %fd26194;
	st.local.f64 	[%rd494+608], %fd26194;
	ld.local.f64 	%fd20551, [%rd492+616];
	fma.rn.f64 	%fd26193, %fd20473, %fd20551, %fd26193;
	st.local.f64 	[%rd494+616], %fd26193;
	ld.local.f64 	%fd20552, [%rd492+624];
	fma.rn.f64 	%fd26192, %fd20473, %fd20552, %fd26192;
	st.local.f64 	[%rd494+624], %fd26192;
	ld.local.f64 	%fd20553, [%rd492+632];
	fma.rn.f64 	%fd26191, %fd20473, %fd20553, %fd26191;
	st.local.f64 	[%rd494+632], %fd26191;
	ld.local.f64 	%fd20554, [%rd492+640];
	fma.rn.f64 	%fd26190, %fd20473, %fd20554, %fd26190;
	st.local.f64 	[%rd494+640], %fd26190;
	ld.local.f64 	%fd20555, [%rd492+648];
	fma.rn.f64 	%fd26189, %fd20473, %fd20555, %fd26189;
	st.local.f64 	[%rd494+648], %fd26189;
	ld.local.f64 	%fd20556, [%rd492+656];
	fma.rn.f64 	%fd26188, %fd20473, %fd20556, %fd26188;
	st.local.f64 	[%rd494+656], %fd26188;
	ld.local.f64 	%fd20557, [%rd492+664];
	fma.rn.f64 	%fd26187, %fd20473, %fd20557, %fd26187;
	st.local.f64 	[%rd494+664], %fd26187;
	ld.local.f64 	%fd20558, [%rd492+672];
	fma.rn.f64 	%fd26186, %fd20473, %fd20558, %fd26186;
	st.local.f64 	[%rd494+672], %fd26186;
	ld.local.f64 	%fd20559, [%rd492+680];
	fma.rn.f64 	%fd26185, %fd20473, %fd20559, %fd26185;
	st.local.f64 	[%rd494+680], %fd26185;
	ld.local.f64 	%fd20560, [%rd492+688];
	fma.rn.f64 	%fd26184, %fd20473, %fd20560, %fd26184;
	st.local.f64 	[%rd494+688], %fd26184;
	ld.local.f64 	%fd20561, [%rd492+696];
	fma.rn.f64 	%fd26183, %fd20473, %fd20561, %fd26183;
	st.local.f64 	[%rd494+696], %fd26183;
	ld.local.f64 	%fd20562, [%rd492+704];
	fma.rn.f64 	%fd26182, %fd20473, %fd20562, %fd26182;
	st.local.f64 	[%rd494+704], %fd26182;
	ld.local.f64 	%fd20563, [%rd492+712];
	fma.rn.f64 	%fd26181, %fd20473, %fd20563, %fd26181;
	st.local.f64 	[%rd494+712], %fd26181;
	ld.local.f64 	%fd20564, [%rd492+720];
	fma.rn.f64 	%fd26180, %fd20473, %fd20564, %fd26180;
	st.local.f64 	[%rd494+720], %fd26180;
	ld.local.f64 	%fd20565, [%rd492+728];
	fma.rn.f64 	%fd26179, %fd20473, %fd20565, %fd26179;
	st.local.f64 	[%rd494+728], %fd26179;
	ld.local.f64 	%fd20566, [%rd492+736];
	fma.rn.f64 	%fd26178, %fd20473, %fd20566, %fd26178;
	st.local.f64 	[%rd494+736], %fd26178;
	ld.local.f64 	%fd20567, [%rd492+744];
	fma.rn.f64 	%fd26177, %fd20473, %fd20567, %fd26177;
	st.local.f64 	[%rd494+744], %fd26177;
	ld.local.f64 	%fd20568, [%rd492+752];
	fma.rn.f64 	%fd26176, %fd20473, %fd20568, %fd26176;
	st.local.f64 	[%rd494+752], %fd26176;
	ld.local.f64 	%fd20569, [%rd492+760];
	fma.rn.f64 	%fd26175, %fd20473, %fd20569, %fd26175;
	st.local.f64 	[%rd494+760], %fd26175;
	ld.local.f64 	%fd20570, [%rd492+768];
	fma.rn.f64 	%fd26174, %fd20473, %fd20570, %fd26174;
	st.local.f64 	[%rd494+768], %fd26174;
	ld.local.f64 	%fd20571, [%rd492+776];
	fma.rn.f64 	%fd26173, %fd20473, %fd20571, %fd26173;
	st.local.f64 	[%rd494+776], %fd26173;
	ld.local.f64 	%fd20572, [%rd492+784];
	fma.rn.f64 	%fd26172, %fd20473, %fd20572, %fd26172;
	st.local.f64 	[%rd494+784], %fd26172;
	ld.local.f64 	%fd20573, [%rd492+792];
	fma.rn.f64 	%fd26171, %fd20473, %fd20573, %fd26171;
	st.local.f64 	[%rd494+792], %fd26171;
	ld.local.f64 	%fd20574, [%rd492+800];
	fma.rn.f64 	%fd26170, %fd20473, %fd20574, %fd26170;
	st.local.f64 	[%rd494+800], %fd26170;
	ld.local.f64 	%fd20575, [%rd492+808];
	fma.rn.f64 	%fd26169, %fd20473, %fd20575, %fd26169;
	st.local.f64 	[%rd494+808], %fd26169;
	ld.local.f64 	%fd20576, [%rd492+816];
	fma.rn.f64 	%fd26168, %fd20473, %fd20576, %fd26168;
	st.local.f64 	[%rd494+816], %fd26168;
	ld.local.f64 	%fd20577, [%rd492+824];
	fma.rn.f64 	%fd26167, %fd20473, %fd20577, %fd26167;
	st.local.f64 	[%rd494+824], %fd26167;
	ld.local.f64 	%fd20578, [%rd492+832];
	fma.rn.f64 	%fd26166, %fd20473, %fd20578, %fd26166;
	st.local.f64 	[%rd494+832], %fd26166;
	ld.local.f64 	%fd20579, [%rd492+840];
	fma.rn.f64 	%fd26165, %fd20473, %fd20579, %fd26165;
	st.local.f64 	[%rd494+840], %fd26165;
	ld.local.f64 	%fd20580, [%rd492+848];
	fma.rn.f64 	%fd26164, %fd20473, %fd20580, %fd26164;
	st.local.f64 	[%rd494+848], %fd26164;
	ld.local.f64 	%fd20581, [%rd492+856];
	fma.rn.f64 	%fd26163, %fd20473, %fd20581, %fd26163;
	st.local.f64 	[%rd494+856], %fd26163;
	ld.local.f64 	%fd20582, [%rd492+864];
	fma.rn.f64 	%fd26162, %fd20473, %fd20582, %fd26162;
	st.local.f64 	[%rd494+864], %fd26162;
	ld.local.f64 	%fd20583, [%rd492+872];
	fma.rn.f64 	%fd26161, %fd20473, %fd20583, %fd26161;
	st.local.f64 	[%rd494+872], %fd26161;
	ld.local.f64 	%fd20584, [%rd492+880];
	fma.rn.f64 	%fd26160, %fd20473, %fd20584, %fd26160;
	st.local.f64 	[%rd494+880], %fd26160;
	ld.local.f64 	%fd20585, [%rd492+888];
	fma.rn.f64 	%fd26159, %fd20473, %fd20585, %fd26159;
	st.local.f64 	[%rd494+888], %fd26159;
	ld.local.f64 	%fd20586, [%rd492+896];
	fma.rn.f64 	%fd26158, %fd20473, %fd20586, %fd26158;
	st.local.f64 	[%rd494+896], %fd26158;
	ld.local.f64 	%fd20587, [%rd492+904];
	fma.rn.f64 	%fd26157, %fd20473, %fd20587, %fd26157;
	st.local.f64 	[%rd494+904], %fd26157;
	ld.local.f64 	%fd20588, [%rd492+912];
	fma.rn.f64 	%fd26156, %fd20473, %fd20588, %fd26156;
	st.local.f64 	[%rd494+912], %fd26156;
	ld.local.f64 	%fd20589, [%rd492+920];
	fma.rn.f64 	%fd26155, %fd20473, %fd20589, %fd26155;
	st.local.f64 	[%rd494+920], %fd26155;
	ld.local.f64 	%fd20590, [%rd492+928];
	fma.rn.f64 	%fd26154, %fd20473, %fd20590, %fd26154;
	st.local.f64 	[%rd494+928], %fd26154;
	ld.local.f64 	%fd20591, [%rd492+936];
	fma.rn.f64 	%fd26153, %fd20473, %fd20591, %fd26153;
	st.local.f64 	[%rd494+936], %fd26153;
	ld.local.f64 	%fd20592, [%rd492+944];
	fma.rn.f64 	%fd26152, %fd20473, %fd20592, %fd26152;
	st.local.f64 	[%rd494+944], %fd26152;
	ld.local.f64 	%fd20593, [%rd492+952];
	fma.rn.f64 	%fd26151, %fd20473, %fd20593, %fd26151;
	st.local.f64 	[%rd494+952], %fd26151;
	ld.local.f64 	%fd20594, [%rd492+960];
	fma.rn.f64 	%fd26150, %fd20473, %fd20594, %fd26150;
	st.local.f64 	[%rd494+960], %fd26150;
	ld.local.f64 	%fd20595, [%rd492+968];
	fma.rn.f64 	%fd26149, %fd20473, %fd20595, %fd26149;
	st.local.f64 	[%rd494+968], %fd26149;
	ld.local.f64 	%fd20596, [%rd492+976];
	fma.rn.f64 	%fd26148, %fd20473, %fd20596, %fd26148;
	st.local.f64 	[%rd494+976], %fd26148;
	ld.local.f64 	%fd20597, [%rd492+984];
	fma.rn.f64 	%fd26147, %fd20473, %fd20597, %fd26147;
	st.local.f64 	[%rd494+984], %fd26147;
	ld.local.f64 	%fd20598, [%rd492+992];
	fma.rn.f64 	%fd26146, %fd20473, %fd20598, %fd26146;
	st.local.f64 	[%rd494+992], %fd26146;
	ld.local.f64 	%fd20599, [%rd492+1000];
	fma.rn.f64 	%fd26145, %fd20473, %fd20599, %fd26145;
	st.local.f64 	[%rd494+1000], %fd26145;
	ld.local.f64 	%fd20600, [%rd492+1008];
	fma.rn.f64 	%fd26144, %fd20473, %fd20600, %fd26144;
	st.local.f64 	[%rd494+1008], %fd26144;
	ld.local.f64 	%fd20601, [%rd492+1016];
	fma.rn.f64 	%fd26143, %fd20473, %fd20601, %fd26143;
	st.local.f64 	[%rd494+1016], %fd26143;
	ld.local.f64 	%fd20602, [%rd492+1024];
	fma.rn.f64 	%fd26142, %fd20473, %fd20602, %fd26142;
	st.local.f64 	[%rd494+1024], %fd26142;
	ld.local.f64 	%fd20603, [%rd492+1032];
	fma.rn.f64 	%fd26141, %fd20473, %fd20603, %fd26141;
	st.local.f64 	[%rd494+1032], %fd26141;
	ld.local.f64 	%fd20604, [%rd492+1040];
	fma.rn.f64 	%fd26140, %fd20473, %fd20604, %fd26140;
	st.local.f64 	[%rd494+1040], %fd26140;
	ld.local.f64 	%fd20605, [%rd492+1048];
	fma.rn.f64 	%fd26139, %fd20473, %fd20605, %fd26139;
	st.local.f64 	[%rd494+1048], %fd26139;
	ld.local.f64 	%fd20606, [%rd492+1056];
	fma.rn.f64 	%fd26138, %fd20473, %fd20606, %fd26138;
	st.local.f64 	[%rd494+1056], %fd26138;
	ld.local.f64 	%fd20607, [%rd492+1064];
	fma.rn.f64 	%fd26137, %fd20473, %fd20607, %fd26137;
	st.local.f64 	[%rd494+1064], %fd26137;
	ld.local.f64 	%fd20608, [%rd492+1072];
	fma.rn.f64 	%fd26136, %fd20473, %fd20608, %fd26136;
	st.local.f64 	[%rd494+1072], %fd26136;
	ld.local.f64 	%fd20609, [%rd492+1080];
	fma.rn.f64 	%fd26135, %fd20473, %fd20609, %fd26135;
	st.local.f64 	[%rd494+1080], %fd26135;
	ld.local.f64 	%fd20610, [%rd492+1088];
	fma.rn.f64 	%fd26134, %fd20473, %fd20610, %fd26134;
	st.local.f64 	[%rd494+1088], %fd26134;
	ld.local.f64 	%fd20611, [%rd492+1096];
	fma.rn.f64 	%fd26133, %fd20473, %fd20611, %fd26133;
	st.local.f64 	[%rd494+1096], %fd26133;
	ld.local.f64 	%fd20612, [%rd492+1104];
	fma.rn.f64 	%fd26132, %fd20473, %fd20612, %fd26132;
	st.local.f64 	[%rd494+1104], %fd26132;
	add.s32 	%r3411, %r3411, 1;
	setp.ne.s32 	%p1030, %r3411, %r3407;
	@%p1030 bra 	$L__BB0_879;
$L__BB0_880:
	ld.param.u32 	%r3291, [_Z10RosenbrockPdddS_PiiiiiiddddddddPKdS2_S2_S2_S2_S2_S2_S2_i_param_5];
	setp.ne.s32 	%p1031, %r3291, 0;
	@%p1031 bra 	$L__BB0_883;
	ld.param.u32 	%r3299, [_Z10RosenbrockPdddS_PiiiiiiddddddddPKdS2_S2_S2_S2_S2_S2_S2_i_param_8];
	mul.wide.s32 	%rd495, %r3299, 480;
	mov.u64 	%rd496, ros;
	add.s64 	%rd497, %rd496, %rd495;
	mul.wide.u32 	%rd498, %r3407, 8;
	add.s64 	%rd499, %rd497, %rd498;
	ld.const.f64 	%fd20613, [%rd499+-64];
	setp.eq.f64 	%p1032, %fd20613, 0d0000000000000000;
	@%p1032 bra 	$L__BB0_883;
	ld.param.u32 	%r3300, [_Z10RosenbrockPdddS_PiiiiiiddddddddPKdS2_S2_S2_S2_S2_S2_S2_i_param_8];
	mul.wide.s32 	%rd500, %r3300, 480;
	mov.u64 	%rd501, ros;
	add.s64 	%rd502, %rd501, %rd500;
	mul.wide.u32 	%rd503, %r3407, 8;
	add.s64 	%rd504, %rd502, %rd503;
	ld.const.f64 	%fd20614, [%rd504+-64];
	mul.f64 	%fd20615, %fd2104, %fd20614;
	fma.rn.f64 	%fd26270, %fd20615, %fd25697, %fd26270;
	mul.lo.s32 	%r3138, %r3407, 139;
	mul.wide.u32 	%rd505, %r3138, 8;
	add.s64 	%rd506, %rd6, %rd505;
	st.local.f64 	[%rd506], %fd26270;
	fma.rn.f64 	%fd26269, %fd20615, %fd25696, %fd26269;
	st.local.f64 	[%rd506+8], %fd26269;
	fma.rn.f64 	%fd26268, %fd20615, %fd25695, %fd26268;
	st.local.f64 	[%rd506+16], %fd26268;
	fma.rn.f64 	%fd26267, %fd20615, %fd25694, %fd26267;
	st.local.f64 	[%rd506+24], %fd26267;
	fma.rn.f64 	%fd26266, %fd20615, %fd25693, %fd26266;
	st.local.f64 	[%rd506+32], %fd26266;
	fma.rn.f64 	%fd26265, %fd20615, %fd25692, %fd26265;
	st.local.f64 	[%rd506+40], %fd26265;
	fma.rn.f64 	%fd26264, %fd20615, %fd25691, %fd26264;
	st.local.f64 	[%rd506+48], %fd26264;
	fma.rn.f64 	%fd26263, %fd20615, %fd25690, %fd26263;
	st.local.f64 	[%rd506+56], %fd26263;
	fma.rn.f64 	%fd26262, %fd20615, %fd25689, %fd26262;
	st.local.f64 	[%rd506+64], %fd26262;
	fma.rn.f64 	%fd26261, %fd20615, %fd25688, %fd26261;
	st.local.f64 	[%rd506+72], %fd26261;
	fma.rn.f64 	%fd26260, %fd20615, %fd25687, %fd26260;
	st.local.f64 	[%rd506+80], %fd26260;
	fma.rn.f64 	%fd26259, %fd20615, %fd25686, %fd26259;
	st.local.f64 	[%rd506+88], %fd26259;
	fma.rn.f64 	%fd26258, %fd20615, %fd25685, %fd26258;
	st.local.f64 	[%rd506+96], %fd26258;
	fma.rn.f64 	%fd26257, %fd20615, %fd25685, %fd26257;
	st.local.f64 	[%rd506+104], %fd26257;
	fma.rn.f64 	%fd26256, %fd20615, %fd25683, %fd26256;
	st.local.f64 	[%rd506+112], %fd26256;
	fma.rn.f64 	%fd26255, %fd20615, %fd25682, %fd26255;
	st.local.f64 	[%rd506+120], %fd26255;
	fma.rn.f64 	%fd26254, %fd20615, %fd25681, %fd26254;
	st.local.f64 	[%rd506+128], %fd26254;
	fma.rn.f64 	%fd26253, %fd20615, %fd25680, %fd26253;
	st.local.f64 	[%rd506+136], %fd26253;
	fma.rn.f64 	%fd26252, %fd20615, %fd25679, %fd26252;
	st.local.f64 	[%rd506+144], %fd26252;
	fma.rn.f64 	%fd26251, %fd20615, %fd25693, %fd26251;
	st.local.f64 	[%rd506+152], %fd26251;
	fma.rn.f64 	%fd26250, %fd20615, %fd25677, %fd26250;
	st.local.f64 	[%rd506+160], %fd26250;
	fma.rn.f64 	%fd26249, %fd20615, %fd25676, %fd26249;
	st.local.f64 	[%rd506+168], %fd26249;
	fma.rn.f64 	%fd26248, %fd20615, %fd25675, %fd26248;
	st.local.f64 	[%rd506+176], %fd26248;
	fma.rn.f64 	%fd26247, %fd20615, %fd25674, %fd26247;
	st.local.f64 	[%rd506+184], %fd26247;
	fma.rn.f64 	%fd26246, %fd20615, %fd25673, %fd26246;
	st.local.f64 	[%rd506+192], %fd26246;
	fma.rn.f64 	%fd26245, %fd20615, %fd25672, %fd26245;
	st.local.f64 	[%rd506+200], %fd26245;
	fma.rn.f64 	%fd26244, %fd20615, %fd25671, %fd26244;
	st.local.f64 	[%rd506+208], %fd26244;
	fma.rn.f64 	%fd26243, %fd20615, %fd25670, %fd26243;
	st.local.f64 	[%rd506+216], %fd26243;
	fma.rn.f64 	%fd26242, %fd20615, %fd25669, %fd26242;
	st.local.f64 	[%rd506+224], %fd26242;
	fma.rn.f64 	%fd26241, %fd20615, %fd25668, %fd26241;
	st.local.f64 	[%rd506+232], %fd26241;
	fma.rn.f64 	%fd26240, %fd20615, %fd25667, %fd26240;
	st.local.f64 	[%rd506+240], %fd26240;
	fma.rn.f64 	%fd26239, %fd20615, %fd25666, %fd26239;
	st.local.f64 	[%rd506+248], %fd26239;
	fma.rn.f64 	%fd26238, %fd20615, %fd25665, %fd26238;
	st.local.f64 	[%rd506+256], %fd26238;
	fma.rn.f64 	%fd26237, %fd20615, %fd25664, %fd26237;
	st.local.f64 	[%rd506+264], %fd26237;
	fma.rn.f64 	%fd26236, %fd20615, %fd25663, %fd26236;
	st.local.f64 	[%rd506+272], %fd26236;
	fma.rn.f64 	%fd26235, %fd20615, %fd25662, %fd26235;
	st.local.f64 	[%rd506+280], %fd26235;
	fma.rn.f64 	%fd26234, %fd20615, %fd25661, %fd26234;
	st.local.f64 	[%rd506+288], %fd26234;
	fma.rn.f64 	%fd26233, %fd20615, %fd25660, %fd26233;
	st.local.f64 	[%rd506+296], %fd26233;
	fma.rn.f64 	%fd26232, %fd20615, %fd25659, %fd26232;
	st.local.f64 	[%rd506+304], %fd26232;
	fma.rn.f64 	%fd26231, %fd20615, %fd25658, %fd26231;
	st.local.f64 	[%rd506+312], %fd26231;
	fma.rn.f64 	%fd26230, %fd20615, %fd25657, %fd26230;
	st.local.f64 	[%rd506+320], %fd26230;
	fma.rn.f64 	%fd26229, %fd20615, %fd25656, %fd26229;
	st.local.f64 	[%rd506+328], %fd26229;
	fma.rn.f64 	%fd26228, %fd20615, %fd25655, %fd26228;
	st.local.f64 	[%rd506+336], %fd26228;
	fma.rn.f64 	%fd26227, %fd20615, %fd25654, %fd26227;
	st.local.f64 	[%rd506+344], %fd26227;
	fma.rn.f64 	%fd26226, %fd20615, %fd25653, %fd26226;
	st.local.f64 	[%rd506+352], %fd26226;
	fma.rn.f64 	%fd26225, %fd20615, %fd25652, %fd26225;
	st.local.f64 	[%rd506+360], %fd26225;
	fma.rn.f64 	%fd26224, %fd20615, %fd25651, %fd26224;
	st.local.f64 	[%rd506+368], %fd26224;
	fma.rn.f64 	%fd26223, %fd20615, %fd25650, %fd26223;
	st.local.f64 	[%rd506+376], %fd26223;
	fma.rn.f64 	%fd26222, %fd20615, %fd25649, %fd26222;
	st.local.f64 	[%rd506+384], %fd26222;
	fma.rn.f64 	%fd26221, %fd20615, %fd25648, %fd26221;
	st.local.f64 	[%rd506+392], %fd26221;
	fma.rn.f64 	%fd26220, %fd20615, %fd25647, %fd26220;
	st.local.f64 	[%rd506+400], %fd26220;
	fma.rn.f64 	%fd26219, %fd20615, %fd25646, %fd26219;
	st.local.f64 	[%rd506+408], %fd26219;
	fma.rn.f64 	%fd26218, %fd20615, %fd25645, %fd26218;
	st.local.f64 	[%rd506+416], %fd26218;
	fma.rn.f64 	%fd26217, %fd20615, %fd25644, %fd26217;
	st.local.f64 	[%rd506+424], %fd26217;
	fma.rn.f64 	%fd26216, %fd20615, %fd25643, %fd26216;
	st.local.f64 	[%rd506+432], %fd26216;
	fma.rn.f64 	%fd26215, %fd20615, %fd25642, %fd26215;
	st.local.f64 	[%rd506+440], %fd26215;
	fma.rn.f64 	%fd26214, %fd20615, %fd25641, %fd26214;
	st.local.f64 	[%rd506+448], %fd26214;
	fma.rn.f64 	%fd26213, %fd20615, %fd25640, %fd26213;
	st.local.f64 	[%rd506+456], %fd26213;
	fma.rn.f64 	%fd26212, %fd20615, %fd25639, %fd26212;
	st.local.f64 	[%rd506+464], %fd26212;
	fma.rn.f64 	%fd26211, %fd20615, %fd25638, %fd26211;
	st.local.f64 	[%rd506+472], %fd26211;
	fma.rn.f64 	%fd26210, %fd20615, %fd25637, %fd26210;
	st.local.f64 	[%rd506+480], %fd26210;
	fma.rn.f64 	%fd26209, %fd20615, %fd25636, %fd26209;
	st.local.f64 	[%rd506+488], %fd26209;
	fma.rn.f64 	%fd26208, %fd20615, %fd25635, %fd26208;
	st.local.f64 	[%rd506+496], %fd26208;
	fma.rn.f64 	%fd26207, %fd20615, %fd25634, %fd26207;
	st.local.f64 	[%rd506+504], %fd26207;
	fma.rn.f64 	%fd26206, %fd20615, %fd25633, %fd26206;
	st.local.f64 	[%rd506+512], %fd26206;
	fma.rn.f64 	%fd26205, %fd20615, %fd25632, %fd26205;
	st.local.f64 	[%rd506+520], %fd26205;
	fma.rn.f64 	%fd26204, %fd20615, %fd25631, %fd26204;
	st.local.f64 	[%rd506+528], %fd26204;
	fma.rn.f64 	%fd26203, %fd20615, %fd25630, %fd26203;
	st.local.f64 	[%rd506+536], %fd26203;
	fma.rn.f64 	%fd26202, %fd20615, %fd25629, %fd26202;
	st.local.f64 	[%rd506+544], %fd26202;
	fma.rn.f64 	%fd26201, %fd20615, %fd25628, %fd26201;
	st.local.f64 	[%rd506+552], %fd26201;
	fma.rn.f64 	%fd26200, %fd20615, %fd25627, %fd26200;
	st.local.f64 	[%rd506+560], %fd26200;
	fma.rn.f64 	%fd26199, %fd20615, %fd25626, %fd26199;
	st.local.f64 	[%rd506+568], %fd26199;
	fma.rn.f64 	%fd26198, %fd20615, %fd25625, %fd26198;
	st.local.f64 	[%rd506+576], %fd26198;
	fma.rn.f64 	%fd26197, %fd20615, %fd25624, %fd26197;
	st.local.f64 	[%rd506+584], %fd26197;
	fma.rn.f64 	%fd26196, %fd20615, %fd25623, %fd26196;
	st.local.f64 	[%rd506+592], %fd26196;
	fma.rn.f64 	%fd26195, %fd20615, %fd25622, %fd26195;
	st.local.f64 	[%rd506+600], %fd26195;
	fma.rn.f64 	%fd26194, %fd20615, %fd25621, %fd26194;
	st.local.f64 	[%rd506+608], %fd26194;
	fma.rn.f64 	%fd26193, %fd20615, %fd25620, %fd26193;
	st.local.f64 	[%rd506+616], %fd26193;
	fma.rn.f64 	%fd26192, %fd20615, %fd25619, %fd26192;
	st.local.f64 	[%rd506+624], %fd26192;
	fma.rn.f64 	%fd26191, %fd20615, %fd25618, %fd26191;
	st.local.f64 	[%rd506+632], %fd26191;
	fma.rn.f64 	%fd26190, %fd20615, %fd25617, %fd26190;
	st.local.f64 	[%rd506+640], %fd26190;
	fma.rn.f64 	%fd26189, %fd20615, %fd25616, %fd26189;
	st.local.f64 	[%rd506+648], %fd26189;
	fma.rn.f64 	%fd26188, %fd20615, %fd25615, %fd26188;
	st.local.f64 	[%rd506+656], %fd26188;
	fma.rn.f64 	%fd26187, %fd20615, %fd25614, %fd26187;
	st.local.f64 	[%rd506+664], %fd26187;
	fma.rn.f64 	%fd26186, %fd20615, %fd25613, %fd26186;
	st.local.f64 	[%rd506+672], %fd26186;
	fma.rn.f64 	%fd26185, %fd20615, %fd25612, %fd26185;
	st.local.f64 	[%rd506+680], %fd26185;
	fma.rn.f64 	%fd26184, %fd20615, %fd25611, %fd26184;
	st.local.f64 	[%rd506+688], %fd26184;
	fma.rn.f64 	%fd26183, %fd20615, %fd25610, %fd26183;
	st.local.f64 	[%rd506+696], %fd26183;
	fma.rn.f64 	%fd26182, %fd20615, %fd25609, %fd26182;
	st.local.f64 	[%rd506+704], %fd26182;
	fma.rn.f64 	%fd26181, %fd20615, %fd25608, %fd26181;
	st.local.f64 	[%rd506+712], %fd26181;
	fma.rn.f64 	%fd26180, %fd20615, %fd25607, %fd26180;
	st.local.f64 	[%rd506+720], %fd26180;
	fma.rn.f64 	%fd26179, %fd20615, %fd25606, %fd26179;
	st.local.f64 	[%rd506+728], %fd26179;
	fma.rn.f64 	%fd26178, %fd20615, %fd25605, %fd26178;
	st.local.f64 	[%rd506+736], %fd26178;
	fma.rn.f64 	%fd26177, %fd20615, %fd25604, %fd26177;
	st.local.f64 	[%rd506+744], %fd26177;
	fma.rn.f64 	%fd26176, %fd20615, %fd25603, %fd26176;
	st.local.f64 	[%rd506+752], %fd26176;
	fma.rn.f64 	%fd26175, %fd20615, %fd25602, %fd26175;
	st.local.f64 	[%rd506+760], %fd26175;
	fma.rn.f64 	%fd26174, %fd20615, %fd25601, %fd26174;
	st.local.f64 	[%rd506+768], %fd26174;
	fma.rn.f64 	%fd26173, %fd20615, %fd25600, %fd26173;
	st.local.f64 	[%rd506+776], %fd26173;
	fma.rn.f64 	%fd26172, %fd20615, %fd25599, %fd26172;
	st.local.f64 	[%rd506+784], %fd26172;
	fma.rn.f64 	%fd26171, %fd20615, %fd25598, %fd26171;
	st.local.f64 	[%rd506+792], %fd26171;
	fma.rn.f64 	%fd26170, %fd20615, %fd25597, %fd26170;
	st.local.f64 	[%rd506+800], %fd26170;
	fma.rn.f64 	%fd26169, %fd20615, %fd25596, %fd26169;
	st.local.f64 	[%rd506+808], %fd26169;
	fma.rn.f64 	%fd26168, %fd20615, %fd25595, %fd26168;
	st.local.f64 	[%rd506+816], %fd26168;
	fma.rn.f64 	%fd26167, %fd20615, %fd25594, %fd26167;
	st.local.f64 	[%rd506+824], %fd26167;
	fma.rn.f64 	%fd26166, %fd20615, %fd25593, %fd26166;
	st.local.f64 	[%rd506+832], %fd26166;
	fma.rn.f64 	%fd26165, %fd20615, %fd25592, %fd26165;
	st.local.f64 	[%rd506+840], %fd26165;
	fma.rn.f64 	%fd26164, %fd20615, %fd25591, %fd26164;
	st.local.f64 	[%rd506+848], %fd26164;
	fma.rn.f64 	%fd26163, %fd20615, %fd25590, %fd26163;
	st.local.f64 	[%rd506+856], %fd26163;
	fma.rn.f64 	%fd26162, %fd20615, %fd25589, %fd26162;
	st.local.f64 	[%rd506+864], %fd26162;
	fma.rn.f64 	%fd26161, %fd20615, %fd25588, %fd26161;
	st.local.f64 	[%rd506+872], %fd26161;
	fma.rn.f64 	%fd26160, %fd20615, %fd25587, %fd26160;
	st.local.f64 	[%rd506+880], %fd26160;
	fma.rn.f64 	%fd26159, %fd20615, %fd25586, %fd26159;
	st.local.f64 	[%rd506+888], %fd26159;
	fma.rn.f64 	%fd26158, %fd20615, %fd25585, %fd26158;
	st.local.f64 	[%rd506+896], %fd26158;
	fma.rn.f64 	%fd26157, %fd20615, %fd25584, %fd26157;
	st.local.f64 	[%rd506+904], %fd26157;
	fma.rn.f64 	%fd26156, %fd20615, %fd25583, %fd26156;
	st.local.f64 	[%rd506+912], %fd26156;
	fma.rn.f64 	%fd26155, %fd20615, %fd25582, %fd26155;
	st.local.f64 	[%rd506+920], %fd26155;
	fma.rn.f64 	%fd26154, %fd20615, %fd25581, %fd26154;
	st.local.f64 	[%rd506+928], %fd26154;
	fma.rn.f64 	%fd26153, %fd20615, %fd25580, %fd26153;
	st.local.f64 	[%rd506+936], %fd26153;
	fma.rn.f64 	%fd26152, %fd20615, %fd25579, %fd26152;
	st.local.f64 	[%rd506+944], %fd26152;
	fma.rn.f64 	%fd26151, %fd20615, %fd25578, %fd26151;
	st.local.f64 	[%rd506+952], %fd26151;
	fma.rn.f64 	%fd26150, %fd20615, %fd25577, %fd26150;
	st.local.f64 	[%rd506+960], %fd26150;
	fma.rn.f64 	%fd26149, %fd20615, %fd25576, %fd26149;
	st.local.f64 	[%rd506+968], %fd26149;
	fma.rn.f64 	%fd26148, %fd20615, %fd25575, %fd26148;
	st.local.f64 	[%rd506+976], %fd26148;
	fma.rn.f64 	%fd26147, %fd20615, %fd25574, %fd26147;
	st.local.f64 	[%rd506+984], %fd26147;
	fma.rn.f64 	%fd26146, %fd20615, %fd25573, %fd26146;
	st.local.f64 	[%rd506+992], %fd26146;
	fma.rn.f64 	%fd26145, %fd20615, %fd25572, %fd26145;
	st.local.f64 	[%rd506+1000], %fd26145;
	fma.rn.f64 	%fd26144, %fd20615, %fd25571, %fd26144;
	st.local.f64 	[%rd506+1008], %fd26144;
	fma.rn.f64 	%fd26143, %fd20615, %fd25570, %fd26143;
	st.local.f64 	[%rd506+1016], %fd26143;
	fma.rn.f64 	%fd26142, %fd20615, %fd25569, %fd26142;
	st.local.f64 	[%rd506+1024], %fd26142;
	fma.rn.f64 	%fd26141, %fd20615, %fd25568, %fd26141;
	st.local.f64 	[%rd506+1032], %fd26141;
	fma.rn.f64 	%fd26140, %fd20615, %fd25567, %fd26140;
	st.local.f64 	[%rd506+1040], %fd26140;
	fma.rn.f64 	%fd26139, %fd20615, %fd25566, %fd26139;
	st.local.f64 	[%rd506+1048], %fd26139;
	fma.rn.f64 	%fd26138, %fd20615, %fd25565, %fd26138;
	st.local.f64 	[%rd506+1056], %fd26138;
	fma.rn.f64 	%fd26137, %fd20615, %fd25564, %fd26137;
	st.local.f64 	[%rd506+1064], %fd26137;
	fma.rn.f64 	%fd26136, %fd20615, %fd25563, %fd26136;
	st.local.f64 	[%rd506+1072], %fd26136;
	fma.rn.f64 	%fd26135, %fd20615, %fd25562, %fd26135;
	st.local.f64 	[%rd506+1080], %fd26135;
	fma.rn.f64 	%fd26134, %fd20615, %fd25561, %fd26134;
	st.local.f64 	[%rd506+1088], %fd26134;
	fma.rn.f64 	%fd26133, %fd20615, %fd25560, %fd26133;
	st.local.f64 	[%rd506+1096], %fd26133;
	fma.rn.f64 	%fd26132, %fd20615, %fd25559, %fd26132;
	st.local.f64 	[%rd506+1104], %fd26132;
$L__BB0_883:
	ld.param.u32 	%r3301, [_Z10RosenbrockPdddS_PiiiiiiddddddddPKdS2_S2_S2_S2_S2_S2_S2_i_param_8];
	ld.local.v2.f64 	{%fd20616, %fd20617}, [%rd5+48];
	mul.f64 	%fd20618, %fd20617, %fd26269;
	sub.f64 	%fd20619, %fd26263, %fd20618;
	ld.local.v2.f64 	{%fd20620, %fd20621}, [%rd5+64];
	mul.f64 	%fd20622, %fd20620, %fd26268;
	sub.f64 	%fd20623, %fd20619, %fd20622;
	mul.lo.s32 	%r3139, %r3407, 139;
	mul.wide.u32 	%rd507, %r3139, 8;
	add.s64 	%rd508, %rd6, %rd507;
	st.local.f64 	[%rd508+56], %fd20623;
	ld.local.v2.f64 	{%fd20624, %fd20625}, [%rd5+176];
	mul.f64 	%fd20626, %fd20625, %fd26269;
	sub.f64 	%fd20627, %fd26262, %fd20626;
	ld.local.v2.f64 	{%fd20628, %fd20629}, [%rd5+192];
	mul.f64 	%fd20630, %fd20628, %fd26268;
	sub.f64 	%fd20631, %fd20627, %fd20630;
	st.local.f64 	[%rd508+64], %fd20631;
	ld.local.v2.f64 	{%fd20632, %fd20633}, [%rd5+400];
	mul.f64 	%fd20634, %fd20632, %fd26265;
	sub.f64 	%fd20635, %fd26256, %fd20634;
	mul.f64 	%fd20636, %fd20633, %fd26264;
	sub.f64 	%fd20637, %fd20635, %fd20636;
	st.local.f64 	[%rd508+112], %fd20637;
	ld.local.v2.f64 	{%fd20638, %fd20639}, [%rd5+528];
	mul.f64 	%fd20640, %fd20639, %fd26266;
	sub.f64 	%fd20641, %fd26251, %fd20640;
	st.local.f64 	[%rd508+152], %fd20641;
	ld.local.v2.f64 	{%fd20642, %fd20643}, [%rd5+1504];
	mul.f64 	%fd20644, %fd20642, %fd26269;
	sub.f64 	%fd20645, %fd26239, %fd20644;
	mul.f64 	%fd20646, %fd20643, %fd26268;
	sub.f64 	%fd20647, %fd20645, %fd20646;
	st.local.f64 	[%rd508+248], %fd20647;
	ld.local.v2.f64 	{%fd20648, %fd20649}, [%rd5+1536];
	mul.f64 	%fd20650, %fd20649, %fd26269;
	sub.f64 	%fd20651, %fd26238, %fd20650;
	st.local.f64 	[%rd508+256], %fd20651;
	ld.local.v2.f64 	{%fd20652, %fd20653}, [%rd5+1632];
	mul.f64 	%fd20654, %fd20653, %fd26270;
	sub.f64 	%fd20655, %fd26236, %fd20654;
	st.local.f64 	[%rd508+272], %fd20655;
	ld.local.v2.f64 	{%fd20656, %fd20657}, [%rd5+2464];
	mul.f64 	%fd20658, %fd20657, %fd26211;
	sub.f64 	%fd20659, %fd26210, %fd20658;
	st.local.f64 	[%rd508+480], %fd20659;
	ld.local.v2.f64 	{%fd20660, %fd20661}, [%rd5+2800];
	mul.f64 	%fd20662, %fd20661, %fd26209;
	sub.f64 	%fd20663, %fd26200, %fd20662;
	st.local.f64 	[%rd508+560], %fd20663;
	ld.local.v2.f64 	{%fd20664, %fd20665}, [%rd5+3408];
	mul.f64 	%fd20666, %fd20664, %fd26191;
	sub.f64 	%fd20667, %fd26185, %fd20666;
	st.local.f64 	[%rd508+680], %fd20667;
	ld.local.v2.f64 	{%fd20668, %fd20669}, [%rd5+3472];
	mul.f64 	%fd20670, %fd20668, %fd26208;
	sub.f64 	%fd20671, %fd26184, %fd20670;
	mul.f64 	%fd20672, %fd20669, %fd26201;
	sub.f64 	%fd20673, %fd20671, %fd20672;
	st.local.f64 	[%rd508+688], %fd20673;
	ld.local.v2.f64 	{%fd20674, %fd20675}, [%rd5+3536];
	mul.f64 	%fd20676, %fd20674, %fd20663;
	sub.f64 	%fd20677, %fd26183, %fd20676;
	mul.f64 	%fd20678, %fd20675, %fd26186;
	sub.f64 	%fd20679, %fd20677, %fd20678;
	st.local.f64 	[%rd508+696], %fd20679;
	ld.local.v2.f64 	{%fd20680, %fd20681}, [%rd5+3744];
	mul.f64 	%fd20682, %fd20680, %fd26190;
	sub.f64 	%fd20683, %fd26180, %fd20682;
	st.local.f64 	[%rd508+720], %fd20683;
	ld.local.f64 	%fd20684, [%rd5+3896];
	mul.f64 	%fd20685, %fd20684, %fd26223;
	sub.f64 	%fd20686, %fd26178, %fd20685;
	ld.local.f64 	%fd20687, [%rd5+3904];
	mul.f64 	%fd20688, %fd20687, %fd26186;
	sub.f64 	%fd20689, %fd20686, %fd20688;
	st.local.f64 	[%rd508+736], %fd20689;
	ld.local.v2.f64 	{%fd20690, %fd20691}, [%rd5+3952];
	mul.f64 	%fd20692, %fd20691, %fd26221;
	sub.f64 	%fd20693, %fd26177, %fd20692;
	ld.local.f64 	%fd20694, [%rd5+3968];
	mul.f64 	%fd20695, %fd20694, %fd26201;
	sub.f64 	%fd20696, %fd20693, %fd20695;
	st.local.f64 	[%rd508+744], %fd20696;
	ld.local.v2.f64 	{%fd20697, %fd20698}, [%rd5+4016];
	mul.f64 	%fd20699, %fd20697, %fd26198;
	sub.f64 	%fd20700, %fd26176, %fd20699;
	mul.f64 	%fd20701, %fd20698, %fd20673;
	sub.f64 	%fd20702, %fd20700, %fd20701;
	ld.local.v2.f64 	{%fd20703, %fd20704}, [%rd5+4032];
	mul.f64 	%fd20705, %fd20703, %fd20696;
	sub.f64 	%fd20706, %fd20702, %fd20705;
	st.local.f64 	[%rd508+752], %fd20706;
	ld.local.v2.f64 	{%fd20707, %fd20708}, [%rd5+4080];
	mul.f64 	%fd20709, %fd20707, %fd26212;
	sub.f64 	%fd20710, %fd26175, %fd20709;
	mul.f64 	%fd20711, %fd20708, %fd26193;
	sub.f64 	%fd20712, %fd20710, %fd20711;
	ld.local.v2.f64 	{%fd20713, %fd20714}, [%rd5+4096];
	mul.f64 	%fd20715, %fd20713, %fd26188;
	sub.f64 	%fd20716, %fd20712, %fd20715;
	mul.f64 	%fd20717, %fd20714, %fd26179;
	sub.f64 	%fd20718, %fd20716, %fd20717;
	st.local.f64 	[%rd508+760], %fd20718;
	ld.local.v2.f64 	{%fd20719, %fd20720}, [%rd5+4272];
	mul.f64 	%fd20721, %fd20720, %fd26198;
	sub.f64 	%fd20722, %fd26174, %fd20721;
	ld.local.v2.f64 	{%fd20723, %fd20724}, [%rd5+4288];
	mul.f64 	%fd20725, %fd20723, %fd26188;
	sub.f64 	%fd20726, %fd20722, %fd20725;
	mul.f64 	%fd20727, %fd20724, %fd20706;
	sub.f64 	%fd20728, %fd20726, %fd20727;
	st.local.f64 	[%rd508+768], %fd20728;
	ld.local.f64 	%fd20729, [%rd5+4504];
	mul.f64 	%fd20730, %fd20729, %fd26202;
	sub.f64 	%fd20731, %fd26171, %fd20730;
	ld.local.f64 	%fd20732, [%rd5+4512];
	mul.f64 	%fd20733, %fd20732, %fd20667;
	sub.f64 	%fd20734, %fd20731, %fd20733;
	st.local.f64 	[%rd508+792], %fd20734;
	ld.local.v2.f64 	{%fd20735, %fd20736}, [%rd5+4576];
	mul.f64 	%fd20737, %fd20735, %fd20683;
	sub.f64 	%fd20738, %fd26170, %fd20737;
	st.local.f64 	[%rd508+800], %fd20738;
	ld.local.v2.f64 	{%fd20739, %fd20740}, [%rd5+4672];
	mul.f64 	%fd20741, %fd20740, %fd26187;
	sub.f64 	%fd20742, %fd26169, %fd20741;
	st.local.f64 	[%rd508+808], %fd20742;
	ld.local.v2.f64 	{%fd20743, %fd20744}, [%rd5+4784];
	mul.f64 	%fd20745, %fd20743, %fd26230;
	sub.f64 	%fd20746, %fd26168, %fd20745;
	mul.f64 	%fd20747, %fd20744, %fd26191;
	sub.f64 	%fd20748, %fd20746, %fd20747;
	st.local.f64 	[%rd508+816], %fd20748;
	ld.local.v2.f64 	{%fd20749, %fd20750}, [%rd5+5040];
	mul.f64 	%fd20751, %fd20749, %fd26206;
	sub.f64 	%fd20752, %fd26162, %fd20751;
	mul.f64 	%fd20753, %fd20750, %fd26203;
	sub.f64 	%fd20754, %fd20752, %fd20753;
	ld.local.v2.f64 	{%fd20755, %fd20756}, [%rd5+5056];
	mul.f64 	%fd20757, %fd20755, %fd26188;
	sub.f64 	%fd20758, %fd20754, %fd20757;
	mul.f64 	%fd20759, %fd20756, %fd26179;
	sub.f64 	%fd20760, %fd20758, %fd20759;
	ld.local.v2.f64 	{%fd20761, %fd20762}, [%rd5+5072];
	mul.f64 	%fd20763, %fd20761, %fd20706;
	sub.f64 	%fd20764, %fd20760, %fd20763;
	mul.f64 	%fd20765, %fd20762, %fd26164;
	sub.f64 	%fd20766, %fd20764, %fd20765;
	st.local.f64 	[%rd508+864], %fd20766;
	ld.local.f64 	%fd20767, [%rd5+5176];
	mul.f64 	%fd20768, %fd20767, %fd26164;
	sub.f64 	%fd20769, %fd26161, %fd20768;
	st.local.f64 	[%rd508+872], %fd20769;
	ld.local.f64 	%fd20770, [%rd5+5240];
	mul.f64 	%fd20771, %fd20770, %fd26204;
	sub.f64 	%fd20772, %fd26160, %fd20771;
	ld.local.v2.f64 	{%fd20773, %fd20774}, [%rd5+5248];
	mul.f64 	%fd20775, %fd20773, %fd26179;
	sub.f64 	%fd20776, %fd20772, %fd20775;
	mul.f64 	%fd20777, %fd20774, %fd26164;
	sub.f64 	%fd20778, %fd20776, %fd20777;
	ld.local.f64 	%fd20779, [%rd5+5264];
	mul.f64 	%fd20780, %fd20779, %fd20769;
	sub.f64 	%fd20781, %fd20778, %fd20780;
	st.local.f64 	[%rd508+880], %fd20781;
	ld.local.v2.f64 	{%fd20782, %fd20783}, [%rd5+5328];
	mul.f64 	%fd20784, %fd20782, %fd20734;
	sub.f64 	%fd20785, %fd26159, %fd20784;
	mul.f64 	%fd20786, %fd20783, %fd20748;
	sub.f64 	%fd20787, %fd20785, %fd20786;
	ld.local.f64 	%fd20788, [%rd5+5344];
	mul.f64 	%fd20789, %fd20788, %fd26163;
	sub.f64 	%fd20790, %fd20787, %fd20789;
	st.local.f64 	[%rd508+888], %fd20790;
	ld.local.v2.f64 	{%fd20791, %fd20792}, [%rd5+5472];
	mul.f64 	%fd20793, %fd20792, %fd26206;
	sub.f64 	%fd20794, %fd26157, %fd20793;
	ld.local.v2.f64 	{%fd20795, %fd20796}, [%rd5+5488];
	mul.f64 	%fd20797, %fd20795, %fd26188;
	sub.f64 	%fd20798, %fd20794, %fd20797;
	mul.f64 	%fd20799, %fd20796, %fd26164;
	sub.f64 	%fd20800, %fd20798, %fd20799;
	ld.local.v2.f64 	{%fd20801, %fd20802}, [%rd5+5504];
	mul.f64 	%fd20803, %fd20801, %fd20781;
	sub.f64 	%fd20804, %fd20800, %fd20803;
	st.local.f64 	[%rd508+904], %fd20804;
	ld.local.f64 	%fd20805, [%rd5+5624];
	mul.f64 	%fd20806, %fd20805, %fd26203;
	sub.f64 	%fd20807, %fd26155, %fd20806;
	ld.local.v2.f64 	{%fd20808, %fd20809}, [%rd5+5632];
	mul.f64 	%fd20810, %fd20808, %fd26167;
	sub.f64 	%fd20811, %fd20807, %fd20810;
	mul.f64 	%fd20812, %fd20809, %fd26163;
	sub.f64 	%fd20813, %fd20811, %fd20812;
	st.local.f64 	[%rd508+920], %fd20813;
	ld.local.v2.f64 	{%fd20814, %fd20815}, [%rd5+5776];
	mul.f64 	%fd20816, %fd20814, %fd26222;
	sub.f64 	%fd20817, %fd26153, %fd20816;
	mul.f64 	%fd20818, %fd20815, %fd26221;
	sub.f64 	%fd20819, %fd20817, %fd20818;
	ld.local.v2.f64 	{%fd20820, %fd20821}, [%rd5+5792];
	mul.f64 	%fd20822, %fd20820, %fd26199;
	sub.f64 	%fd20823, %fd20819, %fd20822;
	mul.f64 	%fd20824, %fd20821, %fd26191;
	sub.f64 	%fd20825, %fd20823, %fd20824;
	ld.local.v2.f64 	{%fd20826, %fd20827}, [%rd5+5808];
	mul.f64 	%fd20828, %fd20826, %fd20667;
	sub.f64 	%fd20829, %fd20825, %fd20828;
	mul.f64 	%fd20830, %fd20827, %fd20748;
	sub.f64 	%fd20831, %fd20829, %fd20830;
	ld.local.v2.f64 	{%fd20832, %fd20833}, [%rd5+5824];
	mul.f64 	%fd20834, %fd20832, %fd26163;
	sub.f64 	%fd20835, %fd20831, %fd20834;
	mul.f64 	%fd20836, %fd20833, %fd20790;
	sub.f64 	%fd20837, %fd20835, %fd20836;
	ld.local.f64 	%fd20838, [%rd5+5840];
	mul.f64 	%fd20839, %fd20838, %fd20813;
	sub.f64 	%fd20840, %fd20837, %fd20839;
	st.local.f64 	[%rd508+936], %fd20840;
	ld.local.f64 	%fd20841, [%rd5+5928];
	mul.f64 	%fd20842, %fd20841, %fd20738;
	sub.f64 	%fd20843, %fd26152, %fd20842;
	ld.local.v2.f64 	{%fd20844, %fd20845}, [%rd5+5936];
	mul.f64 	%fd20846, %fd20844, %fd26165;
	sub.f64 	%fd20847, %fd20843, %fd20846;
	mul.f64 	%fd20848, %fd20845, %fd26158;
	sub.f64 	%fd20849, %fd20847, %fd20848;
	ld.local.f64 	%fd20850, [%rd5+5952];
	mul.f64 	%fd20851, %fd20850, %fd26154;
	sub.f64 	%fd20852, %fd20849, %fd20851;
	st.local.f64 	[%rd508+944], %fd20852;
	ld.local.v2.f64 	{%fd20853, %fd20854}, [%rd5+6064];
	mul.f64 	%fd20855, %fd20853, %fd26202;
	sub.f64 	%fd20856, %fd26151, %fd20855;
	mul.f64 	%fd20857, %fd20854, %fd26199;
	sub.f64 	%fd20858, %fd20856, %fd20857;
	ld.local.v2.f64 	{%fd20859, %fd20860}, [%rd5+6080];
	mul.f64 	%fd20861, %fd20859, %fd26191;
	sub.f64 	%fd20862, %fd20858, %fd20861;
	mul.f64 	%fd20863, %fd20860, %fd20734;
	sub.f64 	%fd20864, %fd20862, %fd20863;
	ld.local.v2.f64 	{%fd20865, %fd20866}, [%rd5+6096];
	mul.f64 	%fd20867, %fd20865, %fd20748;
	sub.f64 	%fd20868, %fd20864, %fd20867;
	mul.f64 	%fd20869, %fd20866, %fd26163;
	sub.f64 	%fd20870, %fd20868, %fd20869;
	ld.local.v2.f64 	{%fd20871, %fd20872}, [%rd5+6112];
	mul.f64 	%fd20873, %fd20871, %fd20790;
	sub.f64 	%fd20874, %fd20870, %fd20873;
	mul.f64 	%fd20875, %fd20872, %fd20813;
	sub.f64 	%fd20876, %fd20874, %fd20875;
	ld.local.f64 	%fd20877, [%rd5+6128];
	mul.f64 	%fd20878, %fd20877, %fd20840;
	sub.f64 	%fd20879, %fd20876, %fd20878;
	st.local.f64 	[%rd508+952], %fd20879;
	ld.local.f64 	%fd20880, [%rd5+6216];
	mul.f64 	%fd20881, %fd20880, %fd26229;
	sub.f64 	%fd20882, %fd26150, %fd20881;
	ld.local.v2.f64 	{%fd20883, %fd20884}, [%rd5+6224];
	mul.f64 	%fd20885, %fd20883, %fd26228;
	sub.f64 	%fd20886, %fd20882, %fd20885;
	mul.f64 	%fd20887, %fd20884, %fd26227;
	sub.f64 	%fd20888, %fd20886, %fd20887;
	ld.local.v2.f64 	{%fd20889, %fd20890}, [%rd5+6240];
	mul.f64 	%fd20891, %fd20889, %fd26213;
	sub.f64 	%fd20892, %fd20888, %fd20891;
	mul.f64 	%fd20893, %fd20890, %fd20659;
	sub.f64 	%fd20894, %fd20892, %fd20893;
	ld.local.v2.f64 	{%fd20895, %fd20896}, [%rd5+6256];
	mul.f64 	%fd20897, %fd20895, %fd26195;
	sub.f64 	%fd20898, %fd20894, %fd20897;
	mul.f64 	%fd20899, %fd20896, %fd20689;
	sub.f64 	%fd20900, %fd20898, %fd20899;
	ld.local.v2.f64 	{%fd20901, %fd20902}, [%rd5+6272];
	mul.f64 	%fd20903, %fd20901, %fd26173;
	sub.f64 	%fd20904, %fd20900, %fd20903;
	mul.f64 	%fd20905, %fd20902, %fd26172;
	sub.f64 	%fd20906, %fd20904, %fd20905;
	ld.local.f64 	%fd20907, [%rd5+6288];
	mul.f64 	%fd20908, %fd20907, %fd26163;
	sub.f64 	%fd20909, %fd20906, %fd20908;
	st.local.f64 	[%rd508+960], %fd20909;
	ld.local.v2.f64 	{%fd20910, %fd20911}, [%rd5+6384];
	mul.f64 	%fd20912, %fd20910, %fd26232;
	sub.f64 	%fd20913, %fd26149, %fd20912;
	mul.f64 	%fd20914, %fd20911, %fd26207;
	sub.f64 	%fd20915, %fd20913, %fd20914;
	ld.local.v2.f64 	{%fd20916, %fd20917}, [%rd5+6400];
	mul.f64 	%fd20918, %fd20916, %fd26202;
	sub.f64 	%fd20919, %fd20915, %fd20918;
	mul.f64 	%fd20920, %fd20917, %fd26198;
	sub.f64 	%fd20921, %fd20919, %fd20920;
	ld.local.v2.f64 	{%fd20922, %fd20923}, [%rd5+6416];
	mul.f64 	%fd20924, %fd20922, %fd26193;
	sub.f64 	%fd20925, %fd20921, %fd20924;
	mul.f64 	%fd20926, %fd20923, %fd26188;
	sub.f64 	%fd20927, %fd20925, %fd20926;
	ld.local.v2.f64 	{%fd20928, %fd20929}, [%rd5+6432];
	mul.f64 	%fd20930, %fd20928, %fd20667;
	sub.f64 	%fd20931, %fd20927, %fd20930;
	mul.f64 	%fd20932, %fd20929, %fd20673;
	sub.f64 	%fd20933, %fd20931, %fd20932;
	ld.local.v2.f64 	{%fd20934, %fd20935}, [%rd5+6448];
	mul.f64 	%fd20936, %fd20934, %fd20696;
	sub.f64 	%fd20937, %fd20933, %fd20936;
	mul.f64 	%fd20938, %fd20935, %fd20706;
	sub.f64 	%fd20939, %fd20937, %fd20938;
	ld.local.v2.f64 	{%fd20940, %fd20941}, [%rd5+6464];
	mul.f64 	%fd20942, %fd20940, %fd20728;
	sub.f64 	%fd20943, %fd20939, %fd20942;
	mul.f64 	%fd20944, %fd20941, %fd20734;
	sub.f64 	%fd20945, %fd20943, %fd20944;
	ld.local.v2.f64 	{%fd20946, %fd20947}, [%rd5+6480];
	mul.f64 	%fd20948, %fd20946, %fd20748;
	sub.f64 	%fd20949, %fd20945, %fd20948;
	mul.f64 	%fd20950, %fd20947, %fd26164;
	sub.f64 	%fd20951, %fd20949, %fd20950;
	ld.local.v2.f64 	{%fd20952, %fd20953}, [%rd5+6496];
	mul.f64 	%fd20954, %fd20952, %fd26163;
	sub.f64 	%fd20955, %fd20951, %fd20954;
	mul.f64 	%fd20956, %fd20953, %fd20766;
	sub.f64 	%fd20957, %fd20955, %fd20956;
	ld.local.v2.f64 	{%fd20958, %fd20959}, [%rd5+6512];
	mul.f64 	%fd20960, %fd20958, %fd20769;
	sub.f64 	%fd20961, %fd20957, %fd20960;
	mul.f64 	%fd20962, %fd20959, %fd20781;
	sub.f64 	%fd20963, %fd20961, %fd20962;
	ld.local.v2.f64 	{%fd20964, %fd20965}, [%rd5+6528];
	mul.f64 	%fd20966, %fd20964, %fd20790;
	sub.f64 	%fd20967, %fd20963, %fd20966;
	mul.f64 	%fd20968, %fd20965, %fd20804;
	sub.f64 	%fd20969, %fd20967, %fd20968;
	ld.local.v2.f64 	{%fd20970, %fd20971}, [%rd5+6544];
	mul.f64 	%fd20972, %fd20970, %fd20813;
	sub.f64 	%fd20973, %fd20969, %fd20972;
	mul.f64 	%fd20974, %fd20971, %fd20840;
	sub.f64 	%fd20975, %fd20973, %fd20974;
	ld.local.f64 	%fd20976, [%rd5+6560];
	mul.f64 	%fd20977, %fd20976, %fd20879;
	sub.f64 	%fd20978, %fd20975, %fd20977;
	st.local.f64 	[%rd508+968], %fd20978;
	ld.local.f64 	%fd20979, [%rd5+6648];
	mul.f64 	%fd20980, %fd20979, %fd26195;
	sub.f64 	%fd20981, %fd26148, %fd20980;
	ld.local.v2.f64 	{%fd20982, %fd20983}, [%rd5+6656];
	mul.f64 	%fd20984, %fd20982, %fd20718;
	sub.f64 	%fd20985, %fd20981, %fd20984;
	mul.f64 	%fd20986, %fd20983, %fd20728;
	sub.f64 	%fd20987, %fd20985, %fd20986;
	ld.local.v2.f64 	{%fd20988, %fd20989}, [%rd5+6672];
	mul.f64 	%fd20990, %fd20988, %fd26173;
	sub.f64 	%fd20991, %fd20987, %fd20990;
	mul.f64 	%fd20992, %fd20989, %fd26172;
	sub.f64 	%fd20993, %fd20991, %fd20992;
	ld.local.v2.f64 	{%fd20994, %fd20995}, [%rd5+6688];
	mul.f64 	%fd20996, %fd20994, %fd26167;
	sub.f64 	%fd20997, %fd20993, %fd20996;
	mul.f64 	%fd20998, %fd20995, %fd26164;
	sub.f64 	%fd20999, %fd20997, %fd20998;
	ld.local.v2.f64 	{%fd21000, %fd21001}, [%rd5+6704];
	mul.f64 	%fd21002, %fd21000, %fd26163;
	sub.f64 	%fd21003, %fd20999, %fd21002;
	mul.f64 	%fd21004, %fd21001, %fd20766;
	sub.f64 	%fd21005, %fd21003, %fd21004;
	ld.local.v2.f64 	{%fd21006, %fd21007}, [%rd5+6720];
	mul.f64 	%fd21008, %fd21006, %fd20769;
	sub.f64 	%fd21009, %fd21005, %fd21008;
	mul.f64 	%fd21010, %fd21007, %fd20781;
	sub.f64 	%fd21011, %fd21009, %fd21010;
	ld.local.v2.f64 	{%fd21012, %fd21013}, [%rd5+6736];
	mul.f64 	%fd21014, %fd21012, %fd20804;
	sub.f64 	%fd21015, %fd21011, %fd21014;
	mul.f64 	%fd21016, %fd21013, %fd20813;
	sub.f64 	%fd21017, %fd21015, %fd21016;
	ld.local.v2.f64 	{%fd21018, %fd21019}, [%rd5+6752];
	mul.f64 	%fd21020, %fd21018, %fd20879;
	sub.f64 	%fd21021, %fd21017, %fd21020;
	mul.f64 	%fd21022, %fd21019, %fd20909;
	sub.f64 	%fd21023, %fd21021, %fd21022;
	ld.local.f64 	%fd21024, [%rd5+6768];
	mul.f64 	%fd21025, %fd21024, %fd20978;
	sub.f64 	%fd21026, %fd21023, %fd21025;
	st.local.f64 	[%rd508+976], %fd21026;
	ld.local.f64 	%fd21027, [%rd5+6888];
	mul.f64 	%fd21028, %fd21027, %fd26167;
	sub.f64 	%fd21029, %fd26147, %fd21028;
	ld.local.v2.f64 	{%fd21030, %fd21031}, [%rd5+6896];
	mul.f64 	%fd21032, %fd21030, %fd26166;
	sub.f64 	%fd21033, %fd21029, %fd21032;
	mul.f64 	%fd21034, %fd21031, %fd26158;
	sub.f64 	%fd21035, %fd21033, %fd21034;
	ld.local.v2.f64 	{%fd21036, %fd21037}, [%rd5+6912];
	mul.f64 	%fd21038, %fd21036, %fd26156;
	sub.f64 	%fd21039, %fd21035, %fd21038;
	mul.f64 	%fd21040, %fd21037, %fd26154;
	sub.f64 	%fd21041, %fd21039, %fd21040;
	ld.local.v2.f64 	{%fd21042, %fd21043}, [%rd5+6928];
	mul.f64 	%fd21044, %fd21042, %fd20852;
	sub.f64 	%fd21045, %fd21041, %fd21044;
	mul.f64 	%fd21046, %fd21043, %fd20879;
	sub.f64 	%fd21047, %fd21045, %fd21046;
	ld.local.f64 	%fd21048, [%rd5+6944];
	mul.f64 	%fd21049, %fd21048, %fd20978;
	sub.f64 	%fd21050, %fd21047, %fd21049;
	st.local.f64 	[%rd508+984], %fd21050;
	ld.local.f64 	%fd21051, [%rd5+7080];
	mul.f64 	%fd21052, %fd21051, %fd26189;
	sub.f64 	%fd21053, %fd26146, %fd21052;
	ld.local.v2.f64 	{%fd21054, %fd21055}, [%rd5+7088];
	mul.f64 	%fd21056, %fd21054, %fd26186;
	sub.f64 	%fd21057, %fd21053, %fd21056;
	mul.f64 	%fd21058, %fd21055, %fd20689;
	sub.f64 	%fd21059, %fd21057, %fd21058;
	ld.local.v2.f64 	{%fd21060, %fd21061}, [%rd5+7104];
	mul.f64 	%fd21062, %fd21060, %fd26167;
	sub.f64 	%fd21063, %fd21059, %fd21062;
	mul.f64 	%fd21064, %fd21061, %fd26164;
	sub.f64 	%fd21065, %fd21063, %fd21064;
	ld.local.v2.f64 	{%fd21066, %fd21067}, [%rd5+7120];
	mul.f64 	%fd21068, %fd21066, %fd26163;
	sub.f64 	%fd21069, %fd21065, %fd21068;
	mul.f64 	%fd21070, %fd21067, %fd20781;
	sub.f64 	%fd21071, %fd21069, %fd21070;
	ld.local.v2.f64 	{%fd21072, %fd21073}, [%rd5+7136];
	mul.f64 	%fd21074, %fd21072, %fd26156;
	sub.f64 	%fd21075, %fd21071, %fd21074;
	mul.f64 	%fd21076, %fd21073, %fd20909;
	sub.f64 	%fd21077, %fd21075, %fd21076;
	ld.local.v2.f64 	{%fd21078, %fd21079}, [%rd5+7152];
	mul.f64 	%fd21080, %fd21078, %fd20978;
	sub.f64 	%fd21081, %fd21077, %fd21080;
	mul.f64 	%fd21082, %fd21079, %fd21026;
	sub.f64 	%fd21083, %fd21081, %fd21082;
	st.local.f64 	[%rd508+992], %fd21083;
	ld.local.v2.f64 	{%fd21084, %fd21085}, [%rd5+7280];
	mul.f64 	%fd21086, %fd21084, %fd26267;
	sub.f64 	%fd21087, %fd26145, %fd21086;
	mul.f64 	%fd21088, %fd21085, %fd26217;
	sub.f64 	%fd21089, %fd21087, %fd21088;
	ld.local.v2.f64 	{%fd21090, %fd21091}, [%rd5+7296];
	mul.f64 	%fd21092, %fd21090, %fd26207;
	sub.f64 	%fd21093, %fd21089, %fd21092;
	mul.f64 	%fd21094, %fd21091, %fd26205;
	sub.f64 	%fd21095, %fd21093, %fd21094;
	ld.local.v2.f64 	{%fd21096, %fd21097}, [%rd5+7312];
	mul.f64 	%fd21098, %fd21096, %fd26196;
	sub.f64 	%fd21099, %fd21095, %fd21098;
	mul.f64 	%fd21100, %fd21097, %fd26195;
	sub.f64 	%fd21101, %fd21099, %fd21100;
	ld.local.v2.f64 	{%fd21102, %fd21103}, [%rd5+7328];
	mul.f64 	%fd21104, %fd21102, %fd26189;
	sub.f64 	%fd21105, %fd21101, %fd21104;
	mul.f64 	%fd21106, %fd21103, %fd20673;
	sub.f64 	%fd21107, %fd21105, %fd21106;
	ld.local.v2.f64 	{%fd21108, %fd21109}, [%rd5+7344];
	mul.f64 	%fd21110, %fd21108, %fd20696;
	sub.f64 	%fd21111, %fd21107, %fd21110;
	mul.f64 	%fd21112, %fd21109, %fd20706;
	sub.f64 	%fd21113, %fd21111, %fd21112;
	ld.local.v2.f64 	{%fd21114, %fd21115}, [%rd5+7360];
	mul.f64 	%fd21116, %fd21114, %fd26172;
	sub.f64 	%fd21117, %fd21113, %fd21116;
	mul.f64 	%fd21118, %fd21115, %fd20748;
	sub.f64 	%fd21119, %fd21117, %fd21118;
	ld.local.v2.f64 	{%fd21120, %fd21121}, [%rd5+7376];
	mul.f64 	%fd21122, %fd21120, %fd26166;
	sub.f64 	%fd21123, %fd21119, %fd21122;
	mul.f64 	%fd21124, %fd21121, %fd26164;
	sub.f64 	%fd21125, %fd21123, %fd21124;
	ld.local.v2.f64 	{%fd21126, %fd21127}, [%rd5+7392];
	mul.f64 	%fd21128, %fd21126, %fd26163;
	sub.f64 	%fd21129, %fd21125, %fd21128;
	mul.f64 	%fd21130, %fd21127, %fd20769;
	sub.f64 	%fd21131, %fd21129, %fd21130;
	ld.local.v2.f64 	{%fd21132, %fd21133}, [%rd5+7408];
	mul.f64 	%fd21134, %fd21132, %fd20804;
	sub.f64 	%fd21135, %fd21131, %fd21134;
	mul.f64 	%fd21136, %fd21133, %fd26156;
	sub.f64 	%fd21137, %fd21135, %fd21136;
	ld.local.v2.f64 	{%fd21138, %fd21139}, [%rd5+7424];
	mul.f64 	%fd21140, %fd21138, %fd20840;
	sub.f64 	%fd21141, %fd21137, %fd21140;
	mul.f64 	%fd21142, %fd21139, %fd20879;
	sub.f64 	%fd21143, %fd21141, %fd21142;
	ld.local.v2.f64 	{%fd21144, %fd21145}, [%rd5+7440];
	mul.f64 	%fd21146, %fd21144, %fd20909;
	sub.f64 	%fd21147, %fd21143, %fd21146;
	mul.f64 	%fd21148, %fd21145, %fd20978;
	sub.f64 	%fd21149, %fd21147, %fd21148;
	ld.local.v2.f64 	{%fd21150, %fd21151}, [%rd5+7456];
	mul.f64 	%fd21152, %fd21150, %fd21026;
	sub.f64 	%fd21153, %fd21149, %fd21152;
	mul.f64 	%fd21154, %fd21151, %fd21083;
	sub.f64 	%fd21155, %fd21153, %fd21154;
	st.local.f64 	[%rd508+1000], %fd21155;
	ld.local.v2.f64 	{%fd21156, %fd21157}, [%rd5+7584];
	mul.f64 	%fd21158, %fd21156, %fd26230;
	sub.f64 	%fd21159, %fd26144, %fd21158;
	mul.f64 	%fd21160, %fd21157, %fd26226;
	sub.f64 	%fd21161, %fd21159, %fd21160;
	ld.local.v2.f64 	{%fd21162, %fd21163}, [%rd5+7600];
	mul.f64 	%fd21164, %fd21162, %fd26225;
	sub.f64 	%fd21165, %fd21161, %fd21164;
	mul.f64 	%fd21166, %fd21163, %fd26223;
	sub.f64 	%fd21167, %fd21165, %fd21166;
	ld.local.v2.f64 	{%fd21168, %fd21169}, [%rd5+7616];
	mul.f64 	%fd21170, %fd21168, %fd26222;
	sub.f64 	%fd21171, %fd21167, %fd21170;
	mul.f64 	%fd21172, %fd21169, %fd26221;
	sub.f64 	%fd21173, %fd21171, %fd21172;
	ld.local.v2.f64 	{%fd21174, %fd21175}, [%rd5+7632];
	mul.f64 	%fd21176, %fd21174, %fd26218;
	sub.f64 	%fd21177, %fd21173, %fd21176;
	mul.f64 	%fd21178, %fd21175, %fd26217;
	sub.f64 	%fd21179, %fd21177, %fd21178;
	ld.local.v2.f64 	{%fd21180, %fd21181}, [%rd5+7648];
	mul.f64 	%fd21182, %fd21180, %fd26216;
	sub.f64 	%fd21183, %fd21179, %fd21182;
	mul.f64 	%fd21184, %fd21181, %fd26215;
	sub.f64 	%fd21185, %fd21183, %fd21184;
	ld.local.v2.f64 	{%fd21186, %fd21187}, [%rd5+7664];
	mul.f64 	%fd21188, %fd21186, %fd26214;
	sub.f64 	%fd21189, %fd21185, %fd21188;
	mul.f64 	%fd21190, %fd21187, %fd26213;
	sub.f64 	%fd21191, %fd21189, %fd21190;
	ld.local.v2.f64 	{%fd21192, %fd21193}, [%rd5+7680];
	mul.f64 	%fd21194, %fd21192, %fd26212;
	sub.f64 	%fd21195, %fd21191, %fd21194;
	mul.f64 	%fd21196, %fd21193, %fd26209;
	sub.f64 	%fd21197, %fd21195, %fd21196;
	ld.local.v2.f64 	{%fd21198, %fd21199}, [%rd5+7696];
	mul.f64 	%fd21200, %fd21198, %fd26208;
	sub.f64 	%fd21201, %fd21197, %fd21200;
	mul.f64 	%fd21202, %fd21199, %fd26207;
	sub.f64 	%fd21203, %fd21201, %fd21202;
	ld.local.v2.f64 	{%fd21204, %fd21205}, [%rd5+7712];
	mul.f64 	%fd21206, %fd21204, %fd26206;
	sub.f64 	%fd21207, %fd21203, %fd21206;
	mul.f64 	%fd21208, %fd21205, %fd26205;
	sub.f64 	%fd21209, %fd21207, %fd21208;
	ld.local.v2.f64 	{%fd21210, %fd21211}, [%rd5+7728];
	mul.f64 	%fd21212, %fd21210, %fd26204;
	sub.f64 	%fd21213, %fd21209, %fd21212;
	mul.f64 	%fd21214, %fd21211, %fd26203;
	sub.f64 	%fd21215, %fd21213, %fd21214;
	ld.local.v2.f64 	{%fd21216, %fd21217}, [%rd5+7744];
	mul.f64 	%fd21218, %fd21216, %fd26202;
	sub.f64 	%fd21219, %fd21215, %fd21218;
	mul.f64 	%fd21220, %fd21217, %fd26201;
	sub.f64 	%fd21221, %fd21219, %fd21220;
	ld.local.v2.f64 	{%fd21222, %fd21223}, [%rd5+7760];
	mul.f64 	%fd21224, %fd21222, %fd20663;
	sub.f64 	%fd21225, %fd21221, %fd21224;
	mul.f64 	%fd21226, %fd21223, %fd26199;
	sub.f64 	%fd21227, %fd21225, %fd21226;
	ld.local.v2.f64 	{%fd21228, %fd21229}, [%rd5+7776];
	mul.f64 	%fd21230, %fd21228, %fd26198;
	sub.f64 	%fd21231, %fd21227, %fd21230;
	mul.f64 	%fd21232, %fd21229, %fd26197;
	sub.f64 	%fd21233, %fd21231, %fd21232;
	ld.local.v2.f64 	{%fd21234, %fd21235}, [%rd5+7792];
	mul.f64 	%fd21236, %fd21234, %fd26196;
	sub.f64 	%fd21237, %fd21233, %fd21236;
	mul.f64 	%fd21238, %fd21235, %fd26195;
	sub.f64 	%fd21239, %fd21237, %fd21238;
	ld.local.v2.f64 	{%fd21240, %fd21241}, [%rd5+7808];
	mul.f64 	%fd21242, %fd21240, %fd26194;
	sub.f64 	%fd21243, %fd21239, %fd21242;
	mul.f64 	%fd21244, %fd21241, %fd26193;
	sub.f64 	%fd21245, %fd21243, %fd21244;
	ld.local.v2.f64 	{%fd21246, %fd21247}, [%rd5+7824];
	mul.f64 	%fd21248, %fd21246, %fd26192;
	sub.f64 	%fd21249, %fd21245, %fd21248;
	mul.f64 	%fd21250, %fd21247, %fd26191;
	sub.f64 	%fd21251, %fd21249, %fd21250;
	ld.local.v2.f64 	{%fd21252, %fd21253}, [%rd5+7840];
	mul.f64 	%fd21254, %fd21252, %fd26189;
	sub.f64 	%fd21255, %fd21251, %fd21254;
	mul.f64 	%fd21256, %fd21253, %fd26188;
	sub.f64 	%fd21257, %fd21255, %fd21256;
	ld.local.v2.f64 	{%fd21258, %fd21259}, [%rd5+7856];
	mul.f64 	%fd21260, %fd21258, %fd26186;
	sub.f64 	%fd21261, %fd21257, %fd21260;
	mul.f64 	%fd21262, %fd21259, %fd20667;
	sub.f64 	%fd21263, %fd21261, %fd21262;
	ld.local.v2.f64 	{%fd21264, %fd21265}, [%rd5+7872];
	mul.f64 	%fd21266, %fd21264, %fd20673;
	sub.f64 	%fd21267, %fd21263, %fd21266;
	mul.f64 	%fd21268, %fd21265, %fd20679;
	sub.f64 	%fd21269, %fd21267, %fd21268;
	ld.local.v2.f64 	{%fd21270, %fd21271}, [%rd5+7888];
	mul.f64 	%fd21272, %fd21270, %fd26182;
	sub.f64 	%fd21273, %fd21269, %fd21272;
	mul.f64 	%fd21274, %fd21271, %fd26181;
	sub.f64 	%fd21275, %fd21273, %fd21274;
	ld.local.v2.f64 	{%fd21276, %fd21277}, [%rd5+7904];
	mul.f64 	%fd21278, %fd21276, %fd26179;
	sub.f64 	%fd21279, %fd21275, %fd21278;
	mul.f64 	%fd21280, %fd21277, %fd20689;
	sub.f64 	%fd21281, %fd21279, %fd21280;
	ld.local.v2.f64 	{%fd21282, %fd21283}, [%rd5+7920];
	mul.f64 	%fd21284, %fd21282, %fd20696;
	sub.f64 	%fd21285, %fd21281, %fd21284;
	mul.f64 	%fd21286, %fd21283, %fd20706;
	sub.f64 	%fd21287, %fd21285, %fd21286;
	ld.local.v2.f64 	{%fd21288, %fd21289}, [%rd5+7936];
	mul.f64 	%fd21290, %fd21288, %fd20718;
	sub.f64 	%fd21291, %fd21287, %fd21290;
	mul.f64 	%fd21292, %fd21289, %fd20728;
	sub.f64 	%fd21293, %fd21291, %fd21292;
	ld.local.v2.f64 	{%fd21294, %fd21295}, [%rd5+7952];
	mul.f64 	%fd21296, %fd21294, %fd26173;
	sub.f64 	%fd21297, %fd21293, %fd21296;
	mul.f64 	%fd21298, %fd21295, %fd26172;
	sub.f64 	%fd21299, %fd21297, %fd21298;
	ld.local.v2.f64 	{%fd21300, %fd21301}, [%rd5+7968];
	mul.f64 	%fd21302, %fd21300, %fd20734;
	sub.f64 	%fd21303, %fd21299, %fd21302;
	mul.f64 	%fd21304, %fd21301, %fd20738;
	sub.f64 	%fd21305, %fd21303, %fd21304;
	ld.local.v2.f64 	{%fd21306, %fd21307}, [%rd5+7984];
	mul.f64 	%fd21308, %fd21306, %fd20742;
	sub.f64 	%fd21309, %fd21305, %fd21308;
	mul.f64 	%fd21310, %fd21307, %fd20748;
	sub.f64 	%fd21311, %fd21309, %fd21310;
	ld.local.v2.f64 	{%fd21312, %fd21313}, [%rd5+8000];
	mul.f64 	%fd21314, %fd21312, %fd26167;
	sub.f64 	%fd21315, %fd21311, %fd21314;
	mul.f64 	%fd21316, %fd21313, %fd26166;
	sub.f64 	%fd21317, %fd21315, %fd21316;
	ld.local.v2.f64 	{%fd21318, %fd21319}, [%rd5+8016];
	mul.f64 	%fd21320, %fd21318, %fd26165;
	sub.f64 	%fd21321, %fd21317, %fd21320;
	mul.f64 	%fd21322, %fd21319, %fd26164;
	sub.f64 	%fd21323, %fd21321, %fd21322;
	ld.local.v2.f64 	{%fd21324, %fd21325}, [%rd5+8032];
	mul.f64 	%fd21326, %fd21324, %fd26163;
	sub.f64 	%fd21327, %fd21323, %fd21326;
	mul.f64 	%fd21328, %fd21325, %fd20766;
	sub.f64 	%fd21329, %fd21327, %fd21328;
	ld.local.v2.f64 	{%fd21330, %fd21331}, [%rd5+8048];
	mul.f64 	%fd21332, %fd21330, %fd20769;
	sub.f64 	%fd21333, %fd21329, %fd21332;
	mul.f64 	%fd21334, %fd21331, %fd20781;
	sub.f64 	%fd21335, %fd21333, %fd21334;
	ld.local.v2.f64 	{%fd21336, %fd21337}, [%rd5+8064];
	mul.f64 	%fd21338, %fd21336, %fd20790;
	sub.f64 	%fd21339, %fd21335, %fd21338;
	mul.f64 	%fd21340, %fd21337, %fd26158;
	sub.f64 	%fd21341, %fd21339, %fd21340;
	ld.local.v2.f64 	{%fd21342, %fd21343}, [%rd5+8080];
	mul.f64 	%fd21344, %fd21342, %fd20804;
	sub.f64 	%fd21345, %fd21341, %fd21344;
	mul.f64 	%fd21346, %fd21343, %fd26156;
	sub.f64 	%fd21347, %fd21345, %fd21346;
	ld.local.v2.f64 	{%fd21348, %fd21349}, [%rd5+8096];
	mul.f64 	%fd21350, %fd21348, %fd20813;
	sub.f64 	%fd21351, %fd21347, %fd21350;
	mul.f64 	%fd21352, %fd21349, %fd26154;
	sub.f64 	%fd21353, %fd21351, %fd21352;
	ld.local.v2.f64 	{%fd21354, %fd21355}, [%rd5+8112];
	mul.f64 	%fd21356, %fd21354, %fd20840;
	sub.f64 	%fd21357, %fd21353, %fd21356;
	mul.f64 	%fd21358, %fd21355, %fd20852;
	sub.f64 	%fd21359, %fd21357, %fd21358;
	ld.local.v2.f64 	{%fd21360, %fd21361}, [%rd5+8128];
	mul.f64 	%fd21362, %fd21360, %fd20879;
	sub.f64 	%fd21363, %fd21359, %fd21362;
	mul.f64 	%fd21364, %fd21361, %fd20909;
	sub.f64 	%fd21365, %fd21363, %fd21364;
	ld.local.v2.f64 	{%fd21366, %fd21367}, [%rd5+8144];
	mul.f64 	%fd21368, %fd21366, %fd20978;
	sub.f64 	%fd21369, %fd21365, %fd21368;
	mul.f64 	%fd21370, %fd21367, %fd21026;
	sub.f64 	%fd21371, %fd21369, %fd21370;
	ld.local.v2.f64 	{%fd21372, %fd21373}, [%rd5+8160];
	mul.f64 	%fd21374, %fd21372, %fd21050;
	sub.f64 	%fd21375, %fd21371, %fd21374;
	mul.f64 	%fd21376, %fd21373, %fd21083;
	sub.f64 	%fd21377, %fd21375, %fd21376;
	ld.local.f64 	%fd21378, [%rd5+8176];
	mul.f64 	%fd21379, %fd21378, %fd21155;
	sub.f64 	%fd21380, %fd21377, %fd21379;
	st.local.f64 	[%rd508+1008], %fd21380;
	ld.local.v2.f64 	{%fd21381, %fd21382}, [%rd5+8288];
	mul.f64 	%fd21383, %fd21381, %fd26269;
	sub.f64 	%fd21384, %fd26143, %fd21383;
	mul.f64 	%fd21385, %fd21382, %fd26231;
	sub.f64 	%fd21386, %fd21384, %fd21385;
	ld.local.v2.f64 	{%fd21387, %fd21388}, [%rd5+8304];
	mul.f64 	%fd21389, %fd21387, %fd26229;
	sub.f64 	%fd21390, %fd21386, %fd21389;
	mul.f64 	%fd21391, %fd21388, %fd26228;
	sub.f64 	%fd21392, %fd21390, %fd21391;
	ld.local.v2.f64 	{%fd21393, %fd21394}, [%rd5+8320];
	mul.f64 	%fd21395, %fd21393, %fd26227;
	sub.f64 	%fd21396, %fd21392, %fd21395;
	mul.f64 	%fd21397, %fd21394, %fd26220;
	sub.f64 	%fd21398, %fd21396, %fd21397;
	ld.local.v2.f64 	{%fd21399, %fd21400}, [%rd5+8336];
	mul.f64 	%fd21401, %fd21399, %fd26218;
	sub.f64 	%fd21402, %fd21398, %fd21401;
	mul.f64 	%fd21403, %fd21400, %fd26216;
	sub.f64 	%fd21404, %fd21402, %fd21403;
	ld.local.v2.f64 	{%fd21405, %fd21406}, [%rd5+8352];
	mul.f64 	%fd21407, %fd21405, %fd26215;
	sub.f64 	%fd21408, %fd21404, %fd21407;
	mul.f64 	%fd21409, %fd21406, %fd26213;
	sub.f64 	%fd21410, %fd21408, %fd21409;
	ld.local.v2.f64 	{%fd21411, %fd21412}, [%rd5+8368];
	mul.f64 	%fd21413, %fd21411, %fd26195;
	sub.f64 	%fd21414, %fd21410, %fd21413;
	mul.f64 	%fd21415, %fd21412, %fd26190;
	sub.f64 	%fd21416, %fd21414, %fd21415;
	ld.local.v2.f64 	{%fd21417, %fd21418}, [%rd5+8384];
	mul.f64 	%fd21419, %fd21417, %fd26187;
	sub.f64 	%fd21420, %fd21416, %fd21419;
	mul.f64 	%fd21421, %fd21418, %fd26182;
	sub.f64 	%fd21422, %fd21420, %fd21421;
	ld.local.v2.f64 	{%fd21423, %fd21424}, [%rd5+8400];
	mul.f64 	%fd21425, %fd21423, %fd20683;
	sub.f64 	%fd21426, %fd21422, %fd21425;
	mul.f64 	%fd21427, %fd21424, %fd26173;
	sub.f64 	%fd21428, %fd21426, %fd21427;
	ld.local.v2.f64 	{%fd21429, %fd21430}, [%rd5+8416];
	mul.f64 	%fd21431, %fd21429, %fd26172;
	sub.f64 	%fd21432, %fd21428, %fd21431;
	mul.f64 	%fd21433, %fd21430, %fd20738;
	sub.f64 	%fd21434, %fd21432, %fd21433;
	ld.local.v2.f64 	{%fd21435, %fd21436}, [%rd5+8432];
	mul.f64 	%fd21437, %fd21435, %fd26167;
	sub.f64 	%fd21438, %fd21434, %fd21437;
	mul.f64 	%fd21439, %fd21436, %fd26166;
	sub.f64 	%fd21440, %fd21438, %fd21439;
	ld.local.v2.f64 	{%fd21441, %fd21442}, [%rd5+8448];
	mul.f64 	%fd21443, %fd21441, %fd26165;
	sub.f64 	%fd21444, %fd21440, %fd21443;
	mul.f64 	%fd21445, %fd21442, %fd26164;
	sub.f64 	%fd21446, %fd21444, %fd21445;
	ld.local.v2.f64 	{%fd21447, %fd21448}, [%rd5+8464];
	mul.f64 	%fd21449, %fd21447, %fd26163;
	sub.f64 	%fd21450, %fd21446, %fd21449;
	mul.f64 	%fd21451, %fd21448, %fd26158;
	sub.f64 	%fd21452, %fd21450, %fd21451;
	ld.local.v2.f64 	{%fd21453, %fd21454}, [%rd5+8480];
	mul.f64 	%fd21455, %fd21453, %fd26156;
	sub.f64 	%fd21456, %fd21452, %fd21455;
	mul.f64 	%fd21457, %fd21454, %fd26154;
	sub.f64 	%fd21458, %fd21456, %fd21457;
	ld.local.v2.f64 	{%fd21459, %fd21460}, [%rd5+8496];
	mul.f64 	%fd21461, %fd21459, %fd20852;
	sub.f64 	%fd21462, %fd21458, %fd21461;
	mul.f64 	%fd21463, %fd21460, %fd20879;
	sub.f64 	%fd21464, %fd21462, %fd21463;
	ld.local.v2.f64 	{%fd21465, %fd21466}, [%rd5+8512];
	mul.f64 	%fd21467, %fd21465, %fd20909;
	sub.f64 	%fd21468, %fd21464, %fd21467;
	mul.f64 	%fd21469, %fd21466, %fd20978;
	sub.f64 	%fd21470, %fd21468, %fd21469;
	ld.local.v2.f64 	{%fd21471, %fd21472}, [%rd5+8528];
	mul.f64 	%fd21473, %fd21471, %fd21026;
	sub.f64 	%fd21474, %fd21470, %fd21473;
	mul.f64 	%fd21475, %fd21472, %fd21050;
	sub.f64 	%fd21476, %fd21474, %fd21475;
	ld.local.v2.f64 	{%fd21477, %fd21478}, [%rd5+8544];
	mul.f64 	%fd21479, %fd21477, %fd21083;
	sub.f64 	%fd21480, %fd21476, %fd21479;
	mul.f64 	%fd21481, %fd21478, %fd21155;
	sub.f64 	%fd21482, %fd21480, %fd21481;
	ld.local.f64 	%fd21483, [%rd5+8560];
	mul.f64 	%fd21484, %fd21483, %fd21380;
	sub.f64 	%fd21485, %fd21482, %fd21484;
	st.local.f64 	[%rd508+1016], %fd21485;
	ld.local.v2.f64 	{%fd21486, %fd21487}, [%rd5+8656];
	mul.f64 	%fd21488, %fd21487, %fd26230;
	sub.f64 	%fd21489, %fd26142, %fd21488;
	ld.local.v2.f64 	{%fd21490, %fd21491}, [%rd5+8672];
	mul.f64 	%fd21492, %fd21490, %fd26226;
	sub.f64 	%fd21493, %fd21489, %fd21492;
	mul.f64 	%fd21494, %fd21491, %fd26225;
	sub.f64 	%fd21495, %fd21493, %fd21494;
	ld.local.v2.f64 	{%fd21496, %fd21497}, [%rd5+8688];
	mul.f64 	%fd21498, %fd21496, %fd26223;
	sub.f64 	%fd21499, %fd21495, %fd21498;
	mul.f64 	%fd21500, %fd21497, %fd26222;
	sub.f64 	%fd21501, %fd21499, %fd21500;
	ld.local.v2.f64 	{%fd21502, %fd21503}, [%rd5+8704];
	mul.f64 	%fd21504, %fd21502, %fd26221;
	sub.f64 	%fd21505, %fd21501, %fd21504;
	mul.f64 	%fd21506, %fd21503, %fd26218;
	sub.f64 	%fd21507, %fd21505, %fd21506;
	ld.local.v2.f64 	{%fd21508, %fd21509}, [%rd5+8720];
	mul.f64 	%fd21510, %fd21508, %fd26217;
	sub.f64 	%fd21511, %fd21507, %fd21510;
	mul.f64 	%fd21512, %fd21509, %fd26216;
	sub.f64 	%fd21513, %fd21511, %fd21512;
	ld.local.v2.f64 	{%fd21514, %fd21515}, [%rd5+8736];
	mul.f64 	%fd21516, %fd21514, %fd26215;
	sub.f64 	%fd21517, %fd21513, %fd21516;
	mul.f64 	%fd21518, %fd21515, %fd26213;
	sub.f64 	%fd21519, %fd21517, %fd21518;
	ld.local.v2.f64 	{%fd21520, %fd21521}, [%rd5+8752];
	mul.f64 	%fd21522, %fd21520, %fd26209;
	sub.f64 	%fd21523, %fd21519, %fd21522;
	mul.f64 	%fd21524, %fd21521, %fd26207;
	sub.f64 	%fd21525, %fd21523, %fd21524;
	ld.local.v2.f64 	{%fd21526, %fd21527}, [%rd5+8768];
	mul.f64 	%fd21528, %fd21526, %fd26203;
	sub.f64 	%fd21529, %fd21525, %fd21528;
	mul.f64 	%fd21530, %fd21527, %fd20663;
	sub.f64 	%fd21531, %fd21529, %fd21530;
	ld.local.v2.f64 	{%fd21532, %fd21533}, [%rd5+8784];
	mul.f64 	%fd21534, %fd21532, %fd26197;
	sub.f64 	%fd21535, %fd21531, %fd21534;
	mul.f64 	%fd21536, %fd21533, %fd26196;
	sub.f64 	%fd21537, %fd21535, %fd21536;
	ld.local.v2.f64 	{%fd21538, %fd21539}, [%rd5+8800];
	mul.f64 	%fd21540, %fd21538, %fd26195;
	sub.f64 	%fd21541, %fd21537, %fd21540;
	mul.f64 	%fd21542, %fd21539, %fd26194;
	sub.f64 	%fd21543, %fd21541, %fd21542;
	ld.local.v2.f64 	{%fd21544, %fd21545}, [%rd5+8816];
	mul.f64 	%fd21546, %fd21544, %fd26193;
	sub.f64 	%fd21547, %fd21543, %fd21546;
	mul.f64 	%fd21548, %fd21545, %fd26192;
	sub.f64 	%fd21549, %fd21547, %fd21548;
	ld.local.v2.f64 	{%fd21550, %fd21551}, [%rd5+8832];
	mul.f64 	%fd21552, %fd21550, %fd26191;
	sub.f64 	%fd21553, %fd21549, %fd21552;
	mul.f64 	%fd21554, %fd21551, %fd26187;
	sub.f64 	%fd21555, %fd21553, %fd21554;
	ld.local.v2.f64 	{%fd21556, %fd21557}, [%rd5+8848];
	mul.f64 	%fd21558, %fd21556, %fd26186;
	sub.f64 	%fd21559, %fd21555, %fd21558;
	mul.f64 	%fd21560, %fd21557, %fd20673;
	sub.f64 	%fd21561, %fd21559, %fd21560;
	ld.local.v2.f64 	{%fd21562, %fd21563}, [%rd5+8864];
	mul.f64 	%fd21564, %fd21562, %fd20679;
	sub.f64 	%fd21565, %fd21561, %fd21564;
	mul.f64 	%fd21566, %fd21563, %fd26182;
	sub.f64 	%fd21567, %fd21565, %fd21566;
	ld.local.v2.f64 	{%fd21568, %fd21569}, [%rd5+8880];
	mul.f64 	%fd21570, %fd21568, %fd20689;
	sub.f64 	%fd21571, %fd21567, %fd21570;
	mul.f64 	%fd21572, %fd21569, %fd20696;
	sub.f64 	%fd21573, %fd21571, %fd21572;
	ld.local.v2.f64 	{%fd21574, %fd21575}, [%rd5+8896];
	mul.f64 	%fd21576, %fd21574, %fd26173;
	sub.f64 	%fd21577, %fd21573, %fd21576;
	mul.f64 	%fd21578, %fd21575, %fd26172;
	sub.f64 	%fd21579, %fd21577, %fd21578;
	ld.local.v2.f64 	{%fd21580, %fd21581}, [%rd5+8912];
	mul.f64 	%fd21582, %fd21580, %fd20742;
	sub.f64 	%fd21583, %fd21579, %fd21582;
	mul.f64 	%fd21584, %fd21581, %fd20748;
	sub.f64 	%fd21585, %fd21583, %fd21584;
	ld.local.v2.f64 	{%fd21586, %fd21587}, [%rd5+8928];
	mul.f64 	%fd21588, %fd21586, %fd26167;
	sub.f64 	%fd21589, %fd21585, %fd21588;
	mul.f64 	%fd21590, %fd21587, %fd26166;
	sub.f64 	%fd21591, %fd21589, %fd21590;
	ld.local.v2.f64 	{%fd21592, %fd21593}, [%rd5+8944];
	mul.f64 	%fd21594, %fd21592, %fd26165;
	sub.f64 	%fd21595, %fd21591, %fd21594;
	mul.f64 	%fd21596, %fd21593, %fd26164;
	sub.f64 	%fd21597, %fd21595, %fd21596;
	ld.local.v2.f64 	{%fd21598, %fd21599}, [%rd5+8960];
	mul.f64 	%fd21600, %fd21598, %fd26163;
	sub.f64 	%fd21601, %fd21597, %fd21600;
	mul.f64 	%fd21602, %fd21599, %fd20781;
	sub.f64 	%fd21603, %fd21601, %fd21602;
	ld.local.v2.f64 	{%fd21604, %fd21605}, [%rd5+8976];
	mul.f64 	%fd21606, %fd21604, %fd20790;
	sub.f64 	%fd21607, %fd21603, %fd21606;
	mul.f64 	%fd21608, %fd21605, %fd26158;
	sub.f64 	%fd21609, %fd21607, %fd21608;
	ld.local.v2.f64 	{%fd21610, %fd21611}, [%rd5+8992];
	mul.f64 	%fd21612, %fd21610, %fd26156;
	sub.f64 	%fd21613, %fd21609, %fd21612;
	mul.f64 	%fd21614, %fd21611, %fd20813;
	sub.f64 	%fd21615, %fd21613, %fd21614;
	ld.local.v2.f64 	{%fd21616, %fd21617}, [%rd5+9008];
	mul.f64 	%fd21618, %fd21616, %fd26154;
	sub.f64 	%fd21619, %fd21615, %fd21618;
	mul.f64 	%fd21620, %fd21617, %fd20840;
	sub.f64 	%fd21621, %fd21619, %fd21620;
	ld.local.v2.f64 	{%fd21622, %fd21623}, [%rd5+9024];
	mul.f64 	%fd21624, %fd21622, %fd20852;
	sub.f64 	%fd21625, %fd21621, %fd21624;
	mul.f64 	%fd21626, %fd21623, %fd20879;
	sub.f64 	%fd21627, %fd21625, %fd21626;
	ld.local.v2.f64 	{%fd21628, %fd21629}, [%rd5+9040];
	mul.f64 	%fd21630, %fd21628, %fd20909;
	sub.f64 	%fd21631, %fd21627, %fd21630;
	mul.f64 	%fd21632, %fd21629, %fd20978;
	sub.f64 	%fd21633, %fd21631, %fd21632;
	ld.local.v2.f64 	{%fd21634, %fd21635}, [%rd5+9056];
	mul.f64 	%fd21636, %fd21634, %fd21026;
	sub.f64 	%fd21637, %fd21633, %fd21636;
	mul.f64 	%fd21638, %fd21635, %fd21050;
	sub.f64 	%fd21639, %fd21637, %fd21638;
	ld.local.v2.f64 	{%fd21640, %fd21641}, [%rd5+9072];
	mul.f64 	%fd21642, %fd21640, %fd21083;
	sub.f64 	%fd21643, %fd21639, %fd21642;
	mul.f64 	%fd21644, %fd21641, %fd21155;
	sub.f64 	%fd21645, %fd21643, %fd21644;
	ld.local.v2.f64 	{%fd21646, %fd21647}, [%rd5+9088];
	mul.f64 	%fd21648, %fd21646, %fd21380;
	sub.f64 	%fd21649, %fd21645, %fd21648;
	mul.f64 	%fd21650, %fd21647, %fd21485;
	sub.f64 	%fd21651, %fd21649, %fd21650;
	st.local.f64 	[%rd508+1024], %fd21651;
	ld.local.v2.f64 	{%fd21652, %fd21653}, [%rd5+9184];
	mul.f64 	%fd21654, %fd21653, %fd26270;
	sub.f64 	%fd21655, %fd26141, %fd21654;
	ld.local.v2.f64 	{%fd21656, %fd21657}, [%rd5+9200];
	mul.f64 	%fd21658, %fd21656, %fd26269;
	sub.f64 	%fd21659, %fd21655, %fd21658;
	mul.f64 	%fd21660, %fd21657, %fd26268;
	sub.f64 	%fd21661, %fd21659, %fd21660;
	ld.local.v2.f64 	{%fd21662, %fd21663}, [%rd5+9216];
	mul.f64 	%fd21664, %fd21662, %fd26226;
	sub.f64 	%fd21665, %fd21661, %fd21664;
	mul.f64 	%fd21666, %fd21663, %fd26225;
	sub.f64 	%fd21667, %fd21665, %fd21666;
	ld.local.v2.f64 	{%fd21668, %fd21669}, [%rd5+9232];
	mul.f64 	%fd21670, %fd21668, %fd26218;
	sub.f64 	%fd21671, %fd21667, %fd21670;
	mul.f64 	%fd21672, %fd21669, %fd26217;
	sub.f64 	%fd21673, %fd21671, %fd21672;
	ld.local.v2.f64 	{%fd21674, %fd21675}, [%rd5+9248];
	mul.f64 	%fd21676, %fd21674, %fd26216;
	sub.f64 	%fd21677, %fd21673, %fd21676;
	mul.f64 	%fd21678, %fd21675, %fd26215;
	sub.f64 	%fd21679, %fd21677, %fd21678;
	ld.local.v2.f64 	{%fd21680, %fd21681}, [%rd5+9264];
	mul.f64 	%fd21682, %fd21680, %fd26190;
	sub.f64 	%fd21683, %fd21679, %fd21682;
	mul.f64 	%fd21684, %fd21681, %fd20683;
	sub.f64 	%fd21685, %fd21683, %fd21684;
	ld.local.v2.f64 	{%fd21686, %fd21687}, [%rd5+9280];
	mul.f64 	%fd21688, %fd21686, %fd20738;
	sub.f64 	%fd21689, %fd21685, %fd21688;
	mul.f64 	%fd21690, %fd21687, %fd26167;
	sub.f64 	%fd21691, %fd21689, %fd21690;
	ld.local.v2.f64 	{%fd21692, %fd21693}, [%rd5+9296];
	mul.f64 	%fd21694, %fd21692, %fd26166;
	sub.f64 	%fd21695, %fd21691, %fd21694;
	mul.f64 	%fd21696, %fd21693, %fd26165;
	sub.f64 	%fd21697, %fd21695, %fd21696;
	ld.local.v2.f64 	{%fd21698, %fd21699}, [%rd5+9312];
	mul.f64 	%fd21700, %fd21698, %fd26158;
	sub.f64 	%fd21701, %fd21697, %fd21700;
	mul.f64 	%fd21702, %fd21699, %fd26156;
	sub.f64 	%fd21703, %fd21701, %fd21702;
	ld.local.v2.f64 	{%fd21704, %fd21705}, [%rd5+9328];
	mul.f64 	%fd21706, %fd21704, %fd26154;
	sub.f64 	%fd21707, %fd21703, %fd21706;
	mul.f64 	%fd21708, %fd21705, %fd20852;
	sub.f64 	%fd21709, %fd21707, %fd21708;
	ld.local.v2.f64 	{%fd21710, %fd21711}, [%rd5+9344];
	mul.f64 	%fd21712, %fd21710, %fd20879;
	sub.f64 	%fd21713, %fd21709, %fd21712;
	mul.f64 	%fd21714, %fd21711, %fd20978;
	sub.f64 	%fd21715, %fd21713, %fd21714;
	ld.local.v2.f64 	{%fd21716, %fd21717}, [%rd5+9360];
	mul.f64 	%fd21718, %fd21716, %fd21050;
	sub.f64 	%fd21719, %fd21715, %fd21718;
	mul.f64 	%fd21720, %fd21717, %fd21083;
	sub.f64 	%fd21721, %fd21719, %fd21720;
	ld.local.v2.f64 	{%fd21722, %fd21723}, [%rd5+9376];
	mul.f64 	%fd21724, %fd21722, %fd21155;
	sub.f64 	%fd21725, %fd21721, %fd21724;
	mul.f64 	%fd21726, %fd21723, %fd21380;
	sub.f64 	%fd21727, %fd21725, %fd21726;
	ld.local.v2.f64 	{%fd21728, %fd21729}, [%rd5+9392];
	mul.f64 	%fd21730, %fd21728, %fd21485;
	sub.f64 	%fd21731, %fd21727, %fd21730;
	mul.f64 	%fd21732, %fd21729, %fd21651;
	sub.f64 	%fd21733, %fd21731, %fd21732;
	st.local.f64 	[%rd508+1032], %fd21733;
	ld.local.v2.f64 	{%fd21734, %fd21735}, [%rd5+9488];
	mul.f64 	%fd21736, %fd21734, %fd26212;
	sub.f64 	%fd21737, %fd26140, %fd21736;
	mul.f64 	%fd21738, %fd21735, %fd26205;
	sub.f64 	%fd21739, %fd21737, %fd21738;
	ld.local.v2.f64 	{%fd21740, %fd21741}, [%rd5+9504];
	mul.f64 	%fd21742, %fd21740, %fd26204;
	sub.f64 	%fd21743, %fd21739, %fd21742;
	mul.f64 	%fd21744, %fd21741, %fd26198;
	sub.f64 	%fd21745, %fd21743, %fd21744;
	ld.local.v2.f64 	{%fd21746, %fd21747}, [%rd5+9520];
	mul.f64 	%fd21748, %fd21746, %fd26193;
	sub.f64 	%fd21749, %fd21745, %fd21748;
	mul.f64 	%fd21750, %fd21747, %fd26188;
	sub.f64 	%fd21751, %fd21749, %fd21750;
	ld.local.v2.f64 	{%fd21752, %fd21753}, [%rd5+9536];
	mul.f64 	%fd21754, %fd21752, %fd26181;
	sub.f64 	%fd21755, %fd21751, %fd21754;
	mul.f64 	%fd21756, %fd21753, %fd26179;
	sub.f64 	%fd21757, %fd21755, %fd21756;
	ld.local.v2.f64 	{%fd21758, %fd21759}, [%rd5+9552];
	mul.f64 	%fd21760, %fd21758, %fd20696;
	sub.f64 	%fd21761, %fd21757, %fd21760;
	mul.f64 	%fd21762, %fd21759, %fd20706;
	sub.f64 	%fd21763, %fd21761, %fd21762;
	ld.local.v2.f64 	{%fd21764, %fd21765}, [%rd5+9568];
	mul.f64 	%fd21766, %fd21764, %fd26172;
	sub.f64 	%fd21767, %fd21763, %fd21766;
	mul.f64 	%fd21768, %fd21765, %fd20748;
	sub.f64 	%fd21769, %fd21767, %fd21768;
	ld.local.v2.f64 	{%fd21770, %fd21771}, [%rd5+9584];
	mul.f64 	%fd21772, %fd21770, %fd26167;
	sub.f64 	%fd21773, %fd21769, %fd21772;
	mul.f64 	%fd21774, %fd21771, %fd26166;
	sub.f64 	%fd21775, %fd21773, %fd21774;
	ld.local.v2.f64 	{%fd21776, %fd21777}, [%rd5+9600];
	mul.f64 	%fd21778, %fd21776, %fd26164;
	sub.f64 	%fd21779, %fd21775, %fd21778;
	mul.f64 	%fd21780, %fd21777, %fd26163;
	sub.f64 	%fd21781, %fd21779, %fd21780;
	ld.local.v2.f64 	{%fd21782, %fd21783}, [%rd5+9616];
	mul.f64 	%fd21784, %fd21782, %fd20766;
	sub.f64 	%fd21785, %fd21781, %fd21784;
	mul.f64 	%fd21786, %fd21783, %fd20769;
	sub.f64 	%fd21787, %fd21785, %fd21786;
	ld.local.v2.f64 	{%fd21788, %fd21789}, [%rd5+9632];
	mul.f64 	%fd21790, %fd21788, %fd20781;
	sub.f64 	%fd21791, %fd21787, %fd21790;
	mul.f64 	%fd21792, %fd21789, %fd20804;
	sub.f64 	%fd21793, %fd21791, %fd21792;
	ld.local.v2.f64 	{%fd21794, %fd21795}, [%rd5+9648];
	mul.f64 	%fd21796, %fd21794, %fd26156;
	sub.f64 	%fd21797, %fd21793, %fd21796;
	mul.f64 	%fd21798, %fd21795, %fd20813;
	sub.f64 	%fd21799, %fd21797, %fd21798;
	ld.local.v2.f64 	{%fd21800, %fd21801}, [%rd5+9664];
	mul.f64 	%fd21802, %fd21800, %fd20840;
	sub.f64 	%fd21803, %fd21799, %fd21802;
	mul.f64 	%fd21804, %fd21801, %fd20909;
	sub.f64 	%fd21805, %fd21803, %fd21804;
	ld.local.v2.f64 	{%fd21806, %fd21807}, [%rd5+9680];
	mul.f64 	%fd21808, %fd21806, %fd20978;
	sub.f64 	%fd21809, %fd21805, %fd21808;
	mul.f64 	%fd21810, %fd21807, %fd21026;
	sub.f64 	%fd21811, %fd21809, %fd21810;
	ld.local.v2.f64 	{%fd21812, %fd21813}, [%rd5+9696];
	mul.f64 	%fd21814, %fd21812, %fd21083;
	sub.f64 	%fd21815, %fd21811, %fd21814;
	mul.f64 	%fd21816, %fd21813, %fd21155;
	sub.f64 	%fd21817, %fd21815, %fd21816;
	ld.local.v2.f64 	{%fd21818, %fd21819}, [%rd5+9712];
	mul.f64 	%fd21820, %fd21818, %fd21380;
	sub.f64 	%fd21821, %fd21817, %fd21820;
	mul.f64 	%fd21822, %fd21819, %fd21485;
	sub.f64 	%fd21823, %fd21821, %fd21822;
	ld.local.v2.f64 	{%fd21824, %fd21825}, [%rd5+9728];
	mul.f64 	%fd21826, %fd21824, %fd21651;
	sub.f64 	%fd21827, %fd21823, %fd21826;
	mul.f64 	%fd21828, %fd21825, %fd21733;
	sub.f64 	%fd21829, %fd21827, %fd21828;
	st.local.f64 	[%rd508+1040], %fd21829;
	ld.local.v2.f64 	{%fd21830, %fd21831}, [%rd5+9808];
	mul.f64 	%fd21832, %fd21831, %fd26219;
	sub.f64 	%fd21833, %fd26139, %fd21832;
	ld.local.v2.f64 	{%fd21834, %fd21835}, [%rd5+9824];
	mul.f64 	%fd21836, %fd21834, %fd26211;
	sub.f64 	%fd21837, %fd21833, %fd21836;
	mul.f64 	%fd21838, %fd21835, %fd26195;
	sub.f64 	%fd21839, %fd21837, %fd21838;
	ld.local.v2.f64 	{%fd21840, %fd21841}, [%rd5+9840];
	mul.f64 	%fd21842, %fd21840, %fd26154;
	sub.f64 	%fd21843, %fd21839, %fd21842;
	mul.f64 	%fd21844, %fd21841, %fd20852;
	sub.f64 	%fd21845, %fd21843, %fd21844;
	ld.local.v2.f64 	{%fd21846, %fd21847}, [%rd5+9856];
	mul.f64 	%fd21848, %fd21846, %fd20909;
	sub.f64 	%fd21849, %fd21845, %fd21848;
	mul.f64 	%fd21850, %fd21847, %fd21026;
	sub.f64 	%fd21851, %fd21849, %fd21850;
	ld.local.v2.f64 	{%fd21852, %fd21853}, [%rd5+9872];
	mul.f64 	%fd21854, %fd21852, %fd21050;
	sub.f64 	%fd21855, %fd21851, %fd21854;
	mul.f64 	%fd21856, %fd21853, %fd21083;
	sub.f64 	%fd21857, %fd21855, %fd21856;
	ld.local.v2.f64 	{%fd21858, %fd21859}, [%rd5+9888];
	mul.f64 	%fd21860, %fd21858, %fd21155;
	sub.f64 	%fd21861, %fd21857, %fd21860;
	mul.f64 	%fd21862, %fd21859, %fd21380;
	sub.f64 	%fd21863, %fd21861, %fd21862;
	ld.local.v2.f64 	{%fd21864, %fd21865}, [%rd5+9904];
	mul.f64 	%fd21866, %fd21864, %fd21485;
	sub.f64 	%fd21867, %fd21863, %fd21866;
	mul.f64 	%fd21868, %fd21865, %fd21651;
	sub.f64 	%fd21869, %fd21867, %fd21868;
	ld.local.v2.f64 	{%fd21870, %fd21871}, [%rd5+9920];
	mul.f64 	%fd21872, %fd21870, %fd21733;
	sub.f64 	%fd21873, %fd21869, %fd21872;
	mul.f64 	%fd21874, %fd21871, %fd21829;
	sub.f64 	%fd21875, %fd21873, %fd21874;
	st.local.f64 	[%rd508+1048], %fd21875;
	ld.local.v2.f64 	{%fd21876, %fd21877}, [%rd5+10000];
	mul.f64 	%fd21878, %fd21876, %fd26165;
	sub.f64 	%fd21879, %fd26138, %fd21878;
	mul.f64 	%fd21880, %fd21877, %fd26156;
	sub.f64 	%fd21881, %fd21879, %fd21880;
	ld.local.v2.f64 	{%fd21882, %fd21883}, [%rd5+10016];
	mul.f64 	%fd21884, %fd21882, %fd20852;
	sub.f64 	%fd21885, %fd21881, %fd21884;
	mul.f64 	%fd21886, %fd21883, %fd21050;
	sub.f64 	%fd21887, %fd21885, %fd21886;
	ld.local.v2.f64 	{%fd21888, %fd21889}, [%rd5+10032];
	mul.f64 	%fd21890, %fd21888, %fd21083;
	sub.f64 	%fd21891, %fd21887, %fd21890;
	mul.f64 	%fd21892, %fd21889, %fd21155;
	sub.f64 	%fd21893, %fd21891, %fd21892;
	ld.local.v2.f64 	{%fd21894, %fd21895}, [%rd5+10048];
	mul.f64 	%fd21896, %fd21894, %fd21380;
	sub.f64 	%fd21897, %fd21893, %fd21896;
	mul.f64 	%fd21898, %fd21895, %fd21485;
	sub.f64 	%fd21899, %fd21897, %fd21898;
	ld.local.v2.f64 	{%fd21900, %fd21901}, [%rd5+10064];
	mul.f64 	%fd21902, %fd21900, %fd21651;
	sub.f64 	%fd21903, %fd21899, %fd21902;
	mul.f64 	%fd21904, %fd21901, %fd21733;
	sub.f64 	%fd21905, %fd21903, %fd21904;
	ld.local.v2.f64 	{%fd21906, %fd21907}, [%rd5+10080];
	mul.f64 	%fd21908, %fd21906, %fd21829;
	sub.f64 	%fd21909, %fd21905, %fd21908;
	mul.f64 	%fd21910, %fd21907, %fd21875;
	sub.f64 	%fd21911, %fd21909, %fd21910;
	st.local.f64 	[%rd508+1056], %fd21911;
	ld.local.v2.f64 	{%fd21912, %fd21913}, [%rd5+10144];
	mul.f64 	%fd21914, %fd21913, %fd26211;
	sub.f64 	%fd21915, %fd26137, %fd21914;
	ld.local.v2.f64 	{%fd21916, %fd21917}, [%rd5+10160];
	mul.f64 	%fd21918, %fd21916, %fd20659;
	sub.f64 	%fd21919, %fd21915, %fd21918;
	mul.f64 	%fd21920, %fd21917, %fd20663;
	sub.f64 	%fd21921, %fd21919, %fd21920;
	ld.local.v2.f64 	{%fd21922, %fd21923}, [%rd5+10176];
	mul.f64 	%fd21924, %fd21922, %fd26194;
	sub.f64 	%fd21925, %fd21921, %fd21924;
	mul.f64 	%fd21926, %fd21923, %fd26186;
	sub.f64 	%fd21927, %fd21925, %fd21926;
	ld.local.v2.f64 	{%fd21928, %fd21929}, [%rd5+10192];
	mul.f64 	%fd21930, %fd21928, %fd20679;
	sub.f64 	%fd21931, %fd21927, %fd21930;
	mul.f64 	%fd21932, %fd21929, %fd20689;
	sub.f64 	%fd21933, %fd21931, %fd21932;
	ld.local.v2.f64 	{%fd21934, %fd21935}, [%rd5+10208];
	mul.f64 	%fd21936, %fd21934, %fd20696;
	sub.f64 	%fd21937, %fd21933, %fd21936;
	mul.f64 	%fd21938, %fd21935, %fd20706;
	sub.f64 	%fd21939, %fd21937, %fd21938;
	ld.local.v2.f64 	{%fd21940, %fd21941}, [%rd5+10224];
	mul.f64 	%fd21942, %fd21940, %fd20734;
	sub.f64 	%fd21943, %fd21939, %fd21942;
	mul.f64 	%fd21944, %fd21941, %fd20748;
	sub.f64 	%fd21945, %fd21943, %fd21944;
	ld.local.v2.f64 	{%fd21946, %fd21947}, [%rd5+10240];
	mul.f64 	%fd21948, %fd21946, %fd20769;
	sub.f64 	%fd21949, %fd21945, %fd21948;
	mul.f64 	%fd21950, %fd21947, %fd20790;
	sub.f64 	%fd21951, %fd21949, %fd21950;
	ld.local.v2.f64 	{%fd21952, %fd21953}, [%rd5+10256];
	mul.f64 	%fd21954, %fd21952, %fd20804;
	sub.f64 	%fd21955, %fd21951, %fd21954;
	mul.f64 	%fd21956, %fd21953, %fd20813;
	sub.f64 	%fd21957, %fd21955, %fd21956;
	ld.local.v2.f64 	{%fd21958, %fd21959}, [%rd5+10272];
	mul.f64 	%fd21960, %fd21958, %fd20840;
	sub.f64 	%fd21961, %fd21957, %fd21960;
	mul.f64 	%fd21962, %fd21959, %fd20909;
	sub.f64 	%fd21963, %fd21961, %fd21962;
	ld.local.v2.f64 	{%fd21964, %fd21965}, [%rd5+10288];
	mul.f64 	%fd21966, %fd21964, %fd20978;
	sub.f64 	%fd21967, %fd21963, %fd21966;
	mul.f64 	%fd21968, %fd21965, %fd21026;
	sub.f64 	%fd21969, %fd21967, %fd21968;
	ld.local.v2.f64 	{%fd21970, %fd21971}, [%rd5+10304];
	mul.f64 	%fd21972, %fd21970, %fd21083;
	sub.f64 	%fd21973, %fd21969, %fd21972;
	mul.f64 	%fd21974, %fd21971, %fd21155;
	sub.f64 	%fd21975, %fd21973, %fd21974;
	ld.local.v2.f64 	{%fd21976, %fd21977}, [%rd5+10320];
	mul.f64 	%fd21978, %fd21976, %fd21380;
	sub.f64 	%fd21979, %fd21975, %fd21978;
	mul.f64 	%fd21980, %fd21977, %fd21485;
	sub.f64 	%fd21981, %fd21979, %fd21980;
	ld.local.v2.f64 	{%fd21982, %fd21983}, [%rd5+10336];
	mul.f64 	%fd21984, %fd21982, %fd21651;
	sub.f64 	%fd21985, %fd21981, %fd21984;
	mul.f64 	%fd21986, %fd21983, %fd21733;
	sub.f64 	%fd21987, %fd21985, %fd21986;
	ld.local.v2.f64 	{%fd21988, %fd21989}, [%rd5+10352];
	mul.f64 	%fd21990, %fd21988, %fd21829;
	sub.f64 	%fd21991, %fd21987, %fd21990;
	mul.f64 	%fd21992, %fd21989, %fd21875;
	sub.f64 	%fd21993, %fd21991, %fd21992;
	ld.local.v2.f64 	{%fd21994, %fd21995}, [%rd5+10368];
	mul.f64 	%fd21996, %fd21994, %fd21911;
	sub.f64 	%fd21997, %fd21993, %fd21996;
	st.local.f64 	[%rd508+1064], %fd21997;
	ld.local.v2.f64 	{%fd21998, %fd21999}, [%rd5+10416];
	mul.f64 	%fd22000, %fd21999, %fd26231;
	sub.f64 	%fd22001, %fd26136, %fd22000;
	ld.local.v2.f64 	{%fd22002, %fd22003}, [%rd5+10432];
	mul.f64 	%fd22004, %fd22002, %fd26229;
	sub.f64 	%fd22005, %fd22001, %fd22004;
	mul.f64 	%fd22006, %fd22003, %fd26228;
	sub.f64 	%fd22007, %fd22005, %fd22006;
	ld.local.v2.f64 	{%fd22008, %fd22009}, [%rd5+10448];
	mul.f64 	%fd22010, %fd22008, %fd26227;
	sub.f64 	%fd22011, %fd22007, %fd22010;
	mul.f64 	%fd22012, %fd22009, %fd26219;
	sub.f64 	%fd22013, %fd22011, %fd22012;
	ld.local.v2.f64 	{%fd22014, %fd22015}, [%rd5+10464];
	mul.f64 	%fd22016, %fd22014, %fd26195;
	sub.f64 	%fd22017, %fd22013, %fd22016;
	mul.f64 	%fd22018, %fd22015, %fd26158;
	sub.f64 	%fd22019, %fd22017, %fd22018;
	ld.local.v2.f64 	{%fd22020, %fd22021}, [%rd5+10480];
	mul.f64 	%fd22022, %fd22020, %fd26154;
	sub.f64 	%fd22023, %fd22019, %fd22022;
	mul.f64 	%fd22024, %fd22021, %fd20909;
	sub.f64 	%fd22025, %fd22023, %fd22024;
	ld.local.v2.f64 	{%fd22026, %fd22027}, [%rd5+10496];
	mul.f64 	%fd22028, %fd22026, %fd21026;
	sub.f64 	%fd22029, %fd22025, %fd22028;
	mul.f64 	%fd22030, %fd22027, %fd21050;
	sub.f64 	%fd22031, %fd22029, %fd22030;
	ld.local.v2.f64 	{%fd22032, %fd22033}, [%rd5+10512];
	mul.f64 	%fd22034, %fd22032, %fd21083;
	sub.f64 	%fd22035, %fd22031, %fd22034;
	mul.f64 	%fd22036, %fd22033, %fd21155;
	sub.f64 	%fd22037, %fd22035, %fd22036;
	ld.local.v2.f64 	{%fd22038, %fd22039}, [%rd5+10528];
	mul.f64 	%fd22040, %fd22038, %fd21380;
	sub.f64 	%fd22041, %fd22037, %fd22040;
	mul.f64 	%fd22042, %fd22039, %fd21485;
	sub.f64 	%fd22043, %fd22041, %fd22042;
	ld.local.v2.f64 	{%fd22044, %fd22045}, [%rd5+10544];
	mul.f64 	%fd22046, %fd22044, %fd21651;
	sub.f64 	%fd22047, %fd22043, %fd22046;
	mul.f64 	%fd22048, %fd22045, %fd21733;
	sub.f64 	%fd22049, %fd22047, %fd22048;
	ld.local.v2.f64 	{%fd22050, %fd22051}, [%rd5+10560];
	mul.f64 	%fd22052, %fd22050, %fd21829;
	sub.f64 	%fd22053, %fd22049, %fd22052;
	mul.f64 	%fd22054, %fd22051, %fd21875;
	sub.f64 	%fd22055, %fd22053, %fd22054;
	ld.local.v2.f64 	{%fd22056, %fd22057}, [%rd5+10576];
	mul.f64 	%fd22058, %fd22056, %fd21911;
	sub.f64 	%fd22059, %fd22055, %fd22058;
	mul.f64 	%fd22060, %fd22057, %fd21997;
	sub.f64 	%fd22061, %fd22059, %fd22060;
	st.local.f64 	[%rd508+1072], %fd22061;
	mul.f64 	%fd22062, %fd2233, %fd26270;
	sub.f64 	%fd22063, %fd26135, %fd22062;
	mul.f64 	%fd22064, %fd2234, %fd26220;
	sub.f64 	%fd22065, %fd22063, %fd22064;
	mul.f64 	%fd22066, %fd2235, %fd26212;
	sub.f64 	%fd22067, %fd22065, %fd22066;
	mul.f64 	%fd22068, %fd2236, %fd26211;
	sub.f64 	%fd22069, %fd22067, %fd22068;
	mul.f64 	%fd22070, %fd2237, %fd26208;
	sub.f64 	%fd22071, %fd22069, %fd22070;
	mul.f64 	%fd22072, %fd2240, %fd26206;
	sub.f64 	%fd22073, %fd22071, %fd22072;
	mul.f64 	%fd22074, %fd2243, %fd26197;
	sub.f64 	%fd22075, %fd22073, %fd22074;
	mul.f64 	%fd22076, %fd2246, %fd26194;
	sub.f64 	%fd22077, %fd22075, %fd22076;
	mul.f64 	%fd22078, %fd2247, %fd26193;
	sub.f64 	%fd22079, %fd22077, %fd22078;
	mul.f64 	%fd22080, %fd2248, %fd26187;
	sub.f64 	%fd22081, %fd22079, %fd22080;
	mul.f64 	%fd22082, %fd2249, %fd20679;
	sub.f64 	%fd22083, %fd22081, %fd22082;
	mul.f64 	%fd22084, %fd2251, %fd26179;
	sub.f64 	%fd22085, %fd22083, %fd22084;
	mul.f64 	%fd22086, %fd2254, %fd20689;
	sub.f64 	%fd22087, %fd22085, %fd22086;
	mul.f64 	%fd22088, %fd2256, %fd20696;
	sub.f64 	%fd22089, %fd22087, %fd22088;
	mul.f64 	%fd22090, %fd2257, %fd20706;
	sub.f64 	%fd22091, %fd22089, %fd22090;
	mul.f64 	%fd22092, %fd2258, %fd20734;
	sub.f64 	%fd22093, %fd22091, %fd22092;
	mul.f64 	%fd22094, %fd2261, %fd20742;
	sub.f64 	%fd22095, %fd22093, %fd22094;
	mul.f64 	%fd22096, %fd2264, %fd20748;
	sub.f64 	%fd22097, %fd22095, %fd22096;
	mul.f64 	%fd22098, %fd2267, %fd26165;
	sub.f64 	%fd22099, %fd22097, %fd22098;
	mul.f64 	%fd22100, %fd2270, %fd26164;
	sub.f64 	%fd22101, %fd22099, %fd22100;
	mul.f64 	%fd22102, %fd2273, %fd20769;
	sub.f64 	%fd22103, %fd22101, %fd22102;
	mul.f64 	%fd22104, %fd2274, %fd20790;
	sub.f64 	%fd22105, %fd22103, %fd22104;
	mul.f64 	%fd22106, %fd2275, %fd20804;
	sub.f64 	%fd22107, %fd22105, %fd22106;
	mul.f64 	%fd22108, %fd2276, %fd26156;
	sub.f64 	%fd22109, %fd22107, %fd22108;
	mul.f64 	%fd22110, %fd2280, %fd20813;
	sub.f64 	%fd22111, %fd22109, %fd22110;
	mul.f64 	%fd22112, %fd2283, %fd26154;
	sub.f64 	%fd22113, %fd22111, %fd22112;
	mul.f64 	%fd22114, %fd2284, %fd20840;
	sub.f64 	%fd22115, %fd22113, %fd22114;
	mul.f64 	%fd22116, %fd2289, %fd20879;
	sub.f64 	%fd22117, %fd22115, %fd22116;
	mul.f64 	%fd22118, %fd2294, %fd20978;
	sub.f64 	%fd22119, %fd22117, %fd22118;
	mul.f64 	%fd22120, %fd2299, %fd21050;
	sub.f64 	%fd22121, %fd22119, %fd22120;
	mul.f64 	%fd22122, %fd2306, %fd21083;
	sub.f64 	%fd22123, %fd22121, %fd22122;
	mul.f64 	%fd22124, %fd2311, %fd21155;
	sub.f64 	%fd22125, %fd22123, %fd22124;
	mul.f64 	%fd22126, %fd2312, %fd21380;
	sub.f64 	%fd22127, %fd22125, %fd22126;
	mul.f64 	%fd22128, %fd2313, %fd21485;
	sub.f64 	%fd22129, %fd22127, %fd22128;
	mul.f64 	%fd22130, %fd2314, %fd21651;
	sub.f64 	%fd22131, %fd22129, %fd22130;
	mul.f64 	%fd22132, %fd2317, %fd21733;
	sub.f64 	%fd22133, %fd22131, %fd22132;
	mul.f64 	%fd22134, %fd2318, %fd21829;
	sub.f64 	%fd22135, %fd22133, %fd22134;
	mul.f64 	%fd22136, %fd2319, %fd21875;
	sub.f64 	%fd22137, %fd22135, %fd22136;
	mul.f64 	%fd22138, %fd2320, %fd21911;
	sub.f64 	%fd22139, %fd22137, %fd22138;
	mul.f64 	%fd22140, %fd2321, %fd21997;
	sub.f64 	%fd22141, %fd22139, %fd22140;
	mul.f64 	%fd22142, %fd2322, %fd22061;
	sub.f64 	%fd22143, %fd22141, %fd22142;
	mul.f64 	%fd22144, %fd2327, %fd26197;
	sub.f64 	%fd22145, %fd26134, %fd22144;
	mul.f64 	%fd22146, %fd2328, %fd26187;
	sub.f64 	%fd22147, %fd22145, %fd22146;
	mul.f64 	%fd22148, %fd2329, %fd20742;
	sub.f64 	%fd22149, %fd22147, %fd22148;
	mul.f64 	%fd22150, %fd2330, %fd26165;
	sub.f64 	%fd22151, %fd22149, %fd22150;
	mul.f64 	%fd22152, %fd2331, %fd26164;
	sub.f64 	%fd22153, %fd22151, %fd22152;
	mul.f64 	%fd22154, %fd2332, %fd26163;
	sub.f64 	%fd22155, %fd22153, %fd22154;
	mul.f64 	%fd22156, %fd2333, %fd26156;
	sub.f64 	%fd22157, %fd22155, %fd22156;
	mul.f64 	%fd22158, %fd2334, %fd26154;
	sub.f64 	%fd22159, %fd22157, %fd22158;
	mul.f64 	%fd22160, %fd2335, %fd20840;
	sub.f64 	%fd22161, %fd22159, %fd22160;
	mul.f64 	%fd22162, %fd2336, %fd20879;
	sub.f64 	%fd22163, %fd22161, %fd22162;
	mul.f64 	%fd22164, %fd2337, %fd20978;
	sub.f64 	%fd22165, %fd22163, %fd22164;
	mul.f64 	%fd22166, %fd2339, %fd21050;
	sub.f64 	%fd22167, %fd22165, %fd22166;
	mul.f64 	%fd22168, %fd2340, %fd21083;
	sub.f64 	%fd22169, %fd22167, %fd22168;
	mul.f64 	%fd22170, %fd2341, %fd21155;
	sub.f64 	%fd22171, %fd22169, %fd22170;
	mul.f64 	%fd22172, %fd2348, %fd21380;
	sub.f64 	%fd22173, %fd22171, %fd22172;
	mul.f64 	%fd22174, %fd2349, %fd21485;
	sub.f64 	%fd22175, %fd22173, %fd22174;
	mul.f64 	%fd22176, %fd2350, %fd21651;
	sub.f64 	%fd22177, %fd22175, %fd22176;
	mul.f64 	%fd22178, %fd2351, %fd21733;
	sub.f64 	%fd22179, %fd22177, %fd22178;
	mul.f64 	%fd22180, %fd2354, %fd21829;
	sub.f64 	%fd22181, %fd22179, %fd22180;
	mul.f64 	%fd22182, %fd2355, %fd21875;
	sub.f64 	%fd22183, %fd22181, %fd22182;
	mul.f64 	%fd22184, %fd2356, %fd21911;
	sub.f64 	%fd22185, %fd22183, %fd22184;
	mul.f64 	%fd22186, %fd2357, %fd21997;
	sub.f64 	%fd22187, %fd22185, %fd22186;
	mul.f64 	%fd22188, %fd2358, %fd22061;
	sub.f64 	%fd22189, %fd22187, %fd22188;
	mul.f64 	%fd22190, %fd2359, %fd22143;
	sub.f64 	%fd22191, %fd22189, %fd22190;
	mul.f64 	%fd22192, %fd2365, %fd26224;
	sub.f64 	%fd22193, %fd26133, %fd22192;
	mul.f64 	%fd22194, %fd2368, %fd26214;
	sub.f64 	%fd22195, %fd22193, %fd22194;
	mul.f64 	%fd22196, %fd2369, %fd26208;
	sub.f64 	%fd22197, %fd22195, %fd22196;
	mul.f64 	%fd22198, %fd2370, %fd26205;
	sub.f64 	%fd22199, %fd22197, %fd22198;
	mul.f64 	%fd22200, %fd2371, %fd26204;
	sub.f64 	%fd22201, %fd22199, %fd22200;
	mul.f64 	%fd22202, %fd2372, %fd26201;
	sub.f64 	%fd22203, %fd22201, %fd22202;
	mul.f64 	%fd22204, %fd2375, %fd26199;
	sub.f64 	%fd22205, %fd22203, %fd22204;
	mul.f64 	%fd22206, %fd2376, %fd26197;
	sub.f64 	%fd22207, %fd22205, %fd22206;
	mul.f64 	%fd22208, %fd2379, %fd26192;
	sub.f64 	%fd22209, %fd22207, %fd22208;
	mul.f64 	%fd22210, %fd2380, %fd26191;
	sub.f64 	%fd22211, %fd22209, %fd22210;
	mul.f64 	%fd22212, %fd2381, %fd26189;
	sub.f64 	%fd22213, %fd22211, %fd22212;
	mul.f64 	%fd22214, %fd2384, %fd26188;
	sub.f64 	%fd22215, %fd22213, %fd22214;
	mul.f64 	%fd22216, %fd2387, %fd20679;
	sub.f64 	%fd22217, %fd22215, %fd22216;
	mul.f64 	%fd22218, %fd2388, %fd26182;
	sub.f64 	%fd22219, %fd22217, %fd22218;
	mul.f64 	%fd22220, %fd2392, %fd26181;
	sub.f64 	%fd22221, %fd22219, %fd22220;
	mul.f64 	%fd22222, %fd2396, %fd26179;
	sub.f64 	%fd22223, %fd22221, %fd22222;
	mul.f64 	%fd22224, %fd2397, %fd20689;
	sub.f64 	%fd22225, %fd22223, %fd22224;
	mul.f64 	%fd22226, %fd2398, %fd20696;
	sub.f64 	%fd22227, %fd22225, %fd22226;
	mul.f64 	%fd22228, %fd2399, %fd20706;
	sub.f64 	%fd22229, %fd22227, %fd22228;
	mul.f64 	%fd22230, %fd2402, %fd20728;
	sub.f64 	%fd22231, %fd22229, %fd22230;
	mul.f64 	%fd22232, %fd2409, %fd20734;
	sub.f64 	%fd22233, %fd22231, %fd22232;
	mul.f64 	%fd22234, %fd2410, %fd20748;
	sub.f64 	%fd22235, %fd22233, %fd22234;
	mul.f64 	%fd22236, %fd2411, %fd26167;
	sub.f64 	%fd22237, %fd22235, %fd22236;
	mul.f64 	%fd22238, %fd2415, %fd26166;
	sub.f64 	%fd22239, %fd22237, %fd22238;
	mul.f64 	%fd22240, %fd2418, %fd26164;
	sub.f64 	%fd22241, %fd22239, %fd22240;
	mul.f64 	%fd22242, %fd2419, %fd26163;
	sub.f64 	%fd22243, %fd22241, %fd22242;
	mul.f64 	%fd22244, %fd2421, %fd20766;
	sub.f64 	%fd22245, %fd22243, %fd22244;
	mul.f64 	%fd22246, %fd2426, %fd20769;
	sub.f64 	%fd22247, %fd22245, %fd22246;
	mul.f64 	%fd22248, %fd2428, %fd20781;
	sub.f64 	%fd22249, %fd22247, %fd22248;
	mul.f64 	%fd22250, %fd2432, %fd20790;
	sub.f64 	%fd22251, %fd22249, %fd22250;
	mul.f64 	%fd22252, %fd2433, %fd20804;
	sub.f64 	%fd22253, %fd22251, %fd22252;
	mul.f64 	%fd22254, %fd2435, %fd26156;
	sub.f64 	%fd22255, %fd22253, %fd22254;
	mul.f64 	%fd22256, %fd2436, %fd20813;
	sub.f64 	%fd22257, %fd22255, %fd22256;
	mul.f64 	%fd22258, %fd2437, %fd20840;
	sub.f64 	%fd22259, %fd22257, %fd22258;
	mul.f64 	%fd22260, %fd2438, %fd20879;
	sub.f64 	%fd22261, %fd22259, %fd22260;
	mul.f64 	%fd22262, %fd2439, %fd20978;
	sub.f64 	%fd22263, %fd22261, %fd22262;
	mul.f64 	%fd22264, %fd2441, %fd21026;
	sub.f64 	%fd22265, %fd22263, %fd22264;
	mul.f64 	%fd22266, %fd2448, %fd21083;
	sub.f64 	%fd22267, %fd22265, %fd22266;
	mul.f64 	%fd22268, %fd2449, %fd21155;
	sub.f64 	%fd22269, %fd22267, %fd22268;
	mul.f64 	%fd22270, %fd2451, %fd21380;
	sub.f64 	%fd22271, %fd22269, %fd22270;
	mul.f64 	%fd22272, %fd2458, %fd21485;
	sub.f64 	%fd22273, %fd22271, %fd22272;
	mul.f64 	%fd22274, %fd2459, %fd21651;
	sub.f64 	%fd22275, %fd22273, %fd22274;
	mul.f64 	%fd22276, %fd2460, %fd21733;
	sub.f64 	%fd22277, %fd22275, %fd22276;
	mul.f64 	%fd22278, %fd2461, %fd21829;
	sub.f64 	%fd22279, %fd22277, %fd22278;
	mul.f64 	%fd22280, %fd2462, %fd21875;
	sub.f64 	%fd22281, %fd22279, %fd22280;
	mul.f64 	%fd22282, %fd2463, %fd21911;
	sub.f64 	%fd22283, %fd22281, %fd22282;
	mul.f64 	%fd22284, %fd2466, %fd21997;
	sub.f64 	%fd22285, %fd22283, %fd22284;
	mul.f64 	%fd22286, %fd2467, %fd22061;
	sub.f64 	%fd22287, %fd22285, %fd22286;
	mul.f64 	%fd22288, %fd2468, %fd22143;
	sub.f64 	%fd22289, %fd22287, %fd22288;
	mul.f64 	%fd22290, %fd2469, %fd22191;
	sub.f64 	%fd22291, %fd22289, %fd22290;
	mul.f64 	%fd22292, %fd2472, %fd26187;
	sub.f64 	%fd22293, %fd26132, %fd22292;
	mul.f64 	%fd22294, %fd2473, %fd26182;
	sub.f64 	%fd22295, %fd22293, %fd22294;
	mul.f64 	%fd22296, %fd2477, %fd26173;
	sub.f64 	%fd22297, %fd22295, %fd22296;
	mul.f64 	%fd22298, %fd2482, %fd26172;
	sub.f64 	%fd22299, %fd22297, %fd22298;
	mul.f64 	%fd22300, %fd2486, %fd26167;
	sub.f64 	%fd22301, %fd22299, %fd22300;
	mul.f64 	%fd22302, %fd2489, %fd26166;
	sub.f64 	%fd22303, %fd22301, %fd22302;
	mul.f64 	%fd22304, %fd2493, %fd26165;
	sub.f64 	%fd22305, %fd22303, %fd22304;
	mul.f64 	%fd22306, %fd2494, %fd26164;
	sub.f64 	%fd22307, %fd22305, %fd22306;
	mul.f64 	%fd22308, %fd2495, %fd26163;
	sub.f64 	%fd22309, %fd22307, %fd22308;
	mul.f64 	%fd22310, %fd2496, %fd26158;
	sub.f64 	%fd22311, %fd22309, %fd22310;
	mul.f64 	%fd22312, %fd2499, %fd26156;
	sub.f64 	%fd22313, %fd22311, %fd22312;
	mul.f64 	%fd22314, %fd2500, %fd26154;
	sub.f64 	%fd22315, %fd22313, %fd22314;
	mul.f64 	%fd22316, %fd2502, %fd20852;
	sub.f64 	%fd22317, %fd22315, %fd22316;
	mul.f64 	%fd22318, %fd2509, %fd20879;
	sub.f64 	%fd22319, %fd22317, %fd22318;
	mul.f64 	%fd22320, %fd2511, %fd20909;
	sub.f64 	%fd22321, %fd22319, %fd22320;
	mul.f64 	%fd22322, %fd2517, %fd20978;
	sub.f64 	%fd22323, %fd22321, %fd22322;
	mul.f64 	%fd22324, %fd2518, %fd21026;
	sub.f64 	%fd22325, %fd22323, %fd22324;
	mul.f64 	%fd22326, %fd2526, %fd21050;
	sub.f64 	%fd22327, %fd22325, %fd22326;
	mul.f64 	%fd22328, %fd2527, %fd21083;
	sub.f64 	%fd22329, %fd22327, %fd22328;
	mul.f64 	%fd22330, %fd2528, %fd21155;
	sub.f64 	%fd22331, %fd22329, %fd22330;
	mul.f64 	%fd22332, %fd2529, %fd21380;
	sub.f64 	%fd22333, %fd22331, %fd22332;
	mul.f64 	%fd22334, %fd2536, %fd21485;
	sub.f64 	%fd22335, %fd22333, %fd22334;
	mul.f64 	%fd22336, %fd2540, %fd21651;
	sub.f64 	%fd22337, %fd22335, %fd22336;
	mul.f64 	%fd22338, %fd2541, %fd21733;
	sub.f64 	%fd22339, %fd22337, %fd22338;
	mul.f64 	%fd22340, %fd2542, %fd21829;
	sub.f64 	%fd22341, %fd22339, %fd22340;
	mul.f64 	%fd22342, %fd2543, %fd21875;
	sub.f64 	%fd22343, %fd22341, %fd22342;
	mul.f64 	%fd22344, %fd2544, %fd21911;
	sub.f64 	%fd22345, %fd22343, %fd22344;
	mul.f64 	%fd22346, %fd2545, %fd21997;
	sub.f64 	%fd22347, %fd22345, %fd22346;
	mul.f64 	%fd22348, %fd2546, %fd22061;
	sub.f64 	%fd22349, %fd22347, %fd22348;
	mul.f64 	%fd22350, %fd2547, %fd22143;
	sub.f64 	%fd22351, %fd22349, %fd22350;
	mul.f64 	%fd22352, %fd2548, %fd22191;
	sub.f64 	%fd22353, %fd22351, %fd22352;
	mul.f64 	%fd22354, %fd2549, %fd22291;
	sub.f64 	%fd22355, %fd22353, %fd22354;
	div.rn.f64 	%fd22356, %fd22355, %fd2550;
	st.local.f64 	[%rd508+1104], %fd22356;
	mul.f64 	%fd22357, %fd22356, %fd2471;
	sub.f64 	%fd22358, %fd22291, %fd22357;
	div.rn.f64 	%fd22359, %fd22358, %fd2470;
	st.local.f64 	[%rd508+1096], %fd22359;
	mul.f64 	%fd22360, %fd22359, %fd2361;
	sub.f64 	%fd22361, %fd22191, %fd22360;
	mul.f64 	%fd22362, %fd2362, %fd22356;
	sub.f64 	%fd22363, %fd22361, %fd22362;
	div.rn.f64 	%fd22364, %fd22363, %fd2360;
	st.local.f64 	[%rd508+1088], %fd22364;
	mul.f64 	%fd22365, %fd22364, %fd2324;
	sub.f64 	%fd22366, %fd22143, %fd22365;
	mul.f64 	%fd22367, %fd2325, %fd22359;
	sub.f64 	%fd22368, %fd22366, %fd22367;
	mul.f64 	%fd22369, %fd2326, %fd22356;
	sub.f64 	%fd22370, %fd22368, %fd22369;
	div.rn.f64 	%fd22371, %fd22370, %fd2323;
	st.local.f64 	[%rd508+1080], %fd22371;
	ld.local.v2.f64 	{%fd22372, %fd22373}, [%rd5+10592];
	mul.f64 	%fd22374, %fd22371, %fd22373;
	sub.f64 	%fd22375, %fd22061, %fd22374;
	ld.local.v2.f64 	{%fd22376, %fd22377}, [%rd5+10608];
	mul.f64 	%fd22378, %fd22376, %fd22364;
	sub.f64 	%fd22379, %fd22375, %fd22378;
	mul.f64 	%fd22380, %fd22377, %fd22359;
	sub.f64 	%fd22381, %fd22379, %fd22380;
	mul.f64 	%fd22382, %fd2232, %fd22356;
	sub.f64 	%fd22383, %fd22381, %fd22382;
	div.rn.f64 	%fd22384, %fd22383, %fd22372;
	st.local.f64 	[%rd508+1072], %fd22384;
	ld.local.v2.f64 	{%fd22385, %fd22386}, [%rd5+10384];
	mul.f64 	%fd22387, %fd22384, %fd22385;
	sub.f64 	%fd22388, %fd21997, %fd22387;
	mul.f64 	%fd22389, %fd22386, %fd22371;
	sub.f64 	%fd22390, %fd22388, %fd22389;
	ld.local.v2.f64 	{%fd22391, %fd22392}, [%rd5+10400];
	mul.f64 	%fd22393, %fd22391, %fd22364;
	sub.f64 	%fd22394, %fd22390, %fd22393;
	mul.f64 	%fd22395, %fd22392, %fd22359;
	sub.f64 	%fd22396, %fd22394, %fd22395;
	mul.f64 	%fd22397, %fd21998, %fd22356;
	sub.f64 	%fd22398, %fd22396, %fd22397;
	div.rn.f64 	%fd22399, %fd22398, %fd21995;
	st.local.f64 	[%rd508+1064], %fd22399;
	mul.f64 	%fd22400, %fd22399, %fd2220;
	sub.f64 	%fd22401, %fd21911, %fd22400;
	ld.local.v2.f64 	{%fd22402, %fd22403}, [%rd5+10112];
	mul.f64 	%fd22404, %fd22402, %fd22384;
	sub.f64 	%fd22405, %fd22401, %fd22404;
	mul.f64 	%fd22406, %fd22403, %fd22371;
	sub.f64 	%fd22407, %fd22405, %fd22406;
	mul.f64 	%fd22408, %fd2464, %fd22364;
	sub.f64 	%fd22409, %fd22407, %fd22408;
	mul.f64 	%fd22410, %fd2465, %fd22359;
	sub.f64 	%fd22411, %fd22409, %fd22410;
	mul.f64 	%fd22412, %fd21912, %fd22356;
	sub.f64 	%fd22413, %fd22411, %fd22412;
	div.rn.f64 	%fd22414, %fd22413, %fd2219;
	st.local.f64 	[%rd508+1056], %fd22414;
	ld.local.v2.f64 	{%fd22415, %fd22416}, [%rd5+9936];
	mul.f64 	%fd22417, %fd22414, %fd22416;
	sub.f64 	%fd22418, %fd21875, %fd22417;
	ld.local.v2.f64 	{%fd22419, %fd22420}, [%rd5+9952];
	mul.f64 	%fd22421, %fd22419, %fd22399;
	sub.f64 	%fd22422, %fd22418, %fd22421;
	mul.f64 	%fd22423, %fd22420, %fd22384;
	sub.f64 	%fd22424, %fd22422, %fd22423;
	ld.local.v2.f64 	{%fd22425, %fd22426}, [%rd5+9968];
	mul.f64 	%fd22427, %fd22425, %fd22371;
	sub.f64 	%fd22428, %fd22424, %fd22427;
	mul.f64 	%fd22429, %fd22426, %fd22364;
	sub.f64 	%fd22430, %fd22428, %fd22429;
	ld.local.v2.f64 	{%fd22431, %fd22432}, [%rd5+9984];
	mul.f64 	%fd22433, %fd22431, %fd22359;
	sub.f64 	%fd22434, %fd22430, %fd22433;
	mul.f64 	%fd22435, %fd22432, %fd22356;
	sub.f64 	%fd22436, %fd22434, %fd22435;
	div.rn.f64 	%fd22437, %fd22436, %fd22415;
	st.local.f64 	[%rd508+1048], %fd22437;
	ld.local.v2.f64 	{%fd22438, %fd22439}, [%rd5+9744];
	mul.f64 	%fd22440, %fd22437, %fd22439;
	sub.f64 	%fd22441, %fd21829, %fd22440;
	ld.local.v2.f64 	{%fd22442, %fd22443}, [%rd5+9760];
	mul.f64 	%fd22444, %fd22442, %fd22414;
	sub.f64 	%fd22445, %fd22441, %fd22444;
	mul.f64 	%fd22446, %fd22443, %fd22399;
	sub.f64 	%fd22447, %fd22445, %fd22446;
	ld.local.v2.f64 	{%fd22448, %fd22449}, [%rd5+9776];
	mul.f64 	%fd22450, %fd22448, %fd22384;
	sub.f64 	%fd22451, %fd22447, %fd22450;
	mul.f64 	%fd22452, %fd22449, %fd22371;
	sub.f64 	%fd22453, %fd22451, %fd22452;
	ld.local.v2.f64 	{%fd22454, %fd22455}, [%rd5+9792];
	mul.f64 	%fd22456, %fd22454, %fd22364;
	sub.f64 	%fd22457, %fd22453, %fd22456;
	mul.f64 	%fd22458, %fd22455, %fd22359;
	sub.f64 	%fd22459, %fd22457, %fd22458;
	mul.f64 	%fd22460, %fd21830, %fd22356;
	sub.f64 	%fd22461, %fd22459, %fd22460;
	div.rn.f64 	%fd22462, %fd22461, %fd22438;
	st.local.f64 	[%rd508+1040], %fd22462;
	ld.local.v2.f64 	{%fd22463, %fd22464}, [%rd5+9408];
	mul.f64 	%fd22465, %fd22462, %fd22464;
	sub.f64 	%fd22466, %fd21733, %fd22465;
	mul.f64 	%fd22467, %fd2214, %fd22437;
	sub.f64 	%fd22468, %fd22466, %fd22467;
	mul.f64 	%fd22469, %fd2215, %fd22414;
	sub.f64 	%fd22470, %fd22468, %fd22469;
	ld.local.v2.f64 	{%fd22471, %fd22472}, [%rd5+9440];
	mul.f64 	%fd22473, %fd22471, %fd22399;
	sub.f64 	%fd22474, %fd22470, %fd22473;
	mul.f64 	%fd22475, %fd22472, %fd22384;
	sub.f64 	%fd22476, %fd22474, %fd22475;
	mul.f64 	%fd22477, %fd2352, %fd22371;
	sub.f64 	%fd22478, %fd22476, %fd22477;
	mul.f64 	%fd22479, %fd2353, %fd22364;
	sub.f64 	%fd22480, %fd22478, %fd22479;
	ld.local.v2.f64 	{%fd22481, %fd22482}, [%rd5+9472];
	mul.f64 	%fd22483, %fd22481, %fd22359;
	sub.f64 	%fd22484, %fd22480, %fd22483;
	mul.f64 	%fd22485, %fd22482, %fd22356;
	sub.f64 	%fd22486, %fd22484, %fd22485;
	div.rn.f64 	%fd22487, %fd22486, %fd22463;
	st.local.f64 	[%rd508+1032], %fd22487;
	ld.local.v2.f64 	{%fd22488, %fd22489}, [%rd5+9104];
	mul.f64 	%fd22490, %fd22487, %fd22489;
	sub.f64 	%fd22491, %fd21651, %fd22490;
	mul.f64 	%fd22492, %fd2207, %fd22462;
	sub.f64 	%fd22493, %fd22491, %fd22492;
	mul.f64 	%fd22494, %fd2208, %fd22437;
	sub.f64 	%fd22495, %fd22493, %fd22494;
	ld.local.v2.f64 	{%fd22496, %fd22497}, [%rd5+9136];
	mul.f64 	%fd22498, %fd22496, %fd22414;
	sub.f64 	%fd22499, %fd22495, %fd22498;
	mul.f64 	%fd22500, %fd22497, %fd22399;
	sub.f64 	%fd22501, %fd22499, %fd22500;
	mul.f64 	%fd22502, %fd2315, %fd22384;
	sub.f64 	%fd22503, %fd22501, %fd22502;
	mul.f64 	%fd22504, %fd2316, %fd22371;
	sub.f64 	%fd22505, %fd22503, %fd22504;
	ld.local.v2.f64 	{%fd22506, %fd22507}, [%rd5+9168];
	mul.f64 	%fd22508, %fd22506, %fd22364;
	sub.f64 	%fd22509, %fd22505, %fd22508;
	mul.f64 	%fd22510, %fd22507, %fd22359;
	sub.f64 	%fd22511, %fd22509, %fd22510;
	mul.f64 	%fd22512, %fd21652, %fd22356;
	sub.f64 	%fd22513, %fd22511, %fd22512;
	div.rn.f64 	%fd22514, %fd22513, %fd22488;
	st.local.f64 	[%rd508+1024], %fd22514;
	ld.local.v2.f64 	{%fd22515, %fd22516}, [%rd5+8576];
	mul.f64 	%fd22517, %fd22514, %fd22515;
	sub.f64 	%fd22518, %fd21485, %fd22517;
	mul.f64 	%fd22519, %fd22516, %fd22487;
	sub.f64 	%fd22520, %fd22518, %fd22519;
	ld.local.v2.f64 	{%fd22521, %fd22522}, [%rd5+8592];
	mul.f64 	%fd22523, %fd22521, %fd22462;
	sub.f64 	%fd22524, %fd22520, %fd22523;
	mul.f64 	%fd22525, %fd22522, %fd22437;
	sub.f64 	%fd22526, %fd22524, %fd22525;
	ld.local.f64 	%fd22527, [%rd5+8608];
	mul.f64 	%fd22528, %fd22527, %fd22414;
	sub.f64 	%fd22529, %fd22526, %fd22528;
	mul.f64 	%fd22530, %fd2537, %fd22399;
	sub.f64 	%fd22531, %fd22529, %fd22530;
	ld.local.f64 	%fd22532, [%rd5+8624];
	mul.f64 	%fd22533, %fd22532, %fd22384;
	sub.f64 	%fd22534, %fd22531, %fd22533;
	mul.f64 	%fd22535, %fd2538, %fd22371;
	sub.f64 	%fd22536, %fd22534, %fd22535;
	ld.local.f64 	%fd22537, [%rd5+8640];
	mul.f64 	%fd22538, %fd22537, %fd22364;
	sub.f64 	%fd22539, %fd22536, %fd22538;
	mul.f64 	%fd22540, %fd2539, %fd22359;
	sub.f64 	%fd22541, %fd22539, %fd22540;
	mul.f64 	%fd22542, %fd21486, %fd22356;
	sub.f64 	%fd22543, %fd22541, %fd22542;
	div.rn.f64 	%fd22544, %fd22543, %fd2230;
	st.local.f64 	[%rd508+1016], %fd22544;
	mul.f64 	%fd22545, %fd22544, %fd2530;
	sub.f64 	%fd22546, %fd21380, %fd22545;
	mul.f64 	%fd22547, %fd2452, %fd22514;
	sub.f64 	%fd22548, %fd22546, %fd22547;
	mul.f64 	%fd22549, %fd2531, %fd22487;
	sub.f64 	%fd22550, %fd22548, %fd22549;
	mul.f64 	%fd22551, %fd2453, %fd22462;
	sub.f64 	%fd22552, %fd22550, %fd22551;
	mul.f64 	%fd22553, %fd2532, %fd22437;
	sub.f64 	%fd22554, %fd22552, %fd22553;
	mul.f64 	%fd22555, %fd2454, %fd22414;
	sub.f64 	%fd22556, %fd22554, %fd22555;
	mul.f64 	%fd22557, %fd2533, %fd22399;
	sub.f64 	%fd22558, %fd22556, %fd22557;
	mul.f64 	%fd22559, %fd2455, %fd22384;
	sub.f64 	%fd22560, %fd22558, %fd22559;
	mul.f64 	%fd22561, %fd2534, %fd22371;
	sub.f64 	%fd22562, %fd22560, %fd22561;
	mul.f64 	%fd22563, %fd2456, %fd22364;
	sub.f64 	%fd22564, %fd22562, %fd22563;
	mul.f64 	%fd22565, %fd2535, %fd22359;
	sub.f64 	%fd22566, %fd22564, %fd22565;
	mul.f64 	%fd22567, %fd2457, %fd22356;
	sub.f64 	%fd22568, %fd22566, %fd22567;
	div.rn.f64 	%fd22569, %fd22568, %fd2450;
	st.local.f64 	[%rd508+1008], %fd22569;
	mul.f64 	%fd22570, %fd22569, %fd2343;
	sub.f64 	%fd22571, %fd21155, %fd22570;
	mul.f64 	%fd22572, %fd2210, %fd22544;
	sub.f64 	%fd22573, %fd22571, %fd22572;
	mul.f64 	%fd22574, %fd2211, %fd22514;
	sub.f64 	%fd22575, %fd22573, %fd22574;
	mul.f64 	%fd22576, %fd2151, %fd22487;
	sub.f64 	%fd22577, %fd22575, %fd22576;
	mul.f64 	%fd22578, %fd2152, %fd22462;
	sub.f64 	%fd22579, %fd22577, %fd22578;
	mul.f64 	%fd22580, %fd2153, %fd22437;
	sub.f64 	%fd22581, %fd22579, %fd22580;
	mul.f64 	%fd22582, %fd2154, %fd22414;
	sub.f64 	%fd22583, %fd22581, %fd22582;
	mul.f64 	%fd22584, %fd2344, %fd22399;
	sub.f64 	%fd22585, %fd22583, %fd22584;
	mul.f64 	%fd22586, %fd2345, %fd22384;
	sub.f64 	%fd22587, %fd22585, %fd22586;
	mul.f64 	%fd22588, %fd2212, %fd22371;
	sub.f64 	%fd22589, %fd22587, %fd22588;
	mul.f64 	%fd22590, %fd2213, %fd22364;
	sub.f64 	%fd22591, %fd22589, %fd22590;
	mul.f64 	%fd22592, %fd2346, %fd22359;
	sub.f64 	%fd22593, %fd22591, %fd22592;
	mul.f64 	%fd22594, %fd2347, %fd22356;
	sub.f64 	%fd22595, %fd22593, %fd22594;
	div.rn.f64 	%fd22596, %fd22595, %fd2342;
	st.local.f64 	[%rd508+1000], %fd22596;
	mul.f64 	%fd22597, %fd22596, %fd2305;
	sub.f64 	%fd22598, %fd21083, %fd22597;
	mul.f64 	%fd22599, %fd2146, %fd22569;
	sub.f64 	%fd22600, %fd22598, %fd22599;
	mul.f64 	%fd22601, %fd2147, %fd22544;
	sub.f64 	%fd22602, %fd22600, %fd22601;
	mul.f64 	%fd22603, %fd2307, %fd22514;
	sub.f64 	%fd22604, %fd22602, %fd22603;
	mul.f64 	%fd22605, %fd2308, %fd22487;
	sub.f64 	%fd22606, %fd22604, %fd22605;
	mul.f64 	%fd22607, %fd2205, %fd22462;
	sub.f64 	%fd22608, %fd22606, %fd22607;
	mul.f64 	%fd22609, %fd2206, %fd22437;
	sub.f64 	%fd22610, %fd22608, %fd22609;
	mul.f64 	%fd22611, %fd2145, %fd22414;
	sub.f64 	%fd22612, %fd22610, %fd22611;
	mul.f64 	%fd22613, %fd2148, %fd22399;
	sub.f64 	%fd22614, %fd22612, %fd22613;
	mul.f64 	%fd22615, %fd2149, %fd22371;
	sub.f64 	%fd22616, %fd22614, %fd22615;
	mul.f64 	%fd22617, %fd2150, %fd22364;
	sub.f64 	%fd22618, %fd22616, %fd22617;
	mul.f64 	%fd22619, %fd2309, %fd22359;
	sub.f64 	%fd22620, %fd22618, %fd22619;
	mul.f64 	%fd22621, %fd2310, %fd22356;
	sub.f64 	%fd22622, %fd22620, %fd22621;
	div.rn.f64 	%fd22623, %fd22622, %fd2304;
	st.local.f64 	[%rd508+992], %fd22623;
	mul.f64 	%fd22624, %fd22623, %fd2141;
	sub.f64 	%fd22625, %fd21050, %fd22624;
	mul.f64 	%fd22626, %fd2142, %fd22596;
	sub.f64 	%fd22627, %fd22625, %fd22626;
	mul.f64 	%fd22628, %fd2300, %fd22569;
	sub.f64 	%fd22629, %fd22627, %fd22628;
	mul.f64 	%fd22630, %fd2301, %fd22544;
	sub.f64 	%fd22631, %fd22629, %fd22630;
	mul.f64 	%fd22632, %fd2201, %fd22514;
	sub.f64 	%fd22633, %fd22631, %fd22632;
	mul.f64 	%fd22634, %fd2202, %fd22487;
	sub.f64 	%fd22635, %fd22633, %fd22634;
	mul.f64 	%fd22636, %fd2302, %fd22462;
	sub.f64 	%fd22637, %fd22635, %fd22636;
	mul.f64 	%fd22638, %fd2303, %fd22437;
	sub.f64 	%fd22639, %fd22637, %fd22638;
	mul.f64 	%fd22640, %fd2139, %fd22414;
	sub.f64 	%fd22641, %fd22639, %fd22640;
	mul.f64 	%fd22642, %fd2143, %fd22399;
	sub.f64 	%fd22643, %fd22641, %fd22642;
	mul.f64 	%fd22644, %fd2140, %fd22384;
	sub.f64 	%fd22645, %fd22643, %fd22644;
	mul.f64 	%fd22646, %fd2144, %fd22371;
	sub.f64 	%fd22647, %fd22645, %fd22646;
	mul.f64 	%fd22648, %fd2203, %fd22364;
	sub.f64 	%fd22649, %fd22647, %fd22648;
	mul.f64 	%fd22650, %fd2204, %fd22359;
	sub.f64 	%fd22651, %fd22649, %fd22650;
	mul.f64 	%fd22652, %fd2209, %fd22356;
	sub.f64 	%fd22653, %fd22651, %fd22652;
	div.rn.f64 	%fd22654, %fd22653, %fd2200;
	st.local.f64 	[%rd508+984], %fd22654;
	mul.f64 	%fd22655, %fd2519, %fd22623;
	sub.f64 	%fd22656, %fd21026, %fd22655;
	mul.f64 	%fd22657, %fd2442, %fd22596;
	sub.f64 	%fd22658, %fd22656, %fd22657;
	mul.f64 	%fd22659, %fd2520, %fd22569;
	sub.f64 	%fd22660, %fd22658, %fd22659;
	mul.f64 	%fd22661, %fd2443, %fd22544;
	sub.f64 	%fd22662, %fd22660, %fd22661;
	mul.f64 	%fd22663, %fd2521, %fd22514;
	sub.f64 	%fd22664, %fd22662, %fd22663;
	mul.f64 	%fd22665, %fd2444, %fd22487;
	sub.f64 	%fd22666, %fd22664, %fd22665;
	mul.f64 	%fd22667, %fd2522, %fd22462;
	sub.f64 	%fd22668, %fd22666, %fd22667;
	mul.f64 	%fd22669, %fd2445, %fd22437;
	sub.f64 	%fd22670, %fd22668, %fd22669;
	mul.f64 	%fd22671, %fd2523, %fd22399;
	sub.f64 	%fd22672, %fd22670, %fd22671;
	mul.f64 	%fd22673, %fd2446, %fd22371;
	sub.f64 	%fd22674, %fd22672, %fd22673;
	mul.f64 	%fd22675, %fd2524, %fd22364;
	sub.f64 	%fd22676, %fd22674, %fd22675;
	mul.f64 	%fd22677, %fd2447, %fd22359;
	sub.f64 	%fd22678, %fd22676, %fd22677;
	mul.f64 	%fd22679, %fd2525, %fd22356;
	sub.f64 	%fd22680, %fd22678, %fd22679;
	div.rn.f64 	%fd22681, %fd22680, %fd2440;
	st.local.f64 	[%rd508+976], %fd22681;
	mul.f64 	%fd22682, %fd2137, %fd22623;
	sub.f64 	%fd22683, %fd20978, %fd22682;
	mul.f64 	%fd22684, %fd2138, %fd22596;
	sub.f64 	%fd22685, %fd22683, %fd22684;
	mul.f64 	%fd22686, %fd2295, %fd22569;
	sub.f64 	%fd22687, %fd22685, %fd22686;
	mul.f64 	%fd22688, %fd2296, %fd22544;
	sub.f64 	%fd22689, %fd22687, %fd22688;
	mul.f64 	%fd22690, %fd2198, %fd22487;
	sub.f64 	%fd22691, %fd22689, %fd22690;
	mul.f64 	%fd22692, %fd2199, %fd22399;
	sub.f64 	%fd22693, %fd22691, %fd22692;
	mul.f64 	%fd22694, %fd2297, %fd22371;
	sub.f64 	%fd22695, %fd22693, %fd22694;
	mul.f64 	%fd22696, %fd2298, %fd22364;
	sub.f64 	%fd22697, %fd22695, %fd22696;
	mul.f64 	%fd22698, %fd2338, %fd22359;
	sub.f64 	%fd22699, %fd22697, %fd22698;
	div.rn.f64 	%fd22700, %fd22699, %fd2197;
	st.local.f64 	[%rd508+968], %fd22700;
	mul.f64 	%fd22701, %fd2512, %fd22681;
	sub.f64 	%fd22702, %fd20909, %fd22701;
	ld.local.f64 	%fd22703, [%rd5+6312];
	mul.f64 	%fd22704, %fd22703, %fd22623;
	sub.f64 	%fd22705, %fd22702, %fd22704;
	mul.f64 	%fd22706, %fd2513, %fd22569;
	sub.f64 	%fd22707, %fd22705, %fd22706;
	ld.local.f64 	%fd22708, [%rd5+6328];
	mul.f64 	%fd22709, %fd22708, %fd22544;
	sub.f64 	%fd22710, %fd22707, %fd22709;
	mul.f64 	%fd22711, %fd2514, %fd22514;
	sub.f64 	%fd22712, %fd22710, %fd22711;
	ld.local.f64 	%fd22713, [%rd5+6344];
	mul.f64 	%fd22714, %fd22713, %fd22462;
	sub.f64 	%fd22715, %fd22712, %fd22714;
	mul.f64 	%fd22716, %fd2515, %fd22399;
	sub.f64 	%fd22717, %fd22715, %fd22716;
	ld.local.f64 	%fd22718, [%rd5+6360];
	mul.f64 	%fd22719, %fd22718, %fd22371;
	sub.f64 	%fd22720, %fd22717, %fd22719;
	mul.f64 	%fd22721, %fd2516, %fd22364;
	sub.f64 	%fd22722, %fd22720, %fd22721;
	ld.local.f64 	%fd22723, [%rd5+6376];
	mul.f64 	%fd22724, %fd22723, %fd22359;
	sub.f64 	%fd22725, %fd22722, %fd22724;
	div.rn.f64 	%fd22726, %fd22725, %fd2510;
	st.local.f64 	[%rd508+960], %fd22726;
	mul.f64 	%fd22727, %fd2185, %fd22700;
	sub.f64 	%fd22728, %fd20879, %fd22727;
	mul.f64 	%fd22729, %fd2186, %fd22623;
	sub.f64 	%fd22730, %fd22728, %fd22729;
	mul.f64 	%fd22731, %fd2290, %fd22596;
	sub.f64 	%fd22732, %fd22730, %fd22731;
	mul.f64 	%fd22733, %fd2291, %fd22569;
	sub.f64 	%fd22734, %fd22732, %fd22733;
	mul.f64 	%fd22735, %fd2133, %fd22544;
	sub.f64 	%fd22736, %fd22734, %fd22735;
	mul.f64 	%fd22737, %fd2134, %fd22487;
	sub.f64 	%fd22738, %fd22736, %fd22737;
	mul.f64 	%fd22739, %fd2292, %fd22399;
	sub.f64 	%fd22740, %fd22738, %fd22739;
	mul.f64 	%fd22741, %fd2293, %fd22364;
	sub.f64 	%fd22742, %fd22740, %fd22741;
	mul.f64 	%fd22743, %fd2196, %fd22359;
	sub.f64 	%fd22744, %fd22742, %fd22743;
	div.rn.f64 	%fd22745, %fd22744, %fd2184;
	st.local.f64 	[%rd508+952], %fd22745;
	mul.f64 	%fd22746, %fd2503, %fd22654;
	sub.f64 	%fd22747, %fd20852, %fd22746;
	ld.local.f64 	%fd22748, [%rd5+5976];
	mul.f64 	%fd22749, %fd22748, %fd22596;
	sub.f64 	%fd22750, %fd22747, %fd22749;
	mul.f64 	%fd22751, %fd2130, %fd22569;
	sub.f64 	%fd22752, %fd22750, %fd22751;
	mul.f64 	%fd22753, %fd2132, %fd22544;
	sub.f64 	%fd22754, %fd22752, %fd22753;
	ld.local.f64 	%fd22755, [%rd5+6000];
	mul.f64 	%fd22756, %fd22755, %fd22514;
	sub.f64 	%fd22757, %fd22754, %fd22756;
	mul.f64 	%fd22758, %fd2504, %fd22487;
	sub.f64 	%fd22759, %fd22757, %fd22758;
	mul.f64 	%fd22760, %fd2505, %fd22437;
	sub.f64 	%fd22761, %fd22759, %fd22760;
	ld.local.f64 	%fd22762, [%rd5+6024];
	mul.f64 	%fd22763, %fd22762, %fd22414;
	sub.f64 	%fd22764, %fd22761, %fd22763;
	mul.f64 	%fd22765, %fd2506, %fd22384;
	sub.f64 	%fd22766, %fd22764, %fd22765;
	mul.f64 	%fd22767, %fd2507, %fd22371;
	sub.f64 	%fd22768, %fd22766, %fd22767;
	ld.local.f64 	%fd22769, [%rd5+6048];
	mul.f64 	%fd22770, %fd22769, %fd22359;
	sub.f64 	%fd22771, %fd22768, %fd22770;
	mul.f64 	%fd22772, %fd2508, %fd22356;
	sub.f64 	%fd22773, %fd22771, %fd22772;
	div.rn.f64 	%fd22774, %fd22773, %fd2501;
	st.local.f64 	[%rd508+944], %fd22774;
	mul.f64 	%fd22775, %fd2285, %fd22700;
	sub.f64 	%fd22776, %fd20840, %fd22775;
	mul.f64 	%fd22777, %fd2286, %fd22623;
	sub.f64 	%fd22778, %fd22776, %fd22777;
	mul.f64 	%fd22779, %fd2194, %fd22596;
	sub.f64 	%fd22780, %fd22778, %fd22779;
	mul.f64 	%fd22781, %fd2195, %fd22569;
	sub.f64 	%fd22782, %fd22780, %fd22781;
	mul.f64 	%fd22783, %fd2287, %fd22544;
	sub.f64 	%fd22784, %fd22782, %fd22783;
	mul.f64 	%fd22785, %fd2288, %fd22487;
	sub.f64 	%fd22786, %fd22784, %fd22785;
	mul.f64 	%fd22787, %fd2126, %fd22399;
	sub.f64 	%fd22788, %fd22786, %fd22787;
	mul.f64 	%fd22789, %fd2127, %fd22364;
	sub.f64 	%fd22790, %fd22788, %fd22789;
	mul.f64 	%fd22791, %fd2217, %fd22359;
	sub.f64 	%fd22792, %fd22790, %fd22791;
	div.rn.f64 	%fd22793, %fd22792, %fd2193;
	st.local.f64 	[%rd508+936], %fd22793;
	ld.local.f64 	%fd22794, [%rd5+5720];
	mul.f64 	%fd22795, %fd22794, %fd22654;
	sub.f64 	%fd22796, %fd26154, %fd22795;
	mul.f64 	%fd22797, %fd2131, %fd22544;
	sub.f64 	%fd22798, %fd22796, %fd22797;
	ld.local.f64 	%fd22799, [%rd5+5736];
	mul.f64 	%fd22800, %fd22799, %fd22514;
	sub.f64 	%fd22801, %fd22798, %fd22800;
	mul.f64 	%fd22802, %fd2231, %fd22437;
	sub.f64 	%fd22803, %fd22801, %fd22802;
	ld.local.f64 	%fd22804, [%rd5+5752];
	mul.f64 	%fd22805, %fd22804, %fd22384;
	sub.f64 	%fd22806, %fd22803, %fd22805;
	mul.f64 	%fd22807, %fd2183, %fd22371;
	sub.f64 	%fd22808, %fd22806, %fd22807;
	ld.local.f64 	%fd22809, [%rd5+5768];
	mul.f64 	%fd22810, %fd22809, %fd22356;
	sub.f64 	%fd22811, %fd22808, %fd22810;
	div.rn.f64 	%fd22812, %fd22811, %fd2180;
	st.local.f64 	[%rd508+928], %fd22812;
	mul.f64 	%fd22813, %fd2122, %fd22623;
	sub.f64 	%fd22814, %fd20813, %fd22813;
	mul.f64 	%fd22815, %fd2123, %fd22569;
	sub.f64 	%fd22816, %fd22814, %fd22815;
	mul.f64 	%fd22817, %fd2121, %fd22544;
	sub.f64 	%fd22818, %fd22816, %fd22817;
	mul.f64 	%fd22819, %fd2191, %fd22487;
	sub.f64 	%fd22820, %fd22818, %fd22819;
	mul.f64 	%fd22821, %fd2192, %fd22399;
	sub.f64 	%fd22822, %fd22820, %fd22821;
	mul.f64 	%fd22823, %fd2281, %fd22364;
	sub.f64 	%fd22824, %fd22822, %fd22823;
	mul.f64 	%fd22825, %fd2282, %fd22359;
	sub.f64 	%fd22826, %fd22824, %fd22825;
	div.rn.f64 	%fd22827, %fd22826, %fd2120;
	st.local.f64 	[%rd508+920], %fd22827;
	mul.f64 	%fd22828, %fd2277, %fd22569;
	sub.f64 	%fd22829, %fd26156, %fd22828;
	mul.f64 	%fd22830, %fd2278, %fd22544;
	sub.f64 	%fd22831, %fd22829, %fd22830;
	mul.f64 	%fd22832, %fd2189, %fd22487;
	sub.f64 	%fd22833, %fd22831, %fd22832;
	mul.f64 	%fd22834, %fd2190, %fd22414;
	sub.f64 	%fd22835, %fd22833, %fd22834;
	mul.f64 	%fd22836, %fd2279, %fd22364;
	sub.f64 	%fd22837, %fd22835, %fd22836;
	div.rn.f64 	%fd22838, %fd22837, %fd2218;
	st.local.f64 	[%rd508+912], %fd22838;
	mul.f64 	%fd22839, %fd2229, %fd22623;
	sub.f64 	%fd22840, %fd20804, %fd22839;
	ld.local.f64 	%fd22841, [%rd5+5528];
	mul.f64 	%fd22842, %fd22841, %fd22596;
	sub.f64 	%fd22843, %fd22840, %fd22842;
	mul.f64 	%fd22844, %fd2434, %fd22569;
	sub.f64 	%fd22845, %fd22843, %fd22844;
	ld.local.f64 	%fd22846, [%rd5+5544];
	mul.f64 	%fd22847, %fd22846, %fd22399;
	sub.f64 	%fd22848, %fd22845, %fd22847;
	ld.local.f64 	%fd22849, [%rd5+5552];
	mul.f64 	%fd22850, %fd22849, %fd22371;
	sub.f64 	%fd22851, %fd22848, %fd22850;
	mul.f64 	%fd22852, %fd2119, %fd22364;
	sub.f64 	%fd22853, %fd22851, %fd22852;
	ld.local.f64 	%fd22854, [%rd5+5568];
	mul.f64 	%fd22855, %fd22854, %fd22359;
	sub.f64 	%fd22856, %fd22853, %fd22855;
	div.rn.f64 	%fd22857, %fd22856, %fd20802;
	st.local.f64 	[%rd508+904], %fd22857;
	mul.f64 	%fd22858, %fd2128, %fd22812;
	sub.f64 	%fd22859, %fd26158, %fd22858;
	mul.f64 	%fd22860, %fd2129, %fd22654;
	sub.f64 	%fd22861, %fd22859, %fd22860;
	ld.local.f64 	%fd22862, [%rd5+5440];
	mul.f64 	%fd22863, %fd22862, %fd22569;
	sub.f64 	%fd22864, %fd22861, %fd22863;
	mul.f64 	%fd22865, %fd2497, %fd22514;
	sub.f64 	%fd22866, %fd22864, %fd22865;
	ld.local.f64 	%fd22867, [%rd5+5456];
	mul.f64 	%fd22868, %fd22867, %fd22384;
	sub.f64 	%fd22869, %fd22866, %fd22868;
	mul.f64 	%fd22870, %fd2498, %fd22359;
	sub.f64 	%fd22871, %fd22869, %fd22870;
	mul.f64 	%fd22872, %fd20791, %fd22356;
	sub.f64 	%fd22873, %fd22871, %fd22872;
	ld.local.f64 	%fd22874, [%rd5+5416];
	div.rn.f64 	%fd22875, %fd22873, %fd22874;
	st.local.f64 	[%rd508+896], %fd22875;
	ld.local.f64 	%fd22876, [%rd5+5360];
	mul.f64 	%fd22877, %fd22876, %fd22827;
	sub.f64 	%fd22878, %fd20790, %fd22877;
	mul.f64 	%fd22879, %fd2227, %fd22623;
	sub.f64 	%fd22880, %fd22878, %fd22879;
	ld.local.f64 	%fd22881, [%rd5+5376];
	mul.f64 	%fd22882, %fd22881, %fd22596;
	sub.f64 	%fd22883, %fd22880, %fd22882;
	mul.f64 	%fd22884, %fd2118, %fd22569;
	sub.f64 	%fd22885, %fd22883, %fd22884;
	ld.local.f64 	%fd22886, [%rd5+5392];
	mul.f64 	%fd22887, %fd22886, %fd22399;
	sub.f64 	%fd22888, %fd22885, %fd22887;
	mul.f64 	%fd22889, %fd2228, %fd22364;
	sub.f64 	%fd22890, %fd22888, %fd22889;
	mul.f64 	%fd22891, %fd2179, %fd22359;
	sub.f64 	%fd22892, %fd22890, %fd22891;
	div.rn.f64 	%fd22893, %fd22892, %fd2188;
	st.local.f64 	[%rd508+888], %fd22893;
	ld.local.f64 	%fd22894, [%rd5+5280];
	mul.f64 	%fd22895, %fd22894, %fd22623;
	sub.f64 	%fd22896, %fd20781, %fd22895;
	mul.f64 	%fd22897, %fd2429, %fd22596;
	sub.f64 	%fd22898, %fd22896, %fd22897;
	ld.local.f64 	%fd22899, [%rd5+5296];
	mul.f64 	%fd22900, %fd22899, %fd22569;
	sub.f64 	%fd22901, %fd22898, %fd22900;
	mul.f64 	%fd22902, %fd2430, %fd22399;
	sub.f64 	%fd22903, %fd22901, %fd22902;
	ld.local.f64 	%fd22904, [%rd5+5312];
	mul.f64 	%fd22905, %fd22904, %fd22364;
	sub.f64 	%fd22906, %fd22903, %fd22905;
	mul.f64 	%fd22907, %fd2431, %fd22359;
	sub.f64 	%fd22908, %fd22906, %fd22907;
	div.rn.f64 	%fd22909, %fd22908, %fd2427;
	st.local.f64 	[%rd508+880], %fd22909;
	ld.local.v2.f64 	{%fd22910, %fd22911}, [%rd5+5184];
	mul.f64 	%fd22912, %fd22911, %fd22623;
	sub.f64 	%fd22913, %fd20769, %fd22912;
	mul.f64 	%fd22914, %fd2178, %fd22596;
	sub.f64 	%fd22915, %fd22913, %fd22914;
	ld.local.f64 	%fd22916, [%rd5+5208];
	mul.f64 	%fd22917, %fd22916, %fd22569;
	sub.f64 	%fd22918, %fd22915, %fd22917;
	mul.f64 	%fd22919, %fd2226, %fd22399;
	sub.f64 	%fd22920, %fd22918, %fd22919;
	ld.local.f64 	%fd22921, [%rd5+5224];
	mul.f64 	%fd22922, %fd22921, %fd22364;
	sub.f64 	%fd22923, %fd22920, %fd22922;
	mul.f64 	%fd22924, %fd2216, %fd22359;
	sub.f64 	%fd22925, %fd22923, %fd22924;
	div.rn.f64 	%fd22926, %fd22925, %fd22910;
	st.local.f64 	[%rd508+872], %fd22926;
	ld.local.f64 	%fd22927, [%rd5+5096];
	mul.f64 	%fd22928, %fd22926, %fd22927;
	sub.f64 	%fd22929, %fd20766, %fd22928;
	mul.f64 	%fd22930, %fd2422, %fd22857;
	sub.f64 	%fd22931, %fd22929, %fd22930;
	ld.local.f64 	%fd22932, [%rd5+5112];
	mul.f64 	%fd22933, %fd22932, %fd22827;
	sub.f64 	%fd22934, %fd22931, %fd22933;
	mul.f64 	%fd22935, %fd2423, %fd22623;
	sub.f64 	%fd22936, %fd22934, %fd22935;
	ld.local.f64 	%fd22937, [%rd5+5128];
	mul.f64 	%fd22938, %fd22937, %fd22596;
	sub.f64 	%fd22939, %fd22936, %fd22938;
	mul.f64 	%fd22940, %fd2424, %fd22569;
	sub.f64 	%fd22941, %fd22939, %fd22940;
	ld.local.f64 	%fd22942, [%rd5+5144];
	mul.f64 	%fd22943, %fd22942, %fd22399;
	sub.f64 	%fd22944, %fd22941, %fd22943;
	mul.f64 	%fd22945, %fd2425, %fd22371;
	sub.f64 	%fd22946, %fd22944, %fd22945;
	ld.local.f64 	%fd22947, [%rd5+5160];
	mul.f64 	%fd22948, %fd22947, %fd22364;
	sub.f64 	%fd22949, %fd22946, %fd22948;
	mul.f64 	%fd22950, %fd2177, %fd22359;
	sub.f64 	%fd22951, %fd22949, %fd22950;
	div.rn.f64 	%fd22952, %fd22951, %fd2420;
	st.local.f64 	[%rd508+864], %fd22952;
	mul.f64 	%fd22953, %fd2176, %fd22623;
	sub.f64 	%fd22954, %fd26163, %fd22953;
	mul.f64 	%fd22955, %fd2116, %fd22569;
	sub.f64 	%fd22956, %fd22954, %fd22955;
	mul.f64 	%fd22957, %fd2117, %fd22364;
	sub.f64 	%fd22958, %fd22956, %fd22957;
	div.rn.f64 	%fd22959, %fd22958, %fd2175;
	st.local.f64 	[%rd508+856], %fd22959;
	mul.f64 	%fd22960, %fd2174, %fd22623;
	sub.f64 	%fd22961, %fd26164, %fd22960;
	mul.f64 	%fd22962, %fd2271, %fd22569;
	sub.f64 	%fd22963, %fd22961, %fd22962;
	mul.f64 	%fd22964, %fd2272, %fd22364;
	sub.f64 	%fd22965, %fd22963, %fd22964;
	div.rn.f64 	%fd22966, %fd22965, %fd2173;
	st.local.f64 	[%rd508+848], %fd22966;
	mul.f64 	%fd22967, %fd2172, %fd22514;
	sub.f64 	%fd22968, %fd26165, %fd22967;
	mul.f64 	%fd22969, %fd2268, %fd22487;
	sub.f64 	%fd22970, %fd22968, %fd22969;
	mul.f64 	%fd22971, %fd2269, %fd22414;
	sub.f64 	%fd22972, %fd22970, %fd22971;
	mul.f64 	%fd22973, %fd2181, %fd22371;
	sub.f64 	%fd22974, %fd22972, %fd22973;
	mul.f64 	%fd22975, %fd2182, %fd22356;
	sub.f64 	%fd22976, %fd22974, %fd22975;
	div.rn.f64 	%fd22977, %fd22976, %fd2171;
	st.local.f64 	[%rd508+840], %fd22977;
	mul.f64 	%fd22978, %fd2490, %fd22596;
	sub.f64 	%fd22979, %fd26166, %fd22978;
	mul.f64 	%fd22980, %fd2416, %fd22569;
	sub.f64 	%fd22981, %fd22979, %fd22980;
	mul.f64 	%fd22982, %fd2491, %fd22544;
	sub.f64 	%fd22983, %fd22981, %fd22982;
	mul.f64 	%fd22984, %fd2417, %fd22487;
	sub.f64 	%fd22985, %fd22983, %fd22984;
	mul.f64 	%fd22986, %fd2492, %fd22359;
	sub.f64 	%fd22987, %fd22985, %fd22986;
	div.rn.f64 	%fd22988, %fd22987, %fd2414;
	st.local.f64 	[%rd508+832], %fd22988;
	mul.f64 	%fd22989, %fd2412, %fd22623;
	sub.f64 	%fd22990, %fd26167, %fd22989;
	mul.f64 	%fd22991, %fd2487, %fd22569;
	sub.f64 	%fd22992, %fd22990, %fd22991;
	mul.f64 	%fd22993, %fd2413, %fd22544;
	sub.f64 	%fd22994, %fd22992, %fd22993;
	mul.f64 	%fd22995, %fd2488, %fd22487;
	sub.f64 	%fd22996, %fd22994, %fd22995;
	div.rn.f64 	%fd22997, %fd22996, %fd2266;
	st.local.f64 	[%rd508+824], %fd22997;
	ld.local.f64 	%fd22998, [%rd5+4808];
	mul.f64 	%fd22999, %fd22998, %fd22596;
	sub.f64 	%fd23000, %fd20748, %fd22999;
	mul.f64 	%fd23001, %fd2225, %fd22569;
	sub.f64 	%fd23002, %fd23000, %fd23001;
	ld.local.f64 	%fd23003, [%rd5+4824];
	mul.f64 	%fd23004, %fd23003, %fd22399;
	sub.f64 	%fd23005, %fd23002, %fd23004;
	mul.f64 	%fd23006, %fd2265, %fd22359;
	sub.f64 	%fd23007, %fd23005, %fd23006;
	div.rn.f64 	%fd23008, %fd23007, %fd2115;
	st.local.f64 	[%rd508+816], %fd23008;
	mul.f64 	%fd23009, %fd2260, %fd22977;
	sub.f64 	%fd23010, %fd20742, %fd23009;
	mul.f64 	%fd23011, %fd2165, %fd22838;
	sub.f64 	%fd23012, %fd23010, %fd23011;
	mul.f64 	%fd23013, %fd2166, %fd22812;
	sub.f64 	%fd23014, %fd23012, %fd23013;
	mul.f64 	%fd23015, %fd2262, %fd22745;
	sub.f64 	%fd23016, %fd23014, %fd23015;
	mul.f64 	%fd23017, %fd2263, %fd22654;
	sub.f64 	%fd23018, %fd23016, %fd23017;
	mul.f64 	%fd23019, %fd2167, %fd22569;
	sub.f64 	%fd23020, %fd23018, %fd23019;
	mul.f64 	%fd23021, %fd2111, %fd22514;
	sub.f64 	%fd23022, %fd23020, %fd23021;
	mul.f64 	%fd23023, %fd2168, %fd22462;
	sub.f64 	%fd23024, %fd23022, %fd23023;
	mul.f64 	%fd23025, %fd2114, %fd22371;
	sub.f64 	%fd23026, %fd23024, %fd23025;
	mul.f64 	%fd23027, %fd2169, %fd22364;
	sub.f64 	%fd23028, %fd23026, %fd23027;
	mul.f64 	%fd23029, %fd2170, %fd22356;
	sub.f64 	%fd23030, %fd23028, %fd23029;
	div.rn.f64 	%fd23031, %fd23030, %fd2259;
	st.local.f64 	[%rd508+808], %fd23031;
	ld.local.v2.f64 	{%fd23032, %fd23033}, [%rd5+4592];
	mul.f64 	%fd23034, %fd23032, %fd22977;
	sub.f64 	%fd23035, %fd20738, %fd23034;
	mul.f64 	%fd23036, %fd23033, %fd22875;
	sub.f64 	%fd23037, %fd23035, %fd23036;
	ld.local.v2.f64 	{%fd23038, %fd23039}, [%rd5+4608];
	mul.f64 	%fd23040, %fd23038, %fd22812;
	sub.f64 	%fd23041, %fd23037, %fd23040;
	mul.f64 	%fd23042, %fd23039, %fd22774;
	sub.f64 	%fd23043, %fd23041, %fd23042;
	ld.local.v2.f64 	{%fd23044, %fd23045}, [%rd5+4624];
	mul.f64 	%fd23046, %fd23044, %fd22654;
	sub.f64 	%fd23047, %fd23043, %fd23046;
	mul.f64 	%fd23048, %fd23045, %fd22569;
	sub.f64 	%fd23049, %fd23047, %fd23048;
	ld.local.v2.f64 	{%fd23050, %fd23051}, [%rd5+4640];
	mul.f64 	%fd23052, %fd23050, %fd22544;
	sub.f64 	%fd23053, %fd23049, %fd23052;
	mul.f64 	%fd23054, %fd23051, %fd22487;
	sub.f64 	%fd23055, %fd23053, %fd23054;
	ld.local.v2.f64 	{%fd23056, %fd23057}, [%rd5+4656];
	mul.f64 	%fd23058, %fd23056, %fd22414;
	sub.f64 	%fd23059, %fd23055, %fd23058;
	mul.f64 	%fd23060, %fd23057, %fd22384;
	sub.f64 	%fd23061, %fd23059, %fd23060;
	mul.f64 	%fd23062, %fd20739, %fd22356;
	sub.f64 	%fd23063, %fd23061, %fd23062;
	div.rn.f64 	%fd23064, %fd23063, %fd20736;
	st.local.f64 	[%rd508+800], %fd23064;
	ld.local.f64 	%fd23065, [%rd5+4528];
	mul.f64 	%fd23066, %fd23065, %fd23008;
	sub.f64 	%fd23067, %fd20734, %fd23066;
	mul.f64 	%fd23068, %fd2110, %fd22893;
	sub.f64 	%fd23069, %fd23067, %fd23068;
	ld.local.f64 	%fd23070, [%rd5+4544];
	mul.f64 	%fd23071, %fd23070, %fd22596;
	sub.f64 	%fd23072, %fd23069, %fd23071;
	mul.f64 	%fd23073, %fd2223, %fd22569;
	sub.f64 	%fd23074, %fd23072, %fd23073;
	ld.local.f64 	%fd23075, [%rd5+4560];
	mul.f64 	%fd23076, %fd23075, %fd22399;
	sub.f64 	%fd23077, %fd23074, %fd23076;
	mul.f64 	%fd23078, %fd2224, %fd22359;
	sub.f64 	%fd23079, %fd23077, %fd23078;
	div.rn.f64 	%fd23080, %fd23079, %fd2164;
	st.local.f64 	[%rd508+792], %fd23080;
	mul.f64 	%fd23081, %fd2483, %fd22959;
	sub.f64 	%fd23082, %fd26172, %fd23081;
	ld.local.f64 	%fd23083, [%rd5+4472];
	mul.f64 	%fd23084, %fd23083, %fd22726;
	sub.f64 	%fd23085, %fd23082, %fd23084;
	mul.f64 	%fd23086, %fd2484, %fd22623;
	sub.f64 	%fd23087, %fd23085, %fd23086;
	ld.local.f64 	%fd23088, [%rd5+4488];
	mul.f64 	%fd23089, %fd23088, %fd22569;
	sub.f64 	%fd23090, %fd23087, %fd23089;
	mul.f64 	%fd23091, %fd2485, %fd22544;
	sub.f64 	%fd23092, %fd23090, %fd23091;
	div.rn.f64 	%fd23093, %fd23092, %fd2481;
	st.local.f64 	[%rd508+784], %fd23093;
	mul.f64 	%fd23094, %fd23093, %fd2478;
	sub.f64 	%fd23095, %fd26173, %fd23094;
	mul.f64 	%fd23096, %fd2479, %fd22726;
	sub.f64 	%fd23097, %fd23095, %fd23096;
	ld.local.f64 	%fd23098, [%rd5+4416];
	mul.f64 	%fd23099, %fd23098, %fd22681;
	sub.f64 	%fd23100, %fd23097, %fd23099;
	mul.f64 	%fd23101, %fd2480, %fd22569;
	sub.f64 	%fd23102, %fd23100, %fd23101;
	mul.f64 	%fd23103, %fd2135, %fd22544;
	sub.f64 	%fd23104, %fd23102, %fd23103;
	mul.f64 	%fd23105, %fd2136, %fd22462;
	sub.f64 	%fd23106, %fd23104, %fd23105;
	ld.local.f64 	%fd23107, [%rd5+4448];
	mul.f64 	%fd23108, %fd23107, %fd22359;
	sub.f64 	%fd23109, %fd23106, %fd23108;
	div.rn.f64 	%fd23110, %fd23109, %fd2476;
	st.local.f64 	[%rd508+776], %fd23110;
	mul.f64 	%fd23111, %fd2401, %fd22959;
	sub.f64 	%fd23112, %fd20728, %fd23111;
	ld.local.f64 	%fd23113, [%rd5+4320];
	mul.f64 	%fd23114, %fd23113, %fd22952;
	sub.f64 	%fd23115, %fd23112, %fd23114;
	mul.f64 	%fd23116, %fd2403, %fd22926;
	sub.f64 	%fd23117, %fd23115, %fd23116;
	mul.f64 	%fd23118, %fd2404, %fd22909;
	sub.f64 	%fd23119, %fd23117, %fd23118;
	mul.f64 	%fd23120, %fd2405, %fd22857;
	sub.f64 	%fd23121, %fd23119, %fd23120;
	ld.local.f64 	%fd23122, [%rd5+4352];
	mul.f64 	%fd23123, %fd23122, %fd22623;
	sub.f64 	%fd23124, %fd23121, %fd23123;
	mul.f64 	%fd23125, %fd2406, %fd22596;
	sub.f64 	%fd23126, %fd23124, %fd23125;
	mul.f64 	%fd23127, %fd2407, %fd22569;
	sub.f64 	%fd23128, %fd23126, %fd23127;
	mul.f64 	%fd23129, %fd2408, %fd22399;
	sub.f64 	%fd23130, %fd23128, %fd23129;
	ld.local.f64 	%fd23131, [%rd5+4384];
	mul.f64 	%fd23132, %fd23131, %fd22359;
	sub.f64 	%fd23133, %fd23130, %fd23132;
	div.rn.f64 	%fd23134, %fd23133, %fd2400;
	st.local.f64 	[%rd508+768], %fd23134;
	ld.local.v2.f64 	{%fd23135, %fd23136}, [%rd5+4112];
	mul.f64 	%fd23137, %fd23134, %fd23136;
	sub.f64 	%fd23138, %fd20718, %fd23137;
	ld.local.v2.f64 	{%fd23139, %fd23140}, [%rd5+4128];
	mul.f64 	%fd23141, %fd23139, %fd23093;
	sub.f64 	%fd23142, %fd23138, %fd23141;
	mul.f64 	%fd23143, %fd23140, %fd22997;
	sub.f64 	%fd23144, %fd23142, %fd23143;
	ld.local.v2.f64 	{%fd23145, %fd23146}, [%rd5+4144];
	mul.f64 	%fd23147, %fd23145, %fd22966;
	sub.f64 	%fd23148, %fd23144, %fd23147;
	mul.f64 	%fd23149, %fd23146, %fd22959;
	sub.f64 	%fd23150, %fd23148, %fd23149;
	ld.local.v2.f64 	{%fd23151, %fd23152}, [%rd5+4160];
	mul.f64 	%fd23153, %fd23151, %fd22926;
	sub.f64 	%fd23154, %fd23150, %fd23153;
	mul.f64 	%fd23155, %fd23152, %fd22909;
	sub.f64 	%fd23156, %fd23154, %fd23155;
	ld.local.v2.f64 	{%fd23157, %fd23158}, [%rd5+4176];
	mul.f64 	%fd23159, %fd23157, %fd22857;
	sub.f64 	%fd23160, %fd23156, %fd23159;
	mul.f64 	%fd23161, %fd23158, %fd22745;
	sub.f64 	%fd23162, %fd23160, %fd23161;
	ld.local.v2.f64 	{%fd23163, %fd23164}, [%rd5+4192];
	mul.f64 	%fd23165, %fd23163, %fd22700;
	sub.f64 	%fd23166, %fd23162, %fd23165;
	mul.f64 	%fd23167, %fd23164, %fd22623;
	sub.f64 	%fd23168, %fd23166, %fd23167;
	ld.local.v2.f64 	{%fd23169, %fd23170}, [%rd5+4208];
	mul.f64 	%fd23171, %fd23169, %fd22596;
	sub.f64 	%fd23172, %fd23168, %fd23171;
	mul.f64 	%fd23173, %fd23170, %fd22569;
	sub.f64 	%fd23174, %fd23172, %fd23173;
	ld.local.v2.f64 	{%fd23175, %fd23176}, [%rd5+4224];
	mul.f64 	%fd23177, %fd23175, %fd22544;
	sub.f64 	%fd23178, %fd23174, %fd23177;
	mul.f64 	%fd23179, %fd23176, %fd22487;
	sub.f64 	%fd23180, %fd23178, %fd23179;
	ld.local.v2.f64 	{%fd23181, %fd23182}, [%rd5+4240];
	mul.f64 	%fd23183, %fd23181, %fd22462;
	sub.f64 	%fd23184, %fd23180, %fd23183;
	mul.f64 	%fd23185, %fd23182, %fd22399;
	sub.f64 	%fd23186, %fd23184, %fd23185;
	ld.local.v2.f64 	{%fd23187, %fd23188}, [%rd5+4256];
	mul.f64 	%fd23189, %fd23187, %fd22371;
	sub.f64 	%fd23190, %fd23186, %fd23189;
	mul.f64 	%fd23191, %fd23188, %fd22364;
	sub.f64 	%fd23192, %fd23190, %fd23191;
	mul.f64 	%fd23193, %fd20719, %fd22359;
	sub.f64 	%fd23194, %fd23192, %fd23193;
	div.rn.f64 	%fd23195, %fd23194, %fd23135;
	st.local.f64 	[%rd508+760], %fd23195;
	mul.f64 	%fd23196, %fd2107, %fd22596;
	sub.f64 	%fd23197, %fd20706, %fd23196;
	ld.local.f64 	%fd23198, [%rd5+4056];
	mul.f64 	%fd23199, %fd23198, %fd22569;
	sub.f64 	%fd23200, %fd23197, %fd23199;
	mul.f64 	%fd23201, %fd2222, %fd22399;
	sub.f64 	%fd23202, %fd23200, %fd23201;
	ld.local.f64 	%fd23203, [%rd5+4072];
	mul.f64 	%fd23204, %fd23203, %fd22359;
	sub.f64 	%fd23205, %fd23202, %fd23204;
	div.rn.f64 	%fd23206, %fd23205, %fd20704;
	st.local.f64 	[%rd508+752], %fd23206;
	ld.local.f64 	%fd23207, [%rd5+3984];
	mul.f64 	%fd23208, %fd23207, %fd22596;
	sub.f64 	%fd23209, %fd20696, %fd23208;
	mul.f64 	%fd23210, %fd2106, %fd22569;
	sub.f64 	%fd23211, %fd23209, %fd23210;
	ld.local.f64 	%fd23212, [%rd5+4000];
	mul.f64 	%fd23213, %fd23212, %fd22399;
	sub.f64 	%fd23214, %fd23211, %fd23213;
	mul.f64 	%fd23215, %fd2163, %fd22359;
	sub.f64 	%fd23216, %fd23214, %fd23215;
	div.rn.f64 	%fd23217, %fd23216, %fd2255;
	st.local.f64 	[%rd508+744], %fd23217;
	ld.local.f64 	%fd23218, [%rd5+3920];
	mul.f64 	%fd23219, %fd23218, %fd22623;
	sub.f64 	%fd23220, %fd20689, %fd23219;
	mul.f64 	%fd23221, %fd2162, %fd22569;
	sub.f64 	%fd23222, %fd23220, %fd23221;
	ld.local.f64 	%fd23223, [%rd5+3936];
	mul.f64 	%fd23224, %fd23223, %fd22399;
	sub.f64 	%fd23225, %fd23222, %fd23224;
	mul.f64 	%fd23226, %fd2221, %fd22371;
	sub.f64 	%fd23227, %fd23225, %fd23226;
	mul.f64 	%fd23228, %fd20690, %fd22359;
	sub.f64 	%fd23229, %fd23227, %fd23228;
	div.rn.f64 	%fd23230, %fd23229, %fd2187;
	st.local.f64 	[%rd508+736], %fd23230;
	mul.f64 	%fd23231, %fd2108, %fd22966;
	sub.f64 	%fd23232, %fd26179, %fd23231;
	mul.f64 	%fd23233, %fd2109, %fd22926;
	sub.f64 	%fd23234, %fd23232, %fd23233;
	mul.f64 	%fd23235, %fd2252, %fd22569;
	sub.f64 	%fd23236, %fd23234, %fd23235;
	mul.f64 	%fd23237, %fd2253, %fd22399;
	sub.f64 	%fd23238, %fd23236, %fd23237;
	mul.f64 	%fd23239, %fd2161, %fd22364;
	sub.f64 	%fd23240, %fd23238, %fd23239;
	ld.local.v2.f64 	{%fd23241, %fd23242}, [%rd5+3840];
	div.rn.f64 	%fd23243, %fd23240, %fd23242;
	st.local.f64 	[%rd508+728], %fd23243;
	ld.local.v2.f64 	{%fd23244, %fd23245}, [%rd5+3760];
	mul.f64 	%fd23246, %fd23244, %fd23064;
	sub.f64 	%fd23247, %fd20683, %fd23246;
	mul.f64 	%fd23248, %fd23245, %fd22977;
	sub.f64 	%fd23249, %fd23247, %fd23248;
	ld.local.v2.f64 	{%fd23250, %fd23251}, [%rd5+3776];
	mul.f64 	%fd23252, %fd23250, %fd22875;
	sub.f64 	%fd23253, %fd23249, %fd23252;
	mul.f64 	%fd23254, %fd23251, %fd22812;
	sub.f64 	%fd23255, %fd23253, %fd23254;
	ld.local.v2.f64 	{%fd23256, %fd23257}, [%rd5+3792];
	mul.f64 	%fd23258, %fd23256, %fd22774;
	sub.f64 	%fd23259, %fd23255, %fd23258;
	mul.f64 	%fd23260, %fd23257, %fd22654;
	sub.f64 	%fd23261, %fd23259, %fd23260;
	ld.local.v2.f64 	{%fd23262, %fd23263}, [%rd5+3808];
	mul.f64 	%fd23264, %fd23262, %fd22544;
	sub.f64 	%fd23265, %fd23261, %fd23264;
	mul.f64 	%fd23266, %fd23263, %fd22487;
	sub.f64 	%fd23267, %fd23265, %fd23266;
	ld.local.v2.f64 	{%fd23268, %fd23269}, [%rd5+3824];
	mul.f64 	%fd23270, %fd23268, %fd22414;
	sub.f64 	%fd23271, %fd23267, %fd23270;
	mul.f64 	%fd23272, %fd23269, %fd22384;
	sub.f64 	%fd23273, %fd23271, %fd23272;
	mul.f64 	%fd23274, %fd23241, %fd22356;
	sub.f64 	%fd23275, %fd23273, %fd23274;
	div.rn.f64 	%fd23276, %fd23275, %fd20681;
	st.local.f64 	[%rd508+720], %fd23276;
	mul.f64 	%fd23277, %fd2157, %fd23217;
	sub.f64 	%fd23278, %fd26181, %fd23277;
	mul.f64 	%fd23279, %fd2158, %fd23206;
	sub.f64 	%fd23280, %fd23278, %fd23279;
	ld.local.f64 	%fd23281, [%rd5+3680];
	mul.f64 	%fd23282, %fd23281, %fd23008;
	sub.f64 	%fd23283, %fd23280, %fd23282;
	mul.f64 	%fd23284, %fd2393, %fd22959;
	sub.f64 	%fd23285, %fd23283, %fd23284;
	mul.f64 	%fd23286, %fd2394, %fd22926;
	sub.f64 	%fd23287, %fd23285, %fd23286;
	ld.local.f64 	%fd23288, [%rd5+3704];
	mul.f64 	%fd23289, %fd23288, %fd22857;
	sub.f64 	%fd23290, %fd23287, %fd23289;
	mul.f64 	%fd23291, %fd2159, %fd22793;
	sub.f64 	%fd23292, %fd23290, %fd23291;
	mul.f64 	%fd23293, %fd2160, %fd22623;
	sub.f64 	%fd23294, %fd23292, %fd23293;
	ld.local.f64 	%fd23295, [%rd5+3728];
	mul.f64 	%fd23296, %fd23295, %fd22596;
	sub.f64 	%fd23297, %fd23294, %fd23296;
	mul.f64 	%fd23298, %fd2395, %fd22569;
	sub.f64 	%fd23299, %fd23297, %fd23298;
	ld.local.f64 	%fd23300, [%rd5+3656];
	div.rn.f64 	%fd23301, %fd23299, %fd23300;
	st.local.f64 	[%rd508+712], %fd23301;
	mul.f64 	%fd23302, %fd2156, %fd22997;
	sub.f64 	%fd23303, %fd26182, %fd23302;
	mul.f64 	%fd23304, %fd2474, %fd22966;
	sub.f64 	%fd23305, %fd23303, %fd23304;
	mul.f64 	%fd23306, %fd2389, %fd22623;
	sub.f64 	%fd23307, %fd23305, %fd23306;
	mul.f64 	%fd23308, %fd2390, %fd22569;
	sub.f64 	%fd23309, %fd23307, %fd23308;
	mul.f64 	%fd23310, %fd2475, %fd22544;
	sub.f64 	%fd23311, %fd23309, %fd23310;
	mul.f64 	%fd23312, %fd2391, %fd22359;
	sub.f64 	%fd23313, %fd23311, %fd23312;
	div.rn.f64 	%fd23314, %fd23313, %fd2155;
	st.local.f64 	[%rd508+704], %fd23314;
	mul.f64 	%fd23315, %fd2250, %fd23230;
	sub.f64 	%fd23316, %fd20679, %fd23315;
	ld.local.f64 	%fd23317, [%rd5+3568];
	mul.f64 	%fd23318, %fd23317, %fd22623;
	sub.f64 	%fd23319, %fd23316, %fd23318;
	mul.f64 	%fd23320, %fd2105, %fd22569;
	sub.f64 	%fd23321, %fd23319, %fd23320;
	ld.local.v2.f64 	{%fd23322, %fd23323}, [%rd5+3584];
	mul.f64 	%fd23324, %fd23322, %fd22371;
	sub.f64 	%fd23325, %fd23321, %fd23324;
	mul.f64 	%fd23326, %fd23323, %fd22359;
	sub.f64 	%fd23327, %fd23325, %fd23326;
	ld.local.f64 	%fd23328, [%rd5+3552];
	div.rn.f64 	%fd23329, %fd23327, %fd23328;
	st.local.f64 	[%rd508+696], %fd23329;
	ld.local.v2.f64 	{%fd23330, %fd23331}, [%rd5+3488];
	mul.f64 	%fd23332, %fd23331, %fd23217;
	sub.f64 	%fd23333, %fd20673, %fd23332;
	ld.local.v2.f64 	{%fd23334, %fd23335}, [%rd5+3504];
	mul.f64 	%fd23336, %fd23334, %fd22596;
	sub.f64 	%fd23337, %fd23333, %fd23336;
	mul.f64 	%fd23338, %fd23335, %fd22569;
	sub.f64 	%fd23339, %fd23337, %fd23338;
	ld.local.v2.f64 	{%fd23340, %fd23341}, [%rd5+3520];
	mul.f64 	%fd23342, %fd23340, %fd22399;
	sub.f64 	%fd23343, %fd23339, %fd23342;
	mul.f64 	%fd23344, %fd23341, %fd22359;
	sub.f64 	%fd23345, %fd23343, %fd23344;
	div.rn.f64 	%fd23346, %fd23345, %fd23330;
	st.local.f64 	[%rd508+688], %fd23346;
	ld.local.v2.f64 	{%fd23347, %fd23348}, [%rd5+3424];
	mul.f64 	%fd23349, %fd23347, %fd23008;
	sub.f64 	%fd23350, %fd20667, %fd23349;
	mul.f64 	%fd23351, %fd23348, %fd22893;
	sub.f64 	%fd23352, %fd23350, %fd23351;
	ld.local.v2.f64 	{%fd23353, %fd23354}, [%rd5+3440];
	mul.f64 	%fd23355, %fd23353, %fd22596;
	sub.f64 	%fd23356, %fd23352, %fd23355;
	mul.f64 	%fd23357, %fd23354, %fd22569;
	sub.f64 	%fd23358, %fd23356, %fd23357;
	ld.local.v2.f64 	{%fd23359, %fd23360}, [%rd5+3456];
	mul.f64 	%fd23361, %fd23359, %fd22399;
	sub.f64 	%fd23362, %fd23358, %fd23361;
	mul.f64 	%fd23363, %fd23360, %fd22359;
	sub.f64 	%fd23364, %fd23362, %fd23363;
	div.rn.f64 	%fd23365, %fd23364, %fd20665;
	st.local.f64 	[%rd508+680], %fd23365;
	ld.local.v2.f64 	{%fd23366, %fd23367}, [%rd5+3376];
	mul.f64 	%fd23368, %fd23366, %fd23230;
	sub.f64 	%fd23369, %fd26186, %fd23368;
	mul.f64 	%fd23370, %fd23367, %fd22623;
	sub.f64 	%fd23371, %fd23369, %fd23370;
	ld.local.v2.f64 	{%fd23372, %fd23373}, [%rd5+3392];
	mul.f64 	%fd23374, %fd23372, %fd22371;
	sub.f64 	%fd23375, %fd23371, %fd23374;
	mul.f64 	%fd23376, %fd23373, %fd22359;
	sub.f64 	%fd23377, %fd23375, %fd23376;
	ld.local.v2.f64 	{%fd23378, %fd23379}, [%rd5+3360];
	div.rn.f64 	%fd23380, %fd23377, %fd23379;
	st.local.f64 	[%rd508+672], %fd23380;
	ld.local.v2.f64 	{%fd23381, %fd23382}, [%rd5+3328];
	mul.f64 	%fd23383, %fd23382, %fd22514;
	sub.f64 	%fd23384, %fd26187, %fd23383;
	mul.f64 	%fd23385, %fd2112, %fd22371;
	sub.f64 	%fd23386, %fd23384, %fd23385;
	mul.f64 	%fd23387, %fd2113, %fd22364;
	sub.f64 	%fd23388, %fd23386, %fd23387;
	mul.f64 	%fd23389, %fd23378, %fd22356;
	sub.f64 	%fd23390, %fd23388, %fd23389;
	div.rn.f64 	%fd23391, %fd23390, %fd23381;
	st.local.f64 	[%rd508+664], %fd23391;
	ld.local.v2.f64 	{%fd23392, %fd23393}, [%rd5+3296];
	mul.f64 	%fd23394, %fd23393, %fd22857;
	sub.f64 	%fd23395, %fd26188, %fd23394;
	mul.f64 	%fd23396, %fd2385, %fd22569;
	sub.f64 	%fd23397, %fd23395, %fd23396;
	mul.f64 	%fd23398, %fd2386, %fd22359;
	sub.f64 	%fd23399, %fd23397, %fd23398;
	div.rn.f64 	%fd23400, %fd23399, %fd23392;
	st.local.f64 	[%rd508+656], %fd23400;
	ld.local.v2.f64 	{%fd23401, %fd23402}, [%rd5+3248];
	mul.f64 	%fd23403, %fd23401, %fd22838;
	sub.f64 	%fd23404, %fd26189, %fd23403;
	mul.f64 	%fd23405, %fd23402, %fd22623;
	sub.f64 	%fd23406, %fd23404, %fd23405;
	mul.f64 	%fd23407, %fd2382, %fd22569;
	sub.f64 	%fd23408, %fd23406, %fd23407;
	mul.f64 	%fd23409, %fd2383, %fd22544;
	sub.f64 	%fd23410, %fd23408, %fd23409;
	ld.local.v2.f64 	{%fd23411, %fd23412}, [%rd5+3280];
	mul.f64 	%fd23413, %fd23411, %fd22487;
	sub.f64 	%fd23414, %fd23410, %fd23413;
	mul.f64 	%fd23415, %fd23412, %fd22364;
	sub.f64 	%fd23416, %fd23414, %fd23415;
	ld.local.v2.f64 	{%fd23417, %fd23418}, [%rd5+3232];
	div.rn.f64 	%fd23419, %fd23416, %fd23418;
	st.local.f64 	[%rd508+648], %fd23419;
	ld.local.v2.f64 	{%fd23420, %fd23421}, [%rd5+3184];
	mul.f64 	%fd23422, %fd23420, %fd23276;
	sub.f64 	%fd23423, %fd26190, %fd23422;
	mul.f64 	%fd23424, %fd23421, %fd22875;
	sub.f64 	%fd23425, %fd23423, %fd23424;
	ld.local.v2.f64 	{%fd23426, %fd23427}, [%rd5+3200];
	mul.f64 	%fd23428, %fd23426, %fd22812;
	sub.f64 	%fd23429, %fd23425, %fd23428;
	mul.f64 	%fd23430, %fd23427, %fd22544;
	sub.f64 	%fd23431, %fd23429, %fd23430;
	ld.local.v2.f64 	{%fd23432, %fd23433}, [%rd5+3216];
	mul.f64 	%fd23434, %fd23432, %fd22487;
	sub.f64 	%fd23435, %fd23431, %fd23434;
	mul.f64 	%fd23436, %fd23433, %fd22384;
	sub.f64 	%fd23437, %fd23435, %fd23436;
	mul.f64 	%fd23438, %fd23417, %fd22356;
	sub.f64 	%fd23439, %fd23437, %fd23438;
	ld.local.v2.f64 	{%fd23440, %fd23441}, [%rd5+3168];
	div.rn.f64 	%fd23442, %fd23439, %fd23441;
	st.local.f64 	[%rd508+640], %fd23442;
	ld.local.v2.f64 	{%fd23443, %fd23444}, [%rd5+3152];
	mul.f64 	%fd23445, %fd23443, %fd23008;
	sub.f64 	%fd23446, %fd26191, %fd23445;
	mul.f64 	%fd23447, %fd23444, %fd22569;
	sub.f64 	%fd23448, %fd23446, %fd23447;
	mul.f64 	%fd23449, %fd23440, %fd22359;
	sub.f64 	%fd23450, %fd23448, %fd23449;
	ld.local.v2.f64 	{%fd23451, %fd23452}, [%rd5+3136];
	div.rn.f64 	%fd23453, %fd23450, %fd23452;
	st.local.f64 	[%rd508+632], %fd23453;
	mul.f64 	%fd23454, %fd2378, %fd22997;
	sub.f64 	%fd23455, %fd26192, %fd23454;
	ld.local.v2.f64 	{%fd23456, %fd23457}, [%rd5+3104];
	mul.f64 	%fd23458, %fd23456, %fd22966;
	sub.f64 	%fd23459, %fd23455, %fd23458;
	mul.f64 	%fd23460, %fd23457, %fd22959;
	sub.f64 	%fd23461, %fd23459, %fd23460;
	ld.local.v2.f64 	{%fd23462, %fd23463}, [%rd5+3120];
	mul.f64 	%fd23464, %fd23462, %fd22909;
	sub.f64 	%fd23465, %fd23461, %fd23464;
	mul.f64 	%fd23466, %fd23463, %fd22623;
	sub.f64 	%fd23467, %fd23465, %fd23466;
	mul.f64 	%fd23468, %fd23451, %fd22569;
	sub.f64 	%fd23469, %fd23467, %fd23468;
	div.rn.f64 	%fd23470, %fd23469, %fd2377;
	st.local.f64 	[%rd508+624], %fd23470;
	ld.local.v2.f64 	{%fd23471, %fd23472}, [%rd5+3056];
	mul.f64 	%fd23473, %fd23472, %fd22700;
	sub.f64 	%fd23474, %fd26193, %fd23473;
	ld.local.v2.f64 	{%fd23475, %fd23476}, [%rd5+3072];
	mul.f64 	%fd23477, %fd23475, %fd22569;
	sub.f64 	%fd23478, %fd23474, %fd23477;
	mul.f64 	%fd23479, %fd23476, %fd22371;
	sub.f64 	%fd23480, %fd23478, %fd23479;
	div.rn.f64 	%fd23481, %fd23480, %fd23471;
	st.local.f64 	[%rd508+616], %fd23481;
	ld.local.v2.f64 	{%fd23482, %fd23483}, [%rd5+3024];
	mul.f64 	%fd23484, %fd23482, %fd23329;
	sub.f64 	%fd23485, %fd26194, %fd23484;
	mul.f64 	%fd23486, %fd23483, %fd22569;
	sub.f64 	%fd23487, %fd23485, %fd23486;
	ld.local.v2.f64 	{%fd23488, %fd23489}, [%rd5+3040];
	mul.f64 	%fd23490, %fd23488, %fd22399;
	sub.f64 	%fd23491, %fd23487, %fd23490;
	mul.f64 	%fd23492, %fd23489, %fd22371;
	sub.f64 	%fd23493, %fd23491, %fd23492;
	ld.local.v2.f64 	{%fd23494, %fd23495}, [%rd5+3008];
	div.rn.f64 	%fd23496, %fd23493, %fd23495;
	st.local.f64 	[%rd508+608], %fd23496;
	ld.local.v2.f64 	{%fd23497, %fd23498}, [%rd5+2992];
	mul.f64 	%fd23499, %fd23498, %fd22726;
	sub.f64 	%fd23500, %fd26195, %fd23499;
	mul.f64 	%fd23501, %fd23494, %fd22569;
	sub.f64 	%fd23502, %fd23500, %fd23501;
	div.rn.f64 	%fd23503, %fd23502, %fd23497;
	st.local.f64 	[%rd508+600], %fd23503;
	ld.local.v2.f64 	{%fd23504, %fd23505}, [%rd5+2944];
	mul.f64 	%fd23506, %fd23505, %fd22793;
	sub.f64 	%fd23507, %fd26196, %fd23506;
	ld.local.v2.f64 	{%fd23508, %fd23509}, [%rd5+2960];
	mul.f64 	%fd23510, %fd23508, %fd22700;
	sub.f64 	%fd23511, %fd23507, %fd23510;
	mul.f64 	%fd23512, %fd23509, %fd22596;
	sub.f64 	%fd23513, %fd23511, %fd23512;
	ld.local.v2.f64 	{%fd23514, %fd23515}, [%rd5+2976];
	mul.f64 	%fd23516, %fd23514, %fd22569;
	sub.f64 	%fd23517, %fd23513, %fd23516;
	mul.f64 	%fd23518, %fd23515, %fd22359;
	sub.f64 	%fd23519, %fd23517, %fd23518;
	div.rn.f64 	%fd23520, %fd23519, %fd23504;
	st.local.f64 	[%rd508+592], %fd23520;
	ld.local.v2.f64 	{%fd23521, %fd23522}, [%rd5+2912];
	mul.f64 	%fd23523, %fd23522, %fd22569;
	sub.f64 	%fd23524, %fd26197, %fd23523;
	mul.f64 	%fd23525, %fd2244, %fd22371;
	sub.f64 	%fd23526, %fd23524, %fd23525;
	mul.f64 	%fd23527, %fd2245, %fd22359;
	sub.f64 	%fd23528, %fd23526, %fd23527;
	div.rn.f64 	%fd23529, %fd23528, %fd23521;
	st.local.f64 	[%rd508+584], %fd23529;
	ld.local.v2.f64 	{%fd23530, %fd23531}, [%rd5+2880];
	mul.f64 	%fd23532, %fd23531, %fd23206;
	sub.f64 	%fd23533, %fd26198, %fd23532;
	ld.local.v2.f64 	{%fd23534, %fd23535}, [%rd5+2896];
	mul.f64 	%fd23536, %fd23534, %fd22569;
	sub.f64 	%fd23537, %fd23533, %fd23536;
	mul.f64 	%fd23538, %fd23535, %fd22359;
	sub.f64 	%fd23539, %fd23537, %fd23538;
	div.rn.f64 	%fd23540, %fd23539, %fd23530;
	st.local.f64 	[%rd508+576], %fd23540;
	ld.local.v2.f64 	{%fd23541, %fd23542}, [%rd5+2848];
	mul.f64 	%fd23543, %fd23542, %fd22793;
	sub.f64 	%fd23544, %fd26199, %fd23543;
	mul.f64 	%fd23545, %fd2124, %fd22569;
	sub.f64 	%fd23546, %fd23544, %fd23545;
	mul.f64 	%fd23547, %fd2125, %fd22359;
	sub.f64 	%fd23548, %fd23546, %fd23547;
	div.rn.f64 	%fd23549, %fd23548, %fd23541;
	st.local.f64 	[%rd508+568], %fd23549;
	ld.local.v2.f64 	{%fd23550, %fd23551}, [%rd5+2816];
	mul.f64 	%fd23552, %fd23551, %fd23380;
	sub.f64 	%fd23553, %fd20663, %fd23552;
	ld.local.v2.f64 	{%fd23554, %fd23555}, [%rd5+2832];
	mul.f64 	%fd23556, %fd23554, %fd23329;
	sub.f64 	%fd23557, %fd23553, %fd23556;
	mul.f64 	%fd23558, %fd23555, %fd22569;
	sub.f64 	%fd23559, %fd23557, %fd23558;
	div.rn.f64 	%fd23560, %fd23559, %fd23550;
	st.local.f64 	[%rd508+560], %fd23560;
	mul.f64 	%fd23561, %fd2373, %fd23217;
	sub.f64 	%fd23562, %fd26201, %fd23561;
	mul.f64 	%fd23563, %fd2374, %fd22569;
	sub.f64 	%fd23564, %fd23562, %fd23563;
	mul.f64 	%fd23565, %fd20660, %fd22359;
	sub.f64 	%fd23566, %fd23564, %fd23565;
	ld.local.v2.f64 	{%fd23567, %fd23568}, [%rd5+2768];
	div.rn.f64 	%fd23569, %fd23566, %fd23568;
	st.local.f64 	[%rd508+552], %fd23569;
	ld.local.v2.f64 	{%fd23570, %fd23571}, [%rd5+2752];
	mul.f64 	%fd23572, %fd23570, %fd23080;
	sub.f64 	%fd23573, %fd26202, %fd23572;
	mul.f64 	%fd23574, %fd23571, %fd22569;
	sub.f64 	%fd23575, %fd23573, %fd23574;
	mul.f64 	%fd23576, %fd23567, %fd22359;
	sub.f64 	%fd23577, %fd23575, %fd23576;
	ld.local.v2.f64 	{%fd23578, %fd23579}, [%rd5+2736];
	div.rn.f64 	%fd23580, %fd23577, %fd23579;
	st.local.f64 	[%rd508+544], %fd23580;
	ld.local.v2.f64 	{%fd23581, %fd23582}, [%rd5+2720];
	mul.f64 	%fd23583, %fd23581, %fd22827;
	sub.f64 	%fd23584, %fd26203, %fd23583;
	mul.f64 	%fd23585, %fd23582, %fd22569;
	sub.f64 	%fd23586, %fd23584, %fd23585;
	mul.f64 	%fd23587, %fd23578, %fd22359;
	sub.f64 	%fd23588, %fd23586, %fd23587;
	ld.local.v2.f64 	{%fd23589, %fd23590}, [%rd5+2704];
	div.rn.f64 	%fd23591, %fd23588, %fd23590;
	st.local.f64 	[%rd508+536], %fd23591;
	ld.local.v2.f64 	{%fd23592, %fd23593}, [%rd5+2688];
	mul.f64 	%fd23594, %fd23592, %fd22926;
	sub.f64 	%fd23595, %fd26204, %fd23594;
	mul.f64 	%fd23596, %fd23593, %fd22569;
	sub.f64 	%fd23597, %fd23595, %fd23596;
	mul.f64 	%fd23598, %fd23589, %fd22359;
	sub.f64 	%fd23599, %fd23597, %fd23598;
	ld.local.v2.f64 	{%fd23600, %fd23601}, [%rd5+2672];
	div.rn.f64 	%fd23602, %fd23599, %fd23601;
	st.local.f64 	[%rd508+528], %fd23602;
	ld.local.v2.f64 	{%fd23603, %fd23604}, [%rd5+2656];
	mul.f64 	%fd23605, %fd23603, %fd22838;
	sub.f64 	%fd23606, %fd26205, %fd23605;
	mul.f64 	%fd23607, %fd23604, %fd22569;
	sub.f64 	%fd23608, %fd23606, %fd23607;
	mul.f64 	%fd23609, %fd23600, %fd22414;
	sub.f64 	%fd23610, %fd23608, %fd23609;
	div.rn.f64 	%fd23611, %fd23610, %fd2242;
	st.local.f64 	[%rd508+520], %fd23611;
	ld.local.v2.f64 	{%fd23612, %fd23613}, [%rd5+2624];
	mul.f64 	%fd23614, %fd23612, %fd22857;
	sub.f64 	%fd23615, %fd26206, %fd23614;
	mul.f64 	%fd23616, %fd23613, %fd22569;
	sub.f64 	%fd23617, %fd23615, %fd23616;
	mul.f64 	%fd23618, %fd2241, %fd22371;
	sub.f64 	%fd23619, %fd23617, %fd23618;
	ld.local.v2.f64 	{%fd23620, %fd23621}, [%rd5+2608];
	div.rn.f64 	%fd23622, %fd23619, %fd23621;
	st.local.f64 	[%rd508+512], %fd23622;
	ld.local.v2.f64 	{%fd23623, %fd23624}, [%rd5+2592];
	mul.f64 	%fd23625, %fd23623, %fd22700;
	sub.f64 	%fd23626, %fd26207, %fd23625;
	mul.f64 	%fd23627, %fd23624, %fd22569;
	sub.f64 	%fd23628, %fd23626, %fd23627;
	mul.f64 	%fd23629, %fd23620, %fd22359;
	sub.f64 	%fd23630, %fd23628, %fd23629;
	ld.local.v2.f64 	{%fd23631, %fd23632}, [%rd5+2576];
	div.rn.f64 	%fd23633, %fd23630, %fd23632;
	st.local.f64 	[%rd508+504], %fd23633;
	mul.f64 	%fd23634, %fd2238, %fd23217;
	sub.f64 	%fd23635, %fd26208, %fd23634;
	mul.f64 	%fd23636, %fd2239, %fd22569;
	sub.f64 	%fd23637, %fd23635, %fd23636;
	mul.f64 	%fd23638, %fd23631, %fd22399;
	sub.f64 	%fd23639, %fd23637, %fd23638;
	ld.local.v2.f64 	{%fd23640, %fd23641}, [%rd5+2544];
	div.rn.f64 	%fd23642, %fd23639, %fd23641;
	st.local.f64 	[%rd508+496], %fd23642;
	ld.local.v2.f64 	{%fd23643, %fd23644}, [%rd5+2528];
	mul.f64 	%fd23645, %fd23643, %fd23560;
	sub.f64 	%fd23646, %fd26209, %fd23645;
	mul.f64 	%fd23647, %fd23644, %fd23329;
	sub.f64 	%fd23648, %fd23646, %fd23647;
	mul.f64 	%fd23649, %fd23640, %fd22569;
	sub.f64 	%fd23650, %fd23648, %fd23649;
	ld.local.v2.f64 	{%fd23651, %fd23652}, [%rd5+2512];
	div.rn.f64 	%fd23653, %fd23650, %fd23652;
	st.local.f64 	[%rd508+488], %fd23653;
	ld.local.v2.f64 	{%fd23654, %fd23655}, [%rd5+2480];
	mul.f64 	%fd23656, %fd23655, %fd23230;
	sub.f64 	%fd23657, %fd20659, %fd23656;
	ld.local.v2.f64 	{%fd23658, %fd23659}, [%rd5+2496];
	mul.f64 	%fd23660, %fd23658, %fd22726;
	sub.f64 	%fd23661, %fd23657, %fd23660;
	mul.f64 	%fd23662, %fd23659, %fd22399;
	sub.f64 	%fd23663, %fd23661, %fd23662;
	mul.f64 	%fd23664, %fd23651, %fd22371;
	sub.f64 	%fd23665, %fd23663, %fd23664;
	div.rn.f64 	%fd23666, %fd23665, %fd23654;
	st.local.f64 	[%rd508+480], %fd23666;
	ld.local.v2.f64 	{%fd23667, %fd23668}, [%rd5+2448];
	mul.f64 	%fd23669, %fd23668, %fd22399;
	sub.f64 	%fd23670, %fd26211, %fd23669;
	mul.f64 	%fd23671, %fd20656, %fd22371;
	sub.f64 	%fd23672, %fd23670, %fd23671;
	div.rn.f64 	%fd23673, %fd23672, %fd23667;
	st.local.f64 	[%rd508+472], %fd23673;
	ld.local.v2.f64 	{%fd23674, %fd23675}, [%rd5+2432];
	mul.f64 	%fd23676, %fd23674, %fd23243;
	sub.f64 	%fd23677, %fd26212, %fd23676;
	mul.f64 	%fd23678, %fd23675, %fd22569;
	sub.f64 	%fd23679, %fd23677, %fd23678;
	ld.local.v2.f64 	{%fd23680, %fd23681}, [%rd5+2416];
	div.rn.f64 	%fd23682, %fd23679, %fd23681;
	st.local.f64 	[%rd508+464], %fd23682;
	ld.local.v2.f64 	{%fd23683, %fd23684}, [%rd5+2400];
	mul.f64 	%fd23685, %fd23684, %fd22726;
	sub.f64 	%fd23686, %fd26213, %fd23685;
	mul.f64 	%fd23687, %fd23680, %fd22569;
	sub.f64 	%fd23688, %fd23686, %fd23687;
	div.rn.f64 	%fd23689, %fd23688, %fd23683;
	st.local.f64 	[%rd508+456], %fd23689;
	ld.local.v2.f64 	{%fd23690, %fd23691}, [%rd5+2368];
	mul.f64 	%fd23692, %fd23691, %fd23611;
	sub.f64 	%fd23693, %fd26214, %fd23692;
	ld.local.v2.f64 	{%fd23694, %fd23695}, [%rd5+2384];
	mul.f64 	%fd23696, %fd23694, %fd23419;
	sub.f64 	%fd23697, %fd23693, %fd23696;
	mul.f64 	%fd23698, %fd23695, %fd22569;
	sub.f64 	%fd23699, %fd23697, %fd23698;
	div.rn.f64 	%fd23700, %fd23699, %fd23690;
	st.local.f64 	[%rd508+448], %fd23700;
	ld.local.v2.f64 	{%fd23701, %fd23702}, [%rd5+2352];
	mul.f64 	%fd23703, %fd23702, %fd22569;
	sub.f64 	%fd23704, %fd26215, %fd23703;
	div.rn.f64 	%fd23705, %fd23704, %fd23701;
	st.local.f64 	[%rd508+440], %fd23705;
	ld.local.v2.f64 	{%fd23706, %fd23707}, [%rd5+2336];
	mul.f64 	%fd23708, %fd23707, %fd22569;
	sub.f64 	%fd23709, %fd26216, %fd23708;
	div.rn.f64 	%fd23710, %fd23709, %fd23706;
	st.local.f64 	[%rd508+432], %fd23710;
	ld.local.v2.f64 	{%fd23711, %fd23712}, [%rd5+2320];
	mul.f64 	%fd23713, %fd23712, %fd22569;
	sub.f64 	%fd23714, %fd26217, %fd23713;
	div.rn.f64 	%fd23715, %fd23714, %fd23711;
	st.local.f64 	[%rd508+424], %fd23715;
	ld.local.v2.f64 	{%fd23716, %fd23717}, [%rd5+2304];
	mul.f64 	%fd23718, %fd23717, %fd22569;
	sub.f64 	%fd23719, %fd26218, %fd23718;
	div.rn.f64 	%fd23720, %fd23719, %fd23716;
	st.local.f64 	[%rd508+416], %fd23720;
	ld.local.v2.f64 	{%fd23721, %fd23722}, [%rd5+2288];
	mul.f64 	%fd23723, %fd23721, %fd22414;
	sub.f64 	%fd23724, %fd26219, %fd23723;
	mul.f64 	%fd23725, %fd23722, %fd22384;
	sub.f64 	%fd23726, %fd23724, %fd23725;
	ld.local.v2.f64 	{%fd23727, %fd23728}, [%rd5+2272];
	div.rn.f64 	%fd23729, %fd23726, %fd23728;
	st.local.f64 	[%rd508+408], %fd23729;
	ld.local.v2.f64 	{%fd23730, %fd23731}, [%rd5+2256];
	mul.f64 	%fd23732, %fd23731, %fd23391;
	sub.f64 	%fd23733, %fd26220, %fd23732;
	mul.f64 	%fd23734, %fd23727, %fd22356;
	sub.f64 	%fd23735, %fd23733, %fd23734;
	div.rn.f64 	%fd23736, %fd23735, %fd23730;
	st.local.f64 	[%rd508+400], %fd23736;
	ld.local.v2.f64 	{%fd23737, %fd23738}, [%rd5+2240];
	mul.f64 	%fd23739, %fd23738, %fd22569;
	sub.f64 	%fd23740, %fd26221, %fd23739;
	div.rn.f64 	%fd23741, %fd23740, %fd23737;
	st.local.f64 	[%rd508+392], %fd23741;
	ld.local.v2.f64 	{%fd23742, %fd23743}, [%rd5+2224];
	mul.f64 	%fd23744, %fd23743, %fd22569;
	sub.f64 	%fd23745, %fd26222, %fd23744;
	div.rn.f64 	%fd23746, %fd23745, %fd23742;
	st.local.f64 	[%rd508+384], %fd23746;
	ld.local.v2.f64 	{%fd23747, %fd23748}, [%rd5+2208];
	mul.f64 	%fd23749, %fd23748, %fd22569;
	sub.f64 	%fd23750, %fd26223, %fd23749;
	div.rn.f64 	%fd23751, %fd23750, %fd23747;
	st.local.f64 	[%rd508+376], %fd23751;
	mul.f64 	%fd23752, %fd2364, %fd23419;
	sub.f64 	%fd23753, %fd26224, %fd23752;
	mul.f64 	%fd23754, %fd2366, %fd22623;
	sub.f64 	%fd23755, %fd23753, %fd23754;
	mul.f64 	%fd23756, %fd2367, %fd22359;
	sub.f64 	%fd23757, %fd23755, %fd23756;
	div.rn.f64 	%fd23758, %fd23757, %fd2363;
	st.local.f64 	[%rd508+368], %fd23758;
	ld.local.v2.f64 	{%fd23759, %fd23760}, [%rd5+2160];
	mul.f64 	%fd23761, %fd23760, %fd22569;
	sub.f64 	%fd23762, %fd26225, %fd23761;
	div.rn.f64 	%fd23763, %fd23762, %fd23759;
	st.local.f64 	[%rd508+360], %fd23763;
	ld.local.v2.f64 	{%fd23764, %fd23765}, [%rd5+2144];
	mul.f64 	%fd23766, %fd23765, %fd22569;
	sub.f64 	%fd23767, %fd26226, %fd23766;
	div.rn.f64 	%fd23768, %fd23767, %fd23764;
	st.local.f64 	[%rd508+352], %fd23768;
	ld.local.v2.f64 	{%fd23769, %fd23770}, [%rd5+2128];
	mul.f64 	%fd23771, %fd23770, %fd22726;
	sub.f64 	%fd23772, %fd26227, %fd23771;
	div.rn.f64 	%fd23773, %fd23772, %fd23769;
	st.local.f64 	[%rd508+344], %fd23773;
	ld.local.v2.f64 	{%fd23774, %fd23775}, [%rd5+2112];
	mul.f64 	%fd23776, %fd23775, %fd22726;
	sub.f64 	%fd23777, %fd26228, %fd23776;
	div.rn.f64 	%fd23778, %fd23777, %fd23774;
	st.local.f64 	[%rd508+336], %fd23778;
	ld.local.v2.f64 	{%fd23779, %fd23780}, [%rd5+2096];
	mul.f64 	%fd23781, %fd23780, %fd22726;
	sub.f64 	%fd23782, %fd26229, %fd23781;
	div.rn.f64 	%fd23783, %fd23782, %fd23779;
	st.local.f64 	[%rd508+328], %fd23783;
	ld.local.v2.f64 	{%fd23784, %fd23785}, [%rd5+2080];
	mul.f64 	%fd23786, %fd23785, %fd22569;
	sub.f64 	%fd23787, %fd26230, %fd23786;
	div.rn.f64 	%fd23788, %fd23787, %fd23784;
	st.local.f64 	[%rd508+320], %fd23788;
	ld.local.v2.f64 	{%fd23789, %fd23790}, [%rd5+2064];
	mul.f64 	%fd23791, %fd23790, %fd22384;
	sub.f64 	%fd23792, %fd26231, %fd23791;
	div.rn.f64 	%fd23793, %fd23792, %fd23789;
	st.local.f64 	[%rd508+312], %fd23793;
	ld.local.v2.f64 	{%fd23794, %fd23795}, [%rd5+2048];
	mul.f64 	%fd23796, %fd23794, %fd23580;
	sub.f64 	%fd23797, %fd26232, %fd23796;
	mul.f64 	%fd23798, %fd23795, %fd22569;
	sub.f64 	%fd23799, %fd23797, %fd23798;
	ld.local.v2.f64 	{%fd23800, %fd23801}, [%rd5+2032];
	div.rn.f64 	%fd23802, %fd23799, %fd23801;
	st.local.f64 	[%rd508+304], %fd23802;
	ld.local.v2.f64 	{%fd23803, %fd23804}, [%rd5+2016];
	mul.f64 	%fd23805, %fd23803, %fd23720;
	sub.f64 	%fd23806, %fd26233, %fd23805;
	mul.f64 	%fd23807, %fd23804, %fd23710;
	sub.f64 	%fd23808, %fd23806, %fd23807;
	mul.f64 	%fd23809, %fd23800, %fd23705;
	sub.f64 	%fd23810, %fd23808, %fd23809;
	ld.local.v2.f64 	{%fd23811, %fd23812}, [%rd5+2000];
	div.rn.f64 	%fd23813, %fd23810, %fd23812;
	st.local.f64 	[%rd508+296], %fd23813;
	ld.local.v2.f64 	{%fd23814, %fd23815}, [%rd5+1952];
	mul.f64 	%fd23816, %fd23815, %fd23768;
	sub.f64 	%fd23817, %fd26234, %fd23816;
	ld.local.v2.f64 	{%fd23818, %fd23819}, [%rd5+1968];
	mul.f64 	%fd23820, %fd23818, %fd23763;
	sub.f64 	%fd23821, %fd23817, %fd23820;
	mul.f64 	%fd23822, %fd23819, %fd23720;
	sub.f64 	%fd23823, %fd23821, %fd23822;
	ld.local.v2.f64 	{%fd23824, %fd23825}, [%rd5+1984];
	mul.f64 	%fd23826, %fd23824, %fd23710;
	sub.f64 	%fd23827, %fd23823, %fd23826;
	mul.f64 	%fd23828, %fd23825, %fd23705;
	sub.f64 	%fd23829, %fd23827, %fd23828;
	mul.f64 	%fd23830, %fd23811, %fd22569;
	sub.f64 	%fd23831, %fd23829, %fd23830;
	div.rn.f64 	%fd23832, %fd23831, %fd23814;
	st.local.f64 	[%rd508+288], %fd23832;
	ld.local.v2.f64 	{%fd23833, %fd23834}, [%rd5+1872];
	mul.f64 	%fd23835, %fd23833, %fd23217;
	sub.f64 	%fd23836, %fd26235, %fd23835;
	mul.f64 	%fd23837, %fd23834, %fd23206;
	sub.f64 	%fd23838, %fd23836, %fd23837;
	ld.local.v2.f64 	{%fd23839, %fd23840}, [%rd5+1888];
	mul.f64 	%fd23841, %fd23839, %fd23080;
	sub.f64 	%fd23842, %fd23838, %fd23841;
	mul.f64 	%fd23843, %fd23840, %fd23008;
	sub.f64 	%fd23844, %fd23842, %fd23843;
	ld.local.v2.f64 	{%fd23845, %fd23846}, [%rd5+1904];
	mul.f64 	%fd23847, %fd23845, %fd22926;
	sub.f64 	%fd23848, %fd23844, %fd23847;
	mul.f64 	%fd23849, %fd23846, %fd22857;
	sub.f64 	%fd23850, %fd23848, %fd23849;
	ld.local.v2.f64 	{%fd23851, %fd23852}, [%rd5+1920];
	mul.f64 	%fd23853, %fd23851, %fd22827;
	sub.f64 	%fd23854, %fd23850, %fd23853;
	mul.f64 	%fd23855, %fd23852, %fd22793;
	sub.f64 	%fd23856, %fd23854, %fd23855;
	ld.local.v2.f64 	{%fd23857, %fd23858}, [%rd5+1936];
	mul.f64 	%fd23859, %fd23857, %fd22700;
	sub.f64 	%fd23860, %fd23856, %fd23859;
	mul.f64 	%fd23861, %fd23858, %fd22399;
	sub.f64 	%fd23862, %fd23860, %fd23861;
	ld.local.v2.f64 	{%fd23863, %fd23864}, [%rd5+1856];
	div.rn.f64 	%fd23865, %fd23862, %fd23864;
	st.local.f64 	[%rd508+280], %fd23865;
	ld.local.v2.f64 	{%fd23866, %fd23867}, [%rd5+1648];
	mul.f64 	%fd23868, %fd23867, %fd23736;
	sub.f64 	%fd23869, %fd20655, %fd23868;
	ld.local.v2.f64 	{%fd23870, %fd23871}, [%rd5+1664];
	mul.f64 	%fd23872, %fd23870, %fd23729;
	sub.f64 	%fd23873, %fd23869, %fd23872;
	mul.f64 	%fd23874, %fd23871, %fd23673;
	sub.f64 	%fd23875, %fd23873, %fd23874;
	ld.local.v2.f64 	{%fd23876, %fd23877}, [%rd5+1680];
	mul.f64 	%fd23878, %fd23876, %fd23666;
	sub.f64 	%fd23879, %fd23875, %fd23878;
	mul.f64 	%fd23880, %fd23877, %fd23611;
	sub.f64 	%fd23881, %fd23879, %fd23880;
	ld.local.v2.f64 	{%fd23882, %fd23883}, [%rd5+1696];
	mul.f64 	%fd23884, %fd23882, %fd23529;
	sub.f64 	%fd23885, %fd23881, %fd23884;
	mul.f64 	%fd23886, %fd23883, %fd23496;
	sub.f64 	%fd23887, %fd23885, %fd23886;
	ld.local.v2.f64 	{%fd23888, %fd23889}, [%rd5+1712];
	mul.f64 	%fd23890, %fd23888, %fd23217;
	sub.f64 	%fd23891, %fd23887, %fd23890;
	mul.f64 	%fd23892, %fd23889, %fd23206;
	sub.f64 	%fd23893, %fd23891, %fd23892;
	ld.local.v2.f64 	{%fd23894, %fd23895}, [%rd5+1728];
	mul.f64 	%fd23896, %fd23894, %fd23080;
	sub.f64 	%fd23897, %fd23893, %fd23896;
	mul.f64 	%fd23898, %fd23895, %fd23064;
	sub.f64 	%fd23899, %fd23897, %fd23898;
	ld.local.v2.f64 	{%fd23900, %fd23901}, [%rd5+1744];
	mul.f64 	%fd23902, %fd23900, %fd23031;
	sub.f64 	%fd23903, %fd23899, %fd23902;
	mul.f64 	%fd23904, %fd23901, %fd23008;
	sub.f64 	%fd23905, %fd23903, %fd23904;
	ld.local.v2.f64 	{%fd23906, %fd23907}, [%rd5+1760];
	mul.f64 	%fd23908, %fd23906, %fd22926;
	sub.f64 	%fd23909, %fd23905, %fd23908;
	mul.f64 	%fd23910, %fd23907, %fd22857;
	sub.f64 	%fd23911, %fd23909, %fd23910;
	ld.local.v2.f64 	{%fd23912, %fd23913}, [%rd5+1776];
	mul.f64 	%fd23914, %fd23912, %fd22838;
	sub.f64 	%fd23915, %fd23911, %fd23914;
	mul.f64 	%fd23916, %fd23913, %fd22827;
	sub.f64 	%fd23917, %fd23915, %fd23916;
	ld.local.v2.f64 	{%fd23918, %fd23919}, [%rd5+1792];
	mul.f64 	%fd23920, %fd23918, %fd22793;
	sub.f64 	%fd23921, %fd23917, %fd23920;
	mul.f64 	%fd23922, %fd23919, %fd22700;
	sub.f64 	%fd23923, %fd23921, %fd23922;
	ld.local.v2.f64 	{%fd23924, %fd23925}, [%rd5+1808];
	mul.f64 	%fd23926, %fd23924, %fd22681;
	sub.f64 	%fd23927, %fd23923, %fd23926;
	mul.f64 	%fd23928, %fd23925, %fd22596;
	sub.f64 	%fd23929, %fd23927, %fd23928;
	ld.local.v2.f64 	{%fd23930, %fd23931}, [%rd5+1824];
	mul.f64 	%fd23932, %fd23930, %fd22569;
	sub.f64 	%fd23933, %fd23929, %fd23932;
	mul.f64 	%fd23934, %fd23931, %fd22544;
	sub.f64 	%fd23935, %fd23933, %fd23934;
	ld.local.v2.f64 	{%fd23936, %fd23937}, [%rd5+1840];
	mul.f64 	%fd23938, %fd23936, %fd22487;
	sub.f64 	%fd23939, %fd23935, %fd23938;
	mul.f64 	%fd23940, %fd23937, %fd22399;
	sub.f64 	%fd23941, %fd23939, %fd23940;
	mul.f64 	%fd23942, %fd23863, %fd22359;
	sub.f64 	%fd23943, %fd23941, %fd23942;
	div.rn.f64 	%fd23944, %fd23943, %fd23866;
	st.local.f64 	[%rd508+272], %fd23944;
	ld.local.v2.f64 	{%fd23945, %fd23946}, [%rd5+1616];
	mul.f64 	%fd23947, %fd23946, %fd22596;
	sub.f64 	%fd23948, %fd26237, %fd23947;
	mul.f64 	%fd23949, %fd20652, %fd22399;
	sub.f64 	%fd23950, %fd23948, %fd23949;
	div.rn.f64 	%fd23951, %fd23950, %fd23945;
	st.local.f64 	[%rd508+264], %fd23951;
	ld.local.v2.f64 	{%fd23952, %fd23953}, [%rd5+1552];
	mul.f64 	%fd23954, %fd23953, %fd23783;
	sub.f64 	%fd23955, %fd20651, %fd23954;
	ld.local.v2.f64 	{%fd23956, %fd23957}, [%rd5+1568];
	mul.f64 	%fd23958, %fd23956, %fd23778;
	sub.f64 	%fd23959, %fd23955, %fd23958;
	mul.f64 	%fd23960, %fd23957, %fd23773;
	sub.f64 	%fd23961, %fd23959, %fd23960;
	ld.local.v2.f64 	{%fd23962, %fd23963}, [%rd5+1584];
	mul.f64 	%fd23964, %fd23962, %fd23689;
	sub.f64 	%fd23965, %fd23961, %fd23964;
	mul.f64 	%fd23966, %fd23963, %fd23503;
	sub.f64 	%fd23967, %fd23965, %fd23966;
	ld.local.v2.f64 	{%fd23968, %fd23969}, [%rd5+1600];
	mul.f64 	%fd23970, %fd23968, %fd22726;
	sub.f64 	%fd23971, %fd23967, %fd23970;
	mul.f64 	%fd23972, %fd23969, %fd22569;
	sub.f64 	%fd23973, %fd23971, %fd23972;
	div.rn.f64 	%fd23974, %fd23973, %fd23952;
	st.local.f64 	[%rd508+256], %fd23974;
	ld.local.v2.f64 	{%fd23975, %fd23976}, [%rd5+1520];
	mul.f64 	%fd23977, %fd23976, %fd23715;
	sub.f64 	%fd23978, %fd20647, %fd23977;
	mul.f64 	%fd23979, %fd20648, %fd22569;
	sub.f64 	%fd23980, %fd23978, %fd23979;
	div.rn.f64 	%fd23981, %fd23980, %fd23975;
	st.local.f64 	[%rd508+248], %fd23981;
	ld.local.v2.f64 	{%fd23982, %fd23983}, [%rd5+1488];
	mul.f64 	%fd23984, %fd23982, %fd22399;
	sub.f64 	%fd23985, %fd26240, %fd23984;
	mul.f64 	%fd23986, %fd23983, %fd22359;
	sub.f64 	%fd23987, %fd23985, %fd23986;
	ld.local.v2.f64 	{%fd23988, %fd23989}, [%rd5+1472];
	div.rn.f64 	%fd23990, %fd23987, %fd23989;
	st.local.f64 	[%rd508+240], %fd23990;
	ld.local.v2.f64 	{%fd23991, %fd23992}, [%rd5+1456];
	mul.f64 	%fd23993, %fd23992, %fd22623;
	sub.f64 	%fd23994, %fd26241, %fd23993;
	mul.f64 	%fd23995, %fd23988, %fd22569;
	sub.f64 	%fd23996, %fd23994, %fd23995;
	div.rn.f64 	%fd23997, %fd23996, %fd23991;
	st.local.f64 	[%rd508+232], %fd23997;
	ld.local.v2.f64 	{%fd23998, %fd23999}, [%rd5+1360];
	mul.f64 	%fd24000, %fd23999, %fd22997;
	sub.f64 	%fd24001, %fd26242, %fd24000;
	ld.local.v2.f64 	{%fd24002, %fd24003}, [%rd5+1376];
	mul.f64 	%fd24004, %fd24002, %fd22966;
	sub.f64 	%fd24005, %fd24001, %fd24004;
	mul.f64 	%fd24006, %fd24003, %fd22959;
	sub.f64 	%fd24007, %fd24005, %fd24006;
	ld.local.v2.f64 	{%fd24008, %fd24009}, [%rd5+1392];
	mul.f64 	%fd24010, %fd24008, %fd22909;
	sub.f64 	%fd24011, %fd24007, %fd24010;
	mul.f64 	%fd24012, %fd24009, %fd22793;
	sub.f64 	%fd24013, %fd24011, %fd24012;
	ld.local.v2.f64 	{%fd24014, %fd24015}, [%rd5+1408];
	mul.f64 	%fd24016, %fd24014, %fd22745;
	sub.f64 	%fd24017, %fd24013, %fd24016;
	mul.f64 	%fd24018, %fd24015, %fd22700;
	sub.f64 	%fd24019, %fd24017, %fd24018;
	ld.local.v2.f64 	{%fd24020, %fd24021}, [%rd5+1424];
	mul.f64 	%fd24022, %fd24020, %fd22623;
	sub.f64 	%fd24023, %fd24019, %fd24022;
	mul.f64 	%fd24024, %fd24021, %fd22596;
	sub.f64 	%fd24025, %fd24023, %fd24024;
	ld.local.v2.f64 	{%fd24026, %fd24027}, [%rd5+1440];
	mul.f64 	%fd24028, %fd24026, %fd22462;
	sub.f64 	%fd24029, %fd24025, %fd24028;
	mul.f64 	%fd24030, %fd24027, %fd22364;
	sub.f64 	%fd24031, %fd24029, %fd24030;
	div.rn.f64 	%fd24032, %fd24031, %fd23998;
	st.local.f64 	[%rd508+224], %fd24032;
	ld.local.v2.f64 	{%fd24033, %fd24034}, [%rd5+1312];
	mul.f64 	%fd24035, %fd24033, %fd23666;
	sub.f64 	%fd24036, %fd26243, %fd24035;
	mul.f64 	%fd24037, %fd24034, %fd23093;
	sub.f64 	%fd24038, %fd24036, %fd24037;
	ld.local.v2.f64 	{%fd24039, %fd24040}, [%rd5+1328];
	mul.f64 	%fd24041, %fd24039, %fd22726;
	sub.f64 	%fd24042, %fd24038, %fd24041;
	mul.f64 	%fd24043, %fd24040, %fd22623;
	sub.f64 	%fd24044, %fd24042, %fd24043;
	ld.local.v2.f64 	{%fd24045, %fd24046}, [%rd5+1344];
	mul.f64 	%fd24047, %fd24045, %fd22514;
	sub.f64 	%fd24048, %fd24044, %fd24047;
	mul.f64 	%fd24049, %fd24046, %fd22437;
	sub.f64 	%fd24050, %fd24048, %fd24049;
	ld.local.v2.f64 	{%fd24051, %fd24052}, [%rd5+1296];
	div.rn.f64 	%fd24053, %fd24050, %fd24052;
	st.local.f64 	[%rd508+216], %fd24053;
	ld.local.v2.f64 	{%fd24054, %fd24055}, [%rd5+1184];
	mul.f64 	%fd24056, %fd24055, %fd23391;
	sub.f64 	%fd24057, %fd26244, %fd24056;
	ld.local.v2.f64 	{%fd24058, %fd24059}, [%rd5+1200];
	mul.f64 	%fd24060, %fd24058, %fd23380;
	sub.f64 	%fd24061, %fd24057, %fd24060;
	mul.f64 	%fd24062, %fd24059, %fd23329;
	sub.f64 	%fd24063, %fd24061, %fd24062;
	ld.local.v2.f64 	{%fd24064, %fd24065}, [%rd5+1216];
	mul.f64 	%fd24066, %fd24064, %fd23230;
	sub.f64 	%fd24067, %fd24063, %fd24066;
	mul.f64 	%fd24068, %fd24065, %fd22977;
	sub.f64 	%fd24069, %fd24067, %fd24068;
	ld.local.v2.f64 	{%fd24070, %fd24071}, [%rd5+1232];
	mul.f64 	%fd24072, %fd24070, %fd22812;
	sub.f64 	%fd24073, %fd24069, %fd24072;
	mul.f64 	%fd24074, %fd24071, %fd22654;
	sub.f64 	%fd24075, %fd24073, %fd24074;
	ld.local.v2.f64 	{%fd24076, %fd24077}, [%rd5+1248];
	mul.f64 	%fd24078, %fd24076, %fd22623;
	sub.f64 	%fd24079, %fd24075, %fd24078;
	mul.f64 	%fd24080, %fd24077, %fd22514;
	sub.f64 	%fd24081, %fd24079, %fd24080;
	ld.local.v2.f64 	{%fd24082, %fd24083}, [%rd5+1264];
	mul.f64 	%fd24084, %fd24082, %fd22437;
	sub.f64 	%fd24085, %fd24081, %fd24084;
	mul.f64 	%fd24086, %fd24083, %fd22371;
	sub.f64 	%fd24087, %fd24085, %fd24086;
	ld.local.v2.f64 	{%fd24088, %fd24089}, [%rd5+1280];
	mul.f64 	%fd24090, %fd24088, %fd22364;
	sub.f64 	%fd24091, %fd24087, %fd24090;
	mul.f64 	%fd24092, %fd24089, %fd22359;
	sub.f64 	%fd24093, %fd24091, %fd24092;
	mul.f64 	%fd24094, %fd24051, %fd22356;
	sub.f64 	%fd24095, %fd24093, %fd24094;
	div.rn.f64 	%fd24096, %fd24095, %fd24054;
	st.local.f64 	[%rd508+208], %fd24096;
	ld.local.v2.f64 	{%fd24097, %fd24098}, [%rd5+1120];
	mul.f64 	%fd24099, %fd24098, %fd23110;
	sub.f64 	%fd24100, %fd26245, %fd24099;
	ld.local.v2.f64 	{%fd24101, %fd24102}, [%rd5+1136];
	mul.f64 	%fd24103, %fd24101, %fd22726;
	sub.f64 	%fd24104, %fd24100, %fd24103;
	mul.f64 	%fd24105, %fd24102, %fd22681;
	sub.f64 	%fd24106, %fd24104, %fd24105;
	ld.local.v2.f64 	{%fd24107, %fd24108}, [%rd5+1152];
	mul.f64 	%fd24109, %fd24107, %fd22623;
	sub.f64 	%fd24110, %fd24106, %fd24109;
	mul.f64 	%fd24111, %fd24108, %fd22569;
	sub.f64 	%fd24112, %fd24110, %fd24111;
	ld.local.v2.f64 	{%fd24113, %fd24114}, [%rd5+1168];
	mul.f64 	%fd24115, %fd24113, %fd22437;
	sub.f64 	%fd24116, %fd24112, %fd24115;
	mul.f64 	%fd24117, %fd24114, %fd22359;
	sub.f64 	%fd24118, %fd24116, %fd24117;
	div.rn.f64 	%fd24119, %fd24118, %fd24097;
	st.local.f64 	[%rd508+200], %fd24119;
	ld.local.v2.f64 	{%fd24120, %fd24121}, [%rd5+992];
	mul.f64 	%fd24122, %fd24120, %fd23793;
	sub.f64 	%fd24123, %fd26246, %fd24122;
	mul.f64 	%fd24124, %fd24121, %fd23689;
	sub.f64 	%fd24125, %fd24123, %fd24124;
	ld.local.v2.f64 	{%fd24126, %fd24127}, [%rd5+1008];
	mul.f64 	%fd24128, %fd24126, %fd23503;
	sub.f64 	%fd24129, %fd24125, %fd24128;
	mul.f64 	%fd24130, %fd24127, %fd23391;
	sub.f64 	%fd24131, %fd24129, %fd24130;
	ld.local.v2.f64 	{%fd24132, %fd24133}, [%rd5+1024];
	mul.f64 	%fd24134, %fd24132, %fd22977;
	sub.f64 	%fd24135, %fd24131, %fd24134;
	mul.f64 	%fd24136, %fd24133, %fd22875;
	sub.f64 	%fd24137, %fd24135, %fd24136;
	ld.local.v2.f64 	{%fd24138, %fd24139}, [%rd5+1040];
	mul.f64 	%fd24140, %fd24138, %fd22812;
	sub.f64 	%fd24141, %fd24137, %fd24140;
	mul.f64 	%fd24142, %fd24139, %fd22774;
	sub.f64 	%fd24143, %fd24141, %fd24142;
	ld.local.v2.f64 	{%fd24144, %fd24145}, [%rd5+1056];
	mul.f64 	%fd24146, %fd24144, %fd22726;
	sub.f64 	%fd24147, %fd24143, %fd24146;
	mul.f64 	%fd24148, %fd24145, %fd22654;
	sub.f64 	%fd24149, %fd24147, %fd24148;
	ld.local.v2.f64 	{%fd24150, %fd24151}, [%rd5+1072];
	mul.f64 	%fd24152, %fd24150, %fd22596;
	sub.f64 	%fd24153, %fd24149, %fd24152;
	mul.f64 	%fd24154, %fd24151, %fd22569;
	sub.f64 	%fd24155, %fd24153, %fd24154;
	ld.local.v2.f64 	{%fd24156, %fd24157}, [%rd5+1088];
	mul.f64 	%fd24158, %fd24156, %fd22437;
	sub.f64 	%fd24159, %fd24155, %fd24158;
	mul.f64 	%fd24160, %fd24157, %fd22414;
	sub.f64 	%fd24161, %fd24159, %fd24160;
	ld.local.v2.f64 	{%fd24162, %fd24163}, [%rd5+1104];
	mul.f64 	%fd24164, %fd24162, %fd22384;
	sub.f64 	%fd24165, %fd24161, %fd24164;
	mul.f64 	%fd24166, %fd24163, %fd22356;
	sub.f64 	%fd24167, %fd24165, %fd24166;
	ld.local.v2.f64 	{%fd24168, %fd24169}, [%rd5+976];
	div.rn.f64 	%fd24170, %fd24167, %fd24169;
	st.local.f64 	[%rd508+192], %fd24170;
	ld.local.v2.f64 	{%fd24171, %fd24172}, [%rd5+896];
	mul.f64 	%fd24173, %fd24172, %fd22977;
	sub.f64 	%fd24174, %fd26247, %fd24173;
	ld.local.v2.f64 	{%fd24175, %fd24176}, [%rd5+912];
	mul.f64 	%fd24177, %fd24175, %fd22875;
	sub.f64 	%fd24178, %fd24174, %fd24177;
	mul.f64 	%fd24179, %fd24176, %fd22812;
	sub.f64 	%fd24180, %fd24178, %fd24179;
	ld.local.v2.f64 	{%fd24181, %fd24182}, [%rd5+928];
	mul.f64 	%fd24183, %fd24181, %fd22774;
	sub.f64 	%fd24184, %fd24180, %fd24183;
	mul.f64 	%fd24185, %fd24182, %fd22654;
	sub.f64 	%fd24186, %fd24184, %fd24185;
	ld.local.v2.f64 	{%fd24187, %fd24188}, [%rd5+944];
	mul.f64 	%fd24189, %fd24187, %fd22596;
	sub.f64 	%fd24190, %fd24186, %fd24189;
	mul.f64 	%fd24191, %fd24188, %fd22437;
	sub.f64 	%fd24192, %fd24190, %fd24191;
	ld.local.v2.f64 	{%fd24193, %fd24194}, [%rd5+960];
	mul.f64 	%fd24195, %fd24193, %fd22414;
	sub.f64 	%fd24196, %fd24192, %fd24195;
	mul.f64 	%fd24197, %fd24194, %fd22384;
	sub.f64 	%fd24198, %fd24196, %fd24197;
	mul.f64 	%fd24199, %fd24168, %fd22356;
	sub.f64 	%fd24200, %fd24198, %fd24199;
	div.rn.f64 	%fd24201, %fd24200, %fd24171;
	st.local.f64 	[%rd508+184], %fd24201;
	ld.local.v2.f64 	{%fd24202, %fd24203}, [%rd5+608];
	mul.f64 	%fd24204, %fd24202, %fd23793;
	sub.f64 	%fd24205, %fd26248, %fd24204;
	mul.f64 	%fd24206, %fd24203, %fd23689;
	sub.f64 	%fd24207, %fd24205, %fd24206;
	ld.local.v2.f64 	{%fd24208, %fd24209}, [%rd5+624];
	mul.f64 	%fd24210, %fd24208, %fd23666;
	sub.f64 	%fd24211, %fd24207, %fd24210;
	mul.f64 	%fd24212, %fd24209, %fd23503;
	sub.f64 	%fd24213, %fd24211, %fd24212;
	ld.local.v2.f64 	{%fd24214, %fd24215}, [%rd5+640];
	mul.f64 	%fd24216, %fd24214, %fd23391;
	sub.f64 	%fd24217, %fd24213, %fd24216;
	mul.f64 	%fd24218, %fd24215, %fd23380;
	sub.f64 	%fd24219, %fd24217, %fd24218;
	ld.local.v2.f64 	{%fd24220, %fd24221}, [%rd5+656];
	mul.f64 	%fd24222, %fd24220, %fd23329;
	sub.f64 	%fd24223, %fd24219, %fd24222;
	mul.f64 	%fd24224, %fd24221, %fd23230;
	sub.f64 	%fd24225, %fd24223, %fd24224;
	ld.local.v2.f64 	{%fd24226, %fd24227}, [%rd5+672];
	mul.f64 	%fd24228, %fd24226, %fd23110;
	sub.f64 	%fd24229, %fd24225, %fd24228;
	mul.f64 	%fd24230, %fd24227, %fd23093;
	sub.f64 	%fd24231, %fd24229, %fd24230;
	ld.local.v2.f64 	{%fd24232, %fd24233}, [%rd5+688];
	mul.f64 	%fd24234, %fd24232, %fd22997;
	sub.f64 	%fd24235, %fd24231, %fd24234;
	mul.f64 	%fd24236, %fd24233, %fd22977;
	sub.f64 	%fd24237, %fd24235, %fd24236;
	ld.local.v2.f64 	{%fd24238, %fd24239}, [%rd5+704];
	mul.f64 	%fd24240, %fd24238, %fd22966;
	sub.f64 	%fd24241, %fd24237, %fd24240;
	mul.f64 	%fd24242, %fd24239, %fd22959;
	sub.f64 	%fd24243, %fd24241, %fd24242;
	ld.local.v2.f64 	{%fd24244, %fd24245}, [%rd5+720];
	mul.f64 	%fd24246, %fd24244, %fd22909;
	sub.f64 	%fd24247, %fd24243, %fd24246;
	mul.f64 	%fd24248, %fd24245, %fd22875;
	sub.f64 	%fd24249, %fd24247, %fd24248;
	ld.local.v2.f64 	{%fd24250, %fd24251}, [%rd5+736];
	mul.f64 	%fd24252, %fd24250, %fd22812;
	sub.f64 	%fd24253, %fd24249, %fd24252;
	mul.f64 	%fd24254, %fd24251, %fd22793;
	sub.f64 	%fd24255, %fd24253, %fd24254;
	ld.local.v2.f64 	{%fd24256, %fd24257}, [%rd5+752];
	mul.f64 	%fd24258, %fd24256, %fd22774;
	sub.f64 	%fd24259, %fd24255, %fd24258;
	mul.f64 	%fd24260, %fd24257, %fd22745;
	sub.f64 	%fd24261, %fd24259, %fd24260;
	ld.local.v2.f64 	{%fd24262, %fd24263}, [%rd5+768];
	mul.f64 	%fd24264, %fd24262, %fd22726;
	sub.f64 	%fd24265, %fd24261, %fd24264;
	mul.f64 	%fd24266, %fd24263, %fd22700;
	sub.f64 	%fd24267, %fd24265, %fd24266;
	ld.local.v2.f64 	{%fd24268, %fd24269}, [%rd5+784];
	mul.f64 	%fd24270, %fd24268, %fd22681;
	sub.f64 	%fd24271, %fd24267, %fd24270;
	mul.f64 	%fd24272, %fd24269, %fd22654;
	sub.f64 	%fd24273, %fd24271, %fd24272;
	ld.local.v2.f64 	{%fd24274, %fd24275}, [%rd5+800];
	mul.f64 	%fd24276, %fd24274, %fd22623;
	sub.f64 	%fd24277, %fd24273, %fd24276;
	mul.f64 	%fd24278, %fd24275, %fd22596;
	sub.f64 	%fd24279, %fd24277, %fd24278;
	ld.local.v2.f64 	{%fd24280, %fd24281}, [%rd5+816];
	mul.f64 	%fd24282, %fd24280, %fd22569;
	sub.f64 	%fd24283, %fd24279, %fd24282;
	mul.f64 	%fd24284, %fd24281, %fd22514;
	sub.f64 	%fd24285, %fd24283, %fd24284;
	ld.local.v2.f64 	{%fd24286, %fd24287}, [%rd5+832];
	mul.f64 	%fd24288, %fd24286, %fd22462;
	sub.f64 	%fd24289, %fd24285, %fd24288;
	mul.f64 	%fd24290, %fd24287, %fd22437;
	sub.f64 	%fd24291, %fd24289, %fd24290;
	ld.local.v2.f64 	{%fd24292, %fd24293}, [%rd5+848];
	mul.f64 	%fd24294, %fd24292, %fd22414;
	sub.f64 	%fd24295, %fd24291, %fd24294;
	mul.f64 	%fd24296, %fd24293, %fd22384;
	sub.f64 	%fd24297, %fd24295, %fd24296;
	ld.local.v2.f64 	{%fd24298, %fd24299}, [%rd5+864];
	mul.f64 	%fd24300, %fd24298, %fd22371;
	sub.f64 	%fd24301, %fd24297, %fd24300;
	mul.f64 	%fd24302, %fd24299, %fd22364;
	sub.f64 	%fd24303, %fd24301, %fd24302;
	ld.local.v2.f64 	{%fd24304, %fd24305}, [%rd5+880];
	mul.f64 	%fd24306, %fd24304, %fd22359;
	sub.f64 	%fd24307, %fd24303, %fd24306;
	mul.f64 	%fd24308, %fd24305, %fd22356;
	sub.f64 	%fd24309, %fd24307, %fd24308;
	ld.local.v2.f64 	{%fd24310, %fd24311}, [%rd5+592];
	div.rn.f64 	%fd24312, %fd24309, %fd24311;
	st.local.f64 	[%rd508+176], %fd24312;
	ld.local.v2.f64 	{%fd24313, %fd24314}, [%rd5+576];
	mul.f64 	%fd24315, %fd24314, %fd22726;
	sub.f64 	%fd24316, %fd26249, %fd24315;
	mul.f64 	%fd24317, %fd24310, %fd22514;
	sub.f64 	%fd24318, %fd24316, %fd24317;
	div.rn.f64 	%fd24319, %fd24318, %fd24313;
	st.local.f64 	[%rd508+168], %fd24319;
	ld.local.v2.f64 	{%fd24320, %fd24321}, [%rd5+560];
	mul.f64 	%fd24322, %fd24320, %fd22623;
	sub.f64 	%fd24323, %fd26250, %fd24322;
	mul.f64 	%fd24324, %fd24321, %fd22359;
	sub.f64 	%fd24325, %fd24323, %fd24324;
	ld.local.v2.f64 	{%fd24326, %fd24327}, [%rd5+544];
	div.rn.f64 	%fd24328, %fd24325, %fd24327;
	st.local.f64 	[%rd508+160], %fd24328;
	div.rn.f64 	%fd24329, %fd20641, %fd24326;
	st.local.f64 	[%rd508+152], %fd24329;
	ld.local.v2.f64 	{%fd24330, %fd24331}, [%rd5+512];
	mul.f64 	%fd24332, %fd24331, %fd22726;
	sub.f64 	%fd24333, %fd26252, %fd24332;
	mul.f64 	%fd24334, %fd20638, %fd22569;
	sub.f64 	%fd24335, %fd24333, %fd24334;
	div.rn.f64 	%fd24336, %fd24335, %fd24330;
	st.local.f64 	[%rd508+144], %fd24336;
	ld.local.v2.f64 	{%fd24337, %fd24338}, [%rd5+496];
	mul.f64 	%fd24339, %fd24338, %fd22726;
	sub.f64 	%fd24340, %fd26253, %fd24339;
	div.rn.f64 	%fd24341, %fd24340, %fd24337;
	st.local.f64 	[%rd508+136], %fd24341;
	ld.local.v2.f64 	{%fd24342, %fd24343}, [%rd5+480];
	mul.f64 	%fd24344, %fd24343, %fd22726;
	sub.f64 	%fd24345, %fd26254, %fd24344;
	div.rn.f64 	%fd24346, %fd24345, %fd24342;
	st.local.f64 	[%rd508+128], %fd24346;
	ld.local.v2.f64 	{%fd24347, %fd24348}, [%rd5+464];
	mul.f64 	%fd24349, %fd24348, %fd22726;
	sub.f64 	%fd24350, %fd26255, %fd24349;
	div.rn.f64 	%fd24351, %fd24350, %fd24347;
	st.local.f64 	[%rd508+120], %fd24351;
	ld.local.v2.f64 	{%fd24352, %fd24353}, [%rd5+416];
	mul.f64 	%fd24354, %fd24351, %fd24353;
	sub.f64 	%fd24355, %fd20637, %fd24354;
	ld.local.v2.f64 	{%fd24356, %fd24357}, [%rd5+432];
	mul.f64 	%fd24358, %fd24356, %fd24346;
	sub.f64 	%fd24359, %fd24355, %fd24358;
	mul.f64 	%fd24360, %fd24357, %fd24341;
	sub.f64 	%fd24361, %fd24359, %fd24360;
	ld.local.v2.f64 	{%fd24362, %fd24363}, [%rd5+448];
	mul.f64 	%fd24364, %fd24362, %fd24336;
	sub.f64 	%fd24365, %fd24361, %fd24364;
	mul.f64 	%fd24366, %fd24363, %fd22726;
	sub.f64 	%fd24367, %fd24365, %fd24366;
	div.rn.f64 	%fd24368, %fd24367, %fd24352;
	st.local.f64 	[%rd508+112], %fd24368;
	ld.local.v2.f64 	{%fd24369, %fd24370}, [%rd5+384];
	mul.f64 	%fd24371, %fd24370, %fd23391;
	sub.f64 	%fd24372, %fd26257, %fd24371;
	div.rn.f64 	%fd24373, %fd24372, %fd24369;
	st.local.f64 	[%rd508+104], %fd24373;
	ld.local.v2.f64 	{%fd24374, %fd24375}, [%rd5+368];
	mul.f64 	%fd24376, %fd24375, %fd23391;
	sub.f64 	%fd24377, %fd26258, %fd24376;
	div.rn.f64 	%fd24378, %fd24377, %fd24374;
	st.local.f64 	[%rd508+96], %fd24378;
	ld.local.v2.f64 	{%fd24379, %fd24380}, [%rd5+352];
	mul.f64 	%fd24381, %fd24379, %fd23700;
	sub.f64 	%fd24382, %fd26259, %fd24381;
	mul.f64 	%fd24383, %fd24380, %fd22569;
	sub.f64 	%fd24384, %fd24382, %fd24383;
	ld.local.v2.f64 	{%fd24385, %fd24386}, [%rd5+336];
	div.rn.f64 	%fd24387, %fd24384, %fd24386;
	st.local.f64 	[%rd508+88], %fd24387;
	ld.local.v2.f64 	{%fd24388, %fd24389}, [%rd5+304];
	mul.f64 	%fd24390, %fd24389, %fd23758;
	sub.f64 	%fd24391, %fd26260, %fd24390;
	ld.local.v2.f64 	{%fd24392, %fd24393}, [%rd5+320];
	mul.f64 	%fd24394, %fd24392, %fd23611;
	sub.f64 	%fd24395, %fd24391, %fd24394;
	mul.f64 	%fd24396, %fd24393, %fd22569;
	sub.f64 	%fd24397, %fd24395, %fd24396;
	mul.f64 	%fd24398, %fd24385, %fd22359;
	sub.f64 	%fd24399, %fd24397, %fd24398;
	div.rn.f64 	%fd24400, %fd24399, %fd24388;
	st.local.f64 	[%rd508+80], %fd24400;
	ld.local.v2.f64 	{%fd24401, %fd24402}, [%rd5+240];
	mul.f64 	%fd24403, %fd24401, %fd23778;
	sub.f64 	%fd24404, %fd26261, %fd24403;
	mul.f64 	%fd24405, %fd24402, %fd23773;
	sub.f64 	%fd24406, %fd24404, %fd24405;
	ld.local.v2.f64 	{%fd24407, %fd24408}, [%rd5+256];
	mul.f64 	%fd24409, %fd24407, %fd23720;
	sub.f64 	%fd24410, %fd24406, %fd24409;
	mul.f64 	%fd24411, %fd24408, %fd23710;
	sub.f64 	%fd24412, %fd24410, %fd24411;
	ld.local.v2.f64 	{%fd24413, %fd24414}, [%rd5+272];
	mul.f64 	%fd24415, %fd24413, %fd23705;
	sub.f64 	%fd24416, %fd24412, %fd24415;
	mul.f64 	%fd24417, %fd24414, %fd23503;
	sub.f64 	%fd24418, %fd24416, %fd24417;
	ld.local.v2.f64 	{%fd24419, %fd24420}, [%rd5+288];
	mul.f64 	%fd24421, %fd24419, %fd22726;
	sub.f64 	%fd24422, %fd24418, %fd24421;
	mul.f64 	%fd24423, %fd24420, %fd22569;
	sub.f64 	%fd24424, %fd24422, %fd24423;
	ld.local.v2.f64 	{%fd24425, %fd24426}, [%rd5+224];
	div.rn.f64 	%fd24427, %fd24424, %fd24426;
	st.local.f64 	[%rd508+72], %fd24427;
	ld.local.v2.f64 	{%fd24428, %fd24429}, [%rd5+208];
	mul.f64 	%fd24430, %fd24428, %fd23778;
	sub.f64 	%fd24431, %fd20631, %fd24430;
	mul.f64 	%fd24432, %fd24429, %fd23773;
	sub.f64 	%fd24433, %fd24431, %fd24432;
	mul.f64 	%fd24434, %fd24425, %fd22726;
	sub.f64 	%fd24435, %fd24433, %fd24434;
	div.rn.f64 	%fd24436, %fd24435, %fd20629;
	st.local.f64 	[%rd508+64], %fd24436;
	ld.local.v2.f64 	{%fd24437, %fd24438}, [%rd5+80];
	mul.f64 	%fd24439, %fd24437, %fd23783;
	sub.f64 	%fd24440, %fd20623, %fd24439;
	mul.f64 	%fd24441, %fd24438, %fd23778;
	sub.f64 	%fd24442, %fd24440, %fd24441;
	ld.local.v2.f64 	{%fd24443, %fd24444}, [%rd5+96];
	mul.f64 	%fd24445, %fd24443, %fd23773;
	sub.f64 	%fd24446, %fd24442, %fd24445;
	mul.f64 	%fd24447, %fd24444, %fd23768;
	sub.f64 	%fd24448, %fd24446, %fd24447;
	ld.local.v2.f64 	{%fd24449, %fd24450}, [%rd5+112];
	mul.f64 	%fd24451, %fd24449, %fd23763;
	sub.f64 	%fd24452, %fd24448, %fd24451;
	mul.f64 	%fd24453, %fd24450, %fd23720;
	sub.f64 	%fd24454, %fd24452, %fd24453;
	ld.local.v2.f64 	{%fd24455, %fd24456}, [%rd5+128];
	mul.f64 	%fd24457, %fd24455, %fd23715;
	sub.f64 	%fd24458, %fd24454, %fd24457;
	mul.f64 	%fd24459, %fd24456, %fd23710;
	sub.f64 	%fd24460, %fd24458, %fd24459;
	ld.local.v2.f64 	{%fd24461, %fd24462}, [%rd5+144];
	mul.f64 	%fd24463, %fd24461, %fd23705;
	sub.f64 	%fd24464, %fd24460, %fd24463;
	mul.f64 	%fd24465, %fd24462, %fd23689;
	sub.f64 	%fd24466, %fd24464, %fd24465;
	ld.local.v2.f64 	{%fd24467, %fd24468}, [%rd5+160];
	mul.f64 	%fd24469, %fd24467, %fd23503;
	sub.f64 	%fd24470, %fd24466, %fd24469;
	mul.f64 	%fd24471, %fd24468, %fd22726;
	sub.f64 	%fd24472, %fd24470, %fd24471;
	mul.f64 	%fd24473, %fd20624, %fd22569;
	sub.f64 	%fd24474, %fd24472, %fd24473;
	div.rn.f64 	%fd24475, %fd24474, %fd20621;
	st.local.f64 	[%rd508+56], %fd24475;
	div.rn.f64 	%fd24476, %fd26264, %fd20616;
	st.local.f64 	[%rd508+48], %fd24476;
	ld.local.v2.f64 	{%fd24477, %fd24478}, [%rd5+32];
	div.rn.f64 	%fd24479, %fd26265, %fd24478;
	st.local.f64 	[%rd508+40], %fd24479;
	div.rn.f64 	%fd24480, %fd26266, %fd24477;
	st.local.f64 	[%rd508+32], %fd24480;
	ld.local.v2.f64 	{%fd24481, %fd24482}, [%rd5+16];
	div.rn.f64 	%fd24483, %fd26267, %fd24482;
	st.local.f64 	[%rd508+24], %fd24483;
	div.rn.f64 	%fd24484, %fd26268, %fd24481;
	st.local.f64 	[%rd508+16], %fd24484;
	ld.local.v2.f64 	{%fd24485, %fd24486}, [%rd5];
	div.rn.f64 	%fd24487, %fd26269, %fd24486;
	st.local.f64 	[%rd508+8], %fd24487;
	div.rn.f64 	%fd24488, %fd26270, %fd24485;
	st.local.f64 	[%rd508], %fd24488;
	add.s32 	%r3407, %r3407, 1;
	mul.wide.s32 	%rd509, %r3301, 480;
	mov.u64 	%rd510, ros;
	add.s64 	%rd511, %rd510, %rd509;
	ld.const.u32 	%r3140, [%rd511+-8];
	setp.eq.s32 	%p1033, %r3407, %r3140;
	@%p1033 bra 	$L__BB0_858;
	bra.uni 	$L__BB0_856;
$L__BB0_884:
	ld.local.v2.f64 	{%fd24489, %fd24490}, [%rd2];
	st.local.f64 	[%rd1], %fd24489;
	mov.b64 	%rd515, 0;
	st.local.u64 	[%rd3], %rd515;
	st.local.f64 	[%rd1+8], %fd24490;
	st.local.u64 	[%rd3+8], %rd515;
	ld.local.v2.f64 	{%fd24491, %fd24492}, [%rd2+16];
	st.local.f64 	[%rd1+16], %fd24491;
	st.local.u64 	[%rd3+16], %rd515;
	st.local.f64 	[%rd1+24], %fd24492;
	st.local.u64 	[%rd3+24], %rd515;
	ld.local.v2.f64 	{%fd24493, %fd24494}, [%rd2+32];
	st.local.f64 	[%rd1+32], %fd24493;
	st.local.u64 	[%rd3+32], %rd515;
	st.local.f64 	[%rd1+40], %fd24494;
	st.local.u64 	[%rd3+40], %rd515;
	ld.local.v2.f64 	{%fd24495, %fd24496}, [%rd2+48];
	st.local.f64 	[%rd1+48], %fd24495;
	st.local.u64 	[%rd3+48], %rd515;
	st.local.f64 	[%rd1+56], %fd24496;
	st.local.u64 	[%rd3+56], %rd515;
	ld.local.v2.f64 	{%fd24497, %fd24498}, [%rd2+64];
	st.local.f64 	[%rd1+64], %fd24497;
	st.local.u64 	[%rd3+64], %rd515;
	st.local.f64 	[%rd1+72], %fd24498;
	st.local.u64 	[%rd3+72], %rd515;
	ld.local.v2.f64 	{%fd24499, %fd24500}, [%rd2+80];
	st.local.f64 	[%rd1+80], %fd24499;
	st.local.u64 	[%rd3+80], %rd515;
	st.local.f64 	[%rd1+88], %fd24500;
	st.local.u64 	[%rd3+88], %rd515;
	ld.local.v2.f64 	{%fd24501, %fd24502}, [%rd2+96];
	st.local.f64 	[%rd1+96], %fd24501;
	st.local.u64 	[%rd3+96], %rd515;
	st.local.f64 	[%rd1+104], %fd24502;
	st.local.u64 	[%rd3+104], %rd515;
	ld.local.v2.f64 	{%fd24503, %fd24504}, [%rd2+112];
	st.local.f64 	[%rd1+112], %fd24503;
	st.local.u64 	[%rd3+112], %rd515;
	st.local.f64 	[%rd1+120], %fd24504;
	st.local.u64 	[%rd3+120], %rd515;
	ld.local.v2.f64 	{%fd24505, %fd24506}, [%rd2+128];
	st.local.f64 	[%rd1+128], %fd24505;
	st.local.u64 	[%rd3+128], %rd515;
	st.local.f64 	[%rd1+136], %fd24506;
	st.local.u64 	[%rd3+136], %rd515;
	ld.local.v2.f64 	{%fd24507, %fd24508}, [%rd2+144];
	st.local.f64 	[%rd1+144], %fd24507;
	st.local.u64 	[%rd3+144], %rd515;
	st.local.f64 	[%rd1+152], %fd24508;
	st.local.u64 	[%rd3+152], %rd515;
	ld.local.v2.f64 	{%fd24509, %fd24510}, [%rd2+160];
	st.local.f64 	[%rd1+160], %fd24509;
	st.local.u64 	[%rd3+160], %rd515;
	st.local.f64 	[%rd1+168], %fd24510;
	st.local.u64 	[%rd3+168], %rd515;
	ld.local.v2.f64 	{%fd24511, %fd24512}, [%rd2+176];
	st.local.f64 	[%rd1+176], %fd24511;
	st.local.u64 	[%rd3+176], %rd515;
	st.local.f64 	[%rd1+184], %fd24512;
	st.local.u64 	[%rd3+184], %rd515;
	ld.local.v2.f64 	{%fd24513, %fd24514}, [%rd2+192];
	st.local.f64 	[%rd1+192], %fd24513;
	st.local.u64 	[%rd3+192], %rd515;
	st.local.f64 	[%rd1+200], %fd24514;
	st.local.u64 	[%rd3+200], %rd515;
	ld.local.v2.f64 	{%fd24515, %fd24516}, [%rd2+208];
	st.local.f64 	[%rd1+208], %fd24515;
	st.local.u64 	[%rd3+208], %rd515;
	st.local.f64 	[%rd1+216], %fd24516;
	st.local.u64 	[%rd3+216], %rd515;
	ld.local.v2.f64 	{%fd24517, %fd24518}, [%rd2+224];
	st.local.f64 	[%rd1+224], %fd24517;
	st.local.u64 	[%rd3+224], %rd515;
	st.local.f64 	[%rd1+232], %fd24518;
	st.local.u64 	[%rd3+232], %rd515;
	ld.local.v2.f64 	{%fd24519, %fd24520}, [%rd2+240];
	st.local.f64 	[%rd1+240], %fd24519;
	st.local.u64 	[%rd3+240], %rd515;
	st.local.f64 	[%rd1+248], %fd24520;
	st.local.u64 	[%rd3+248], %rd515;
	ld.local.v2.f64 	{%fd24521, %fd24522}, [%rd2+256];
	st.local.f64 	[%rd1+256], %fd24521;
	st.local.u64 	[%rd3+256], %rd515;
	st.local.f64 	[%rd1+264], %fd24522;
	st.local.u64 	[%rd3+264], %rd515;
	ld.local.v2.f64 	{%fd24523, %fd24524}, [%rd2+272];
	st.local.f64 	[%rd1+272], %fd24523;
	st.local.u64 	[%rd3+272], %rd515;
	st.local.f64 	[%rd1+280], %fd24524;
	st.local.u64 	[%rd3+280], %rd515;
	ld.local.v2.f64 	{%fd24525, %fd24526}, [%rd2+288];
	st.local.f64 	[%rd1+288], %fd24525;
	st.local.u64 	[%rd3+288], %rd515;
	st.local.f64 	[%rd1+296], %fd24526;
	st.local.u64 	[%rd3+296], %rd515;
	ld.local.v2.f64 	{%fd24527, %fd24528}, [%rd2+304];
	st.local.f64 	[%rd1+304], %fd24527;
	st.local.u64 	[%rd3+304], %rd515;
	st.local.f64 	[%rd1+312], %fd24528;
	st.local.u64 	[%rd3+312], %rd515;
	ld.local.v2.f64 	{%fd24529, %fd24530}, [%rd2+320];
	st.local.f64 	[%rd1+320], %fd24529;
	st.local.u64 	[%rd3+320], %rd515;
	st.local.f64 	[%rd1+328], %fd24530;
	st.local.u64 	[%rd3+328], %rd515;
	ld.local.v2.f64 	{%fd24531, %fd24532}, [%rd2+336];
	st.local.f64 	[%rd1+336], %fd24531;
	st.local.u64 	[%rd3+336], %rd515;
	st.local.f64 	[%rd1+344], %fd24532;
	st.local.u64 	[%rd3+344], %rd515;
	ld.local.v2.f64 	{%fd24533, %fd24534}, [%rd2+352];
	st.local.f64 	[%rd1+352], %fd24533;
	st.local.u64 	[%rd3+352], %rd515;
	st.local.f64 	[%rd1+360], %fd24534;
	st.local.u64 	[%rd3+360], %rd515;
	ld.local.v2.f64 	{%fd24535, %fd24536}, [%rd2+368];
	st.local.f64 	[%rd1+368], %fd24535;
	st.local.u64 	[%rd3+368], %rd515;
	st.local.f64 	[%rd1+376], %fd24536;
	st.local.u64 	[%rd3+376], %rd515;
	ld.local.v2.f64 	{%fd24537, %fd24538}, [%rd2+384];
	st.local.f64 	[%rd1+384], %fd24537;
	st.local.u64 	[%rd3+384], %rd515;
	st.local.f64 	[%rd1+392], %fd24538;
	st.local.u64 	[%rd3+392], %rd515;
	ld.local.v2.f64 	{%fd24539, %fd24540}, [%rd2+400];
	st.local.f64 	[%rd1+400], %fd24539;
	st.local.u64 	[%rd3+400], %rd515;
	st.local.f64 	[%rd1+408], %fd24540;
	st.local.u64 	[%rd3+408], %rd515;
	ld.local.v2.f64 	{%fd24541, %fd24542}, [%rd2+416];
	st.local.f64 	[%rd1+416], %fd24541;
	st.local.u64 	[%rd3+416], %rd515;
	st.local.f64 	[%rd1+424], %fd24542;
	st.local.u64 	[%rd3+424], %rd515;
	ld.local.v2.f64 	{%fd24543, %fd24544}, [%rd2+432];
	st.local.f64 	[%rd1+432], %fd24543;
	st.local.u64 	[%rd3+432], %rd515;
	st.local.f64 	[%rd1+440], %fd24544;
	st.local.u64 	[%rd3+440], %rd515;
	ld.local.v2.f64 	{%fd24545, %fd24546}, [%rd2+448];
	st.local.f64 	[%rd1+448], %fd24545;
	st.local.u64 	[%rd3+448], %rd515;
	st.local.f64 	[%rd1+456], %fd24546;
	st.local.u64 	[%rd3+456], %rd515;
	ld.local.v2.f64 	{%fd24547, %fd24548}, [%rd2+464];
	st.local.f64 	[%rd1+464], %fd24547;
	st.local.u64 	[%rd3+464], %rd515;
	st.local.f64 	[%rd1+472], %fd24548;
	st.local.u64 	[%rd3+472], %rd515;
	ld.local.v2.f64 	{%fd24549, %fd24550}, [%rd2+480];
	st.local.f64 	[%rd1+480], %fd24549;
	st.local.u64 	[%rd3+480], %rd515;
	st.local.f64 	[%rd1+488], %fd24550;
	st.local.u64 	[%rd3+488], %rd515;
	ld.local.v2.f64 	{%fd24551, %fd24552}, [%rd2+496];
	st.local.f64 	[%rd1+496], %fd24551;
	st.local.u64 	[%rd3+496], %rd515;
	st.local.f64 	[%rd1+504], %fd24552;
	st.local.u64 	[%rd3+504], %rd515;
	ld.local.v2.f64 	{%fd24553, %fd24554}, [%rd2+512];
	st.local.f64 	[%rd1+512], %fd24553;
	st.local.u64 	[%rd3+512], %rd515;
	st.local.f64 	[%rd1+520], %fd24554;
	st.local.u64 	[%rd3+520], %rd515;
	ld.local.v2.f64 	{%fd24555, %fd24556}, [%rd2+528];
	st.local.f64 	[%rd1+528], %fd24555;
	st.local.u64 	[%rd3+528], %rd515;
	st.local.f64 	[%rd1+536], %fd24556;
	st.local.u64 	[%rd3+536], %rd515;
	ld.local.v2.f64 	{%fd24557, %fd24558}, [%rd2+544];
	st.local.f64 	[%rd1+544], %fd24557;
	st.local.u64 	[%rd3+544], %rd515;
	st.local.f64 	[%rd1+552], %fd24558;
	st.local.u64 	[%rd3+552], %rd515;
	ld.local.v2.f64 	{%fd24559, %fd24560}, [%rd2+560];
	st.local.f64 	[%rd1+560], %fd24559;
	st.local.u64 	[%rd3+560], %rd515;
	st.local.f64 	[%rd1+568], %fd24560;
	st.local.u64 	[%rd3+568], %rd515;
	ld.local.v2.f64 	{%fd24561, %fd24562}, [%rd2+576];
	st.local.f64 	[%rd1+576], %fd24561;
	st.local.u64 	[%rd3+576], %rd515;
	st.local.f64 	[%rd1+584], %fd24562;
	st.local.u64 	[%rd3+584], %rd515;
	ld.local.v2.f64 	{%fd24563, %fd24564}, [%rd2+592];
	st.local.f64 	[%rd1+592], %fd24563;
	st.local.u64 	[%rd3+592], %rd515;
	st.local.f64 	[%rd1+600], %fd24564;
	st.local.u64 	[%rd3+600], %rd515;
	ld.local.v2.f64 	{%fd24565, %fd24566}, [%rd2+608];
	st.local.f64 	[%rd1+608], %fd24565;
	st.local.u64 	[%rd3+608], %rd515;
	st.local.f64 	[%rd1+616], %fd24566;
	st.local.u64 	[%rd3+616], %rd515;
	ld.local.v2.f64 	{%fd24567, %fd24568}, [%rd2+624];
	st.local.f64 	[%rd1+624], %fd24567;
	st.local.u64 	[%rd3+624], %rd515;
	st.local.f64 	[%rd1+632], %fd24568;
	st.local.u64 	[%rd3+632], %rd515;
	ld.local.v2.f64 	{%fd24569, %fd24570}, [%rd2+640];
	st.local.f64 	[%rd1+640], %fd24569;
	st.local.u64 	[%rd3+640], %rd515;
	st.local.f64 	[%rd1+648], %fd24570;
	st.local.u64 	[%rd3+648], %rd515;
	ld.local.v2.f64 	{%fd24571, %fd24572}, [%rd2+656];
	st.local.f64 	[%rd1+656], %fd24571;
	st.local.u64 	[%rd3+656], %rd515;
	st.local.f64 	[%rd1+664], %fd24572;
	st.local.u64 	[%rd3+664], %rd515;
	ld.local.v2.f64 	{%fd24573, %fd24574}, [%rd2+672];
	st.local.f64 	[%rd1+672], %fd24573;
	st.local.u64 	[%rd3+672], %rd515;
	st.local.f64 	[%rd1+680], %fd24574;
	st.local.u64 	[%rd3+680], %rd515;
	ld.local.v2.f64 	{%fd24575, %fd24576}, [%rd2+688];
	st.local.f64 	[%rd1+688], %fd24575;
	st.local.u64 	[%rd3+688], %rd515;
	st.local.f64 	[%rd1+696], %fd24576;
	st.local.u64 	[%rd3+696], %rd515;
	ld.local.v2.f64 	{%fd24577, %fd24578}, [%rd2+704];
	st.local.f64 	[%rd1+704], %fd24577;
	st.local.u64 	[%rd3+704], %rd515;
	st.local.f64 	[%rd1+712], %fd24578;
	st.local.u64 	[%rd3+712], %rd515;
	ld.local.v2.f64 	{%fd24579, %fd24580}, [%rd2+720];
	st.local.f64 	[%rd1+720], %fd24579;
	st.local.u64 	[%rd3+720], %rd515;
	st.local.f64 	[%rd1+728], %fd24580;
	st.local.u64 	[%rd3+728], %rd515;
	ld.local.v2.f64 	{%fd24581, %fd24582}, [%rd2+736];
	st.local.f64 	[%rd1+736], %fd24581;
	st.local.u64 	[%rd3+736], %rd515;
	st.local.f64 	[%rd1+744], %fd24582;
	st.local.u64 	[%rd3+744], %rd515;
	ld.local.v2.f64 	{%fd24583, %fd24584}, [%rd2+752];
	st.local.f64 	[%rd1+752], %fd24583;
	st.local.u64 	[%rd3+752], %rd515;
	st.local.f64 	[%rd1+760], %fd24584;
	st.local.u64 	[%rd3+760], %rd515;
	ld.local.v2.f64 	{%fd24585, %fd24586}, [%rd2+768];
	st.local.f64 	[%rd1+768], %fd24585;
	st.local.u64 	[%rd3+768], %rd515;
	st.local.f64 	[%rd1+776], %fd24586;
	st.local.u64 	[%rd3+776], %rd515;
	ld.local.v2.f64 	{%fd24587, %fd24588}, [%rd2+784];
	st.local.f64 	[%rd1+784], %fd24587;
	st.local.u64 	[%rd3+784], %rd515;
	st.local.f64 	[%rd1+792], %fd24588;
	st.local.u64 	[%rd3+792], %rd515;
	ld.local.v2.f64 	{%fd24589, %fd24590}, [%rd2+800];
	st.local.f64 	[%rd1+800], %fd24589;
	st.local.u64 	[%rd3+800], %rd515;
	st.local.f64 	[%rd1+808], %fd24590;
	st.local.u64 	[%rd3+808], %rd515;
	ld.local.v2.f64 	{%fd24591, %fd24592}, [%rd2+816];
	st.local.f64 	[%rd1+816], %fd24591;
	st.local.u64 	[%rd3+816], %rd515;
	st.local.f64 	[%rd1+824], %fd24592;
	st.local.u64 	[%rd3+824], %rd515;
	ld.local.v2.f64 	{%fd24593, %fd24594}, [%rd2+832];
	st.local.f64 	[%rd1+832], %fd24593;
	st.local.u64 	[%rd3+832], %rd515;
	st.local.f64 	[%rd1+840], %fd24594;
	st.local.u64 	[%rd3+840], %rd515;
	ld.local.v2.f64 	{%fd24595, %fd24596}, [%rd2+848];
	st.local.f64 	[%rd1+848], %fd24595;
	st.local.u64 	[%rd3+848], %rd515;
	st.local.f64 	[%rd1+856], %fd24596;
	st.local.u64 	[%rd3+856], %rd515;
	ld.local.v2.f64 	{%fd24597, %fd24598}, [%rd2+864];
	st.local.f64 	[%rd1+864], %fd24597;
	st.local.u64 	[%rd3+864], %rd515;
	st.local.f64 	[%rd1+872], %fd24598;
	st.local.u64 	[%rd3+872], %rd515;
	ld.local.v2.f64 	{%fd24599, %fd24600}, [%rd2+880];
	st.local.f64 	[%rd1+880], %fd24599;
	st.local.u64 	[%rd3+880], %rd515;
	st.local.f64 	[%rd1+888], %fd24600;
	st.local.u64 	[%rd3+888], %rd515;
	ld.local.v2.f64 	{%fd24601, %fd24602}, [%rd2+896];
	st.local.f64 	[%rd1+896], %fd24601;
	st.local.u64 	[%rd3+896], %rd515;
	st.local.f64 	[%rd1+904], %fd24602;
	st.local.u64 	[%rd3+904], %rd515;
	ld.local.v2.f64 	{%fd24603, %fd24604}, [%rd2+912];
	st.local.f64 	[%rd1+912], %fd24603;
	st.local.u64 	[%rd3+912], %rd515;
	st.local.f64 	[%rd1+920], %fd24604;
	st.local.u64 	[%rd3+920], %rd515;
	ld.local.v2.f64 	{%fd24605, %fd24606}, [%rd2+928];
	st.local.f64 	[%rd1+928], %fd24605;
	st.local.u64 	[%rd3+928], %rd515;
	st.local.f64 	[%rd1+936], %fd24606;
	st.local.u64 	[%rd3+936], %rd515;
	ld.local.v2.f64 	{%fd24607, %fd24608}, [%rd2+944];
	st.local.f64 	[%rd1+944], %fd24607;
	st.local.u64 	[%rd3+944], %rd515;
	st.local.f64 	[%rd1+952], %fd24608;
	st.local.u64 	[%rd3+952], %rd515;
	ld.local.v2.f64 	{%fd24609, %fd24610}, [%rd2+960];
	st.local.f64 	[%rd1+960], %fd24609;
	st.local.u64 	[%rd3+960], %rd515;
	st.local.f64 	[%rd1+968], %fd24610;
	st.local.u64 	[%rd3+968], %rd515;
	ld.local.v2.f64 	{%fd24611, %fd24612}, [%rd2+976];
	st.local.f64 	[%rd1+976], %fd24611;
	st.local.u64 	[%rd3+976], %rd515;
	st.local.f64 	[%rd1+984], %fd24612;
	st.local.u64 	[%rd3+984], %rd515;
	ld.local.v2.f64 	{%fd24613, %fd24614}, [%rd2+992];
	st.local.f64 	[%rd1+992], %fd24613;
	st.local.u64 	[%rd3+992], %rd515;
	st.local.f64 	[%rd1+1000], %fd24614;
	st.local.u64 	[%rd3+1000], %rd515;
	ld.local.v2.f64 	{%fd24615, %fd24616}, [%rd2+1008];
	st.local.f64 	[%rd1+1008], %fd24615;
	st.local.u64 	[%rd3+1008], %rd515;
	st.local.f64 	[%rd1+1016], %fd24616;
	st.local.u64 	[%rd3+1016], %rd515;
	ld.local.v2.f64 	{%fd24617, %fd24618}, [%rd2+1024];
	st.local.f64 	[%rd1+1024], %fd24617;
	st.local.u64 	[%rd3+1024], %rd515;
	st.local.f64 	[%rd1+1032], %fd24618;
	st.local.u64 	[%rd3+1032], %rd515;
	ld.local.v2.f64 	{%fd24619, %fd24620}, [%rd2+1040];
	st.local.f64 	[%rd1+1040], %fd24619;
	st.local.u64 	[%rd3+1040], %rd515;
	st.local.f64 	[%rd1+1048], %fd24620;
	st.local.u64 	[%rd3+1048], %rd515;
	ld.local.v2.f64 	{%fd24621, %fd24622}, [%rd2+1056];
	st.local.f64 	[%rd1+1056], %fd24621;
	st.local.u64 	[%rd3+1056], %rd515;
	st.local.f64 	[%rd1+1064], %fd24622;
	st.local.u64 	[%rd3+1064], %rd515;
	ld.local.v2.f64 	{%fd24623, %fd24624}, [%rd2+1072];
	st.local.f64 	[%rd1+1072], %fd24623;
	st.local.u64 	[%rd3+1072], %rd515;
	st.local.f64 	[%rd1+1080], %fd24624;
	st.local.u64 	[%rd3+1080], %rd515;
	ld.local.v2.f64 	{%fd24625, %fd24626}, [%rd2+1088];
	st.local.f64 	[%rd1+1088], %fd24625;
	st.local.u64 	[%rd3+1088], %rd515;
	st.local.f64 	[%rd1+1096], %fd24626;
	st.local.u64 	[%rd3+1096], %rd515;
	ld.local.f64 	%fd24627, [%rd2+1104];
	st.local.f64 	[%rd1+1104], %fd24627;
	st.local.u64 	[%rd3+1104], %rd515;
$L__BB0_885:
	ld.param.u32 	%r3292, [_Z10RosenbrockPdddS_PiiiiiiddddddddPKdS2_S2_S2_S2_S2_S2_S2_i_param_6];
	setp.eq.s32 	%p1044, %r3292, 0;
	@%p1044 bra 	$L__BB0_910;
	mov.f64 	%fd26410, 0d0000000000000000;
	mov.b32 	%r3412, 0;
$L__BB0_887:
	ld.param.u64 	%rd646, [_Z10RosenbrockPdddS_PiiiiiiddddddddPKdS2_S2_S2_S2_S2_S2_S2_i_param_19];
	ld.param.u64 	%rd641, [_Z10RosenbrockPdddS_PiiiiiiddddddddPKdS2_S2_S2_S2_S2_S2_S2_i_param_18];
	setp.lt.s32 	%p1045, %r768, 0;
	and.b32  	%r3171, %r768, 2146435072;
	setp.eq.s32 	%p1046, %r3171, 1062207488;
	mul.wide.u32 	%rd584, %r3412, 8;
	add.s64 	%rd585, %rd2, %rd584;
	ld.local.f64 	%fd24699, [%rd585];
	abs.f64 	%fd24700, %fd24699;
	add.s64 	%rd586, %rd1, %rd584;
	ld.local.f64 	%fd24701, [%rd586];
	abs.f64 	%fd24702, %fd24701;
	max.f64 	%fd24703, %fd24700, %fd24702;
	cvta.to.global.u64 	%rd587, %rd641;
	add.s64 	%rd588, %rd587, %rd584;
	ld.global.nc.f64 	%fd24704, [%rd588];
	cvta.to.global.u64 	%rd589, %rd646;
	add.s64 	%rd590, %rd589, %rd584;
	ld.global.nc.f64 	%fd24705, [%rd590];
	fma.rn.f64 	%fd24706, %fd24705, %fd24703, %fd24704;
	add.s64 	%rd591, %rd3, %rd584;
	ld.local.f64 	%fd24707, [%rd591];
	div.rn.f64 	%fd4105, %fd24707, %fd24706;
	{
	.reg .b32 %temp; 
	mov.b64 	{%temp, %r663}, %fd4105;
	}
	abs.f64 	%fd4106, %fd4105;
	{ // callseq 50, 0
	.param .b64 param0;
	st.param.f64 	[param0], %fd4106;
	.param .b64 param1;
	st.param.f64 	[param1], 0d4000000000000000;
	.param .b64 retval0;
	call.uni (retval0), 
	__internal_accurate_pow, 
	(
	param0, 
	param1
	);
	ld.param.f64 	%fd24708, [retval0];
	} // callseq 50
	setp.lt.s32 	%p1047, %r663, 0;
	neg.f64 	%fd24710, %fd24708;
	selp.f64 	%fd24711, %fd24710, %fd24708, %p1046;
	selp.f64 	%fd24712, %fd24711, %fd24708, %p1047;
	setp.eq.f64 	%p1048, %fd4105, 0d0000000000000000;
	selp.b32 	%r3172, %r663, 0, %p1046;
	or.b32  	%r3173, %r3172, 2146435072;
	selp.b32 	%r3174, %r3173, %r3172, %p1045;
	mov.b32 	%r3175, 0;
	mov.b64 	%fd24713, {%r3175, %r3174};
	selp.f64 	%fd26411, %fd24713, %fd24712, %p1048;
	add.f64 	%fd24714, %fd4105, 0d4000000000000000;
	{
	.reg .b32 %temp; 
	mov.b64 	{%temp, %r3176}, %fd24714;
	}
	and.b32  	%r3177, %r3176, 2146435072;
	setp.ne.s32 	%p1049, %r3177, 2146435072;
	@%p1049 bra 	$L__BB0_892;
	setp.num.f64 	%p1050, %fd4105, %fd4105;
	@%p1050 bra 	$L__BB0_890;
	mov.f64 	%fd24715, 0d4000000000000000;
	add.rn.f64 	%fd26411, %fd4105, %fd24715;
	bra.uni 	$L__BB0_892;
$L__BB0_890:
	setp.neu.f64 	%p1051, %fd4106, 0d7FF0000000000000;
	@%p1051 bra 	$L__BB0_892;
	selp.b32 	%r3178, 0, 2146435072, %p1045;
	or.b32  	%r3179, %r3178, -2147483648;
	selp.b32 	%r3180, %r3179, %r3178, %p1;
	selp.b32 	%r3181, %r3180, %r3178, %p1047;
	mov.b32 	%r3182, 0;
	mov.b64 	%fd26411, {%r3182, %r3181};
$L__BB0_892:
	ld.param.u64 	%rd647, [_Z10RosenbrockPdddS_PiiiiiiddddddddPKdS2_S2_S2_S2_S2_S2_S2_i_param_19];
	ld.param.u64 	%rd642, [_Z10RosenbrockPdddS_PiiiiiiddddddddPKdS2_S2_S2_S2_S2_S2_S2_i_param_18];
	and.b32  	%r3183, %r768, 2146435072;
	setp.eq.s32 	%p1055, %r3183, 1062207488;
	setp.eq.f64 	%p1056, %fd4105, 0d3FF0000000000000;
	selp.f64 	%fd24716, 0d3FF0000000000000, %fd26411, %p1056;
	add.f64 	%fd4111, %fd26410, %fd24716;
	mul.wide.u32 	%rd592, %r3412, 8;
	add.s64 	%rd593, %rd2, %rd592;
	ld.local.f64 	%fd24717, [%rd593+8];
	abs.f64 	%fd24718, %fd24717;
	add.s64 	%rd594, %rd1, %rd592;
	ld.local.f64 	%fd24719, [%rd594+8];
	abs.f64 	%fd24720, %fd24719;
	max.f64 	%fd24721, %fd24718, %fd24720;
	cvta.to.global.u64 	%rd595, %rd642;
	add.s64 	%rd596, %rd595, %rd592;
	ld.global.nc.f64 	%fd24722, [%rd596+8];
	cvta.to.global.u64 	%rd597, %rd647;
	add.s64 	%rd598, %rd597, %rd592;
	ld.global.nc.f64 	%fd24723, [%rd598+8];
	fma.rn.f64 	%fd24724, %fd24723, %fd24721, %fd24722;
	add.s64 	%rd599, %rd3, %rd592;
	ld.local.f64 	%fd24725, [%rd599+8];
	div.rn.f64 	%fd4112, %fd24725, %fd24724;
	{
	.reg .b32 %temp; 
	mov.b64 	{%temp, %r664}, %fd4112;
	}
	abs.f64 	%fd4113, %fd4112;
	{ // callseq 51, 0
	.param .b64 param0;
	st.param.f64 	[param0], %fd4113;
	.param .b64 param1;
	st.param.f64 	[param1], 0d4000000000000000;
	.param .b64 retval0;
	call.uni (retval0), 
	__internal_accurate_pow, 
	(
	param0, 
	param1
	);
	ld.param.f64 	%fd24726, [retval0];
	} // callseq 51
	setp.lt.s32 	%p1057, %r664, 0;
	neg.f64 	%fd24728, %fd24726;
	selp.f64 	%fd24729, %fd24728, %fd24726, %p1055;
	selp.f64 	%fd24730, %fd24729, %fd24726, %p1057;
	setp.eq.f64 	%p1058, %fd4112, 0d0000000000000000;
	selp.b32 	%r3184, %r664, 0, %p1055;
	or.b32  	%r3185, %r3184, 2146435072;
	selp.b32 	%r3186, %r3185, %r3184, %p1045;
	mov.b32 	%r3187, 0;
	mov.b64 	%fd24731, {%r3187, %r3186};
	selp.f64 	%fd26412, %fd24731, %fd24730, %p1058;
	add.f64 	%fd24732, %fd4112, 0d4000000000000000;
	{
	.reg .b32 %temp; 
	mov.b64 	{%temp, %r3188}, %fd24732;
	}
	and.b32  	%r3189, %r3188, 2146435072;
	setp.ne.s32 	%p1059, %r3189, 2146435072;
	@%p1059 bra 	$L__BB0_897;
	setp.nan.f64 	%p1060, %fd4112, %fd4112;
	@%p1060 bra 	$L__BB0_896;
	setp.neu.f64 	%p1061, %fd4113, 0d7FF0000000000000;
	@%p1061 bra 	$L__BB0_897;
	setp.lt.s32 	%p1063, %r768, 0;
	selp.b32 	%r3190, 0, 2146435072, %p1063;
	or.b32  	%r3191, %r3190, -2147483648;
	selp.b32 	%r3192, %r3191, %r3190, %p1;
	selp.b32 	%r3193, %r3192, %r3190, %p1057;
	mov.b32 	%r3194, 0;
	mov.b64 	%fd26412, {%r3194, %r3193};
	bra.uni 	$L__BB0_897;
$L__BB0_896:
	mov.f64 	%fd24733, 0d4000000000000000;
	add.rn.f64 	%fd26412, %fd4112, %fd24733;
$L__BB0_897:
	ld.param.u64 	%rd648, [_Z10RosenbrockPdddS_PiiiiiiddddddddPKdS2_S2_S2_S2_S2_S2_S2_i_param_19];
	ld.param.u64 	%rd643, [_Z10RosenbrockPdddS_PiiiiiiddddddddPKdS2_S2_S2_S2_S2_S2_S2_i_param_18];
	setp.lt.s32 	%p1064, %r768, 0;
	and.b32  	%r3195, %r768, 2146435072;
	setp.eq.s32 	%p1065, %r3195, 1062207488;
	setp.eq.f64 	%p1066, %fd4112, 0d3FF0000000000000;
	selp.f64 	%fd24734, 0d3FF0000000000000, %fd26412, %p1066;
	add.f64 	%fd4118, %fd4111, %fd24734;
	mul.wide.u32 	%rd600, %r3412, 8;
	add.s64 	%rd601, %rd2, %rd600;
	ld.local.f64 	%fd24735, [%rd601+16];
	abs.f64 	%fd24736, %fd24735;
	add.s64 	%rd602, %rd1, %rd600;
	ld.local.f64 	%fd24737, [%rd602+16];
	abs.f64 	%fd24738, %fd24737;
	max.f64 	%fd24739, %fd24736, %fd24738;
	cvta.to.global.u64 	%rd603, %rd643;
	add.s64 	%rd604, %rd603, %rd600;
	ld.global.nc.f64 	%fd24740, [%rd604+16];
	cvta.to.global.u64 	%rd605, %rd648;
	add.s64 	%rd606, %rd605, %rd600;
	ld.global.nc.f64 	%fd24741, [%rd606+16];
	fma.rn.f64 	%fd24742, %fd24741, %fd24739, %fd24740;
	add.s64 	%rd607, %rd3, %rd600;
	ld.local.f64 	%fd24743, [%rd607+16];
	div.rn.f64 	%fd4119, %fd24743, %fd24742;
	{
	.reg .b32 %temp; 
	mov.b64 	{%temp, %r665}, %fd4119;
	}
	abs.f64 	%fd4120, %fd4119;
	{ // callseq 52, 0
	.param .b64 param0;
	st.param.f64 	[param0], %fd4120;
	.param .b64 param1;
	st.param.f64 	[param1], 0d4000000000000000;
	.param .b64 retval0;
	call.uni (retval0), 
	__internal_accurate_pow, 
	(
	param0, 
	param1
	);
	ld.param.f64 	%fd24744, [retval0];
	} // callseq 52
	setp.lt.s32 	%p1067, %r665, 0;
	neg.f64 	%fd24746, %fd24744;
	selp.f64 	%fd24747, %fd24746, %fd24744, %p1065;
	selp.f64 	%fd24748, %fd24747, %fd24744, %p1067;
	setp.eq.f64 	%p1068, %fd4119, 0d0000000000000000;
	selp.b32 	%r3196, %r665, 0, %p1065;
	or.b32  	%r3197, %r3196, 2146435072;
	selp.b32 	%r3198, %r3197, %r3196, %p1064;
	mov.b32 	%r3199, 0;
	mov.b64 	%fd24749, {%r3199, %r3198};
	selp.f64 	%fd26413, %fd24749, %fd24748, %p1068;
	add.f64 	%fd24750, %fd4119, 0d4000000000000000;
	{
	.reg .b32 %temp; 
	mov.b64 	{%temp, %r3200}, %fd24750;
	}
	and.b32  	%r3201, %r3200, 2146435072;
	setp.ne.s32 	%p1069, %r3201, 2146435072;
	@%p1069 bra 	$L__BB0_902;
	setp.nan.f64 	%p1070, %fd4119, %fd4119;
	@%p1070 bra 	$L__BB0_901;
	setp.neu.f64 	%p1071, %fd4120, 0d7FF0000000000000;
	@%p1071 bra 	$L__BB0_902;
	selp.b32 	%r3202, 0, 2146435072, %p1064;
	or.b32  	%r3203, %r3202, -2147483648;
	selp.b32 	%r3204, %r3203, %r3202, %p1;
	selp.b32 	%r3205, %r3204, %r3202, %p1067;
	mov.b32 	%r3206, 0;
	mov.b64 	%fd26413, {%r3206, %r3205};
	bra.uni 	$L__BB0_902;
$L__BB0_901:
	mov.f64 	%fd24751, 0d4000000000000000;
	add.rn.f64 	%fd26413, %fd4119, %fd24751;
$L__BB0_902:
	setp.eq.f64 	%p1074, %fd4119, 0d3FF0000000000000;
	selp.f64 	%fd24752, 0d3FF0000000000000, %fd26413, %p1074;
	add.f64 	%fd4125, %fd4118, %fd24752;
	setp.eq.s32 	%p1075, %r3412, 136;
	@%p1075 bra 	$L__BB0_909;
	ld.param.u64 	%rd649, [_Z10RosenbrockPdddS_PiiiiiiddddddddPKdS2_S2_S2_S2_S2_S2_S2_i_param_19];
	ld.param.u64 	%rd644, [_Z10RosenbrockPdddS_PiiiiiiddddddddPKdS2_S2_S2_S2_S2_S2_S2_i_param_18];
	and.b32  	%r3207, %r768, 2146435072;
	setp.eq.s32 	%p1077, %r3207, 1062207488;
	mul.wide.u32 	%rd608, %r3412, 8;
	add.s64 	%rd609, %rd2, %rd608;
	ld.local.f64 	%fd24753, [%rd609+24];
	abs.f64 	%fd24754, %fd24753;
	add.s64 	%rd610, %rd1, %rd608;
	ld.local.f64 	%fd24755, [%rd610+24];
	abs.f64 	%fd24756, %fd24755;
	max.f64 	%fd24757, %fd24754, %fd24756;
	cvta.to.global.u64 	%rd611, %rd644;
	add.s64 	%rd612, %rd611, %rd608;
	ld.global.nc.f64 	%fd24758, [%rd612+24];
	cvta.to.global.u64 	%rd613, %rd649;
	add.s64 	%rd614, %rd613, %rd608;
	ld.global.nc.f64 	%fd24759, [%rd614+24];
	fma.rn.f64 	%fd24760, %fd24759, %fd24757, %fd24758;
	add.s64 	%rd615, %rd3, %rd608;
	ld.local.f64 	%fd24761, [%rd615+24];
	div.rn.f64 	%fd4126, %fd24761, %fd24760;
	{
	.reg .b32 %temp; 
	mov.b64 	{%temp, %r666}, %fd4126;
	}
	abs.f64 	%fd4127, %fd4126;
	{ // callseq 53, 0
	.param .b64 param0;
	st.param.f64 	[param0], %fd4127;
	.param .b64 param1;
	st.param.f64 	[param1], 0d4000000000000000;
	.param .b64 retval0;
	call.uni (retval0), 
	__internal_accurate_pow, 
	(
	param0, 
	param1
	);
	ld.param.f64 	%fd24762, [retval0];
	} // callseq 53
	setp.lt.s32 	%p1078, %r666, 0;
	neg.f64 	%fd24764, %fd24762;
	selp.f64 	%fd24765, %fd24764, %fd24762, %p1077;
	selp.f64 	%fd24766, %fd24765, %fd24762, %p1078;
	setp.eq.f64 	%p1079, %fd4126, 0d0000000000000000;
	selp.b32 	%r3208, %r666, 0, %p1077;
	or.b32  	%r3209, %r3208, 2146435072;
	selp.b32 	%r3210, %r3209, %r3208, %p1064;
	mov.b32 	%r3211, 0;
	mov.b64 	%fd24767, {%r3211, %r3210};
	selp.f64 	%fd26414, %fd24767, %fd24766, %p1079;
	add.f64 	%fd24768, %fd4126, 0d4000000000000000;
	{
	.reg .b32 %temp; 
	mov.b64 	{%temp, %r3212}, %fd24768;
	}
	and.b32  	%r3213, %r3212, 2146435072;
	setp.ne.s32 	%p1080, %r3213, 2146435072;
	@%p1080 bra 	$L__BB0_908;
	setp.nan.f64 	%p1081, %fd4126, %fd4126;
	@%p1081 bra 	$L__BB0_907;
	setp.neu.f64 	%p1082, %fd4127, 0d7FF0000000000000;
	@%p1082 bra 	$L__BB0_908;
	setp.lt.s32 	%p1084, %r768, 0;
	selp.b32 	%r3214, 0, 2146435072, %p1084;
	or.b32  	%r3215, %r3214, -2147483648;
	selp.b32 	%r3216, %r3215, %r3214, %p1;
	selp.b32 	%r3217, %r3216, %r3214, %p1078;
	mov.b32 	%r3218, 0;
	mov.b64 	%fd26414, {%r3218, %r3217};
	bra.uni 	$L__BB0_908;
$L__BB0_907:
	mov.f64 	%fd24769, 0d4000000000000000;
	add.rn.f64 	%fd26414, %fd4126, %fd24769;
$L__BB0_908:
	setp.eq.f64 	%p1085, %fd4126, 0d3FF0000000000000;
	selp.f64 	%fd24770, 0d3FF0000000000000, %fd26414, %p1085;
	add.f64 	%fd26410, %fd4125, %fd24770;
	add.s32 	%r3412, %r3412, 4;
	bra.uni 	$L__BB0_887;
$L__BB0_909:
	div.rn.f64 	%fd24771, %fd4125, 0d4061600000000000;
	sqrt.rn.f64 	%fd26420, %fd24771;
	bra.uni 	$L__BB0_934;
$L__BB0_910:
	ld.param.u64 	%rd650, [_Z10RosenbrockPdddS_PiiiiiiddddddddPKdS2_S2_S2_S2_S2_S2_S2_i_param_19];
	ld.param.u64 	%rd645, [_Z10RosenbrockPdddS_PiiiiiiddddddddPKdS2_S2_S2_S2_S2_S2_S2_i_param_18];
	cvta.to.global.u64 	%rd616, %rd645;
	ld.global.nc.f64 	%fd4134, [%rd616];
	cvta.to.global.u64 	%rd617, %rd650;
	ld.global.nc.f64 	%fd4135, [%rd617];
	mov.f64 	%fd26415, 0d0000000000000000;
	mov.b32 	%r3413, 0;
$L__BB0_911:
	setp.lt.s32 	%p1086, %r768, 0;
	and.b32  	%r3220, %r768, 2146435072;
	setp.eq.s32 	%p1087, %r3220, 1062207488;
	mul.wide.u32 	%rd618, %r3413, 8;
	add.s64 	%rd619, %rd2, %rd618;
	ld.local.f64 	%fd24773, [%rd619];
	abs.f64 	%fd24774, %fd24773;
	add.s64 	%rd620, %rd1, %rd618;
	ld.local.f64 	%fd24775, [%rd620];
	abs.f64 	%fd24776, %fd24775;
	max.f64 	%fd24777, %fd24774, %fd24776;
	fma.rn.f64 	%fd24778, %fd4135, %fd24777, %fd4134;
	add.s64 	%rd621, %rd3, %rd618;
	ld.local.f64 	%fd24779, [%rd621];
	div.rn.f64 	%fd4137, %fd24779, %fd24778;
	{
	.reg .b32 %temp; 
	mov.b64 	{%temp, %r669}, %fd4137;
	}
	abs.f64 	%fd4138, %fd4137;
	{ // callseq 54, 0
	.param .b64 param0;
	st.param.f64 	[param0], %fd4138;
	.param .b64 param1;
	st.param.f64 	[param1], 0d4000000000000000;
	.param .b64 retval0;
	call.uni (retval0), 
	__internal_accurate_pow, 
	(
	param0, 
	param1
	);
	ld.param.f64 	%fd24780, [retval0];
	} // callseq 54
	setp.lt.s32 	%p1088, %r669, 0;
	neg.f64 	%fd24782, %fd24780;
	selp.f64 	%fd24783, %fd24782, %fd24780, %p1087;
	selp.f64 	%fd24784, %fd24783, %fd24780, %p1088;
	setp.eq.f64 	%p1089, %fd4137, 0d0000000000000000;
	selp.b32 	%r3221, %r669, 0, %p1087;
	or.b32  	%r3222, %r3221, 2146435072;
	selp.b32 	%r3223, %r3222, %r3221, %p1086;
	mov.b32 	%r3224, 0;
	mov.b64 	%fd24785, {%r3224, %r3223};
	selp.f64 	%fd26416, %fd24785, %fd24784, %p1089;
	add.f64 	%fd24786, %fd4137, 0d4000000000000000;
	{
	.reg .b32 %temp; 
	mov.b64 	{%temp, %r3225}, %fd24786;
	}
	and.b32  	%r3226, %r3225, 2146435072;
	setp.ne.s32 	%p1090, %r3226, 2146435072;
	@%p1090 bra 	$L__BB0_916;
	setp.num.f64 	%p1091, %fd4137, %fd4137;
	@%p1091 bra 	$L__BB0_914;
	mov.f64 	%fd24787, 0d4000000000000000;
	add.rn.f64 	%fd26416, %fd4137, %fd24787;
	bra.uni 	$L__BB0_916;
$L__BB0_914:
	setp.neu.f64 	%p1092, %fd4138, 0d7FF0000000000000;
	@%p1092 bra 	$L__BB0_916;
	selp.b32 	%r3227, 0, 2146435072, %p1086;
	or.b32  	%r3228, %r3227, -2147483648;
	selp.b32 	%r3229, %r3228, %r3227, %p1;
	selp.b32 	%r3230, %r3229, %r3227, %p1088;
	mov.b32 	%r3231, 0;
	mov.b64 	%fd26416, {%r3231, %r3230};
$L__BB0_916:
	and.b32  	%r3232, %r768, 2146435072;
	setp.eq.s32 	%p1096, %r3232, 1062207488;
	setp.eq.f64 	%p1097, %fd4137, 0d3FF0000000000000;
	selp.f64 	%fd24788, 0d3FF0000000000000, %fd26416, %p1097;
	add.f64 	%fd4143, %fd26415, %fd24788;
	mul.wide.u32 	%rd622, %r3413, 8;
	add.s64 	%rd623, %rd2, %rd622;
	ld.local.f64 	%fd24789, [%rd623+8];
	abs.f64 	%fd24790, %fd24789;
	add.s64 	%rd624, %rd1, %rd622;
	ld.local.f64 	%fd24791, [%rd624+8];
	abs.f64 	%fd24792, %fd24791;
	max.f64 	%fd24793, %fd24790, %fd24792;
	fma.rn.f64 	%fd24794, %fd4135, %fd24793, %fd4134;
	add.s64 	%rd625, %rd3, %rd622;
	ld.local.f64 	%fd24795, [%rd625+8];
	div.rn.f64 	%fd4144, %fd24795, %fd24794;
	{
	.reg .b32 %temp; 
	mov.b64 	{%temp, %r670}, %fd4144;
	}
	abs.f64 	%fd4145, %fd4144;
	{ // callseq 55, 0
	.param .b64 param0;
	st.param.f64 	[param0], %fd4145;
	.param .b64 param1;
	st.param.f64 	[param1], 0d4000000000000000;
	.param .b64 retval0;
	call.uni (retval0), 
	__internal_accurate_pow, 
	(
	param0, 
	param1
	);
	ld.param.f64 	%fd24796, [retval0];
	} // callseq 55
	setp.lt.s32 	%p1098, %r670, 0;
	neg.f64 	%fd24798, %fd24796;
	selp.f64 	%fd24799, %fd24798, %fd24796, %p1096;
	selp.f64 	%fd24800, %fd24799, %fd24796, %p1098;
	setp.eq.f64 	%p1099, %fd4144, 0d0000000000000000;
	selp.b32 	%r3233, %r670, 0, %p1096;
	or.b32  	%r3234, %r3233, 2146435072;
	selp.b32 	%r3235, %r3234, %r3233, %p1086;
	mov.b32 	%r3236, 0;
	mov.b64 	%fd24801, {%r3236, %r3235};
	selp.f64 	%fd26417, %fd24801, %fd24800, %p1099;
	add.f64 	%fd24802, %fd4144, 0d4000000000000000;
	{
	.reg .b32 %temp; 
	mov.b64 	{%temp, %r3237}, %fd24802;
	}
	and.b32  	%r3238, %r3237, 2146435072;
	setp.ne.s32 	%p1100, %r3238, 2146435072;
	@%p1100 bra 	$L__BB0_921;
	setp.nan.f64 	%p1101, %fd4144, %fd4144;
	@%p1101 bra 	$L__BB0_920;
	setp.neu.f64 	%p1102, %fd4145, 0d7FF0000000000000;
	@%p1102 bra 	$L__BB0_921;
	setp.lt.s32 	%p1104, %r768, 0;
	selp.b32 	%r3239, 0, 2146435072, %p1104;
	or.b32  	%r3240, %r3239, -2147483648;
	selp.b32 	%r3241, %r3240, %r3239, %p1;
	selp.b32 	%r3242, %r3241, %r3239, %p1098;
	mov.b32 	%r3243, 0;
	mov.b64 	%fd26417, {%r3243, %r3242};
	bra.uni 	$L__BB0_921;
$L__BB0_920:
	mov.f64 	%fd24803, 0d4000000000000000;
	add.rn.f64 	%fd26417, %fd4144, %fd24803;
$L__BB0_921:
	setp.lt.s32 	%p1105, %r768, 0;
	and.b32  	%r3244, %r768, 2146435072;
	setp.eq.s32 	%p1106, %r3244, 1062207488;
	setp.eq.f64 	%p1107, %fd4144, 0d3FF0000000000000;
	selp.f64 	%fd24804, 0d3FF0000000000000, %fd26417, %p1107;
	add.f64 	%fd4150, %fd4143, %fd24804;
	mul.wide.u32 	%rd626, %r3413, 8;
	add.s64 	%rd627, %rd2, %rd626;
	ld.local.f64 	%fd24805, [%rd627+16];
	abs.f64 	%fd24806, %fd24805;
	add.s64 	%rd628, %rd1, %rd626;
	ld.local.f64 	%fd24807, [%rd628+16];
	abs.f64 	%fd24808, %fd24807;
	max.f64 	%fd24809, %fd24806, %fd24808;
	fma.rn.f64 	%fd24810, %fd4135, %fd24809, %fd4134;
	add.s64 	%rd629, %rd3, %rd626;
	ld.local.f64 	%fd24811, [%rd629+16];
	div.rn.f64 	%fd4151, %fd24811, %fd24810;
	{
	.reg .b32 %temp; 
	mov.b64 	{%temp, %r671}, %fd4151;
	}
	abs.f64 	%fd4152, %fd4151;
	{ // callseq 56, 0
	.param .b64 param0;
	st.param.f64 	[param0], %fd4152;
	.param .b64 param1;
	st.param.f64 	[param1], 0d4000000000000000;
	.param .b64 retval0;
	call.uni (retval0), 
	__internal_accurate_pow, 
	(
	param0, 
	param1
	);
	ld.param.f64 	%fd24812, [retval0];
	} // callseq 56
	setp.lt.s32 	%p1108, %r671, 0;
	neg.f64 	%fd24814, %fd24812;
	selp.f64 	%fd24815, %fd24814, %fd24812, %p1106;
	selp.f64 	%fd24816, %fd24815, %fd24812, %p1108;
	setp.eq.f64 	%p1109, %fd4151, 0d0000000000000000;
	selp.b32 	%r3245, %r671, 0, %p1106;
	or.b32  	%r3246, %r3245, 2146435072;
	selp.b32 	%r3247, %r3246, %r3245, %p1105;
	mov.b32 	%r3248, 0;
	mov.b64 	%fd24817, {%r3248, %r3247};
	selp.f64 	%fd26418, %fd24817, %fd24816, %p1109;
	add.f64 	%fd24818, %fd4151, 0d4000000000000000;
	{
	.reg .b32 %temp; 
	mov.b64 	{%temp, %r3249}, %fd24818;
	}
	and.b32  	%r3250, %r3249, 2146435072;
	setp.ne.s32 	%p1110, %r3250, 2146435072;
	@%p1110 bra 	$L__BB0_926;
	setp.nan.f64 	%p1111, %fd4151, %fd4151;
	@%p1111 bra 	$L__BB0_925;
	setp.neu.f64 	%p1112, %fd4152, 0d7FF0000000000000;
	@%p1112 bra 	$L__BB0_926;
	selp.b32 	%r3251, 0, 2146435072, %p1105;
	or.b32  	%r3252, %r3251, -2147483648;
	selp.b32 	%r3253, %r3252, %r3251, %p1;
	selp.b32 	%r3254, %r3253, %r3251, %p1108;
	mov.b32 	%r3255, 0;
	mov.b64 	%fd26418, {%r3255, %r3254};
	bra.uni 	$L__BB0_926;
$L__BB0_925:
	mov.f64 	%fd24819, 0d4000000000000000;
	add.rn.f64 	%fd26418, %fd4151, %fd24819;
$L__BB0_926:
	setp.eq.f64 	%p1115, %fd4151, 0d3FF0000000000000;
	selp.f64 	%fd24820, 0d3FF0000000000000, %fd26418, %p1115;
	add.f64 	%fd4157, %fd4150, %fd24820;
	setp.eq.s32 	%p1116, %r3413, 136;
	@%p1116 bra 	$L__BB0_933;
	and.b32  	%r3256, %r768, 2146435072;
	setp.eq.s32 	%p1118, %r3256, 1062207488;
	mul.wide.u32 	%rd630, %r3413, 8;
	add.s64 	%rd631, %rd2, %rd630;
	ld.local.f64 	%fd24821, [%rd631+24];
	abs.f64 	%fd24822, %fd24821;
	add.s64 	%rd632, %rd1, %rd630;
	ld.local.f64 	%fd24823, [%rd632+24];
	abs.f64 	%fd24824, %fd24823;
	max.f64 	%fd24825, %fd24822, %fd24824;
	fma.rn.f64 	%fd24826, %fd4135, %fd24825, %fd4134;
	add.s64 	%rd633, %rd3, %rd630;
	ld.local.f64 	%fd24827, [%rd633+24];
	div.rn.f64 	%fd4158, %fd24827, %fd24826;
	{
	.reg .b32 %temp; 
	mov.b64 	{%temp, %r672}, %fd4158;
	}
	abs.f64 	%fd4159, %fd4158;
	{ // callseq 57, 0
	.param .b64 param0;
	st.param.f64 	[param0], %fd4159;
	.param .b64 param1;
	st.param.f64 	[param1], 0d4000000000000000;
	.param .b64 retval0;
	call.uni (retval0), 
	__internal_accurate_pow, 
	(
	param0, 
	param1
	);
	ld.param.f64 	%fd24828, [retval0];
	} // callseq 57
	setp.lt.s32 	%p1119, %r672, 0;
	neg.f64 	%fd24830, %fd24828;
	selp.f64 	%fd24831, %fd24830, %fd24828, %p1118;
	selp.f64 	%fd24832, %fd24831, %fd24828, %p1119;
	setp.eq.f64 	%p1120, %fd4158, 0d0000000000000000;
	selp.b32 	%r3257, %r672, 0, %p1118;
	or.b32  	%r3258, %r3257, 2146435072;
	selp.b32 	%r3259, %r3258, %r3257, %p1105;
	mov.b32 	%r3260, 0;
	mov.b64 	%fd24833, {%r3260, %r3259};
	selp.f64 	%fd26419, %fd24833, %fd24832, %p1120;
	add.f64 	%fd24834, %fd4158, 0d4000000000000000;
	{
	.reg .b32 %temp; 
	mov.b64 	{%temp, %r3261}, %fd24834;
	}
	and.b32  	%r3262, %r3261, 2146435072;
	setp.ne.s32 	%p1121, %r3262, 2146435072;
	@%p1121 bra 	$L__BB0_932;
	setp.nan.f64 	%p1122, %fd4158, %fd4158;
	@%p1122 bra 	$L__BB0_931;
	setp.neu.f64 	%p1123, %fd4159, 0d7FF0000000000000;
	@%p1123 bra 	$L__BB0_932;
	setp.lt.s32 	%p1125, %r768, 0;
	selp.b32 	%r3263, 0, 2146435072, %p1125;
	or.b32  	%r3264, %r3263, -2147483648;
	selp.b32 	%r3265, %r3264, %r3263, %p1;
	selp.b32 	%r3266, %r3265, %r3263, %p1119;
	mov.b32 	%r3267, 0;
	mov.b64 	%fd26419, {%r3267, %r3266};
	bra.uni 	$L__BB0_932;
$L__BB0_931:
	mov.f64 	%fd24835, 0d4000000000000000;
	add.rn.f64 	%fd26419, %fd4158, %fd24835;
$L__BB0_932:
	setp.eq.f64 	%p1126, %fd4158, 0d3FF0000000000000;
	selp.f64 	%fd24836, 0d3FF0000000000000, %fd26419, %p1126;
	add.f64 	%fd26415, %fd4157, %fd24836;
	add.s32 	%r3413, %r3413, 4;
	bra.uni 	$L__BB0_911;
$L__BB0_933:
	div.rn.f64 	%fd24837, %fd4157, 0d4061600000000000;
	sqrt.rn.f64 	%fd26420, %fd24837;
$L__BB0_934:
	{
	.reg .b32 %temp; 
	mov.b64 	{%temp, %r674}, %fd26420;
	}
	abs.f64 	%fd4167, %fd26420;
	setp.neu.f64 	%p1127, %fd26420, 0d0000000000000000;
	@%p1127 bra 	$L__BB0_936;
	setp.lt.s32 	%p1131, %r618, 0;
	setp.neu.f64 	%p1132, %fd1369, 0d3FE0000000000000;
	and.pred  	%p5, %p1132, %p2;
	selp.b32 	%r3271, %r674, 0, %p5;
	or.b32  	%r3272, %r3271, 2146435072;
	selp.b32 	%r3273, %r3272, %r3271, %p1131;
	mov.b32 	%r3274, 0;
	mov.b64 	%fd26422, {%r3274, %r3273};
	bra.uni 	$L__BB0_937;
$L__BB0_936:
	{ // callseq 58, 0
	.param .b64 param0;
	st.param.f64 	[param0], %fd4167;
	.param .b64 param1;
	st.param.f64 	[param1], %fd1367;
	.param .b64 retval0;
	call.uni (retval0), 
	__internal_accurate_pow, 
	(
	param0, 
	param1
	);
	ld.param.f64 	%fd24838, [retval0];
	} // callseq 58
	setp.lt.s32 	%p1128, %r674, 0;
	setp.neu.f64 	%p1129, %fd1367, %fd1368;
	neg.f64 	%fd24840, %fd24838;
	mov.b64 	%rd634, %fd1367;
	shr.u32 	%r3268, %r618, 20;
	and.b32  	%r3269, %r3268, 2047;
	add.s32 	%r3270, %r3269, -1012;
	shl.b64 	%rd635, %rd634, %r3270;
	setp.eq.s64 	%p1130, %rd635, -9223372036854775808;
	selp.f64 	%fd24841, %fd24840, %fd24838, %p1130;
	selp.f64 	%fd24842, %fd24841, %fd24838, %p1128;
	selp.f64 	%fd24843, 0dFFF8000000000000, %fd24842, %p1129;
	selp.f64 	%fd26422, %fd24843, %fd24842, %p1128;
	mov.pred 	%p5, %p2;
$L__BB0_937:
	add.f64 	%fd24844, %fd1367, %fd26420;
	{
	.reg .b32 %temp; 
	mov.b64 	{%temp, %r3275}, %fd24844;
	}
	and.b32  	%r3276, %r3275, 2146435072;
	setp.ne.s32 	%p1133, %r3276, 2146435072;
	@%p1133 bra 	$L__BB0_944;
	setp.num.f64 	%p1134, %fd1367, %fd1367;
	setp.num.f64 	%p1135, %fd26420, %fd26420;
	and.pred  	%p1136, %p1135, %p1134;
	@%p1136 bra 	$L__BB0_940;
	add.rn.f64 	%fd26422, %fd26420, %fd1367;
	bra.uni 	$L__BB0_944;
$L__BB0_940:
	setp.neu.f64 	%p1137, %fd1369, 0d7FF0000000000000;
	@%p1137 bra 	$L__BB0_942;
	setp.lt.s32 	%p1142, %r618, 0;
	setp.gt.f64 	%p1143, %fd4167, 0d3FF0000000000000;
	selp.b32 	%r3284, 2146435072, 0, %p1143;
	xor.b32  	%r3285, %r3284, 2146435072;
	selp.b32 	%r3286, %r3285, %r3284, %p1142;
	mov.b32 	%r3287, 0;
	mov.b64 	%fd26422, {%r3287, %r3286};
	bra.uni 	$L__BB0_944;
$L__BB0_942:
	setp.neu.f64 	%p1138, %fd4167, 0d7FF0000000000000;
	@%p1138 bra 	$L__BB0_944;
	setp.lt.s32 	%p1139, %r674, 0;
	and.b32  	%r3277, %r618, 2147483647;
	setp.ne.s32 	%p1140, %r3277, 1071644672;
	setp.lt.s32 	%p1141, %r618, 0;
	selp.b32 	%r3278, 0, 2146435072, %p1141;
	or.b32  	%r3279, %r3278, -2147483648;
	selp.b32 	%r3280, %r3279, %r3278, %p1140;
	selp.b32 	%r3281, %r3280, %r3278, %p5;
	selp.b32 	%r3282, %r3281, %r3278, %p1139;
	mov.b32 	%r3283, 0;
	mov.b64 	%fd26422, {%r3283, %r3282};
$L__BB0_944:
	ld.param.f64 	%fd25148, [_Z10RosenbrockPdddS_PiiiiiiddddddddPKdS2_S2_S2_S2_S2_S2_S2_i_param_16];
	ld.param.f64 	%fd25146, [_Z10RosenbrockPdddS_PiiiiiiddddddddPKdS2_S2_S2_S2_S2_S2_S2_i_param_14];
	ld.param.f64 	%fd25145, [_Z10RosenbrockPdddS_PiiiiiiddddddddPKdS2_S2_S2_S2_S2_S2_S2_i_param_13];
	ld.param.f64 	%fd25140, [_Z10RosenbrockPdddS_PiiiiiiddddddddPKdS2_S2_S2_S2_S2_S2_S2_i_param_10];
	setp.eq.f64 	%p1144, %fd1367, 0d0000000000000000;
	setp.eq.f64 	%p1145, %fd26420, 0d3FF0000000000000;
	selp.f64 	%fd24845, 0d3FF0000000000000, %fd26422, %p1144;
	selp.f64 	%fd24846, 0d3FF0000000000000, %fd24845, %p1145;
	div.rn.f64 	%fd24847, %fd25148, %fd24846;
	max.f64 	%fd24848, %fd25145, %fd24847;
	min.f64 	%fd24849, %fd25146, %fd24848;
	mul.f64 	%fd4175, %fd25698, %fd24849;
	add.s32 	%r3393, %r3393, 1;
	setp.gtu.f64 	%p1146, %fd26420, 0d3FF0000000000000;
	setp.gtu.f64 	%p1147, %fd25698, %fd25140;
	and.pred  	%p1148, %p1146, %p1147;
	@%p1148 bra 	$L__BB0_946;
	ld.param.f64 	%fd25143, [_Z10RosenbrockPdddS_PiiiiiiddddddddPKdS2_S2_S2_S2_S2_S2_S2_i_param_11];
	ld.param.f64 	%fd25141, [_Z10RosenbrockPdddS_PiiiiiiddddddddPKdS2_S2_S2_S2_S2_S2_S2_i_param_10];
	ld.local.f64 	%fd24851, [%rd1];
	max.f64 	%fd24852, %fd24851, 0d0000000000000000;
	ld.local.f64 	%fd24853, [%rd1+8];
	max.f64 	%fd24854, %fd24853, 0d0000000000000000;
	st.local.v2.f64 	[%rd2], {%fd24852, %fd24854};
	ld.local.f64 	%fd24855, [%rd1+16];
	max.f64 	%fd24856, %fd24855, 0d0000000000000000;
	ld.local.f64 	%fd24857, [%rd1+24];
	max.f64 	%fd24858, %fd24857, 0d0000000000000000;
	st.local.v2.f64 	[%rd2+16], {%fd24856, %fd24858};
	ld.local.f64 	%fd24859, [%rd1+32];
	max.f64 	%fd24860, %fd24859, 0d0000000000000000;
	ld.local.f64 	%fd24861, [%rd1+40];
	max.f64 	%fd24862, %fd24861, 0d0000000000000000;
	st.local.v2.f64 	[%rd2+32], {%fd24860, %fd24862};
	ld.local.f64 	%fd24863, [%rd1+48];
	max.f64 	%fd24864, %fd24863, 0d0000000000000000;
	ld.local.f64 	%fd24865, [%rd1+56];
	max.f64 	%fd24866, %fd24865, 0d0000000000000000;
	st.local.v2.f64 	[%rd2+48], {%fd24864, %fd24866};
	ld.local.f64 	%fd24867, [%rd1+64];
	max.f64 	%fd24868, %fd24867, 0d0000000000000000;
	ld.local.f64 	%fd24869, [%rd1+72];
	max.f64 	%fd24870, %fd24869, 0d0000000000000000;
	st.local.v2.f64 	[%rd2+64], {%fd24868, %fd24870};
	ld.local.f64 	%fd24871, [%rd1+80];
	max.f64 	%fd24872, %fd24871, 0d0000000000000000;
	ld.local.f64 	%fd24873, [%rd1+88];
	max.f64 	%fd24874, %fd24873, 0d0000000000000000;
	st.local.v2.f64 	[%rd2+80], {%fd24872, %fd24874};
	ld.local.f64 	%fd24875, [%rd1+96];
	max.f64 	%fd24876, %fd24875, 0d0000000000000000;
	ld.local.f64 	%fd24877, [%rd1+104];
	max.f64 	%fd24878, %fd24877, 0d0000000000000000;
	st.local.v2.f64 	[%rd2+96], {%fd24876, %fd24878};
	ld.local.f64 	%fd24879, [%rd1+112];
	max.f64 	%fd24880, %fd24879, 0d0000000000000000;
	ld.local.f64 	%fd24881, [%rd1+120];
	max.f64 	%fd24882, %fd24881, 0d0000000000000000;
	st.local.v2.f64 	[%rd2+112], {%fd24880, %fd24882};
	ld.local.f64 	%fd24883, [%rd1+128];
	max.f64 	%fd24884, %fd24883, 0d0000000000000000;
	ld.local.f64 	%fd24885, [%rd1+136];
	max.f64 	%fd24886, %fd24885, 0d0000000000000000;
	st.local.v2.f64 	[%rd2+128], {%fd24884, %fd24886};
	ld.local.f64 	%fd24887, [%rd1+144];
	max.f64 	%fd24888, %fd24887, 0d0000000000000000;
	ld.local.f64 	%fd24889, [%rd1+152];
	max.f64 	%fd24890, %fd24889, 0d0000000000000000;
	st.local.v2.f64 	[%rd2+144], {%fd24888, %fd24890};
	ld.local.f64 	%fd24891, [%rd1+160];
	max.f64 	%fd24892, %fd24891, 0d0000000000000000;
	ld.local.f64 	%fd24893, [%rd1+168];
	max.f64 	%fd24894, %fd24893, 0d0000000000000000;
	st.local.v2.f64 	[%rd2+160], {%fd24892, %fd24894};
	ld.local.f64 	%fd24895, [%rd1+176];
	max.f64 	%fd24896, %fd24895, 0d0000000000000000;
	ld.local.f64 	%fd24897, [%rd1+184];
	max.f64 	%fd24898, %fd24897, 0d0000000000000000;
	st.local.v2.f64 	[%rd2+176], {%fd24896, %fd24898};
	ld.local.f64 	%fd24899, [%rd1+192];
	max.f64 	%fd24900, %fd24899, 0d0000000000000000;
	ld.local.f64 	%fd24901, [%rd1+200];
	max.f64 	%fd24902, %fd24901, 0d0000000000000000;
	st.local.v2.f64 	[%rd2+192], {%fd24900, %fd24902};
	ld.local.f64 	%fd24903, [%rd1+208];
	max.f64 	%fd24904, %fd24903, 0d0000000000000000;
	ld.local.f64 	%fd24905, [%rd1+216];
	max.f64 	%fd24906, %fd24905, 0d0000000000000000;
	st.local.v2.f64 	[%rd2+208], {%fd24904, %fd24906};
	ld.local.f64 	%fd24907, [%rd1+224];
	max.f64 	%fd24908, %fd24907, 0d0000000000000000;
	ld.local.f64 	%fd24909, [%rd1+232];
	max.f64 	%fd24910, %fd24909, 0d0000000000000000;
	st.local.v2.f64 	[%rd2+224], {%fd24908, %fd24910};
	ld.local.f64 	%fd24911, [%rd1+240];
	max.f64 	%fd24912, %fd24911, 0d0000000000000000;
	ld.local.f64 	%fd24913, [%rd1+248];
	max.f64 	%fd24914, %fd24913, 0d0000000000000000;
	st.local.v2.f64 	[%rd2+240], {%fd24912, %fd24914};
	ld.local.f64 	%fd24915, [%rd1+256];
	max.f64 	%fd24916, %fd24915, 0d0000000000000000;
	ld.local.f64 	%fd24917, [%rd1+264];
	max.f64 	%fd24918, %fd24917, 0d0000000000000000;
	st.local.v2.f64 	[%rd2+256], {%fd24916, %fd24918};
	ld.local.f64 	%fd24919, [%rd1+272];
	max.f64 	%fd24920, %fd24919, 0d0000000000000000;
	ld.local.f64 	%fd24921, [%rd1+280];
	max.f64 	%fd24922, %fd24921, 0d0000000000000000;
	st.local.v2.f64 	[%rd2+272], {%fd24920, %fd24922};
	ld.local.f64 	%fd24923, [%rd1+288];
	max.f64 	%fd24924, %fd24923, 0d0000000000000000;
	ld.local.f64 	%fd24925, [%rd1+296];
	max.f64 	%fd24926, %fd24925, 0d0000000000000000;
	st.local.v2.f64 	[%rd2+288], {%fd24924, %fd24926};
	ld.local.f64 	%fd24927, [%rd1+304];
	max.f64 	%fd24928, %fd24927, 0d0000000000000000;
	ld.local.f64 	%fd24929, [%rd1+312];
	max.f64 	%fd24930, %fd24929, 0d0000000000000000;
	st.local.v2.f64 	[%rd2+304], {%fd24928, %fd24930};
	ld.local.f64 	%fd24931, [%rd1+320];
	max.f64 	%fd24932, %fd24931, 0d0000000000000000;
	ld.local.f64 	%fd24933, [%rd1+328];
	max.f64 	%fd24934, %fd24933, 0d0000000000000000;
	st.local.v2.f64 	[%rd2+320], {%fd24932, %fd24934};
	ld.local.f64 	%fd24935, [%rd1+336];
	max.f64 	%fd24936, %fd24935, 0d0000000000000000;
	ld.local.f64 	%fd24937, [%rd1+344];
	max.f64 	%fd24938, %fd24937, 0d0000000000000000;
	st.local.v2.f64 	[%rd2+336], {%fd24936, %fd24938};
	ld.local.f64 	%fd24939, [%rd1+352];
	max.f64 	%fd24940, %fd24939, 0d0000000000000000;
	ld.local.f64 	%fd24941, [%rd1+360];
	max.f64 	%fd24942, %fd24941, 0d0000000000000000;
	st.local.v2.f64 	[%rd2+352], {%fd24940, %fd24942};
	ld.local.f64 	%fd24943, [%rd1+368];
	max.f64 	%fd24944, %fd24943, 0d0000000000000000;
	ld.local.f64 	%fd24945, [%rd1+376];
	max.f64 	%fd24946, %fd24945, 0d0000000000000000;
	st.local.v2.f64 	[%rd2+368], {%fd24944, %fd24946};
	ld.local.f64 	%fd24947, [%rd1+384];
	max.f64 	%fd24948, %fd24947, 0d0000000000000000;
	ld.local.f64 	%fd24949, [%rd1+392];
	max.f64 	%fd24950, %fd24949, 0d0000000000000000;
	st.local.v2.f64 	[%rd2+384], {%fd24948, %fd24950};
	ld.local.f64 	%fd24951, [%rd1+400];
	max.f64 	%fd24952, %fd24951, 0d0000000000000000;
	ld.local.f64 	%fd24953, [%rd1+408];
	max.f64 	%fd24954, %fd24953, 0d0000000000000000;
	st.local.v2.f64 	[%rd2+400], {%fd24952, %fd24954};
	ld.local.f64 	%fd24955, [%rd1+416];
	max.f64 	%fd24956, %fd24955, 0d0000000000000000;
	ld.local.f64 	%fd24957, [%rd1+424];
	max.f64 	%fd24958, %fd24957, 0d0000000000000000;
	st.local.v2.f64 	[%rd2+416], {%fd24956, %fd24958};
	ld.local.f64 	%fd24959, [%rd1+432];
	max.f64 	%fd24960, %fd24959, 0d0000000000000000;
	ld.local.f64 	%fd24961, [%rd1+440];
	max.f64 	%fd24962, %fd24961, 0d0000000000000000;
	st.local.v2.f64 	[%rd2+432], {%fd24960, %fd24962};
	ld.local.f64 	%fd24963, [%rd1+448];
	max.f64 	%fd24964, %fd24963, 0d0000000000000000;
	ld.local.f64 	%fd24965, [%rd1+456];
	max.f64 	%fd24966, %fd24965, 0d0000000000000000;
	st.local.v2.f64 	[%rd2+448], {%fd24964, %fd24966};
	ld.local.f64 	%fd24967, [%rd1+464];
	max.f64 	%fd24968, %fd24967, 0d0000000000000000;
	ld.local.f64 	%fd24969, [%rd1+472];
	max.f64 	%fd24970, %fd24969, 0d0000000000000000;
	st.local.v2.f64 	[%rd2+464], {%fd24968, %fd24970};
	ld.local.f64 	%fd24971, [%rd1+480];
	max.f64 	%fd24972, %fd24971, 0d0000000000000000;
	ld.local.f64 	%fd24973, [%rd1+488];
	max.f64 	%fd24974, %fd24973, 0d0000000000000000;
	st.local.v2.f64 	[%rd2+480], {%fd24972, %fd24974};
	ld.local.f64 	%fd24975, [%rd1+496];
	max.f64 	%fd24976, %fd24975, 0d0000000000000000;
	ld.local.f64 	%fd24977, [%rd1+504];
	max.f64 	%fd24978, %fd24977, 0d0000000000000000;
	st.local.v2.f64 	[%rd2+496], {%fd24976, %fd24978};
	ld.local.f64 	%fd24979, [%rd1+512];
	max.f64 	%fd24980, %fd24979, 0d0000000000000000;
	ld.local.f64 	%fd24981, [%rd1+520];
	max.f64 	%fd24982, %fd24981, 0d0000000000000000;
	st.local.v2.f64 	[%rd2+512], {%fd24980, %fd24982};
	ld.local.f64 	%fd24983, [%rd1+528];
	max.f64 	%fd24984, %fd24983, 0d0000000000000000;
	ld.local.f64 	%fd24985, [%rd1+536];
	max.f64 	%fd24986, %fd24985, 0d0000000000000000;
	st.local.v2.f64 	[%rd2+528], {%fd24984, %fd24986};
	ld.local.f64 	%fd24987, [%rd1+544];
	max.f64 	%fd24988, %fd24987, 0d0000000000000000;
	ld.local.f64 	%fd24989, [%rd1+552];
	max.f64 	%fd24990, %fd24989, 0d0000000000000000;
	st.local.v2.f64 	[%rd2+544], {%fd24988, %fd24990};
	ld.local.f64 	%fd24991, [%rd1+560];
	max.f64 	%fd24992, %fd24991, 0d0000000000000000;
	ld.local.f64 	%fd24993, [%rd1+568];
	max.f64 	%fd24994, %fd24993, 0d0000000000000000;
	st.local.v2.f64 	[%rd2+560], {%fd24992, %fd24994};
	ld.local.f64 	%fd24995, [%rd1+576];
	max.f64 	%fd24996, %fd24995, 0d0000000000000000;
	ld.local.f64 	%fd24997, [%rd1+584];
	max.f64 	%fd24998, %fd24997, 0d0000000000000000;
	st.local.v2.f64 	[%rd2+576], {%fd24996, %fd24998};
	ld.local.f64 	%fd24999, [%rd1+592];
	max.f64 	%fd25000, %fd24999, 0d0000000000000000;
	ld.local.f64 	%fd25001, [%rd1+600];
	max.f64 	%fd25002, %fd25001, 0d0000000000000000;
	st.local.v2.f64 	[%rd2+592], {%fd25000, %fd25002};
	ld.local.f64 	%fd25003, [%rd1+608];
	max.f64 	%fd25004, %fd25003, 0d0000000000000000;
	ld.local.f64 	%fd25005, [%rd1+616];
	max.f64 	%fd25006, %fd25005, 0d0000000000000000;
	st.local.v2.f64 	[%rd2+608], {%fd25004, %fd25006};
	ld.local.f64 	%fd25007, [%rd1+624];
	max.f64 	%fd25008, %fd25007, 0d0000000000000000;
	ld.local.f64 	%fd25009, [%rd1+632];
	max.f64 	%fd25010, %fd25009, 0d0000000000000000;
	st.local.v2.f64 	[%rd2+624], {%fd25008, %fd25010};
	ld.local.f64 	%fd25011, [%rd1+640];
	max.f64 	%fd25012, %fd25011, 0d0000000000000000;
	ld.local.f64 	%fd25013, [%rd1+648];
	max.f64 	%fd25014, %fd25013, 0d0000000000000000;
	st.local.v2.f64 	[%rd2+640], {%fd25012, %fd25014};
	ld.local.f64 	%fd25015, [%rd1+656];
	max.f64 	%fd25016, %fd25015, 0d0000000000000000;
	ld.local.f64 	%fd25017, [%rd1+664];
	max.f64 	%fd25018, %fd25017, 0d0000000000000000;
	st.local.v2.f64 	[%rd2+656], {%fd25016, %fd25018};
	ld.local.f64 	%fd25019, [%rd1+672];
	max.f64 	%fd25020, %fd25019, 0d0000000000000000;
	ld.local.f64 	%fd25021, [%rd1+680];
	max.f64 	%fd25022, %fd25021, 0d0000000000000000;
	st.local.v2.f64 	[%rd2+672], {%fd25020, %fd25022};
	ld.local.f64 	%fd25023, [%rd1+688];
	max.f64 	%fd25024, %fd25023, 0d0000000000000000;
	ld.local.f64 	%fd25025, [%rd1+696];
	max.f64 	%fd25026, %fd25025, 0d0000000000000000;
	st.local.v2.f64 	[%rd2+688], {%fd25024, %fd25026};
	ld.local.f64 	%fd25027, [%rd1+704];
	max.f64 	%fd25028, %fd25027, 0d0000000000000000;
	ld.local.f64 	%fd25029, [%rd1+712];
	max.f64 	%fd25030, %fd25029, 0d0000000000000000;
	st.local.v2.f64 	[%rd2+704], {%fd25028, %fd25030};
	ld.local.f64 	%fd25031, [%rd1+720];
	max.f64 	%fd25032, %fd25031, 0d0000000000000000;
	ld.local.f64 	%fd25033, [%rd1+728];
	max.f64 	%fd25034, %fd25033, 0d0000000000000000;
	st.local.v2.f64 	[%rd2+720], {%fd25032, %fd25034};
	ld.local.f64 	%fd25035, [%rd1+736];
	max.f64 	%fd25036, %fd25035, 0d0000000000000000;
	ld.local.f64 	%fd25037, [%rd1+744];
	max.f64 	%fd25038, %fd25037, 0d0000000000000000;
	st.local.v2.f64 	[%rd2+736], {%fd25036, %fd25038};
	ld.local.f64 	%fd25039, [%rd1+752];
	max.f64 	%fd25040, %fd25039, 0d0000000000000000;
	ld.local.f64 	%fd25041, [%rd1+760];
	max.f64 	%fd25042, %fd25041, 0d0000000000000000;
	st.local.v2.f64 	[%rd2+752], {%fd25040, %fd25042};
	ld.local.f64 	%fd25043, [%rd1+768];
	max.f64 	%fd25044, %fd25043, 0d0000000000000000;
	ld.local.f64 	%fd25045, [%rd1+776];
	max.f64 	%fd25046, %fd25045, 0d0000000000000000;
	st.local.v2.f64 	[%rd2+768], {%fd25044, %fd25046};
	ld.local.f64 	%fd25047, [%rd1+784];
	max.f64 	%fd25048, %fd25047, 0d0000000000000000;
	ld.local.f64 	%fd25049, [%rd1+792];
	max.f64 	%fd25050, %fd25049, 0d0000000000000000;
	st.local.v2.f64 	[%rd2+784], {%fd25048, %fd25050};
	ld.local.f64 	%fd25051, [%rd1+800];
	max.f64 	%fd25052, %fd25051, 0d0000000000000000;
	ld.local.f64 	%fd25053, [%rd1+808];
	max.f64 	%fd25054, %fd25053, 0d0000000000000000;
	st.local.v2.f64 	[%rd2+800], {%fd25052, %fd25054};
	ld.local.f64 	%fd25055, [%rd1+816];
	max.f64 	%fd25056, %fd25055, 0d0000000000000000;
	ld.local.f64 	%fd25057, [%rd1+824];
	max.f64 	%fd25058, %fd25057, 0d0000000000000000;
	st.local.v2.f64 	[%rd2+816], {%fd25056, %fd25058};
	ld.local.f64 	%fd25059, [%rd1+832];
	max.f64 	%fd25060, %fd25059, 0d0000000000000000;
	ld.local.f64 	%fd25061, [%rd1+840];
	max.f64 	%fd25062, %fd25061, 0d0000000000000000;
	st.local.v2.f64 	[%rd2+832], {%fd25060, %fd25062};
	ld.local.f64 	%fd25063, [%rd1+848];
	max.f64 	%fd25064, %fd25063, 0d0000000000000000;
	ld.local.f64 	%fd25065, [%rd1+856];
	max.f64 	%fd25066, %fd25065, 0d0000000000000000;
	st.local.v2.f64 	[%rd2+848], {%fd25064, %fd25066};
	ld.local.f64 	%fd25067, [%rd1+864];
	max.f64 	%fd25068, %fd25067, 0d0000000000000000;
	ld.local.f64 	%fd25069, [%rd1+872];
	max.f64 	%fd25070, %fd25069, 0d0000000000000000;
	st.local.v2.f64 	[%rd2+864], {%fd25068, %fd25070};
	ld.local.f64 	%fd25071, [%rd1+880];
	max.f64 	%fd25072, %fd25071, 0d0000000000000000;
	ld.local.f64 	%fd25073, [%rd1+888];
	max.f64 	%fd25074, %fd25073, 0d0000000000000000;
	st.local.v2.f64 	[%rd2+880], {%fd25072, %fd25074};
	ld.local.f64 	%fd25075, [%rd1+896];
	max.f64 	%fd25076, %fd25075, 0d0000000000000000;
	ld.local.f64 	%fd25077, [%rd1+904];
	max.f64 	%fd25078, %fd25077, 0d0000000000000000;
	st.local.v2.f64 	[%rd2+896], {%fd25076, %fd25078};
	ld.local.f64 	%fd25079, [%rd1+912];
	max.f64 	%fd25080, %fd25079, 0d0000000000000000;
	ld.local.f64 	%fd25081, [%rd1+920];
	max.f64 	%fd25082, %fd25081, 0d0000000000000000;
	st.local.v2.f64 	[%rd2+912], {%fd25080, %fd25082};
	ld.local.f64 	%fd25083, [%rd1+928];
	max.f64 	%fd25084, %fd25083, 0d0000000000000000;
	ld.local.f64 	%fd25085, [%rd1+936];
	max.f64 	%fd25086, %fd25085, 0d0000000000000000;
	st.local.v2.f64 	[%rd2+928], {%fd25084, %fd25086};
	ld.local.f64 	%fd25087, [%rd1+944];
	max.f64 	%fd25088, %fd25087, 0d0000000000000000;
	ld.local.f64 	%fd25089, [%rd1+952];
	max.f64 	%fd25090, %fd25089, 0d0000000000000000;
	st.local.v2.f64 	[%rd2+944], {%fd25088, %fd25090};
	ld.local.f64 	%fd25091, [%rd1+960];
	max.f64 	%fd25092, %fd25091, 0d0000000000000000;
	ld.local.f64 	%fd25093, [%rd1+968];
	max.f64 	%fd25094, %fd25093, 0d0000000000000000;
	st.local.v2.f64 	[%rd2+960], {%fd25092, %fd25094};
	ld.local.f64 	%fd25095, [%rd1+976];
	max.f64 	%fd25096, %fd25095, 0d0000000000000000;
	ld.local.f64 	%fd25097, [%rd1+984];
	max.f64 	%fd25098, %fd25097, 0d0000000000000000;
	st.local.v2.f64 	[%rd2+976], {%fd25096, %fd25098};
	ld.local.f64 	%fd25099, [%rd1+992];
	max.f64 	%fd25100, %fd25099, 0d0000000000000000;
	ld.local.f64 	%fd25101, [%rd1+1000];
	max.f64 	%fd25102, %fd25101, 0d0000000000000000;
	st.local.v2.f64 	[%rd2+992], {%fd25100, %fd25102};
	ld.local.f64 	%fd25103, [%rd1+1008];
	max.f64 	%fd25104, %fd25103, 0d0000000000000000;
	ld.local.f64 	%fd25105, [%rd1+1016];
	max.f64 	%fd25106, %fd25105, 0d0000000000000000;
	st.local.v2.f64 	[%rd2+1008], {%fd25104, %fd25106};
	ld.local.f64 	%fd25107, [%rd1+1024];
	max.f64 	%fd25108, %fd25107, 0d0000000000000000;
	ld.local.f64 	%fd25109, [%rd1+1032];
	max.f64 	%fd25110, %fd25109, 0d0000000000000000;
	st.local.v2.f64 	[%rd2+1024], {%fd25108, %fd25110};
	ld.local.f64 	%fd25111, [%rd1+1040];
	max.f64 	%fd25112, %fd25111, 0d0000000000000000;
	ld.local.f64 	%fd25113, [%rd1+1048];
	max.f64 	%fd25114, %fd25113, 0d0000000000000000;
	st.local.v2.f64 	[%rd2+1040], {%fd25112, %fd25114};
	ld.local.f64 	%fd25115, [%rd1+1056];
	max.f64 	%fd25116, %fd25115, 0d0000000000000000;
	ld.local.f64 	%fd25117, [%rd1+1064];
	max.f64 	%fd25118, %fd25117, 0d0000000000000000;
	st.local.v2.f64 	[%rd2+1056], {%fd25116, %fd25118};
	ld.local.f64 	%fd25119, [%rd1+1072];
	max.f64 	%fd25120, %fd25119, 0d0000000000000000;
	ld.local.f64 	%fd25121, [%rd1+1080];
	max.f64 	%fd25122, %fd25121, 0d0000000000000000;
	st.local.v2.f64 	[%rd2+1072], {%fd25120, %fd25122};
	ld.local.f64 	%fd25123, [%rd1+1088];
	max.f64 	%fd25124, %fd25123, 0d0000000000000000;
	ld.local.f64 	%fd25125, [%rd1+1096];
	max.f64 	%fd25126, %fd25125, 0d0000000000000000;
	st.local.v2.f64 	[%rd2+1088], {%fd25124, %fd25126};
	ld.local.f64 	%fd25127, [%rd1+1104];
	max.f64 	%fd25128, %fd25127, 0d0000000000000000;
	st.local.f64 	[%rd2+1104], %fd25128;
	add.f64 	%fd25557, %fd25557, %fd2104;
	min.f64 	%fd25129, %fd4175, %fd25143;
	max.f64 	%fd25130, %fd25141, %fd25129;
	min.f64 	%fd25131, %fd25130, %fd25698;
	selp.f64 	%fd25556, %fd25130, %fd25131, %p1152;
	add.s32 	%r3386, %r3386, 1;
	mov.u32 	%r3385, %r3410;
	mov.f64 	%fd25558, %fd1515;
	bra.uni 	$L__BB0_846;
$L__BB0_946:
	ld.param.f64 	%fd25147, [_Z10RosenbrockPdddS_PiiiiiiddddddddPKdS2_S2_S2_S2_S2_S2_S2_i_param_15];
	setp.eq.s32 	%p1150, %r3398, 0;
	mul.f64 	%fd24850, %fd25147, %fd25698;
	selp.f64 	%fd25698, %fd4175, %fd24850, %p1150;
	setp.ne.s32 	%p1151, %r3386, 0;
	selp.u32 	%r3289, 1, 0, %p1151;
	add.s32 	%r3394, %r3394, %r3289;
	mov.b32 	%r3397, 1;
	mov.pred 	%p1152, 0;
	mov.u32 	%r3398, %r633;
	bra.uni 	$L__BB0_852;
$L__BB0_947:
	ld.param.f64 	%fd25152, [_Z10RosenbrockPdddS_PiiiiiiddddddddPKdS2_S2_S2_S2_S2_S2_S2_i_param_17];
	ld.param.u32 	%r3313, [_Z10RosenbrockPdddS_PiiiiiiddddddddPKdS2_S2_S2_S2_S2_S2_S2_i_param_9];
	ld.param.f64 	%fd25137, [_Z10RosenbrockPdddS_PiiiiiiddddddddPKdS2_S2_S2_S2_S2_S2_S2_i_param_2];
	sub.f64 	%fd7935, %fd25137, %fd25557;
	add.f64 	%fd7936, %fd25152, %fd7935;
	setp.le.f64 	%p1016, %fd7936, 0d0000000000000000;
	setp.le.s32 	%p1017, %r3393, %r3313;
	and.pred  	%p1018, %p1016, %p1017;
	setp.gtu.f64 	%p1019, %fd1515, %fd25152;
	and.pred  	%p1020, %p1018, %p1019;
	@%p1020 bra 	$L__BB0_849;
$L__BB0_948:
	ld.param.u32 	%r3316, [_Z10RosenbrockPdddS_PiiiiiiddddddddPKdS2_S2_S2_S2_S2_S2_S2_i_param_26];
	ld.param.u64 	%rd640, [_Z10RosenbrockPdddS_PiiiiiiddddddddPKdS2_S2_S2_S2_S2_S2_S2_i_param_4];
	ld.param.u64 	%rd639, [_Z10RosenbrockPdddS_PiiiiiiddddddddPKdS2_S2_S2_S2_S2_S2_S2_i_param_3];
	ld.param.u64 	%rd638, [_Z10RosenbrockPdddS_PiiiiiiddddddddPKdS2_S2_S2_S2_S2_S2_S2_i_param_0];
	mov.u32 	%r3111, %ctaid.x;
	mov.u32 	%r3112, %ntid.x;
	mov.u32 	%r3113, %tid.x;
	mad.lo.s32 	%r3114, %r3111, %r3112, %r3113;
	ld.local.v2.f64 	{%fd7937, %fd7938}, [%rd2];
	cvta.to.global.u64 	%rd309, %rd638;
	mul.wide.s32 	%rd310, %r3114, 8;
	add.s64 	%rd311, %rd309, %rd310;
	st.global.f64 	[%rd311], %fd7937;
	mul.wide.s32 	%rd312, %r3316, 8;
	add.s64 	%rd313, %rd311, %rd312;
	st.global.f64 	[%rd313], %fd7938;
	ld.local.v2.f64 	{%fd7939, %fd7940}, [%rd2+16];
	add.s64 	%rd314, %rd313, %rd312;
	st.global.f64 	[%rd314], %fd7939;
	add.s64 	%rd315, %rd314, %rd312;
	st.global.f64 	[%rd315], %fd7940;
	ld.local.v2.f64 	{%fd7941, %fd7942}, [%rd2+32];
	add.s64 	%rd316, %rd315, %rd312;
	st.global.f64 	[%rd316], %fd7941;
	add.s64 	%rd317, %rd316, %rd312;
	st.global.f64 	[%rd317], %fd7942;
	ld.local.v2.f64 	{%fd7943, %fd7944}, [%rd2+48];
	add.s64 	%rd318, %rd317, %rd312;
	st.global.f64 	[%rd318], %fd7943;
	add.s64 	%rd319, %rd318, %rd312;
	st.global.f64 	[%rd319], %fd7944;
	ld.local.v2.f64 	{%fd7945, %fd7946}, [%rd2+64];
	add.s64 	%rd320, %rd319, %rd312;
	st.global.f64 	[%rd320], %fd7945;
	add.s64 	%rd321, %rd320, %rd312;
	st.global.f64 	[%rd321], %fd7946;
	ld.local.v2.f64 	{%fd7947, %fd7948}, [%rd2+80];
	add.s64 	%rd322, %rd321, %rd312;
	st.global.f64 	[%rd322], %fd7947;
	add.s64 	%rd323, %rd322, %rd312;
	st.global.f64 	[%rd323], %fd7948;
	ld.local.v2.f64 	{%fd7949, %fd7950}, [%rd2+96];
	add.s64 	%rd324, %rd323, %rd312;
	st.global.f64 	[%rd324], %fd7949;
	add.s64 	%rd325, %rd324, %rd312;
	st.global.f64 	[%rd325], %fd7950;
	ld.local.v2.f64 	{%fd7951, %fd7952}, [%rd2+112];
	add.s64 	%rd326, %rd325, %rd312;
	st.global.f64 	[%rd326], %fd7951;
	add.s64 	%rd327, %rd326, %rd312;
	st.global.f64 	[%rd327], %fd7952;
	ld.local.v2.f64 	{%fd7953, %fd7954}, [%rd2+128];
	add.s64 	%rd328, %rd327, %rd312;
	st.global.f64 	[%rd328], %fd7953;
	add.s64 	%rd329, %rd328, %rd312;
	st.global.f64 	[%rd329], %fd7954;
	ld.local.v2.f64 	{%fd7955, %fd7956}, [%rd2+144];
	add.s64 	%rd330, %rd329, %rd312;
	st.global.f64 	[%rd330], %fd7955;
	add.s64 	%rd331, %rd330, %rd312;
	st.global.f64 	[%rd331], %fd7956;
	ld.local.v2.f64 	{%fd7957, %fd7958}, [%rd2+160];
	add.s64 	%rd332, %rd331, %rd312;
	st.global.f64 	[%rd332], %fd7957;
	add.s64 	%rd333, %rd332, %rd312;
	st.global.f64 	[%rd333], %fd7958;
	ld.local.v2.f64 	{%fd7959, %fd7960}, [%rd2+176];
	add.s64 	%rd334, %rd333, %rd312;
	st.global.f64 	[%rd334], %fd7959;
	add.s64 	%rd335, %rd334, %rd312;
	st.global.f64 	[%rd335], %fd7960;
	ld.local.v2.f64 	{%fd7961, %fd7962}, [%rd2+192];
	st.global.f64 	[%rd7], %fd7961;
	add.s64 	%rd336, %rd7, %rd312;
	st.global.f64 	[%rd336], %fd7962;
	ld.local.v2.f64 	{%fd7963, %fd7964}, [%rd2+208];
	add.s64 	%rd337, %rd336, %rd312;
	st.global.f64 	[%rd337], %fd7963;
	add.s64 	%rd338, %rd337, %rd312;
	st.global.f64 	[%rd338], %fd7964;
	ld.local.v2.f64 	{%fd7965, %fd7966}, [%rd2+224];
	add.s64 	%rd339, %rd338, %rd312;
	st.global.f64 	[%rd339], %fd7965;
	add.s64 	%rd340, %rd339, %rd312;
	st.global.f64 	[%rd340], %fd7966;
	ld.local.v2.f64 	{%fd7967, %fd7968}, [%rd2+240];
	add.s64 	%rd341, %rd340, %rd312;
	st.global.f64 	[%rd341], %fd7967;
	add.s64 	%rd342, %rd341, %rd312;
	st.global.f64 	[%rd342], %fd7968;
	ld.local.v2.f64 	{%fd7969, %fd7970}, [%rd2+256];
	add.s64 	%rd343, %rd342, %rd312;
	st.global.f64 	[%rd343], %fd7969;
	add.s64 	%rd344, %rd343, %rd312;
	st.global.f64 	[%rd344], %fd7970;
	ld.local.v2.f64 	{%fd7971, %fd7972}, [%rd2+272];
	add.s64 	%rd345, %rd344, %rd312;
	st.global.f64 	[%rd345], %fd7971;
	add.s64 	%rd346, %rd345, %rd312;
	st.global.f64 	[%rd346], %fd7972;
	ld.local.v2.f64 	{%fd7973, %fd7974}, [%rd2+288];
	add.s64 	%rd347, %rd346, %rd312;
	st.global.f64 	[%rd347], %fd7973;
	add.s64 	%rd348, %rd347, %rd312;
	st.global.f64 	[%rd348], %fd7974;
	ld.local.v2.f64 	{%fd7975, %fd7976}, [%rd2+304];
	add.s64 	%rd349, %rd348, %rd312;
	st.global.f64 	[%rd349], %fd7975;
	add.s64 	%rd350, %rd349, %rd312;
	st.global.f64 	[%rd350], %fd7976;
	ld.local.v2.f64 	{%fd7977, %fd7978}, [%rd2+320];
	add.s64 	%rd351, %rd350, %rd312;
	st.global.f64 	[%rd351], %fd7977;
	add.s64 	%rd352, %rd351, %rd312;
	st.global.f64 	[%rd352], %fd7978;
	ld.local.v2.f64 	{%fd7979, %fd7980}, [%rd2+336];
	add.s64 	%rd353, %rd352, %rd312;
	st.global.f64 	[%rd353], %fd7979;
	add.s64 	%rd354, %rd353, %rd312;
	st.global.f64 	[%rd354], %fd7980;
	ld.local.v2.f64 	{%fd7981, %fd7982}, [%rd2+352];
	add.s64 	%rd355, %rd354, %rd312;
	st.global.f64 	[%rd355], %fd7981;
	add.s64 	%rd356, %rd355, %rd312;
	st.global.f64 	[%rd356], %fd7982;
	ld.local.v2.f64 	{%fd7983, %fd7984}, [%rd2+368];
	add.s64 	%rd357, %rd356, %rd312;
	st.global.f64 	[%rd357], %fd7983;
	add.s64 	%rd358, %rd357, %rd312;
	st.global.f64 	[%rd358], %fd7984;
	ld.local.v2.f64 	{%fd7985, %fd7986}, [%rd2+384];
	add.s64 	%rd359, %rd358, %rd312;
	st.global.f64 	[%rd359], %fd7985;
	add.s64 	%rd360, %rd359, %rd312;
	st.global.f64 	[%rd360], %fd7986;
	ld.local.v2.f64 	{%fd7987, %fd7988}, [%rd2+400];
	add.s64 	%rd361, %rd360, %rd312;
	st.global.f64 	[%rd361], %fd7987;
	add.s64 	%rd362, %rd361, %rd312;
	st.global.f64 	[%rd362], %fd7988;
	ld.local.v2.f64 	{%fd7989, %fd7990}, [%rd2+416];
	add.s64 	%rd363, %rd362, %rd312;
	st.global.f64 	[%rd363], %fd7989;
	add.s64 	%rd364, %rd363, %rd312;
	st.global.f64 	[%rd364], %fd7990;
	ld.local.v2.f64 	{%fd7991, %fd7992}, [%rd2+432];
	add.s64 	%rd365, %rd364, %rd312;
	st.global.f64 	[%rd365], %fd7991;
	add.s64 	%rd366, %rd365, %rd312;
	st.global.f64 	[%rd366], %fd7992;
	ld.local.v2.f64 	{%fd7993, %fd7994}, [%rd2+448];
	add.s64 	%rd367, %rd366, %rd312;
	st.global.f64 	[%rd367], %fd7993;
	add.s64 	%rd368, %rd367, %rd312;
	st.global.f64 	[%rd368], %fd7994;
	ld.local.v2.f64 	{%fd7995, %fd7996}, [%rd2+464];
	add.s64 	%rd369, %rd368, %rd312;
	st.global.f64 	[%rd369], %fd7995;
	add.s64 	%rd370, %rd369, %rd312;
	st.global.f64 	[%rd370], %fd7996;
	ld.local.v2.f64 	{%fd7997, %fd7998}, [%rd2+480];
	add.s64 	%rd371, %rd370, %rd312;
	st.global.f64 	[%rd371], %fd7997;
	add.s64 	%rd372, %rd371, %rd312;
	st.global.f64 	[%rd372], %fd7998;
	ld.local.v2.f64 	{%fd7999, %fd8000}, [%rd2+496];
	add.s64 	%rd373, %rd372, %rd312;
	st.global.f64 	[%rd373], %fd7999;
	add.s64 	%rd374, %rd373, %rd312;
	st.global.f64 	[%rd374], %fd8000;
	ld.local.v2.f64 	{%fd8001, %fd8002}, [%rd2+512];
	add.s64 	%rd375, %rd374, %rd312;
	st.global.f64 	[%rd375], %fd8001;
	add.s64 	%rd376, %rd375, %rd312;
	st.global.f64 	[%rd376], %fd8002;
	ld.local.v2.f64 	{%fd8003, %fd8004}, [%rd2+528];
	add.s64 	%rd377, %rd376, %rd312;
	st.global.f64 	[%rd377], %fd8003;
	add.s64 	%rd378, %rd377, %rd312;
	st.global.f64 	[%rd378], %fd8004;
	ld.local.v2.f64 	{%fd8005, %fd8006}, [%rd2+544];
	add.s64 	%rd379, %rd378, %rd312;
	st.global.f64 	[%rd379], %fd8005;
	add.s64 	%rd380, %rd379, %rd312;
	st.global.f64 	[%rd380], %fd8006;
	ld.local.v2.f64 	{%fd8007, %fd8008}, [%rd2+560];
	add.s64 	%rd381, %rd380, %rd312;
	st.global.f64 	[%rd381], %fd8007;
	add.s64 	%rd382, %rd381, %rd312;
	st.global.f64 	[%rd382], %fd8008;
	ld.local.v2.f64 	{%fd8009, %fd8010}, [%rd2+576];
	add.s64 	%rd383, %rd382, %rd312;
	st.global.f64 	[%rd383], %fd8009;
	add.s64 	%rd384, %rd383, %rd312;
	st.global.f64 	[%rd384], %fd8010;
	ld.local.v2.f64 	{%fd8011, %fd8012}, [%rd2+592];
	add.s64 	%rd385, %rd384, %rd312;
	st.global.f64 	[%rd385], %fd8011;
	add.s64 	%rd386, %rd385, %rd312;
	st.global.f64 	[%rd386], %fd8012;
	ld.local.v2.f64 	{%fd8013, %fd8014}, [%rd2+608];
	add.s64 	%rd387, %rd386, %rd312;
	st.global.f64 	[%rd387], %fd8013;
	add.s64 	%rd388, %rd387, %rd312;
	st.global.f64 	[%rd388], %fd8014;
	ld.local.v2.f64 	{%fd8015, %fd8016}, [%rd2+624];
	add.s64 	%rd389, %rd388, %rd312;
	st.global.f64 	[%rd389], %fd8015;
	add.s64 	%rd390, %rd389, %rd312;
	st.global.f64 	[%rd390], %fd8016;
	ld.local.v2.f64 	{%fd8017, %fd8018}, [%rd2+640];
	add.s64 	%rd391, %rd390, %rd312;
	st.global.f64 	[%rd391], %fd8017;
	add.s64 	%rd392, %rd391, %rd312;
	st.global.f64 	[%rd392], %fd8018;
	ld.local.v2.f64 	{%fd8019, %fd8020}, [%rd2+656];
	add.s64 	%rd393, %rd392, %rd312;
	st.global.f64 	[%rd393], %fd8019;
	add.s64 	%rd394, %rd393, %rd312;
	st.global.f64 	[%rd394], %fd8020;
	ld.local.v2.f64 	{%fd8021, %fd8022}, [%rd2+672];
	add.s64 	%rd395, %rd394, %rd312;
	st.global.f64 	[%rd395], %fd8021;
	add.s64 	%rd396, %rd395, %rd312;
	st.global.f64 	[%rd396], %fd8022;
	ld.local.v2.f64 	{%fd8023, %fd8024}, [%rd2+688];
	add.s64 	%rd397, %rd396, %rd312;
	st.global.f64 	[%rd397], %fd8023;
	add.s64 	%rd398, %rd397, %rd312;
	st.global.f64 	[%rd398], %fd8024;
	ld.local.v2.f64 	{%fd8025, %fd8026}, [%rd2+704];
	st.global.f64 	[%rd8], %fd8025;
	add.s64 	%rd399, %rd8, %rd312;
	st.global.f64 	[%rd399], %fd8026;
	ld.local.v2.f64 	{%fd8027, %fd8028}, [%rd2+720];
	add.s64 	%rd400, %rd399, %rd312;
	st.global.f64 	[%rd400], %fd8027;
	add.s64 	%rd401, %rd400, %rd312;
	st.global.f64 	[%rd401], %fd8028;
	ld.local.v2.f64 	{%fd8029, %fd8030}, [%rd2+736];
	add.s64 	%rd402, %rd401, %rd312;
	st.global.f64 	[%rd402], %fd8029;
	add.s64 	%rd403, %rd402, %rd312;
	st.global.f64 	[%rd403], %fd8030;
	ld.local.v2.f64 	{%fd8031, %fd8032}, [%rd2+752];
	add.s64 	%rd404, %rd403, %rd312;
	st.global.f64 	[%rd404], %fd8031;
	add.s64 	%rd405, %rd404, %rd312;
	st.global.f64 	[%rd405], %fd8032;
	ld.local.v2.f64 	{%fd8033, %fd8034}, [%rd2+768];
	add.s64 	%rd406, %rd405, %rd312;
	st.global.f64 	[%rd406], %fd8033;
	add.s64 	%rd407, %rd406, %rd312;
	st.global.f64 	[%rd407], %fd8034;
	ld.local.v2.f64 	{%fd8035, %fd8036}, [%rd2+784];
	add.s64 	%rd408, %rd407, %rd312;
	st.global.f64 	[%rd408], %fd8035;
	add.s64 	%rd409, %rd408, %rd312;
	st.global.f64 	[%rd409], %fd8036;
	ld.local.v2.f64 	{%fd8037, %fd8038}, [%rd2+800];
	add.s64 	%rd410, %rd409, %rd312;
	st.global.f64 	[%rd410], %fd8037;
	add.s64 	%rd411, %rd410, %rd312;
	st.global.f64 	[%rd411], %fd8038;
	ld.local.v2.f64 	{%fd8039, %fd8040}, [%rd2+816];
	add.s64 	%rd412, %rd411, %rd312;
	st.global.f64 	[%rd412], %fd8039;
	add.s64 	%rd413, %rd412, %rd312;
	st.global.f64 	[%rd413], %fd8040;
	ld.local.v2.f64 	{%fd8041, %fd8042}, [%rd2+832];
	add.s64 	%rd414, %rd413, %rd312;
	st.global.f64 	[%rd414], %fd8041;
	add.s64 	%rd415, %rd414, %rd312;
	st.global.f64 	[%rd415], %fd8042;
	ld.local.v2.f64 	{%fd8043, %fd8044}, [%rd2+848];
	add.s64 	%rd416, %rd415, %rd312;
	st.global.f64 	[%rd416], %fd8043;
	add.s64 	%rd417, %rd416, %rd312;
	st.global.f64 	[%rd417], %fd8044;
	ld.local.v2.f64 	{%fd8045, %fd8046}, [%rd2+864];
	add.s64 	%rd418, %rd417, %rd312;
	st.global.f64 	[%rd418], %fd8045;
	add.s64 	%rd419, %rd418, %rd312;
	st.global.f64 	[%rd419], %fd8046;
	ld.local.v2.f64 	{%fd8047, %fd8048}, [%rd2+880];
	add.s64 	%rd420, %rd419, %rd312;
	st.global.f64 	[%rd420], %fd8047;
	add.s64 	%rd421, %rd420, %rd312;
	st.global.f64 	[%rd421], %fd8048;
	ld.local.v2.f64 	{%fd8049, %fd8050}, [%rd2+896];
	add.s64 	%rd422, %rd421, %rd312;
	st.global.f64 	[%rd422], %fd8049;
	add.s64 	%rd423, %rd422, %rd312;
	st.global.f64 	[%rd423], %fd8050;
	ld.local.v2.f64 	{%fd8051, %fd8052}, [%rd2+912];
	add.s64 	%rd424, %rd423, %rd312;
	st.global.f64 	[%rd424], %fd8051;
	add.s64 	%rd425, %rd424, %rd312;
	st.global.f64 	[%rd425], %fd8052;
	ld.local.v2.f64 	{%fd8053, %fd8054}, [%rd2+928];
	add.s64 	%rd426, %rd425, %rd312;
	st.global.f64 	[%rd426], %fd8053;
	add.s64 	%rd427, %rd426, %rd312;
	st.global.f64 	[%rd427], %fd8054;
	ld.local.v2.f64 	{%fd8055, %fd8056}, [%rd2+944];
	add.s64 	%rd428, %rd427, %rd312;
	st.global.f64 	[%rd428], %fd8055;
	add.s64 	%rd429, %rd428, %rd312;
	st.global.f64 	[%rd429], %fd8056;
	ld.local.v2.f64 	{%fd8057, %fd8058}, [%rd2+960];
	add.s64 	%rd430, %rd429, %rd312;
	st.global.f64 	[%rd430], %fd8057;
	add.s64 	%rd431, %rd430, %rd312;
	st.global.f64 	[%rd431], %fd8058;
	ld.local.v2.f64 	{%fd8059, %fd8060}, [%rd2+976];
	add.s64 	%rd432, %rd431, %rd312;
	st.global.f64 	[%rd432], %fd8059;
	add.s64 	%rd433, %rd432, %rd312;
	st.global.f64 	[%rd433], %fd8060;
	ld.local.v2.f64 	{%fd8061, %fd8062}, [%rd2+992];
	add.s64 	%rd434, %rd433, %rd312;
	st.global.f64 	[%rd434], %fd8061;
	add.s64 	%rd435, %rd434, %rd312;
	st.global.f64 	[%rd435], %fd8062;
	ld.local.v2.f64 	{%fd8063, %fd8064}, [%rd2+1008];
	add.s64 	%rd436, %rd435, %rd312;
	st.global.f64 	[%rd436], %fd8063;
	add.s64 	%rd437, %rd436, %rd312;
	st.global.f64 	[%rd437], %fd8064;
	ld.local.v2.f64 	{%fd8065, %fd8066}, [%rd2+1024];
	add.s64 	%rd438, %rd437, %rd312;
	st.global.f64 	[%rd438], %fd8065;
	add.s64 	%rd439, %rd438, %rd312;
	st.global.f64 	[%rd439], %fd8066;
	ld.local.v2.f64 	{%fd8067, %fd8068}, [%rd2+1040];
	add.s64 	%rd440, %rd439, %rd312;
	st.global.f64 	[%rd440], %fd8067;
	add.s64 	%rd441, %rd440, %rd312;
	st.global.f64 	[%rd441], %fd8068;
	ld.local.v2.f64 	{%fd8069, %fd8070}, [%rd2+1056];
	add.s64 	%rd442, %rd441, %rd312;
	st.global.f64 	[%rd442], %fd8069;
	add.s64 	%rd443, %rd442, %rd312;
	st.global.f64 	[%rd443], %fd8070;
	ld.local.v2.f64 	{%fd8071, %fd8072}, [%rd2+1072];
	add.s64 	%rd444, %rd443, %rd312;
	st.global.f64 	[%rd444], %fd8071;
	add.s64 	%rd445, %rd444, %rd312;
	st.global.f64 	[%rd445], %fd8072;
	ld.local.v2.f64 	{%fd8073, %fd8074}, [%rd2+1088];
	add.s64 	%rd446, %rd445, %rd312;
	st.global.f64 	[%rd446], %fd8073;
	add.s64 	%rd447, %rd446, %rd312;
	st.global.f64 	[%rd447], %fd8074;
	ld.local.f64 	%fd8075, [%rd2+1104];
	add.s64 	%rd448, %rd447, %rd312;
	st.global.f64 	[%rd448], %fd8075;
	cvta.to.global.u64 	%rd449, %rd640;
	mul.wide.s32 	%rd450, %r3114, 4;
	add.s64 	%rd451, %rd449, %rd450;
	st.global.u32 	[%rd451], %r3385;
	mul.wide.s32 	%rd452, %r3316, 4;
	add.s64 	%rd453, %rd451, %rd452;
	st.global.u32 	[%rd453], %r3386;
	add.s64 	%rd454, %rd453, %rd452;
	st.global.u32 	[%rd454], %r3393;
	add.s64 	%rd455, %rd454, %rd452;
	st.global.u32 	[%rd455], %r3386;
	add.s64 	%rd456, %rd455, %rd452;
	st.global.u32 	[%rd456], %r3394;
	add.s64 	%rd457, %rd456, %rd452;
	st.global.u32 	[%rd457], %r3395;
	add.s64 	%rd458, %rd457, %rd452;
	st.global.u32 	[%rd458], %r3401;
	add.s64 	%rd459, %rd458, %rd452;
	mov.b32 	%r3115, 0;
	st.global.u32 	[%rd459], %r3115;
	cvta.to.global.u64 	%rd460, %rd639;
	add.s64 	%rd461, %rd460, %rd310;
	st.global.f64 	[%rd461], %fd25557;
	add.s64 	%rd462, %rd461, %rd312;
	st.global.f64 	[%rd462], %fd25558;
$L__BB0_949:
	ret;

}
	// .globl	_Z15Rosenbrock_ros3PdddS_PiiiiiddddddddPKdS2_S2_S2_S2_S2_S2_S2_i
.visible .entry _Z15Rosenbrock_ros3PdddS_PiiiiiddddddddPKdS2_S2_S2_S2_S2_S2_S2_i(
	.param .u64 .ptr .align 1 _Z15Rosenbrock_ros3PdddS_PiiiiiddddddddPKdS2_S2_S2_S2_S2_S2_S2_i_param_0,
	.param .f64 _Z15Rosenbrock_ros3PdddS_PiiiiiddddddddPKdS2_S2_S2_S2_S2_S2_S2_i_param_1,
	.param .f64 _Z15Rosenbrock_ros3PdddS_PiiiiiddddddddPKdS2_S2_S2_S2_S2_S2_S2_i_param_2,
	.param .u64 .ptr .align 1 _Z15Rosenbrock_ros3PdddS_PiiiiiddddddddPKdS2_S2_S2_S2_S2_S2_S2_i_param_3,
	.param .u64 .ptr .align 1 _Z15Rosenbrock_ros3PdddS_PiiiiiddddddddPKdS2_S2_S2_S2_S2_S2_S2_i_param_4,
	.param .u32 _Z15Rosenbrock_ros3PdddS_PiiiiiddddddddPKdS2_S2_S2_S2_S2_S2_S2_i_param_5,
	.param .u32 _Z15Rosenbrock_ros3PdddS_PiiiiiddddddddPKdS2_S2_S2_S2_S2_S2_S2_i_param_6,
	.param .u32 _Z15Rosenbrock_ros3PdddS_PiiiiiddddddddPKdS2_S2_S2_S2_S2_S2_S2_i_param_7,
	.param .u32 _Z15Rosenbrock_ros3PdddS_PiiiiiddddddddPKdS2_S2_S2_S2_S2_S2_S2_i_param_8,
	.param .f64 _Z15Rosenbrock_ros3PdddS_PiiiiiddddddddPKdS2_S2_S2_S2_S2_S2_S2_i_param_9,
	.param .f64 _Z15Rosenbrock_ros3PdddS_PiiiiiddddddddPKdS2_S2_S2_S2_S2_S2_S2_i_param_10,
	.param .f64 _Z15Rosenbrock_ros3PdddS_PiiiiiddddddddPKdS2_S2_S2_S2_S2_S2_S2_i_param_11,
	.param .f64 _Z15Rosenbrock_ros3PdddS_PiiiiiddddddddPKdS2_S2_S2_S2_S2_S2_S2_i_param_12,
	.param .f64 _Z15Rosenbrock_ros3PdddS_PiiiiiddddddddPKdS2_S2_S2_S2_S2_S2_S2_i_param_13,
	.param .f64 _Z15Rosenbrock_ros3PdddS_PiiiiiddddddddPKdS2_S2_S2_S2_S2_S2_S2_i_param_14,
	.param .f64 _Z15Rosenbrock_ros3PdddS_PiiiiiddddddddPKdS2_S2_S2_S2_S2_S2_S2_i_param_15,
	.param .f64 _Z15Rosenbrock_ros3PdddS_PiiiiiddddddddPKdS2_S2_S2_S2_S2_S2_S2_i_param_16,
	.param .u64 .ptr .align 1 _Z15Rosenbrock_ros3PdddS_PiiiiiddddddddPKdS2_S2_S2_S2_S2_S2_S2_i_param_17,
	.param .u64 .ptr .align 1 _Z15Rosenbrock_ros3PdddS_PiiiiiddddddddPKdS2_S2_S2_S2_S2_S2_S2_i_param_18,
	.param .u64 .ptr .align 1 _Z15Rosenbrock_ros3PdddS_PiiiiiddddddddPKdS2_S2_S2_S2_S2_S2_S2_i_param_19,
	.param .u64 .ptr .align 1 _Z15Rosenbrock_ros3PdddS_PiiiiiddddddddPKdS2_S2_S2_S2_S2_S2_S2_i_param_20,
	.param .u64 .ptr .align 1 _Z15Rosenbrock_ros3PdddS_PiiiiiddddddddPKdS2_S2_S2_S2_S2_S2_S2_i_param_21,
	.param .u64 .ptr .align 1 _Z15Rosenbrock_ros3PdddS_PiiiiiddddddddPKdS2_S2_S2_S2_S2_S2_S2_i_param_22,
	.param .u64 .ptr .align 1 _Z15Rosenbrock_ros3PdddS_PiiiiiddddddddPKdS2_S2_S2_S2_S2_S2_S2_i_param_23,
	.param .u64 .ptr .align 1 _Z15Rosenbrock_ros3PdddS_PiiiiiddddddddPKdS2_S2_S2_S2_S2_S2_S2_i_param_24,
	.param .u32 _Z15Rosenbrock_ros3PdddS_PiiiiiddddddddPKdS2_S2_S2_S2_S2_S2_S2_i_param_25
)
{
	.local .align 16 .b8 	__local_depot1[30464];
	.reg .b64 	%SP;
	.reg .b64 	%SPL;
	.reg .pred 	%p<1130>;
	.reg .b32 	%r<3309>;
	.reg .b32 	%f<249>;
	.reg .b64 	%rd<555>;
	.reg .b64 	%fd<33410>;

	mov.u64 	%SPL, __local_depot1;
	ld.param.u32 	%r663, [_Z15Rosenbrock_ros3PdddS_PiiiiiddddddddPKdS2_S2_S2_S2_S2_S2_S2_i_param_25];
	add.u64 	%rd1, %SPL, 0;
	add.u64 	%rd2, %SPL, 1112;
	add.u64 	%rd3, %SPL, 2224;
	add.u64 	%rd4, %SPL, 3344;
	add.u64 	%rd5, %SPL, 15232;
	add.u64 	%rd6, %SPL, 27120;
	mov.u32 	%r664, %ctaid.x;
	mov.u32 	%r665, %ntid.x;
	mov.u32 	%r666, %tid.x;
	mad.lo.s32 	%r667, %r664, %r665, %r666;
	setp.ge.s32 	%p4, %r667, %r663;
	@%p4 bra 	$L__BB1_929;
	ld.param.u32 	%r3219, [_Z15Rosenbrock_ros3PdddS_PiiiiiddddddddPKdS2_S2_S2_S2_S2_S2_S2_i_param_25];
	ld.param.u64 	%rd553, [_Z15Rosenbrock_ros3PdddS_PiiiiiddddddddPKdS2_S2_S2_S2_S2_S2_S2_i_param_24];
	ld.param.u64 	%rd552, [_Z15Rosenbrock_ros3PdddS_PiiiiiddddddddPKdS2_S2_S2_S2_S2_S2_S2_i_param_22];
	ld.param.u64 	%rd534, [_Z15Rosenbrock_ros3PdddS_PiiiiiddddddddPKdS2_S2_S2_S2_S2_S2_S2_i_param_0];
	cvta.to.global.u64 	%rd28, %rd534;
	cvta.to.global.u64 	%rd29, %rd552;
	cvta.to.global.u64 	%rd30, %rd553;
	mul.wide.s32 	%rd31, %r667, 8;
	add.s64 	%rd32, %rd28, %rd31;
	ld.global.f64 	%fd4897, [%rd32];
	st.local.f64 	[%rd2], %fd4897;
	mul.wide.s32 	%rd33, %r3219, 8;
	add.s64 	%rd34, %rd32, %rd33;
	ld.global.f64 	%fd4898, [%rd34];
	st.local.f64 	[%rd2+8], %fd4898;
	shl.b32 	%r2, %r3219, 1;
	add.s64 	%rd35, %rd34, %rd33;
	ld.global.f64 	%fd4899, [%rd35];
	st.local.f64 	[%rd2+16], %fd4899;
	add.s64 	%rd36, %rd35, %rd33;
	ld.global.f64 	%fd4900, [%rd36];
	st.local.f64 	[%rd2+24], %fd4900;
	add.s64 	%rd37, %rd36, %rd33;
	ld.global.f64 	%fd4901, [%rd37];
	st.local.f64 	[%rd2+32], %fd4901;
	add.s64 	%rd38, %rd37, %rd33;
	ld.global.f64 	%fd4902, [%rd38];
	st.local.f64 	[%rd2+40], %fd4902;
	add.s64 	%rd39, %rd38, %rd33;
	ld.global.f64 	%fd4903, [%rd39];
	st.local.f64 	[%rd2+48], %fd4903;
	add.s64 	%rd40, %rd39, %rd33;
	ld.global.f64 	%fd4904, [%rd40];
	st.local.f64 	[%rd2+56], %fd4904;
	add.s64 	%rd41, %rd40, %rd33;
	ld.global.f64 	%fd4905, [%rd41];
	st.local.f64 	[%rd2+64], %fd4905;
	add.s64 	%rd42, %rd41, %rd33;
	ld.global.f64 	%fd4906, [%rd42];
	st.local.f64 	[%rd2+72], %fd4906;
	add.s64 	%rd43, %rd42, %rd33;
	ld.global.f64 	%fd4907, [%rd43];
	st.local.f64 	[%rd2+80], %fd4907;
	add.s64 	%rd44, %rd43, %rd33;
	ld.global.f64 	%fd4908, [%rd44];
	st.local.f64 	[%rd2+88], %fd4908;
	add.s64 	%rd45, %rd44, %rd33;
	ld.global.f64 	%fd4909, [%rd45];
	st.local.f64 	[%rd2+96], %fd4909;
	add.s64 	%rd46, %rd45, %rd33;
	ld.global.f64 	%fd4910, [%rd46];
	st.local.f64 	[%rd2+104], %fd4910;
	add.s64 	%rd47, %rd46, %rd33;
	ld.global.f64 	%fd4911, [%rd47];
	st.local.f64 	[%rd2+112], %fd4911;
	add.s64 	%rd48, %rd47, %rd33;
	ld.global.f64 	%fd4912, [%rd48];
	st.local.f64 	[%rd2+120], %fd4912;
	add.s64 	%rd49, %rd48, %rd33;
	ld.global.f64 	%fd4913, [%rd49];
	st.local.f64 	[%rd2+128], %fd4913;
	add.s64 	%rd50, %rd49, %rd33;
	ld.global.f64 	%fd4914, [%rd50];
	st.local.f64 	[%rd2+136], %fd4914;
	add.s64 	%rd51, %rd50, %rd33;
	ld.global.f64 	%fd4915, [%rd51];
	st.local.f64 	[%rd2+144], %fd4915;
	add.s64 	%rd52, %rd51, %rd33;
	ld.global.f64 	%fd4916, [%rd52];
	st.local.f64 	[%rd2+152], %fd4916;
	add.s64 	%rd53, %rd52, %rd33;
	ld.global.f64 	%fd4917, [%rd53];
	st.local.f64 	[%rd2+160], %fd4917;
	add.s64 	%rd54, %rd53, %rd33;
	ld.global.f64 	%fd4918, [%rd54];
	st.local.f64 	[%rd2+168], %fd4918;
	add.s64 	%rd55, %rd54, %rd33;
	ld.global.f64 	%fd4919, [%rd55];
	st.local.f64 	[%rd2+176], %fd4919;
	add.s64 	%rd56, %rd55, %rd33;
	ld.global.f64 	%fd4920, [%rd56];
	st.local.f64 	[%rd2+184], %fd4920;
	add.s64 	%rd57, %rd56, %rd33;
	ld.global.f64 	%fd4921, [%rd57];
	st.local.f64 	[%rd2+192], %fd4921;
	add.s64 	%rd58, %rd57, %rd33;
	ld.global.f64 	%fd4922, [%rd58];
	st.local.f64 	[%rd2+200], %fd4922;
	add.s64 	%rd59, %rd58, %rd33;
	ld.global.f64 	%fd4923, [%rd59];
	st.local.f64 	[%rd2+208], %fd4923;
	add.s64 	%rd60, %rd59, %rd33;
	ld.global.f64 	%fd4924, [%rd60];
	st.local.f64 	[%rd2+216], %fd4924;
	add.s64 	%rd7, %rd60, %rd33;
	ld.global.f64 	%fd4925, [%rd7];
	st.local.f64 	[%rd2+224], %fd4925;
	add.s64 	%rd61, %rd7, %rd33;
	ld.global.f64 	%fd4926, [%rd61];
	st.local.f64 	[%rd2+232], %fd4926;
	add.s64 	%rd62, %rd61, %rd33;
	ld.global.f64 	%fd4927, [%rd62];
	st.local.f64 	[%rd2+240], %fd4927;
	add.s64 	%rd63, %rd62, %rd33;
	ld.global.f64 	%fd4928, [%rd63];
	st.local.f64 	[%rd2+248], %fd4928;
	add.s64 	%rd64, %rd63, %rd33;
	ld.global.f64 	%fd4929, [%rd64];
	st.local.f64 	[%rd2+256], %fd4929;
	add.s64 	%rd65, %rd64, %rd33;
	ld.global.f64 	%fd4930, [%rd65];
	st.local.f64 	[%rd2+264], %fd4930;
	add.s64 	%rd66, %rd65, %rd33;
	ld.global.f64 	%fd4931, [%rd66];
	st.local.f64 	[%rd2+272], %fd4931;
	add.s64 	%rd67, %rd66, %rd33;
	ld.global.f64 	%fd4932, [%rd67];
	st.local.f64 	[%rd2+280], %fd4932;
	add.s64 	%rd68, %rd67, %rd33;
	ld.global.f64 	%fd4933, [%rd68];
	st.local.f64 	[%rd2+288], %fd4933;
	add.s64 	%rd69, %rd68, %rd33;
	ld.global.f64 	%fd4934, [%rd69];
	st.local.f64 	[%rd2+296], %fd4934;
	add.s64 	%rd70, %rd69, %rd33;
	ld.global.f64 	%fd4935, [%rd70];
	st.local.f64 	[%rd2+304], %fd4935;
	add.s64 	%rd71, %rd70, %rd33;
	ld.global.f64 	%fd4936, [%rd71];
	st.local.f64 	[%rd2+312], %fd4936;
	add.s64 	%rd72, %rd71, %rd33;
	ld.global.f64 	%fd4937, [%rd72];
	st.local.f64 	[%rd2+320], %fd4937;
	add.s64 	%rd73, %rd72, %rd33;
	ld.global.f64 	%fd4938, [%rd73];
	st.local.f64 	[%rd2+328], %fd4938;
	add.s64 	%rd74, %rd73, %rd33;
	ld.global.f64 	%fd4939, [%rd74];
	st.local.f64 	[%rd2+336], %fd4939;
	add.s64 	%rd75, %rd74, %rd33;
	ld.global.f64 	%fd4940, [%rd75];
	st.local.f64 	[%rd2+344], %fd4940;
	add.s64 	%rd76, %rd75, %rd33;
	ld.global.f64 	%fd4941, [%rd76];
	st.local.f64 	[%rd2+352], %fd4941;
	add.s64 	%rd77, %rd76, %rd33;
	ld.global.f64 	%fd4942, [%rd77];
	st.local.f64 	[%rd2+360], %fd4942;
	add.s64 	%rd78, %rd77, %rd33;
	ld.global.f64 	%fd4943, [%rd78];
	st.local.f64 	[%rd2+368], %fd4943;
	add.s64 	%rd79, %rd78, %rd33;
	ld.global.f64 	%fd4944, [%rd79];
	st.local.f64 	[%rd2+376], %fd4944;
	add.s64 	%rd80, %rd79, %rd33;
	ld.global.f64 	%fd4945, [%rd80];
	st.local.f64 	[%rd2+384], %fd4945;
	add.s64 	%rd81, %rd80, %rd33;
	ld.global.f64 	%fd4946, [%rd81];
	st.local.f64 	[%rd2+392], %fd4946;
	add.s64 	%rd82, %rd81, %rd33;
	ld.global.f64 	%fd4947, [%rd82];
	st.local.f64 	[%rd2+400], %fd4947;
	add.s64 	%rd83, %rd82, %rd33;
	ld.global.f64 	%fd4948, [%rd83];
	st.local.f64 	[%rd2+408], %fd4948;
	add.s64 	%rd84, %rd83, %rd33;
	ld.global.f64 	%fd4949, [%rd84];
	st.local.f64 	[%rd2+416], %fd4949;
	add.s64 	%rd85, %rd84, %rd33;
	ld.global.f64 	%fd4950, [%rd85];
	st.local.f64 	[%rd2+424], %fd4950;
	add.s64 	%rd86, %rd85, %rd33;
	ld.global.f64 	%fd4951, [%rd86];
	st.local.f64 	[%rd2+432], %fd4951;
	add.s64 	%rd87, %rd86, %rd33;
	ld.global.f64 	%fd4952, [%rd87];
	st.local.f64 	[%rd2+440], %fd4952;
	add.s64 	%rd88, %rd87, %rd33;
	ld.global.f64 	%fd4953, [%rd88];
	st.local.f64 	[%rd2+448], %fd4953;
	add.s64 	%rd89, %rd88, %rd33;
	ld.global.f64 	%fd4954, [%rd89];
	st.local.f64 	[%rd2+456], %fd4954;
	add.s64 	%rd90, %rd89, %rd33;
	ld.global.f64 	%fd4955, [%rd90];
	st.local.f64 	[%rd2+464], %fd4955;
	add.s64 	%rd91, %rd90, %rd33;
	ld.global.f64 	%fd4956, [%rd91];
	st.local.f64 	[%rd2+472], %fd4956;
	add.s64 	%rd92, %rd91, %rd33;
	ld.global.f64 	%fd4957, [%rd92];
	st.local.f64 	[%rd2+480], %fd4957;
	add.s64 	%rd93, %rd92, %rd33;
	ld.global.f64 	%fd4958, [%rd93];
	st.local.f64 	[%rd2+488], %fd4958;
	add.s64 	%rd94, %rd93, %rd33;
	ld.global.f64 	%fd4959, [%rd94];
	st.local.f64 	[%rd2+496], %fd4959;
	add.s64 	%rd95, %rd94, %rd33;
	ld.global.f64 	%fd4960, [%rd95];
	st.local.f64 	[%rd2+504], %fd4960;
	add.s64 	%rd96, %rd95, %rd33;
	ld.global.f64 	%fd4961, [%rd96];
	st.local.f64 	[%rd2+512], %fd4961;
	add.s64 	%rd97, %rd96, %rd33;
	ld.global.f64 	%fd4962, [%rd97];
	st.local.f64 	[%rd2+520], %fd4962;
	add.s64 	%rd98, %rd97, %rd33;
	ld.global.f64 	%fd4963, [%rd98];
	st.local.f64 	[%rd2+528], %fd4963;
	add.s64 	%rd99, %rd98, %rd33;
	ld.global.f64 	%fd4964, [%rd99];
	st.local.f64 	[%rd2+536], %fd4964;
	add.s64 	%rd100, %rd99, %rd33;
	ld.global.f64 	%fd4965, [%rd100];
	st.local.f64 	[%rd2+544], %fd4965;
	add.s64 	%rd101, %rd100, %rd33;
	ld.global.f64 	%fd4966, [%rd101];
	st.local.f64 	[%rd2+552], %fd4966;
	add.s64 	%rd102, %rd101, %rd33;
	ld.global.f64 	%fd4967, [%rd102];
	st.local.f64 	[%rd2+560], %fd4967;
	add.s64 	%rd103, %rd102, %rd33;
	ld.global.f64 	%fd4968, [%rd103];
	st.local.f64 	[%rd2+568], %fd4968;
	add.s64 	%rd104, %rd103, %rd33;
	ld.global.f64 	%fd4969, [%rd104];
	st.local.f64 	[%rd2+576], %fd4969;
	add.s64 	%rd105, %rd104, %rd33;
	ld.global.f64 	%fd4970, [%rd105];
	st.local.f64 	[%rd2+584], %fd4970;
	add.s64 	%rd106, %rd105, %rd33;
	ld.global.f64 	%fd4971, [%rd106];
	st.local.f64 	[%rd2+592], %fd4971;
	add.s64 	%rd107, %rd106, %rd33;
	ld.global.f64 	%fd4972, [%rd107];
	st.local.f64 	[%rd2+600], %fd4972;
	add.s64 	%rd108, %rd107, %rd33;
	ld.global.f64 	%fd4973, [%rd108];
	st.local.f64 	[%rd2+608], %fd4973;
	add.s64 	%rd109, %rd108, %rd33;
	ld.global.f64 	%fd4974, [%rd109];
	st.local.f64 	[%rd2+616], %fd4974;
	add.s64 	%rd110, %rd109, %rd33;
	ld.global.f64 	%fd4975, [%rd110];
	st.local.f64 	[%rd2+624], %fd4975;
	add.s64 	%rd111, %rd110, %rd33;
	ld.global.f64 	%fd4976, [%rd111];
	st.local.f64 	[%rd2+632], %fd4976;
	add.s64 	%rd112, %rd111, %rd33;
	ld.global.f64 	%fd4977, [%rd112];
	st.local.f64 	[%rd2+640], %fd4977;
	add.s64 	%rd113, %rd112, %rd33;
	ld.global.f64 	%fd4978, [%rd113];
	st.local.f64 	[%rd2+648], %fd4978;
	add.s64 	%rd114, %rd113, %rd33;
	ld.global.f64 	%fd4979, [%rd114];
	st.local.f64 	[%rd2+656], %fd4979;
	add.s64 	%rd115, %rd114, %rd33;
	ld.global.f64 	%fd4980, [%rd115];
	st.local.f64 	[%rd2+664], %fd4980;
	add.s64 	%rd116, %rd115, %rd33;
	ld.global.f64 	%fd4981, [%rd116];
	st.local.f64 	[%rd2+672], %fd4981;
	add.s64 	%rd117, %rd116, %rd33;
	ld.global.f64 	%fd4982, [%rd117];
	st.local.f64 	[%rd2+680], %fd4982;
	add.s64 	%rd118, %rd117, %rd33;
	ld.global.f64 	%fd4983, [%rd118];
	st.local.f64 	[%rd2+688], %fd4983;
	add.s64 	%rd119, %rd118, %rd33;
	ld.global.f64 	%fd4984, [%rd119];
	st.local.f64 	[%rd2+696], %fd4984;
	add.s64 	%rd120, %rd119, %rd33;
	ld.global.f64 	%fd4985, [%rd120];
	st.local.f64 	[%rd2+704], %fd4985;
	add.s64 	%rd121, %rd120, %rd33;
	ld.global.f64 	%fd4986, [%rd121];
	st.local.f64 	[%rd2+712], %fd4986;
	add.s64 	%rd122, %rd121, %rd33;
	ld.global.f64 	%fd4987, [%rd122];
	st.local.f64 	[%rd2+720], %fd4987;
	add.s64 	%rd123, %rd122, %rd33;
	ld.global.f64 	%fd4988, [%rd123];
	st.local.f64 	[%rd2+728], %fd4988;
	add.s64 	%rd8, %rd123, %rd33;
	ld.global.f64 	%fd4989, [%rd8];
	st.local.f64 	[%rd2+736], %fd4989;
	add.s64 	%rd124, %rd8, %rd33;
	ld.global.f64 	%fd4990, [%rd124];
	st.local.f64 	[%rd2+744], %fd4990;
	add.s64 	%rd125, %rd124, %rd33;
	ld.global.f64 	%fd4991, [%rd125];
	st.local.f64 	[%rd2+752], %fd4991;
	add.s64 	%rd126, %rd125, %rd33;
	ld.global.f64 	%fd4992, [%rd126];
	st.local.f64 	[%rd2+760], %fd4992;
	add.s64 	%rd127, %rd126, %rd33;
	ld.global.f64 	%fd4993, [%rd127];
	st.local.f64 	[%rd2+768], %fd4993;
	add.s64 	%rd128, %rd127, %rd33;
	ld.global.f64 	%fd4994, [%rd128];
	st.local.f64 	[%rd2+776], %fd4994;
	add.s64 	%rd129, %rd128, %rd33;
	ld.global.f64 	%fd4995, [%rd129];
	st.local.f64 	[%rd2+784], %fd4995;
	add.s64 	%rd130, %rd129, %rd33;
	ld.global.f64 	%fd4996, [%rd130];
	st.local.f64 	[%rd2+792], %fd4996;
	add.s64 	%rd131, %rd130, %rd33;
	ld.global.f64 	%fd4997, [%rd131];
	st.local.f64 	[%rd2+800], %fd4997;
	add.s64 	%rd132, %rd131, %rd33;
	ld.global.f64 	%fd4998, [%rd132];
	st.local.f64 	[%rd2+808], %fd4998;
	add.s64 	%rd133, %rd132, %rd33;
	ld.global.f64 	%fd4999, [%rd133];
	st.local.f64 	[%rd2+816], %fd4999;
	add.s64 	%rd134, %rd133, %rd33;
	ld.global.f64 	%fd5000, [%rd134];
	st.local.f64 	[%rd2+824], %fd5000;
	add.s64 	%rd135, %rd134, %rd33;
	ld.global.f64 	%fd5001, [%rd135];
	st.local.f64 	[%rd2+832], %fd5001;
	add.s64 	%rd136, %rd135, %rd33;
	ld.global.f64 	%fd5002, [%rd136];
	st.local.f64 	[%rd2+840], %fd5002;
	add.s64 	%rd137, %rd136, %rd33;
	ld.global.f64 	%fd5003, [%rd137];
	st.local.f64 	[%rd2+848], %fd5003;
	add.s64 	%rd138, %rd137, %rd33;
	ld.global.f64 	%fd5004, [%rd138];
	st.local.f64 	[%rd2+856], %fd5004;
	add.s64 	%rd139, %rd138, %rd33;
	ld.global.f64 	%fd5005, [%rd139];
	st.local.f64 	[%rd2+864], %fd5005;
	add.s64 	%rd140, %rd139, %rd33;
	ld.global.f64 	%fd5006, [%rd140];
	st.local.f64 	[%rd2+872], %fd5006;
	add.s64 	%rd141, %rd140, %rd33;
	ld.global.f64 	%fd5007, [%rd141];
	st.local.f64 	[%rd2+880], %fd5007;
	add.s64 	%rd142, %rd141, %rd33;
	ld.global.f64 	%fd5008, [%rd142];
	st.local.f64 	[%rd2+888], %fd5008;
	add.s64 	%rd143, %rd142, %rd33;
	ld.global.f64 	%fd5009, [%rd143];
	st.local.f64 	[%rd2+896], %fd5009;
	add.s64 	%rd144, %rd143, %rd33;
	ld.global.f64 	%fd5010, [%rd144];
	st.local.f64 	[%rd2+904], %fd5010;
	add.s64 	%rd145, %rd144, %rd33;
	ld.global.f64 	%fd5011, [%rd145];
	st.local.f64 	[%rd2+912], %fd5011;
	add.s64 	%rd146, %rd145, %rd33;
	ld.global.f64 	%fd5012, [%rd146];
	st.local.f64 	[%rd2+920], %fd5012;
	add.s64 	%rd147, %rd146, %rd33;
	ld.global.f64 	%fd5013, [%rd147];
	st.local.f64 	[%rd2+928], %fd5013;
	add.s64 	%rd148, %rd147, %rd33;
	ld.global.f64 	%fd5014, [%rd148];
	st.local.f64 	[%rd2+936], %fd5014;
	add.s64 	%rd149, %rd148, %rd33;
	ld.global.f64 	%fd5015, [%rd149];
	st.local.f64 	[%rd2+944], %fd5015;
	add.s64 	%rd150, %rd149, %rd33;
	ld.global.f64 	%fd5016, [%rd150];
	st.local.f64 	[%rd2+952], %fd5016;
	add.s64 	%rd151, %rd150, %rd33;
	ld.global.f64 	%fd5017, [%rd151];
	st.local.f64 	[%rd2+960], %fd5017;
	add.s64 	%rd152, %rd151, %rd33;
	ld.global.f64 	%fd5018, [%rd152];
	st.local.f64 	[%rd2+968], %fd5018;
	add.s64 	%rd153, %rd152, %rd33;
	ld.global.f64 	%fd5019, [%rd153];
	st.local.f64 	[%rd2+976], %fd5019;
	add.s64 	%rd154, %rd153, %rd33;
	ld.global.f64 	%fd5020, [%rd154];
	st.local.f64 	[%rd2+984], %fd5020;
	add.s64 	%rd155, %rd154, %rd33;
	ld.global.f64 	%fd5021, [%rd155];
	st.local.f64 	[%rd2+992], %fd5021;
	add.s64 	%rd156, %rd155, %rd33;
	ld.global.f64 	%fd5022, [%rd156];
	st.local.f64 	[%rd2+1000], %fd5022;
	add.s64 	%rd157, %rd156, %rd33;
	ld.global.f64 	%fd1, [%rd157];
	st.local.f64 	[%rd2+1008], %fd1;
	add.s64 	%rd158, %rd157, %rd33;
	ld.global.f64 	%fd5023, [%rd158];
	st.local.f64 	[%rd2+1016], %fd5023;
	add.s64 	%rd159, %rd158, %rd33;
	ld.global.f64 	%fd2, [%rd159];
	st.local.f64 	[%rd2+1024], %fd2;
	add.s64 	%rd160, %rd159, %rd33;
	ld.global.f64 	%fd5024, [%rd160];
	st.local.f64 	[%rd2+1032], %fd5024;
	add.s64 	%rd161, %rd160, %rd33;
	ld.global.f64 	%fd5025, [%rd161];
	st.local.f64 	[%rd2+1040], %fd5025;
	add.s64 	%rd162, %rd161, %rd33;
	ld.global.f64 	%fd5026, [%rd162];
	st.local.f64 	[%rd2+1048], %fd5026;
	add.s64 	%rd163, %rd162, %rd33;
	ld.global.f64 	%fd5027, [%rd163];
	st.local.f64 	[%rd2+1056], %fd5027;
	add.s64 	%rd164, %rd163, %rd33;
	ld.global.f64 	%fd5028, [%rd164];
	st.local.f64 	[%rd2+1064], %fd5028;
	add.s64 	%rd165, %rd164, %rd33;
	ld.global.f64 	%fd5029, [%rd165];
	st.local.f64 	[%rd2+1072], %fd5029;
	add.s64 	%rd166, %rd165, %rd33;
	ld.global.f64 	%fd5030, [%rd166];
	st.local.f64 	[%rd2+1080], %fd5030;
	add.s64 	%rd167, %rd166, %rd33;
	ld.global.f64 	%fd5031, [%rd167];
	st.local.f64 	[%rd2+1088], %fd5031;
	add.s64 	%rd168, %rd167, %rd33;
	ld.global.f64 	%fd3, [%rd168];
	st.local.f64 	[%rd2+1096], %fd3;
	add.s64 	%rd169, %rd168, %rd33;
	ld.global.f64 	%fd5032, [%rd169];
	st.local.f64 	[%rd2+1104], %fd5032;
	add.s64 	%rd170, %rd169, %rd33;
	ld.global.f64 	%fd4, [%rd170];
	st.local.f64 	[%rd2+1112], %fd4;
	add.s64 	%rd171, %rd170, %rd33;
	ld.global.f64 	%fd5, [%rd171];
	st.local.f64 	[%rd2+1120], %fd5;
	add.s64 	%rd172, %rd171, %rd33;
	ld.global.f64 	%fd6, [%rd172];
	st.local.f64 	[%rd2+1128], %fd6;
	add.s64 	%rd173, %rd29, %rd31;
	ld.global.nc.f64 	%fd7, [%rd173];
	add.s64 	%rd174, %rd30, %rd31;
	ld.global.nc.f64 	%fd8, [%rd174];
	mov.f64 	%fd5033, 0d407CC00000000000;
	div.rn.f64 	%fd9, %fd5033, %fd7;
	fma.rn.f64 	%fd5034, %fd9, 0d3FF71547652B82FE, 0d4338000000000000;
	{
	.reg .b32 %temp; 
	mov.b64 	{%r3, %temp}, %fd5034;
	}
	mov.f64 	%fd5035, 0dC338000000000000;
	add.rn.f64 	%fd5036, %fd5034, %fd5035;
	fma.rn.f64 	%fd5037, %fd5036, 0dBFE62E42FEFA39EF, %fd9;
	fma.rn.f64 	%fd5038, %fd5036, 0dBC7ABC9E3B39803F, %fd5037;
	fma.rn.f64 	%fd5039, %fd5038, 0d3E5ADE1569CE2BDF, 0d3E928AF3FCA213EA;
	fma.rn.f64 	%fd5040, %fd5039, %fd5038, 0d3EC71DEE62401315;
	fma.rn.f64 	%fd5041, %fd5040, %fd5038, 0d3EFA01997C89EB71;
	fma.rn.f64 	%fd5042, %fd5041, %fd5038, 0d3F2A01A014761F65;
	fma.rn.f64 	%fd5043, %fd5042, %fd5038, 0d3F56C16C1852B7AF;
	fma.rn.f64 	%fd5044, %fd5043, %fd5038, 0d3F81111111122322;
	fma.rn.f64 	%fd5045, %fd5044, %fd5038, 0d3FA55555555502A1;
	fma.rn.f64 	%fd5046, %fd5045, %fd5038, 0d3FC5555555555511;
	fma.rn.f64 	%fd5047, %fd5046, %fd5038, 0d3FE000000000000B;
	fma.rn.f64 	%fd5048, %fd5047, %fd5038, 0d3FF0000000000000;
	fma.rn.f64 	%fd5049, %fd5048, %fd5038, 0d3FF0000000000000;
	{
	.reg .b32 %temp; 
	mov.b64 	{%r4, %temp}, %fd5049;
	}
	{
	.reg .b32 %temp; 
	mov.b64 	{%temp, %r5}, %fd5049;
	}
	shl.b32 	%r671, %r3, 20;
	add.s32 	%r672, %r671, %r5;
	mov.b64 	%fd32413, {%r4, %r672};
	{
	.reg .b32 %temp; 
	mov.b64 	{%temp, %r673}, %fd9;
	}
	mov.b32 	%f125, %r673;
	abs.f32 	%f1, %f125;
	setp.lt.f32 	%p5, %f1, 0f4086232B;
	@%p5 bra 	$L__BB1_4;
	setp.lt.f64 	%p6, %fd9, 0d0000000000000000;
	add.f64 	%fd5050, %fd9, 0d7FF0000000000000;
	selp.f64 	%fd32413, 0d0000000000000000, %fd5050, %p6;
	setp.geu.f32 	%p7, %f1, 0f40874800;
	@%p7 bra 	$L__BB1_4;
	shr.u32 	%r674, %r3, 31;
	add.s32 	%r675, %r3, %r674;
	shr.s32 	%r676, %r675, 1;
	shl.b32 	%r677, %r676, 20;
	add.s32 	%r678, %r5, %r677;
	mov.b64 	%fd5051, {%r4, %r678};
	sub.s32 	%r679, %r3, %r676;
	shl.b32 	%r680, %r679, 20;
	add.s32 	%r681, %r680, 1072693248;
	mov.b32 	%r682, 0;
	mov.b64 	%fd5052, {%r682, %r681};
	mul.f64 	%fd32413, %fd5052, %fd5051;
$L__BB1_4:
	mov.f64 	%fd5053, 0d408CC00000000000;
	div.rn.f64 	%fd14, %fd5053, %fd7;
	fma.rn.f64 	%fd5054, %fd14, 0d3FF71547652B82FE, 0d4338000000000000;
	{
	.reg .b32 %temp; 
	mov.b64 	{%r6, %temp}, %fd5054;
	}
	mov.f64 	%fd5055, 0dC338000000000000;
	add.rn.f64 	%fd5056, %fd5054, %fd5055;
	fma.rn.f64 	%fd5057, %fd5056, 0dBFE62E42FEFA39EF, %fd14;
	fma.rn.f64 	%fd5058, %fd5056, 0dBC7ABC9E3B39803F, %fd5057;
	fma.rn.f64 	%fd5059, %fd5058, 0d3E5ADE1569CE2BDF, 0d3E928AF3FCA213EA;
	fma.rn.f64 	%fd5060, %fd5059, %fd5058, 0d3EC71DEE62401315;
	fma.rn.f64 	%fd5061, %fd5060, %fd5058, 0d3EFA01997C89EB71;
	fma.rn.f64 	%fd5062, %fd5061, %fd5058, 0d3F2A01A014761F65;
	fma.rn.f64 	%fd5063, %fd5062, %fd5058, 0d3F56C16C1852B7AF;
	fma.rn.f64 	%fd5064, %fd5063, %fd5058, 0d3F81111111122322;
	fma.rn.f64 	%fd5065, %fd5064, %fd5058, 0d3FA55555555502A1;
	fma.rn.f64 	%fd5066, %fd5065, %fd5058, 0d3FC5555555555511;
	fma.rn.f64 	%fd5067, %fd5066, %fd5058, 0d3FE000000000000B;
	fma.rn.f64 	%fd5068, %fd5067, %fd5058, 0d3FF0000000000000;
	fma.rn.f64 	%fd5069, %fd5068, %fd5058, 0d3FF0000000000000;
	{
	.reg .b32 %temp; 
	mov.b64 	{%r7, %temp}, %fd5069;
	}
	{
	.reg .b32 %temp; 
	mov.b64 	{%temp, %r8}, %fd5069;
	}
	shl.b32 	%r683, %r6, 20;
	add.s32 	%r684, %r683, %r8;
	mov.b64 	%fd32414, {%r7, %r684};
	{
	.reg .b32 %temp; 
	mov.b64 	{%temp, %r685}, %fd14;
	}
	mov.b32 	%f126, %r685;
	abs.f32 	%f2, %f126;
	setp.lt.f32 	%p8, %f2, 0f4086232B;
	@%p8 bra 	$L__BB1_7;
	setp.lt.f64 	%p9, %fd14, 0d0000000000000000;
	add.f64 	%fd5070, %fd14, 0d7FF0000000000000;
	selp.f64 	%fd32414, 0d0000000000000000, %fd5070, %p9;
	setp.geu.f32 	%p10, %f2, 0f40874800;
	@%p10 bra 	$L__BB1_7;
	shr.u32 	%r686, %r6, 31;
	add.s32 	%r687, %r6, %r686;
	shr.s32 	%r688, %r687, 1;
	shl.b32 	%r689, %r688, 20;
	add.s32 	%r690, %r8, %r689;
	mov.b64 	%fd5071, {%r7, %r690};
	sub.s32 	%r691, %r6, %r688;
	shl.b32 	%r692, %r691, 20;
	add.s32 	%r693, %r692, 1072693248;
	mov.b32 	%r694, 0;
	mov.b64 	%fd5072, {%r694, %r693};
	mul.f64 	%fd32414, %fd5072, %fd5071;
$L__BB1_7:
	mul.f64 	%fd5073, %fd32414, 0d3925CEC1F0E9D420;
	mul.f64 	%fd5074, %fd8, %fd5073;
	fma.rn.f64 	%fd19, %fd32413, 0d3D551C51CE3718E1, %fd5074;
	mov.f64 	%fd5075, 0d40A1300000000000;
	div.rn.f64 	%fd20, %fd5075, %fd7;
	fma.rn.f64 	%fd5076, %fd20, 0d3FF71547652B82FE, 0d4338000000000000;
	{
	.reg .b32 %temp; 
	mov.b64 	{%r9, %temp}, %fd5076;
	}
	mov.f64 	%fd5077, 0dC338000000000000;
	add.rn.f64 	%fd5078, %fd5076, %fd5077;
	fma.rn.f64 	%fd5079, %fd5078, 0dBFE62E42FEFA39EF, %fd20;
	fma.rn.f64 	%fd5080, %fd5078, 0dBC7ABC9E3B39803F, %fd5079;
	fma.rn.f64 	%fd5081, %fd5080, 0d3E5ADE1569CE2BDF, 0d3E928AF3FCA213EA;
	fma.rn.f64 	%fd5082, %fd5081, %fd5080, 0d3EC71DEE62401315;
	fma.rn.f64 	%fd5083, %fd5082, %fd5080, 0d3EFA01997C89EB71;
	fma.rn.f64 	%fd5084, %fd5083, %fd5080, 0d3F2A01A014761F65;
	fma.rn.f64 	%fd5085, %fd5084, %fd5080, 0d3F56C16C1852B7AF;
	fma.rn.f64 	%fd5086, %fd5085, %fd5080, 0d3F81111111122322;
	fma.rn.f64 	%fd5087, %fd5086, %fd5080, 0d3FA55555555502A1;
	fma.rn.f64 	%fd5088, %fd5087, %fd5080, 0d3FC5555555555511;
	fma.rn.f64 	%fd5089, %fd5088, %fd5080, 0d3FE000000000000B;
	fma.rn.f64 	%fd5090, %fd5089, %fd5080, 0d3FF0000000000000;
	fma.rn.f64 	%fd5091, %fd5090, %fd5080, 0d3FF0000000000000;
	{
	.reg .b32 %temp; 
	mov.b64 	{%r10, %temp}, %fd5091;
	}
	{
	.reg .b32 %temp; 
	mov.b64 	{%temp, %r11}, %fd5091;
	}
	shl.b32 	%r695, %r9, 20;
	add.s32 	%r696, %r695, %r11;
	mov.b64 	%fd32415, {%r10, %r696};
	{
	.reg .b32 %temp; 
	mov.b64 	{%temp, %r697}, %fd20;
	}
	mov.b32 	%f127, %r697;
	abs.f32 	%f3, %f127;
	setp.lt.f32 	%p11, %f3, 0f4086232B;
	@%p11 bra 	$L__BB1_10;
	setp.lt.f64 	%p12, %fd20, 0d0000000000000000;
	add.f64 	%fd5092, %fd20, 0d7FF0000000000000;
	selp.f64 	%fd32415, 0d0000000000000000, %fd5092, %p12;
	setp.geu.f32 	%p13, %f3, 0f40874800;
	@%p13 bra 	$L__BB1_10;
	shr.u32 	%r698, %r9, 31;
	add.s32 	%r699, %r9, %r698;
	shr.s32 	%r700, %r699, 1;
	shl.b32 	%r701, %r700, 20;
	add.s32 	%r702, %r11, %r701;
	mov.b64 	%fd5093, {%r10, %r702};
	sub.s32 	%r703, %r9, %r700;
	shl.b32 	%r704, %r703, 20;
	add.s32 	%r705, %r704, 1072693248;
	mov.b32 	%r706, 0;
	mov.b64 	%fd5094, {%r706, %r705};
	mul.f64 	%fd32415, %fd5094, %fd5093;
$L__BB1_10:
	mul.f64 	%fd5095, %fd32415, 0d3B9A71FC0E147309;
	fma.rn.f64 	%fd5096, %fd5095, %fd2, 0d3FF0000000000000;
	mul.f64 	%fd25, %fd19, %fd5096;
	mov.f64 	%fd5097, 0d4072C00000000000;
	div.rn.f64 	%fd26, %fd5097, %fd7;
	{
	.reg .b32 %temp; 
	mov.b64 	{%temp, %r12}, %fd26;
	}
	mov.f64 	%fd5098, 0d4008000000000000;
	{
	.reg .b32 %temp; 
	mov.b64 	{%temp, %r707}, %fd5098;
	}
	and.b32  	%r14, %r707, 2146435072;
	setp.eq.s32 	%p14, %r14, 1073741824;
	abs.f64 	%fd27, %fd26;
	{ // callseq 59, 0
	.param .b64 param0;
	st.param.f64 	[param0], %fd27;
	.param .b64 param1;
	st.param.f64 	[param1], 0d4008000000000000;
	.param .b64 retval0;
	call.uni (retval0), 
	__internal_accurate_pow, 
	(
	param0, 
	param1
	);
	ld.param.f64 	%fd5099, [retval0];
	} // callseq 59
	setp.lt.s32 	%p15, %r12, 0;
	neg.f64 	%fd5101, %fd5099;
	selp.f64 	%fd5102, %fd5101, %fd5099, %p14;
	selp.f64 	%fd32522, %fd5102, %fd5099, %p15;
	setp.neu.f64 	%p16, %fd26, 0d0000000000000000;
	mov.f64 	%fd32417, %fd32522;
	@%p16 bra 	$L__BB1_12;
	setp.eq.s32 	%p17, %r14, 1073741824;
	selp.b32 	%r708, %r12, 0, %p17;
	setp.lt.s32 	%p18, %r707, 0;
	or.b32  	%r709, %r708, 2146435072;
	selp.b32 	%r710, %r709, %r708, %p18;
	mov.b32 	%r711, 0;
	mov.b64 	%fd32417, {%r711, %r710};
$L__BB1_12:
	add.f64 	%fd5103, %fd26, 0d4008000000000000;
	{
	.reg .b32 %temp; 
	mov.b64 	{%temp, %r712}, %fd5103;
	}
	and.b32  	%r15, %r712, 2146435072;
	setp.ne.s32 	%p19, %r15, 2146435072;
	@%p19 bra 	$L__BB1_17;
	setp.num.f64 	%p20, %fd26, %fd26;
	@%p20 bra 	$L__BB1_15;
	mov.f64 	%fd5104, 0d4008000000000000;
	add.rn.f64 	%fd32417, %fd26, %fd5104;
	bra.uni 	$L__BB1_17;
$L__BB1_15:
	setp.neu.f64 	%p21, %fd27, 0d7FF0000000000000;
	@%p21 bra 	$L__BB1_17;
	setp.lt.s32 	%p22, %r12, 0;
	setp.eq.s32 	%p23, %r14, 1073741824;
	setp.lt.s32 	%p24, %r707, 0;
	selp.b32 	%r714, 0, 2146435072, %p24;
	and.b32  	%r715, %r707, 2147483647;
	setp.ne.s32 	%p25, %r715, 1071644672;
	or.b32  	%r716, %r714, -2147483648;
	selp.b32 	%r717, %r716, %r714, %p25;
	selp.b32 	%r718, %r717, %r714, %p23;
	selp.b32 	%r719, %r718, %r714, %p22;
	mov.b32 	%r720, 0;
	mov.b64 	%fd32417, {%r720, %r719};
$L__BB1_17:
	setp.neu.f64 	%p26, %fd26, 0d0000000000000000;
	setp.eq.f64 	%p27, %fd26, 0d3FF0000000000000;
	mul.f64 	%fd5105, %fd32417, 0d39C856C1984E1CBF;
	selp.f64 	%fd34, 0d39C856C1984E1CBF, %fd5105, %p27;
	mov.f64 	%fd5106, 0dBFB999999999999A;
	{
	.reg .b32 %temp; 
	mov.b64 	{%temp, %r16}, %fd5106;
	}
	and.b32  	%r17, %r16, 2146435072;
	@%p26 bra 	$L__BB1_19;
	setp.eq.s32 	%p29, %r17, 1126170624;
	selp.b32 	%r721, %r12, 0, %p29;
	setp.lt.s32 	%p30, %r16, 0;
	or.b32  	%r722, %r721, 2146435072;
	selp.b32 	%r723, %r722, %r721, %p30;
	mov.b32 	%r724, 0;
	mov.b64 	%fd32419, {%r724, %r723};
	bra.uni 	$L__BB1_20;
$L__BB1_19:
	setp.lt.s32 	%p28, %r12, 0;
	{ // callseq 60, 0
	.param .b64 param0;
	st.param.f64 	[param0], %fd27;
	.param .b64 param1;
	st.param.f64 	[param1], 0dBFB999999999999A;
	.param .b64 retval0;
	call.uni (retval0), 
	__internal_accurate_pow, 
	(
	param0, 
	param1
	);
	ld.param.f64 	%fd5107, [retval0];
	} // callseq 60
	selp.f64 	%fd32419, 0dFFF8000000000000, %fd5107, %p28;
$L__BB1_20:
	add.f64 	%fd5109, %fd26, 0dBFB999999999999A;
	{
	.reg .b32 %temp; 
	mov.b64 	{%temp, %r725}, %fd5109;
	}
	and.b32  	%r726, %r725, 2146435072;
	setp.ne.s32 	%p31, %r726, 2146435072;
	@%p31 bra 	$L__BB1_25;
	setp.num.f64 	%p32, %fd26, %fd26;
	@%p32 bra 	$L__BB1_23;
	mov.f64 	%fd5110, 0dBFB999999999999A;
	add.rn.f64 	%fd32419, %fd26, %fd5110;
	bra.uni 	$L__BB1_25;
$L__BB1_23:
	setp.neu.f64 	%p33, %fd27, 0d7FF0000000000000;
	@%p33 bra 	$L__BB1_25;
	setp.eq.s32 	%p34, %r17, 1126170624;
	setp.lt.s32 	%p35, %r12, 0;
	setp.lt.s32 	%p36, %r16, 0;
	selp.b32 	%r728, 0, 2146435072, %p36;
	and.b32  	%r729, %r16, 2147483647;
	setp.ne.s32 	%p37, %r729, 1071644672;
	or.b32  	%r730, %r728, -2147483648;
	selp.b32 	%r731, %r730, %r728, %p37;
	selp.b32 	%r732, %r731, %r728, %p34;
	selp.b32 	%r733, %r732, %r728, %p35;
	mov.b32 	%r734, 0;
	mov.b64 	%fd32419, {%r734, %r733};
$L__BB1_25:
	mul.f64 	%fd41, %fd8, %fd34;
	setp.eq.f64 	%p38, %fd26, 0d3FF0000000000000;
	mul.f64 	%fd5111, %fd32419, 0d3D7C25C268497682;
	selp.f64 	%fd5112, 0d3D7C25C268497682, %fd5111, %p38;
	div.rn.f64 	%fd42, %fd41, %fd5112;
	{
	.reg .b32 %temp; 
	mov.b64 	{%temp, %r3222}, %fd42;
	}
	{
	.reg .b32 %temp; 
	mov.b64 	{%r3223, %temp}, %fd42;
	}
	setp.gt.s32 	%p39, %r3222, 1048575;
	mov.b32 	%r3224, -1023;
	mov.f64 	%fd32420, %fd42;
	@%p39 bra 	$L__BB1_27;
	mul.f64 	%fd32420, %fd42, 0d4350000000000000;
	{
	.reg .b32 %temp; 
	mov.b64 	{%temp, %r3222}, %fd32420;
	}
	{
	.reg .b32 %temp; 
	mov.b64 	{%r3223, %temp}, %fd32420;
	}
	mov.b32 	%r3224, -1077;
$L__BB1_27:
	add.s32 	%r737, %r3222, -1;
	setp.gt.u32 	%p40, %r737, 2146435070;
	@%p40 bra 	$L__BB1_31;
	shr.u32 	%r740, %r3222, 20;
	add.s32 	%r3225, %r3224, %r740;
	and.b32  	%r741, %r3222, 1048575;
	or.b32  	%r742, %r741, 1072693248;
	mov.b64 	%fd32421, {%r3223, %r742};
	setp.lt.u32 	%p42, %r742, 1073127583;
	@%p42 bra 	$L__BB1_30;
	{
	.reg .b32 %temp; 
	mov.b64 	{%r743, %temp}, %fd32421;
	}
	{
	.reg .b32 %temp; 
	mov.b64 	{%temp, %r744}, %fd32421;
	}
	add.s32 	%r745, %r744, -1048576;
	mov.b64 	%fd32421, {%r743, %r745};
	add.s32 	%r3225, %r3225, 1;
$L__BB1_30:
	add.f64 	%fd5114, %fd32421, 0dBFF0000000000000;
	add.f64 	%fd5115, %fd32421, 0d3FF0000000000000;
	rcp.approx.ftz.f64 	%fd5116, %fd5115;
	neg.f64 	%fd5117, %fd5115;
	fma.rn.f64 	%fd5118, %fd5117, %fd5116, 0d3FF0000000000000;
	fma.rn.f64 	%fd5119, %fd5118, %fd5118, %fd5118;
	fma.rn.f64 	%fd5120, %fd5119, %fd5116, %fd5116;
	mul.f64 	%fd5121, %fd5114, %fd5120;
	fma.rn.f64 	%fd5122, %fd5114, %fd5120, %fd5121;
	mul.f64 	%fd5123, %fd5122, %fd5122;
	fma.rn.f64 	%fd5124, %fd5123, 0d3EB1380B3AE80F1E, 0d3ED0EE258B7A8B04;
	fma.rn.f64 	%fd5125, %fd5124, %fd5123, 0d3EF3B2669F02676F;
	fma.rn.f64 	%fd5126, %fd5125, %fd5123, 0d3F1745CBA9AB0956;
	fma.rn.f64 	%fd5127, %fd5126, %fd5123, 0d3F3C71C72D1B5154;
	fma.rn.f64 	%fd5128, %fd5127, %fd5123, 0d3F624924923BE72D;
	fma.rn.f64 	%fd5129, %fd5128, %fd5123, 0d3F8999999999A3C4;
	fma.rn.f64 	%fd5130, %fd5129, %fd5123, 0d3FB5555555555554;
	sub.f64 	%fd5131, %fd5114, %fd5122;
	add.f64 	%fd5132, %fd5131, %fd5131;
	neg.f64 	%fd5133, %fd5122;
	fma.rn.f64 	%fd5134, %fd5133, %fd5114, %fd5132;
	mul.f64 	%fd5135, %fd5120, %fd5134;
	mul.f64 	%fd5136, %fd5123, %fd5130;
	fma.rn.f64 	%fd5137, %fd5136, %fd5122, %fd5135;
	xor.b32  	%r746, %r3225, -2147483648;
	mov.b32 	%r747, 1127219200;
	mov.b64 	%fd5138, {%r746, %r747};
	mov.b32 	%r748, -2147483648;
	mov.b64 	%fd5139, {%r748, %r747};
	sub.f64 	%fd5140, %fd5138, %fd5139;
	fma.rn.f64 	%fd5141, %fd5140, 0d3FE62E42FEFA39EF, %fd5122;
	fma.rn.f64 	%fd5142, %fd5140, 0dBFE62E42FEFA39EF, %fd5141;
	sub.f64 	%fd5143, %fd5142, %fd5122;
	sub.f64 	%fd5144, %fd5137, %fd5143;
	fma.rn.f64 	%fd5145, %fd5140, 0d3C7ABC9E3B39803F, %fd5144;
	add.f64 	%fd32422, %fd5141, %fd5145;
	bra.uni 	$L__BB1_32;
$L__BB1_31:
	fma.rn.f64 	%fd5113, %fd32420, 0d7FF0000000000000, 0d7FF0000000000000;
	{
	.reg .b32 %temp; 
	mov.b64 	{%temp, %r738}, %fd32420;
	}
	and.b32  	%r739, %r738, 2147483647;
	setp.eq.s32 	%p41, %r739, 0;
	selp.f64 	%fd32422, 0dFFF0000000000000, %fd5113, %p41;
$L__BB1_32:
	mul.f64 	%fd5146, %fd32422, 0d3C695355BAAAFAD3;
	fma.rn.f64 	%fd51, %fd32422, 0d3FDBCB7B1526E50E, %fd5146;
	{
	.reg .b32 %temp; 
	mov.b64 	{%temp, %r28}, %fd51;
	}
	mov.f64 	%fd5147, 0d4000000000000000;
	{
	.reg .b32 %temp; 
	mov.b64 	{%temp, %r749}, %fd5147;
	}
	and.b32  	%r30, %r749, 2146435072;
	setp.eq.s32 	%p43, %r30, 1062207488;
	abs.f64 	%fd52, %fd51;
	{ // callseq 61, 0
	.param .b64 param0;
	st.param.f64 	[param0], %fd52;
	.param .b64 param1;
	st.param.f64 	[param1], 0d4000000000000000;
	.param .b64 retval0;
	call.uni (retval0), 
	__internal_accurate_pow, 
	(
	param0, 
	param1
	);
	ld.param.f64 	%fd5148, [retval0];
	} // callseq 61
	setp.lt.s32 	%p44, %r28, 0;
	neg.f64 	%fd5150, %fd5148;
	selp.f64 	%fd5151, %fd5150, %fd5148, %p43;
	selp.f64 	%fd32424, %fd5151, %fd5148, %p44;
	setp.neu.f64 	%p45, %fd51, 0d0000000000000000;
	@%p45 bra 	$L__BB1_34;
	setp.eq.s32 	%p46, %r30, 1062207488;
	selp.b32 	%r750, %r28, 0, %p46;
	setp.lt.s32 	%p47, %r749, 0;
	or.b32  	%r751, %r750, 2146435072;
	selp.b32 	%r752, %r751, %r750, %p47;
	mov.b32 	%r753, 0;
	mov.b64 	%fd32424, {%r753, %r752};
$L__BB1_34:
	add.f64 	%fd5152, %fd51, 0d4000000000000000;
	{
	.reg .b32 %temp; 
	mov.b64 	{%temp, %r754}, %fd5152;
	}
	and.b32  	%r755, %r754, 2146435072;
	setp.ne.s32 	%p48, %r755, 2146435072;
	@%p48 bra 	$L__BB1_39;
	setp.num.f64 	%p49, %fd51, %fd51;
	@%p49 bra 	$L__BB1_37;
	mov.f64 	%fd5153, 0d4000000000000000;
	add.rn.f64 	%fd32424, %fd51, %fd5153;
	bra.uni 	$L__BB1_39;
$L__BB1_37:
	setp.neu.f64 	%p50, %fd52, 0d7FF0000000000000;
	@%p50 bra 	$L__BB1_39;
	setp.lt.s32 	%p51, %r28, 0;
	setp.eq.s32 	%p52, %r30, 1062207488;
	setp.lt.s32 	%p53, %r749, 0;
	selp.b32 	%r757, 0, 2146435072, %p53;
	and.b32  	%r758, %r749, 2147483647;
	setp.ne.s32 	%p54, %r758, 1071644672;
	or.b32  	%r759, %r757, -2147483648;
	selp.b32 	%r760, %r759, %r757, %p54;
	selp.b32 	%r761, %r760, %r757, %p52;
	selp.b32 	%r762, %r761, %r757, %p51;
	mov.b32 	%r763, 0;
	mov.b64 	%fd32424, {%r763, %r762};
$L__BB1_39:
	setp.eq.f64 	%p55, %fd51, 0d3FF0000000000000;
	add.f64 	%fd5154, %fd32424, 0d3FF0000000000000;
	rcp.rn.f64 	%fd5155, %fd5154;
	selp.f64 	%fd5156, 0d3FE0000000000000, %fd5155, %p55;
	mov.f64 	%fd5157, 0d3FE3333333333333;
	{
	.reg .b32 %temp; 
	mov.b64 	{%temp, %r31}, %fd5157;
	}
	{
	.reg .b32 %temp; 
	mov.b64 	{%temp, %r32}, %fd5156;
	}
	shr.u32 	%r764, %r32, 20;
	and.b32  	%r765, %r764, 2047;
	add.s32 	%r766, %r765, -1012;
	mov.b64 	%rd175, %fd5156;
	shl.b64 	%rd176, %rd175, %r766;
	setp.eq.s64 	%p56, %rd176, -9223372036854775808;
	{ // callseq 62, 0
	.param .b64 param0;
	st.param.f64 	[param0], 0d3FE3333333333333;
	.param .b64 param1;
	st.param.f64 	[param1], %fd5156;
	.param .b64 retval0;
	call.uni (retval0), 
	__internal_accurate_pow, 
	(
	param0, 
	param1
	);
	ld.param.f64 	%fd5158, [retval0];
	} // callseq 62
	setp.lt.s32 	%p57, %r31, 0;
	neg.f64 	%fd5160, %fd5158;
	selp.f64 	%fd5161, %fd5160, %fd5158, %p56;
	selp.f64 	%fd5162, %fd5161, %fd5158, %p57;
	cvt.rzi.f64.f64 	%fd5163, %fd5156;
	setp.neu.f64 	%p58, %fd5156, %fd5163;
	selp.f64 	%fd5165, 0dFFF8000000000000, %fd5162, %p58;
	selp.f64 	%fd32425, %fd5165, %fd5162, %p57;
	add.f64 	%fd5166, %fd5156, 0d3FE3333333333333;
	{
	.reg .b32 %temp; 
	mov.b64 	{%temp, %r767}, %fd5166;
	}
	and.b32  	%r768, %r767, 2146435072;
	setp.ne.s32 	%p59, %r768, 2146435072;
	@%p59 bra 	$L__BB1_44;
	setp.num.f64 	%p60, %fd5156, %fd5156;
	@%p60 bra 	$L__BB1_42;
	mov.f64 	%fd5168, 0d3FE3333333333333;
	add.rn.f64 	%fd32425, %fd5168, %fd5156;
	bra.uni 	$L__BB1_44;
$L__BB1_42:
	abs.f64 	%fd5167, %fd5156;
	setp.neu.f64 	%p61, %fd5167, 0d7FF0000000000000;
	@%p61 bra 	$L__BB1_44;
	shr.s32 	%r769, %r32, 31;
	and.b32  	%r770, %r769, 2146435072;
	mov.b32 	%r771, 0;
	mov.b64 	%fd32425, {%r771, %r770};
$L__BB1_44:
	setp.neu.f64 	%p62, %fd26, 0d0000000000000000;
	setp.eq.f64 	%p63, %fd5156, 0d0000000000000000;
	selp.f64 	%fd5169, 0d3FF0000000000000, %fd32425, %p63;
	add.f64 	%fd5170, %fd42, 0d3FF0000000000000;
	div.rn.f64 	%fd5171, %fd41, %fd5170;
	mul.f64 	%fd64, %fd5171, %fd5169;
	mov.f64 	%fd5172, 0d400B333333333333;
	{
	.reg .b32 %temp; 
	mov.b64 	{%temp, %r33}, %fd5172;
	}
	and.b32  	%r34, %r33, 2146435072;
	@%p62 bra 	$L__BB1_46;
	setp.eq.s32 	%p65, %r34, 1127219200;
	selp.b32 	%r772, %r12, 0, %p65;
	setp.lt.s32 	%p66, %r33, 0;
	or.b32  	%r773, %r772, 2146435072;
	selp.b32 	%r774, %r773, %r772, %p66;
	mov.b32 	%r775, 0;
	mov.b64 	%fd32427, {%r775, %r774};
	bra.uni 	$L__BB1_47;
$L__BB1_46:
	setp.lt.s32 	%p64, %r12, 0;
	{ // callseq 63, 0
	.param .b64 param0;
	st.param.f64 	[param0], %fd27;
	.param .b64 param1;
	st.param.f64 	[param1], 0d400B333333333333;
	.param .b64 retval0;
	call.uni (retval0), 
	__internal_accurate_pow, 
	(
	param0, 
	param1
	);
	ld.param.f64 	%fd5173, [retval0];
	} // callseq 63
	selp.f64 	%fd32427, 0dFFF8000000000000, %fd5173, %p64;
$L__BB1_47:
	add.f64 	%fd5175, %fd26, 0d400B333333333333;
	{
	.reg .b32 %temp; 
	mov.b64 	{%temp, %r776}, %fd5175;
	}
	and.b32  	%r35, %r776, 2146435072;
	setp.ne.s32 	%p67, %r35, 2146435072;
	@%p67 bra 	$L__BB1_52;
	setp.num.f64 	%p68, %fd26, %fd26;
	@%p68 bra 	$L__BB1_50;
	mov.f64 	%fd5176, 0d400B333333333333;
	add.rn.f64 	%fd32427, %fd26, %fd5176;
	bra.uni 	$L__BB1_52;
$L__BB1_50:
	setp.neu.f64 	%p69, %fd27, 0d7FF0000000000000;
	@%p69 bra 	$L__BB1_52;
	setp.eq.s32 	%p70, %r34, 1127219200;
	setp.lt.s32 	%p71, %r12, 0;
	setp.lt.s32 	%p72, %r33, 0;
	selp.b32 	%r778, 0, 2146435072, %p72;
	and.b32  	%r779, %r33, 2147483647;
	setp.ne.s32 	%p73, %r779, 1071644672;
	or.b32  	%r780, %r778, -2147483648;
	selp.b32 	%r781, %r780, %r778, %p73;
	selp.b32 	%r782, %r781, %r778, %p70;
	selp.b32 	%r783, %r782, %r778, %p71;
	mov.b32 	%r784, 0;
	mov.b64 	%fd32427, {%r784, %r783};
$L__BB1_52:
	setp.eq.f64 	%p74, %fd26, 0d3FF0000000000000;
	setp.neu.f64 	%p75, %fd26, 0d0000000000000000;
	mul.f64 	%fd5177, %fd32427, 0d398ED44A8DB8468C;
	selp.f64 	%fd71, 0d398ED44A8DB8468C, %fd5177, %p74;
	mov.f64 	%fd5178, 0d3FD3333333333333;
	{
	.reg .b32 %temp; 
	mov.b64 	{%temp, %r36}, %fd5178;
	}
	and.b32  	%r37, %r36, 2146435072;
	@%p75 bra 	$L__BB1_54;
	setp.eq.s32 	%p77, %r37, 1127219200;
	selp.b32 	%r785, %r12, 0, %p77;
	setp.lt.s32 	%p78, %r36, 0;
	or.b32  	%r786, %r785, 2146435072;
	selp.b32 	%r787, %r786, %r785, %p78;
	mov.b32 	%r788, 0;
	mov.b64 	%fd32429, {%r788, %r787};
	bra.uni 	$L__BB1_55;
$L__BB1_54:
	setp.lt.s32 	%p76, %r12, 0;
	{ // callseq 64, 0
	.param .b64 param0;
	st.param.f64 	[param0], %fd27;
	.param .b64 param1;
	st.param.f64 	[param1], 0d3FD3333333333333;
	.param .b64 retval0;
	call.uni (retval0), 
	__internal_accurate_pow, 
	(
	param0, 
	param1
	);
	ld.param.f64 	%fd5179, [retval0];
	} // callseq 64
	selp.f64 	%fd32429, 0dFFF8000000000000, %fd5179, %p76;
$L__BB1_55:
	add.f64 	%fd5181, %fd26, 0d3FD3333333333333;
	{
	.reg .b32 %temp; 
	mov.b64 	{%temp, %r789}, %fd5181;
	}
	and.b32  	%r790, %r789, 2146435072;
	setp.ne.s32 	%p79, %r790, 2146435072;
	@%p79 bra 	$L__BB1_60;
	setp.num.f64 	%p80, %fd26, %fd26;
	@%p80 bra 	$L__BB1_58;
	mov.f64 	%fd5182, 0d3FD3333333333333;
	add.rn.f64 	%fd32429, %fd26, %fd5182;
	bra.uni 	$L__BB1_60;
$L__BB1_58:
	setp.neu.f64 	%p81, %fd27, 0d7FF0000000000000;
	@%p81 bra 	$L__BB1_60;
	setp.eq.s32 	%p82, %r37, 1127219200;
	setp.lt.s32 	%p83, %r12, 0;
	setp.lt.s32 	%p84, %r36, 0;
	selp.b32 	%r792, 0, 2146435072, %p84;
	and.b32  	%r793, %r36, 2147483647;
	setp.ne.s32 	%p85, %r793, 1071644672;
	or.b32  	%r794, %r792, -2147483648;
	selp.b32 	%r795, %r794, %r792, %p85;
	selp.b32 	%r796, %r795, %r792, %p82;
	selp.b32 	%r797, %r796, %r792, %p83;
	mov.b32 	%r798, 0;
	mov.b64 	%fd32429, {%r798, %r797};
$L__BB1_60:
	mul.f64 	%fd78, %fd8, %fd71;
	setp.eq.f64 	%p86, %fd26, 0d3FF0000000000000;
	mul.f64 	%fd5183, %fd32429, 0d3D919799812DEA11;
	selp.f64 	%fd5184, 0d3D919799812DEA11, %fd5183, %p86;
	div.rn.f64 	%fd79, %fd78, %fd5184;
	{
	.reg .b32 %temp; 
	mov.b64 	{%temp, %r3226}, %fd79;
	}
	{
	.reg .b32 %temp; 
	mov.b64 	{%r3227, %temp}, %fd79;
	}
	setp.gt.s32 	%p87, %r3226, 1048575;
	mov.b32 	%r3228, -1023;
	mov.f64 	%fd32430, %fd79;
	@%p87 bra 	$L__BB1_62;
	mul.f64 	%fd32430, %fd79, 0d4350000000000000;
	{
	.reg .b32 %temp; 
	mov.b64 	{%temp, %r3226}, %fd32430;
	}
	{
	.reg .b32 %temp; 
	mov.b64 	{%r3227, %temp}, %fd32430;
	}
	mov.b32 	%r3228, -1077;
$L__BB1_62:
	add.s32 	%r801, %r3226, -1;
	setp.gt.u32 	%p88, %r801, 2146435070;
	@%p88 bra 	$L__BB1_66;
	shr.u32 	%r804, %r3226, 20;
	add.s32 	%r3229, %r3228, %r804;
	and.b32  	%r805, %r3226, 1048575;
	or.b32  	%r806, %r805, 1072693248;
	mov.b64 	%fd32431, {%r3227, %r806};
	setp.lt.u32 	%p90, %r806, 1073127583;
	@%p90 bra 	$L__BB1_65;
	{
	.reg .b32 %temp; 
	mov.b64 	{%r807, %temp}, %fd32431;
	}
	{
	.reg .b32 %temp; 
	mov.b64 	{%temp, %r808}, %fd32431;
	}
	add.s32 	%r809, %r808, -1048576;
	mov.b64 	%fd32431, {%r807, %r809};
	add.s32 	%r3229, %r3229, 1;
$L__BB1_65:
	add.f64 	%fd5186, %fd32431, 0dBFF0000000000000;
	add.f64 	%fd5187, %fd32431, 0d3FF0000000000000;
	rcp.approx.ftz.f64 	%fd5188, %fd5187;
	neg.f64 	%fd5189, %fd5187;
	fma.rn.f64 	%fd5190, %fd5189, %fd5188, 0d3FF0000000000000;
	fma.rn.f64 	%fd5191, %fd5190, %fd5190, %fd5190;
	fma.rn.f64 	%fd5192, %fd5191, %fd5188, %fd5188;
	mul.f64 	%fd5193, %fd5186, %fd5192;
	fma.rn.f64 	%fd5194, %fd5186, %fd5192, %fd5193;
	mul.f64 	%fd5195, %fd5194, %fd5194;
	fma.rn.f64 	%fd5196, %fd5195, 0d3EB1380B3AE80F1E, 0d3ED0EE258B7A8B04;
	fma.rn.f64 	%fd5197, %fd5196, %fd5195, 0d3EF3B2669F02676F;
	fma.rn.f64 	%fd5198, %fd5197, %fd5195, 0d3F1745CBA9AB0956;
	fma.rn.f64 	%fd5199, %fd5198, %fd5195, 0d3F3C71C72D1B5154;
	fma.rn.f64 	%fd5200, %fd5199, %fd5195, 0d3F624924923BE72D;
	fma.rn.f64 	%fd5201, %fd5200, %fd5195, 0d3F8999999999A3C4;
	fma.rn.f64 	%fd5202, %fd5201, %fd5195, 0d3FB5555555555554;
	sub.f64 	%fd5203, %fd5186, %fd5194;
	add.f64 	%fd5204, %fd5203, %fd5203;
	neg.f64 	%fd5205, %fd5194;
	fma.rn.f64 	%fd5206, %fd5205, %fd5186, %fd5204;
	mul.f64 	%fd5207, %fd5192, %fd5206;
	mul.f64 	%fd5208, %fd5195, %fd5202;
	fma.rn.f64 	%fd5209, %fd5208, %fd5194, %fd5207;
	xor.b32  	%r810, %r3229, -2147483648;
	mov.b32 	%r811, 1127219200;
	mov.b64 	%fd5210, {%r810, %r811};
	mov.b32 	%r812, -2147483648;
	mov.b64 	%fd5211, {%r812, %r811};
	sub.f64 	%fd5212, %fd5210, %fd5211;
	fma.rn.f64 	%fd5213, %fd5212, 0d3FE62E42FEFA39EF, %fd5194;
	fma.rn.f64 	%fd5214, %fd5212, 0dBFE62E42FEFA39EF, %fd5213;
	sub.f64 	%fd5215, %fd5214, %fd5194;
	sub.f64 	%fd5216, %fd5209, %fd5215;
	fma.rn.f64 	%fd5217, %fd5212, 0d3C7ABC9E3B39803F, %fd5216;
	add.f64 	%fd32432, %fd5213, %fd5217;
	bra.uni 	$L__BB1_67;
$L__BB1_66:
	fma.rn.f64 	%fd5185, %fd32430, 0d7FF0000000000000, 0d7FF0000000000000;
	{
	.reg .b32 %temp; 
	mov.b64 	{%temp, %r802}, %fd32430;
	}
	and.b32  	%r803, %r802, 2147483647;
	setp.eq.s32 	%p89, %r803, 0;
	selp.f64 	%fd32432, 0dFFF0000000000000, %fd5185, %p89;
$L__BB1_67:
	setp.eq.s32 	%p91, %r30, 1062207488;
	mul.f64 	%fd5218, %fd32432, 0d3C695355BAAAFAD3;
	fma.rn.f64 	%fd88, %fd32432, 0d3FDBCB7B1526E50E, %fd5218;
	{
	.reg .b32 %temp; 
	mov.b64 	{%temp, %r48}, %fd88;
	}
	abs.f64 	%fd89, %fd88;
	{ // callseq 65, 0
	.param .b64 param0;
	st.param.f64 	[param0], %fd89;
	.param .b64 param1;
	st.param.f64 	[param1], 0d4000000000000000;
	.param .b64 retval0;
	call.uni (retval0), 
	__internal_accurate_pow, 
	(
	param0, 
	param1
	);
	ld.param.f64 	%fd5219, [retval0];
	} // callseq 65
	setp.lt.s32 	%p92, %r48, 0;
	neg.f64 	%fd5221, %fd5219;
	selp.f64 	%fd5222, %fd5221, %fd5219, %p91;
	selp.f64 	%fd32434, %fd5222, %fd5219, %p92;
	setp.neu.f64 	%p93, %fd88, 0d0000000000000000;
	@%p93 bra 	$L__BB1_69;
	setp.eq.s32 	%p94, %r30, 1062207488;
	selp.b32 	%r814, %r48, 0, %p94;
	setp.lt.s32 	%p95, %r749, 0;
	or.b32  	%r815, %r814, 2146435072;
	selp.b32 	%r816, %r815, %r814, %p95;
	mov.b32 	%r817, 0;
	mov.b64 	%fd32434, {%r817, %r816};
$L__BB1_69:
	add.f64 	%fd5223, %fd88, 0d4000000000000000;
	{
	.reg .b32 %temp; 
	mov.b64 	{%temp, %r818}, %fd5223;
	}
	and.b32  	%r819, %r818, 2146435072;
	setp.ne.s32 	%p96, %r819, 2146435072;
	@%p96 bra 	$L__BB1_74;
	setp.num.f64 	%p97, %fd88, %fd88;
	@%p97 bra 	$L__BB1_72;
	mov.f64 	%fd5224, 0d4000000000000000;
	add.rn.f64 	%fd32434, %fd88, %fd5224;
	bra.uni 	$L__BB1_74;
$L__BB1_72:
	setp.neu.f64 	%p98, %fd89, 0d7FF0000000000000;
	@%p98 bra 	$L__BB1_74;
	setp.lt.s32 	%p99, %r48, 0;
	setp.eq.s32 	%p100, %r30, 1062207488;
	setp.lt.s32 	%p101, %r749, 0;
	selp.b32 	%r821, 0, 2146435072, %p101;
	and.b32  	%r822, %r749, 2147483647;
	setp.ne.s32 	%p102, %r822, 1071644672;
	or.b32  	%r823, %r821, -2147483648;
	selp.b32 	%r824, %r823, %r821, %p102;
	selp.b32 	%r825, %r824, %r821, %p100;
	selp.b32 	%r826, %r825, %r821, %p99;
	mov.b32 	%r827, 0;
	mov.b64 	%fd32434, {%r827, %r826};
$L__BB1_74:
	setp.lt.s32 	%p103, %r31, 0;
	setp.eq.f64 	%p104, %fd88, 0d3FF0000000000000;
	add.f64 	%fd5225, %fd32434, 0d3FF0000000000000;
	rcp.rn.f64 	%fd5226, %fd5225;
	selp.f64 	%fd5227, 0d3FE0000000000000, %fd5226, %p104;
	{
	.reg .b32 %temp; 
	mov.b64 	{%temp, %r49}, %fd5227;
	}
	shr.u32 	%r828, %r49, 20;
	and.b32  	%r829, %r828, 2047;
	add.s32 	%r830, %r829, -1012;
	mov.b64 	%rd178, %fd5227;
	shl.b64 	%rd179, %rd178, %r830;
	setp.eq.s64 	%p105, %rd179, -9223372036854775808;
	{ // callseq 66, 0
	.param .b64 param0;
	st.param.f64 	[param0], 0d3FE3333333333333;
	.param .b64 param1;
	st.param.f64 	[param1], %fd5227;
	.param .b64 retval0;
	call.uni (retval0), 
	__internal_accurate_pow, 
	(
	param0, 
	param1
	);
	ld.param.f64 	%fd5228, [retval0];
	} // callseq 66
	neg.f64 	%fd5230, %fd5228;
	selp.f64 	%fd5231, %fd5230, %fd5228, %p105;
	selp.f64 	%fd5232, %fd5231, %fd5228, %p103;
	cvt.rzi.f64.f64 	%fd5233, %fd5227;
	setp.neu.f64 	%p106, %fd5227, %fd5233;
	selp.f64 	%fd5235, 0dFFF8000000000000, %fd5232, %p106;
	selp.f64 	%fd32435, %fd5235, %fd5232, %p103;
	add.f64 	%fd5236, %fd5227, 0d3FE3333333333333;
	{
	.reg .b32 %temp; 
	mov.b64 	{%temp, %r831}, %fd5236;
	}
	and.b32  	%r832, %r831, 2146435072;
	setp.ne.s32 	%p107, %r832, 2146435072;
	@%p107 bra 	$L__BB1_79;
	setp.num.f64 	%p108, %fd5227, %fd5227;
	@%p108 bra 	$L__BB1_77;
	mov.f64 	%fd5238, 0d3FE3333333333333;
	add.rn.f64 	%fd32435, %fd5238, %fd5227;
	bra.uni 	$L__BB1_79;
$L__BB1_77:
	abs.f64 	%fd5237, %fd5227;
	setp.neu.f64 	%p109, %fd5237, 0d7FF0000000000000;
	@%p109 bra 	$L__BB1_79;
	shr.s32 	%r833, %r49, 31;
	and.b32  	%r834, %r833, 2146435072;
	mov.b32 	%r835, 0;
	mov.b64 	%fd32435, {%r835, %r834};
$L__BB1_79:
	setp.eq.f64 	%p110, %fd5227, 0d0000000000000000;
	selp.f64 	%fd5239, 0d3FF0000000000000, %fd32435, %p110;
	add.f64 	%fd5240, %fd79, 0d3FF0000000000000;
	div.rn.f64 	%fd5241, %fd78, %fd5240;
	mul.f64 	%fd101, %fd5241, %fd5239;
	mov.f64 	%fd5242, 0d4080780000000000;
	div.rn.f64 	%fd102, %fd5242, %fd7;
	fma.rn.f64 	%fd5243, %fd102, 0d3FF71547652B82FE, 0d4338000000000000;
	{
	.reg .b32 %temp; 
	mov.b64 	{%r50, %temp}, %fd5243;
	}
	mov.f64 	%fd5244, 0dC338000000000000;
	add.rn.f64 	%fd5245, %fd5243, %fd5244;
	fma.rn.f64 	%fd5246, %fd5245, 0dBFE62E42FEFA39EF, %fd102;
	fma.rn.f64 	%fd5247, %fd5245, 0dBC7ABC9E3B39803F, %fd5246;
	fma.rn.f64 	%fd5248, %fd5247, 0d3E5ADE1569CE2BDF, 0d3E928AF3FCA213EA;
	fma.rn.f64 	%fd5249, %fd5248, %fd5247, 0d3EC71DEE62401315;
	fma.rn.f64 	%fd5250, %fd5249, %fd5247, 0d3EFA01997C89EB71;
	fma.rn.f64 	%fd5251, %fd5250, %fd5247, 0d3F2A01A014761F65;
	fma.rn.f64 	%fd5252, %fd5251, %fd5247, 0d3F56C16C1852B7AF;
	fma.rn.f64 	%fd5253, %fd5252, %fd5247, 0d3F81111111122322;
	fma.rn.f64 	%fd5254, %fd5253, %fd5247, 0d3FA55555555502A1;
	fma.rn.f64 	%fd5255, %fd5254, %fd5247, 0d3FC5555555555511;
	fma.rn.f64 	%fd5256, %fd5255, %fd5247, 0d3FE000000000000B;
	fma.rn.f64 	%fd5257, %fd5256, %fd5247, 0d3FF0000000000000;
	fma.rn.f64 	%fd5258, %fd5257, %fd5247, 0d3FF0000000000000;
	{
	.reg .b32 %temp; 
	mov.b64 	{%r51, %temp}, %fd5258;
	}
	{
	.reg .b32 %temp; 
	mov.b64 	{%temp, %r52}, %fd5258;
	}
	shl.b32 	%r836, %r50, 20;
	add.s32 	%r837, %r836, %r52;
	mov.b64 	%fd32436, {%r51, %r837};
	{
	.reg .b32 %temp; 
	mov.b64 	{%temp, %r838}, %fd102;
	}
	mov.b32 	%f128, %r838;
	abs.f32 	%f4, %f128;
	setp.lt.f32 	%p111, %f4, 0f4086232B;
	@%p111 bra 	$L__BB1_82;
	setp.lt.f64 	%p112, %fd102, 0d0000000000000000;
	add.f64 	%fd5259, %fd102, 0d7FF0000000000000;
	selp.f64 	%fd32436, 0d0000000000000000, %fd5259, %p112;
	setp.geu.f32 	%p113, %f4, 0f40874800;
	@%p113 bra 	$L__BB1_82;
	shr.u32 	%r839, %r50, 31;
	add.s32 	%r840, %r50, %r839;
	shr.s32 	%r841, %r840, 1;
	shl.b32 	%r842, %r841, 20;
	add.s32 	%r843, %r52, %r842;
	mov.b64 	%fd5260, {%r51, %r843};
	sub.s32 	%r844, %r50, %r841;
	shl.b32 	%r845, %r844, 20;
	add.s32 	%r846, %r845, 1072693248;
	mov.b32 	%r847, 0;
	mov.b64 	%fd5261, {%r847, %r846};
	mul.f64 	%fd32436, %fd5261, %fd5260;
$L__BB1_82:
	mov.f64 	%fd5262, 0d407C500000000000;
	div.rn.f64 	%fd107, %fd5262, %fd7;
	fma.rn.f64 	%fd5263, %fd107, 0d3FF71547652B82FE, 0d4338000000000000;
	{
	.reg .b32 %temp; 
	mov.b64 	{%r53, %temp}, %fd5263;
	}
	mov.f64 	%fd5264, 0dC338000000000000;
	add.rn.f64 	%fd5265, %fd5263, %fd5264;
	fma.rn.f64 	%fd5266, %fd5265, 0dBFE62E42FEFA39EF, %fd107;
	fma.rn.f64 	%fd5267, %fd5265, 0dBC7ABC9E3B39803F, %fd5266;
	fma.rn.f64 	%fd5268, %fd5267, 0d3E5ADE1569CE2BDF, 0d3E928AF3FCA213EA;
	fma.rn.f64 	%fd5269, %fd5268, %fd5267, 0d3EC71DEE62401315;
	fma.rn.f64 	%fd5270, %fd5269, %fd5267, 0d3EFA01997C89EB71;
	fma.rn.f64 	%fd5271, %fd5270, %fd5267, 0d3F2A01A014761F65;
	fma.rn.f64 	%fd5272, %fd5271, %fd5267, 0d3F56C16C1852B7AF;
	fma.rn.f64 	%fd5273, %fd5272, %fd5267, 0d3F81111111122322;
	fma.rn.f64 	%fd5274, %fd5273, %fd5267, 0d3FA55555555502A1;
	fma.rn.f64 	%fd5275, %fd5274, %fd5267, 0d3FC5555555555511;
	fma.rn.f64 	%fd5276, %fd5275, %fd5267, 0d3FE000000000000B;
	fma.rn.f64 	%fd5277, %fd5276, %fd5267, 0d3FF0000000000000;
	fma.rn.f64 	%fd5278, %fd5277, %fd5267, 0d3FF0000000000000;
	{
	.reg .b32 %temp; 
	mov.b64 	{%r54, %temp}, %fd5278;
	}
	{
	.reg .b32 %temp; 
	mov.b64 	{%temp, %r55}, %fd5278;
	}
	shl.b32 	%r848, %r53, 20;
	add.s32 	%r849, %r848, %r55;
	mov.b64 	%fd32437, {%r54, %r849};
	{
	.reg .b32 %temp; 
	mov.b64 	{%temp, %r850}, %fd107;
	}
	mov.b32 	%f129, %r850;
	abs.f32 	%f5, %f129;
	setp.lt.f32 	%p114, %f5, 0f4086232B;
	@%p114 bra 	$L__BB1_85;
	setp.lt.f64 	%p115, %fd107, 0d0000000000000000;
	add.f64 	%fd5279, %fd107, 0d7FF0000000000000;
	selp.f64 	%fd32437, 0d0000000000000000, %fd5279, %p115;
	setp.geu.f32 	%p116, %f5, 0f40874800;
	@%p116 bra 	$L__BB1_85;
	shr.u32 	%r851, %r53, 31;
	add.s32 	%r852, %r53, %r851;
	shr.s32 	%r853, %r852, 1;
	shl.b32 	%r854, %r853, 20;
	add.s32 	%r855, %r55, %r854;
	mov.b64 	%fd5280, {%r54, %r855};
	sub.s32 	%r856, %r53, %r853;
	shl.b32 	%r857, %r856, 20;
	add.s32 	%r858, %r857, 1072693248;
	mov.b32 	%r859, 0;
	mov.b64 	%fd5281, {%r859, %r858};
	mul.f64 	%fd32437, %fd5281, %fd5280;
$L__BB1_85:
	mul.f64 	%fd5282, %fd32437, 0d3977FB5F2EA5B69C;
	mul.f64 	%fd112, %fd8, %fd5282;
	mov.f64 	%fd5283, 0d409DD80000000000;
	div.rn.f64 	%fd113, %fd5283, %fd7;
	fma.rn.f64 	%fd5284, %fd113, 0d3FF71547652B82FE, 0d4338000000000000;
	{
	.reg .b32 %temp; 
	mov.b64 	{%r56, %temp}, %fd5284;
	}
	mov.f64 	%fd5285, 0dC338000000000000;
	add.rn.f64 	%fd5286, %fd5284, %fd5285;
	fma.rn.f64 	%fd5287, %fd5286, 0dBFE62E42FEFA39EF, %fd113;
	fma.rn.f64 	%fd5288, %fd5286, 0dBC7ABC9E3B39803F, %fd5287;
	fma.rn.f64 	%fd5289, %fd5288, 0d3E5ADE1569CE2BDF, 0d3E928AF3FCA213EA;
	fma.rn.f64 	%fd5290, %fd5289, %fd5288, 0d3EC71DEE62401315;
	fma.rn.f64 	%fd5291, %fd5290, %fd5288, 0d3EFA01997C89EB71;
	fma.rn.f64 	%fd5292, %fd5291, %fd5288, 0d3F2A01A014761F65;
	fma.rn.f64 	%fd5293, %fd5292, %fd5288, 0d3F56C16C1852B7AF;
	fma.rn.f64 	%fd5294, %fd5293, %fd5288, 0d3F81111111122322;
	fma.rn.f64 	%fd5295, %fd5294, %fd5288, 0d3FA55555555502A1;
	fma.rn.f64 	%fd5296, %fd5295, %fd5288, 0d3FC5555555555511;
	fma.rn.f64 	%fd5297, %fd5296, %fd5288, 0d3FE000000000000B;
	fma.rn.f64 	%fd5298, %fd5297, %fd5288, 0d3FF0000000000000;
	fma.rn.f64 	%fd5299, %fd5298, %fd5288, 0d3FF0000000000000;
	{
	.reg .b32 %temp; 
	mov.b64 	{%r57, %temp}, %fd5299;
	}
	{
	.reg .b32 %temp; 
	mov.b64 	{%temp, %r58}, %fd5299;
	}
	shl.b32 	%r860, %r56, 20;
	add.s32 	%r861, %r860, %r58;
	mov.b64 	%fd32438, {%r57, %r861};
	{
	.reg .b32 %temp; 
	mov.b64 	{%temp, %r862}, %fd113;
	}
	mov.b32 	%f130, %r862;
	abs.f32 	%f6, %f130;
	setp.lt.f32 	%p117, %f6, 0f4086232B;
	@%p117 bra 	$L__BB1_88;
	setp.lt.f64 	%p118, %fd113, 0d0000000000000000;
	add.f64 	%fd5300, %fd113, 0d7FF0000000000000;
	selp.f64 	%fd32438, 0d0000000000000000, %fd5300, %p118;
	setp.geu.f32 	%p119, %f6, 0f40874800;
	@%p119 bra 	$L__BB1_88;
	shr.u32 	%r863, %r56, 31;
	add.s32 	%r864, %r56, %r863;
	shr.s32 	%r865, %r864, 1;
	shl.b32 	%r866, %r865, 20;
	add.s32 	%r867, %r58, %r866;
	mov.b64 	%fd5301, {%r57, %r867};
	sub.s32 	%r868, %r56, %r865;
	shl.b32 	%r869, %r868, 20;
	add.s32 	%r870, %r869, 1072693248;
	mov.b32 	%r871, 0;
	mov.b64 	%fd5302, {%r871, %r870};
	mul.f64 	%fd32438, %fd5302, %fd5301;
$L__BB1_88:
	setp.neu.f64 	%p120, %fd26, 0d0000000000000000;
	mul.f64 	%fd5303, %fd32438, 0d3C9C0B7908FE77AE;
	rcp.rn.f64 	%fd5304, %fd5303;
	rcp.rn.f64 	%fd5305, %fd112;
	add.f64 	%fd5306, %fd5305, %fd5304;
	rcp.rn.f64 	%fd5307, %fd5306;
	fma.rn.f64 	%fd118, %fd32436, 0d3D0DB9482C974E0A, %fd5307;
	mov.f64 	%fd5308, 0d400CCCCCCCCCCCCD;
	{
	.reg .b32 %temp; 
	mov.b64 	{%temp, %r59}, %fd5308;
	}
	and.b32  	%r60, %r59, 2146435072;
	@%p120 bra 	$L__BB1_90;
	setp.eq.s32 	%p122, %r60, 1127219200;
	selp.b32 	%r872, %r12, 0, %p122;
	setp.lt.s32 	%p123, %r59, 0;
	or.b32  	%r873, %r872, 2146435072;
	selp.b32 	%r874, %r873, %r872, %p123;
	mov.b32 	%r875, 0;
	mov.b64 	%fd32440, {%r875, %r874};
	bra.uni 	$L__BB1_91;
$L__BB1_90:
	setp.lt.s32 	%p121, %r12, 0;
	{ // callseq 67, 0
	.param .b64 param0;
	st.param.f64 	[param0], %fd27;
	.param .b64 param1;
	st.param.f64 	[param1], 0d400CCCCCCCCCCCCD;
	.param .b64 retval0;
	call.uni (retval0), 
	__internal_accurate_pow, 
	(
	param0, 
	param1
	);
	ld.param.f64 	%fd5309, [retval0];
	} // callseq 67
	selp.f64 	%fd32440, 0dFFF8000000000000, %fd5309, %p121;
$L__BB1_91:
	add.f64 	%fd5311, %fd26, 0d400CCCCCCCCCCCCD;
	{
	.reg .b32 %temp; 
	mov.b64 	{%temp, %r876}, %fd5311;
	}
	and.b32  	%r877, %r876, 2146435072;
	setp.ne.s32 	%p124, %r877, 2146435072;
	@%p124 bra 	$L__BB1_96;
	setp.num.f64 	%p125, %fd26, %fd26;
	@%p125 bra 	$L__BB1_94;
	mov.f64 	%fd5312, 0d400CCCCCCCCCCCCD;
	add.rn.f64 	%fd32440, %fd26, %fd5312;
	bra.uni 	$L__BB1_96;
$L__BB1_94:
	setp.neu.f64 	%p126, %fd27, 0d7FF0000000000000;
	@%p126 bra 	$L__BB1_96;
	setp.eq.s32 	%p127, %r60, 1127219200;
	setp.lt.s32 	%p128, %r12, 0;
	setp.lt.s32 	%p129, %r59, 0;
	selp.b32 	%r879, 0, 2146435072, %p129;
	and.b32  	%r880, %r59, 2147483647;
	setp.ne.s32 	%p130, %r880, 1071644672;
	or.b32  	%r881, %r879, -2147483648;
	selp.b32 	%r882, %r881, %r879, %p130;
	selp.b32 	%r883, %r882, %r879, %p127;
	selp.b32 	%r884, %r883, %r879, %p128;
	mov.b32 	%r885, 0;
	mov.b64 	%fd32440, {%r885, %r884};
$L__BB1_96:
	setp.eq.f64 	%p131, %fd26, 0d3FF0000000000000;
	setp.neu.f64 	%p132, %fd26, 0d0000000000000000;
	mul.f64 	%fd5313, %fd32440, 0d3958A9D53E2D053D;
	selp.f64 	%fd125, 0d3958A9D53E2D053D, %fd5313, %p131;
	mov.f64 	%fd5314, 0d3FF999999999999A;
	{
	.reg .b32 %temp; 
	mov.b64 	{%temp, %r61}, %fd5314;
	}
	and.b32  	%r62, %r61, 2146435072;
	@%p132 bra 	$L__BB1_98;
	setp.eq.s32 	%p134, %r62, 1126170624;
	selp.b32 	%r886, %r12, 0, %p134;
	setp.lt.s32 	%p135, %r61, 0;
	or.b32  	%r887, %r886, 2146435072;
	selp.b32 	%r888, %r887, %r886, %p135;
	mov.b32 	%r889, 0;
	mov.b64 	%fd32442, {%r889, %r888};
	bra.uni 	$L__BB1_99;
$L__BB1_98:
	setp.lt.s32 	%p133, %r12, 0;
	{ // callseq 68, 0
	.param .b64 param0;
	st.param.f64 	[param0], %fd27;
	.param .b64 param1;
	st.param.f64 	[param1], 0d3FF999999999999A;
	.param .b64 retval0;
	call.uni (retval0), 
	__internal_accurate_pow, 
	(
	param0, 
	param1
	);
	ld.param.f64 	%fd5315, [retval0];
	} // callseq 68
	selp.f64 	%fd32442, 0dFFF8000000000000, %fd5315, %p133;
$L__BB1_99:
	add.f64 	%fd5317, %fd26, 0d3FF999999999999A;
	{
	.reg .b32 %temp; 
	mov.b64 	{%temp, %r890}, %fd5317;
	}
	and.b32  	%r891, %r890, 2146435072;
	setp.ne.s32 	%p136, %r891, 2146435072;
	@%p136 bra 	$L__BB1_104;
	setp.num.f64 	%p137, %fd26, %fd26;
	@%p137 bra 	$L__BB1_102;
	mov.f64 	%fd5318, 0d3FF999999999999A;
	add.rn.f64 	%fd32442, %fd26, %fd5318;
	bra.uni 	$L__BB1_104;
$L__BB1_102:
	setp.neu.f64 	%p138, %fd27, 0d7FF0000000000000;
	@%p138 bra 	$L__BB1_104;
	setp.eq.s32 	%p139, %r62, 1126170624;
	setp.lt.s32 	%p140, %r12, 0;
	setp.lt.s32 	%p141, %r61, 0;
	selp.b32 	%r893, 0, 2146435072, %p141;
	and.b32  	%r894, %r61, 2147483647;
	setp.ne.s32 	%p142, %r894, 1071644672;
	or.b32  	%r895, %r893, -2147483648;
	selp.b32 	%r896, %r895, %r893, %p142;
	selp.b32 	%r897, %r896, %r893, %p139;
	selp.b32 	%r898, %r897, %r893, %p140;
	mov.b32 	%r899, 0;
	mov.b64 	%fd32442, {%r899, %r898};
$L__BB1_104:
	mul.f64 	%fd132, %fd8, %fd125;
	setp.eq.f64 	%p143, %fd26, 0d3FF0000000000000;
	mul.f64 	%fd5319, %fd32442, 0d3D9045D4644A7883;
	selp.f64 	%fd5320, 0d3D9045D4644A7883, %fd5319, %p143;
	div.rn.f64 	%fd133, %fd132, %fd5320;
	{
	.reg .b32 %temp; 
	mov.b64 	{%temp, %r3230}, %fd133;
	}
	{
	.reg .b32 %temp; 
	mov.b64 	{%r3231, %temp}, %fd133;
	}
	setp.gt.s32 	%p144, %r3230, 1048575;
	mov.b32 	%r3232, -1023;
	mov.f64 	%fd32443, %fd133;
	@%p144 bra 	$L__BB1_106;
	mul.f64 	%fd32443, %fd133, 0d4350000000000000;
	{
	.reg .b32 %temp; 
	mov.b64 	{%temp, %r3230}, %fd32443;
	}
	{
	.reg .b32 %temp; 
	mov.b64 	{%r3231, %temp}, %fd32443;
	}
	mov.b32 	%r3232, -1077;
$L__BB1_106:
	add.s32 	%r902, %r3230, -1;
	setp.gt.u32 	%p145, %r902, 2146435070;
	@%p145 bra 	$L__BB1_110;
	shr.u32 	%r905, %r3230, 20;
	add.s32 	%r3233, %r3232, %r905;
	and.b32  	%r906, %r3230, 1048575;
	or.b32  	%r907, %r906, 1072693248;
	mov.b64 	%fd32444, {%r3231, %r907};
	setp.lt.u32 	%p147, %r907, 1073127583;
	@%p147 bra 	$L__BB1_109;
	{
	.reg .b32 %temp; 
	mov.b64 	{%r908, %temp}, %fd32444;
	}
	{
	.reg .b32 %temp; 
	mov.b64 	{%temp, %r909}, %fd32444;
	}
	add.s32 	%r910, %r909, -1048576;
	mov.b64 	%fd32444, {%r908, %r910};
	add.s32 	%r3233, %r3233, 1;
$L__BB1_109:
	add.f64 	%fd5322, %fd32444, 0dBFF0000000000000;
	add.f64 	%fd5323, %fd32444, 0d3FF0000000000000;
	rcp.approx.ftz.f64 	%fd5324, %fd5323;
	neg.f64 	%fd5325, %fd5323;
	fma.rn.f64 	%fd5326, %fd5325, %fd5324, 0d3FF0000000000000;
	fma.rn.f64 	%fd5327, %fd5326, %fd5326, %fd5326;
	fma.rn.f64 	%fd5328, %fd5327, %fd5324, %fd5324;
	mul.f64 	%fd5329, %fd5322, %fd5328;
	fma.rn.f64 	%fd5330, %fd5322, %fd5328, %fd5329;
	mul.f64 	%fd5331, %fd5330, %fd5330;
	fma.rn.f64 	%fd5332, %fd5331, 0d3EB1380B3AE80F1E, 0d3ED0EE258B7A8B04;
	fma.rn.f64 	%fd5333, %fd5332, %fd5331, 0d3EF3B2669F02676F;
	fma.rn.f64 	%fd5334, %fd5333, %fd5331, 0d3F1745CBA9AB0956;
	fma.rn.f64 	%fd5335, %fd5334, %fd5331, 0d3F3C71C72D1B5154;
	fma.rn.f64 	%fd5336, %fd5335, %fd5331, 0d3F624924923BE72D;
	fma.rn.f64 	%fd5337, %fd5336, %fd5331, 0d3F8999999999A3C4;
	fma.rn.f64 	%fd5338, %fd5337, %fd5331, 0d3FB5555555555554;
	sub.f64 	%fd5339, %fd5322, %fd5330;
	add.f64 	%fd5340, %fd5339, %fd5339;
	neg.f64 	%fd5341, %fd5330;
	fma.rn.f64 	%fd5342, %fd5341, %fd5322, %fd5340;
	mul.f64 	%fd5343, %fd5328, %fd5342;
	mul.f64 	%fd5344, %fd5331, %fd5338;
	fma.rn.f64 	%fd5345, %fd5344, %fd5330, %fd5343;
	xor.b32  	%r911, %r3233, -2147483648;
	mov.b32 	%r912, 1127219200;
	mov.b64 	%fd5346, {%r911, %r912};
	mov.b32 	%r913, -2147483648;
	mov.b64 	%fd5347, {%r913, %r912};
	sub.f64 	%fd5348, %fd5346, %fd5347;
	fma.rn.f64 	%fd5349, %fd5348, 0d3FE62E42FEFA39EF, %fd5330;
	fma.rn.f64 	%fd5350, %fd5348, 0dBFE62E42FEFA39EF, %fd5349;
	sub.f64 	%fd5351, %fd5350, %fd5330;
	sub.f64 	%fd5352, %fd5345, %fd5351;
	fma.rn.f64 	%fd5353, %fd5348, 0d3C7ABC9E3B39803F, %fd5352;
	add.f64 	%fd32445, %fd5349, %fd5353;
	bra.uni 	$L__BB1_111;
$L__BB1_110:
	fma.rn.f64 	%fd5321, %fd32443, 0d7FF0000000000000, 0d7FF0000000000000;
	{
	.reg .b32 %temp; 
	mov.b64 	{%temp, %r903}, %fd32443;
	}
	and.b32  	%r904, %r903, 2147483647;
	setp.eq.s32 	%p146, %r904, 0;
	selp.f64 	%fd32445, 0dFFF0000000000000, %fd5321, %p146;
$L__BB1_111:
	setp.eq.s32 	%p148, %r30, 1062207488;
	mul.f64 	%fd5354, %fd32445, 0d3C695355BAAAFAD3;
	fma.rn.f64 	%fd142, %fd32445, 0d3FDBCB7B1526E50E, %fd5354;
	{
	.reg .b32 %temp; 
	mov.b64 	{%temp, %r73}, %fd142;
	}
	abs.f64 	%fd143, %fd142;
	{ // callseq 69, 0
	.param .b64 param0;
	st.param.f64 	[param0], %fd143;
	.param .b64 param1;
	st.param.f64 	[param1], 0d4000000000000000;
	.param .b64 retval0;
	call.uni (retval0), 
	__internal_accurate_pow, 
	(
	param0, 
	param1
	);
	ld.param.f64 	%fd5355, [retval0];
	} // callseq 69
	setp.lt.s32 	%p149, %r73, 0;
	neg.f64 	%fd5357, %fd5355;
	selp.f64 	%fd5358, %fd5357, %fd5355, %p148;
	selp.f64 	%fd32447, %fd5358, %fd5355, %p149;
	setp.neu.f64 	%p150, %fd142, 0d0000000000000000;
	@%p150 bra 	$L__BB1_113;
	setp.eq.s32 	%p151, %r30, 1062207488;
	selp.b32 	%r915, %r73, 0, %p151;
	setp.lt.s32 	%p152, %r749, 0;
	or.b32  	%r916, %r915, 2146435072;
	selp.b32 	%r917, %r916, %r915, %p152;
	mov.b32 	%r918, 0;
	mov.b64 	%fd32447, {%r918, %r917};
$L__BB1_113:
	add.f64 	%fd5359, %fd142, 0d4000000000000000;
	{
	.reg .b32 %temp; 
	mov.b64 	{%temp, %r919}, %fd5359;
	}
	and.b32  	%r920, %r919, 2146435072;
	setp.ne.s32 	%p153, %r920, 2146435072;
	@%p153 bra 	$L__BB1_118;
	setp.num.f64 	%p154, %fd142, %fd142;
	@%p154 bra 	$L__BB1_116;
	mov.f64 	%fd5360, 0d4000000000000000;
	add.rn.f64 	%fd32447, %fd142, %fd5360;
	bra.uni 	$L__BB1_118;
$L__BB1_116:
	setp.neu.f64 	%p155, %fd143, 0d7FF0000000000000;
	@%p155 bra 	$L__BB1_118;
	setp.lt.s32 	%p156, %r73, 0;
	setp.eq.s32 	%p157, %r30, 1062207488;
	setp.lt.s32 	%p158, %r749, 0;
	selp.b32 	%r922, 0, 2146435072, %p158;
	and.b32  	%r923, %r749, 2147483647;
	setp.ne.s32 	%p159, %r923, 1071644672;
	or.b32  	%r924, %r922, -2147483648;
	selp.b32 	%r925, %r924, %r922, %p159;
	selp.b32 	%r926, %r925, %r922, %p157;
	selp.b32 	%r927, %r926, %r922, %p156;
	mov.b32 	%r928, 0;
	mov.b64 	%fd32447, {%r928, %r927};
$L__BB1_118:
	setp.lt.s32 	%p160, %r31, 0;
	setp.eq.f64 	%p161, %fd142, 0d3FF0000000000000;
	add.f64 	%fd5361, %fd32447, 0d3FF0000000000000;
	rcp.rn.f64 	%fd5362, %fd5361;
	selp.f64 	%fd5363, 0d3FE0000000000000, %fd5362, %p161;
	{
	.reg .b32 %temp; 
	mov.b64 	{%temp, %r74}, %fd5363;
	}
	shr.u32 	%r929, %r74, 20;
	and.b32  	%r930, %r929, 2047;
	add.s32 	%r931, %r930, -1012;
	mov.b64 	%rd181, %fd5363;
	shl.b64 	%rd182, %rd181, %r931;
	setp.eq.s64 	%p162, %rd182, -9223372036854775808;
	{ // callseq 70, 0
	.param .b64 param0;
	st.param.f64 	[param0], 0d3FE3333333333333;
	.param .b64 param1;
	st.param.f64 	[param1], %fd5363;
	.param .b64 retval0;
	call.uni (retval0), 
	__internal_accurate_pow, 
	(
	param0, 
	param1
	);
	ld.param.f64 	%fd5364, [retval0];
	} // callseq 70
	neg.f64 	%fd5366, %fd5364;
	selp.f64 	%fd5367, %fd5366, %fd5364, %p162;
	selp.f64 	%fd5368, %fd5367, %fd5364, %p160;
	cvt.rzi.f64.f64 	%fd5369, %fd5363;
	setp.neu.f64 	%p163, %fd5363, %fd5369;
	selp.f64 	%fd5371, 0dFFF8000000000000, %fd5368, %p163;
	selp.f64 	%fd32448, %fd5371, %fd5368, %p160;
	add.f64 	%fd5372, %fd5363, 0d3FE3333333333333;
	{
	.reg .b32 %temp; 
	mov.b64 	{%temp, %r932}, %fd5372;
	}
	and.b32  	%r933, %r932, 2146435072;
	setp.ne.s32 	%p164, %r933, 2146435072;
	@%p164 bra 	$L__BB1_123;
	setp.num.f64 	%p165, %fd5363, %fd5363;
	@%p165 bra 	$L__BB1_121;
	mov.f64 	%fd5374, 0d3FE3333333333333;
	add.rn.f64 	%fd32448, %fd5374, %fd5363;
	bra.uni 	$L__BB1_123;
$L__BB1_121:
	abs.f64 	%fd5373, %fd5363;
	setp.neu.f64 	%p166, %fd5373, 0d7FF0000000000000;
	@%p166 bra 	$L__BB1_123;
	shr.s32 	%r934, %r74, 31;
	and.b32  	%r935, %r934, 2146435072;
	mov.b32 	%r936, 0;
	mov.b64 	%fd32448, {%r936, %r935};
$L__BB1_123:
	setp.neu.f64 	%p167, %fd26, 0d0000000000000000;
	setp.eq.f64 	%p168, %fd5363, 0d0000000000000000;
	selp.f64 	%fd5375, 0d3FF0000000000000, %fd32448, %p168;
	add.f64 	%fd5376, %fd133, 0d3FF0000000000000;
	div.rn.f64 	%fd5377, %fd132, %fd5376;
	mul.f64 	%fd155, %fd5377, %fd5375;
	mov.f64 	%fd5378, 0d4008CCCCCCCCCCCD;
	{
	.reg .b32 %temp; 
	mov.b64 	{%temp, %r75}, %fd5378;
	}
	and.b32  	%r76, %r75, 2146435072;
	@%p167 bra 	$L__BB1_125;
	setp.eq.s32 	%p170, %r76, 1127219200;
	selp.b32 	%r937, %r12, 0, %p170;
	setp.lt.s32 	%p171, %r75, 0;
	or.b32  	%r938, %r937, 2146435072;
	selp.b32 	%r939, %r938, %r937, %p171;
	mov.b32 	%r940, 0;
	mov.b64 	%fd32450, {%r940, %r939};
	bra.uni 	$L__BB1_126;
$L__BB1_125:
	setp.lt.s32 	%p169, %r12, 0;
	{ // callseq 71, 0
	.param .b64 param0;
	st.param.f64 	[param0], %fd27;
	.param .b64 param1;
	st.param.f64 	[param1], 0d4008CCCCCCCCCCCD;
	.param .b64 retval0;
	call.uni (retval0), 
	__internal_accurate_pow, 
	(
	param0, 
	param1
	);
	ld.param.f64 	%fd5379, [retval0];
	} // callseq 71
	selp.f64 	%fd32450, 0dFFF8000000000000, %fd5379, %p169;
$L__BB1_126:
	add.f64 	%fd5381, %fd26, 0d4008CCCCCCCCCCCD;
	{
	.reg .b32 %temp; 
	mov.b64 	{%temp, %r941}, %fd5381;
	}
	and.b32  	%r942, %r941, 2146435072;
	setp.ne.s32 	%p172, %r942, 2146435072;
	@%p172 bra 	$L__BB1_131;
	setp.num.f64 	%p173, %fd26, %fd26;
	@%p173 bra 	$L__BB1_129;
	mov.f64 	%fd5382, 0d4008CCCCCCCCCCCD;
	add.rn.f64 	%fd32450, %fd26, %fd5382;
	bra.uni 	$L__BB1_131;
$L__BB1_129:
	setp.neu.f64 	%p174, %fd27, 0d7FF0000000000000;
	@%p174 bra 	$L__BB1_131;
	setp.eq.s32 	%p175, %r76, 1127219200;
	setp.lt.s32 	%p176, %r12, 0;
	setp.lt.s32 	%p177, %r75, 0;
	selp.b32 	%r944, 0, 2146435072, %p177;
	and.b32  	%r945, %r75, 2147483647;
	setp.ne.s32 	%p178, %r945, 1071644672;
	or.b32  	%r946, %r944, -2147483648;
	selp.b32 	%r947, %r946, %r944, %p178;
	selp.b32 	%r948, %r947, %r944, %p175;
	selp.b32 	%r949, %r948, %r944, %p176;
	mov.b32 	%r950, 0;
	mov.b64 	%fd32450, {%r950, %r949};
$L__BB1_131:
	setp.eq.f64 	%p179, %fd26, 0d3FF0000000000000;
	mul.f64 	%fd5384, %fd32450, 0d39A310C250E7DAC9;
	selp.f64 	%fd5385, 0d39A310C250E7DAC9, %fd5384, %p179;
	mul.f64 	%fd162, %fd8, %fd5385;
	div.rn.f64 	%fd163, %fd162, 0d3DB3CA8CB153A753;
	mov.f64 	%fd32451, 0d3FD999999999999A;
	{
	.reg .b32 %temp; 
	mov.b64 	{%temp, %r3278}, %fd32451;
	}
	{
	.reg .b32 %temp; 
	mov.b64 	{%r3279, %temp}, %fd32451;
	}
	setp.gt.s32 	%p180, %r3278, 1048575;
	mov.b32 	%r3236, -1023;
	mov.u32 	%r3234, %r3278;
	mov.u32 	%r3235, %r3279;
	@%p180 bra 	$L__BB1_133;
	mov.f64 	%fd32451, 0d433999999999999A;
	{
	.reg .b32 %temp; 
	mov.b64 	{%temp, %r3234}, %fd32451;
	}
	{
	.reg .b32 %temp; 
	mov.b64 	{%r3235, %temp}, %fd32451;
	}
	mov.b32 	%r3236, -1077;
$L__BB1_133:
	add.s32 	%r953, %r3234, -1;
	setp.gt.u32 	%p181, %r953, 2146435070;
	@%p181 bra 	$L__BB1_137;
	shr.u32 	%r956, %r3234, 20;
	add.s32 	%r3237, %r3236, %r956;
	and.b32  	%r957, %r3234, 1048575;
	or.b32  	%r958, %r957, 1072693248;
	mov.b64 	%fd32452, {%r3235, %r958};
	setp.lt.u32 	%p183, %r958, 1073127583;
	@%p183 bra 	$L__BB1_136;
	{
	.reg .b32 %temp; 
	mov.b64 	{%r959, %temp}, %fd32452;
	}
	{
	.reg .b32 %temp; 
	mov.b64 	{%temp, %r960}, %fd32452;
	}
	add.s32 	%r961, %r960, -1048576;
	mov.b64 	%fd32452, {%r959, %r961};
	add.s32 	%r3237, %r3237, 1;
$L__BB1_136:
	add.f64 	%fd5388, %fd32452, 0dBFF0000000000000;
	add.f64 	%fd5389, %fd32452, 0d3FF0000000000000;
	rcp.approx.ftz.f64 	%fd5390, %fd5389;
	neg.f64 	%fd5391, %fd5389;
	fma.rn.f64 	%fd5392, %fd5391, %fd5390, 0d3FF0000000000000;
	fma.rn.f64 	%fd5393, %fd5392, %fd5392, %fd5392;
	fma.rn.f64 	%fd5394, %fd5393, %fd5390, %fd5390;
	mul.f64 	%fd5395, %fd5388, %fd5394;
	fma.rn.f64 	%fd5396, %fd5388, %fd5394, %fd5395;
	mul.f64 	%fd5397, %fd5396, %fd5396;
	fma.rn.f64 	%fd5398, %fd5397, 0d3EB1380B3AE80F1E, 0d3ED0EE258B7A8B04;
	fma.rn.f64 	%fd5399, %fd5398, %fd5397, 0d3EF3B2669F02676F;
	fma.rn.f64 	%fd5400, %fd5399, %fd5397, 0d3F1745CBA9AB0956;
	fma.rn.f64 	%fd5401, %fd5400, %fd5397, 0d3F3C71C72D1B5154;
	fma.rn.f64 	%fd5402, %fd5401, %fd5397, 0d3F624924923BE72D;
	fma.rn.f64 	%fd5403, %fd5402, %fd5397, 0d3F8999999999A3C4;
	fma.rn.f64 	%fd5404, %fd5403, %fd5397, 0d3FB5555555555554;
	sub.f64 	%fd5405, %fd5388, %fd5396;
	add.f64 	%fd5406, %fd5405, %fd5405;
	neg.f64 	%fd5407, %fd5396;
	fma.rn.f64 	%fd5408, %fd5407, %fd5388, %fd5406;
	mul.f64 	%fd5409, %fd5394, %fd5408;
	mul.f64 	%fd5410, %fd5397, %fd5404;
	fma.rn.f64 	%fd5411, %fd5410, %fd5396, %fd5409;
	xor.b32  	%r962, %r3237, -2147483648;
	mov.b32 	%r963, 1127219200;
	mov.b64 	%fd5412, {%r962, %r963};
	mov.b32 	%r964, -2147483648;
	mov.b64 	%fd5413, {%r964, %r963};
	sub.f64 	%fd5414, %fd5412, %fd5413;
	fma.rn.f64 	%fd5415, %fd5414, 0d3FE62E42FEFA39EF, %fd5396;
	fma.rn.f64 	%fd5416, %fd5414, 0dBFE62E42FEFA39EF, %fd5415;
	sub.f64 	%fd5417, %fd5416, %fd5396;
	sub.f64 	%fd5418, %fd5411, %fd5417;
	fma.rn.f64 	%fd5419, %fd5414, 0d3C7ABC9E3B39803F, %fd5418;
	add.f64 	%fd32453, %fd5415, %fd5419;
	bra.uni 	$L__BB1_138;
$L__BB1_137:
	fma.rn.f64 	%fd5387, %fd32451, 0d7FF0000000000000, 0d7FF0000000000000;
	{
	.reg .b32 %temp; 
	mov.b64 	{%temp, %r954}, %fd32451;
	}
	and.b32  	%r955, %r954, 2147483647;
	setp.eq.s32 	%p182, %r955, 0;
	selp.f64 	%fd32453, 0dFFF0000000000000, %fd5387, %p182;
$L__BB1_138:
	mul.f64 	%fd5420, %fd32453, 0d3C695355BAAAFAD3;
	fma.rn.f64 	%fd5421, %fd32453, 0d3FDBCB7B1526E50E, %fd5420;
	mul.f64 	%fd171, %fd5421, 0d3FF451EB851EB852;
	{
	.reg .b32 %temp; 
	mov.b64 	{%temp, %r3238}, %fd163;
	}
	{
	.reg .b32 %temp; 
	mov.b64 	{%r3239, %temp}, %fd163;
	}
	setp.gt.s32 	%p184, %r3238, 1048575;
	mov.b32 	%r3240, -1023;
	mov.f64 	%fd32454, %fd163;
	@%p184 bra 	$L__BB1_140;
	mul.f64 	%fd32454, %fd163, 0d4350000000000000;
	{
	.reg .b32 %temp; 
	mov.b64 	{%temp, %r3238}, %fd32454;
	}
	{
	.reg .b32 %temp; 
	mov.b64 	{%r3239, %temp}, %fd32454;
	}
	mov.b32 	%r3240, -1077;
$L__BB1_140:
	add.s32 	%r967, %r3238, -1;
	setp.gt.u32 	%p185, %r967, 2146435070;
	@%p185 bra 	$L__BB1_144;
	shr.u32 	%r970, %r3238, 20;
	add.s32 	%r3241, %r3240, %r970;
	and.b32  	%r971, %r3238, 1048575;
	or.b32  	%r972, %r971, 1072693248;
	mov.b64 	%fd32455, {%r3239, %r972};
	setp.lt.u32 	%p187, %r972, 1073127583;
	@%p187 bra 	$L__BB1_143;
	{
	.reg .b32 %temp; 
	mov.b64 	{%r973, %temp}, %fd32455;
	}
	{
	.reg .b32 %temp; 
	mov.b64 	{%temp, %r974}, %fd32455;
	}
	add.s32 	%r975, %r974, -1048576;
	mov.b64 	%fd32455, {%r973, %r975};
	add.s32 	%r3241, %r3241, 1;
$L__BB1_143:
	add.f64 	%fd5423, %fd32455, 0dBFF0000000000000;
	add.f64 	%fd5424, %fd32455, 0d3FF0000000000000;
	rcp.approx.ftz.f64 	%fd5425, %fd5424;
	neg.f64 	%fd5426, %fd5424;
	fma.rn.f64 	%fd5427, %fd5426, %fd5425, 0d3FF0000000000000;
	fma.rn.f64 	%fd5428, %fd5427, %fd5427, %fd5427;
	fma.rn.f64 	%fd5429, %fd5428, %fd5425, %fd5425;
	mul.f64 	%fd5430, %fd5423, %fd5429;
	fma.rn.f64 	%fd5431, %fd5423, %fd5429, %fd5430;
	mul.f64 	%fd5432, %fd5431, %fd5431;
	fma.rn.f64 	%fd5433, %fd5432, 0d3EB1380B3AE80F1E, 0d3ED0EE258B7A8B04;
	fma.rn.f64 	%fd5434, %fd5433, %fd5432, 0d3EF3B2669F02676F;
	fma.rn.f64 	%fd5435, %fd5434, %fd5432, 0d3F1745CBA9AB0956;
	fma.rn.f64 	%fd5436, %fd5435, %fd5432, 0d3F3C71C72D1B5154;
	fma.rn.f64 	%fd5437, %fd5436, %fd5432, 0d3F624924923BE72D;
	fma.rn.f64 	%fd5438, %fd5437, %fd5432, 0d3F8999999999A3C4;
	fma.rn.f64 	%fd5439, %fd5438, %fd5432, 0d3FB5555555555554;
	sub.f64 	%fd5440, %fd5423, %fd5431;
	add.f64 	%fd5441, %fd5440, %fd5440;
	neg.f64 	%fd5442, %fd5431;
	fma.rn.f64 	%fd5443, %fd5442, %fd5423, %fd5441;
	mul.f64 	%fd5444, %fd5429, %fd5443;
	mul.f64 	%fd5445, %fd5432, %fd5439;
	fma.rn.f64 	%fd5446, %fd5445, %fd5431, %fd5444;
	xor.b32  	%r976, %r3241, -2147483648;
	mov.b32 	%r977, 1127219200;
	mov.b64 	%fd5447, {%r976, %r977};
	mov.b32 	%r978, -2147483648;
	mov.b64 	%fd5448, {%r978, %r977};
	sub.f64 	%fd5449, %fd5447, %fd5448;
	fma.rn.f64 	%fd5450, %fd5449, 0d3FE62E42FEFA39EF, %fd5431;
	fma.rn.f64 	%fd5451, %fd5449, 0dBFE62E42FEFA39EF, %fd5450;
	sub.f64 	%fd5452, %fd5451, %fd5431;
	sub.f64 	%fd5453, %fd5446, %fd5452;
	fma.rn.f64 	%fd5454, %fd5449, 0d3C7ABC9E3B39803F, %fd5453;
	add.f64 	%fd32456, %fd5450, %fd5454;
	bra.uni 	$L__BB1_145;
$L__BB1_144:
	fma.rn.f64 	%fd5422, %fd32454, 0d7FF0000000000000, 0d7FF0000000000000;
	{
	.reg .b32 %temp; 
	mov.b64 	{%temp, %r968}, %fd32454;
	}
	and.b32  	%r969, %r968, 2147483647;
	setp.eq.s32 	%p186, %r969, 0;
	selp.f64 	%fd32456, 0dFFF0000000000000, %fd5422, %p186;
$L__BB1_145:
	setp.eq.s32 	%p188, %r30, 1062207488;
	mul.f64 	%fd5455, %fd32456, 0d3C695355BAAAFAD3;
	fma.rn.f64 	%fd5456, %fd32456, 0d3FDBCB7B1526E50E, %fd5455;
	mov.f64 	%fd5457, 0d3FE8000000000000;
	sub.f64 	%fd5458, %fd5457, %fd171;
	div.rn.f64 	%fd180, %fd5456, %fd5458;
	{
	.reg .b32 %temp; 
	mov.b64 	{%temp, %r97}, %fd180;
	}
	abs.f64 	%fd181, %fd180;
	{ // callseq 72, 0
	.param .b64 param0;
	st.param.f64 	[param0], %fd181;
	.param .b64 param1;
	st.param.f64 	[param1], 0d4000000000000000;
	.param .b64 retval0;
	call.uni (retval0), 
	__internal_accurate_pow, 
	(
	param0, 
	param1
	);
	ld.param.f64 	%fd5459, [retval0];
	} // callseq 72
	setp.lt.s32 	%p189, %r97, 0;
	neg.f64 	%fd5461, %fd5459;
	selp.f64 	%fd5462, %fd5461, %fd5459, %p188;
	selp.f64 	%fd32458, %fd5462, %fd5459, %p189;
	setp.neu.f64 	%p190, %fd180, 0d0000000000000000;
	@%p190 bra 	$L__BB1_147;
	setp.eq.s32 	%p191, %r30, 1062207488;
	selp.b32 	%r980, %r97, 0, %p191;
	setp.lt.s32 	%p192, %r749, 0;
	or.b32  	%r981, %r980, 2146435072;
	selp.b32 	%r982, %r981, %r980, %p192;
	mov.b32 	%r983, 0;
	mov.b64 	%fd32458, {%r983, %r982};
$L__BB1_147:
	add.f64 	%fd5463, %fd180, 0d4000000000000000;
	{
	.reg .b32 %temp; 
	mov.b64 	{%temp, %r984}, %fd5463;
	}
	and.b32  	%r985, %r984, 2146435072;
	setp.ne.s32 	%p193, %r985, 2146435072;
	@%p193 bra 	$L__BB1_152;
	setp.num.f64 	%p194, %fd180, %fd180;
	@%p194 bra 	$L__BB1_150;
	mov.f64 	%fd5464, 0d4000000000000000;
	add.rn.f64 	%fd32458, %fd180, %fd5464;
	bra.uni 	$L__BB1_152;
$L__BB1_150:
	setp.neu.f64 	%p195, %fd181, 0d7FF0000000000000;
	@%p195 bra 	$L__BB1_152;
	setp.lt.s32 	%p196, %r97, 0;
	setp.eq.s32 	%p197, %r30, 1062207488;
	setp.lt.s32 	%p198, %r749, 0;
	selp.b32 	%r987, 0, 2146435072, %p198;
	and.b32  	%r988, %r749, 2147483647;
	setp.ne.s32 	%p199, %r988, 1071644672;
	or.b32  	%r989, %r987, -2147483648;
	selp.b32 	%r990, %r989, %r987, %p199;
	selp.b32 	%r991, %r990, %r987, %p197;
	selp.b32 	%r992, %r991, %r987, %p196;
	mov.b32 	%r993, 0;
	mov.b64 	%fd32458, {%r993, %r992};
$L__BB1_152:
	setp.eq.f64 	%p200, %fd180, 0d3FF0000000000000;
	add.f64 	%fd5465, %fd32458, 0d3FF0000000000000;
	rcp.rn.f64 	%fd5466, %fd5465;
	selp.f64 	%fd5467, 0d3FE0000000000000, %fd5466, %p200;
	{
	.reg .b32 %temp; 
	mov.b64 	{%temp, %r98}, %fd5467;
	}
	shr.u32 	%r994, %r98, 20;
	and.b32  	%r995, %r994, 2047;
	add.s32 	%r996, %r995, -1012;
	mov.b64 	%rd184, %fd5467;
	shl.b64 	%rd185, %rd184, %r996;
	setp.eq.s64 	%p201, %rd185, -9223372036854775808;
	{ // callseq 73, 0
	.param .b64 param0;
	st.param.f64 	[param0], 0d3FD999999999999A;
	.param .b64 param1;
	st.param.f64 	[param1], %fd5467;
	.param .b64 retval0;
	call.uni (retval0), 
	__internal_accurate_pow, 
	(
	param0, 
	param1
	);
	ld.param.f64 	%fd5468, [retval0];
	} // callseq 73
	setp.lt.s32 	%p202, %r3278, 0;
	neg.f64 	%fd5470, %fd5468;
	selp.f64 	%fd5471, %fd5470, %fd5468, %p201;
	selp.f64 	%fd5472, %fd5471, %fd5468, %p202;
	cvt.rzi.f64.f64 	%fd5473, %fd5467;
	setp.neu.f64 	%p203, %fd5467, %fd5473;
	selp.f64 	%fd5475, 0dFFF8000000000000, %fd5472, %p203;
	selp.f64 	%fd32459, %fd5475, %fd5472, %p202;
	add.f64 	%fd5476, %fd5467, 0d3FD999999999999A;
	{
	.reg .b32 %temp; 
	mov.b64 	{%temp, %r997}, %fd5476;
	}
	and.b32  	%r998, %r997, 2146435072;
	setp.ne.s32 	%p204, %r998, 2146435072;
	@%p204 bra 	$L__BB1_157;
	setp.num.f64 	%p205, %fd5467, %fd5467;
	@%p205 bra 	$L__BB1_155;
	mov.f64 	%fd5478, 0d3FD999999999999A;
	add.rn.f64 	%fd32459, %fd5478, %fd5467;
	bra.uni 	$L__BB1_157;
$L__BB1_155:
	abs.f64 	%fd5477, %fd5467;
	setp.neu.f64 	%p206, %fd5477, 0d7FF0000000000000;
	@%p206 bra 	$L__BB1_157;
	shr.s32 	%r999, %r98, 31;
	and.b32  	%r1000, %r999, 2146435072;
	mov.b32 	%r1001, 0;
	mov.b64 	%fd32459, {%r1001, %r1000};
$L__BB1_157:
	setp.eq.f64 	%p207, %fd5467, 0d0000000000000000;
	selp.f64 	%fd5479, 0d3FF0000000000000, %fd32459, %p207;
	add.f64 	%fd5480, %fd163, 0d3FF0000000000000;
	div.rn.f64 	%fd5481, %fd162, %fd5480;
	mul.f64 	%fd193, %fd5481, %fd5479;
	mov.f64 	%fd5482, 0d40B6BC0000000000;
	div.rn.f64 	%fd194, %fd5482, %fd7;
	fma.rn.f64 	%fd5483, %fd194, 0d3FF71547652B82FE, 0d4338000000000000;
	{
	.reg .b32 %temp; 
	mov.b64 	{%r99, %temp}, %fd5483;
	}
	mov.f64 	%fd5484, 0dC338000000000000;
	add.rn.f64 	%fd5485, %fd5483, %fd5484;
	fma.rn.f64 	%fd5486, %fd5485, 0dBFE62E42FEFA39EF, %fd194;
	fma.rn.f64 	%fd5487, %fd5485, 0dBC7ABC9E3B39803F, %fd5486;
	fma.rn.f64 	%fd5488, %fd5487, 0d3E5ADE1569CE2BDF, 0d3E928AF3FCA213EA;
	fma.rn.f64 	%fd5489, %fd5488, %fd5487, 0d3EC71DEE62401315;
	fma.rn.f64 	%fd5490, %fd5489, %fd5487, 0d3EFA01997C89EB71;
	fma.rn.f64 	%fd5491, %fd5490, %fd5487, 0d3F2A01A014761F65;
	fma.rn.f64 	%fd5492, %fd5491, %fd5487, 0d3F56C16C1852B7AF;
	fma.rn.f64 	%fd5493, %fd5492, %fd5487, 0d3F81111111122322;
	fma.rn.f64 	%fd5494, %fd5493, %fd5487, 0d3FA55555555502A1;
	fma.rn.f64 	%fd5495, %fd5494, %fd5487, 0d3FC5555555555511;
	fma.rn.f64 	%fd5496, %fd5495, %fd5487, 0d3FE000000000000B;
	fma.rn.f64 	%fd5497, %fd5496, %fd5487, 0d3FF0000000000000;
	fma.rn.f64 	%fd5498, %fd5497, %fd5487, 0d3FF0000000000000;
	{
	.reg .b32 %temp; 
	mov.b64 	{%r100, %temp}, %fd5498;
	}
	{
	.reg .b32 %temp; 
	mov.b64 	{%temp, %r101}, %fd5498;
	}
	shl.b32 	%r1002, %r99, 20;
	add.s32 	%r1003, %r1002, %r101;
	mov.b64 	%fd32460, {%r100, %r1003};
	{
	.reg .b32 %temp; 
	mov.b64 	{%temp, %r1004}, %fd194;
	}
	mov.b32 	%f131, %r1004;
	abs.f32 	%f7, %f131;
	setp.lt.f32 	%p208, %f7, 0f4086232B;
	@%p208 bra 	$L__BB1_160;
	setp.lt.f64 	%p209, %fd194, 0d0000000000000000;
	add.f64 	%fd5499, %fd194, 0d7FF0000000000000;
	selp.f64 	%fd32460, 0d0000000000000000, %fd5499, %p209;
	setp.geu.f32 	%p210, %f7, 0f40874800;
	@%p210 bra 	$L__BB1_160;
	shr.u32 	%r1005, %r99, 31;
	add.s32 	%r1006, %r99, %r1005;
	shr.s32 	%r1007, %r1006, 1;
	shl.b32 	%r1008, %r1007, 20;
	add.s32 	%r1009, %r101, %r1008;
	mov.b64 	%fd5500, {%r100, %r1009};
	sub.s32 	%r1010, %r99, %r1007;
	shl.b32 	%r1011, %r1010, 20;
	add.s32 	%r1012, %r1011, 1072693248;
	mov.b32 	%r1013, 0;
	mov.b64 	%fd5501, {%r1013, %r1012};
	mul.f64 	%fd32460, %fd5501, %fd5500;
$L__BB1_160:
	mul.f64 	%fd199, %fd32460, 0d3E112E0BE826D695;
	mov.f64 	%fd5502, 0d40B8880000000000;
	div.rn.f64 	%fd200, %fd5502, %fd7;
	fma.rn.f64 	%fd5503, %fd200, 0d3FF71547652B82FE, 0d4338000000000000;
	{
	.reg .b32 %temp; 
	mov.b64 	{%r102, %temp}, %fd5503;
	}
	mov.f64 	%fd5504, 0dC338000000000000;
	add.rn.f64 	%fd5505, %fd5503, %fd5504;
	fma.rn.f64 	%fd5506, %fd5505, 0dBFE62E42FEFA39EF, %fd200;
	fma.rn.f64 	%fd5507, %fd5505, 0dBC7ABC9E3B39803F, %fd5506;
	fma.rn.f64 	%fd5508, %fd5507, 0d3E5ADE1569CE2BDF, 0d3E928AF3FCA213EA;
	fma.rn.f64 	%fd5509, %fd5508, %fd5507, 0d3EC71DEE62401315;
	fma.rn.f64 	%fd5510, %fd5509, %fd5507, 0d3EFA01997C89EB71;
	fma.rn.f64 	%fd5511, %fd5510, %fd5507, 0d3F2A01A014761F65;
	fma.rn.f64 	%fd5512, %fd5511, %fd5507, 0d3F56C16C1852B7AF;
	fma.rn.f64 	%fd5513, %fd5512, %fd5507, 0d3F81111111122322;
	fma.rn.f64 	%fd5514, %fd5513, %fd5507, 0d3FA55555555502A1;
	fma.rn.f64 	%fd5515, %fd5514, %fd5507, 0d3FC5555555555511;
	fma.rn.f64 	%fd5516, %fd5515, %fd5507, 0d3FE000000000000B;
	fma.rn.f64 	%fd5517, %fd5516, %fd5507, 0d3FF0000000000000;
	fma.rn.f64 	%fd5518, %fd5517, %fd5507, 0d3FF0000000000000;
	{
	.reg .b32 %temp; 
	mov.b64 	{%r103, %temp}, %fd5518;
	}
	{
	.reg .b32 %temp; 
	mov.b64 	{%temp, %r104}, %fd5518;
	}
	shl.b32 	%r1014, %r102, 20;
	add.s32 	%r1015, %r1014, %r104;
	mov.b64 	%fd32461, {%r103, %r1015};
	{
	.reg .b32 %temp; 
	mov.b64 	{%temp, %r1016}, %fd200;
	}
	mov.b32 	%f132, %r1016;
	abs.f32 	%f8, %f132;
	setp.lt.f32 	%p211, %f8, 0f4086232B;
	@%p211 bra 	$L__BB1_163;
	setp.lt.f64 	%p212, %fd200, 0d0000000000000000;
	add.f64 	%fd5519, %fd200, 0d7FF0000000000000;
	selp.f64 	%fd32461, 0d0000000000000000, %fd5519, %p212;
	setp.geu.f32 	%p213, %f8, 0f40874800;
	@%p213 bra 	$L__BB1_163;
	shr.u32 	%r1017, %r102, 31;
	add.s32 	%r1018, %r102, %r1017;
	shr.s32 	%r1019, %r1018, 1;
	shl.b32 	%r1020, %r1019, 20;
	add.s32 	%r1021, %r104, %r1020;
	mov.b64 	%fd5520, {%r103, %r1021};
	sub.s32 	%r1022, %r102, %r1019;
	shl.b32 	%r1023, %r1022, 20;
	add.s32 	%r1024, %r1023, 1072693248;
	mov.b32 	%r1025, 0;
	mov.b64 	%fd5521, {%r1025, %r1024};
	mul.f64 	%fd32461, %fd5521, %fd5520;
$L__BB1_163:
	mul.f64 	%fd5522, %fd32461, 0d4014000000000000;
	fma.rn.f64 	%fd5523, %fd4, %fd5522, 0d46293E5939A08CEA;
	mul.f64 	%fd5524, %fd199, %fd4;
	div.rn.f64 	%fd205, %fd5524, %fd5523;
	mov.f64 	%fd5525, 0dC08D600000000000;
	div.rn.f64 	%fd206, %fd5525, %fd7;
	fma.rn.f64 	%fd5526, %fd206, 0d3FF71547652B82FE, 0d4338000000000000;
	{
	.reg .b32 %temp; 
	mov.b64 	{%r105, %temp}, %fd5526;
	}
	mov.f64 	%fd5527, 0dC338000000000000;
	add.rn.f64 	%fd5528, %fd5526, %fd5527;
	fma.rn.f64 	%fd5529, %fd5528, 0dBFE62E42FEFA39EF, %fd206;
	fma.rn.f64 	%fd5530, %fd5528, 0dBC7ABC9E3B39803F, %fd5529;
	fma.rn.f64 	%fd5531, %fd5530, 0d3E5ADE1569CE2BDF, 0d3E928AF3FCA213EA;
	fma.rn.f64 	%fd5532, %fd5531, %fd5530, 0d3EC71DEE62401315;
	fma.rn.f64 	%fd5533, %fd5532, %fd5530, 0d3EFA01997C89EB71;
	fma.rn.f64 	%fd5534, %fd5533, %fd5530, 0d3F2A01A014761F65;
	fma.rn.f64 	%fd5535, %fd5534, %fd5530, 0d3F56C16C1852B7AF;
	fma.rn.f64 	%fd5536, %fd5535, %fd5530, 0d3F81111111122322;
	fma.rn.f64 	%fd5537, %fd5536, %fd5530, 0d3FA55555555502A1;
	fma.rn.f64 	%fd5538, %fd5537, %fd5530, 0d3FC5555555555511;
	fma.rn.f64 	%fd5539, %fd5538, %fd5530, 0d3FE000000000000B;
	fma.rn.f64 	%fd5540, %fd5539, %fd5530, 0d3FF0000000000000;
	fma.rn.f64 	%fd5541, %fd5540, %fd5530, 0d3FF0000000000000;
	{
	.reg .b32 %temp; 
	mov.b64 	{%r106, %temp}, %fd5541;
	}
	{
	.reg .b32 %temp; 
	mov.b64 	{%temp, %r107}, %fd5541;
	}
	shl.b32 	%r1026, %r105, 20;
	add.s32 	%r1027, %r1026, %r107;
	mov.b64 	%fd32462, {%r106, %r1027};
	{
	.reg .b32 %temp; 
	mov.b64 	{%temp, %r1028}, %fd206;
	}
	mov.b32 	%f133, %r1028;
	abs.f32 	%f9, %f133;
	setp.lt.f32 	%p214, %f9, 0f4086232B;
	@%p214 bra 	$L__BB1_166;
	setp.lt.f64 	%p215, %fd206, 0d0000000000000000;
	add.f64 	%fd5542, %fd206, 0d7FF0000000000000;
	selp.f64 	%fd32462, 0d0000000000000000, %fd5542, %p215;
	setp.geu.f32 	%p216, %f9, 0f40874800;
	@%p216 bra 	$L__BB1_166;
	shr.u32 	%r1029, %r105, 31;
	add.s32 	%r1030, %r105, %r1029;
	shr.s32 	%r1031, %r1030, 1;
	shl.b32 	%r1032, %r1031, 20;
	add.s32 	%r1033, %r107, %r1032;
	mov.b64 	%fd5543, {%r106, %r1033};
	sub.s32 	%r1034, %r105, %r1031;
	shl.b32 	%r1035, %r1034, 20;
	add.s32 	%r1036, %r1035, 1072693248;
	mov.b32 	%r1037, 0;
	mov.b64 	%fd5544, {%r1037, %r1036};
	mul.f64 	%fd32462, %fd5544, %fd5543;
$L__BB1_166:
	mul.f64 	%fd211, %fd32462, 0d3D7DE81E8ECE0DEA;
	mov.f64 	%fd5545, 0dC07EA00000000000;
	div.rn.f64 	%fd212, %fd5545, %fd7;
	fma.rn.f64 	%fd5546, %fd212, 0d3FF71547652B82FE, 0d4338000000000000;
	{
	.reg .b32 %temp; 
	mov.b64 	{%r108, %temp}, %fd5546;
	}
	mov.f64 	%fd5547, 0dC338000000000000;
	add.rn.f64 	%fd5548, %fd5546, %fd5547;
	fma.rn.f64 	%fd5549, %fd5548, 0dBFE62E42FEFA39EF, %fd212;
	fma.rn.f64 	%fd5550, %fd5548, 0dBC7ABC9E3B39803F, %fd5549;
	fma.rn.f64 	%fd5551, %fd5550, 0d3E5ADE1569CE2BDF, 0d3E928AF3FCA213EA;
	fma.rn.f64 	%fd5552, %fd5551, %fd5550, 0d3EC71DEE62401315;
	fma.rn.f64 	%fd5553, %fd5552, %fd5550, 0d3EFA01997C89EB71;
	fma.rn.f64 	%fd5554, %fd5553, %fd5550, 0d3F2A01A014761F65;
	fma.rn.f64 	%fd5555, %fd5554, %fd5550, 0d3F56C16C1852B7AF;
	fma.rn.f64 	%fd5556, %fd5555, %fd5550, 0d3F81111111122322;
	fma.rn.f64 	%fd5557, %fd5556, %fd5550, 0d3FA55555555502A1;
	fma.rn.f64 	%fd5558, %fd5557, %fd5550, 0d3FC5555555555511;
	fma.rn.f64 	%fd5559, %fd5558, %fd5550, 0d3FE000000000000B;
	fma.rn.f64 	%fd5560, %fd5559, %fd5550, 0d3FF0000000000000;
	fma.rn.f64 	%fd5561, %fd5560, %fd5550, 0d3FF0000000000000;
	{
	.reg .b32 %temp; 
	mov.b64 	{%r109, %temp}, %fd5561;
	}
	{
	.reg .b32 %temp; 
	mov.b64 	{%temp, %r110}, %fd5561;
	}
	shl.b32 	%r1038, %r108, 20;
	add.s32 	%r1039, %r1038, %r110;
	mov.b64 	%fd32463, {%r109, %r1039};
	{
	.reg .b32 %temp; 
	mov.b64 	{%temp, %r1040}, %fd212;
	}
	mov.b32 	%f134, %r1040;
	abs.f32 	%f10, %f134;
	setp.lt.f32 	%p217, %f10, 0f4086232B;
	@%p217 bra 	$L__BB1_169;
	setp.lt.f64 	%p218, %fd212, 0d0000000000000000;
	add.f64 	%fd5562, %fd212, 0d7FF0000000000000;
	selp.f64 	%fd32463, 0d0000000000000000, %fd5562, %p218;
	setp.geu.f32 	%p219, %f10, 0f40874800;
	@%p219 bra 	$L__BB1_169;
	shr.u32 	%r1041, %r108, 31;
	add.s32 	%r1042, %r108, %r1041;
	shr.s32 	%r1043, %r1042, 1;
	shl.b32 	%r1044, %r1043, 20;
	add.s32 	%r1045, %r110, %r1044;
	mov.b64 	%fd5563, {%r109, %r1045};
	sub.s32 	%r1046, %r108, %r1043;
	shl.b32 	%r1047, %r1046, 20;
	add.s32 	%r1048, %r1047, 1072693248;
	mov.b32 	%r1049, 0;
	mov.b64 	%fd5564, {%r1049, %r1048};
	mul.f64 	%fd32463, %fd5564, %fd5563;
$L__BB1_169:
	ld.param.u64 	%rd550, [_Z15Rosenbrock_ros3PdddS_PiiiiiddddddddPKdS2_S2_S2_S2_S2_S2_S2_i_param_21];
	add.s32 	%r1050, %r667, %r2;
	mul.f64 	%fd217, %fd32463, 0d3D06849B86A12B9B;
	mul.f64 	%fd5565, %fd217, %fd3;
	fma.rn.f64 	%fd218, %fd211, %fd1, %fd5565;
	cvta.to.global.u64 	%rd187, %rd550;
	mul.wide.s32 	%rd188, %r1050, 8;
	add.s64 	%rd189, %rd187, %rd188;
	ld.global.nc.f64 	%fd5566, [%rd189];
	mul.f64 	%fd219, %fd5566, 0d3DEE3C8FD606EA4D;
	mov.f64 	%fd5567, 0d4051800000000000;
	div.rn.f64 	%fd220, %fd5567, %fd7;
	fma.rn.f64 	%fd5568, %fd220, 0d3FF71547652B82FE, 0d4338000000000000;
	{
	.reg .b32 %temp; 
	mov.b64 	{%r111, %temp}, %fd5568;
	}
	mov.f64 	%fd5569, 0dC338000000000000;
	add.rn.f64 	%fd5570, %fd5568, %fd5569;
	fma.rn.f64 	%fd5571, %fd5570, 0dBFE62E42FEFA39EF, %fd220;
	fma.rn.f64 	%fd5572, %fd5570, 0dBC7ABC9E3B39803F, %fd5571;
	fma.rn.f64 	%fd5573, %fd5572, 0d3E5ADE1569CE2BDF, 0d3E928AF3FCA213EA;
	fma.rn.f64 	%fd5574, %fd5573, %fd5572, 0d3EC71DEE62401315;
	fma.rn.f64 	%fd5575, %fd5574, %fd5572, 0d3EFA01997C89EB71;
	fma.rn.f64 	%fd5576, %fd5575, %fd5572, 0d3F2A01A014761F65;
	fma.rn.f64 	%fd5577, %fd5576, %fd5572, 0d3F56C16C1852B7AF;
	fma.rn.f64 	%fd5578, %fd5577, %fd5572, 0d3F81111111122322;
	fma.rn.f64 	%fd5579, %fd5578, %fd5572, 0d3FA55555555502A1;
	fma.rn.f64 	%fd5580, %fd5579, %fd5572, 0d3FC5555555555511;
	fma.rn.f64 	%fd5581, %fd5580, %fd5572, 0d3FE000000000000B;
	fma.rn.f64 	%fd5582, %fd5581, %fd5572, 0d3FF0000000000000;
	fma.rn.f64 	%fd5583, %fd5582, %fd5572, 0d3FF0000000000000;
	{
	.reg .b32 %temp; 
	mov.b64 	{%r112, %temp}, %fd5583;
	}
	{
	.reg .b32 %temp; 
	mov.b64 	{%temp, %r113}, %fd5583;
	}
	shl.b32 	%r1051, %r111, 20;
	add.s32 	%r1052, %r1051, %r113;
	mov.b64 	%fd32464, {%r112, %r1052};
	{
	.reg .b32 %temp; 
	mov.b64 	{%temp, %r1053}, %fd220;
	}
	mov.b32 	%f135, %r1053;
	abs.f32 	%f11, %f135;
	setp.lt.f32 	%p220, %f11, 0f4086232B;
	@%p220 bra 	$L__BB1_172;
	setp.lt.f64 	%p221, %fd220, 0d0000000000000000;
	add.f64 	%fd5584, %fd220, 0d7FF0000000000000;
	selp.f64 	%fd32464, 0d0000000000000000, %fd5584, %p221;
	setp.geu.f32 	%p222, %f11, 0f40874800;
	@%p222 bra 	$L__BB1_172;
	shr.u32 	%r1054, %r111, 31;
	add.s32 	%r1055, %r111, %r1054;
	shr.s32 	%r1056, %r1055, 1;
	shl.b32 	%r1057, %r1056, 20;
	add.s32 	%r1058, %r113, %r1057;
	mov.b64 	%fd5585, {%r112, %r1058};
	sub.s32 	%r1059, %r111, %r1056;
	shl.b32 	%r1060, %r1059, 20;
	add.s32 	%r1061, %r1060, 1072693248;
	mov.b32 	%r1062, 0;
	mov.b64 	%fd5586, {%r1062, %r1061};
	mul.f64 	%fd32464, %fd5586, %fd5585;
$L__BB1_172:
	mul.f64 	%fd225, %fd32464, 0d3DC19799812DEA11;
	mov.f64 	%fd5587, 0d405B800000000000;
	div.rn.f64 	%fd226, %fd5587, %fd7;
	fma.rn.f64 	%fd5588, %fd226, 0d3FF71547652B82FE, 0d4338000000000000;
	{
	.reg .b32 %temp; 
	mov.b64 	{%r114, %temp}, %fd5588;
	}
	mov.f64 	%fd5589, 0dC338000000000000;
	add.rn.f64 	%fd5590, %fd5588, %fd5589;
	fma.rn.f64 	%fd5591, %fd5590, 0dBFE62E42FEFA39EF, %fd226;
	fma.rn.f64 	%fd5592, %fd5590, 0dBC7ABC9E3B39803F, %fd5591;
	fma.rn.f64 	%fd5593, %fd5592, 0d3E5ADE1569CE2BDF, 0d3E928AF3FCA213EA;
	fma.rn.f64 	%fd5594, %fd5593, %fd5592, 0d3EC71DEE62401315;
	fma.rn.f64 	%fd5595, %fd5594, %fd5592, 0d3EFA01997C89EB71;
	fma.rn.f64 	%fd5596, %fd5595, %fd5592, 0d3F2A01A014761F65;
	fma.rn.f64 	%fd5597, %fd5596, %fd5592, 0d3F56C16C1852B7AF;
	fma.rn.f64 	%fd5598, %fd5597, %fd5592, 0d3F81111111122322;
	fma.rn.f64 	%fd5599, %fd5598, %fd5592, 0d3FA55555555502A1;
	fma.rn.f64 	%fd5600, %fd5599, %fd5592, 0d3FC5555555555511;
	fma.rn.f64 	%fd5601, %fd5600, %fd5592, 0d3FE000000000000B;
	fma.rn.f64 	%fd5602, %fd5601, %fd5592, 0d3FF0000000000000;
	fma.rn.f64 	%fd5603, %fd5602, %fd5592, 0d3FF0000000000000;
	{
	.reg .b32 %temp; 
	mov.b64 	{%r115, %temp}, %fd5603;
	}
	{
	.reg .b32 %temp; 
	mov.b64 	{%temp, %r116}, %fd5603;
	}
	shl.b32 	%r1063, %r114, 20;
	add.s32 	%r1064, %r1063, %r116;
	mov.b64 	%fd32465, {%r115, %r1064};
	{
	.reg .b32 %temp; 
	mov.b64 	{%temp, %r1065}, %fd226;
	}
	mov.b32 	%f136, %r1065;
	abs.f32 	%f12, %f136;
	setp.lt.f32 	%p223, %f12, 0f4086232B;
	@%p223 bra 	$L__BB1_175;
	setp.lt.f64 	%p224, %fd226, 0d0000000000000000;
	add.f64 	%fd5604, %fd226, 0d7FF0000000000000;
	selp.f64 	%fd32465, 0d0000000000000000, %fd5604, %p224;
	setp.geu.f32 	%p225, %f12, 0f40874800;
	@%p225 bra 	$L__BB1_175;
	shr.u32 	%r1066, %r114, 31;
	add.s32 	%r1067, %r114, %r1066;
	shr.s32 	%r1068, %r1067, 1;
	shl.b32 	%r1069, %r1068, 20;
	add.s32 	%r1070, %r116, %r1069;
	mov.b64 	%fd5605, {%r115, %r1070};
	sub.s32 	%r1071, %r114, %r1068;
	shl.b32 	%r1072, %r1071, 20;
	add.s32 	%r1073, %r1072, 1072693248;
	mov.b32 	%r1074, 0;
	mov.b64 	%fd5606, {%r1074, %r1073};
	mul.f64 	%fd32465, %fd5606, %fd5605;
$L__BB1_175:
	setp.neu.f64 	%p226, %fd26, 0d0000000000000000;
	mul.f64 	%fd5607, %fd32465, 0d3DB3CA8CB153A753;
	mul.f64 	%fd5608, %fd5607, %fd5;
	fma.rn.f64 	%fd5609, %fd225, %fd4, %fd5608;
	fma.rn.f64 	%fd5610, %fd2, 0d3DEE3C8FD606EA4D, %fd5609;
	mul.f64 	%fd5611, %fd219, %fd2;
	div.rn.f64 	%fd5612, %fd5611, %fd5610;
	add.f64 	%fd231, %fd218, %fd5612;
	mov.f64 	%fd5613, 0d4016666666666666;
	{
	.reg .b32 %temp; 
	mov.b64 	{%temp, %r117}, %fd5613;
	}
	and.b32  	%r118, %r117, 2146435072;
	@%p226 bra 	$L__BB1_177;
	setp.eq.s32 	%p228, %r118, 1126170624;
	selp.b32 	%r1075, %r12, 0, %p228;
	setp.lt.s32 	%p229, %r117, 0;
	or.b32  	%r1076, %r1075, 2146435072;
	selp.b32 	%r1077, %r1076, %r1075, %p229;
	mov.b32 	%r1078, 0;
	mov.b64 	%fd32467, {%r1078, %r1077};
	bra.uni 	$L__BB1_178;
$L__BB1_177:
	setp.lt.s32 	%p227, %r12, 0;
	{ // callseq 74, 0
	.param .b64 param0;
	st.param.f64 	[param0], %fd27;
	.param .b64 param1;
	st.param.f64 	[param1], 0d4016666666666666;
	.param .b64 retval0;
	call.uni (retval0), 
	__internal_accurate_pow, 
	(
	param0, 
	param1
	);
	ld.param.f64 	%fd5614, [retval0];
	} // callseq 74
	selp.f64 	%fd32467, 0dFFF8000000000000, %fd5614, %p227;
$L__BB1_178:
	add.f64 	%fd5616, %fd26, 0d4016666666666666;
	{
	.reg .b32 %temp; 
	mov.b64 	{%temp, %r1079}, %fd5616;
	}
	and.b32  	%r1080, %r1079, 2146435072;
	setp.ne.s32 	%p230, %r1080, 2146435072;
	@%p230 bra 	$L__BB1_183;
	setp.num.f64 	%p231, %fd26, %fd26;
	@%p231 bra 	$L__BB1_181;
	mov.f64 	%fd5617, 0d4016666666666666;
	add.rn.f64 	%fd32467, %fd26, %fd5617;
	bra.uni 	$L__BB1_183;
$L__BB1_181:
	setp.neu.f64 	%p232, %fd27, 0d7FF0000000000000;
	@%p232 bra 	$L__BB1_183;
	setp.eq.s32 	%p233, %r118, 1126170624;
	setp.lt.s32 	%p234, %r12, 0;
	setp.lt.s32 	%p235, %r117, 0;
	selp.b32 	%r1082, 0, 2146435072, %p235;
	and.b32  	%r1083, %r117, 2147483647;
	setp.ne.s32 	%p236, %r1083, 1071644672;
	or.b32  	%r1084, %r1082, -2147483648;
	selp.b32 	%r1085, %r1084, %r1082, %p236;
	selp.b32 	%r1086, %r1085, %r1082, %p233;
	selp.b32 	%r1087, %r1086, %r1082, %p234;
	mov.b32 	%r1088, 0;
	mov.b64 	%fd32467, {%r1088, %r1087};
$L__BB1_183:
	setp.eq.f64 	%p237, %fd26, 0d3FF0000000000000;
	setp.neu.f64 	%p238, %fd26, 0d0000000000000000;
	mul.f64 	%fd5618, %fd32467, 0d3A1EBD932E5D52FA;
	selp.f64 	%fd238, 0d3A1EBD932E5D52FA, %fd5618, %p237;
	mov.f64 	%fd5619, 0d3FF8000000000000;
	{
	.reg .b32 %temp; 
	mov.b64 	{%temp, %r119}, %fd5619;
	}
	and.b32  	%r120, %r119, 2146435072;
	@%p238 bra 	$L__BB1_185;
	setp.eq.s32 	%p240, %r120, 1073741824;
	selp.b32 	%r1089, %r12, 0, %p240;
	setp.lt.s32 	%p241, %r119, 0;
	or.b32  	%r1090, %r1089, 2146435072;
	selp.b32 	%r1091, %r1090, %r1089, %p241;
	mov.b32 	%r1092, 0;
	mov.b64 	%fd32469, {%r1092, %r1091};
	bra.uni 	$L__BB1_186;
$L__BB1_185:
	setp.lt.s32 	%p239, %r12, 0;
	{ // callseq 75, 0
	.param .b64 param0;
	st.param.f64 	[param0], %fd27;
	.param .b64 param1;
	st.param.f64 	[param1], 0d3FF8000000000000;
	.param .b64 retval0;
	call.uni (retval0), 
	__internal_accurate_pow, 
	(
	param0, 
	param1
	);
	ld.param.f64 	%fd5620, [retval0];
	} // callseq 75
	selp.f64 	%fd32469, 0dFFF8000000000000, %fd5620, %p239;
$L__BB1_186:
	add.f64 	%fd5622, %fd26, 0d3FF8000000000000;
	{
	.reg .b32 %temp; 
	mov.b64 	{%temp, %r1093}, %fd5622;
	}
	and.b32  	%r1094, %r1093, 2146435072;
	setp.ne.s32 	%p242, %r1094, 2146435072;
	@%p242 bra 	$L__BB1_191;
	setp.num.f64 	%p243, %fd26, %fd26;
	@%p243 bra 	$L__BB1_189;
	mov.f64 	%fd5623, 0d3FF8000000000000;
	add.rn.f64 	%fd32469, %fd26, %fd5623;
	bra.uni 	$L__BB1_191;
$L__BB1_189:
	setp.neu.f64 	%p244, %fd27, 0d7FF0000000000000;
	@%p244 bra 	$L__BB1_191;
	setp.eq.s32 	%p245, %r120, 1073741824;
	setp.lt.s32 	%p246, %r12, 0;
	setp.lt.s32 	%p247, %r119, 0;
	selp.b32 	%r1096, 0, 2146435072, %p247;
	and.b32  	%r1097, %r119, 2147483647;
	setp.ne.s32 	%p248, %r1097, 1071644672;
	or.b32  	%r1098, %r1096, -2147483648;
	selp.b32 	%r1099, %r1098, %r1096, %p248;
	selp.b32 	%r1100, %r1099, %r1096, %p245;
	selp.b32 	%r1101, %r1100, %r1096, %p246;
	mov.b32 	%r1102, 0;
	mov.b64 	%fd32469, {%r1102, %r1101};
$L__BB1_191:
	mul.f64 	%fd245, %fd8, %fd238;
	setp.eq.f64 	%p249, %fd26, 0d3FF0000000000000;
	mul.f64 	%fd5624, %fd32469, 0d3DA4736F3FC5601A;
	selp.f64 	%fd5625, 0d3DA4736F3FC5601A, %fd5624, %p249;
	div.rn.f64 	%fd246, %fd245, %fd5625;
	{
	.reg .b32 %temp; 
	mov.b64 	{%temp, %r3242}, %fd246;
	}
	{
	.reg .b32 %temp; 
	mov.b64 	{%r3243, %temp}, %fd246;
	}
	setp.gt.s32 	%p250, %r3242, 1048575;
	mov.b32 	%r3244, -1023;
	mov.f64 	%fd32470, %fd246;
	@%p250 bra 	$L__BB1_193;
	mul.f64 	%fd32470, %fd246, 0d4350000000000000;
	{
	.reg .b32 %temp; 
	mov.b64 	{%temp, %r3242}, %fd32470;
	}
	{
	.reg .b32 %temp; 
	mov.b64 	{%r3243, %temp}, %fd32470;
	}
	mov.b32 	%r3244, -1077;
$L__BB1_193:
	add.s32 	%r1105, %r3242, -1;
	setp.gt.u32 	%p251, %r1105, 2146435070;
	@%p251 bra 	$L__BB1_197;
	shr.u32 	%r1108, %r3242, 20;
	add.s32 	%r3245, %r3244, %r1108;
	and.b32  	%r1109, %r3242, 1048575;
	or.b32  	%r1110, %r1109, 1072693248;
	mov.b64 	%fd32471, {%r3243, %r1110};
	setp.lt.u32 	%p253, %r1110, 1073127583;
	@%p253 bra 	$L__BB1_196;
	{
	.reg .b32 %temp; 
	mov.b64 	{%r1111, %temp}, %fd32471;
	}
	{
	.reg .b32 %temp; 
	mov.b64 	{%temp, %r1112}, %fd32471;
	}
	add.s32 	%r1113, %r1112, -1048576;
	mov.b64 	%fd32471, {%r1111, %r1113};
	add.s32 	%r3245, %r3245, 1;
$L__BB1_196:
	add.f64 	%fd5627, %fd32471, 0dBFF0000000000000;
	add.f64 	%fd5628, %fd32471, 0d3FF0000000000000;
	rcp.approx.ftz.f64 	%fd5629, %fd5628;
	neg.f64 	%fd5630, %fd5628;
	fma.rn.f64 	%fd5631, %fd5630, %fd5629, 0d3FF0000000000000;
	fma.rn.f64 	%fd5632, %fd5631, %fd5631, %fd5631;
	fma.rn.f64 	%fd5633, %fd5632, %fd5629, %fd5629;
	mul.f64 	%fd5634, %fd5627, %fd5633;
	fma.rn.f64 	%fd5635, %fd5627, %fd5633, %fd5634;
	mul.f64 	%fd5636, %fd5635, %fd5635;
	fma.rn.f64 	%fd5637, %fd5636, 0d3EB1380B3AE80F1E, 0d3ED0EE258B7A8B04;
	fma.rn.f64 	%fd5638, %fd5637, %fd5636, 0d3EF3B2669F02676F;
	fma.rn.f64 	%fd5639, %fd5638, %fd5636, 0d3F1745CBA9AB0956;
	fma.rn.f64 	%fd5640, %fd5639, %fd5636, 0d3F3C71C72D1B5154;
	fma.rn.f64 	%fd5641, %fd5640, %fd5636, 0d3F624924923BE72D;
	fma.rn.f64 	%fd5642, %fd5641, %fd5636, 0d3F8999999999A3C4;
	fma.rn.f64 	%fd5643, %fd5642, %fd5636, 0d3FB5555555555554;
	sub.f64 	%fd5644, %fd5627, %fd5635;
	add.f64 	%fd5645, %fd5644, %fd5644;
	neg.f64 	%fd5646, %fd5635;
	fma.rn.f64 	%fd5647, %fd5646, %fd5627, %fd5645;
	mul.f64 	%fd5648, %fd5633, %fd5647;
	mul.f64 	%fd5649, %fd5636, %fd5643;
	fma.rn.f64 	%fd5650, %fd5649, %fd5635, %fd5648;
	xor.b32  	%r1114, %r3245, -2147483648;
	mov.b32 	%r1115, 1127219200;
	mov.b64 	%fd5651, {%r1114, %r1115};
	mov.b32 	%r1116, -2147483648;
	mov.b64 	%fd5652, {%r1116, %r1115};
	sub.f64 	%fd5653, %fd5651, %fd5652;
	fma.rn.f64 	%fd5654, %fd5653, 0d3FE62E42FEFA39EF, %fd5635;
	fma.rn.f64 	%fd5655, %fd5653, 0dBFE62E42FEFA39EF, %fd5654;
	sub.f64 	%fd5656, %fd5655, %fd5635;
	sub.f64 	%fd5657, %fd5650, %fd5656;
	fma.rn.f64 	%fd5658, %fd5653, 0d3C7ABC9E3B39803F, %fd5657;
	add.f64 	%fd32472, %fd5654, %fd5658;
	bra.uni 	$L__BB1_198;
$L__BB1_197:
	fma.rn.f64 	%fd5626, %fd32470, 0d7FF0000000000000, 0d7FF0000000000000;
	{
	.reg .b32 %temp; 
	mov.b64 	{%temp, %r1106}, %fd32470;
	}
	and.b32  	%r1107, %r1106, 2147483647;
	setp.eq.s32 	%p252, %r1107, 0;
	selp.f64 	%fd32472, 0dFFF0000000000000, %fd5626, %p252;
$L__BB1_198:
	setp.eq.s32 	%p254, %r30, 1062207488;
	mul.f64 	%fd5659, %fd32472, 0d3C695355BAAAFAD3;
	fma.rn.f64 	%fd255, %fd32472, 0d3FDBCB7B1526E50E, %fd5659;
	{
	.reg .b32 %temp; 
	mov.b64 	{%temp, %r131}, %fd255;
	}
	abs.f64 	%fd256, %fd255;
	{ // callseq 76, 0
	.param .b64 param0;
	st.param.f64 	[param0], %fd256;
	.param .b64 param1;
	st.param.f64 	[param1], 0d4000000000000000;
	.param .b64 retval0;
	call.uni (retval0), 
	__internal_accurate_pow, 
	(
	param0, 
	param1
	);
	ld.param.f64 	%fd5660, [retval0];
	} // callseq 76
	setp.lt.s32 	%p255, %r131, 0;
	neg.f64 	%fd5662, %fd5660;
	selp.f64 	%fd5663, %fd5662, %fd5660, %p254;
	selp.f64 	%fd32474, %fd5663, %fd5660, %p255;
	setp.neu.f64 	%p256, %fd255, 0d0000000000000000;
	@%p256 bra 	$L__BB1_200;
	setp.eq.s32 	%p257, %r30, 1062207488;
	selp.b32 	%r1118, %r131, 0, %p257;
	setp.lt.s32 	%p258, %r749, 0;
	or.b32  	%r1119, %r1118, 2146435072;
	selp.b32 	%r1120, %r1119, %r1118, %p258;
	mov.b32 	%r1121, 0;
	mov.b64 	%fd32474, {%r1121, %r1120};
$L__BB1_200:
	add.f64 	%fd5664, %fd255, 0d4000000000000000;
	{
	.reg .b32 %temp; 
	mov.b64 	{%temp, %r1122}, %fd5664;
	}
	and.b32  	%r1123, %r1122, 2146435072;
	setp.ne.s32 	%p259, %r1123, 2146435072;
	@%p259 bra 	$L__BB1_205;
	setp.num.f64 	%p260, %fd255, %fd255;
	@%p260 bra 	$L__BB1_203;
	mov.f64 	%fd5665, 0d4000000000000000;
	add.rn.f64 	%fd32474, %fd255, %fd5665;
	bra.uni 	$L__BB1_205;
$L__BB1_203:
	setp.neu.f64 	%p261, %fd256, 0d7FF0000000000000;
	@%p261 bra 	$L__BB1_205;
	setp.lt.s32 	%p262, %r131, 0;
	setp.eq.s32 	%p263, %r30, 1062207488;
	setp.lt.s32 	%p264, %r749, 0;
	selp.b32 	%r1125, 0, 2146435072, %p264;
	and.b32  	%r1126, %r749, 2147483647;
	setp.ne.s32 	%p265, %r1126, 1071644672;
	or.b32  	%r1127, %r1125, -2147483648;
	selp.b32 	%r1128, %r1127, %r1125, %p265;
	selp.b32 	%r1129, %r1128, %r1125, %p263;
	selp.b32 	%r1130, %r1129, %r1125, %p262;
	mov.b32 	%r1131, 0;
	mov.b64 	%fd32474, {%r1131, %r1130};
$L__BB1_205:
	setp.lt.s32 	%p266, %r31, 0;
	setp.eq.f64 	%p267, %fd255, 0d3FF0000000000000;
	add.f64 	%fd5666, %fd32474, 0d3FF0000000000000;
	rcp.rn.f64 	%fd5667, %fd5666;
	selp.f64 	%fd5668, 0d3FE0000000000000, %fd5667, %p267;
	{
	.reg .b32 %temp; 
	mov.b64 	{%temp, %r132}, %fd5668;
	}
	shr.u32 	%r1132, %r132, 20;
	and.b32  	%r1133, %r1132, 2047;
	add.s32 	%r1134, %r1133, -1012;
	mov.b64 	%rd190, %fd5668;
	shl.b64 	%rd191, %rd190, %r1134;
	setp.eq.s64 	%p268, %rd191, -9223372036854775808;
	{ // callseq 77, 0
	.param .b64 param0;
	st.param.f64 	[param0], 0d3FE3333333333333;
	.param .b64 param1;
	st.param.f64 	[param1], %fd5668;
	.param .b64 retval0;
	call.uni (retval0), 
	__internal_accurate_pow, 
	(
	param0, 
	param1
	);
	ld.param.f64 	%fd5669, [retval0];
	} // callseq 77
	neg.f64 	%fd5671, %fd5669;
	selp.f64 	%fd5672, %fd5671, %fd5669, %p268;
	selp.f64 	%fd5673, %fd5672, %fd5669, %p266;
	cvt.rzi.f64.f64 	%fd5674, %fd5668;
	setp.neu.f64 	%p269, %fd5668, %fd5674;
	selp.f64 	%fd5676, 0dFFF8000000000000, %fd5673, %p269;
	selp.f64 	%fd32475, %fd5676, %fd5673, %p266;
	add.f64 	%fd5677, %fd5668, 0d3FE3333333333333;
	{
	.reg .b32 %temp; 
	mov.b64 	{%temp, %r1135}, %fd5677;
	}
	and.b32  	%r1136, %r1135, 2146435072;
	setp.ne.s32 	%p270, %r1136, 2146435072;
	@%p270 bra 	$L__BB1_210;
	setp.num.f64 	%p271, %fd5668, %fd5668;
	@%p271 bra 	$L__BB1_208;
	mov.f64 	%fd5679, 0d3FE3333333333333;
	add.rn.f64 	%fd32475, %fd5679, %fd5668;
	bra.uni 	$L__BB1_210;
$L__BB1_208:
	abs.f64 	%fd5678, %fd5668;
	setp.neu.f64 	%p272, %fd5678, 0d7FF0000000000000;
	@%p272 bra 	$L__BB1_210;
	shr.s32 	%r1137, %r132, 31;
	and.b32  	%r1138, %r1137, 2146435072;
	mov.b32 	%r1139, 0;
	mov.b64 	%fd32475, {%r1139, %r1138};
$L__BB1_210:
	setp.eq.f64 	%p273, %fd5668, 0d0000000000000000;
	selp.f64 	%fd5680, 0d3FF0000000000000, %fd32475, %p273;
	add.f64 	%fd5681, %fd246, 0d3FF0000000000000;
	div.rn.f64 	%fd5682, %fd245, %fd5681;
	mul.f64 	%fd268, %fd5682, %fd5680;
	mov.f64 	%fd5683, 0d40CB580000000000;
	div.rn.f64 	%fd269, %fd5683, %fd7;
	fma.rn.f64 	%fd5684, %fd269, 0d3FF71547652B82FE, 0d4338000000000000;
	{
	.reg .b32 %temp; 
	mov.b64 	{%r133, %temp}, %fd5684;
	}
	mov.f64 	%fd5685, 0dC338000000000000;
	add.rn.f64 	%fd5686, %fd5684, %fd5685;
	fma.rn.f64 	%fd5687, %fd5686, 0dBFE62E42FEFA39EF, %fd269;
	fma.rn.f64 	%fd5688, %fd5686, 0dBC7ABC9E3B39803F, %fd5687;
	fma.rn.f64 	%fd5689, %fd5688, 0d3E5ADE1569CE2BDF, 0d3E928AF3FCA213EA;
	fma.rn.f64 	%fd5690, %fd5689, %fd5688, 0d3EC71DEE62401315;
	fma.rn.f64 	%fd5691, %fd5690, %fd5688, 0d3EFA01997C89EB71;
	fma.rn.f64 	%fd5692, %fd5691, %fd5688, 0d3F2A01A014761F65;
	fma.rn.f64 	%fd5693, %fd5692, %fd5688, 0d3F56C16C1852B7AF;
	fma.rn.f64 	%fd5694, %fd5693, %fd5688, 0d3F81111111122322;
	fma.rn.f64 	%fd5695, %fd5694, %fd5688, 0d3FA55555555502A1;
	fma.rn.f64 	%fd5696, %fd5695, %fd5688, 0d3FC5555555555511;
	fma.rn.f64 	%fd5697, %fd5696, %fd5688, 0d3FE000000000000B;
	fma.rn.f64 	%fd5698, %fd5697, %fd5688, 0d3FF0000000000000;
	fma.rn.f64 	%fd5699, %fd5698, %fd5688, 0d3FF0000000000000;
	{
	.reg .b32 %temp; 
	mov.b64 	{%r134, %temp}, %fd5699;
	}
	{
	.reg .b32 %temp; 
	mov.b64 	{%temp, %r135}, %fd5699;
	}
	shl.b32 	%r1140, %r133, 20;
	add.s32 	%r1141, %r1140, %r135;
	mov.b64 	%fd32476, {%r134, %r1141};
	{
	.reg .b32 %temp; 
	mov.b64 	{%temp, %r1142}, %fd269;
	}
	mov.b32 	%f137, %r1142;
	abs.f32 	%f13, %f137;
	setp.lt.f32 	%p274, %f13, 0f4086232B;
	@%p274 bra 	$L__BB1_213;
	setp.lt.f64 	%p275, %fd269, 0d0000000000000000;
	add.f64 	%fd5700, %fd269, 0d7FF0000000000000;
	selp.f64 	%fd32476, 0d0000000000000000, %fd5700, %p275;
	setp.geu.f32 	%p276, %f13, 0f40874800;
	@%p276 bra 	$L__BB1_213;
	shr.u32 	%r1143, %r133, 31;
	add.s32 	%r1144, %r133, %r1143;
	shr.s32 	%r1145, %r1144, 1;
	shl.b32 	%r1146, %r1145, 20;
	add.s32 	%r1147, %r135, %r1146;
	mov.b64 	%fd5701, {%r134, %r1147};
	sub.s32 	%r1148, %r133, %r1145;
	shl.b32 	%r1149, %r1148, 20;
	add.s32 	%r1150, %r1149, 1072693248;
	mov.b32 	%r1151, 0;
	mov.b64 	%fd5702, {%r1151, %r1150};
	mul.f64 	%fd32476, %fd5702, %fd5701;
$L__BB1_213:
	mul.f64 	%fd5703, %fd32476, 0d3A1C85AADE7B89B0;
	div.rn.f64 	%fd274, %fd268, %fd5703;
	mov.f64 	%fd5704, 0d407AF00000000000;
	div.rn.f64 	%fd275, %fd5704, %fd7;
	fma.rn.f64 	%fd5705, %fd275, 0d3FF71547652B82FE, 0d4338000000000000;
	{
	.reg .b32 %temp; 
	mov.b64 	{%r136, %temp}, %fd5705;
	}
	mov.f64 	%fd5706, 0dC338000000000000;
	add.rn.f64 	%fd5707, %fd5705, %fd5706;
	fma.rn.f64 	%fd5708, %fd5707, 0dBFE62E42FEFA39EF, %fd275;
	fma.rn.f64 	%fd5709, %fd5707, 0dBC7ABC9E3B39803F, %fd5708;
	fma.rn.f64 	%fd5710, %fd5709, 0d3E5ADE1569CE2BDF, 0d3E928AF3FCA213EA;
	fma.rn.f64 	%fd5711, %fd5710, %fd5709, 0d3EC71DEE62401315;
	fma.rn.f64 	%fd5712, %fd5711, %fd5709, 0d3EFA01997C89EB71;
	fma.rn.f64 	%fd5713, %fd5712, %fd5709, 0d3F2A01A014761F65;
	fma.rn.f64 	%fd5714, %fd5713, %fd5709, 0d3F56C16C1852B7AF;
	fma.rn.f64 	%fd5715, %fd5714, %fd5709, 0d3F81111111122322;
	fma.rn.f64 	%fd5716, %fd5715, %fd5709, 0d3FA55555555502A1;
	fma.rn.f64 	%fd5717, %fd5716, %fd5709, 0d3FC5555555555511;
	fma.rn.f64 	%fd5718, %fd5717, %fd5709, 0d3FE000000000000B;
	fma.rn.f64 	%fd5719, %fd5718, %fd5709, 0d3FF0000000000000;
	fma.rn.f64 	%fd5720, %fd5719, %fd5709, 0d3FF0000000000000;
	{
	.reg .b32 %temp; 
	mov.b64 	{%r137, %temp}, %fd5720;
	}
	{
	.reg .b32 %temp; 
	mov.b64 	{%temp, %r138}, %fd5720;
	}
	shl.b32 	%r1152, %r136, 20;
	add.s32 	%r1153, %r1152, %r138;
	mov.b64 	%fd32477, {%r137, %r1153};
	{
	.reg .b32 %temp; 
	mov.b64 	{%temp, %r1154}, %fd275;
	}
	mov.b32 	%f138, %r1154;
	abs.f32 	%f14, %f138;
	setp.lt.f32 	%p277, %f14, 0f4086232B;
	@%p277 bra 	$L__BB1_216;
	setp.lt.f64 	%p278, %fd275, 0d0000000000000000;
	add.f64 	%fd5721, %fd275, 0d7FF0000000000000;
	selp.f64 	%fd32477, 0d0000000000000000, %fd5721, %p278;
	setp.geu.f32 	%p279, %f14, 0f40874800;
	@%p279 bra 	$L__BB1_216;
	shr.u32 	%r1155, %r136, 31;
	add.s32 	%r1156, %r136, %r1155;
	shr.s32 	%r1157, %r1156, 1;
	shl.b32 	%r1158, %r1157, 20;
	add.s32 	%r1159, %r138, %r1158;
	mov.b64 	%fd5722, {%r137, %r1159};
	sub.s32 	%r1160, %r136, %r1157;
	shl.b32 	%r1161, %r1160, 20;
	add.s32 	%r1162, %r1161, 1072693248;
	mov.b32 	%r1163, 0;
	mov.b64 	%fd5723, {%r1163, %r1162};
	mul.f64 	%fd32477, %fd5723, %fd5722;
$L__BB1_216:
	mul.f64 	%fd280, %fd32477, 0d3D3AA0A5FD478B3E;
	mov.f64 	%fd5724, 0d4076800000000000;
	div.rn.f64 	%fd281, %fd5724, %fd7;
	fma.rn.f64 	%fd5725, %fd281, 0d3FF71547652B82FE, 0d4338000000000000;
	{
	.reg .b32 %temp; 
	mov.b64 	{%r139, %temp}, %fd5725;
	}
	mov.f64 	%fd5726, 0dC338000000000000;
	add.rn.f64 	%fd5727, %fd5725, %fd5726;
	fma.rn.f64 	%fd5728, %fd5727, 0dBFE62E42FEFA39EF, %fd281;
	fma.rn.f64 	%fd5729, %fd5727, 0dBC7ABC9E3B39803F, %fd5728;
	fma.rn.f64 	%fd5730, %fd5729, 0d3E5ADE1569CE2BDF, 0d3E928AF3FCA213EA;
	fma.rn.f64 	%fd5731, %fd5730, %fd5729, 0d3EC71DEE62401315;
	fma.rn.f64 	%fd5732, %fd5731, %fd5729, 0d3EFA01997C89EB71;
	fma.rn.f64 	%fd5733, %fd5732, %fd5729, 0d3F2A01A014761F65;
	fma.rn.f64 	%fd5734, %fd5733, %fd5729, 0d3F56C16C1852B7AF;
	fma.rn.f64 	%fd5735, %fd5734, %fd5729, 0d3F81111111122322;
	fma.rn.f64 	%fd5736, %fd5735, %fd5729, 0d3FA55555555502A1;
	fma.rn.f64 	%fd5737, %fd5736, %fd5729, 0d3FC5555555555511;
	fma.rn.f64 	%fd5738, %fd5737, %fd5729, 0d3FE000000000000B;
	fma.rn.f64 	%fd5739, %fd5738, %fd5729, 0d3FF0000000000000;
	fma.rn.f64 	%fd5740, %fd5739, %fd5729, 0d3FF0000000000000;
	{
	.reg .b32 %temp; 
	mov.b64 	{%r140, %temp}, %fd5740;
	}
	{
	.reg .b32 %temp; 
	mov.b64 	{%temp, %r141}, %fd5740;
	}
	shl.b32 	%r1164, %r139, 20;
	add.s32 	%r1165, %r1164, %r141;
	mov.b64 	%fd32478, {%r140, %r1165};
	{
	.reg .b32 %temp; 
	mov.b64 	{%temp, %r1166}, %fd281;
	}
	mov.b32 	%f139, %r1166;
	abs.f32 	%f15, %f139;
	setp.lt.f32 	%p280, %f15, 0f4086232B;
	@%p280 bra 	$L__BB1_219;
	setp.lt.f64 	%p281, %fd281, 0d0000000000000000;
	add.f64 	%fd5741, %fd281, 0d7FF0000000000000;
	selp.f64 	%fd32478, 0d0000000000000000, %fd5741, %p281;
	setp.geu.f32 	%p282, %f15, 0f40874800;
	@%p282 bra 	$L__BB1_219;
	shr.u32 	%r1167, %r139, 31;
	add.s32 	%r1168, %r139, %r1167;
	shr.s32 	%r1169, %r1168, 1;
	shl.b32 	%r1170, %r1169, 20;
	add.s32 	%r1171, %r141, %r1170;
	mov.b64 	%fd5742, {%r140, %r1171};
	sub.s32 	%r1172, %r139, %r1169;
	shl.b32 	%r1173, %r1172, 20;
	add.s32 	%r1174, %r1173, 1072693248;
	mov.b32 	%r1175, 0;
	mov.b64 	%fd5743, {%r1175, %r1174};
	mul.f64 	%fd32478, %fd5743, %fd5742;
$L__BB1_219:
	mul.f64 	%fd286, %fd32478, 0d3D87BFDC07FDFBFD;
	mov.f64 	%fd5744, 0d4094500000000000;
	div.rn.f64 	%fd287, %fd5744, %fd7;
	fma.rn.f64 	%fd5745, %fd287, 0d3FF71547652B82FE, 0d4338000000000000;
	{
	.reg .b32 %temp; 
	mov.b64 	{%r142, %temp}, %fd5745;
	}
	mov.f64 	%fd5746, 0dC338000000000000;
	add.rn.f64 	%fd5747, %fd5745, %fd5746;
	fma.rn.f64 	%fd5748, %fd5747, 0dBFE62E42FEFA39EF, %fd287;
	fma.rn.f64 	%fd5749, %fd5747, 0dBC7ABC9E3B39803F, %fd5748;
	fma.rn.f64 	%fd5750, %fd5749, 0d3E5ADE1569CE2BDF, 0d3E928AF3FCA213EA;
	fma.rn.f64 	%fd5751, %fd5750, %fd5749, 0d3EC71DEE62401315;
	fma.rn.f64 	%fd5752, %fd5751, %fd5749, 0d3EFA01997C89EB71;
	fma.rn.f64 	%fd5753, %fd5752, %fd5749, 0d3F2A01A014761F65;
	fma.rn.f64 	%fd5754, %fd5753, %fd5749, 0d3F56C16C1852B7AF;
	fma.rn.f64 	%fd5755, %fd5754, %fd5749, 0d3F81111111122322;
	fma.rn.f64 	%fd5756, %fd5755, %fd5749, 0d3FA55555555502A1;
	fma.rn.f64 	%fd5757, %fd5756, %fd5749, 0d3FC5555555555511;
	fma.rn.f64 	%fd5758, %fd5757, %fd5749, 0d3FE000000000000B;
	fma.rn.f64 	%fd5759, %fd5758, %fd5749, 0d3FF0000000000000;
	fma.rn.f64 	%fd5760, %fd5759, %fd5749, 0d3FF0000000000000;
	{
	.reg .b32 %temp; 
	mov.b64 	{%r143, %temp}, %fd5760;
	}
	{
	.reg .b32 %temp; 
	mov.b64 	{%temp, %r144}, %fd5760;
	}
	shl.b32 	%r1176, %r142, 20;
	add.s32 	%r1177, %r1176, %r144;
	mov.b64 	%fd32479, {%r143, %r1177};
	{
	.reg .b32 %temp; 
	mov.b64 	{%temp, %r1178}, %fd287;
	}
	mov.b32 	%f140, %r1178;
	abs.f32 	%f16, %f140;
	setp.lt.f32 	%p283, %f16, 0f4086232B;
	@%p283 bra 	$L__BB1_222;
	setp.lt.f64 	%p284, %fd287, 0d0000000000000000;
	add.f64 	%fd5761, %fd287, 0d7FF0000000000000;
	selp.f64 	%fd32479, 0d0000000000000000, %fd5761, %p284;
	setp.geu.f32 	%p285, %f16, 0f40874800;
	@%p285 bra 	$L__BB1_222;
	shr.u32 	%r1179, %r142, 31;
	add.s32 	%r1180, %r142, %r1179;
	shr.s32 	%r1181, %r1180, 1;
	shl.b32 	%r1182, %r1181, 20;
	add.s32 	%r1183, %r144, %r1182;
	mov.b64 	%fd5762, {%r143, %r1183};
	sub.s32 	%r1184, %r142, %r1181;
	shl.b32 	%r1185, %r1184, 20;
	add.s32 	%r1186, %r1185, 1072693248;
	mov.b32 	%r1187, 0;
	mov.b64 	%fd5763, {%r1187, %r1186};
	mul.f64 	%fd32479, %fd5763, %fd5762;
$L__BB1_222:
	mul.f64 	%fd292, %fd32479, 0d3D4ABD78AFDF63C8;
	mov.f64 	%fd5764, 0d4067C00000000000;
	div.rn.f64 	%fd293, %fd5764, %fd7;
	fma.rn.f64 	%fd5765, %fd293, 0d3FF71547652B82FE, 0d4338000000000000;
	{
	.reg .b32 %temp; 
	mov.b64 	{%r145, %temp}, %fd5765;
	}
	mov.f64 	%fd5766, 0dC338000000000000;
	add.rn.f64 	%fd5767, %fd5765, %fd5766;
	fma.rn.f64 	%fd5768, %fd5767, 0dBFE62E42FEFA39EF, %fd293;
	fma.rn.f64 	%fd5769, %fd5767, 0dBC7ABC9E3B39803F, %fd5768;
	fma.rn.f64 	%fd5770, %fd5769, 0d3E5ADE1569CE2BDF, 0d3E928AF3FCA213EA;
	fma.rn.f64 	%fd5771, %fd5770, %fd5769, 0d3EC71DEE62401315;
	fma.rn.f64 	%fd5772, %fd5771, %fd5769, 0d3EFA01997C89EB71;
	fma.rn.f64 	%fd5773, %fd5772, %fd5769, 0d3F2A01A014761F65;
	fma.rn.f64 	%fd5774, %fd5773, %fd5769, 0d3F56C16C1852B7AF;
	fma.rn.f64 	%fd5775, %fd5774, %fd5769, 0d3F81111111122322;
	fma.rn.f64 	%fd5776, %fd5775, %fd5769, 0d3FA55555555502A1;
	fma.rn.f64 	%fd5777, %fd5776, %fd5769, 0d3FC5555555555511;
	fma.rn.f64 	%fd5778, %fd5777, %fd5769, 0d3FE000000000000B;
	fma.rn.f64 	%fd5779, %fd5778, %fd5769, 0d3FF0000000000000;
	fma.rn.f64 	%fd5780, %fd5779, %fd5769, 0d3FF0000000000000;
	{
	.reg .b32 %temp; 
	mov.b64 	{%r146, %temp}, %fd5780;
	}
	{
	.reg .b32 %temp; 
	mov.b64 	{%temp, %r147}, %fd5780;
	}
	shl.b32 	%r1188, %r145, 20;
	add.s32 	%r1189, %r1188, %r147;
	mov.b64 	%fd32480, {%r146, %r1189};
	{
	.reg .b32 %temp; 
	mov.b64 	{%temp, %r1190}, %fd293;
	}
	mov.b32 	%f141, %r1190;
	abs.f32 	%f17, %f141;
	setp.lt.f32 	%p286, %f17, 0f4086232B;
	@%p286 bra 	$L__BB1_225;
	setp.lt.f64 	%p287, %fd293, 0d0000000000000000;
	add.f64 	%fd5781, %fd293, 0d7FF0000000000000;
	selp.f64 	%fd32480, 0d0000000000000000, %fd5781, %p287;
	setp.geu.f32 	%p288, %f17, 0f40874800;
	@%p288 bra 	$L__BB1_225;
	shr.u32 	%r1191, %r145, 31;
	add.s32 	%r1192, %r145, %r1191;
	shr.s32 	%r1193, %r1192, 1;
	shl.b32 	%r1194, %r1193, 20;
	add.s32 	%r1195, %r147, %r1194;
	mov.b64 	%fd5782, {%r146, %r1195};
	sub.s32 	%r1196, %r145, %r1193;
	shl.b32 	%r1197, %r1196, 20;
	add.s32 	%r1198, %r1197, 1072693248;
	mov.b32 	%r1199, 0;
	mov.b64 	%fd5783, {%r1199, %r1198};
	mul.f64 	%fd32480, %fd5783, %fd5782;
$L__BB1_225:
	mul.f64 	%fd298, %fd32480, 0d3D974F44FE5CD623;
	mov.f64 	%fd5784, 0d404B800000000000;
	div.rn.f64 	%fd299, %fd5784, %fd7;
	fma.rn.f64 	%fd5785, %fd299, 0d3FF71547652B82FE, 0d4338000000000000;
	{
	.reg .b32 %temp; 
	mov.b64 	{%r148, %temp}, %fd5785;
	}
	mov.f64 	%fd5786, 0dC338000000000000;
	add.rn.f64 	%fd5787, %fd5785, %fd5786;
	fma.rn.f64 	%fd5788, %fd5787, 0dBFE62E42FEFA39EF, %fd299;
	fma.rn.f64 	%fd5789, %fd5787, 0dBC7ABC9E3B39803F, %fd5788;
	fma.rn.f64 	%fd5790, %fd5789, 0d3E5ADE1569CE2BDF, 0d3E928AF3FCA213EA;
	fma.rn.f64 	%fd5791, %fd5790, %fd5789, 0d3EC71DEE62401315;
	fma.rn.f64 	%fd5792, %fd5791, %fd5789, 0d3EFA01997C89EB71;
	fma.rn.f64 	%fd5793, %fd5792, %fd5789, 0d3F2A01A014761F65;
	fma.rn.f64 	%fd5794, %fd5793, %fd5789, 0d3F56C16C1852B7AF;
	fma.rn.f64 	%fd5795, %fd5794, %fd5789, 0d3F81111111122322;
	fma.rn.f64 	%fd5796, %fd5795, %fd5789, 0d3FA55555555502A1;
	fma.rn.f64 	%fd5797, %fd5796, %fd5789, 0d3FC5555555555511;
	fma.rn.f64 	%fd5798, %fd5797, %fd5789, 0d3FE000000000000B;
	fma.rn.f64 	%fd5799, %fd5798, %fd5789, 0d3FF0000000000000;
	fma.rn.f64 	%fd5800, %fd5799, %fd5789, 0d3FF0000000000000;
	{
	.reg .b32 %temp; 
	mov.b64 	{%r149, %temp}, %fd5800;
	}
	{
	.reg .b32 %temp; 
	mov.b64 	{%temp, %r150}, %fd5800;
	}
	shl.b32 	%r1200, %r148, 20;
	add.s32 	%r1201, %r1200, %r150;
	mov.b64 	%fd32481, {%r149, %r1201};
	{
	.reg .b32 %temp; 
	mov.b64 	{%temp, %r1202}, %fd299;
	}
	mov.b32 	%f142, %r1202;
	abs.f32 	%f18, %f142;
	setp.lt.f32 	%p289, %f18, 0f4086232B;
	@%p289 bra 	$L__BB1_228;
	setp.lt.f64 	%p290, %fd299, 0d0000000000000000;
	add.f64 	%fd5801, %fd299, 0d7FF0000000000000;
	selp.f64 	%fd32481, 0d0000000000000000, %fd5801, %p290;
	setp.geu.f32 	%p291, %f18, 0f40874800;
	@%p291 bra 	$L__BB1_228;
	shr.u32 	%r1203, %r148, 31;
	add.s32 	%r1204, %r148, %r1203;
	shr.s32 	%r1205, %r1204, 1;
	shl.b32 	%r1206, %r1205, 20;
	add.s32 	%r1207, %r150, %r1206;
	mov.b64 	%fd5802, {%r149, %r1207};
	sub.s32 	%r1208, %r148, %r1205;
	shl.b32 	%r1209, %r1208, 20;
	add.s32 	%r1210, %r1209, 1072693248;
	mov.b32 	%r1211, 0;
	mov.b64 	%fd5803, {%r1211, %r1210};
	mul.f64 	%fd32481, %fd5803, %fd5802;
$L__BB1_228:
	mul.f64 	%fd304, %fd32481, 0d3DC224564D375962;
	div.rn.f64 	%fd305, %fd7, 0d4072C00000000000;
	{
	.reg .b32 %temp; 
	mov.b64 	{%temp, %r151}, %fd305;
	}
	mov.f64 	%fd5804, 0dC003333333333333;
	{
	.reg .b32 %temp; 
	mov.b64 	{%temp, %r152}, %fd5804;
	}
	and.b32  	%r153, %r152, 2146435072;
	abs.f64 	%fd306, %fd305;
	setp.neu.f64 	%p292, %fd305, 0d0000000000000000;
	@%p292 bra 	$L__BB1_230;
	setp.eq.s32 	%p294, %r153, 1127219200;
	selp.b32 	%r1212, %r151, 0, %p294;
	setp.lt.s32 	%p295, %r152, 0;
	or.b32  	%r1213, %r1212, 2146435072;
	selp.b32 	%r1214, %r1213, %r1212, %p295;
	mov.b32 	%r1215, 0;
	mov.b64 	%fd32483, {%r1215, %r1214};
	bra.uni 	$L__BB1_231;
$L__BB1_230:
	setp.lt.s32 	%p293, %r151, 0;
	{ // callseq 78, 0
	.param .b64 param0;
	st.param.f64 	[param0], %fd306;
	.param .b64 param1;
	st.param.f64 	[param1], 0dC003333333333333;
	.param .b64 retval0;
	call.uni (retval0), 
	__internal_accurate_pow, 
	(
	param0, 
	param1
	);
	ld.param.f64 	%fd5805, [retval0];
	} // callseq 78
	selp.f64 	%fd32483, 0dFFF8000000000000, %fd5805, %p293;
$L__BB1_231:
	add.f64 	%fd5807, %fd305, 0dC003333333333333;
	{
	.reg .b32 %temp; 
	mov.b64 	{%temp, %r1216}, %fd5807;
	}
	and.b32  	%r1217, %r1216, 2146435072;
	setp.ne.s32 	%p296, %r1217, 2146435072;
	@%p296 bra 	$L__BB1_236;
	setp.num.f64 	%p297, %fd305, %fd305;
	@%p297 bra 	$L__BB1_234;
	mov.f64 	%fd5808, 0dC003333333333333;
	add.rn.f64 	%fd32483, %fd305, %fd5808;
	bra.uni 	$L__BB1_236;
$L__BB1_234:
	setp.neu.f64 	%p298, %fd306, 0d7FF0000000000000;
	@%p298 bra 	$L__BB1_236;
	setp.lt.s32 	%p299, %r151, 0;
	setp.eq.s32 	%p300, %r153, 1127219200;
	setp.lt.s32 	%p301, %r152, 0;
	selp.b32 	%r1219, 0, 2146435072, %p301;
	and.b32  	%r1220, %r152, 2147483647;
	setp.ne.s32 	%p302, %r1220, 1071644672;
	or.b32  	%r1221, %r1219, -2147483648;
	selp.b32 	%r1222, %r1221, %r1219, %p302;
	selp.b32 	%r1223, %r1222, %r1219, %p300;
	selp.b32 	%r1224, %r1223, %r1219, %p299;
	mov.b32 	%r1225, 0;
	mov.b64 	%fd32483, {%r1225, %r1224};
$L__BB1_236:
	setp.eq.f64 	%p303, %fd305, 0d3FF0000000000000;
	mul.f64 	%fd5809, %fd32483, 0d3908EC4B5C78F26E;
	selp.f64 	%fd5810, 0d3908EC4B5C78F26E, %fd5809, %p303;
	mul.f64 	%fd313, %fd8, %fd5810;
	mov.f64 	%fd5811, 0dC0A0180000000000;
	div.rn.f64 	%fd314, %fd5811, %fd7;
	fma.rn.f64 	%fd5812, %fd314, 0d3FF71547652B82FE, 0d4338000000000000;
	{
	.reg .b32 %temp; 
	mov.b64 	{%r154, %temp}, %fd5812;
	}
	mov.f64 	%fd5813, 0dC338000000000000;
	add.rn.f64 	%fd5814, %fd5812, %fd5813;
	fma.rn.f64 	%fd5815, %fd5814, 0dBFE62E42FEFA39EF, %fd314;
	fma.rn.f64 	%fd5816, %fd5814, 0dBC7ABC9E3B39803F, %fd5815;
	fma.rn.f64 	%fd5817, %fd5816, 0d3E5ADE1569CE2BDF, 0d3E928AF3FCA213EA;
	fma.rn.f64 	%fd5818, %fd5817, %fd5816, 0d3EC71DEE62401315;
	fma.rn.f64 	%fd5819, %fd5818, %fd5816, 0d3EFA01997C89EB71;
	fma.rn.f64 	%fd5820, %fd5819, %fd5816, 0d3F2A01A014761F65;
	fma.rn.f64 	%fd5821, %fd5820, %fd5816, 0d3F56C16C1852B7AF;
	fma.rn.f64 	%fd5822, %fd5821, %fd5816, 0d3F81111111122322;
	fma.rn.f64 	%fd5823, %fd5822, %fd5816, 0d3FA55555555502A1;
	fma.rn.f64 	%fd5824, %fd5823, %fd5816, 0d3FC5555555555511;
	fma.rn.f64 	%fd5825, %fd5824, %fd5816, 0d3FE000000000000B;
	fma.rn.f64 	%fd5826, %fd5825, %fd5816, 0d3FF0000000000000;
	fma.rn.f64 	%fd5827, %fd5826, %fd5816, 0d3FF0000000000000;
	{
	.reg .b32 %temp; 
	mov.b64 	{%r155, %temp}, %fd5827;
	}
	{
	.reg .b32 %temp; 
	mov.b64 	{%temp, %r156}, %fd5827;
	}
	shl.b32 	%r1226, %r154, 20;
	add.s32 	%r1227, %r1226, %r156;
	mov.b64 	%fd32484, {%r155, %r1227};
	{
	.reg .b32 %temp; 
	mov.b64 	{%temp, %r1228}, %fd314;
	}
	mov.b32 	%f143, %r1228;
	abs.f32 	%f19, %f143;
	setp.lt.f32 	%p304, %f19, 0f4086232B;
	@%p304 bra 	$L__BB1_239;
	setp.lt.f64 	%p305, %fd314, 0d0000000000000000;
	add.f64 	%fd5828, %fd314, 0d7FF0000000000000;
	selp.f64 	%fd32484, 0d0000000000000000, %fd5828, %p305;
	setp.geu.f32 	%p306, %f19, 0f40874800;
	@%p306 bra 	$L__BB1_239;
	shr.u32 	%r1229, %r154, 31;
	add.s32 	%r1230, %r154, %r1229;
	shr.s32 	%r1231, %r1230, 1;
	shl.b32 	%r1232, %r1231, 20;
	add.s32 	%r1233, %r156, %r1232;
	mov.b64 	%fd5829, {%r155, %r1233};
	sub.s32 	%r1234, %r154, %r1231;
	shl.b32 	%r1235, %r1234, 20;
	add.s32 	%r1236, %r1235, 1072693248;
	mov.b32 	%r1237, 0;
	mov.b64 	%fd5830, {%r1237, %r1236};
	mul.f64 	%fd32484, %fd5830, %fd5829;
$L__BB1_239:
	setp.neu.f64 	%p307, %fd26, 0d0000000000000000;
	mul.f64 	%fd319, %fd32484, 0d3DA19799812DEA11;
	mov.f64 	%fd5831, 0d3FF4CCCCCCCCCCCD;
	{
	.reg .b32 %temp; 
	mov.b64 	{%temp, %r157}, %fd5831;
	}
	and.b32  	%r158, %r157, 2146435072;
	@%p307 bra 	$L__BB1_241;
	setp.eq.s32 	%p309, %r158, 1127219200;
	selp.b32 	%r1238, %r12, 0, %p309;
	setp.lt.s32 	%p310, %r157, 0;
	or.b32  	%r1239, %r1238, 2146435072;
	selp.b32 	%r1240, %r1239, %r1238, %p310;
	mov.b32 	%r1241, 0;
	mov.b64 	%fd32486, {%r1241, %r1240};
	bra.uni 	$L__BB1_242;
$L__BB1_241:
	setp.lt.s32 	%p308, %r12, 0;
	{ // callseq 79, 0
	.param .b64 param0;
	st.param.f64 	[param0], %fd27;
	.param .b64 param1;
	st.param.f64 	[param1], 0d3FF4CCCCCCCCCCCD;
	.param .b64 retval0;
	call.uni (retval0), 
	__internal_accurate_pow, 
	(
	param0, 
	param1
	);
	ld.param.f64 	%fd5832, [retval0];
	} // callseq 79
	selp.f64 	%fd32486, 0dFFF8000000000000, %fd5832, %p308;
$L__BB1_242:
	add.f64 	%fd5834, %fd26, 0d3FF4CCCCCCCCCCCD;
	{
	.reg .b32 %temp; 
	mov.b64 	{%temp, %r1242}, %fd5834;
	}
	and.b32  	%r1243, %r1242, 2146435072;
	setp.ne.s32 	%p311, %r1243, 2146435072;
	@%p311 bra 	$L__BB1_247;
	setp.num.f64 	%p312, %fd26, %fd26;
	@%p312 bra 	$L__BB1_245;
	mov.f64 	%fd5835, 0d3FF4CCCCCCCCCCCD;
	add.rn.f64 	%fd32486, %fd26, %fd5835;
	bra.uni 	$L__BB1_247;
$L__BB1_245:
	setp.neu.f64 	%p313, %fd27, 0d7FF0000000000000;
	@%p313 bra 	$L__BB1_247;
	setp.eq.s32 	%p314, %r158, 1127219200;
	setp.lt.s32 	%p315, %r12, 0;
	setp.lt.s32 	%p316, %r157, 0;
	selp.b32 	%r1245, 0, 2146435072, %p316;
	and.b32  	%r1246, %r157, 2147483647;
	setp.ne.s32 	%p317, %r1246, 1071644672;
	or.b32  	%r1247, %r1245, -2147483648;
	selp.b32 	%r1248, %r1247, %r1245, %p317;
	selp.b32 	%r1249, %r1248, %r1245, %p314;
	selp.b32 	%r1250, %r1249, %r1245, %p315;
	mov.b32 	%r1251, 0;
	mov.b64 	%fd32486, {%r1251, %r1250};
$L__BB1_247:
	setp.eq.f64 	%p318, %fd26, 0d3FF0000000000000;
	setp.neu.f64 	%p319, %fd26, 0d0000000000000000;
	mul.f64 	%fd5836, %fd32486, 0d396C8EC1049FEB1E;
	selp.f64 	%fd326, 0d396C8EC1049FEB1E, %fd5836, %p318;
	mov.f64 	%fd5837, 0dBFC999999999999A;
	{
	.reg .b32 %temp; 
	mov.b64 	{%temp, %r159}, %fd5837;
	}
	and.b32  	%r160, %r159, 2146435072;
	@%p319 bra 	$L__BB1_249;
	setp.eq.s32 	%p321, %r160, 1126170624;
	selp.b32 	%r1252, %r12, 0, %p321;
	setp.lt.s32 	%p322, %r159, 0;
	or.b32  	%r1253, %r1252, 2146435072;
	selp.b32 	%r1254, %r1253, %r1252, %p322;
	mov.b32 	%r1255, 0;
	mov.b64 	%fd32488, {%r1255, %r1254};
	bra.uni 	$L__BB1_250;
$L__BB1_249:
	setp.lt.s32 	%p320, %r12, 0;
	{ // callseq 80, 0
	.param .b64 param0;
	st.param.f64 	[param0], %fd27;
	.param .b64 param1;
	st.param.f64 	[param1], 0dBFC999999999999A;
	.param .b64 retval0;
	call.uni (retval0), 
	__internal_accurate_pow, 
	(
	param0, 
	param1
	);
	ld.param.f64 	%fd5838, [retval0];
	} // callseq 80
	selp.f64 	%fd32488, 0dFFF8000000000000, %fd5838, %p320;
$L__BB1_250:
	add.f64 	%fd5840, %fd26, 0dBFC999999999999A;
	{
	.reg .b32 %temp; 
	mov.b64 	{%temp, %r1256}, %fd5840;
	}
	and.b32  	%r1257, %r1256, 2146435072;
	setp.ne.s32 	%p323, %r1257, 2146435072;
	@%p323 bra 	$L__BB1_255;
	setp.num.f64 	%p324, %fd26, %fd26;
	@%p324 bra 	$L__BB1_253;
	mov.f64 	%fd5841, 0dBFC999999999999A;
	add.rn.f64 	%fd32488, %fd26, %fd5841;
	bra.uni 	$L__BB1_255;
$L__BB1_253:
	setp.neu.f64 	%p325, %fd27, 0d7FF0000000000000;
	@%p325 bra 	$L__BB1_255;
	setp.eq.s32 	%p326, %r160, 1126170624;
	setp.lt.s32 	%p327, %r12, 0;
	setp.lt.s32 	%p328, %r159, 0;
	selp.b32 	%r1259, 0, 2146435072, %p328;
	and.b32  	%r1260, %r159, 2147483647;
	setp.ne.s32 	%p329, %r1260, 1071644672;
	or.b32  	%r1261, %r1259, -2147483648;
	selp.b32 	%r1262, %r1261, %r1259, %p329;
	selp.b32 	%r1263, %r1262, %r1259, %p326;
	selp.b32 	%r1264, %r1263, %r1259, %p327;
	mov.b32 	%r1265, 0;
	mov.b64 	%fd32488, {%r1265, %r1264};
$L__BB1_255:
	mul.f64 	%fd333, %fd8, %fd326;
	setp.eq.f64 	%p330, %fd26, 0d3FF0000000000000;
	mul.f64 	%fd5842, %fd32488, 0d3DD49DA7E361CE4C;
	selp.f64 	%fd5843, 0d3DD49DA7E361CE4C, %fd5842, %p330;
	div.rn.f64 	%fd334, %fd333, %fd5843;
	{
	.reg .b32 %temp; 
	mov.b64 	{%temp, %r3246}, %fd334;
	}
	{
	.reg .b32 %temp; 
	mov.b64 	{%r3247, %temp}, %fd334;
	}
	setp.gt.s32 	%p331, %r3246, 1048575;
	mov.b32 	%r3248, -1023;
	mov.f64 	%fd32489, %fd334;
	@%p331 bra 	$L__BB1_257;
	mul.f64 	%fd32489, %fd334, 0d4350000000000000;
	{
	.reg .b32 %temp; 
	mov.b64 	{%temp, %r3246}, %fd32489;
	}
	{
	.reg .b32 %temp; 
	mov.b64 	{%r3247, %temp}, %fd32489;
	}
	mov.b32 	%r3248, -1077;
$L__BB1_257:
	add.s32 	%r1268, %r3246, -1;
	setp.gt.u32 	%p332, %r1268, 2146435070;
	@%p332 bra 	$L__BB1_261;
	shr.u32 	%r1271, %r3246, 20;
	add.s32 	%r3249, %r3248, %r1271;
	and.b32  	%r1272, %r3246, 1048575;
	or.b32  	%r1273, %r1272, 1072693248;
	mov.b64 	%fd32490, {%r3247, %r1273};
	setp.lt.u32 	%p334, %r1273, 1073127583;
	@%p334 bra 	$L__BB1_260;
	{
	.reg .b32 %temp; 
	mov.b64 	{%r1274, %temp}, %fd32490;
	}
	{
	.reg .b32 %temp; 
	mov.b64 	{%temp, %r1275}, %fd32490;
	}
	add.s32 	%r1276, %r1275, -1048576;
	mov.b64 	%fd32490, {%r1274, %r1276};
	add.s32 	%r3249, %r3249, 1;
$L__BB1_260:
	add.f64 	%fd5845, %fd32490, 0dBFF0000000000000;
	add.f64 	%fd5846, %fd32490, 0d3FF0000000000000;
	rcp.approx.ftz.f64 	%fd5847, %fd5846;
	neg.f64 	%fd5848, %fd5846;
	fma.rn.f64 	%fd5849, %fd5848, %fd5847, 0d3FF0000000000000;
	fma.rn.f64 	%fd5850, %fd5849, %fd5849, %fd5849;
	fma.rn.f64 	%fd5851, %fd5850, %fd5847, %fd5847;
	mul.f64 	%fd5852, %fd5845, %fd5851;
	fma.rn.f64 	%fd5853, %fd5845, %fd5851, %fd5852;
	mul.f64 	%fd5854, %fd5853, %fd5853;
	fma.rn.f64 	%fd5855, %fd5854, 0d3EB1380B3AE80F1E, 0d3ED0EE258B7A8B04;
	fma.rn.f64 	%fd5856, %fd5855, %fd5854, 0d3EF3B2669F02676F;
	fma.rn.f64 	%fd5857, %fd5856, %fd5854, 0d3F1745CBA9AB0956;
	fma.rn.f64 	%fd5858, %fd5857, %fd5854, 0d3F3C71C72D1B5154;
	fma.rn.f64 	%fd5859, %fd5858, %fd5854, 0d3F624924923BE72D;
	fma.rn.f64 	%fd5860, %fd5859, %fd5854, 0d3F8999999999A3C4;
	fma.rn.f64 	%fd5861, %fd5860, %fd5854, 0d3FB5555555555554;
	sub.f64 	%fd5862, %fd5845, %fd5853;
	add.f64 	%fd5863, %fd5862, %fd5862;
	neg.f64 	%fd5864, %fd5853;
	fma.rn.f64 	%fd5865, %fd5864, %fd5845, %fd5863;
	mul.f64 	%fd5866, %fd5851, %fd5865;
	mul.f64 	%fd5867, %fd5854, %fd5861;
	fma.rn.f64 	%fd5868, %fd5867, %fd5853, %fd5866;
	xor.b32  	%r1277, %r3249, -2147483648;
	mov.b32 	%r1278, 1127219200;
	mov.b64 	%fd5869, {%r1277, %r1278};
	mov.b32 	%r1279, -2147483648;
	mov.b64 	%fd5870, {%r1279, %r1278};
	sub.f64 	%fd5871, %fd5869, %fd5870;
	fma.rn.f64 	%fd5872, %fd5871, 0d3FE62E42FEFA39EF, %fd5853;
	fma.rn.f64 	%fd5873, %fd5871, 0dBFE62E42FEFA39EF, %fd5872;
	sub.f64 	%fd5874, %fd5873, %fd5853;
	sub.f64 	%fd5875, %fd5868, %fd5874;
	fma.rn.f64 	%fd5876, %fd5871, 0d3C7ABC9E3B39803F, %fd5875;
	add.f64 	%fd32491, %fd5872, %fd5876;
	bra.uni 	$L__BB1_262;
$L__BB1_261:
	fma.rn.f64 	%fd5844, %fd32489, 0d7FF0000000000000, 0d7FF0000000000000;
	{
	.reg .b32 %temp; 
	mov.b64 	{%temp, %r1269}, %fd32489;
	}
	and.b32  	%r1270, %r1269, 2147483647;
	setp.eq.s32 	%p333, %r1270, 0;
	selp.f64 	%fd32491, 0dFFF0000000000000, %fd5844, %p333;
$L__BB1_262:
	setp.eq.s32 	%p335, %r30, 1062207488;
	mul.f64 	%fd5877, %fd32491, 0d3C695355BAAAFAD3;
	fma.rn.f64 	%fd343, %fd32491, 0d3FDBCB7B1526E50E, %fd5877;
	{
	.reg .b32 %temp; 
	mov.b64 	{%temp, %r171}, %fd343;
	}
	abs.f64 	%fd344, %fd343;
	{ // callseq 81, 0
	.param .b64 param0;
	st.param.f64 	[param0], %fd344;
	.param .b64 param1;
	st.param.f64 	[param1], 0d4000000000000000;
	.param .b64 retval0;
	call.uni (retval0), 
	__internal_accurate_pow, 
	(
	param0, 
	param1
	);
	ld.param.f64 	%fd5878, [retval0];
	} // callseq 81
	setp.lt.s32 	%p336, %r171, 0;
	neg.f64 	%fd5880, %fd5878;
	selp.f64 	%fd5881, %fd5880, %fd5878, %p335;
	selp.f64 	%fd32493, %fd5881, %fd5878, %p336;
	setp.neu.f64 	%p337, %fd343, 0d0000000000000000;
	@%p337 bra 	$L__BB1_264;
	setp.eq.s32 	%p338, %r30, 1062207488;
	selp.b32 	%r1281, %r171, 0, %p338;
	setp.lt.s32 	%p339, %r749, 0;
	or.b32  	%r1282, %r1281, 2146435072;
	selp.b32 	%r1283, %r1282, %r1281, %p339;
	mov.b32 	%r1284, 0;
	mov.b64 	%fd32493, {%r1284, %r1283};
$L__BB1_264:
	add.f64 	%fd5882, %fd343, 0d4000000000000000;
	{
	.reg .b32 %temp; 
	mov.b64 	{%temp, %r1285}, %fd5882;
	}
	and.b32  	%r1286, %r1285, 2146435072;
	setp.ne.s32 	%p340, %r1286, 2146435072;
	@%p340 bra 	$L__BB1_269;
	setp.num.f64 	%p341, %fd343, %fd343;
	@%p341 bra 	$L__BB1_267;
	mov.f64 	%fd5883, 0d4000000000000000;
	add.rn.f64 	%fd32493, %fd343, %fd5883;
	bra.uni 	$L__BB1_269;
$L__BB1_267:
	setp.neu.f64 	%p342, %fd344, 0d7FF0000000000000;
	@%p342 bra 	$L__BB1_269;
	setp.lt.s32 	%p343, %r171, 0;
	setp.eq.s32 	%p344, %r30, 1062207488;
	setp.lt.s32 	%p345, %r749, 0;
	selp.b32 	%r1288, 0, 2146435072, %p345;
	and.b32  	%r1289, %r749, 2147483647;
	setp.ne.s32 	%p346, %r1289, 1071644672;
	or.b32  	%r1290, %r1288, -2147483648;
	selp.b32 	%r1291, %r1290, %r1288, %p346;
	selp.b32 	%r1292, %r1291, %r1288, %p344;
	selp.b32 	%r1293, %r1292, %r1288, %p343;
	mov.b32 	%r1294, 0;
	mov.b64 	%fd32493, {%r1294, %r1293};
$L__BB1_269:
	setp.lt.s32 	%p347, %r31, 0;
	setp.eq.f64 	%p348, %fd343, 0d3FF0000000000000;
	add.f64 	%fd5884, %fd32493, 0d3FF0000000000000;
	rcp.rn.f64 	%fd5885, %fd5884;
	selp.f64 	%fd5886, 0d3FE0000000000000, %fd5885, %p348;
	{
	.reg .b32 %temp; 
	mov.b64 	{%temp, %r172}, %fd5886;
	}
	shr.u32 	%r1295, %r172, 20;
	and.b32  	%r1296, %r1295, 2047;
	add.s32 	%r1297, %r1296, -1012;
	mov.b64 	%rd193, %fd5886;
	shl.b64 	%rd194, %rd193, %r1297;
	setp.eq.s64 	%p349, %rd194, -9223372036854775808;
	{ // callseq 82, 0
	.param .b64 param0;
	st.param.f64 	[param0], 0d3FE3333333333333;
	.param .b64 param1;
	st.param.f64 	[param1], %fd5886;
	.param .b64 retval0;
	call.uni (retval0), 
	__internal_accurate_pow, 
	(
	param0, 
	param1
	);
	ld.param.f64 	%fd5887, [retval0];
	} // callseq 82
	neg.f64 	%fd5889, %fd5887;
	selp.f64 	%fd5890, %fd5889, %fd5887, %p349;
	selp.f64 	%fd5891, %fd5890, %fd5887, %p347;
	cvt.rzi.f64.f64 	%fd5892, %fd5886;
	setp.neu.f64 	%p350, %fd5886, %fd5892;
	selp.f64 	%fd5894, 0dFFF8000000000000, %fd5891, %p350;
	selp.f64 	%fd32494, %fd5894, %fd5891, %p347;
	add.f64 	%fd5895, %fd5886, 0d3FE3333333333333;
	{
	.reg .b32 %temp; 
	mov.b64 	{%temp, %r1298}, %fd5895;
	}
	and.b32  	%r1299, %r1298, 2146435072;
	setp.ne.s32 	%p351, %r1299, 2146435072;
	@%p351 bra 	$L__BB1_274;
	setp.num.f64 	%p352, %fd5886, %fd5886;
	@%p352 bra 	$L__BB1_272;
	mov.f64 	%fd5897, 0d3FE3333333333333;
	add.rn.f64 	%fd32494, %fd5897, %fd5886;
	bra.uni 	$L__BB1_274;
$L__BB1_272:
	abs.f64 	%fd5896, %fd5886;
	setp.neu.f64 	%p353, %fd5896, 0d7FF0000000000000;
	@%p353 bra 	$L__BB1_274;
	shr.s32 	%r1300, %r172, 31;
	and.b32  	%r1301, %r1300, 2146435072;
	mov.b32 	%r1302, 0;
	mov.b64 	%fd32494, {%r1302, %r1301};
$L__BB1_274:
	setp.eq.f64 	%p354, %fd5886, 0d0000000000000000;
	selp.f64 	%fd5898, 0d3FF0000000000000, %fd32494, %p354;
	add.f64 	%fd5899, %fd334, 0d3FF0000000000000;
	div.rn.f64 	%fd5900, %fd333, %fd5899;
	mul.f64 	%fd356, %fd5900, %fd5898;
	mov.f64 	%fd5901, 0dC07D600000000000;
	div.rn.f64 	%fd357, %fd5901, %fd7;
	fma.rn.f64 	%fd5902, %fd357, 0d3FF71547652B82FE, 0d4338000000000000;
	{
	.reg .b32 %temp; 
	mov.b64 	{%r173, %temp}, %fd5902;
	}
	mov.f64 	%fd5903, 0dC338000000000000;
	add.rn.f64 	%fd5904, %fd5902, %fd5903;
	fma.rn.f64 	%fd5905, %fd5904, 0dBFE62E42FEFA39EF, %fd357;
	fma.rn.f64 	%fd5906, %fd5904, 0dBC7ABC9E3B39803F, %fd5905;
	fma.rn.f64 	%fd5907, %fd5906, 0d3E5ADE1569CE2BDF, 0d3E928AF3FCA213EA;
	fma.rn.f64 	%fd5908, %fd5907, %fd5906, 0d3EC71DEE62401315;
	fma.rn.f64 	%fd5909, %fd5908, %fd5906, 0d3EFA01997C89EB71;
	fma.rn.f64 	%fd5910, %fd5909, %fd5906, 0d3F2A01A014761F65;
	fma.rn.f64 	%fd5911, %fd5910, %fd5906, 0d3F56C16C1852B7AF;
	fma.rn.f64 	%fd5912, %fd5911, %fd5906, 0d3F81111111122322;
	fma.rn.f64 	%fd5913, %fd5912, %fd5906, 0d3FA55555555502A1;
	fma.rn.f64 	%fd5914, %fd5913, %fd5906, 0d3FC5555555555511;
	fma.rn.f64 	%fd5915, %fd5914, %fd5906, 0d3FE000000000000B;
	fma.rn.f64 	%fd5916, %fd5915, %fd5906, 0d3FF0000000000000;
	fma.rn.f64 	%fd5917, %fd5916, %fd5906, 0d3FF0000000000000;
	{
	.reg .b32 %temp; 
	mov.b64 	{%r174, %temp}, %fd5917;
	}
	{
	.reg .b32 %temp; 
	mov.b64 	{%temp, %r175}, %fd5917;
	}
	shl.b32 	%r1303, %r173, 20;
	add.s32 	%r1304, %r1303, %r175;
	mov.b64 	%fd32495, {%r174, %r1304};
	{
	.reg .b32 %temp; 
	mov.b64 	{%temp, %r1305}, %fd357;
	}
	mov.b32 	%f144, %r1305;
	abs.f32 	%f20, %f144;
	setp.lt.f32 	%p355, %f20, 0f4086232B;
	@%p355 bra 	$L__BB1_277;
	setp.lt.f64 	%p356, %fd357, 0d0000000000000000;
	add.f64 	%fd5918, %fd357, 0d7FF0000000000000;
	selp.f64 	%fd32495, 0d0000000000000000, %fd5918, %p356;
	setp.geu.f32 	%p357, %f20, 0f40874800;
	@%p357 bra 	$L__BB1_277;
	shr.u32 	%r1306, %r173, 31;
	add.s32 	%r1307, %r173, %r1306;
	shr.s32 	%r1308, %r1307, 1;
	shl.b32 	%r1309, %r1308, 20;
	add.s32 	%r1310, %r175, %r1309;
	mov.b64 	%fd5919, {%r174, %r1310};
	sub.s32 	%r1311, %r173, %r1308;
	shl.b32 	%r1312, %r1311, 20;
	add.s32 	%r1313, %r1312, 1072693248;
	mov.b32 	%r1314, 0;
	mov.b64 	%fd5920, {%r1314, %r1313};
	mul.f64 	%fd32495, %fd5920, %fd5919;
$L__BB1_277:
	mul.f64 	%fd362, %fd32495, 0d3DE33DCFE54A3803;
	mov.f64 	%fd5921, 0d4066800000000000;
	div.rn.f64 	%fd363, %fd5921, %fd7;
	fma.rn.f64 	%fd5922, %fd363, 0d3FF71547652B82FE, 0d4338000000000000;
	{
	.reg .b32 %temp; 
	mov.b64 	{%r176, %temp}, %fd5922;
	}
	mov.f64 	%fd5923, 0dC338000000000000;
	add.rn.f64 	%fd5924, %fd5922, %fd5923;
	fma.rn.f64 	%fd5925, %fd5924, 0dBFE62E42FEFA39EF, %fd363;
	fma.rn.f64 	%fd5926, %fd5924, 0dBC7ABC9E3B39803F, %fd5925;
	fma.rn.f64 	%fd5927, %fd5926, 0d3E5ADE1569CE2BDF, 0d3E928AF3FCA213EA;
	fma.rn.f64 	%fd5928, %fd5927, %fd5926, 0d3EC71DEE62401315;
	fma.rn.f64 	%fd5929, %fd5928, %fd5926, 0d3EFA01997C89EB71;
	fma.rn.f64 	%fd5930, %fd5929, %fd5926, 0d3F2A01A014761F65;
	fma.rn.f64 	%fd5931, %fd5930, %fd5926, 0d3F56C16C1852B7AF;
	fma.rn.f64 	%fd5932, %fd5931, %fd5926, 0d3F81111111122322;
	fma.rn.f64 	%fd5933, %fd5932, %fd5926, 0d3FA55555555502A1;
	fma.rn.f64 	%fd5934, %fd5933, %fd5926, 0d3FC5555555555511;
	fma.rn.f64 	%fd5935, %fd5934, %fd5926, 0d3FE000000000000B;
	fma.rn.f64 	%fd5936, %fd5935, %fd5926, 0d3FF0000000000000;
	fma.rn.f64 	%fd5937, %fd5936, %fd5926, 0d3FF0000000000000;
	{
	.reg .b32 %temp; 
	mov.b64 	{%r177, %temp}, %fd5937;
	}
	{
	.reg .b32 %temp; 
	mov.b64 	{%temp, %r178}, %fd5937;
	}
	shl.b32 	%r1315, %r176, 20;
	add.s32 	%r1316, %r1315, %r178;
	mov.b64 	%fd32496, {%r177, %r1316};
	{
	.reg .b32 %temp; 
	mov.b64 	{%temp, %r1317}, %fd363;
	}
	mov.b32 	%f145, %r1317;
	abs.f32 	%f21, %f145;
	setp.lt.f32 	%p358, %f21, 0f4086232B;
	@%p358 bra 	$L__BB1_280;
	setp.lt.f64 	%p359, %fd363, 0d0000000000000000;
	add.f64 	%fd5938, %fd363, 0d7FF0000000000000;
	selp.f64 	%fd32496, 0d0000000000000000, %fd5938, %p359;
	setp.geu.f32 	%p360, %f21, 0f40874800;
	@%p360 bra 	$L__BB1_280;
	shr.u32 	%r1318, %r176, 31;
	add.s32 	%r1319, %r176, %r1318;
	shr.s32 	%r1320, %r1319, 1;
	shl.b32 	%r1321, %r1320, 20;
	add.s32 	%r1322, %r178, %r1321;
	mov.b64 	%fd5939, {%r177, %r1322};
	sub.s32 	%r1323, %r176, %r1320;
	shl.b32 	%r1324, %r1323, 20;
	add.s32 	%r1325, %r1324, 1072693248;
	mov.b32 	%r1326, 0;
	mov.b64 	%fd5940, {%r1326, %r1325};
	mul.f64 	%fd32496, %fd5940, %fd5939;
$L__BB1_280:
	mul.f64 	%fd368, %fd32496, 0d3DB3CA8CB153A753;
	mov.f64 	%fd5941, 0dC09C200000000000;
	div.rn.f64 	%fd369, %fd5941, %fd7;
	fma.rn.f64 	%fd5942, %fd369, 0d3FF71547652B82FE, 0d4338000000000000;
	{
	.reg .b32 %temp; 
	mov.b64 	{%r179, %temp}, %fd5942;
	}
	mov.f64 	%fd5943, 0dC338000000000000;
	add.rn.f64 	%fd5944, %fd5942, %fd5943;
	fma.rn.f64 	%fd5945, %fd5944, 0dBFE62E42FEFA39EF, %fd369;
	fma.rn.f64 	%fd5946, %fd5944, 0dBC7ABC9E3B39803F, %fd5945;
	fma.rn.f64 	%fd5947, %fd5946, 0d3E5ADE1569CE2BDF, 0d3E928AF3FCA213EA;
	fma.rn.f64 	%fd5948, %fd5947, %fd5946, 0d3EC71DEE62401315;
	fma.rn.f64 	%fd5949, %fd5948, %fd5946, 0d3EFA01997C89EB71;
	fma.rn.f64 	%fd5950, %fd5949, %fd5946, 0d3F2A01A014761F65;
	fma.rn.f64 	%fd5951, %fd5950, %fd5946, 0d3F56C16C1852B7AF;
	fma.rn.f64 	%fd5952, %fd5951, %fd5946, 0d3F81111111122322;
	fma.rn.f64 	%fd5953, %fd5952, %fd5946, 0d3FA55555555502A1;
	fma.rn.f64 	%fd5954, %fd5953, %fd5946, 0d3FC5555555555511;
	fma.rn.f64 	%fd5955, %fd5954, %fd5946, 0d3FE000000000000B;
	fma.rn.f64 	%fd5956, %fd5955, %fd5946, 0d3FF0000000000000;
	fma.rn.f64 	%fd5957, %fd5956, %fd5946, 0d3FF0000000000000;
	{
	.reg .b32 %temp; 
	mov.b64 	{%r180, %temp}, %fd5957;
	}
	{
	.reg .b32 %temp; 
	mov.b64 	{%temp, %r181}, %fd5957;
	}
	shl.b32 	%r1327, %r179, 20;
	add.s32 	%r1328, %r1327, %r181;
	mov.b64 	%fd32497, {%r180, %r1328};
	{
	.reg .b32 %temp; 
	mov.b64 	{%temp, %r1329}, %fd369;
	}
	mov.b32 	%f146, %r1329;
	abs.f32 	%f22, %f146;
	setp.lt.f32 	%p361, %f22, 0f4086232B;
	@%p361 bra 	$L__BB1_283;
	setp.lt.f64 	%p362, %fd369, 0d0000000000000000;
	add.f64 	%fd5958, %fd369, 0d7FF0000000000000;
	selp.f64 	%fd32497, 0d0000000000000000, %fd5958, %p362;
	setp.geu.f32 	%p363, %f22, 0f40874800;
	@%p363 bra 	$L__BB1_283;
	shr.u32 	%r1330, %r179, 31;
	add.s32 	%r1331, %r179, %r1330;
	shr.s32 	%r1332, %r1331, 1;
	shl.b32 	%r1333, %r1332, 20;
	add.s32 	%r1334, %r181, %r1333;
	mov.b64 	%fd5959, {%r180, %r1334};
	sub.s32 	%r1335, %r179, %r1332;
	shl.b32 	%r1336, %r1335, 20;
	add.s32 	%r1337, %r1336, 1072693248;
	mov.b32 	%r1338, 0;
	mov.b64 	%fd5960, {%r1338, %r1337};
	mul.f64 	%fd32497, %fd5960, %fd5959;
$L__BB1_283:
	mul.f64 	%fd374, %fd32497, 0d3D88A10A1B4047B2;
	mov.f64 	%fd5961, 0d4069000000000000;
	div.rn.f64 	%fd375, %fd5961, %fd7;
	fma.rn.f64 	%fd5962, %fd375, 0d3FF71547652B82FE, 0d4338000000000000;
	{
	.reg .b32 %temp; 
	mov.b64 	{%r182, %temp}, %fd5962;
	}
	mov.f64 	%fd5963, 0dC338000000000000;
	add.rn.f64 	%fd5964, %fd5962, %fd5963;
	fma.rn.f64 	%fd5965, %fd5964, 0dBFE62E42FEFA39EF, %fd375;
	fma.rn.f64 	%fd5966, %fd5964, 0dBC7ABC9E3B39803F, %fd5965;
	fma.rn.f64 	%fd5967, %fd5966, 0d3E5ADE1569CE2BDF, 0d3E928AF3FCA213EA;
	fma.rn.f64 	%fd5968, %fd5967, %fd5966, 0d3EC71DEE62401315;
	fma.rn.f64 	%fd5969, %fd5968, %fd5966, 0d3EFA01997C89EB71;
	fma.rn.f64 	%fd5970, %fd5969, %fd5966, 0d3F2A01A014761F65;
	fma.rn.f64 	%fd5971, %fd5970, %fd5966, 0d3F56C16C1852B7AF;
	fma.rn.f64 	%fd5972, %fd5971, %fd5966, 0d3F81111111122322;
	fma.rn.f64 	%fd5973, %fd5972, %fd5966, 0d3FA55555555502A1;
	fma.rn.f64 	%fd5974, %fd5973, %fd5966, 0d3FC5555555555511;
	fma.rn.f64 	%fd5975, %fd5974, %fd5966, 0d3FE000000000000B;
	fma.rn.f64 	%fd5976, %fd5975, %fd5966, 0d3FF0000000000000;
	fma.rn.f64 	%fd5977, %fd5976, %fd5966, 0d3FF0000000000000;
	{
	.reg .b32 %temp; 
	mov.b64 	{%r183, %temp}, %fd5977;
	}
	{
	.reg .b32 %temp; 
	mov.b64 	{%temp, %r184}, %fd5977;
	}
	shl.b32 	%r1339, %r182, 20;
	add.s32 	%r1340, %r1339, %r184;
	mov.b64 	%fd32498, {%r183, %r1340};
	{
	.reg .b32 %temp; 
	mov.b64 	{%temp, %r1341}, %fd375;
	}
	mov.b32 	%f147, %r1341;
	abs.f32 	%f23, %f147;
	setp.lt.f32 	%p364, %f23, 0f4086232B;
	@%p364 bra 	$L__BB1_286;
	setp.lt.f64 	%p365, %fd375, 0d0000000000000000;
	add.f64 	%fd5978, %fd375, 0d7FF0000000000000;
	selp.f64 	%fd32498, 0d0000000000000000, %fd5978, %p365;
	setp.geu.f32 	%p366, %f23, 0f40874800;
	@%p366 bra 	$L__BB1_286;
	shr.u32 	%r1342, %r182, 31;
	add.s32 	%r1343, %r182, %r1342;
	shr.s32 	%r1344, %r1343, 1;
	shl.b32 	%r1345, %r1344, 20;
	add.s32 	%r1346, %r184, %r1345;
	mov.b64 	%fd5979, {%r183, %r1346};
	sub.s32 	%r1347, %r182, %r1344;
	shl.b32 	%r1348, %r1347, 20;
	add.s32 	%r1349, %r1348, 1072693248;
	mov.b32 	%r1350, 0;
	mov.b64 	%fd5980, {%r1350, %r1349};
	mul.f64 	%fd32498, %fd5980, %fd5979;
$L__BB1_286:
	mul.f64 	%fd380, %fd32498, 0d3DC07E1FE91B0B70;
	mov.f64 	%fd5981, 0d406F400000000000;
	div.rn.f64 	%fd381, %fd5981, %fd7;
	fma.rn.f64 	%fd5982, %fd381, 0d3FF71547652B82FE, 0d4338000000000000;
	{
	.reg .b32 %temp; 
	mov.b64 	{%r185, %temp}, %fd5982;
	}
	mov.f64 	%fd5983, 0dC338000000000000;
	add.rn.f64 	%fd5984, %fd5982, %fd5983;
	fma.rn.f64 	%fd5985, %fd5984, 0dBFE62E42FEFA39EF, %fd381;
	fma.rn.f64 	%fd5986, %fd5984, 0dBC7ABC9E3B39803F, %fd5985;
	fma.rn.f64 	%fd5987, %fd5986, 0d3E5ADE1569CE2BDF, 0d3E928AF3FCA213EA;
	fma.rn.f64 	%fd5988, %fd5987, %fd5986, 0d3EC71DEE62401315;
	fma.rn.f64 	%fd5989, %fd5988, %fd5986, 0d3EFA01997C89EB71;
	fma.rn.f64 	%fd5990, %fd5989, %fd5986, 0d3F2A01A014761F65;
	fma.rn.f64 	%fd5991, %fd5990, %fd5986, 0d3F56C16C1852B7AF;
	fma.rn.f64 	%fd5992, %fd5991, %fd5986, 0d3F81111111122322;
	fma.rn.f64 	%fd5993, %fd5992, %fd5986, 0d3FA55555555502A1;
	fma.rn.f64 	%fd5994, %fd5993, %fd5986, 0d3FC5555555555511;
	fma.rn.f64 	%fd5995, %fd5994, %fd5986, 0d3FE000000000000B;
	fma.rn.f64 	%fd5996, %fd5995, %fd5986, 0d3FF0000000000000;
	fma.rn.f64 	%fd5997, %fd5996, %fd5986, 0d3FF0000000000000;
	{
	.reg .b32 %temp; 
	mov.b64 	{%r186, %temp}, %fd5997;
	}
	{
	.reg .b32 %temp; 
	mov.b64 	{%temp, %r187}, %fd5997;
	}
	shl.b32 	%r1351, %r185, 20;
	add.s32 	%r1352, %r1351, %r187;
	mov.b64 	%fd32499, {%r186, %r1352};
	{
	.reg .b32 %temp; 
	mov.b64 	{%temp, %r1353}, %fd381;
	}
	mov.b32 	%f148, %r1353;
	abs.f32 	%f24, %f148;
	setp.lt.f32 	%p367, %f24, 0f4086232B;
	@%p367 bra 	$L__BB1_289;
	setp.lt.f64 	%p368, %fd381, 0d0000000000000000;
	add.f64 	%fd5998, %fd381, 0d7FF0000000000000;
	selp.f64 	%fd32499, 0d0000000000000000, %fd5998, %p368;
	setp.geu.f32 	%p369, %f24, 0f40874800;
	@%p369 bra 	$L__BB1_289;
	shr.u32 	%r1354, %r185, 31;
	add.s32 	%r1355, %r185, %r1354;
	shr.s32 	%r1356, %r1355, 1;
	shl.b32 	%r1357, %r1356, 20;
	add.s32 	%r1358, %r187, %r1357;
	mov.b64 	%fd5999, {%r186, %r1358};
	sub.s32 	%r1359, %r185, %r1356;
	shl.b32 	%r1360, %r1359, 20;
	add.s32 	%r1361, %r1360, 1072693248;
	mov.b32 	%r1362, 0;
	mov.b64 	%fd6000, {%r1362, %r1361};
	mul.f64 	%fd32499, %fd6000, %fd5999;
$L__BB1_289:
	mul.f64 	%fd386, %fd32499, 0d3DCA636641C4DF1A;
	mov.f64 	%fd6001, 0d404E000000000000;
	div.rn.f64 	%fd387, %fd6001, %fd7;
	fma.rn.f64 	%fd6002, %fd387, 0d3FF71547652B82FE, 0d4338000000000000;
	{
	.reg .b32 %temp; 
	mov.b64 	{%r188, %temp}, %fd6002;
	}
	mov.f64 	%fd6003, 0dC338000000000000;
	add.rn.f64 	%fd6004, %fd6002, %fd6003;
	fma.rn.f64 	%fd6005, %fd6004, 0dBFE62E42FEFA39EF, %fd387;
	fma.rn.f64 	%fd6006, %fd6004, 0dBC7ABC9E3B39803F, %fd6005;
	fma.rn.f64 	%fd6007, %fd6006, 0d3E5ADE1569CE2BDF, 0d3E928AF3FCA213EA;
	fma.rn.f64 	%fd6008, %fd6007, %fd6006, 0d3EC71DEE62401315;
	fma.rn.f64 	%fd6009, %fd6008, %fd6006, 0d3EFA01997C89EB71;
	fma.rn.f64 	%fd6010, %fd6009, %fd6006, 0d3F2A01A014761F65;
	fma.rn.f64 	%fd6011, %fd6010, %fd6006, 0d3F56C16C1852B7AF;
	fma.rn.f64 	%fd6012, %fd6011, %fd6006, 0d3F81111111122322;
	fma.rn.f64 	%fd6013, %fd6012, %fd6006, 0d3FA55555555502A1;
	fma.rn.f64 	%fd6014, %fd6013, %fd6006, 0d3FC5555555555511;
	fma.rn.f64 	%fd6015, %fd6014, %fd6006, 0d3FE000000000000B;
	fma.rn.f64 	%fd6016, %fd6015, %fd6006, 0d3FF0000000000000;
	fma.rn.f64 	%fd6017, %fd6016, %fd6006, 0d3FF0000000000000;
	{
	.reg .b32 %temp; 
	mov.b64 	{%r189, %temp}, %fd6017;
	}
	{
	.reg .b32 %temp; 
	mov.b64 	{%temp, %r190}, %fd6017;
	}
	shl.b32 	%r1363, %r188, 20;
	add.s32 	%r1364, %r1363, %r190;
	mov.b64 	%fd32500, {%r189, %r1364};
	{
	.reg .b32 %temp; 
	mov.b64 	{%temp, %r1365}, %fd387;
	}
	mov.b32 	%f149, %r1365;
	abs.f32 	%f25, %f149;
	setp.lt.f32 	%p370, %f25, 0f4086232B;
	@%p370 bra 	$L__BB1_292;
	setp.lt.f64 	%p371, %fd387, 0d0000000000000000;
	add.f64 	%fd6018, %fd387, 0d7FF0000000000000;
	selp.f64 	%fd32500, 0d0000000000000000, %fd6018, %p371;
	setp.geu.f32 	%p372, %f25, 0f40874800;
	@%p372 bra 	$L__BB1_292;
	shr.u32 	%r1366, %r188, 31;
	add.s32 	%r1367, %r188, %r1366;
	shr.s32 	%r1368, %r1367, 1;
	shl.b32 	%r1369, %r1368, 20;
	add.s32 	%r1370, %r190, %r1369;
	mov.b64 	%fd6019, {%r189, %r1370};
	sub.s32 	%r1371, %r188, %r1368;
	shl.b32 	%r1372, %r1371, 20;
	add.s32 	%r1373, %r1372, 1072693248;
	mov.b32 	%r1374, 0;
	mov.b64 	%fd6020, {%r1374, %r1373};
	mul.f64 	%fd32500, %fd6020, %fd6019;
$L__BB1_292:
	mul.f64 	%fd392, %fd32500, 0d3DE6670D7A807812;
	mov.f64 	%fd6021, 0dC0AC200000000000;
	div.rn.f64 	%fd393, %fd6021, %fd7;
	fma.rn.f64 	%fd6022, %fd393, 0d3FF71547652B82FE, 0d4338000000000000;
	{
	.reg .b32 %temp; 
	mov.b64 	{%r191, %temp}, %fd6022;
	}
	mov.f64 	%fd6023, 0dC338000000000000;
	add.rn.f64 	%fd6024, %fd6022, %fd6023;
	fma.rn.f64 	%fd6025, %fd6024, 0dBFE62E42FEFA39EF, %fd393;
	fma.rn.f64 	%fd6026, %fd6024, 0dBC7ABC9E3B39803F, %fd6025;
	fma.rn.f64 	%fd6027, %fd6026, 0d3E5ADE1569CE2BDF, 0d3E928AF3FCA213EA;
	fma.rn.f64 	%fd6028, %fd6027, %fd6026, 0d3EC71DEE62401315;
	fma.rn.f64 	%fd6029, %fd6028, %fd6026, 0d3EFA01997C89EB71;
	fma.rn.f64 	%fd6030, %fd6029, %fd6026, 0d3F2A01A014761F65;
	fma.rn.f64 	%fd6031, %fd6030, %fd6026, 0d3F56C16C1852B7AF;
	fma.rn.f64 	%fd6032, %fd6031, %fd6026, 0d3F81111111122322;
	fma.rn.f64 	%fd6033, %fd6032, %fd6026, 0d3FA55555555502A1;
	fma.rn.f64 	%fd6034, %fd6033, %fd6026, 0d3FC5555555555511;
	fma.rn.f64 	%fd6035, %fd6034, %fd6026, 0d3FE000000000000B;
	fma.rn.f64 	%fd6036, %fd6035, %fd6026, 0d3FF0000000000000;
	fma.rn.f64 	%fd6037, %fd6036, %fd6026, 0d3FF0000000000000;
	{
	.reg .b32 %temp; 
	mov.b64 	{%r192, %temp}, %fd6037;
	}
	{
	.reg .b32 %temp; 
	mov.b64 	{%temp, %r193}, %fd6037;
	}
	shl.b32 	%r1375, %r191, 20;
	add.s32 	%r1376, %r1375, %r193;
	mov.b64 	%fd32501, {%r192, %r1376};
	{
	.reg .b32 %temp; 
	mov.b64 	{%temp, %r1377}, %fd393;
	}
	mov.b32 	%f150, %r1377;
	abs.f32 	%f26, %f150;
	setp.lt.f32 	%p373, %f26, 0f4086232B;
	@%p373 bra 	$L__BB1_295;
	setp.lt.f64 	%p374, %fd393, 0d0000000000000000;
	add.f64 	%fd6038, %fd393, 0d7FF0000000000000;
	selp.f64 	%fd32501, 0d0000000000000000, %fd6038, %p374;
	setp.geu.f32 	%p375, %f26, 0f40874800;
	@%p375 bra 	$L__BB1_295;
	shr.u32 	%r1378, %r191, 31;
	add.s32 	%r1379, %r191, %r1378;
	shr.s32 	%r1380, %r1379, 1;
	shl.b32 	%r1381, %r1380, 20;
	add.s32 	%r1382, %r193, %r1381;
	mov.b64 	%fd6039, {%r192, %r1382};
	sub.s32 	%r1383, %r191, %r1380;
	shl.b32 	%r1384, %r1383, 20;
	add.s32 	%r1385, %r1384, 1072693248;
	mov.b32 	%r1386, 0;
	mov.b64 	%fd6040, {%r1386, %r1385};
	mul.f64 	%fd32501, %fd6040, %fd6039;
$L__BB1_295:
	mul.f64 	%fd398, %fd32501, 0d3DB07E1FE91B0B70;
	mul.f64 	%fd399, %fd32465, 0d3DB7A3B64595B287;
	mov.f64 	%fd6041, 0d4034000000000000;
	div.rn.f64 	%fd400, %fd6041, %fd7;
	fma.rn.f64 	%fd6042, %fd400, 0d3FF71547652B82FE, 0d4338000000000000;
	{
	.reg .b32 %temp; 
	mov.b64 	{%r194, %temp}, %fd6042;
	}
	mov.f64 	%fd6043, 0dC338000000000000;
	add.rn.f64 	%fd6044, %fd6042, %fd6043;
	fma.rn.f64 	%fd6045, %fd6044, 0dBFE62E42FEFA39EF, %fd400;
	fma.rn.f64 	%fd6046, %fd6044, 0dBC7ABC9E3B39803F, %fd6045;
	fma.rn.f64 	%fd6047, %fd6046, 0d3E5ADE1569CE2BDF, 0d3E928AF3FCA213EA;
	fma.rn.f64 	%fd6048, %fd6047, %fd6046, 0d3EC71DEE62401315;
	fma.rn.f64 	%fd6049, %fd6048, %fd6046, 0d3EFA01997C89EB71;
	fma.rn.f64 	%fd6050, %fd6049, %fd6046, 0d3F2A01A014761F65;
	fma.rn.f64 	%fd6051, %fd6050, %fd6046, 0d3F56C16C1852B7AF;
	fma.rn.f64 	%fd6052, %fd6051, %fd6046, 0d3F81111111122322;
	fma.rn.f64 	%fd6053, %fd6052, %fd6046, 0d3FA55555555502A1;
	fma.rn.f64 	%fd6054, %fd6053, %fd6046, 0d3FC5555555555511;
	fma.rn.f64 	%fd6055, %fd6054, %fd6046, 0d3FE000000000000B;
	fma.rn.f64 	%fd6056, %fd6055, %fd6046, 0d3FF0000000000000;
	fma.rn.f64 	%fd6057, %fd6056, %fd6046, 0d3FF0000000000000;
	{
	.reg .b32 %temp; 
	mov.b64 	{%r195, %temp}, %fd6057;
	}
	{
	.reg .b32 %temp; 
	mov.b64 	{%temp, %r196}, %fd6057;
	}
	shl.b32 	%r1387, %r194, 20;
	add.s32 	%r1388, %r1387, %r196;
	mov.b64 	%fd32502, {%r195, %r1388};
	{
	.reg .b32 %temp; 
	mov.b64 	{%temp, %r1389}, %fd400;
	}
	mov.b32 	%f151, %r1389;
	abs.f32 	%f27, %f151;
	setp.lt.f32 	%p376, %f27, 0f4086232B;
	@%p376 bra 	$L__BB1_298;
	setp.lt.f64 	%p377, %fd400, 0d0000000000000000;
	add.f64 	%fd6058, %fd400, 0d7FF0000000000000;
	selp.f64 	%fd32502, 0d0000000000000000, %fd6058, %p377;
	setp.geu.f32 	%p378, %f27, 0f40874800;
	@%p378 bra 	$L__BB1_298;
	shr.u32 	%r1390, %r194, 31;
	add.s32 	%r1391, %r194, %r1390;
	shr.s32 	%r1392, %r1391, 1;
	shl.b32 	%r1393, %r1392, 20;
	add.s32 	%r1394, %r196, %r1393;
	mov.b64 	%fd6059, {%r195, %r1394};
	sub.s32 	%r1395, %r194, %r1392;
	shl.b32 	%r1396, %r1395, 20;
	add.s32 	%r1397, %r1396, 1072693248;
	mov.b32 	%r1398, 0;
	mov.b64 	%fd6060, {%r1398, %r1397};
	mul.f64 	%fd32502, %fd6060, %fd6059;
$L__BB1_298:
	mul.f64 	%fd405, %fd32502, 0d3DD3F4113013E07C;
	mul.f64 	%fd406, %fd32502, 0d3DC983A0783AFD78;
	mov.f64 	%fd6061, 0dC097700000000000;
	div.rn.f64 	%fd407, %fd6061, %fd7;
	fma.rn.f64 	%fd6062, %fd407, 0d3FF71547652B82FE, 0d4338000000000000;
	{
	.reg .b32 %temp; 
	mov.b64 	{%r197, %temp}, %fd6062;
	}
	mov.f64 	%fd6063, 0dC338000000000000;
	add.rn.f64 	%fd6064, %fd6062, %fd6063;
	fma.rn.f64 	%fd6065, %fd6064, 0dBFE62E42FEFA39EF, %fd407;
	fma.rn.f64 	%fd6066, %fd6064, 0dBC7ABC9E3B39803F, %fd6065;
	fma.rn.f64 	%fd6067, %fd6066, 0d3E5ADE1569CE2BDF, 0d3E928AF3FCA213EA;
	fma.rn.f64 	%fd6068, %fd6067, %fd6066, 0d3EC71DEE62401315;
	fma.rn.f64 	%fd6069, %fd6068, %fd6066, 0d3EFA01997C89EB71;
	fma.rn.f64 	%fd6070, %fd6069, %fd6066, 0d3F2A01A014761F65;
	fma.rn.f64 	%fd6071, %fd6070, %fd6066, 0d3F56C16C1852B7AF;
	fma.rn.f64 	%fd6072, %fd6071, %fd6066, 0d3F81111111122322;
	fma.rn.f64 	%fd6073, %fd6072, %fd6066, 0d3FA55555555502A1;
	fma.rn.f64 	%fd6074, %fd6073, %fd6066, 0d3FC5555555555511;
	fma.rn.f64 	%fd6075, %fd6074, %fd6066, 0d3FE000000000000B;
	fma.rn.f64 	%fd6076, %fd6075, %fd6066, 0d3FF0000000000000;
	fma.rn.f64 	%fd6077, %fd6076, %fd6066, 0d3FF0000000000000;
	{
	.reg .b32 %temp; 
	mov.b64 	{%r198, %temp}, %fd6077;
	}
	{
	.reg .b32 %temp; 
	mov.b64 	{%temp, %r199}, %fd6077;
	}
	shl.b32 	%r1399, %r197, 20;
	add.s32 	%r1400, %r1399, %r199;
	mov.b64 	%fd32503, {%r198, %r1400};
	{
	.reg .b32 %temp; 
	mov.b64 	{%temp, %r1401}, %fd407;
	}
	mov.b32 	%f152, %r1401;
	abs.f32 	%f28, %f152;
	setp.lt.f32 	%p379, %f28, 0f4086232B;
	@%p379 bra 	$L__BB1_301;
	setp.lt.f64 	%p380, %fd407, 0d0000000000000000;
	add.f64 	%fd6078, %fd407, 0d7FF0000000000000;
	selp.f64 	%fd32503, 0d0000000000000000, %fd6078, %p380;
	setp.geu.f32 	%p381, %f28, 0f40874800;
	@%p381 bra 	$L__BB1_301;
	shr.u32 	%r1402, %r197, 31;
	add.s32 	%r1403, %r197, %r1402;
	shr.s32 	%r1404, %r1403, 1;
	shl.b32 	%r1405, %r1404, 20;
	add.s32 	%r1406, %r199, %r1405;
	mov.b64 	%fd6079, {%r198, %r1406};
	sub.s32 	%r1407, %r197, %r1404;
	shl.b32 	%r1408, %r1407, 20;
	add.s32 	%r1409, %r1408, 1072693248;
	mov.b32 	%r1410, 0;
	mov.b64 	%fd6080, {%r1410, %r1409};
	mul.f64 	%fd32503, %fd6080, %fd6079;
$L__BB1_301:
	mul.f64 	%fd412, %fd32503, 0d3D8A636641C4DF1A;
	mov.f64 	%fd6081, 0d4059000000000000;
	div.rn.f64 	%fd413, %fd6081, %fd7;
	fma.rn.f64 	%fd6082, %fd413, 0d3FF71547652B82FE, 0d4338000000000000;
	{
	.reg .b32 %temp; 
	mov.b64 	{%r200, %temp}, %fd6082;
	}
	mov.f64 	%fd6083, 0dC338000000000000;
	add.rn.f64 	%fd6084, %fd6082, %fd6083;
	fma.rn.f64 	%fd6085, %fd6084, 0dBFE62E42FEFA39EF, %fd413;
	fma.rn.f64 	%fd6086, %fd6084, 0dBC7ABC9E3B39803F, %fd6085;
	fma.rn.f64 	%fd6087, %fd6086, 0d3E5ADE1569CE2BDF, 0d3E928AF3FCA213EA;
	fma.rn.f64 	%fd6088, %fd6087, %fd6086, 0d3EC71DEE62401315;
	fma.rn.f64 	%fd6089, %fd6088, %fd6086, 0d3EFA01997C89EB71;
	fma.rn.f64 	%fd6090, %fd6089, %fd6086, 0d3F2A01A014761F65;
	fma.rn.f64 	%fd6091, %fd6090, %fd6086, 0d3F56C16C1852B7AF;
	fma.rn.f64 	%fd6092, %fd6091, %fd6086, 0d3F81111111122322;
	fma.rn.f64 	%fd6093, %fd6092, %fd6086, 0d3FA55555555502A1;
	fma.rn.f64 	%fd6094, %fd6093, %fd6086, 0d3FC5555555555511;
	fma.rn.f64 	%fd6095, %fd6094, %fd6086, 0d3FE000000000000B;
	fma.rn.f64 	%fd6096, %fd6095, %fd6086, 0d3FF0000000000000;
	fma.rn.f64 	%fd6097, %fd6096, %fd6086, 0d3FF0000000000000;
	{
	.reg .b32 %temp; 
	mov.b64 	{%r201, %temp}, %fd6097;
	}
	{
	.reg .b32 %temp; 
	mov.b64 	{%temp, %r202}, %fd6097;
	}
	shl.b32 	%r1411, %r200, 20;
	add.s32 	%r1412, %r1411, %r202;
	mov.b64 	%fd32504, {%r201, %r1412};
	{
	.reg .b32 %temp; 
	mov.b64 	{%temp, %r1413}, %fd413;
	}
	mov.b32 	%f153, %r1413;
	abs.f32 	%f29, %f153;
	setp.lt.f32 	%p382, %f29, 0f4086232B;
	@%p382 bra 	$L__BB1_304;
	setp.lt.f64 	%p383, %fd413, 0d0000000000000000;
	add.f64 	%fd6098, %fd413, 0d7FF0000000000000;
	selp.f64 	%fd32504, 0d0000000000000000, %fd6098, %p383;
	setp.geu.f32 	%p384, %f29, 0f40874800;
	@%p384 bra 	$L__BB1_304;
	shr.u32 	%r1414, %r200, 31;
	add.s32 	%r1415, %r200, %r1414;
	shr.s32 	%r1416, %r1415, 1;
	shl.b32 	%r1417, %r1416, 20;
	add.s32 	%r1418, %r202, %r1417;
	mov.b64 	%fd6099, {%r201, %r1418};
	sub.s32 	%r1419, %r200, %r1416;
	shl.b32 	%r1420, %r1419, 20;
	add.s32 	%r1421, %r1420, 1072693248;
	mov.b32 	%r1422, 0;
	mov.b64 	%fd6100, {%r1422, %r1421};
	mul.f64 	%fd32504, %fd6100, %fd6099;
$L__BB1_304:
	mul.f64 	%fd418, %fd32504, 0d3DB716F9798C4336;
	mov.f64 	%fd6101, 0d406A400000000000;
	div.rn.f64 	%fd419, %fd6101, %fd7;
	fma.rn.f64 	%fd6102, %fd419, 0d3FF71547652B82FE, 0d4338000000000000;
	{
	.reg .b32 %temp; 
	mov.b64 	{%r203, %temp}, %fd6102;
	}
	mov.f64 	%fd6103, 0dC338000000000000;
	add.rn.f64 	%fd6104, %fd6102, %fd6103;
	fma.rn.f64 	%fd6105, %fd6104, 0dBFE62E42FEFA39EF, %fd419;
	fma.rn.f64 	%fd6106, %fd6104, 0dBC7ABC9E3B39803F, %fd6105;
	fma.rn.f64 	%fd6107, %fd6106, 0d3E5ADE1569CE2BDF, 0d3E928AF3FCA213EA;
	fma.rn.f64 	%fd6108, %fd6107, %fd6106, 0d3EC71DEE62401315;
	fma.rn.f64 	%fd6109, %fd6108, %fd6106, 0d3EFA01997C89EB71;
	fma.rn.f64 	%fd6110, %fd6109, %fd6106, 0d3F2A01A014761F65;
	fma.rn.f64 	%fd6111, %fd6110, %fd6106, 0d3F56C16C1852B7AF;
	fma.rn.f64 	%fd6112, %fd6111, %fd6106, 0d3F81111111122322;
	fma.rn.f64 	%fd6113, %fd6112, %fd6106, 0d3FA55555555502A1;
	fma.rn.f64 	%fd6114, %fd6113, %fd6106, 0d3FC5555555555511;
	fma.rn.f64 	%fd6115, %fd6114, %fd6106, 0d3FE000000000000B;
	fma.rn.f64 	%fd6116, %fd6115, %fd6106, 0d3FF0000000000000;
	fma.rn.f64 	%fd6117, %fd6116, %fd6106, 0d3FF0000000000000;
	{
	.reg .b32 %temp; 
	mov.b64 	{%r204, %temp}, %fd6117;
	}
	{
	.reg .b32 %temp; 
	mov.b64 	{%temp, %r205}, %fd6117;
	}
	shl.b32 	%r1423, %r203, 20;
	add.s32 	%r1424, %r1423, %r205;
	mov.b64 	%fd32505, {%r204, %r1424};
	{
	.reg .b32 %temp; 
	mov.b64 	{%temp, %r1425}, %fd419;
	}
	mov.b32 	%f154, %r1425;
	abs.f32 	%f30, %f154;
	setp.lt.f32 	%p385, %f30, 0f4086232B;
	@%p385 bra 	$L__BB1_307;
	setp.lt.f64 	%p386, %fd419, 0d0000000000000000;
	add.f64 	%fd6118, %fd419, 0d7FF0000000000000;
	selp.f64 	%fd32505, 0d0000000000000000, %fd6118, %p386;
	setp.geu.f32 	%p387, %f30, 0f40874800;
	@%p387 bra 	$L__BB1_307;
	shr.u32 	%r1426, %r203, 31;
	add.s32 	%r1427, %r203, %r1426;
	shr.s32 	%r1428, %r1427, 1;
	shl.b32 	%r1429, %r1428, 20;
	add.s32 	%r1430, %r205, %r1429;
	mov.b64 	%fd6119, {%r204, %r1430};
	sub.s32 	%r1431, %r203, %r1428;
	shl.b32 	%r1432, %r1431, 20;
	add.s32 	%r1433, %r1432, 1072693248;
	mov.b32 	%r1434, 0;
	mov.b64 	%fd6120, {%r1434, %r1433};
	mul.f64 	%fd32505, %fd6120, %fd6119;
$L__BB1_307:
	mul.f64 	%fd424, %fd32505, 0d3D966E16EB1A8A6F;
	mov.f64 	%fd6121, 0dC0A3240000000000;
	div.rn.f64 	%fd425, %fd6121, %fd7;
	fma.rn.f64 	%fd6122, %fd425, 0d3FF71547652B82FE, 0d4338000000000000;
	{
	.reg .b32 %temp; 
	mov.b64 	{%r206, %temp}, %fd6122;
	}
	mov.f64 	%fd6123, 0dC338000000000000;
	add.rn.f64 	%fd6124, %fd6122, %fd6123;
	fma.rn.f64 	%fd6125, %fd6124, 0dBFE62E42FEFA39EF, %fd425;
	fma.rn.f64 	%fd6126, %fd6124, 0dBC7ABC9E3B39803F, %fd6125;
	fma.rn.f64 	%fd6127, %fd6126, 0d3E5ADE1569CE2BDF, 0d3E928AF3FCA213EA;
	fma.rn.f64 	%fd6128, %fd6127, %fd6126, 0d3EC71DEE62401315;
	fma.rn.f64 	%fd6129, %fd6128, %fd6126, 0d3EFA01997C89EB71;
	fma.rn.f64 	%fd6130, %fd6129, %fd6126, 0d3F2A01A014761F65;
	fma.rn.f64 	%fd6131, %fd6130, %fd6126, 0d3F56C16C1852B7AF;
	fma.rn.f64 	%fd6132, %fd6131, %fd6126, 0d3F81111111122322;
	fma.rn.f64 	%fd6133, %fd6132, %fd6126, 0d3FA55555555502A1;
	fma.rn.f64 	%fd6134, %fd6133, %fd6126, 0d3FC5555555555511;
	fma.rn.f64 	%fd6135, %fd6134, %fd6126, 0d3FE000000000000B;
	fma.rn.f64 	%fd6136, %fd6135, %fd6126, 0d3FF0000000000000;
	fma.rn.f64 	%fd6137, %fd6136, %fd6126, 0d3FF0000000000000;
	{
	.reg .b32 %temp; 
	mov.b64 	{%r207, %temp}, %fd6137;
	}
	{
	.reg .b32 %temp; 
	mov.b64 	{%temp, %r208}, %fd6137;
	}
	shl.b32 	%r1435, %r206, 20;
	add.s32 	%r1436, %r1435, %r208;
	mov.b64 	%fd32506, {%r207, %r1436};
	{
	.reg .b32 %temp; 
	mov.b64 	{%temp, %r1437}, %fd425;
	}
	mov.b32 	%f155, %r1437;
	abs.f32 	%f31, %f155;
	setp.lt.f32 	%p388, %f31, 0f4086232B;
	@%p388 bra 	$L__BB1_310;
	setp.lt.f64 	%p389, %fd425, 0d0000000000000000;
	add.f64 	%fd6138, %fd425, 0d7FF0000000000000;
	selp.f64 	%fd32506, 0d0000000000000000, %fd6138, %p389;
	setp.geu.f32 	%p390, %f31, 0f40874800;
	@%p390 bra 	$L__BB1_310;
	shr.u32 	%r1438, %r206, 31;
	add.s32 	%r1439, %r206, %r1438;
	shr.s32 	%r1440, %r1439, 1;
	shl.b32 	%r1441, %r1440, 20;
	add.s32 	%r1442, %r208, %r1441;
	mov.b64 	%fd6139, {%r207, %r1442};
	sub.s32 	%r1443, %r206, %r1440;
	shl.b32 	%r1444, %r1443, 20;
	add.s32 	%r1445, %r1444, 1072693248;
	mov.b32 	%r1446, 0;
	mov.b64 	%fd6140, {%r1446, %r1445};
	mul.f64 	%fd32506, %fd6140, %fd6139;
$L__BB1_310:
	mul.f64 	%fd430, %fd32506, 0d3D40E374A4F8E0B4;
	mov.f64 	%fd6141, 0d406B800000000000;
	div.rn.f64 	%fd431, %fd6141, %fd7;
	fma.rn.f64 	%fd6142, %fd431, 0d3FF71547652B82FE, 0d4338000000000000;
	{
	.reg .b32 %temp; 
	mov.b64 	{%r209, %temp}, %fd6142;
	}
	mov.f64 	%fd6143, 0dC338000000000000;
	add.rn.f64 	%fd6144, %fd6142, %fd6143;
	fma.rn.f64 	%fd6145, %fd6144, 0dBFE62E42FEFA39EF, %fd431;
	fma.rn.f64 	%fd6146, %fd6144, 0dBC7ABC9E3B39803F, %fd6145;
	fma.rn.f64 	%fd6147, %fd6146, 0d3E5ADE1569CE2BDF, 0d3E928AF3FCA213EA;
	fma.rn.f64 	%fd6148, %fd6147, %fd6146, 0d3EC71DEE62401315;
	fma.rn.f64 	%fd6149, %fd6148, %fd6146, 0d3EFA01997C89EB71;
	fma.rn.f64 	%fd6150, %fd6149, %fd6146, 0d3F2A01A014761F65;
	fma.rn.f64 	%fd6151, %fd6150, %fd6146, 0d3F56C16C1852B7AF;
	fma.rn.f64 	%fd6152, %fd6151, %fd6146, 0d3F81111111122322;
	fma.rn.f64 	%fd6153, %fd6152, %fd6146, 0d3FA55555555502A1;
	fma.rn.f64 	%fd6154, %fd6153, %fd6146, 0d3FC5555555555511;
	fma.rn.f64 	%fd6155, %fd6154, %fd6146, 0d3FE000000000000B;
	fma.rn.f64 	%fd6156, %fd6155, %fd6146, 0d3FF0000000000000;
	fma.rn.f64 	%fd6157, %fd6156, %fd6146, 0d3FF0000000000000;
	{
	.reg .b32 %temp; 
	mov.b64 	{%r210, %temp}, %fd6157;
	}
	{
	.reg .b32 %temp; 
	mov.b64 	{%temp, %r211}, %fd6157;
	}
	shl.b32 	%r1447, %r209, 20;
	add.s32 	%r1448, %r1447, %r211;
	mov.b64 	%fd32507, {%r210, %r1448};
	{
	.reg .b32 %temp; 
	mov.b64 	{%temp, %r1449}, %fd431;
	}
	mov.b32 	%f156, %r1449;
	abs.f32 	%f32, %f156;
	setp.lt.f32 	%p391, %f32, 0f4086232B;
	@%p391 bra 	$L__BB1_313;
	setp.lt.f64 	%p392, %fd431, 0d0000000000000000;
	add.f64 	%fd6158, %fd431, 0d7FF0000000000000;
	selp.f64 	%fd32507, 0d0000000000000000, %fd6158, %p392;
	setp.geu.f32 	%p393, %f32, 0f40874800;
	@%p393 bra 	$L__BB1_313;
	shr.u32 	%r1450, %r209, 31;
	add.s32 	%r1451, %r209, %r1450;
	shr.s32 	%r1452, %r1451, 1;
	shl.b32 	%r1453, %r1452, 20;
	add.s32 	%r1454, %r211, %r1453;
	mov.b64 	%fd6159, {%r210, %r1454};
	sub.s32 	%r1455, %r209, %r1452;
	shl.b32 	%r1456, %r1455, 20;
	add.s32 	%r1457, %r1456, 1072693248;
	mov.b32 	%r1458, 0;
	mov.b64 	%fd6160, {%r1458, %r1457};
	mul.f64 	%fd32507, %fd6160, %fd6159;
$L__BB1_313:
	mul.f64 	%fd436, %fd32507, 0d3D9982382E829366;
	mov.f64 	%fd6161, 0d4065400000000000;
	div.rn.f64 	%fd437, %fd6161, %fd7;
	fma.rn.f64 	%fd6162, %fd437, 0d3FF71547652B82FE, 0d4338000000000000;
	{
	.reg .b32 %temp; 
	mov.b64 	{%r212, %temp}, %fd6162;
	}
	mov.f64 	%fd6163, 0dC338000000000000;
	add.rn.f64 	%fd6164, %fd6162, %fd6163;
	fma.rn.f64 	%fd6165, %fd6164, 0dBFE62E42FEFA39EF, %fd437;
	fma.rn.f64 	%fd6166, %fd6164, 0dBC7ABC9E3B39803F, %fd6165;
	fma.rn.f64 	%fd6167, %fd6166, 0d3E5ADE1569CE2BDF, 0d3E928AF3FCA213EA;
	fma.rn.f64 	%fd6168, %fd6167, %fd6166, 0d3EC71DEE62401315;
	fma.rn.f64 	%fd6169, %fd6168, %fd6166, 0d3EFA01997C89EB71;
	fma.rn.f64 	%fd6170, %fd6169, %fd6166, 0d3F2A01A014761F65;
	fma.rn.f64 	%fd6171, %fd6170, %fd6166, 0d3F56C16C1852B7AF;
	fma.rn.f64 	%fd6172, %fd6171, %fd6166, 0d3F81111111122322;
	fma.rn.f64 	%fd6173, %fd6172, %fd6166, 0d3FA55555555502A1;
	fma.rn.f64 	%fd6174, %fd6173, %fd6166, 0d3FC5555555555511;
	fma.rn.f64 	%fd6175, %fd6174, %fd6166, 0d3FE000000000000B;
	fma.rn.f64 	%fd6176, %fd6175, %fd6166, 0d3FF0000000000000;
	fma.rn.f64 	%fd6177, %fd6176, %fd6166, 0d3FF0000000000000;
	{
	.reg .b32 %temp; 
	mov.b64 	{%r213, %temp}, %fd6177;
	}
	{
	.reg .b32 %temp; 
	mov.b64 	{%temp, %r214}, %fd6177;
	}
	shl.b32 	%r1459, %r212, 20;
	add.s32 	%r1460, %r1459, %r214;
	mov.b64 	%fd32508, {%r213, %r1460};
	{
	.reg .b32 %temp; 
	mov.b64 	{%temp, %r1461}, %fd437;
	}
	mov.b32 	%f157, %r1461;
	abs.f32 	%f33, %f157;
	setp.lt.f32 	%p394, %f33, 0f4086232B;
	@%p394 bra 	$L__BB1_316;
	setp.lt.f64 	%p395, %fd437, 0d0000000000000000;
	add.f64 	%fd6178, %fd437, 0d7FF0000000000000;
	selp.f64 	%fd32508, 0d0000000000000000, %fd6178, %p395;
	setp.geu.f32 	%p396, %f33, 0f40874800;
	@%p396 bra 	$L__BB1_316;
	shr.u32 	%r1462, %r212, 31;
	add.s32 	%r1463, %r212, %r1462;
	shr.s32 	%r1464, %r1463, 1;
	shl.b32 	%r1465, %r1464, 20;
	add.s32 	%r1466, %r214, %r1465;
	mov.b64 	%fd6179, {%r213, %r1466};
	sub.s32 	%r1467, %r212, %r1464;
	shl.b32 	%r1468, %r1467, 20;
	add.s32 	%r1469, %r1468, 1072693248;
	mov.b32 	%r1470, 0;
	mov.b64 	%fd6180, {%r1470, %r1469};
	mul.f64 	%fd32508, %fd6180, %fd6179;
$L__BB1_316:
	mul.f64 	%fd442, %fd32508, 0d3DB07E1FE91B0B70;
	mov.f64 	%fd6181, 0d40C52C0000000000;
	div.rn.f64 	%fd443, %fd6181, %fd7;
	fma.rn.f64 	%fd6182, %fd443, 0d3FF71547652B82FE, 0d4338000000000000;
	{
	.reg .b32 %temp; 
	mov.b64 	{%r215, %temp}, %fd6182;
	}
	mov.f64 	%fd6183, 0dC338000000000000;
	add.rn.f64 	%fd6184, %fd6182, %fd6183;
	fma.rn.f64 	%fd6185, %fd6184, 0dBFE62E42FEFA39EF, %fd443;
	fma.rn.f64 	%fd6186, %fd6184, 0dBC7ABC9E3B39803F, %fd6185;
	fma.rn.f64 	%fd6187, %fd6186, 0d3E5ADE1569CE2BDF, 0d3E928AF3FCA213EA;
	fma.rn.f64 	%fd6188, %fd6187, %fd6186, 0d3EC71DEE62401315;
	fma.rn.f64 	%fd6189, %fd6188, %fd6186, 0d3EFA01997C89EB71;
	fma.rn.f64 	%fd6190, %fd6189, %fd6186, 0d3F2A01A014761F65;
	fma.rn.f64 	%fd6191, %fd6190, %fd6186, 0d3F56C16C1852B7AF;
	fma.rn.f64 	%fd6192, %fd6191, %fd6186, 0d3F81111111122322;
	fma.rn.f64 	%fd6193, %fd6192, %fd6186, 0d3FA55555555502A1;
	fma.rn.f64 	%fd6194, %fd6193, %fd6186, 0d3FC5555555555511;
	fma.rn.f64 	%fd6195, %fd6194, %fd6186, 0d3FE000000000000B;
	fma.rn.f64 	%fd6196, %fd6195, %fd6186, 0d3FF0000000000000;
	fma.rn.f64 	%fd6197, %fd6196, %fd6186, 0d3FF0000000000000;
	{
	.reg .b32 %temp; 
	mov.b64 	{%r216, %temp}, %fd6197;
	}
	{
	.reg .b32 %temp; 
	mov.b64 	{%temp, %r217}, %fd6197;
	}
	shl.b32 	%r1471, %r215, 20;
	add.s32 	%r1472, %r1471, %r217;
	mov.b64 	%fd32509, {%r216, %r1472};
	{
	.reg .b32 %temp; 
	mov.b64 	{%temp, %r1473}, %fd443;
	}
	mov.b32 	%f158, %r1473;
	abs.f32 	%f34, %f158;
	setp.lt.f32 	%p397, %f34, 0f4086232B;
	@%p397 bra 	$L__BB1_319;
	setp.lt.f64 	%p398, %fd443, 0d0000000000000000;
	add.f64 	%fd6198, %fd443, 0d7FF0000000000000;
	selp.f64 	%fd32509, 0d0000000000000000, %fd6198, %p398;
	setp.geu.f32 	%p399, %f34, 0f40874800;
	@%p399 bra 	$L__BB1_319;
	shr.u32 	%r1474, %r215, 31;
	add.s32 	%r1475, %r215, %r1474;
	shr.s32 	%r1476, %r1475, 1;
	shl.b32 	%r1477, %r1476, 20;
	add.s32 	%r1478, %r217, %r1477;
	mov.b64 	%fd6199, {%r216, %r1478};
	sub.s32 	%r1479, %r215, %r1476;
	shl.b32 	%r1480, %r1479, 20;
	add.s32 	%r1481, %r1480, 1072693248;
	mov.b32 	%r1482, 0;
	mov.b64 	%fd6200, {%r1482, %r1481};
	mul.f64 	%fd32509, %fd6200, %fd6199;
$L__BB1_319:
	setp.neu.f64 	%p400, %fd26, 0d0000000000000000;
	mul.f64 	%fd6201, %fd32509, 0d3A7CB85F9C78D717;
	div.rn.f64 	%fd448, %fd64, %fd6201;
	mov.f64 	%fd6202, 0d4004CCCCCCCCCCCD;
	{
	.reg .b32 %temp; 
	mov.b64 	{%temp, %r218}, %fd6202;
	}
	and.b32  	%r219, %r218, 2146435072;
	@%p400 bra 	$L__BB1_321;
	setp.eq.s32 	%p402, %r219, 1127219200;
	selp.b32 	%r1483, %r12, 0, %p402;
	setp.lt.s32 	%p403, %r218, 0;
	or.b32  	%r1484, %r1483, 2146435072;
	selp.b32 	%r1485, %r1484, %r1483, %p403;
	mov.b32 	%r1486, 0;
	mov.b64 	%fd32511, {%r1486, %r1485};
	bra.uni 	$L__BB1_322;
$L__BB1_321:
	setp.lt.s32 	%p401, %r12, 0;
	{ // callseq 83, 0
	.param .b64 param0;
	st.param.f64 	[param0], %fd27;
	.param .b64 param1;
	st.param.f64 	[param1], 0d4004CCCCCCCCCCCD;
	.param .b64 retval0;
	call.uni (retval0), 
	__internal_accurate_pow, 
	(
	param0, 
	param1
	);
	ld.param.f64 	%fd6203, [retval0];
	} // callseq 83
	selp.f64 	%fd32511, 0dFFF8000000000000, %fd6203, %p401;
$L__BB1_322:
	add.f64 	%fd6205, %fd26, 0d4004CCCCCCCCCCCD;
	{
	.reg .b32 %temp; 
	mov.b64 	{%temp, %r1487}, %fd6205;
	}
	and.b32  	%r1488, %r1487, 2146435072;
	setp.ne.s32 	%p404, %r1488, 2146435072;
	@%p404 bra 	$L__BB1_327;
	setp.num.f64 	%p405, %fd26, %fd26;
	@%p405 bra 	$L__BB1_325;
	mov.f64 	%fd6206, 0d4004CCCCCCCCCCCD;
	add.rn.f64 	%fd32511, %fd26, %fd6206;
	bra.uni 	$L__BB1_327;
$L__BB1_325:
	setp.neu.f64 	%p406, %fd27, 0d7FF0000000000000;
	@%p406 bra 	$L__BB1_327;
	setp.eq.s32 	%p407, %r219, 1127219200;
	setp.lt.s32 	%p408, %r12, 0;
	setp.lt.s32 	%p409, %r218, 0;
	selp.b32 	%r1490, 0, 2146435072, %p409;
	and.b32  	%r1491, %r218, 2147483647;
	setp.ne.s32 	%p410, %r1491, 1071644672;
	or.b32  	%r1492, %r1490, -2147483648;
	selp.b32 	%r1493, %r1492, %r1490, %p410;
	selp.b32 	%r1494, %r1493, %r1490, %p407;
	selp.b32 	%r1495, %r1494, %r1490, %p408;
	mov.b32 	%r1496, 0;
	mov.b64 	%fd32511, {%r1496, %r1495};
$L__BB1_327:
	setp.eq.f64 	%p411, %fd26, 0d3FF0000000000000;
	setp.neu.f64 	%p412, %fd26, 0d0000000000000000;
	mul.f64 	%fd6207, %fd32511, 0d39AC653731B076DF;
	selp.f64 	%fd455, 0d39AC653731B076DF, %fd6207, %p411;
	mov.f64 	%fd6208, 0d3FB999999999999A;
	{
	.reg .b32 %temp; 
	mov.b64 	{%temp, %r220}, %fd6208;
	}
	and.b32  	%r221, %r220, 2146435072;
	@%p412 bra 	$L__BB1_329;
	setp.eq.s32 	%p414, %r221, 1126170624;
	selp.b32 	%r1497, %r12, 0, %p414;
	setp.lt.s32 	%p415, %r220, 0;
	or.b32  	%r1498, %r1497, 2146435072;
	selp.b32 	%r1499, %r1498, %r1497, %p415;
	mov.b32 	%r1500, 0;
	mov.b64 	%fd32513, {%r1500, %r1499};
	bra.uni 	$L__BB1_330;
$L__BB1_329:
	setp.lt.s32 	%p413, %r12, 0;
	{ // callseq 84, 0
	.param .b64 param0;
	st.param.f64 	[param0], %fd27;
	.param .b64 param1;
	st.param.f64 	[param1], 0d3FB999999999999A;
	.param .b64 retval0;
	call.uni (retval0), 
	__internal_accurate_pow, 
	(
	param0, 
	param1
	);
	ld.param.f64 	%fd6209, [retval0];
	} // callseq 84
	selp.f64 	%fd32513, 0dFFF8000000000000, %fd6209, %p413;
$L__BB1_330:
	add.f64 	%fd6211, %fd26, 0d3FB999999999999A;
	{
	.reg .b32 %temp; 
	mov.b64 	{%temp, %r1501}, %fd6211;
	}
	and.b32  	%r1502, %r1501, 2146435072;
	setp.ne.s32 	%p416, %r1502, 2146435072;
	@%p416 bra 	$L__BB1_335;
	setp.num.f64 	%p417, %fd26, %fd26;
	@%p417 bra 	$L__BB1_333;
	mov.f64 	%fd6212, 0d3FB999999999999A;
	add.rn.f64 	%fd32513, %fd26, %fd6212;
	bra.uni 	$L__BB1_335;
$L__BB1_333:
	setp.neu.f64 	%p418, %fd27, 0d7FF0000000000000;
	@%p418 bra 	$L__BB1_335;
	setp.eq.s32 	%p419, %r221, 1126170624;
	setp.lt.s32 	%p420, %r12, 0;
	setp.lt.s32 	%p421, %r220, 0;
	selp.b32 	%r1504, 0, 2146435072, %p421;
	and.b32  	%r1505, %r220, 2147483647;
	setp.ne.s32 	%p422, %r1505, 1071644672;
	or.b32  	%r1506, %r1504, -2147483648;
	selp.b32 	%r1507, %r1506, %r1504, %p422;
	selp.b32 	%r1508, %r1507, %r1504, %p419;
	selp.b32 	%r1509, %r1508, %r1504, %p420;
	mov.b32 	%r1510, 0;
	mov.b64 	%fd32513, {%r1510, %r1509};
$L__BB1_335:
	mul.f64 	%fd462, %fd8, %fd455;
	setp.eq.f64 	%p423, %fd26, 0d3FF0000000000000;
	mul.f64 	%fd6213, %fd32513, 0d3DC3CA8CB153A753;
	selp.f64 	%fd6214, 0d3DC3CA8CB153A753, %fd6213, %p423;
	div.rn.f64 	%fd463, %fd462, %fd6214;
	{
	.reg .b32 %temp; 
	mov.b64 	{%temp, %r3250}, %fd463;
	}
	{
	.reg .b32 %temp; 
	mov.b64 	{%r3251, %temp}, %fd463;
	}
	setp.gt.s32 	%p424, %r3250, 1048575;
	mov.b32 	%r3252, -1023;
	mov.f64 	%fd32514, %fd463;
	@%p424 bra 	$L__BB1_337;
	mul.f64 	%fd32514, %fd463, 0d4350000000000000;
	{
	.reg .b32 %temp; 
	mov.b64 	{%temp, %r3250}, %fd32514;
	}
	{
	.reg .b32 %temp; 
	mov.b64 	{%r3251, %temp}, %fd32514;
	}
	mov.b32 	%r3252, -1077;
$L__BB1_337:
	add.s32 	%r1513, %r3250, -1;
	setp.gt.u32 	%p425, %r1513, 2146435070;
	@%p425 bra 	$L__BB1_341;
	shr.u32 	%r1516, %r3250, 20;
	add.s32 	%r3253, %r3252, %r1516;
	and.b32  	%r1517, %r3250, 1048575;
	or.b32  	%r1518, %r1517, 1072693248;
	mov.b64 	%fd32515, {%r3251, %r1518};
	setp.lt.u32 	%p427, %r1518, 1073127583;
	@%p427 bra 	$L__BB1_340;
	{
	.reg .b32 %temp; 
	mov.b64 	{%r1519, %temp}, %fd32515;
	}
	{
	.reg .b32 %temp; 
	mov.b64 	{%temp, %r1520}, %fd32515;
	}
	add.s32 	%r1521, %r1520, -1048576;
	mov.b64 	%fd32515, {%r1519, %r1521};
	add.s32 	%r3253, %r3253, 1;
$L__BB1_340:
	add.f64 	%fd6216, %fd32515, 0dBFF0000000000000;
	add.f64 	%fd6217, %fd32515, 0d3FF0000000000000;
	rcp.approx.ftz.f64 	%fd6218, %fd6217;
	neg.f64 	%fd6219, %fd6217;
	fma.rn.f64 	%fd6220, %fd6219, %fd6218, 0d3FF0000000000000;
	fma.rn.f64 	%fd6221, %fd6220, %fd6220, %fd6220;
	fma.rn.f64 	%fd6222, %fd6221, %fd6218, %fd6218;
	mul.f64 	%fd6223, %fd6216, %fd6222;
	fma.rn.f64 	%fd6224, %fd6216, %fd6222, %fd6223;
	mul.f64 	%fd6225, %fd6224, %fd6224;
	fma.rn.f64 	%fd6226, %fd6225, 0d3EB1380B3AE80F1E, 0d3ED0EE258B7A8B04;
	fma.rn.f64 	%fd6227, %fd6226, %fd6225, 0d3EF3B2669F02676F;
	fma.rn.f64 	%fd6228, %fd6227, %fd6225, 0d3F1745CBA9AB0956;
	fma.rn.f64 	%fd6229, %fd6228, %fd6225, 0d3F3C71C72D1B5154;
	fma.rn.f64 	%fd6230, %fd6229, %fd6225, 0d3F624924923BE72D;
	fma.rn.f64 	%fd6231, %fd6230, %fd6225, 0d3F8999999999A3C4;
	fma.rn.f64 	%fd6232, %fd6231, %fd6225, 0d3FB5555555555554;
	sub.f64 	%fd6233, %fd6216, %fd6224;
	add.f64 	%fd6234, %fd6233, %fd6233;
	neg.f64 	%fd6235, %fd6224;
	fma.rn.f64 	%fd6236, %fd6235, %fd6216, %fd6234;
	mul.f64 	%fd6237, %fd6222, %fd6236;
	mul.f64 	%fd6238, %fd6225, %fd6232;
	fma.rn.f64 	%fd6239, %fd6238, %fd6224, %fd6237;
	xor.b32  	%r1522, %r3253, -2147483648;
	mov.b32 	%r1523, 1127219200;
	mov.b64 	%fd6240, {%r1522, %r1523};
	mov.b32 	%r1524, -2147483648;
	mov.b64 	%fd6241, {%r1524, %r1523};
	sub.f64 	%fd6242, %fd6240, %fd6241;
	fma.rn.f64 	%fd6243, %fd6242, 0d3FE62E42FEFA39EF, %fd6224;
	fma.rn.f64 	%fd6244, %fd6242, 0dBFE62E42FEFA39EF, %fd6243;
	sub.f64 	%fd6245, %fd6244, %fd6224;
	sub.f64 	%fd6246, %fd6239, %fd6245;
	fma.rn.f64 	%fd6247, %fd6242, 0d3C7ABC9E3B39803F, %fd6246;
	add.f64 	%fd32516, %fd6243, %fd6247;
	bra.uni 	$L__BB1_342;
$L__BB1_341:
	fma.rn.f64 	%fd6215, %fd32514, 0d7FF0000000000000, 0d7FF0000000000000;
	{
	.reg .b32 %temp; 
	mov.b64 	{%temp, %r1514}, %fd32514;
	}
	and.b32  	%r1515, %r1514, 2147483647;
	setp.eq.s32 	%p426, %r1515, 0;
	selp.f64 	%fd32516, 0dFFF0000000000000, %fd6215, %p426;
$L__BB1_342:
	setp.eq.s32 	%p428, %r30, 1062207488;
	mul.f64 	%fd6248, %fd32516, 0d3C695355BAAAFAD3;
	fma.rn.f64 	%fd472, %fd32516, 0d3FDBCB7B1526E50E, %fd6248;
	{
	.reg .b32 %temp; 
	mov.b64 	{%temp, %r232}, %fd472;
	}
	abs.f64 	%fd473, %fd472;
	{ // callseq 85, 0
	.param .b64 param0;
	st.param.f64 	[param0], %fd473;
	.param .b64 param1;
	st.param.f64 	[param1], 0d4000000000000000;
	.param .b64 retval0;
	call.uni (retval0), 
	__internal_accurate_pow, 
	(
	param0, 
	param1
	);
	ld.param.f64 	%fd6249, [retval0];
	} // callseq 85
	setp.lt.s32 	%p429, %r232, 0;
	neg.f64 	%fd6251, %fd6249;
	selp.f64 	%fd6252, %fd6251, %fd6249, %p428;
	selp.f64 	%fd32518, %fd6252, %fd6249, %p429;
	setp.neu.f64 	%p430, %fd472, 0d0000000000000000;
	@%p430 bra 	$L__BB1_344;
	setp.eq.s32 	%p431, %r30, 1062207488;
	selp.b32 	%r1526, %r232, 0, %p431;
	setp.lt.s32 	%p432, %r749, 0;
	or.b32  	%r1527, %r1526, 2146435072;
	selp.b32 	%r1528, %r1527, %r1526, %p432;
	mov.b32 	%r1529, 0;
	mov.b64 	%fd32518, {%r1529, %r1528};
$L__BB1_344:
	add.f64 	%fd6253, %fd472, 0d4000000000000000;
	{
	.reg .b32 %temp; 
	mov.b64 	{%temp, %r1530}, %fd6253;
	}
	and.b32  	%r1531, %r1530, 2146435072;
	setp.ne.s32 	%p433, %r1531, 2146435072;
	@%p433 bra 	$L__BB1_349;
	setp.num.f64 	%p434, %fd472, %fd472;
	@%p434 bra 	$L__BB1_347;
	mov.f64 	%fd6254, 0d4000000000000000;
	add.rn.f64 	%fd32518, %fd472, %fd6254;
	bra.uni 	$L__BB1_349;
$L__BB1_347:
	setp.neu.f64 	%p435, %fd473, 0d7FF0000000000000;
	@%p435 bra 	$L__BB1_349;
	setp.lt.s32 	%p436, %r232, 0;
	setp.eq.s32 	%p437, %r30, 1062207488;
	setp.lt.s32 	%p438, %r749, 0;
	selp.b32 	%r1533, 0, 2146435072, %p438;
	and.b32  	%r1534, %r749, 2147483647;
	setp.ne.s32 	%p439, %r1534, 1071644672;
	or.b32  	%r1535, %r1533, -2147483648;
	selp.b32 	%r1536, %r1535, %r1533, %p439;
	selp.b32 	%r1537, %r1536, %r1533, %p437;
	selp.b32 	%r1538, %r1537, %r1533, %p436;
	mov.b32 	%r1539, 0;
	mov.b64 	%fd32518, {%r1539, %r1538};
$L__BB1_349:
	setp.lt.s32 	%p440, %r31, 0;
	setp.eq.f64 	%p441, %fd472, 0d3FF0000000000000;
	add.f64 	%fd6255, %fd32518, 0d3FF0000000000000;
	rcp.rn.f64 	%fd6256, %fd6255;
	selp.f64 	%fd6257, 0d3FE0000000000000, %fd6256, %p441;
	{
	.reg .b32 %temp; 
	mov.b64 	{%temp, %r233}, %fd6257;
	}
	shr.u32 	%r1540, %r233, 20;
	and.b32  	%r1541, %r1540, 2047;
	add.s32 	%r1542, %r1541, -1012;
	mov.b64 	%rd196, %fd6257;
	shl.b64 	%rd197, %rd196, %r1542;
	setp.eq.s64 	%p442, %rd197, -9223372036854775808;
	{ // callseq 86, 0
	.param .b64 param0;
	st.param.f64 	[param0], 0d3FE3333333333333;
	.param .b64 param1;
	st.param.f64 	[param1], %fd6257;
	.param .b64 retval0;
	call.uni (retval0), 
	__internal_accurate_pow, 
	(
	param0, 
	param1
	);
	ld.param.f64 	%fd6258, [retval0];
	} // callseq 86
	neg.f64 	%fd6260, %fd6258;
	selp.f64 	%fd6261, %fd6260, %fd6258, %p442;
	selp.f64 	%fd6262, %fd6261, %fd6258, %p440;
	cvt.rzi.f64.f64 	%fd6263, %fd6257;
	setp.neu.f64 	%p443, %fd6257, %fd6263;
	selp.f64 	%fd6265, 0dFFF8000000000000, %fd6262, %p443;
	selp.f64 	%fd32519, %fd6265, %fd6262, %p440;
	add.f64 	%fd6266, %fd6257, 0d3FE3333333333333;
	{
	.reg .b32 %temp; 
	mov.b64 	{%temp, %r1543}, %fd6266;
	}
	and.b32  	%r1544, %r1543, 2146435072;
	setp.ne.s32 	%p444, %r1544, 2146435072;
	@%p444 bra 	$L__BB1_354;
	setp.num.f64 	%p445, %fd6257, %fd6257;
	@%p445 bra 	$L__BB1_352;
	mov.f64 	%fd6268, 0d3FE3333333333333;
	add.rn.f64 	%fd32519, %fd6268, %fd6257;
	bra.uni 	$L__BB1_354;
$L__BB1_352:
	abs.f64 	%fd6267, %fd6257;
	setp.neu.f64 	%p446, %fd6267, 0d7FF0000000000000;
	@%p446 bra 	$L__BB1_354;
	shr.s32 	%r1545, %r233, 31;
	and.b32  	%r1546, %r1545, 2146435072;
	mov.b32 	%r1547, 0;
	mov.b64 	%fd32519, {%r1547, %r1546};
$L__BB1_354:
	setp.eq.f64 	%p447, %fd6257, 0d0000000000000000;
	selp.f64 	%fd6269, 0d3FF0000000000000, %fd32519, %p447;
	add.f64 	%fd6270, %fd463, 0d3FF0000000000000;
	div.rn.f64 	%fd6271, %fd462, %fd6270;
	mul.f64 	%fd485, %fd6271, %fd6269;
	mov.f64 	%fd6272, 0d4070E00000000000;
	div.rn.f64 	%fd486, %fd6272, %fd7;
	fma.rn.f64 	%fd6273, %fd486, 0d3FF71547652B82FE, 0d4338000000000000;
	{
	.reg .b32 %temp; 
	mov.b64 	{%r234, %temp}, %fd6273;
	}
	mov.f64 	%fd6274, 0dC338000000000000;
	add.rn.f64 	%fd6275, %fd6273, %fd6274;
	fma.rn.f64 	%fd6276, %fd6275, 0dBFE62E42FEFA39EF, %fd486;
	fma.rn.f64 	%fd6277, %fd6275, 0dBC7ABC9E3B39803F, %fd6276;
	fma.rn.f64 	%fd6278, %fd6277, 0d3E5ADE1569CE2BDF, 0d3E928AF3FCA213EA;
	fma.rn.f64 	%fd6279, %fd6278, %fd6277, 0d3EC71DEE62401315;
	fma.rn.f64 	%fd6280, %fd6279, %fd6277, 0d3EFA01997C89EB71;
	fma.rn.f64 	%fd6281, %fd6280, %fd6277, 0d3F2A01A014761F65;
	fma.rn.f64 	%fd6282, %fd6281, %fd6277, 0d3F56C16C1852B7AF;
	fma.rn.f64 	%fd6283, %fd6282, %fd6277, 0d3F81111111122322;
	fma.rn.f64 	%fd6284, %fd6283, %fd6277, 0d3FA55555555502A1;
	fma.rn.f64 	%fd6285, %fd6284, %fd6277, 0d3FC5555555555511;
	fma.rn.f64 	%fd6286, %fd6285, %fd6277, 0d3FE000000000000B;
	fma.rn.f64 	%fd6287, %fd6286, %fd6277, 0d3FF0000000000000;
	fma.rn.f64 	%fd6288, %fd6287, %fd6277, 0d3FF0000000000000;
	{
	.reg .b32 %temp; 
	mov.b64 	{%r235, %temp}, %fd6288;
	}
	{
	.reg .b32 %temp; 
	mov.b64 	{%temp, %r236}, %fd6288;
	}
	shl.b32 	%r1548, %r234, 20;
	add.s32 	%r1549, %r1548, %r236;
	mov.b64 	%fd32520, {%r235, %r1549};
	{
	.reg .b32 %temp; 
	mov.b64 	{%temp, %r1550}, %fd486;
	}
	mov.b32 	%f159, %r1550;
	abs.f32 	%f35, %f159;
	setp.lt.f32 	%p448, %f35, 0f4086232B;
	@%p448 bra 	$L__BB1_357;
	setp.lt.f64 	%p449, %fd486, 0d0000000000000000;
	add.f64 	%fd6289, %fd486, 0d7FF0000000000000;
	selp.f64 	%fd32520, 0d0000000000000000, %fd6289, %p449;
	setp.geu.f32 	%p450, %f35, 0f40874800;
	@%p450 bra 	$L__BB1_357;
	shr.u32 	%r1551, %r234, 31;
	add.s32 	%r1552, %r234, %r1551;
	shr.s32 	%r1553, %r1552, 1;
	shl.b32 	%r1554, %r1553, 20;
	add.s32 	%r1555, %r236, %r1554;
	mov.b64 	%fd6290, {%r235, %r1555};
	sub.s32 	%r1556, %r234, %r1553;
	shl.b32 	%r1557, %r1556, 20;
	add.s32 	%r1558, %r1557, 1072693248;
	mov.b32 	%r1559, 0;
	mov.b64 	%fd6291, {%r1559, %r1558};
	mul.f64 	%fd32520, %fd6291, %fd6290;
$L__BB1_357:
	setp.neu.f64 	%p451, %fd26, 0d0000000000000000;
	mul.f64 	%fd491, %fd32520, 0d3D8D06F07B8BC236;
	@%p451 bra 	$L__BB1_359;
	setp.eq.s32 	%p452, %r14, 1073741824;
	selp.b32 	%r1560, %r12, 0, %p452;
	setp.lt.s32 	%p453, %r707, 0;
	or.b32  	%r1561, %r1560, 2146435072;
	selp.b32 	%r1562, %r1561, %r1560, %p453;
	mov.b32 	%r1563, 0;
	mov.b64 	%fd32522, {%r1563, %r1562};
$L__BB1_359:
	setp.ne.s32 	%p454, %r15, 2146435072;
	@%p454 bra 	$L__BB1_364;
	setp.num.f64 	%p455, %fd26, %fd26;
	@%p455 bra 	$L__BB1_362;
	mov.f64 	%fd6292, 0d4008000000000000;
	add.rn.f64 	%fd32522, %fd26, %fd6292;
	bra.uni 	$L__BB1_364;
$L__BB1_362:
	setp.neu.f64 	%p456, %fd27, 0d7FF0000000000000;
	@%p456 bra 	$L__BB1_364;
	setp.lt.s32 	%p457, %r12, 0;
	setp.eq.s32 	%p458, %r14, 1073741824;
	setp.lt.s32 	%p459, %r707, 0;
	selp.b32 	%r1565, 0, 2146435072, %p459;
	and.b32  	%r1566, %r707, 2147483647;
	setp.ne.s32 	%p460, %r1566, 1071644672;
	or.b32  	%r1567, %r1565, -2147483648;
	selp.b32 	%r1568, %r1567, %r1565, %p460;
	selp.b32 	%r1569, %r1568, %r1565, %p458;
	selp.b32 	%r1570, %r1569, %r1565, %p457;
	mov.b32 	%r1571, 0;
	mov.b64 	%fd32522, {%r1571, %r1570};
$L__BB1_364:
	setp.eq.f64 	%p461, %fd26, 0d3FF0000000000000;
	mul.f64 	%fd6293, %fd32522, 0d39C24111323A9590;
	selp.f64 	%fd6294, 0d39C24111323A9590, %fd6293, %p461;
	mul.f64 	%fd497, %fd8, %fd6294;
	div.rn.f64 	%fd498, %fd497, 0d3DBEC94CA210599E;
	{
	.reg .b32 %temp; 
	mov.b64 	{%temp, %r3254}, %fd498;
	}
	{
	.reg .b32 %temp; 
	mov.b64 	{%r3255, %temp}, %fd498;
	}
	setp.gt.s32 	%p462, %r3254, 1048575;
	mov.b32 	%r3256, -1023;
	mov.f64 	%fd32523, %fd498;
	@%p462 bra 	$L__BB1_366;
	mul.f64 	%fd32523, %fd498, 0d4350000000000000;
	{
	.reg .b32 %temp; 
	mov.b64 	{%temp, %r3254}, %fd32523;
	}
	{
	.reg .b32 %temp; 
	mov.b64 	{%r3255, %temp}, %fd32523;
	}
	mov.b32 	%r3256, -1077;
$L__BB1_366:
	add.s32 	%r1574, %r3254, -1;
	setp.gt.u32 	%p463, %r1574, 2146435070;
	@%p463 bra 	$L__BB1_370;
	shr.u32 	%r1577, %r3254, 20;
	add.s32 	%r3257, %r3256, %r1577;
	and.b32  	%r1578, %r3254, 1048575;
	or.b32  	%r1579, %r1578, 1072693248;
	mov.b64 	%fd32524, {%r3255, %r1579};
	setp.lt.u32 	%p465, %r1579, 1073127583;
	@%p465 bra 	$L__BB1_369;
	{
	.reg .b32 %temp; 
	mov.b64 	{%r1580, %temp}, %fd32524;
	}
	{
	.reg .b32 %temp; 
	mov.b64 	{%temp, %r1581}, %fd32524;
	}
	add.s32 	%r1582, %r1581, -1048576;
	mov.b64 	%fd32524, {%r1580, %r1582};
	add.s32 	%r3257, %r3257, 1;
$L__BB1_369:
	add.f64 	%fd6296, %fd32524, 0dBFF0000000000000;
	add.f64 	%fd6297, %fd32524, 0d3FF0000000000000;
	rcp.approx.ftz.f64 	%fd6298, %fd6297;
	neg.f64 	%fd6299, %fd6297;
	fma.rn.f64 	%fd6300, %fd6299, %fd6298, 0d3FF0000000000000;
	fma.rn.f64 	%fd6301, %fd6300, %fd6300, %fd6300;
	fma.rn.f64 	%fd6302, %fd6301, %fd6298, %fd6298;
	mul.f64 	%fd6303, %fd6296, %fd6302;
	fma.rn.f64 	%fd6304, %fd6296, %fd6302, %fd6303;
	mul.f64 	%fd6305, %fd6304, %fd6304;
	fma.rn.f64 	%fd6306, %fd6305, 0d3EB1380B3AE80F1E, 0d3ED0EE258B7A8B04;
	fma.rn.f64 	%fd6307, %fd6306, %fd6305, 0d3EF3B2669F02676F;
	fma.rn.f64 	%fd6308, %fd6307, %fd6305, 0d3F1745CBA9AB0956;
	fma.rn.f64 	%fd6309, %fd6308, %fd6305, 0d3F3C71C72D1B5154;
	fma.rn.f64 	%fd6310, %fd6309, %fd6305, 0d3F624924923BE72D;
	fma.rn.f64 	%fd6311, %fd6310, %fd6305, 0d3F8999999999A3C4;
	fma.rn.f64 	%fd6312, %fd6311, %fd6305, 0d3FB5555555555554;
	sub.f64 	%fd6313, %fd6296, %fd6304;
	add.f64 	%fd6314, %fd6313, %fd6313;
	neg.f64 	%fd6315, %fd6304;
	fma.rn.f64 	%fd6316, %fd6315, %fd6296, %fd6314;
	mul.f64 	%fd6317, %fd6302, %fd6316;
	mul.f64 	%fd6318, %fd6305, %fd6312;
	fma.rn.f64 	%fd6319, %fd6318, %fd6304, %fd6317;
	xor.b32  	%r1583, %r3257, -2147483648;
	mov.b32 	%r1584, 1127219200;
	mov.b64 	%fd6320, {%r1583, %r1584};
	mov.b32 	%r1585, -2147483648;
	mov.b64 	%fd6321, {%r1585, %r1584};
	sub.f64 	%fd6322, %fd6320, %fd6321;
	fma.rn.f64 	%fd6323, %fd6322, 0d3FE62E42FEFA39EF, %fd6304;
	fma.rn.f64 	%fd6324, %fd6322, 0dBFE62E42FEFA39EF, %fd6323;
	sub.f64 	%fd6325, %fd6324, %fd6304;
	sub.f64 	%fd6326, %fd6319, %fd6325;
	fma.rn.f64 	%fd6327, %fd6322, 0d3C7ABC9E3B39803F, %fd6326;
	add.f64 	%fd32525, %fd6323, %fd6327;
	bra.uni 	$L__BB1_371;
$L__BB1_370:
	fma.rn.f64 	%fd6295, %fd32523, 0d7FF0000000000000, 0d7FF0000000000000;
	{
	.reg .b32 %temp; 
	mov.b64 	{%temp, %r1575}, %fd32523;
	}
	and.b32  	%r1576, %r1575, 2147483647;
	setp.eq.s32 	%p464, %r1576, 0;
	selp.f64 	%fd32525, 0dFFF0000000000000, %fd6295, %p464;
$L__BB1_371:
	setp.eq.s32 	%p466, %r30, 1062207488;
	mul.f64 	%fd6328, %fd32525, 0d3C695355BAAAFAD3;
	fma.rn.f64 	%fd507, %fd32525, 0d3FDBCB7B1526E50E, %fd6328;
	{
	.reg .b32 %temp; 
	mov.b64 	{%temp, %r247}, %fd507;
	}
	abs.f64 	%fd508, %fd507;
	{ // callseq 87, 0
	.param .b64 param0;
	st.param.f64 	[param0], %fd508;
	.param .b64 param1;
	st.param.f64 	[param1], 0d4000000000000000;
	.param .b64 retval0;
	call.uni (retval0), 
	__internal_accurate_pow, 
	(
	param0, 
	param1
	);
	ld.param.f64 	%fd6329, [retval0];
	} // callseq 87
	setp.lt.s32 	%p467, %r247, 0;
	neg.f64 	%fd6331, %fd6329;
	selp.f64 	%fd6332, %fd6331, %fd6329, %p466;
	selp.f64 	%fd32527, %fd6332, %fd6329, %p467;
	setp.neu.f64 	%p468, %fd507, 0d0000000000000000;
	@%p468 bra 	$L__BB1_373;
	setp.eq.s32 	%p469, %r30, 1062207488;
	selp.b32 	%r1587, %r247, 0, %p469;
	setp.lt.s32 	%p470, %r749, 0;
	or.b32  	%r1588, %r1587, 2146435072;
	selp.b32 	%r1589, %r1588, %r1587, %p470;
	mov.b32 	%r1590, 0;
	mov.b64 	%fd32527, {%r1590, %r1589};
$L__BB1_373:
	add.f64 	%fd6333, %fd507, 0d4000000000000000;
	{
	.reg .b32 %temp; 
	mov.b64 	{%temp, %r1591}, %fd6333;
	}
	and.b32  	%r1592, %r1591, 2146435072;
	setp.ne.s32 	%p471, %r1592, 2146435072;
	@%p471 bra 	$L__BB1_378;
	setp.num.f64 	%p472, %fd507, %fd507;
	@%p472 bra 	$L__BB1_376;
	mov.f64 	%fd6334, 0d4000000000000000;
	add.rn.f64 	%fd32527, %fd507, %fd6334;
	bra.uni 	$L__BB1_378;
$L__BB1_376:
	setp.neu.f64 	%p473, %fd508, 0d7FF0000000000000;
	@%p473 bra 	$L__BB1_378;
	setp.lt.s32 	%p474, %r247, 0;
	setp.eq.s32 	%p475, %r30, 1062207488;
	setp.lt.s32 	%p476, %r749, 0;
	selp.b32 	%r1594, 0, 2146435072, %p476;
	and.b32  	%r1595, %r749, 2147483647;
	setp.ne.s32 	%p477, %r1595, 1071644672;
	or.b32  	%r1596, %r1594, -2147483648;
	selp.b32 	%r1597, %r1596, %r1594, %p477;
	selp.b32 	%r1598, %r1597, %r1594, %p475;
	selp.b32 	%r1599, %r1598, %r1594, %p474;
	mov.b32 	%r1600, 0;
	mov.b64 	%fd32527, {%r1600, %r1599};
$L__BB1_378:
	setp.lt.s32 	%p478, %r31, 0;
	setp.eq.f64 	%p479, %fd507, 0d3FF0000000000000;
	add.f64 	%fd6335, %fd32527, 0d3FF0000000000000;
	rcp.rn.f64 	%fd6336, %fd6335;
	selp.f64 	%fd6337, 0d3FE0000000000000, %fd6336, %p479;
	{
	.reg .b32 %temp; 
	mov.b64 	{%temp, %r248}, %fd6337;
	}
	shr.u32 	%r1601, %r248, 20;
	and.b32  	%r1602, %r1601, 2047;
	add.s32 	%r1603, %r1602, -1012;
	mov.b64 	%rd199, %fd6337;
	shl.b64 	%rd200, %rd199, %r1603;
	setp.eq.s64 	%p480, %rd200, -9223372036854775808;
	{ // callseq 88, 0
	.param .b64 param0;
	st.param.f64 	[param0], 0d3FE3333333333333;
	.param .b64 param1;
	st.param.f64 	[param1], %fd6337;
	.param .b64 retval0;
	call.uni (retval0), 
	__internal_accurate_pow, 
	(
	param0, 
	param1
	);
	ld.param.f64 	%fd6338, [retval0];
	} // callseq 88
	neg.f64 	%fd6340, %fd6338;
	selp.f64 	%fd6341, %fd6340, %fd6338, %p480;
	selp.f64 	%fd6342, %fd6341, %fd6338, %p478;
	cvt.rzi.f64.f64 	%fd6343, %fd6337;
	setp.neu.f64 	%p481, %fd6337, %fd6343;
	selp.f64 	%fd6345, 0dFFF8000000000000, %fd6342, %p481;
	selp.f64 	%fd32528, %fd6345, %fd6342, %p478;
	add.f64 	%fd6346, %fd6337, 0d3FE3333333333333;
	{
	.reg .b32 %temp; 
	mov.b64 	{%temp, %r1604}, %fd6346;
	}
	and.b32  	%r1605, %r1604, 2146435072;
	setp.ne.s32 	%p482, %r1605, 2146435072;
	@%p482 bra 	$L__BB1_383;
	setp.num.f64 	%p483, %fd6337, %fd6337;
	@%p483 bra 	$L__BB1_381;
	mov.f64 	%fd6348, 0d3FE3333333333333;
	add.rn.f64 	%fd32528, %fd6348, %fd6337;
	bra.uni 	$L__BB1_383;
$L__BB1_381:
	abs.f64 	%fd6347, %fd6337;
	setp.neu.f64 	%p484, %fd6347, 0d7FF0000000000000;
	@%p484 bra 	$L__BB1_383;
	shr.s32 	%r1606, %r248, 31;
	and.b32  	%r1607, %r1606, 2146435072;
	mov.b32 	%r1608, 0;
	mov.b64 	%fd32528, {%r1608, %r1607};
$L__BB1_383:
	setp.eq.f64 	%p485, %fd6337, 0d0000000000000000;
	selp.f64 	%fd6349, 0d3FF0000000000000, %fd32528, %p485;
	add.f64 	%fd6350, %fd498, 0d3FF0000000000000;
	div.rn.f64 	%fd6351, %fd497, %fd6350;
	mul.f64 	%fd520, %fd6351, %fd6349;
	mov.f64 	%fd6352, 0dC078600000000000;
	div.rn.f64 	%fd521, %fd6352, %fd7;
	fma.rn.f64 	%fd6353, %fd521, 0d3FF71547652B82FE, 0d4338000000000000;
	{
	.reg .b32 %temp; 
	mov.b64 	{%r249, %temp}, %fd6353;
	}
	mov.f64 	%fd6354, 0dC338000000000000;
	add.rn.f64 	%fd6355, %fd6353, %fd6354;
	fma.rn.f64 	%fd6356, %fd6355, 0dBFE62E42FEFA39EF, %fd521;
	fma.rn.f64 	%fd6357, %fd6355, 0dBC7ABC9E3B39803F, %fd6356;
	fma.rn.f64 	%fd6358, %fd6357, 0d3E5ADE1569CE2BDF, 0d3E928AF3FCA213EA;
	fma.rn.f64 	%fd6359, %fd6358, %fd6357, 0d3EC71DEE62401315;
	fma.rn.f64 	%fd6360, %fd6359, %fd6357, 0d3EFA01997C89EB71;
	fma.rn.f64 	%fd6361, %fd6360, %fd6357, 0d3F2A01A014761F65;
	fma.rn.f64 	%fd6362, %fd6361, %fd6357, 0d3F56C16C1852B7AF;
	fma.rn.f64 	%fd6363, %fd6362, %fd6357, 0d3F81111111122322;
	fma.rn.f64 	%fd6364, %fd6363, %fd6357, 0d3FA55555555502A1;
	fma.rn.f64 	%fd6365, %fd6364, %fd6357, 0d3FC5555555555511;
	fma.rn.f64 	%fd6366, %fd6365, %fd6357, 0d3FE000000000000B;
	fma.rn.f64 	%fd6367, %fd6366, %fd6357, 0d3FF0000000000000;
	fma.rn.f64 	%fd6368, %fd6367, %fd6357, 0d3FF0000000000000;
	{
	.reg .b32 %temp; 
	mov.b64 	{%r250, %temp}, %fd6368;
	}
	{
	.reg .b32 %temp; 
	mov.b64 	{%temp, %r251}, %fd6368;
	}
	shl.b32 	%r1609, %r249, 20;
	add.s32 	%r1610, %r1609, %r251;
	mov.b64 	%fd32529, {%r250, %r1610};
	{
	.reg .b32 %temp; 
	mov.b64 	{%temp, %r1611}, %fd521;
	}
	mov.b32 	%f160, %r1611;
	abs.f32 	%f36, %f160;
	setp.lt.f32 	%p486, %f36, 0f4086232B;
	@%p486 bra 	$L__BB1_386;
	setp.lt.f64 	%p487, %fd521, 0d0000000000000000;
	add.f64 	%fd6369, %fd521, 0d7FF0000000000000;
	selp.f64 	%fd32529, 0d0000000000000000, %fd6369, %p487;
	setp.geu.f32 	%p488, %f36, 0f40874800;
	@%p488 bra 	$L__BB1_386;
	shr.u32 	%r1612, %r249, 31;
	add.s32 	%r1613, %r249, %r1612;
	shr.s32 	%r1614, %r1613, 1;
	shl.b32 	%r1615, %r1614, 20;
	add.s32 	%r1616, %r251, %r1615;
	mov.b64 	%fd6370, {%r250, %r1616};
	sub.s32 	%r1617, %r249, %r1614;
	shl.b32 	%r1618, %r1617, 20;
	add.s32 	%r1619, %r1618, 1072693248;
	mov.b32 	%r1620, 0;
	mov.b64 	%fd6371, {%r1620, %r1619};
	mul.f64 	%fd32529, %fd6371, %fd6370;
$L__BB1_386:
	mul.f64 	%fd526, %fd32529, 0d3DB3CA8CB153A753;
	mov.f64 	%fd6372, 0d40C54A0000000000;
	div.rn.f64 	%fd527, %fd6372, %fd7;
	fma.rn.f64 	%fd6373, %fd527, 0d3FF71547652B82FE, 0d4338000000000000;
	{
	.reg .b32 %temp; 
	mov.b64 	{%r252, %temp}, %fd6373;
	}
	mov.f64 	%fd6374, 0dC338000000000000;
	add.rn.f64 	%fd6375, %fd6373, %fd6374;
	fma.rn.f64 	%fd6376, %fd6375, 0dBFE62E42FEFA39EF, %fd527;
	fma.rn.f64 	%fd6377, %fd6375, 0dBC7ABC9E3B39803F, %fd6376;
	fma.rn.f64 	%fd6378, %fd6377, 0d3E5ADE1569CE2BDF, 0d3E928AF3FCA213EA;
	fma.rn.f64 	%fd6379, %fd6378, %fd6377, 0d3EC71DEE62401315;
	fma.rn.f64 	%fd6380, %fd6379, %fd6377, 0d3EFA01997C89EB71;
	fma.rn.f64 	%fd6381, %fd6380, %fd6377, 0d3F2A01A014761F65;
	fma.rn.f64 	%fd6382, %fd6381, %fd6377, 0d3F56C16C1852B7AF;
	fma.rn.f64 	%fd6383, %fd6382, %fd6377, 0d3F81111111122322;
	fma.rn.f64 	%fd6384, %fd6383, %fd6377, 0d3FA55555555502A1;
	fma.rn.f64 	%fd6385, %fd6384, %fd6377, 0d3FC5555555555511;
	fma.rn.f64 	%fd6386, %fd6385, %fd6377, 0d3FE000000000000B;
	fma.rn.f64 	%fd6387, %fd6386, %fd6377, 0d3FF0000000000000;
	fma.rn.f64 	%fd6388, %fd6387, %fd6377, 0d3FF0000000000000;
	{
	.reg .b32 %temp; 
	mov.b64 	{%r253, %temp}, %fd6388;
	}
	{
	.reg .b32 %temp; 
	mov.b64 	{%temp, %r254}, %fd6388;
	}
	shl.b32 	%r1621, %r252, 20;
	add.s32 	%r1622, %r1621, %r254;
	mov.b64 	%fd32530, {%r253, %r1622};
	{
	.reg .b32 %temp; 
	mov.b64 	{%temp, %r1623}, %fd527;
	}
	mov.b32 	%f161, %r1623;
	abs.f32 	%f37, %f161;
	setp.lt.f32 	%p489, %f37, 0f4086232B;
	@%p489 bra 	$L__BB1_389;
	setp.lt.f64 	%p490, %fd527, 0d0000000000000000;
	add.f64 	%fd6389, %fd527, 0d7FF0000000000000;
	selp.f64 	%fd32530, 0d0000000000000000, %fd6389, %p490;
	setp.geu.f32 	%p491, %f37, 0f40874800;
	@%p491 bra 	$L__BB1_389;
	shr.u32 	%r1624, %r252, 31;
	add.s32 	%r1625, %r252, %r1624;
	shr.s32 	%r1626, %r1625, 1;
	shl.b32 	%r1627, %r1626, 20;
	add.s32 	%r1628, %r254, %r1627;
	mov.b64 	%fd6390, {%r253, %r1628};
	sub.s32 	%r1629, %r252, %r1626;
	shl.b32 	%r1630, %r1629, 20;
	add.s32 	%r1631, %r1630, 1072693248;
	mov.b32 	%r1632, 0;
	mov.b64 	%fd6391, {%r1632, %r1631};
	mul.f64 	%fd32530, %fd6391, %fd6390;
$L__BB1_389:
	mul.f64 	%fd6392, %fd32530, 0d3A64CC21ECE4BF11;
	div.rn.f64 	%fd532, %fd101, %fd6392;
	mov.f64 	%fd6393, 0d4077C00000000000;
	div.rn.f64 	%fd533, %fd6393, %fd7;
	fma.rn.f64 	%fd6394, %fd533, 0d3FF71547652B82FE, 0d4338000000000000;
	{
	.reg .b32 %temp; 
	mov.b64 	{%r255, %temp}, %fd6394;
	}
	mov.f64 	%fd6395, 0dC338000000000000;
	add.rn.f64 	%fd6396, %fd6394, %fd6395;
	fma.rn.f64 	%fd6397, %fd6396, 0dBFE62E42FEFA39EF, %fd533;
	fma.rn.f64 	%fd6398, %fd6396, 0dBC7ABC9E3B39803F, %fd6397;
	fma.rn.f64 	%fd6399, %fd6398, 0d3E5ADE1569CE2BDF, 0d3E928AF3FCA213EA;
	fma.rn.f64 	%fd6400, %fd6399, %fd6398, 0d3EC71DEE62401315;
	fma.rn.f64 	%fd6401, %fd6400, %fd6398, 0d3EFA01997C89EB71;
	fma.rn.f64 	%fd6402, %fd6401, %fd6398, 0d3F2A01A014761F65;
	fma.rn.f64 	%fd6403, %fd6402, %fd6398, 0d3F56C16C1852B7AF;
	fma.rn.f64 	%fd6404, %fd6403, %fd6398, 0d3F81111111122322;
	fma.rn.f64 	%fd6405, %fd6404, %fd6398, 0d3FA55555555502A1;
	fma.rn.f64 	%fd6406, %fd6405, %fd6398, 0d3FC5555555555511;
	fma.rn.f64 	%fd6407, %fd6406, %fd6398, 0d3FE000000000000B;
	fma.rn.f64 	%fd6408, %fd6407, %fd6398, 0d3FF0000000000000;
	fma.rn.f64 	%fd6409, %fd6408, %fd6398, 0d3FF0000000000000;
	{
	.reg .b32 %temp; 
	mov.b64 	{%r256, %temp}, %fd6409;
	}
	{
	.reg .b32 %temp; 
	mov.b64 	{%temp, %r257}, %fd6409;
	}
	shl.b32 	%r1633, %r255, 20;
	add.s32 	%r1634, %r1633, %r257;
	mov.b64 	%fd32531, {%r256, %r1634};
	{
	.reg .b32 %temp; 
	mov.b64 	{%temp, %r1635}, %fd533;
	}
	mov.b32 	%f162, %r1635;
	abs.f32 	%f38, %f162;
	setp.lt.f32 	%p492, %f38, 0f4086232B;
	@%p492 bra 	$L__BB1_392;
	setp.lt.f64 	%p493, %fd533, 0d0000000000000000;
	add.f64 	%fd6410, %fd533, 0d7FF0000000000000;
	selp.f64 	%fd32531, 0d0000000000000000, %fd6410, %p493;
	setp.geu.f32 	%p494, %f38, 0f40874800;
	@%p494 bra 	$L__BB1_392;
	shr.u32 	%r1636, %r255, 31;
	add.s32 	%r1637, %r255, %r1636;
	shr.s32 	%r1638, %r1637, 1;
	shl.b32 	%r1639, %r1638, 20;
	add.s32 	%r1640, %r257, %r1639;
	mov.b64 	%fd6411, {%r256, %r1640};
	sub.s32 	%r1641, %r255, %r1638;
	shl.b32 	%r1642, %r1641, 20;
	add.s32 	%r1643, %r1642, 1072693248;
	mov.b32 	%r1644, 0;
	mov.b64 	%fd6412, {%r1644, %r1643};
	mul.f64 	%fd32531, %fd6412, %fd6411;
$L__BB1_392:
	mul.f64 	%fd538, %fd32531, 0d3D76DEADF4BBB049;
	mov.f64 	%fd6413, 0dC086300000000000;
	div.rn.f64 	%fd539, %fd6413, %fd7;
	fma.rn.f64 	%fd6414, %fd539, 0d3FF71547652B82FE, 0d4338000000000000;
	{
	.reg .b32 %temp; 
	mov.b64 	{%r258, %temp}, %fd6414;
	}
	mov.f64 	%fd6415, 0dC338000000000000;
	add.rn.f64 	%fd6416, %fd6414, %fd6415;
	fma.rn.f64 	%fd6417, %fd6416, 0dBFE62E42FEFA39EF, %fd539;
	fma.rn.f64 	%fd6418, %fd6416, 0dBC7ABC9E3B39803F, %fd6417;
	fma.rn.f64 	%fd6419, %fd6418, 0d3E5ADE1569CE2BDF, 0d3E928AF3FCA213EA;
	fma.rn.f64 	%fd6420, %fd6419, %fd6418, 0d3EC71DEE62401315;
	fma.rn.f64 	%fd6421, %fd6420, %fd6418, 0d3EFA01997C89EB71;
	fma.rn.f64 	%fd6422, %fd6421, %fd6418, 0d3F2A01A014761F65;
	fma.rn.f64 	%fd6423, %fd6422, %fd6418, 0d3F56C16C1852B7AF;
	fma.rn.f64 	%fd6424, %fd6423, %fd6418, 0d3F81111111122322;
	fma.rn.f64 	%fd6425, %fd6424, %fd6418, 0d3FA55555555502A1;
	fma.rn.f64 	%fd6426, %fd6425, %fd6418, 0d3FC5555555555511;
	fma.rn.f64 	%fd6427, %fd6426, %fd6418, 0d3FE000000000000B;
	fma.rn.f64 	%fd6428, %fd6427, %fd6418, 0d3FF0000000000000;
	fma.rn.f64 	%fd6429, %fd6428, %fd6418, 0d3FF0000000000000;
	{
	.reg .b32 %temp; 
	mov.b64 	{%r259, %temp}, %fd6429;
	}
	{
	.reg .b32 %temp; 
	mov.b64 	{%temp, %r260}, %fd6429;
	}
	shl.b32 	%r1645, %r258, 20;
	add.s32 	%r1646, %r1645, %r260;
	mov.b64 	%fd32532, {%r259, %r1646};
	{
	.reg .b32 %temp; 
	mov.b64 	{%temp, %r1647}, %fd539;
	}
	mov.b32 	%f163, %r1647;
	abs.f32 	%f39, %f163;
	setp.lt.f32 	%p495, %f39, 0f4086232B;
	@%p495 bra 	$L__BB1_395;
	setp.lt.f64 	%p496, %fd539, 0d0000000000000000;
	add.f64 	%fd6430, %fd539, 0d7FF0000000000000;
	selp.f64 	%fd32532, 0d0000000000000000, %fd6430, %p496;
	setp.geu.f32 	%p497, %f39, 0f40874800;
	@%p497 bra 	$L__BB1_395;
	shr.u32 	%r1648, %r258, 31;
	add.s32 	%r1649, %r258, %r1648;
	shr.s32 	%r1650, %r1649, 1;
	shl.b32 	%r1651, %r1650, 20;
	add.s32 	%r1652, %r260, %r1651;
	mov.b64 	%fd6431, {%r259, %r1652};
	sub.s32 	%r1653, %r258, %r1650;
	shl.b32 	%r1654, %r1653, 20;
	add.s32 	%r1655, %r1654, 1072693248;
	mov.b32 	%r1656, 0;
	mov.b64 	%fd6432, {%r1656, %r1655};
	mul.f64 	%fd32532, %fd6432, %fd6431;
$L__BB1_395:
	mul.f64 	%fd544, %fd32532, 0d3D7DE81E8ECE0DEA;
	mov.f64 	%fd6433, 0dC08D100000000000;
	div.rn.f64 	%fd545, %fd6433, %fd7;
	fma.rn.f64 	%fd6434, %fd545, 0d3FF71547652B82FE, 0d4338000000000000;
	{
	.reg .b32 %temp; 
	mov.b64 	{%r261, %temp}, %fd6434;
	}
	mov.f64 	%fd6435, 0dC338000000000000;
	add.rn.f64 	%fd6436, %fd6434, %fd6435;
	fma.rn.f64 	%fd6437, %fd6436, 0dBFE62E42FEFA39EF, %fd545;
	fma.rn.f64 	%fd6438, %fd6436, 0dBC7ABC9E3B39803F, %fd6437;
	fma.rn.f64 	%fd6439, %fd6438, 0d3E5ADE1569CE2BDF, 0d3E928AF3FCA213EA;
	fma.rn.f64 	%fd6440, %fd6439, %fd6438, 0d3EC71DEE62401315;
	fma.rn.f64 	%fd6441, %fd6440, %fd6438, 0d3EFA01997C89EB71;
	fma.rn.f64 	%fd6442, %fd6441, %fd6438, 0d3F2A01A014761F65;
	fma.rn.f64 	%fd6443, %fd6442, %fd6438, 0d3F56C16C1852B7AF;
	fma.rn.f64 	%fd6444, %fd6443, %fd6438, 0d3F81111111122322;
	fma.rn.f64 	%fd6445, %fd6444, %fd6438, 0d3FA55555555502A1;
	fma.rn.f64 	%fd6446, %fd6445, %fd6438, 0d3FC5555555555511;
	fma.rn.f64 	%fd6447, %fd6446, %fd6438, 0d3FE000000000000B;
	fma.rn.f64 	%fd6448, %fd6447, %fd6438, 0d3FF0000000000000;
	fma.rn.f64 	%fd6449, %fd6448, %fd6438, 0d3FF0000000000000;
	{
	.reg .b32 %temp; 
	mov.b64 	{%r262, %temp}, %fd6449;
	}
	{
	.reg .b32 %temp; 
	mov.b64 	{%temp, %r263}, %fd6449;
	}
	shl.b32 	%r1657, %r261, 20;
	add.s32 	%r1658, %r1657, %r263;
	mov.b64 	%fd32533, {%r262, %r1658};
	{
	.reg .b32 %temp; 
	mov.b64 	{%temp, %r1659}, %fd545;
	}
	mov.b32 	%f164, %r1659;
	abs.f32 	%f40, %f164;
	setp.lt.f32 	%p498, %f40, 0f4086232B;
	@%p498 bra 	$L__BB1_398;
	setp.lt.f64 	%p499, %fd545, 0d0000000000000000;
	add.f64 	%fd6450, %fd545, 0d7FF0000000000000;
	selp.f64 	%fd32533, 0d0000000000000000, %fd6450, %p499;
	setp.geu.f32 	%p500, %f40, 0f40874800;
	@%p500 bra 	$L__BB1_398;
	shr.u32 	%r1660, %r261, 31;
	add.s32 	%r1661, %r261, %r1660;
	shr.s32 	%r1662, %r1661, 1;
	shl.b32 	%r1663, %r1662, 20;
	add.s32 	%r1664, %r263, %r1663;
	mov.b64 	%fd6451, {%r262, %r1664};
	sub.s32 	%r1665, %r261, %r1662;
	shl.b32 	%r1666, %r1665, 20;
	add.s32 	%r1667, %r1666, 1072693248;
	mov.b32 	%r1668, 0;
	mov.b64 	%fd6452, {%r1668, %r1667};
	mul.f64 	%fd32533, %fd6452, %fd6451;
$L__BB1_398:
	mul.f64 	%fd550, %fd32533, 0d3D92E95E9E115B9F;
	mov.f64 	%fd6453, 0dC083A00000000000;
	div.rn.f64 	%fd551, %fd6453, %fd7;
	fma.rn.f64 	%fd6454, %fd551, 0d3FF71547652B82FE, 0d4338000000000000;
	{
	.reg .b32 %temp; 
	mov.b64 	{%r264, %temp}, %fd6454;
	}
	mov.f64 	%fd6455, 0dC338000000000000;
	add.rn.f64 	%fd6456, %fd6454, %fd6455;
	fma.rn.f64 	%fd6457, %fd6456, 0dBFE62E42FEFA39EF, %fd551;
	fma.rn.f64 	%fd6458, %fd6456, 0dBC7ABC9E3B39803F, %fd6457;
	fma.rn.f64 	%fd6459, %fd6458, 0d3E5ADE1569CE2BDF, 0d3E928AF3FCA213EA;
	fma.rn.f64 	%fd6460, %fd6459, %fd6458, 0d3EC71DEE62401315;
	fma.rn.f64 	%fd6461, %fd6460, %fd6458, 0d3EFA01997C89EB71;
	fma.rn.f64 	%fd6462, %fd6461, %fd6458, 0d3F2A01A014761F65;
	fma.rn.f64 	%fd6463, %fd6462, %fd6458, 0d3F56C16C1852B7AF;
	fma.rn.f64 	%fd6464, %fd6463, %fd6458, 0d3F81111111122322;
	fma.rn.f64 	%fd6465, %fd6464, %fd6458, 0d3FA55555555502A1;
	fma.rn.f64 	%fd6466, %fd6465, %fd6458, 0d3FC5555555555511;
	fma.rn.f64 	%fd6467, %fd6466, %fd6458, 0d3FE000000000000B;
	fma.rn.f64 	%fd6468, %fd6467, %fd6458, 0d3FF0000000000000;
	fma.rn.f64 	%fd6469, %fd6468, %fd6458, 0d3FF0000000000000;
	{
	.reg .b32 %temp; 
	mov.b64 	{%r265, %temp}, %fd6469;
	}
	{
	.reg .b32 %temp; 
	mov.b64 	{%temp, %r266}, %fd6469;
	}
	shl.b32 	%r1669, %r264, 20;
	add.s32 	%r1670, %r1669, %r266;
	mov.b64 	%fd32534, {%r265, %r1670};
	{
	.reg .b32 %temp; 
	mov.b64 	{%temp, %r1671}, %fd551;
	}
	mov.b32 	%f165, %r1671;
	abs.f32 	%f41, %f165;
	setp.lt.f32 	%p501, %f41, 0f4086232B;
	@%p501 bra 	$L__BB1_401;
	setp.lt.f64 	%p502, %fd551, 0d0000000000000000;
	add.f64 	%fd6470, %fd551, 0d7FF0000000000000;
	selp.f64 	%fd32534, 0d0000000000000000, %fd6470, %p502;
	setp.geu.f32 	%p503, %f41, 0f40874800;
	@%p503 bra 	$L__BB1_401;
	shr.u32 	%r1672, %r264, 31;
	add.s32 	%r1673, %r264, %r1672;
	shr.s32 	%r1674, %r1673, 1;
	shl.b32 	%r1675, %r1674, 20;
	add.s32 	%r1676, %r266, %r1675;
	mov.b64 	%fd6471, {%r265, %r1676};
	sub.s32 	%r1677, %r264, %r1674;
	shl.b32 	%r1678, %r1677, 20;
	add.s32 	%r1679, %r1678, 1072693248;
	mov.b32 	%r1680, 0;
	mov.b64 	%fd6472, {%r1680, %r1679};
	mul.f64 	%fd32534, %fd6472, %fd6471;
$L__BB1_401:
	{
	.reg .b32 %temp; 
	mov.b64 	{%temp, %r3258}, %fd7;
	}
	mov.f64 	%fd6473, 0dBFF51EB851EB851F;
	{
	.reg .b32 %temp; 
	mov.b64 	{%temp, %r268}, %fd6473;
	}
	and.b32  	%r269, %r268, 2146435072;
	abs.f64 	%fd556, %fd7;
	setp.neu.f64 	%p504, %fd7, 0d0000000000000000;
	@%p504 bra 	$L__BB1_403;
	setp.eq.s32 	%p506, %r269, 1127219200;
	selp.b32 	%r1681, %r3258, 0, %p506;
	setp.lt.s32 	%p507, %r268, 0;
	or.b32  	%r1682, %r1681, 2146435072;
	selp.b32 	%r1683, %r1682, %r1681, %p507;
	mov.b32 	%r1684, 0;
	mov.b64 	%fd32536, {%r1684, %r1683};
	bra.uni 	$L__BB1_404;
$L__BB1_403:
	setp.lt.s32 	%p505, %r3258, 0;
	{ // callseq 89, 0
	.param .b64 param0;
	st.param.f64 	[param0], %fd556;
	.param .b64 param1;
	st.param.f64 	[param1], 0dBFF51EB851EB851F;
	.param .b64 retval0;
	call.uni (retval0), 
	__internal_accurate_pow, 
	(
	param0, 
	param1
	);
	ld.param.f64 	%fd6474, [retval0];
	} // callseq 89
	selp.f64 	%fd32536, 0dFFF8000000000000, %fd6474, %p505;
$L__BB1_404:
	add.f64 	%fd6476, %fd7, 0dBFF51EB851EB851F;
	{
	.reg .b32 %temp; 
	mov.b64 	{%temp, %r1685}, %fd6476;
	}
	and.b32  	%r1686, %r1685, 2146435072;
	setp.ne.s32 	%p508, %r1686, 2146435072;
	@%p508 bra 	$L__BB1_409;
	setp.num.f64 	%p509, %fd7, %fd7;
	@%p509 bra 	$L__BB1_407;
	mov.f64 	%fd6477, 0dBFF51EB851EB851F;
	add.rn.f64 	%fd32536, %fd7, %fd6477;
	bra.uni 	$L__BB1_409;
$L__BB1_407:
	setp.neu.f64 	%p510, %fd556, 0d7FF0000000000000;
	@%p510 bra 	$L__BB1_409;
	setp.lt.s32 	%p511, %r3258, 0;
	setp.eq.s32 	%p512, %r269, 1127219200;
	setp.lt.s32 	%p513, %r268, 0;
	selp.b32 	%r1688, 0, 2146435072, %p513;
	and.b32  	%r1689, %r268, 2147483647;
	setp.ne.s32 	%p514, %r1689, 1071644672;
	or.b32  	%r1690, %r1688, -2147483648;
	selp.b32 	%r1691, %r1690, %r1688, %p514;
	selp.b32 	%r1692, %r1691, %r1688, %p512;
	selp.b32 	%r1693, %r1692, %r1688, %p511;
	mov.b32 	%r1694, 0;
	mov.b64 	%fd32536, {%r1694, %r1693};
$L__BB1_409:
	setp.eq.f64 	%p515, %fd7, 0d3FF0000000000000;
	selp.f64 	%fd6478, 0d3FF0000000000000, %fd32536, %p515;
	mul.f64 	%fd6479, %fd32534, 0d3EA01B2B29A4692B;
	mul.f64 	%fd563, %fd6479, %fd6478;
	mov.f64 	%fd6480, 0dC076400000000000;
	div.rn.f64 	%fd564, %fd6480, %fd7;
	fma.rn.f64 	%fd6481, %fd564, 0d3FF71547652B82FE, 0d4338000000000000;
	{
	.reg .b32 %temp; 
	mov.b64 	{%r270, %temp}, %fd6481;
	}
	mov.f64 	%fd6482, 0dC338000000000000;
	add.rn.f64 	%fd6483, %fd6481, %fd6482;
	fma.rn.f64 	%fd6484, %fd6483, 0dBFE62E42FEFA39EF, %fd564;
	fma.rn.f64 	%fd6485, %fd6483, 0dBC7ABC9E3B39803F, %fd6484;
	fma.rn.f64 	%fd6486, %fd6485, 0d3E5ADE1569CE2BDF, 0d3E928AF3FCA213EA;
	fma.rn.f64 	%fd6487, %fd6486, %fd6485, 0d3EC71DEE62401315;
	fma.rn.f64 	%fd6488, %fd6487, %fd6485, 0d3EFA01997C89EB71;
	fma.rn.f64 	%fd6489, %fd6488, %fd6485, 0d3F2A01A014761F65;
	fma.rn.f64 	%fd6490, %fd6489, %fd6485, 0d3F56C16C1852B7AF;
	fma.rn.f64 	%fd6491, %fd6490, %fd6485, 0d3F81111111122322;
	fma.rn.f64 	%fd6492, %fd6491, %fd6485, 0d3FA55555555502A1;
	fma.rn.f64 	%fd6493, %fd6492, %fd6485, 0d3FC5555555555511;
	fma.rn.f64 	%fd6494, %fd6493, %fd6485, 0d3FE000000000000B;
	fma.rn.f64 	%fd6495, %fd6494, %fd6485, 0d3FF0000000000000;
	fma.rn.f64 	%fd6496, %fd6495, %fd6485, 0d3FF0000000000000;
	{
	.reg .b32 %temp; 
	mov.b64 	{%r271, %temp}, %fd6496;
	}
	{
	.reg .b32 %temp; 
	mov.b64 	{%temp, %r272}, %fd6496;
	}
	shl.b32 	%r1695, %r270, 20;
	add.s32 	%r1696, %r1695, %r272;
	mov.b64 	%fd32537, {%r271, %r1696};
	{
	.reg .b32 %temp; 
	mov.b64 	{%temp, %r1697}, %fd564;
	}
	mov.b32 	%f166, %r1697;
	abs.f32 	%f42, %f166;
	setp.lt.f32 	%p516, %f42, 0f4086232B;
	@%p516 bra 	$L__BB1_412;
	setp.lt.f64 	%p517, %fd564, 0d0000000000000000;
	add.f64 	%fd6497, %fd564, 0d7FF0000000000000;
	selp.f64 	%fd32537, 0d0000000000000000, %fd6497, %p517;
	setp.geu.f32 	%p518, %f42, 0f40874800;
	@%p518 bra 	$L__BB1_412;
	shr.u32 	%r1698, %r270, 31;
	add.s32 	%r1699, %r270, %r1698;
	shr.s32 	%r1700, %r1699, 1;
	shl.b32 	%r1701, %r1700, 20;
	add.s32 	%r1702, %r272, %r1701;
	mov.b64 	%fd6498, {%r271, %r1702};
	sub.s32 	%r1703, %r270, %r1700;
	shl.b32 	%r1704, %r1703, 20;
	add.s32 	%r1705, %r1704, 1072693248;
	mov.b32 	%r1706, 0;
	mov.b64 	%fd6499, {%r1706, %r1705};
	mul.f64 	%fd32537, %fd6499, %fd6498;
$L__BB1_412:
	setp.neu.f64 	%p519, %fd7, 0d0000000000000000;
	mov.f64 	%fd6500, 0dBFF1EB851EB851EC;
	{
	.reg .b32 %temp; 
	mov.b64 	{%temp, %r273}, %fd6500;
	}
	and.b32  	%r274, %r273, 2146435072;
	@%p519 bra 	$L__BB1_414;
	setp.eq.s32 	%p521, %r274, 1125122048;
	selp.b32 	%r1707, %r3258, 0, %p521;
	setp.lt.s32 	%p522, %r273, 0;
	or.b32  	%r1708, %r1707, 2146435072;
	selp.b32 	%r1709, %r1708, %r1707, %p522;
	mov.b32 	%r1710, 0;
	mov.b64 	%fd32539, {%r1710, %r1709};
	bra.uni 	$L__BB1_415;
$L__BB1_414:
	setp.lt.s32 	%p520, %r3258, 0;
	{ // callseq 90, 0
	.param .b64 param0;
	st.param.f64 	[param0], %fd556;
	.param .b64 param1;
	st.param.f64 	[param1], 0dBFF1EB851EB851EC;
	.param .b64 retval0;
	call.uni (retval0), 
	__internal_accurate_pow, 
	(
	param0, 
	param1
	);
	ld.param.f64 	%fd6501, [retval0];
	} // callseq 90
	selp.f64 	%fd32539, 0dFFF8000000000000, %fd6501, %p520;
$L__BB1_415:
	add.f64 	%fd6503, %fd7, 0dBFF1EB851EB851EC;
	{
	.reg .b32 %temp; 
	mov.b64 	{%temp, %r1711}, %fd6503;
	}
	and.b32  	%r1712, %r1711, 2146435072;
	setp.ne.s32 	%p523, %r1712, 2146435072;
	@%p523 bra 	$L__BB1_420;
	setp.num.f64 	%p524, %fd7, %fd7;
	@%p524 bra 	$L__BB1_418;
	mov.f64 	%fd6504, 0dBFF1EB851EB851EC;
	add.rn.f64 	%fd32539, %fd7, %fd6504;
	bra.uni 	$L__BB1_420;
$L__BB1_418:
	setp.neu.f64 	%p525, %fd556, 0d7FF0000000000000;
	@%p525 bra 	$L__BB1_420;
	setp.eq.s32 	%p526, %r274, 1125122048;
	setp.lt.s32 	%p527, %r3258, 0;
	setp.lt.s32 	%p528, %r273, 0;
	selp.b32 	%r1714, 0, 2146435072, %p528;
	and.b32  	%r1715, %r273, 2147483647;
	setp.ne.s32 	%p529, %r1715, 1071644672;
	or.b32  	%r1716, %r1714, -2147483648;
	selp.b32 	%r1717, %r1716, %r1714, %p529;
	selp.b32 	%r1718, %r1717, %r1714, %p526;
	selp.b32 	%r1719, %r1718, %r1714, %p527;
	mov.b32 	%r1720, 0;
	mov.b64 	%fd32539, {%r1720, %r1719};
$L__BB1_420:
	setp.eq.f64 	%p530, %fd7, 0d3FF0000000000000;
	selp.f64 	%fd6505, 0d3FF0000000000000, %fd32539, %p530;
	mul.f64 	%fd6506, %fd32537, 0d3E442FB463FA6F55;
	mul.f64 	%fd575, %fd6506, %fd6505;
	div.rn.f64 	%fd576, %fd7, 0d4072A00000000000;
	{
	.reg .b32 %temp; 
	mov.b64 	{%temp, %r275}, %fd576;
	}
	mov.f64 	%fd6507, 0dBFF8000000000000;
	{
	.reg .b32 %temp; 
	mov.b64 	{%temp, %r276}, %fd6507;
	}
	and.b32  	%r277, %r276, 2146435072;
	abs.f64 	%fd577, %fd576;
	setp.neu.f64 	%p531, %fd576, 0d0000000000000000;
	@%p531 bra 	$L__BB1_422;
	setp.eq.s32 	%p533, %r277, 1073741824;
	selp.b32 	%r1721, %r275, 0, %p533;
	setp.lt.s32 	%p534, %r276, 0;
	or.b32  	%r1722, %r1721, 2146435072;
	selp.b32 	%r1723, %r1722, %r1721, %p534;
	mov.b32 	%r1724, 0;
	mov.b64 	%fd32541, {%r1724, %r1723};
	bra.uni 	$L__BB1_423;
$L__BB1_422:
	setp.lt.s32 	%p532, %r275, 0;
	{ // callseq 91, 0
	.param .b64 param0;
	st.param.f64 	[param0], %fd577;
	.param .b64 param1;
	st.param.f64 	[param1], 0dBFF8000000000000;
	.param .b64 retval0;
	call.uni (retval0), 
	__internal_accurate_pow, 
	(
	param0, 
	param1
	);
	ld.param.f64 	%fd6508, [retval0];
	} // callseq 91
	selp.f64 	%fd32541, 0dFFF8000000000000, %fd6508, %p532;
$L__BB1_423:
	add.f64 	%fd6510, %fd576, 0dBFF8000000000000;
	{
	.reg .b32 %temp; 
	mov.b64 	{%temp, %r1725}, %fd6510;
	}
	and.b32  	%r1726, %r1725, 2146435072;
	setp.ne.s32 	%p535, %r1726, 2146435072;
	@%p535 bra 	$L__BB1_428;
	setp.num.f64 	%p536, %fd576, %fd576;
	@%p536 bra 	$L__BB1_426;
	mov.f64 	%fd6511, 0dBFF8000000000000;
	add.rn.f64 	%fd32541, %fd576, %fd6511;
	bra.uni 	$L__BB1_428;
$L__BB1_426:
	setp.neu.f64 	%p537, %fd577, 0d7FF0000000000000;
	@%p537 bra 	$L__BB1_428;
	setp.lt.s32 	%p538, %r275, 0;
	setp.eq.s32 	%p539, %r277, 1073741824;
	setp.lt.s32 	%p540, %r276, 0;
	selp.b32 	%r1728, 0, 2146435072, %p540;
	and.b32  	%r1729, %r276, 2147483647;
	setp.ne.s32 	%p541, %r1729, 1071644672;
	or.b32  	%r1730, %r1728, -2147483648;
	selp.b32 	%r1731, %r1730, %r1728, %p541;
	selp.b32 	%r1732, %r1731, %r1728, %p539;
	selp.b32 	%r1733, %r1732, %r1728, %p538;
	mov.b32 	%r1734, 0;
	mov.b64 	%fd32541, {%r1734, %r1733};
$L__BB1_428:
	setp.neu.f64 	%p542, %fd576, 0d0000000000000000;
	setp.lt.s32 	%p543, %r275, 0;
	setp.eq.f64 	%p544, %fd576, 0d3FF0000000000000;
	selp.f64 	%fd6512, 0d3FF0000000000000, %fd32541, %p544;
	mul.f64 	%fd584, %fd6512, 0d3D80E374A4F8E0B4;
	mul.f64 	%fd585, %fd6512, 0d3DAF019826E0EC8B;
	mov.f64 	%fd6513, 0dC000000000000000;
	{
	.reg .b32 %temp; 
	mov.b64 	{%temp, %r1735}, %fd6513;
	}
	and.b32  	%r279, %r1735, 2146435072;
	setp.eq.s32 	%p545, %r279, 1062207488;
	{ // callseq 92, 0
	.param .b64 param0;
	st.param.f64 	[param0], %fd577;
	.param .b64 param1;
	st.param.f64 	[param1], 0dC000000000000000;
	.param .b64 retval0;
	call.uni (retval0), 
	__internal_accurate_pow, 
	(
	param0, 
	param1
	);
	ld.param.f64 	%fd6514, [retval0];
	} // callseq 92
	neg.f64 	%fd6516, %fd6514;
	selp.f64 	%fd6517, %fd6516, %fd6514, %p545;
	selp.f64 	%fd32543, %fd6517, %fd6514, %p543;
	@%p542 bra 	$L__BB1_430;
	setp.eq.s32 	%p546, %r279, 1062207488;
	selp.b32 	%r1736, %r275, 0, %p546;
	setp.lt.s32 	%p547, %r1735, 0;
	or.b32  	%r1737, %r1736, 2146435072;
	selp.b32 	%r1738, %r1737, %r1736, %p547;
	mov.b32 	%r1739, 0;
	mov.b64 	%fd32543, {%r1739, %r1738};
$L__BB1_430:
	add.f64 	%fd6518, %fd576, 0dC000000000000000;
	{
	.reg .b32 %temp; 
	mov.b64 	{%temp, %r1740}, %fd6518;
	}
	and.b32  	%r1741, %r1740, 2146435072;
	setp.ne.s32 	%p548, %r1741, 2146435072;
	@%p548 bra 	$L__BB1_435;
	setp.num.f64 	%p549, %fd576, %fd576;
	@%p549 bra 	$L__BB1_433;
	mov.f64 	%fd6519, 0dC000000000000000;
	add.rn.f64 	%fd32543, %fd576, %fd6519;
	bra.uni 	$L__BB1_435;
$L__BB1_433:
	setp.neu.f64 	%p550, %fd577, 0d7FF0000000000000;
	@%p550 bra 	$L__BB1_435;
	setp.eq.s32 	%p551, %r279, 1062207488;
	setp.lt.s32 	%p552, %r275, 0;
	setp.lt.s32 	%p553, %r1735, 0;
	selp.b32 	%r1743, 0, 2146435072, %p553;
	and.b32  	%r1744, %r1735, 2147483647;
	setp.ne.s32 	%p554, %r1744, 1071644672;
	or.b32  	%r1745, %r1743, -2147483648;
	selp.b32 	%r1746, %r1745, %r1743, %p554;
	selp.b32 	%r1747, %r1746, %r1743, %p551;
	selp.b32 	%r1748, %r1747, %r1743, %p552;
	mov.b32 	%r1749, 0;
	mov.b64 	%fd32543, {%r1749, %r1748};
$L__BB1_435:
	setp.eq.f64 	%p555, %fd576, 0d3FF0000000000000;
	selp.f64 	%fd6520, 0d3FF0000000000000, %fd32543, %p555;
	mul.f64 	%fd592, %fd6520, 0d3DAA636641C4DF1A;
	mul.f64 	%fd593, %fd6520, 0d3DA19799812DEA11;
	mov.f64 	%fd6521, 0dC07F400000000000;
	div.rn.f64 	%fd594, %fd6521, %fd7;
	fma.rn.f64 	%fd6522, %fd594, 0d3FF71547652B82FE, 0d4338000000000000;
	{
	.reg .b32 %temp; 
	mov.b64 	{%r280, %temp}, %fd6522;
	}
	mov.f64 	%fd6523, 0dC338000000000000;
	add.rn.f64 	%fd6524, %fd6522, %fd6523;
	fma.rn.f64 	%fd6525, %fd6524, 0dBFE62E42FEFA39EF, %fd594;
	fma.rn.f64 	%fd6526, %fd6524, 0dBC7ABC9E3B39803F, %fd6525;
	fma.rn.f64 	%fd6527, %fd6526, 0d3E5ADE1569CE2BDF, 0d3E928AF3FCA213EA;
	fma.rn.f64 	%fd6528, %fd6527, %fd6526, 0d3EC71DEE62401315;
	fma.rn.f64 	%fd6529, %fd6528, %fd6526, 0d3EFA01997C89EB71;
	fma.rn.f64 	%fd6530, %fd6529, %fd6526, 0d3F2A01A014761F65;
	fma.rn.f64 	%fd6531, %fd6530, %fd6526, 0d3F56C16C1852B7AF;
	fma.rn.f64 	%fd6532, %fd6531, %fd6526, 0d3F81111111122322;
	fma.rn.f64 	%fd6533, %fd6532, %fd6526, 0d3FA55555555502A1;
	fma.rn.f64 	%fd6534, %fd6533, %fd6526, 0d3FC5555555555511;
	fma.rn.f64 	%fd6535, %fd6534, %fd6526, 0d3FE000000000000B;
	fma.rn.f64 	%fd6536, %fd6535, %fd6526, 0d3FF0000000000000;
	fma.rn.f64 	%fd6537, %fd6536, %fd6526, 0d3FF0000000000000;
	{
	.reg .b32 %temp; 
	mov.b64 	{%r281, %temp}, %fd6537;
	}
	{
	.reg .b32 %temp; 
	mov.b64 	{%temp, %r282}, %fd6537;
	}
	shl.b32 	%r1750, %r280, 20;
	add.s32 	%r1751, %r1750, %r282;
	mov.b64 	%fd32544, {%r281, %r1751};
	{
	.reg .b32 %temp; 
	mov.b64 	{%temp, %r1752}, %fd594;
	}
	mov.b32 	%f167, %r1752;
	abs.f32 	%f43, %f167;
	setp.lt.f32 	%p556, %f43, 0f4086232B;
	@%p556 bra 	$L__BB1_438;
	setp.lt.f64 	%p557, %fd594, 0d0000000000000000;
	add.f64 	%fd6538, %fd594, 0d7FF0000000000000;
	selp.f64 	%fd32544, 0d0000000000000000, %fd6538, %p557;
	setp.geu.f32 	%p558, %f43, 0f40874800;
	@%p558 bra 	$L__BB1_438;
	shr.u32 	%r1753, %r280, 31;
	add.s32 	%r1754, %r280, %r1753;
	shr.s32 	%r1755, %r1754, 1;
	shl.b32 	%r1756, %r1755, 20;
	add.s32 	%r1757, %r282, %r1756;
	mov.b64 	%fd6539, {%r281, %r1757};
	sub.s32 	%r1758, %r280, %r1755;
	shl.b32 	%r1759, %r1758, 20;
	add.s32 	%r1760, %r1759, 1072693248;
	mov.b32 	%r1761, 0;
	mov.b64 	%fd6540, {%r1761, %r1760};
	mul.f64 	%fd32544, %fd6540, %fd6539;
$L__BB1_438:
	mul.f64 	%fd599, %fd32544, 0d3DD5FD7FE1796495;
	mul.f64 	%fd600, %fd32503, 0d3D7D33F9B299048D;
	mov.f64 	%fd6541, 0dC08F400000000000;
	div.rn.f64 	%fd601, %fd6541, %fd7;
	fma.rn.f64 	%fd6542, %fd601, 0d3FF71547652B82FE, 0d4338000000000000;
	{
	.reg .b32 %temp; 
	mov.b64 	{%r283, %temp}, %fd6542;
	}
	mov.f64 	%fd6543, 0dC338000000000000;
	add.rn.f64 	%fd6544, %fd6542, %fd6543;
	fma.rn.f64 	%fd6545, %fd6544, 0dBFE62E42FEFA39EF, %fd601;
	fma.rn.f64 	%fd6546, %fd6544, 0dBC7ABC9E3B39803F, %fd6545;
	fma.rn.f64 	%fd6547, %fd6546, 0d3E5ADE1569CE2BDF, 0d3E928AF3FCA213EA;
	fma.rn.f64 	%fd6548, %fd6547, %fd6546, 0d3EC71DEE62401315;
	fma.rn.f64 	%fd6549, %fd6548, %fd6546, 0d3EFA01997C89EB71;
	fma.rn.f64 	%fd6550, %fd6549, %fd6546, 0d3F2A01A014761F65;
	fma.rn.f64 	%fd6551, %fd6550, %fd6546, 0d3F56C16C1852B7AF;
	fma.rn.f64 	%fd6552, %fd6551, %fd6546, 0d3F81111111122322;
	fma.rn.f64 	%fd6553, %fd6552, %fd6546, 0d3FA55555555502A1;
	fma.rn.f64 	%fd6554, %fd6553, %fd6546, 0d3FC5555555555511;
	fma.rn.f64 	%fd6555, %fd6554, %fd6546, 0d3FE000000000000B;
	fma.rn.f64 	%fd6556, %fd6555, %fd6546, 0d3FF0000000000000;
	fma.rn.f64 	%fd6557, %fd6556, %fd6546, 0d3FF0000000000000;
	{
	.reg .b32 %temp; 
	mov.b64 	{%r284, %temp}, %fd6557;
	}
	{
	.reg .b32 %temp; 
	mov.b64 	{%temp, %r285}, %fd6557;
	}
	shl.b32 	%r1762, %r283, 20;
	add.s32 	%r1763, %r1762, %r285;
	mov.b64 	%fd32545, {%r284, %r1763};
	{
	.reg .b32 %temp; 
	mov.b64 	{%temp, %r1764}, %fd601;
	}
	mov.b32 	%f168, %r1764;
	abs.f32 	%f44, %f168;
	setp.lt.f32 	%p559, %f44, 0f4086232B;
	@%p559 bra 	$L__BB1_441;
	setp.lt.f64 	%p560, %fd601, 0d0000000000000000;
	add.f64 	%fd6558, %fd601, 0d7FF0000000000000;
	selp.f64 	%fd32545, 0d0000000000000000, %fd6558, %p560;
	setp.geu.f32 	%p561, %f44, 0f40874800;
	@%p561 bra 	$L__BB1_441;
	shr.u32 	%r1765, %r283, 31;
	add.s32 	%r1766, %r283, %r1765;
	shr.s32 	%r1767, %r1766, 1;
	shl.b32 	%r1768, %r1767, 20;
	add.s32 	%r1769, %r285, %r1768;
	mov.b64 	%fd6559, {%r284, %r1769};
	sub.s32 	%r1770, %r283, %r1767;
	shl.b32 	%r1771, %r1770, 20;
	add.s32 	%r1772, %r1771, 1072693248;
	mov.b32 	%r1773, 0;
	mov.b64 	%fd6560, {%r1773, %r1772};
	mul.f64 	%fd32545, %fd6560, %fd6559;
$L__BB1_441:
	mul.f64 	%fd606, %fd32545, 0d3D719799812DEA11;
	mov.f64 	%fd6561, 0dC0A0B40000000000;
	div.rn.f64 	%fd607, %fd6561, %fd7;
	fma.rn.f64 	%fd6562, %fd607, 0d3FF71547652B82FE, 0d4338000000000000;
	{
	.reg .b32 %temp; 
	mov.b64 	{%r286, %temp}, %fd6562;
	}
	mov.f64 	%fd6563, 0dC338000000000000;
	add.rn.f64 	%fd6564, %fd6562, %fd6563;
	fma.rn.f64 	%fd6565, %fd6564, 0dBFE62E42FEFA39EF, %fd607;
	fma.rn.f64 	%fd6566, %fd6564, 0dBC7ABC9E3B39803F, %fd6565;
	fma.rn.f64 	%fd6567, %fd6566, 0d3E5ADE1569CE2BDF, 0d3E928AF3FCA213EA;
	fma.rn.f64 	%fd6568, %fd6567, %fd6566, 0d3EC71DEE62401315;
	fma.rn.f64 	%fd6569, %fd6568, %fd6566, 0d3EFA01997C89EB71;
	fma.rn.f64 	%fd6570, %fd6569, %fd6566, 0d3F2A01A014761F65;
	fma.rn.f64 	%fd6571, %fd6570, %fd6566, 0d3F56C16C1852B7AF;
	fma.rn.f64 	%fd6572, %fd6571, %fd6566, 0d3F81111111122322;
	fma.rn.f64 	%fd6573, %fd6572, %fd6566, 0d3FA55555555502A1;
	fma.rn.f64 	%fd6574, %fd6573, %fd6566, 0d3FC5555555555511;
	fma.rn.f64 	%fd6575, %fd6574, %fd6566, 0d3FE000000000000B;
	fma.rn.f64 	%fd6576, %fd6575, %fd6566, 0d3FF0000000000000;
	fma.rn.f64 	%fd6577, %fd6576, %fd6566, 0d3FF0000000000000;
	{
	.reg .b32 %temp; 
	mov.b64 	{%r287, %temp}, %fd6577;
	}
	{
	.reg .b32 %temp; 
	mov.b64 	{%temp, %r288}, %fd6577;
	}
	shl.b32 	%r1774, %r286, 20;
	add.s32 	%r1775, %r1774, %r288;
	mov.b64 	%fd32546, {%r287, %r1775};
	{
	.reg .b32 %temp; 
	mov.b64 	{%temp, %r1776}, %fd607;
	}
	mov.b32 	%f169, %r1776;
	abs.f32 	%f45, %f169;
	setp.lt.f32 	%p562, %f45, 0f4086232B;
	@%p562 bra 	$L__BB1_444;
	setp.lt.f64 	%p563, %fd607, 0d0000000000000000;
	add.f64 	%fd6578, %fd607, 0d7FF0000000000000;
	selp.f64 	%fd32546, 0d0000000000000000, %fd6578, %p563;
	setp.geu.f32 	%p564, %f45, 0f40874800;
	@%p564 bra 	$L__BB1_444;
	shr.u32 	%r1777, %r286, 31;
	add.s32 	%r1778, %r286, %r1777;
	shr.s32 	%r1779, %r1778, 1;
	shl.b32 	%r1780, %r1779, 20;
	add.s32 	%r1781, %r288, %r1780;
	mov.b64 	%fd6579, {%r287, %r1781};
	sub.s32 	%r1782, %r286, %r1779;
	shl.b32 	%r1783, %r1782, 20;
	add.s32 	%r1784, %r1783, 1072693248;
	mov.b32 	%r1785, 0;
	mov.b64 	%fd6580, {%r1785, %r1784};
	mul.f64 	%fd32546, %fd6580, %fd6579;
$L__BB1_444:
	mul.f64 	%fd612, %fd32546, 0d3DC6B475511F4218;
	mov.f64 	%fd6581, 0dC0B1F80000000000;
	div.rn.f64 	%fd613, %fd6581, %fd7;
	fma.rn.f64 	%fd6582, %fd613, 0d3FF71547652B82FE, 0d4338000000000000;
	{
	.reg .b32 %temp; 
	mov.b64 	{%r289, %temp}, %fd6582;
	}
	mov.f64 	%fd6583, 0dC338000000000000;
	add.rn.f64 	%fd6584, %fd6582, %fd6583;
	fma.rn.f64 	%fd6585, %fd6584, 0dBFE62E42FEFA39EF, %fd613;
	fma.rn.f64 	%fd6586, %fd6584, 0dBC7ABC9E3B39803F, %fd6585;
	fma.rn.f64 	%fd6587, %fd6586, 0d3E5ADE1569CE2BDF, 0d3E928AF3FCA213EA;
	fma.rn.f64 	%fd6588, %fd6587, %fd6586, 0d3EC71DEE62401315;
	fma.rn.f64 	%fd6589, %fd6588, %fd6586, 0d3EFA01997C89EB71;
	fma.rn.f64 	%fd6590, %fd6589, %fd6586, 0d3F2A01A014761F65;
	fma.rn.f64 	%fd6591, %fd6590, %fd6586, 0d3F56C16C1852B7AF;
	fma.rn.f64 	%fd6592, %fd6591, %fd6586, 0d3F81111111122322;
	fma.rn.f64 	%fd6593, %fd6592, %fd6586, 0d3FA55555555502A1;
	fma.rn.f64 	%fd6594, %fd6593, %fd6586, 0d3FC5555555555511;
	fma.rn.f64 	%fd6595, %fd6594, %fd6586, 0d3FE000000000000B;
	fma.rn.f64 	%fd6596, %fd6595, %fd6586, 0d3FF0000000000000;
	fma.rn.f64 	%fd6597, %fd6596, %fd6586, 0d3FF0000000000000;
	{
	.reg .b32 %temp; 
	mov.b64 	{%r290, %temp}, %fd6597;
	}
	{
	.reg .b32 %temp; 
	mov.b64 	{%temp, %r291}, %fd6597;
	}
	shl.b32 	%r1786, %r289, 20;
	add.s32 	%r1787, %r1786, %r291;
	mov.b64 	%fd32547, {%r290, %r1787};
	{
	.reg .b32 %temp; 
	mov.b64 	{%temp, %r1788}, %fd613;
	}
	mov.b32 	%f170, %r1788;
	abs.f32 	%f46, %f170;
	setp.lt.f32 	%p565, %f46, 0f4086232B;
	@%p565 bra 	$L__BB1_447;
	setp.lt.f64 	%p566, %fd613, 0d0000000000000000;
	add.f64 	%fd6598, %fd613, 0d7FF0000000000000;
	selp.f64 	%fd32547, 0d0000000000000000, %fd6598, %p566;
	setp.geu.f32 	%p567, %f46, 0f40874800;
	@%p567 bra 	$L__BB1_447;
	shr.u32 	%r1789, %r289, 31;
	add.s32 	%r1790, %r289, %r1789;
	shr.s32 	%r1791, %r1790, 1;
	shl.b32 	%r1792, %r1791, 20;
	add.s32 	%r1793, %r291, %r1792;
	mov.b64 	%fd6599, {%r290, %r1793};
	sub.s32 	%r1794, %r289, %r1791;
	shl.b32 	%r1795, %r1794, 20;
	add.s32 	%r1796, %r1795, 1072693248;
	mov.b32 	%r1797, 0;
	mov.b64 	%fd6600, {%r1797, %r1796};
	mul.f64 	%fd32547, %fd6600, %fd6599;
$L__BB1_447:
	mul.f64 	%fd618, %fd32547, 0d3D248C34513FDE31;
	{
	.reg .b32 %temp; 
	mov.b64 	{%r3259, %temp}, %fd7;
	}
	setp.gt.s32 	%p568, %r3258, 1048575;
	mov.b32 	%r3260, -1023;
	mov.f64 	%fd32548, %fd7;
	@%p568 bra 	$L__BB1_449;
	mul.f64 	%fd32548, %fd7, 0d4350000000000000;
	{
	.reg .b32 %temp; 
	mov.b64 	{%temp, %r3258}, %fd32548;
	}
	{
	.reg .b32 %temp; 
	mov.b64 	{%r3259, %temp}, %fd32548;
	}
	mov.b32 	%r3260, -1077;
$L__BB1_449:
	add.s32 	%r1800, %r3258, -1;
	setp.gt.u32 	%p569, %r1800, 2146435070;
	@%p569 bra 	$L__BB1_453;
	shr.u32 	%r1803, %r3258, 20;
	add.s32 	%r3261, %r3260, %r1803;
	and.b32  	%r1804, %r3258, 1048575;
	or.b32  	%r1805, %r1804, 1072693248;
	mov.b64 	%fd32549, {%r3259, %r1805};
	setp.lt.u32 	%p571, %r1805, 1073127583;
	@%p571 bra 	$L__BB1_452;
	{
	.reg .b32 %temp; 
	mov.b64 	{%r1806, %temp}, %fd32549;
	}
	{
	.reg .b32 %temp; 
	mov.b64 	{%temp, %r1807}, %fd32549;
	}
	add.s32 	%r1808, %r1807, -1048576;
	mov.b64 	%fd32549, {%r1806, %r1808};
	add.s32 	%r3261, %r3261, 1;
$L__BB1_452:
	add.f64 	%fd6602, %fd32549, 0dBFF0000000000000;
	add.f64 	%fd6603, %fd32549, 0d3FF0000000000000;
	rcp.approx.ftz.f64 	%fd6604, %fd6603;
	neg.f64 	%fd6605, %fd6603;
	fma.rn.f64 	%fd6606, %fd6605, %fd6604, 0d3FF0000000000000;
	fma.rn.f64 	%fd6607, %fd6606, %fd6606, %fd6606;
	fma.rn.f64 	%fd6608, %fd6607, %fd6604, %fd6604;
	mul.f64 	%fd6609, %fd6602, %fd6608;
	fma.rn.f64 	%fd6610, %fd6602, %fd6608, %fd6609;
	mul.f64 	%fd6611, %fd6610, %fd6610;
	fma.rn.f64 	%fd6612, %fd6611, 0d3EB1380B3AE80F1E, 0d3ED0EE258B7A8B04;
	fma.rn.f64 	%fd6613, %fd6612, %fd6611, 0d3EF3B2669F02676F;
	fma.rn.f64 	%fd6614, %fd6613, %fd6611, 0d3F1745CBA9AB0956;
	fma.rn.f64 	%fd6615, %fd6614, %fd6611, 0d3F3C71C72D1B5154;
	fma.rn.f64 	%fd6616, %fd6615, %fd6611, 0d3F624924923BE72D;
	fma.rn.f64 	%fd6617, %fd6616, %fd6611, 0d3F8999999999A3C4;
	fma.rn.f64 	%fd6618, %fd6617, %fd6611, 0d3FB5555555555554;
	sub.f64 	%fd6619, %fd6602, %fd6610;
	add.f64 	%fd6620, %fd6619, %fd6619;
	neg.f64 	%fd6621, %fd6610;
	fma.rn.f64 	%fd6622, %fd6621, %fd6602, %fd6620;
	mul.f64 	%fd6623, %fd6608, %fd6622;
	mul.f64 	%fd6624, %fd6611, %fd6618;
	fma.rn.f64 	%fd6625, %fd6624, %fd6610, %fd6623;
	xor.b32  	%r1809, %r3261, -2147483648;
	mov.b32 	%r1810, 1127219200;
	mov.b64 	%fd6626, {%r1809, %r1810};
	mov.b32 	%r1811, -2147483648;
	mov.b64 	%fd6627, {%r1811, %r1810};
	sub.f64 	%fd6628, %fd6626, %fd6627;
	fma.rn.f64 	%fd6629, %fd6628, 0d3FE62E42FEFA39EF, %fd6610;
	fma.rn.f64 	%fd6630, %fd6628, 0dBFE62E42FEFA39EF, %fd6629;
	sub.f64 	%fd6631, %fd6630, %fd6610;
	sub.f64 	%fd6632, %fd6625, %fd6631;
	fma.rn.f64 	%fd6633, %fd6628, 0d3C7ABC9E3B39803F, %fd6632;
	add.f64 	%fd32550, %fd6629, %fd6633;
	bra.uni 	$L__BB1_454;
$L__BB1_453:
	fma.rn.f64 	%fd6601, %fd32548, 0d7FF0000000000000, 0d7FF0000000000000;
	{
	.reg .b32 %temp; 
	mov.b64 	{%temp, %r1801}, %fd32548;
	}
	and.b32  	%r1802, %r1801, 2147483647;
	setp.eq.s32 	%p570, %r1802, 0;
	selp.f64 	%fd32550, 0dFFF0000000000000, %fd6601, %p570;
$L__BB1_454:
	mov.f64 	%fd6634, 0dC08ED80000000000;
	div.rn.f64 	%fd6635, %fd6634, %fd7;
	fma.rn.f64 	%fd627, %fd32550, 0d40068F5C28F5C28F, %fd6635;
	fma.rn.f64 	%fd6636, %fd627, 0d3FF71547652B82FE, 0d4338000000000000;
	{
	.reg .b32 %temp; 
	mov.b64 	{%r301, %temp}, %fd6636;
	}
	mov.f64 	%fd6637, 0dC338000000000000;
	add.rn.f64 	%fd6638, %fd6636, %fd6637;
	fma.rn.f64 	%fd6639, %fd6638, 0dBFE62E42FEFA39EF, %fd627;
	fma.rn.f64 	%fd6640, %fd6638, 0dBC7ABC9E3B39803F, %fd6639;
	fma.rn.f64 	%fd6641, %fd6640, 0d3E5ADE1569CE2BDF, 0d3E928AF3FCA213EA;
	fma.rn.f64 	%fd6642, %fd6641, %fd6640, 0d3EC71DEE62401315;
	fma.rn.f64 	%fd6643, %fd6642, %fd6640, 0d3EFA01997C89EB71;
	fma.rn.f64 	%fd6644, %fd6643, %fd6640, 0d3F2A01A014761F65;
	fma.rn.f64 	%fd6645, %fd6644, %fd6640, 0d3F56C16C1852B7AF;
	fma.rn.f64 	%fd6646, %fd6645, %fd6640, 0d3F81111111122322;
	fma.rn.f64 	%fd6647, %fd6646, %fd6640, 0d3FA55555555502A1;
	fma.rn.f64 	%fd6648, %fd6647, %fd6640, 0d3FC5555555555511;
	fma.rn.f64 	%fd6649, %fd6648, %fd6640, 0d3FE000000000000B;
	fma.rn.f64 	%fd6650, %fd6649, %fd6640, 0d3FF0000000000000;
	fma.rn.f64 	%fd6651, %fd6650, %fd6640, 0d3FF0000000000000;
	{
	.reg .b32 %temp; 
	mov.b64 	{%r302, %temp}, %fd6651;
	}
	{
	.reg .b32 %temp; 
	mov.b64 	{%temp, %r303}, %fd6651;
	}
	shl.b32 	%r1812, %r301, 20;
	add.s32 	%r1813, %r1812, %r303;
	mov.b64 	%fd32551, {%r302, %r1813};
	{
	.reg .b32 %temp; 
	mov.b64 	{%temp, %r1814}, %fd627;
	}
	mov.b32 	%f171, %r1814;
	abs.f32 	%f47, %f171;
	setp.lt.f32 	%p572, %f47, 0f4086232B;
	@%p572 bra 	$L__BB1_457;
	setp.lt.f64 	%p573, %fd627, 0d0000000000000000;
	add.f64 	%fd6652, %fd627, 0d7FF0000000000000;
	selp.f64 	%fd32551, 0d0000000000000000, %fd6652, %p573;
	setp.geu.f32 	%p574, %f47, 0f40874800;
	@%p574 bra 	$L__BB1_457;
	shr.u32 	%r1815, %r301, 31;
	add.s32 	%r1816, %r301, %r1815;
	shr.s32 	%r1817, %r1816, 1;
	shl.b32 	%r1818, %r1817, 20;
	add.s32 	%r1819, %r303, %r1818;
	mov.b64 	%fd6653, {%r302, %r1819};
	sub.s32 	%r1820, %r301, %r1817;
	shl.b32 	%r1821, %r1820, 20;
	add.s32 	%r1822, %r1821, 1072693248;
	mov.b32 	%r1823, 0;
	mov.b64 	%fd6654, {%r1823, %r1822};
	mul.f64 	%fd32551, %fd6654, %fd6653;
$L__BB1_457:
	mul.f64 	%fd632, %fd32551, 0d3BD5D7482BA0E394;
	mov.f64 	%fd6655, 0dC075900000000000;
	div.rn.f64 	%fd633, %fd6655, %fd7;
	fma.rn.f64 	%fd6656, %fd633, 0d3FF71547652B82FE, 0d4338000000000000;
	{
	.reg .b32 %temp; 
	mov.b64 	{%r304, %temp}, %fd6656;
	}
	mov.f64 	%fd6657, 0dC338000000000000;
	add.rn.f64 	%fd6658, %fd6656, %fd6657;
	fma.rn.f64 	%fd6659, %fd6658, 0dBFE62E42FEFA39EF, %fd633;
	fma.rn.f64 	%fd6660, %fd6658, 0dBC7ABC9E3B39803F, %fd6659;
	fma.rn.f64 	%fd6661, %fd6660, 0d3E5ADE1569CE2BDF, 0d3E928AF3FCA213EA;
	fma.rn.f64 	%fd6662, %fd6661, %fd6660, 0d3EC71DEE62401315;
	fma.rn.f64 	%fd6663, %fd6662, %fd6660, 0d3EFA01997C89EB71;
	fma.rn.f64 	%fd6664, %fd6663, %fd6660, 0d3F2A01A014761F65;
	fma.rn.f64 	%fd6665, %fd6664, %fd6660, 0d3F56C16C1852B7AF;
	fma.rn.f64 	%fd6666, %fd6665, %fd6660, 0d3F81111111122322;
	fma.rn.f64 	%fd6667, %fd6666, %fd6660, 0d3FA55555555502A1;
	fma.rn.f64 	%fd6668, %fd6667, %fd6660, 0d3FC5555555555511;
	fma.rn.f64 	%fd6669, %fd6668, %fd6660, 0d3FE000000000000B;
	fma.rn.f64 	%fd6670, %fd6669, %fd6660, 0d3FF0000000000000;
	fma.rn.f64 	%fd6671, %fd6670, %fd6660, 0d3FF0000000000000;
	{
	.reg .b32 %temp; 
	mov.b64 	{%r305, %temp}, %fd6671;
	}
	{
	.reg .b32 %temp; 
	mov.b64 	{%temp, %r306}, %fd6671;
	}
	shl.b32 	%r1824, %r304, 20;
	add.s32 	%r1825, %r1824, %r306;
	mov.b64 	%fd32552, {%r305, %r1825};
	{
	.reg .b32 %temp; 
	mov.b64 	{%temp, %r1826}, %fd633;
	}
	mov.b32 	%f172, %r1826;
	abs.f32 	%f48, %f172;
	setp.lt.f32 	%p575, %f48, 0f4086232B;
	@%p575 bra 	$L__BB1_460;
	setp.lt.f64 	%p576, %fd633, 0d0000000000000000;
	add.f64 	%fd6672, %fd633, 0d7FF0000000000000;
	selp.f64 	%fd32552, 0d0000000000000000, %fd6672, %p576;
	setp.geu.f32 	%p577, %f48, 0f40874800;
	@%p577 bra 	$L__BB1_460;
	shr.u32 	%r1827, %r304, 31;
	add.s32 	%r1828, %r304, %r1827;
	shr.s32 	%r1829, %r1828, 1;
	shl.b32 	%r1830, %r1829, 20;
	add.s32 	%r1831, %r306, %r1830;
	mov.b64 	%fd6673, {%r305, %r1831};
	sub.s32 	%r1832, %r304, %r1829;
	shl.b32 	%r1833, %r1832, 20;
	add.s32 	%r1834, %r1833, 1072693248;
	mov.b32 	%r1835, 0;
	mov.b64 	%fd6674, {%r1835, %r1834};
	mul.f64 	%fd32552, %fd6674, %fd6673;
$L__BB1_460:
	mul.f64 	%fd638, %fd32552, 0d3D8982382E829366;
	mov.f64 	%fd6675, 0d4087700000000000;
	div.rn.f64 	%fd639, %fd6675, %fd7;
	fma.rn.f64 	%fd6676, %fd639, 0d3FF71547652B82FE, 0d4338000000000000;
	{
	.reg .b32 %temp; 
	mov.b64 	{%r307, %temp}, %fd6676;
	}
	mov.f64 	%fd6677, 0dC338000000000000;
	add.rn.f64 	%fd6678, %fd6676, %fd6677;
	fma.rn.f64 	%fd6679, %fd6678, 0dBFE62E42FEFA39EF, %fd639;
	fma.rn.f64 	%fd6680, %fd6678, 0dBC7ABC9E3B39803F, %fd6679;
	fma.rn.f64 	%fd6681, %fd6680, 0d3E5ADE1569CE2BDF, 0d3E928AF3FCA213EA;
	fma.rn.f64 	%fd6682, %fd6681, %fd6680, 0d3EC71DEE62401315;
	fma.rn.f64 	%fd6683, %fd6682, %fd6680, 0d3EFA01997C89EB71;
	fma.rn.f64 	%fd6684, %fd6683, %fd6680, 0d3F2A01A014761F65;
	fma.rn.f64 	%fd6685, %fd6684, %fd6680, 0d3F56C16C1852B7AF;
	fma.rn.f64 	%fd6686, %fd6685, %fd6680, 0d3F81111111122322;
	fma.rn.f64 	%fd6687, %fd6686, %fd6680, 0d3FA55555555502A1;
	fma.rn.f64 	%fd6688, %fd6687, %fd6680, 0d3FC5555555555511;
	fma.rn.f64 	%fd6689, %fd6688, %fd6680, 0d3FE000000000000B;
	fma.rn.f64 	%fd6690, %fd6689, %fd6680, 0d3FF0000000000000;
	fma.rn.f64 	%fd6691, %fd6690, %fd6680, 0d3FF0000000000000;
	{
	.reg .b32 %temp; 
	mov.b64 	{%r308, %temp}, %fd6691;
	}
	{
	.reg .b32 %temp; 
	mov.b64 	{%temp, %r309}, %fd6691;
	}
	shl.b32 	%r1836, %r307, 20;
	add.s32 	%r1837, %r1836, %r309;
	mov.b64 	%fd32553, {%r308, %r1837};
	{
	.reg .b32 %temp; 
	mov.b64 	{%temp, %r1838}, %fd639;
	}
	mov.b32 	%f173, %r1838;
	abs.f32 	%f49, %f173;
	setp.lt.f32 	%p578, %f49, 0f4086232B;
	@%p578 bra 	$L__BB1_463;
	setp.lt.f64 	%p579, %fd639, 0d0000000000000000;
	add.f64 	%fd6692, %fd639, 0d7FF0000000000000;
	selp.f64 	%fd32553, 0d0000000000000000, %fd6692, %p579;
	setp.geu.f32 	%p580, %f49, 0f40874800;
	@%p580 bra 	$L__BB1_463;
	shr.u32 	%r1839, %r307, 31;
	add.s32 	%r1840, %r307, %r1839;
	shr.s32 	%r1841, %r1840, 1;
	shl.b32 	%r1842, %r1841, 20;
	add.s32 	%r1843, %r309, %r1842;
	mov.b64 	%fd6693, {%r308, %r1843};
	sub.s32 	%r1844, %r307, %r1841;
	shl.b32 	%r1845, %r1844, 20;
	add.s32 	%r1846, %r1845, 1072693248;
	mov.b32 	%r1847, 0;
	mov.b64 	%fd6694, {%r1847, %r1846};
	mul.f64 	%fd32553, %fd6694, %fd6693;
$L__BB1_463:
	mul.f64 	%fd644, %fd32553, 0d3D5CD9E7447E7FDF;
	fma.rn.f64 	%fd6695, %fd26, 0d3FF71547652B82FE, 0d4338000000000000;
	{
	.reg .b32 %temp; 
	mov.b64 	{%r310, %temp}, %fd6695;
	}
	mov.f64 	%fd6696, 0dC338000000000000;
	add.rn.f64 	%fd6697, %fd6695, %fd6696;
	fma.rn.f64 	%fd6698, %fd6697, 0dBFE62E42FEFA39EF, %fd26;
	fma.rn.f64 	%fd6699, %fd6697, 0dBC7ABC9E3B39803F, %fd6698;
	fma.rn.f64 	%fd6700, %fd6699, 0d3E5ADE1569CE2BDF, 0d3E928AF3FCA213EA;
	fma.rn.f64 	%fd6701, %fd6700, %fd6699, 0d3EC71DEE62401315;
	fma.rn.f64 	%fd6702, %fd6701, %fd6699, 0d3EFA01997C89EB71;
	fma.rn.f64 	%fd6703, %fd6702, %fd6699, 0d3F2A01A014761F65;
	fma.rn.f64 	%fd6704, %fd6703, %fd6699, 0d3F56C16C1852B7AF;
	fma.rn.f64 	%fd6705, %fd6704, %fd6699, 0d3F81111111122322;
	fma.rn.f64 	%fd6706, %fd6705, %fd6699, 0d3FA55555555502A1;
	fma.rn.f64 	%fd6707, %fd6706, %fd6699, 0d3FC5555555555511;
	fma.rn.f64 	%fd6708, %fd6707, %fd6699, 0d3FE000000000000B;
	fma.rn.f64 	%fd6709, %fd6708, %fd6699, 0d3FF0000000000000;
	fma.rn.f64 	%fd6710, %fd6709, %fd6699, 0d3FF0000000000000;
	{
	.reg .b32 %temp; 
	mov.b64 	{%r311, %temp}, %fd6710;
	}
	{
	.reg .b32 %temp; 
	mov.b64 	{%temp, %r312}, %fd6710;
	}
	shl.b32 	%r1848, %r310, 20;
	add.s32 	%r1849, %r1848, %r312;
	mov.b64 	%fd32554, {%r311, %r1849};
	mov.b32 	%f174, %r12;
	abs.f32 	%f50, %f174;
	setp.lt.f32 	%p581, %f50, 0f4086232B;
	@%p581 bra 	$L__BB1_466;
	setp.lt.f64 	%p582, %fd26, 0d0000000000000000;
	add.f64 	%fd6711, %fd26, 0d7FF0000000000000;
	selp.f64 	%fd32554, 0d0000000000000000, %fd6711, %p582;
	setp.geu.f32 	%p583, %f50, 0f40874800;
	@%p583 bra 	$L__BB1_466;
	shr.u32 	%r1850, %r310, 31;
	add.s32 	%r1851, %r310, %r1850;
	shr.s32 	%r1852, %r1851, 1;
	shl.b32 	%r1853, %r1852, 20;
	add.s32 	%r1854, %r312, %r1853;
	mov.b64 	%fd6712, {%r311, %r1854};
	sub.s32 	%r1855, %r310, %r1852;
	shl.b32 	%r1856, %r1855, 20;
	add.s32 	%r1857, %r1856, 1072693248;
	mov.b32 	%r1858, 0;
	mov.b64 	%fd6713, {%r1858, %r1857};
	mul.f64 	%fd32554, %fd6713, %fd6712;
$L__BB1_466:
	mul.f64 	%fd649, %fd32554, 0d3D88A10A1B4047B2;
	mov.f64 	%fd6714, 0d4078600000000000;
	div.rn.f64 	%fd650, %fd6714, %fd7;
	fma.rn.f64 	%fd6715, %fd650, 0d3FF71547652B82FE, 0d4338000000000000;
	{
	.reg .b32 %temp; 
	mov.b64 	{%r313, %temp}, %fd6715;
	}
	mov.f64 	%fd6716, 0dC338000000000000;
	add.rn.f64 	%fd6717, %fd6715, %fd6716;
	fma.rn.f64 	%fd6718, %fd6717, 0dBFE62E42FEFA39EF, %fd650;
	fma.rn.f64 	%fd6719, %fd6717, 0dBC7ABC9E3B39803F, %fd6718;
	fma.rn.f64 	%fd6720, %fd6719, 0d3E5ADE1569CE2BDF, 0d3E928AF3FCA213EA;
	fma.rn.f64 	%fd6721, %fd6720, %fd6719, 0d3EC71DEE62401315;
	fma.rn.f64 	%fd6722, %fd6721, %fd6719, 0d3EFA01997C89EB71;
	fma.rn.f64 	%fd6723, %fd6722, %fd6719, 0d3F2A01A014761F65;
	fma.rn.f64 	%fd6724, %fd6723, %fd6719, 0d3F56C16C1852B7AF;
	fma.rn.f64 	%fd6725, %fd6724, %fd6719, 0d3F81111111122322;
	fma.rn.f64 	%fd6726, %fd6725, %fd6719, 0d3FA55555555502A1;
	fma.rn.f64 	%fd6727, %fd6726, %fd6719, 0d3FC5555555555511;
	fma.rn.f64 	%fd6728, %fd6727, %fd6719, 0d3FE000000000000B;
	fma.rn.f64 	%fd6729, %fd6728, %fd6719, 0d3FF0000000000000;
	fma.rn.f64 	%fd6730, %fd6729, %fd6719, 0d3FF0000000000000;
	{
	.reg .b32 %temp; 
	mov.b64 	{%r314, %temp}, %fd6730;
	}
	{
	.reg .b32 %temp; 
	mov.b64 	{%temp, %r315}, %fd6730;
	}
	shl.b32 	%r1859, %r313, 20;
	add.s32 	%r1860, %r1859, %r315;
	mov.b64 	%fd32555, {%r314, %r1860};
	{
	.reg .b32 %temp; 
	mov.b64 	{%temp, %r1861}, %fd650;
	}
	mov.b32 	%f175, %r1861;
	abs.f32 	%f51, %f175;
	setp.lt.f32 	%p584, %f51, 0f4086232B;
	@%p584 bra 	$L__BB1_469;
	setp.lt.f64 	%p585, %fd650, 0d0000000000000000;
	add.f64 	%fd6731, %fd650, 0d7FF0000000000000;
	selp.f64 	%fd32555, 0d0000000000000000, %fd6731, %p585;
	setp.geu.f32 	%p586, %f51, 0f40874800;
	@%p586 bra 	$L__BB1_469;
	shr.u32 	%r1862, %r313, 31;
	add.s32 	%r1863, %r313, %r1862;
	shr.s32 	%r1864, %r1863, 1;
	shl.b32 	%r1865, %r1864, 20;
	add.s32 	%r1866, %r315, %r1865;
	mov.b64 	%fd6732, {%r314, %r1866};
	sub.s32 	%r1867, %r313, %r1864;
	shl.b32 	%r1868, %r1867, 20;
	add.s32 	%r1869, %r1868, 1072693248;
	mov.b32 	%r1870, 0;
	mov.b64 	%fd6733, {%r1870, %r1869};
	mul.f64 	%fd32555, %fd6733, %fd6732;
$L__BB1_469:
	mul.f64 	%fd655, %fd32555, 0d3D3ABD78AFDF63C8;
	mov.f64 	%fd6734, 0d4091A80000000000;
	div.rn.f64 	%fd656, %fd6734, %fd7;
	fma.rn.f64 	%fd6735, %fd656, 0d3FF71547652B82FE, 0d4338000000000000;
	{
	.reg .b32 %temp; 
	mov.b64 	{%r316, %temp}, %fd6735;
	}
	mov.f64 	%fd6736, 0dC338000000000000;
	add.rn.f64 	%fd6737, %fd6735, %fd6736;
	fma.rn.f64 	%fd6738, %fd6737, 0dBFE62E42FEFA39EF, %fd656;
	fma.rn.f64 	%fd6739, %fd6737, 0dBC7ABC9E3B39803F, %fd6738;
	fma.rn.f64 	%fd6740, %fd6739, 0d3E5ADE1569CE2BDF, 0d3E928AF3FCA213EA;
	fma.rn.f64 	%fd6741, %fd6740, %fd6739, 0d3EC71DEE62401315;
	fma.rn.f64 	%fd6742, %fd6741, %fd6739, 0d3EFA01997C89EB71;
	fma.rn.f64 	%fd6743, %fd6742, %fd6739, 0d3F2A01A014761F65;
	fma.rn.f64 	%fd6744, %fd6743, %fd6739, 0d3F56C16C1852B7AF;
	fma.rn.f64 	%fd6745, %fd6744, %fd6739, 0d3F81111111122322;
	fma.rn.f64 	%fd6746, %fd6745, %fd6739, 0d3FA55555555502A1;
	fma.rn.f64 	%fd6747, %fd6746, %fd6739, 0d3FC5555555555511;
	fma.rn.f64 	%fd6748, %fd6747, %fd6739, 0d3FE000000000000B;
	fma.rn.f64 	%fd6749, %fd6748, %fd6739, 0d3FF0000000000000;
	fma.rn.f64 	%fd6750, %fd6749, %fd6739, 0d3FF0000000000000;
	{
	.reg .b32 %temp; 
	mov.b64 	{%r317, %temp}, %fd6750;
	}
	{
	.reg .b32 %temp; 
	mov.b64 	{%temp, %r318}, %fd6750;
	}
	shl.b32 	%r1871, %r316, 20;
	add.s32 	%r1872, %r1871, %r318;
	mov.b64 	%fd32556, {%r317, %r1872};
	{
	.reg .b32 %temp; 
	mov.b64 	{%temp, %r1873}, %fd656;
	}
	mov.b32 	%f176, %r1873;
	abs.f32 	%f52, %f176;
	setp.lt.f32 	%p587, %f52, 0f4086232B;
	@%p587 bra 	$L__BB1_472;
	setp.lt.f64 	%p588, %fd656, 0d0000000000000000;
	add.f64 	%fd6751, %fd656, 0d7FF0000000000000;
	selp.f64 	%fd32556, 0d0000000000000000, %fd6751, %p588;
	setp.geu.f32 	%p589, %f52, 0f40874800;
	@%p589 bra 	$L__BB1_472;
	shr.u32 	%r1874, %r316, 31;
	add.s32 	%r1875, %r316, %r1874;
	shr.s32 	%r1876, %r1875, 1;
	shl.b32 	%r1877, %r1876, 20;
	add.s32 	%r1878, %r318, %r1877;
	mov.b64 	%fd6752, {%r317, %r1878};
	sub.s32 	%r1879, %r316, %r1876;
	shl.b32 	%r1880, %r1879, 20;
	add.s32 	%r1881, %r1880, 1072693248;
	mov.b32 	%r1882, 0;
	mov.b64 	%fd6753, {%r1882, %r1881};
	mul.f64 	%fd32556, %fd6753, %fd6752;
$L__BB1_472:
	fma.rn.f64 	%fd6754, %fd32556, 0d3FA38ABF82EE6987, 0d3FF0000000000000;
	div.rn.f64 	%fd661, %fd655, %fd6754;
	mov.f64 	%fd6755, 0dC091A80000000000;
	div.rn.f64 	%fd662, %fd6755, %fd7;
	fma.rn.f64 	%fd6756, %fd662, 0d3FF71547652B82FE, 0d4338000000000000;
	{
	.reg .b32 %temp; 
	mov.b64 	{%r319, %temp}, %fd6756;
	}
	mov.f64 	%fd6757, 0dC338000000000000;
	add.rn.f64 	%fd6758, %fd6756, %fd6757;
	fma.rn.f64 	%fd6759, %fd6758, 0dBFE62E42FEFA39EF, %fd662;
	fma.rn.f64 	%fd6760, %fd6758, 0dBC7ABC9E3B39803F, %fd6759;
	fma.rn.f64 	%fd6761, %fd6760, 0d3E5ADE1569CE2BDF, 0d3E928AF3FCA213EA;
	fma.rn.f64 	%fd6762, %fd6761, %fd6760, 0d3EC71DEE62401315;
	fma.rn.f64 	%fd6763, %fd6762, %fd6760, 0d3EFA01997C89EB71;
	fma.rn.f64 	%fd6764, %fd6763, %fd6760, 0d3F2A01A014761F65;
	fma.rn.f64 	%fd6765, %fd6764, %fd6760, 0d3F56C16C1852B7AF;
	fma.rn.f64 	%fd6766, %fd6765, %fd6760, 0d3F81111111122322;
	fma.rn.f64 	%fd6767, %fd6766, %fd6760, 0d3FA55555555502A1;
	fma.rn.f64 	%fd6768, %fd6767, %fd6760, 0d3FC5555555555511;
	fma.rn.f64 	%fd6769, %fd6768, %fd6760, 0d3FE000000000000B;
	fma.rn.f64 	%fd6770, %fd6769, %fd6760, 0d3FF0000000000000;
	fma.rn.f64 	%fd6771, %fd6770, %fd6760, 0d3FF0000000000000;
	{
	.reg .b32 %temp; 
	mov.b64 	{%r320, %temp}, %fd6771;
	}
	{
	.reg .b32 %temp; 
	mov.b64 	{%temp, %r321}, %fd6771;
	}
	shl.b32 	%r1883, %r319, 20;
	add.s32 	%r1884, %r1883, %r321;
	mov.b64 	%fd32557, {%r320, %r1884};
	{
	.reg .b32 %temp; 
	mov.b64 	{%temp, %r1885}, %fd662;
	}
	mov.b32 	%f177, %r1885;
	abs.f32 	%f53, %f177;
	setp.lt.f32 	%p590, %f53, 0f4086232B;
	@%p590 bra 	$L__BB1_475;
	setp.lt.f64 	%p591, %fd662, 0d0000000000000000;
	add.f64 	%fd6772, %fd662, 0d7FF0000000000000;
	selp.f64 	%fd32557, 0d0000000000000000, %fd6772, %p591;
	setp.geu.f32 	%p592, %f53, 0f40874800;
	@%p592 bra 	$L__BB1_475;
	shr.u32 	%r1886, %r319, 31;
	add.s32 	%r1887, %r319, %r1886;
	shr.s32 	%r1888, %r1887, 1;
	shl.b32 	%r1889, %r1888, 20;
	add.s32 	%r1890, %r321, %r1889;
	mov.b64 	%fd6773, {%r320, %r1890};
	sub.s32 	%r1891, %r319, %r1888;
	shl.b32 	%r1892, %r1891, 20;
	add.s32 	%r1893, %r1892, 1072693248;
	mov.b32 	%r1894, 0;
	mov.b64 	%fd6774, {%r1894, %r1893};
	mul.f64 	%fd32557, %fd6774, %fd6773;
$L__BB1_475:
	fma.rn.f64 	%fd6775, %fd32557, 0d403A333333333333, 0d3FF0000000000000;
	div.rn.f64 	%fd667, %fd655, %fd6775;
	mov.f64 	%fd6776, 0d4083E00000000000;
	div.rn.f64 	%fd6777, %fd6776, %fd7;
	fma.rn.f64 	%fd668, %fd32550, 0d40003D70A3D70A3D, %fd6777;
	fma.rn.f64 	%fd6778, %fd668, 0d3FF71547652B82FE, 0d4338000000000000;
	{
	.reg .b32 %temp; 
	mov.b64 	{%r322, %temp}, %fd6778;
	}
	mov.f64 	%fd6779, 0dC338000000000000;
	add.rn.f64 	%fd6780, %fd6778, %fd6779;
	fma.rn.f64 	%fd6781, %fd6780, 0dBFE62E42FEFA39EF, %fd668;
	fma.rn.f64 	%fd6782, %fd6780, 0dBC7ABC9E3B39803F, %fd6781;
	fma.rn.f64 	%fd6783, %fd6782, 0d3E5ADE1569CE2BDF, 0d3E928AF3FCA213EA;
	fma.rn.f64 	%fd6784, %fd6783, %fd6782, 0d3EC71DEE62401315;
	fma.rn.f64 	%fd6785, %fd6784, %fd6782, 0d3EFA01997C89EB71;
	fma.rn.f64 	%fd6786, %fd6785, %fd6782, 0d3F2A01A014761F65;
	fma.rn.f64 	%fd6787, %fd6786, %fd6782, 0d3F56C16C1852B7AF;
	fma.rn.f64 	%fd6788, %fd6787, %fd6782, 0d3F81111111122322;
	fma.rn.f64 	%fd6789, %fd6788, %fd6782, 0d3FA55555555502A1;
	fma.rn.f64 	%fd6790, %fd6789, %fd6782, 0d3FC5555555555511;
	fma.rn.f64 	%fd6791, %fd6790, %fd6782, 0d3FE000000000000B;
	fma.rn.f64 	%fd6792, %fd6791, %fd6782, 0d3FF0000000000000;
	fma.rn.f64 	%fd6793, %fd6792, %fd6782, 0d3FF0000000000000;
	{
	.reg .b32 %temp; 
	mov.b64 	{%r323, %temp}, %fd6793;
	}
	{
	.reg .b32 %temp; 
	mov.b64 	{%temp, %r324}, %fd6793;
	}
	shl.b32 	%r1895, %r322, 20;
	add.s32 	%r1896, %r1895, %r324;
	mov.b64 	%fd32558, {%r323, %r1896};
	{
	.reg .b32 %temp; 
	mov.b64 	{%temp, %r1897}, %fd668;
	}
	mov.b32 	%f178, %r1897;
	abs.f32 	%f54, %f178;
	setp.lt.f32 	%p593, %f54, 0f4086232B;
	@%p593 bra 	$L__BB1_478;
	setp.lt.f64 	%p594, %fd668, 0d0000000000000000;
	add.f64 	%fd6794, %fd668, 0d7FF0000000000000;
	selp.f64 	%fd32558, 0d0000000000000000, %fd6794, %p594;
	setp.geu.f32 	%p595, %f54, 0f40874800;
	@%p595 bra 	$L__BB1_478;
	shr.u32 	%r1898, %r322, 31;
	add.s32 	%r1899, %r322, %r1898;
	shr.s32 	%r1900, %r1899, 1;
	shl.b32 	%r1901, %r1900, 20;
	add.s32 	%r1902, %r324, %r1901;
	mov.b64 	%fd6795, {%r323, %r1902};
	sub.s32 	%r1903, %r322, %r1900;
	shl.b32 	%r1904, %r1903, 20;
	add.s32 	%r1905, %r1904, 1072693248;
	mov.b32 	%r1906, 0;
	mov.b64 	%fd6796, {%r1906, %r1905};
	mul.f64 	%fd32558, %fd6796, %fd6795;
$L__BB1_478:
	mul.f64 	%fd673, %fd32558, 0d3C65F39DB9AFF97D;
	mov.f64 	%fd6797, 0dC09DB00000000000;
	div.rn.f64 	%fd674, %fd6797, %fd7;
	fma.rn.f64 	%fd6798, %fd674, 0d3FF71547652B82FE, 0d4338000000000000;
	{
	.reg .b32 %temp; 
	mov.b64 	{%r325, %temp}, %fd6798;
	}
	mov.f64 	%fd6799, 0dC338000000000000;
	add.rn.f64 	%fd6800, %fd6798, %fd6799;
	fma.rn.f64 	%fd6801, %fd6800, 0dBFE62E42FEFA39EF, %fd674;
	fma.rn.f64 	%fd6802, %fd6800, 0dBC7ABC9E3B39803F, %fd6801;
	fma.rn.f64 	%fd6803, %fd6802, 0d3E5ADE1569CE2BDF, 0d3E928AF3FCA213EA;
	fma.rn.f64 	%fd6804, %fd6803, %fd6802, 0d3EC71DEE62401315;
	fma.rn.f64 	%fd6805, %fd6804, %fd6802, 0d3EFA01997C89EB71;
	fma.rn.f64 	%fd6806, %fd6805, %fd6802, 0d3F2A01A014761F65;
	fma.rn.f64 	%fd6807, %fd6806, %fd6802, 0d3F56C16C1852B7AF;
	fma.rn.f64 	%fd6808, %fd6807, %fd6802, 0d3F81111111122322;
	fma.rn.f64 	%fd6809, %fd6808, %fd6802, 0d3FA55555555502A1;
	fma.rn.f64 	%fd6810, %fd6809, %fd6802, 0d3FC5555555555511;
	fma.rn.f64 	%fd6811, %fd6810, %fd6802, 0d3FE000000000000B;
	fma.rn.f64 	%fd6812, %fd6811, %fd6802, 0d3FF0000000000000;
	fma.rn.f64 	%fd6813, %fd6812, %fd6802, 0d3FF0000000000000;
	{
	.reg .b32 %temp; 
	mov.b64 	{%r326, %temp}, %fd6813;
	}
	{
	.reg .b32 %temp; 
	mov.b64 	{%temp, %r327}, %fd6813;
	}
	shl.b32 	%r1907, %r325, 20;
	add.s32 	%r1908, %r1907, %r327;
	mov.b64 	%fd32559, {%r326, %r1908};
	{
	.reg .b32 %temp; 
	mov.b64 	{%temp, %r1909}, %fd674;
	}
	mov.b32 	%f179, %r1909;
	abs.f32 	%f55, %f179;
	setp.lt.f32 	%p596, %f55, 0f4086232B;
	@%p596 bra 	$L__BB1_481;
	setp.lt.f64 	%p597, %fd674, 0d0000000000000000;
	add.f64 	%fd6814, %fd674, 0d7FF0000000000000;
	selp.f64 	%fd32559, 0d0000000000000000, %fd6814, %p597;
	setp.geu.f32 	%p598, %f55, 0f40874800;
	@%p598 bra 	$L__BB1_481;
	shr.u32 	%r1910, %r325, 31;
	add.s32 	%r1911, %r325, %r1910;
	shr.s32 	%r1912, %r1911, 1;
	shl.b32 	%r1913, %r1912, 20;
	add.s32 	%r1914, %r327, %r1913;
	mov.b64 	%fd6815, {%r326, %r1914};
	sub.s32 	%r1915, %r325, %r1912;
	shl.b32 	%r1916, %r1915, 20;
	add.s32 	%r1917, %r1916, 1072693248;
	mov.b32 	%r1918, 0;
	mov.b64 	%fd6816, {%r1918, %r1917};
	mul.f64 	%fd32559, %fd6816, %fd6815;
$L__BB1_481:
	mul.f64 	%fd679, %fd32559, 0d3D57ECE53F0B3E55;
	fma.rn.f64 	%fd680, %fd8, 0d393261779432CC64, 0d3D46188568E7BF97;
	mov.f64 	%fd6817, 0dC07F300000000000;
	div.rn.f64 	%fd681, %fd6817, %fd7;
	fma.rn.f64 	%fd6818, %fd681, 0d3FF71547652B82FE, 0d4338000000000000;
	{
	.reg .b32 %temp; 
	mov.b64 	{%r328, %temp}, %fd6818;
	}
	mov.f64 	%fd6819, 0dC338000000000000;
	add.rn.f64 	%fd6820, %fd6818, %fd6819;
	fma.rn.f64 	%fd6821, %fd6820, 0dBFE62E42FEFA39EF, %fd681;
	fma.rn.f64 	%fd6822, %fd6820, 0dBC7ABC9E3B39803F, %fd6821;
	fma.rn.f64 	%fd6823, %fd6822, 0d3E5ADE1569CE2BDF, 0d3E928AF3FCA213EA;
	fma.rn.f64 	%fd6824, %fd6823, %fd6822, 0d3EC71DEE62401315;
	fma.rn.f64 	%fd6825, %fd6824, %fd6822, 0d3EFA01997C89EB71;
	fma.rn.f64 	%fd6826, %fd6825, %fd6822, 0d3F2A01A014761F65;
	fma.rn.f64 	%fd6827, %fd6826, %fd6822, 0d3F56C16C1852B7AF;
	fma.rn.f64 	%fd6828, %fd6827, %fd6822, 0d3F81111111122322;
	fma.rn.f64 	%fd6829, %fd6828, %fd6822, 0d3FA55555555502A1;
	fma.rn.f64 	%fd6830, %fd6829, %fd6822, 0d3FC5555555555511;
	fma.rn.f64 	%fd6831, %fd6830, %fd6822, 0d3FE000000000000B;
	fma.rn.f64 	%fd6832, %fd6831, %fd6822, 0d3FF0000000000000;
	fma.rn.f64 	%fd6833, %fd6832, %fd6822, 0d3FF0000000000000;
	{
	.reg .b32 %temp; 
	mov.b64 	{%r329, %temp}, %fd6833;
	}
	{
	.reg .b32 %temp; 
	mov.b64 	{%temp, %r330}, %fd6833;
	}
	shl.b32 	%r1919, %r328, 20;
	add.s32 	%r1920, %r1919, %r330;
	mov.b64 	%fd32560, {%r329, %r1920};
	{
	.reg .b32 %temp; 
	mov.b64 	{%temp, %r1921}, %fd681;
	}
	mov.b32 	%f180, %r1921;
	abs.f32 	%f56, %f180;
	setp.lt.f32 	%p599, %f56, 0f4086232B;
	@%p599 bra 	$L__BB1_484;
	setp.lt.f64 	%p600, %fd681, 0d0000000000000000;
	add.f64 	%fd6834, %fd681, 0d7FF0000000000000;
	selp.f64 	%fd32560, 0d0000000000000000, %fd6834, %p600;
	setp.geu.f32 	%p601, %f56, 0f40874800;
	@%p601 bra 	$L__BB1_484;
	shr.u32 	%r1922, %r328, 31;
	add.s32 	%r1923, %r328, %r1922;
	shr.s32 	%r1924, %r1923, 1;
	shl.b32 	%r1925, %r1924, 20;
	add.s32 	%r1926, %r330, %r1925;
	mov.b64 	%fd6835, {%r329, %r1926};
	sub.s32 	%r1927, %r328, %r1924;
	shl.b32 	%r1928, %r1927, 20;
	add.s32 	%r1929, %r1928, 1072693248;
	mov.b32 	%r1930, 0;
	mov.b64 	%fd6836, {%r1930, %r1929};
	mul.f64 	%fd32560, %fd6836, %fd6835;
$L__BB1_484:
	mul.f64 	%fd6837, %fd7, 0d3C712DB42B65689E;
	mul.f64 	%fd6838, %fd7, %fd6837;
	mul.f64 	%fd686, %fd6838, %fd32560;
	mov.f64 	%fd6839, 0dC0A48C0000000000;
	div.rn.f64 	%fd687, %fd6839, %fd7;
	fma.rn.f64 	%fd6840, %fd687, 0d3FF71547652B82FE, 0d4338000000000000;
	{
	.reg .b32 %temp; 
	mov.b64 	{%r331, %temp}, %fd6840;
	}
	mov.f64 	%fd6841, 0dC338000000000000;
	add.rn.f64 	%fd6842, %fd6840, %fd6841;
	fma.rn.f64 	%fd6843, %fd6842, 0dBFE62E42FEFA39EF, %fd687;
	fma.rn.f64 	%fd6844, %fd6842, 0dBC7ABC9E3B39803F, %fd6843;
	fma.rn.f64 	%fd6845, %fd6844, 0d3E5ADE1569CE2BDF, 0d3E928AF3FCA213EA;
	fma.rn.f64 	%fd6846, %fd6845, %fd6844, 0d3EC71DEE62401315;
	fma.rn.f64 	%fd6847, %fd6846, %fd6844, 0d3EFA01997C89EB71;
	fma.rn.f64 	%fd6848, %fd6847, %fd6844, 0d3F2A01A014761F65;
	fma.rn.f64 	%fd6849, %fd6848, %fd6844, 0d3F56C16C1852B7AF;
	fma.rn.f64 	%fd6850, %fd6849, %fd6844, 0d3F81111111122322;
	fma.rn.f64 	%fd6851, %fd6850, %fd6844, 0d3FA55555555502A1;
	fma.rn.f64 	%fd6852, %fd6851, %fd6844, 0d3FC5555555555511;
	fma.rn.f64 	%fd6853, %fd6852, %fd6844, 0d3FE000000000000B;
	fma.rn.f64 	%fd6854, %fd6853, %fd6844, 0d3FF0000000000000;
	fma.rn.f64 	%fd6855, %fd6854, %fd6844, 0d3FF0000000000000;
	{
	.reg .b32 %temp; 
	mov.b64 	{%r332, %temp}, %fd6855;
	}
	{
	.reg .b32 %temp; 
	mov.b64 	{%temp, %r333}, %fd6855;
	}
	shl.b32 	%r1931, %r331, 20;
	add.s32 	%r1932, %r1931, %r333;
	mov.b64 	%fd32561, {%r332, %r1932};
	{
	.reg .b32 %temp; 
	mov.b64 	{%temp, %r1933}, %fd687;
	}
	mov.b32 	%f181, %r1933;
	abs.f32 	%f57, %f181;
	setp.lt.f32 	%p602, %f57, 0f4086232B;
	@%p602 bra 	$L__BB1_487;
	setp.lt.f64 	%p603, %fd687, 0d0000000000000000;
	add.f64 	%fd6856, %fd687, 0d7FF0000000000000;
	selp.f64 	%fd32561, 0d0000000000000000, %fd6856, %p603;
	setp.geu.f32 	%p604, %f57, 0f40874800;
	@%p604 bra 	$L__BB1_487;
	shr.u32 	%r1934, %r331, 31;
	add.s32 	%r1935, %r331, %r1934;
	shr.s32 	%r1936, %r1935, 1;
	shl.b32 	%r1937, %r1936, 20;
	add.s32 	%r1938, %r333, %r1937;
	mov.b64 	%fd6857, {%r332, %r1938};
	sub.s32 	%r1939, %r331, %r1936;
	shl.b32 	%r1940, %r1939, 20;
	add.s32 	%r1941, %r1940, 1072693248;
	mov.b32 	%r1942, 0;
	mov.b64 	%fd6858, {%r1942, %r1941};
	mul.f64 	%fd32561, %fd6858, %fd6857;
$L__BB1_487:
	setp.neu.f64 	%p605, %fd26, 0d0000000000000000;
	mul.f64 	%fd692, %fd32561, 0d3D0B05876E5B0120;
	mov.f64 	%fd6859, 0d4012000000000000;
	{
	.reg .b32 %temp; 
	mov.b64 	{%temp, %r334}, %fd6859;
	}
	and.b32  	%r335, %r334, 2146435072;
	@%p605 bra 	$L__BB1_489;
	setp.eq.s32 	%p607, %r335, 1075838976;
	selp.b32 	%r1943, %r12, 0, %p607;
	setp.lt.s32 	%p608, %r334, 0;
	or.b32  	%r1944, %r1943, 2146435072;
	selp.b32 	%r1945, %r1944, %r1943, %p608;
	mov.b32 	%r1946, 0;
	mov.b64 	%fd32563, {%r1946, %r1945};
	bra.uni 	$L__BB1_490;
$L__BB1_489:
	setp.lt.s32 	%p606, %r12, 0;
	{ // callseq 93, 0
	.param .b64 param0;
	st.param.f64 	[param0], %fd27;
	.param .b64 param1;
	st.param.f64 	[param1], 0d4012000000000000;
	.param .b64 retval0;
	call.uni (retval0), 
	__internal_accurate_pow, 
	(
	param0, 
	param1
	);
	ld.param.f64 	%fd6860, [retval0];
	} // callseq 93
	selp.f64 	%fd32563, 0dFFF8000000000000, %fd6860, %p606;
$L__BB1_490:
	add.f64 	%fd6862, %fd26, 0d4012000000000000;
	{
	.reg .b32 %temp; 
	mov.b64 	{%temp, %r1947}, %fd6862;
	}
	and.b32  	%r1948, %r1947, 2146435072;
	setp.ne.s32 	%p609, %r1948, 2146435072;
	@%p609 bra 	$L__BB1_495;
	setp.num.f64 	%p610, %fd26, %fd26;
	@%p610 bra 	$L__BB1_493;
	mov.f64 	%fd6863, 0d4012000000000000;
	add.rn.f64 	%fd32563, %fd26, %fd6863;
	bra.uni 	$L__BB1_495;
$L__BB1_493:
	setp.neu.f64 	%p611, %fd27, 0d7FF0000000000000;
	@%p611 bra 	$L__BB1_495;
	setp.eq.s32 	%p612, %r335, 1075838976;
	setp.lt.s32 	%p613, %r12, 0;
	setp.lt.s32 	%p614, %r334, 0;
	selp.b32 	%r1950, 0, 2146435072, %p614;
	and.b32  	%r1951, %r334, 2147483647;
	setp.ne.s32 	%p615, %r1951, 1071644672;
	or.b32  	%r1952, %r1950, -2147483648;
	selp.b32 	%r1953, %r1952, %r1950, %p615;
	selp.b32 	%r1954, %r1953, %r1950, %p612;
	selp.b32 	%r1955, %r1954, %r1950, %p613;
	mov.b32 	%r1956, 0;
	mov.b64 	%fd32563, {%r1956, %r1955};
$L__BB1_495:
	setp.eq.f64 	%p616, %fd26, 0d3FF0000000000000;
	setp.neu.f64 	%p617, %fd26, 0d0000000000000000;
	mul.f64 	%fd6864, %fd32563, 0d3A1FB0F6BE506019;
	selp.f64 	%fd699, 0d3A1FB0F6BE506019, %fd6864, %p616;
	mov.f64 	%fd6865, 0d3FEB333333333333;
	{
	.reg .b32 %temp; 
	mov.b64 	{%temp, %r336}, %fd6865;
	}
	and.b32  	%r337, %r336, 2146435072;
	@%p617 bra 	$L__BB1_497;
	setp.eq.s32 	%p619, %r337, 1127219200;
	selp.b32 	%r1957, %r12, 0, %p619;
	setp.lt.s32 	%p620, %r336, 0;
	or.b32  	%r1958, %r1957, 2146435072;
	selp.b32 	%r1959, %r1958, %r1957, %p620;
	mov.b32 	%r1960, 0;
	mov.b64 	%fd32565, {%r1960, %r1959};
	bra.uni 	$L__BB1_498;
$L__BB1_497:
	setp.lt.s32 	%p618, %r12, 0;
	{ // callseq 94, 0
	.param .b64 param0;
	st.param.f64 	[param0], %fd27;
	.param .b64 param1;
	st.param.f64 	[param1], 0d3FEB333333333333;
	.param .b64 retval0;
	call.uni (retval0), 
	__internal_accurate_pow, 
	(
	param0, 
	param1
	);
	ld.param.f64 	%fd6866, [retval0];
	} // callseq 94
	selp.f64 	%fd32565, 0dFFF8000000000000, %fd6866, %p618;
$L__BB1_498:
	add.f64 	%fd6868, %fd26, 0d3FEB333333333333;
	{
	.reg .b32 %temp; 
	mov.b64 	{%temp, %r1961}, %fd6868;
	}
	and.b32  	%r1962, %r1961, 2146435072;
	setp.ne.s32 	%p621, %r1962, 2146435072;
	@%p621 bra 	$L__BB1_503;
	setp.num.f64 	%p622, %fd26, %fd26;
	@%p622 bra 	$L__BB1_501;
	mov.f64 	%fd6869, 0d3FEB333333333333;
	add.rn.f64 	%fd32565, %fd26, %fd6869;
	bra.uni 	$L__BB1_503;
$L__BB1_501:
	setp.neu.f64 	%p623, %fd27, 0d7FF0000000000000;
	@%p623 bra 	$L__BB1_503;
	setp.eq.s32 	%p624, %r337, 1127219200;
	setp.lt.s32 	%p625, %r12, 0;
	setp.lt.s32 	%p626, %r336, 0;
	selp.b32 	%r1964, 0, 2146435072, %p626;
	and.b32  	%r1965, %r336, 2147483647;
	setp.ne.s32 	%p627, %r1965, 1071644672;
	or.b32  	%r1966, %r1964, -2147483648;
	selp.b32 	%r1967, %r1966, %r1964, %p627;
	selp.b32 	%r1968, %r1967, %r1964, %p624;
	selp.b32 	%r1969, %r1968, %r1964, %p625;
	mov.b32 	%r1970, 0;
	mov.b64 	%fd32565, {%r1970, %r1969};
$L__BB1_503:
	mul.f64 	%fd706, %fd8, %fd699;
	setp.eq.f64 	%p628, %fd26, 0d3FF0000000000000;
	mul.f64 	%fd6870, %fd32565, 0d3DA07E1FE91B0B70;
	selp.f64 	%fd6871, 0d3DA07E1FE91B0B70, %fd6870, %p628;
	div.rn.f64 	%fd707, %fd706, %fd6871;
	{
	.reg .b32 %temp; 
	mov.b64 	{%temp, %r3262}, %fd707;
	}
	{
	.reg .b32 %temp; 
	mov.b64 	{%r3263, %temp}, %fd707;
	}
	setp.gt.s32 	%p629, %r3262, 1048575;
	mov.b32 	%r3264, -1023;
	mov.f64 	%fd32566, %fd707;
	@%p629 bra 	$L__BB1_505;
	mul.f64 	%fd32566, %fd707, 0d4350000000000000;
	{
	.reg .b32 %temp; 
	mov.b64 	{%temp, %r3262}, %fd32566;
	}
	{
	.reg .b32 %temp; 
	mov.b64 	{%r3263, %temp}, %fd32566;
	}
	mov.b32 	%r3264, -1077;
$L__BB1_505:
	add.s32 	%r1973, %r3262, -1;
	setp.gt.u32 	%p630, %r1973, 2146435070;
	@%p630 bra 	$L__BB1_509;
	shr.u32 	%r1976, %r3262, 20;
	add.s32 	%r3265, %r3264, %r1976;
	and.b32  	%r1977, %r3262, 1048575;
	or.b32  	%r1978, %r1977, 1072693248;
	mov.b64 	%fd32567, {%r3263, %r1978};
	setp.lt.u32 	%p632, %r1978, 1073127583;
	@%p632 bra 	$L__BB1_508;
	{
	.reg .b32 %temp; 
	mov.b64 	{%r1979, %temp}, %fd32567;
	}
	{
	.reg .b32 %temp; 
	mov.b64 	{%temp, %r1980}, %fd32567;
	}
	add.s32 	%r1981, %r1980, -1048576;
	mov.b64 	%fd32567, {%r1979, %r1981};
	add.s32 	%r3265, %r3265, 1;
$L__BB1_508:
	add.f64 	%fd6873, %fd32567, 0dBFF0000000000000;
	add.f64 	%fd6874, %fd32567, 0d3FF0000000000000;
	rcp.approx.ftz.f64 	%fd6875, %fd6874;
	neg.f64 	%fd6876, %fd6874;
	fma.rn.f64 	%fd6877, %fd6876, %fd6875, 0d3FF0000000000000;
	fma.rn.f64 	%fd6878, %fd6877, %fd6877, %fd6877;
	fma.rn.f64 	%fd6879, %fd6878, %fd6875, %fd6875;
	mul.f64 	%fd6880, %fd6873, %fd6879;
	fma.rn.f64 	%fd6881, %fd6873, %fd6879, %fd6880;
	mul.f64 	%fd6882, %fd6881, %fd6881;
	fma.rn.f64 	%fd6883, %fd6882, 0d3EB1380B3AE80F1E, 0d3ED0EE258B7A8B04;
	fma.rn.f64 	%fd6884, %fd6883, %fd6882, 0d3EF3B2669F02676F;
	fma.rn.f64 	%fd6885, %fd6884, %fd6882, 0d3F1745CBA9AB0956;
	fma.rn.f64 	%fd6886, %fd6885, %fd6882, 0d3F3C71C72D1B5154;
	fma.rn.f64 	%fd6887, %fd6886, %fd6882, 0d3F624924923BE72D;
	fma.rn.f64 	%fd6888, %fd6887, %fd6882, 0d3F8999999999A3C4;
	fma.rn.f64 	%fd6889, %fd6888, %fd6882, 0d3FB5555555555554;
	sub.f64 	%fd6890, %fd6873, %fd6881;
	add.f64 	%fd6891, %fd6890, %fd6890;
	neg.f64 	%fd6892, %fd6881;
	fma.rn.f64 	%fd6893, %fd6892, %fd6873, %fd6891;
	mul.f64 	%fd6894, %fd6879, %fd6893;
	mul.f64 	%fd6895, %fd6882, %fd6889;
	fma.rn.f64 	%fd6896, %fd6895, %fd6881, %fd6894;
	xor.b32  	%r1982, %r3265, -2147483648;
	mov.b32 	%r1983, 1127219200;
	mov.b64 	%fd6897, {%r1982, %r1983};
	mov.b32 	%r1984, -2147483648;
	mov.b64 	%fd6898, {%r1984, %r1983};
	sub.f64 	%fd6899, %fd6897, %fd6898;
	fma.rn.f64 	%fd6900, %fd6899, 0d3FE62E42FEFA39EF, %fd6881;
	fma.rn.f64 	%fd6901, %fd6899, 0dBFE62E42FEFA39EF, %fd6900;
	sub.f64 	%fd6902, %fd6901, %fd6881;
	sub.f64 	%fd6903, %fd6896, %fd6902;
	fma.rn.f64 	%fd6904, %fd6899, 0d3C7ABC9E3B39803F, %fd6903;
	add.f64 	%fd32568, %fd6900, %fd6904;
	bra.uni 	$L__BB1_510;
$L__BB1_509:
	fma.rn.f64 	%fd6872, %fd32566, 0d7FF0000000000000, 0d7FF0000000000000;
	{
	.reg .b32 %temp; 
	mov.b64 	{%temp, %r1974}, %fd32566;
	}
	and.b32  	%r1975, %r1974, 2147483647;
	setp.eq.s32 	%p631, %r1975, 0;
	selp.f64 	%fd32568, 0dFFF0000000000000, %fd6872, %p631;
$L__BB1_510:
	setp.eq.s32 	%p633, %r30, 1062207488;
	mul.f64 	%fd6905, %fd32568, 0d3C695355BAAAFAD3;
	fma.rn.f64 	%fd716, %fd32568, 0d3FDBCB7B1526E50E, %fd6905;
	{
	.reg .b32 %temp; 
	mov.b64 	{%temp, %r348}, %fd716;
	}
	abs.f64 	%fd717, %fd716;
	{ // callseq 95, 0
	.param .b64 param0;
	st.param.f64 	[param0], %fd717;
	.param .b64 param1;
	st.param.f64 	[param1], 0d4000000000000000;
	.param .b64 retval0;
	call.uni (retval0), 
	__internal_accurate_pow, 
	(
	param0, 
	param1
	);
	ld.param.f64 	%fd6906, [retval0];
	} // callseq 95
	setp.lt.s32 	%p634, %r348, 0;
	neg.f64 	%fd6908, %fd6906;
	selp.f64 	%fd6909, %fd6908, %fd6906, %p633;
	selp.f64 	%fd32570, %fd6909, %fd6906, %p634;
	setp.neu.f64 	%p635, %fd716, 0d0000000000000000;
	@%p635 bra 	$L__BB1_512;
	selp.b32 	%r1986, %r348, 0, %p633;
	setp.lt.s32 	%p637, %r749, 0;
	or.b32  	%r1987, %r1986, 2146435072;
	selp.b32 	%r1988, %r1987, %r1986, %p637;
	mov.b32 	%r1989, 0;
	mov.b64 	%fd32570, {%r1989, %r1988};
$L__BB1_512:
	add.f64 	%fd6910, %fd716, 0d4000000000000000;
	{
	.reg .b32 %temp; 
	mov.b64 	{%temp, %r1990}, %fd6910;
	}
	and.b32  	%r1991, %r1990, 2146435072;
	setp.ne.s32 	%p638, %r1991, 2146435072;
	@%p638 bra 	$L__BB1_517;
	setp.num.f64 	%p639, %fd716, %fd716;
	@%p639 bra 	$L__BB1_515;
	mov.f64 	%fd6911, 0d4000000000000000;
	add.rn.f64 	%fd32570, %fd716, %fd6911;
	bra.uni 	$L__BB1_517;
$L__BB1_515:
	setp.neu.f64 	%p640, %fd717, 0d7FF0000000000000;
	@%p640 bra 	$L__BB1_517;
	setp.lt.s32 	%p643, %r749, 0;
	selp.b32 	%r1993, 0, 2146435072, %p643;
	and.b32  	%r1994, %r749, 2147483647;
	setp.ne.s32 	%p644, %r1994, 1071644672;
	or.b32  	%r1995, %r1993, -2147483648;
	selp.b32 	%r1996, %r1995, %r1993, %p644;
	selp.b32 	%r1997, %r1996, %r1993, %p633;
	selp.b32 	%r1998, %r1997, %r1993, %p634;
	mov.b32 	%r1999, 0;
	mov.b64 	%fd32570, {%r1999, %r1998};
$L__BB1_517:
	setp.lt.s32 	%p645, %r31, 0;
	setp.eq.f64 	%p646, %fd716, 0d3FF0000000000000;
	add.f64 	%fd6912, %fd32570, 0d3FF0000000000000;
	rcp.rn.f64 	%fd6913, %fd6912;
	selp.f64 	%fd6914, 0d3FE0000000000000, %fd6913, %p646;
	{
	.reg .b32 %temp; 
	mov.b64 	{%temp, %r349}, %fd6914;
	}
	shr.u32 	%r2000, %r349, 20;
	and.b32  	%r2001, %r2000, 2047;
	add.s32 	%r2002, %r2001, -1012;
	mov.b64 	%rd202, %fd6914;
	shl.b64 	%rd203, %rd202, %r2002;
	setp.eq.s64 	%p647, %rd203, -9223372036854775808;
	{ // callseq 96, 0
	.param .b64 param0;
	st.param.f64 	[param0], 0d3FE3333333333333;
	.param .b64 param1;
	st.param.f64 	[param1], %fd6914;
	.param .b64 retval0;
	call.uni (retval0), 
	__internal_accurate_pow, 
	(
	param0, 
	param1
	);
	ld.param.f64 	%fd6915, [retval0];
	} // callseq 96
	neg.f64 	%fd6917, %fd6915;
	selp.f64 	%fd6918, %fd6917, %fd6915, %p647;
	selp.f64 	%fd6919, %fd6918, %fd6915, %p645;
	cvt.rzi.f64.f64 	%fd6920, %fd6914;
	setp.neu.f64 	%p648, %fd6914, %fd6920;
	selp.f64 	%fd6922, 0dFFF8000000000000, %fd6919, %p648;
	selp.f64 	%fd32571, %fd6922, %fd6919, %p645;
	add.f64 	%fd6923, %fd6914, 0d3FE3333333333333;
	{
	.reg .b32 %temp; 
	mov.b64 	{%temp, %r2003}, %fd6923;
	}
	and.b32  	%r2004, %r2003, 2146435072;
	setp.ne.s32 	%p649, %r2004, 2146435072;
	@%p649 bra 	$L__BB1_522;
	setp.num.f64 	%p650, %fd6914, %fd6914;
	@%p650 bra 	$L__BB1_520;
	mov.f64 	%fd6925, 0d3FE3333333333333;
	add.rn.f64 	%fd32571, %fd6925, %fd6914;
	bra.uni 	$L__BB1_522;
$L__BB1_520:
	abs.f64 	%fd6924, %fd6914;
	setp.neu.f64 	%p651, %fd6924, 0d7FF0000000000000;
	@%p651 bra 	$L__BB1_522;
	shr.s32 	%r2005, %r349, 31;
	and.b32  	%r2006, %r2005, 2146435072;
	mov.b32 	%r2007, 0;
	mov.b64 	%fd32571, {%r2007, %r2006};
$L__BB1_522:
	setp.eq.f64 	%p652, %fd6914, 0d0000000000000000;
	selp.f64 	%fd6926, 0d3FF0000000000000, %fd32571, %p652;
	add.f64 	%fd6927, %fd707, 0d3FF0000000000000;
	div.rn.f64 	%fd6928, %fd706, %fd6927;
	mul.f64 	%fd729, %fd6928, %fd6926;
	mov.f64 	%fd6929, 0d4085E00000000000;
	div.rn.f64 	%fd730, %fd6929, %fd7;
	fma.rn.f64 	%fd6930, %fd730, 0d3FF71547652B82FE, 0d4338000000000000;
	{
	.reg .b32 %temp; 
	mov.b64 	{%r350, %temp}, %fd6930;
	}
	mov.f64 	%fd6931, 0dC338000000000000;
	add.rn.f64 	%fd6932, %fd6930, %fd6931;
	fma.rn.f64 	%fd6933, %fd6932, 0dBFE62E42FEFA39EF, %fd730;
	fma.rn.f64 	%fd6934, %fd6932, 0dBC7ABC9E3B39803F, %fd6933;
	fma.rn.f64 	%fd6935, %fd6934, 0d3E5ADE1569CE2BDF, 0d3E928AF3FCA213EA;
	fma.rn.f64 	%fd6936, %fd6935, %fd6934, 0d3EC71DEE62401315;
	fma.rn.f64 	%fd6937, %fd6936, %fd6934, 0d3EFA01997C89EB71;
	fma.rn.f64 	%fd6938, %fd6937, %fd6934, 0d3F2A01A014761F65;
	fma.rn.f64 	%fd6939, %fd6938, %fd6934, 0d3F56C16C1852B7AF;
	fma.rn.f64 	%fd6940, %fd6939, %fd6934, 0d3F81111111122322;
	fma.rn.f64 	%fd6941, %fd6940, %fd6934, 0d3FA55555555502A1;
	fma.rn.f64 	%fd6942, %fd6941, %fd6934, 0d3FC5555555555511;
	fma.rn.f64 	%fd6943, %fd6942, %fd6934, 0d3FE000000000000B;
	fma.rn.f64 	%fd6944, %fd6943, %fd6934, 0d3FF0000000000000;
	fma.rn.f64 	%fd6945, %fd6944, %fd6934, 0d3FF0000000000000;
	{
	.reg .b32 %temp; 
	mov.b64 	{%r351, %temp}, %fd6945;
	}
	{
	.reg .b32 %temp; 
	mov.b64 	{%temp, %r352}, %fd6945;
	}
	shl.b32 	%r2008, %r350, 20;
	add.s32 	%r2009, %r2008, %r352;
	mov.b64 	%fd32572, {%r351, %r2009};
	{
	.reg .b32 %temp; 
	mov.b64 	{%temp, %r2010}, %fd730;
	}
	mov.b32 	%f182, %r2010;
	abs.f32 	%f58, %f182;
	setp.lt.f32 	%p653, %f58, 0f4086232B;
	@%p653 bra 	$L__BB1_525;
	setp.lt.f64 	%p654, %fd730, 0d0000000000000000;
	add.f64 	%fd6946, %fd730, 0d7FF0000000000000;
	selp.f64 	%fd32572, 0d0000000000000000, %fd6946, %p654;
	setp.geu.f32 	%p655, %f58, 0f40874800;
	@%p655 bra 	$L__BB1_525;
	shr.u32 	%r2011, %r350, 31;
	add.s32 	%r2012, %r350, %r2011;
	shr.s32 	%r2013, %r2012, 1;
	shl.b32 	%r2014, %r2013, 20;
	add.s32 	%r2015, %r352, %r2014;
	mov.b64 	%fd6947, {%r351, %r2015};
	sub.s32 	%r2016, %r350, %r2013;
	shl.b32 	%r2017, %r2016, 20;
	add.s32 	%r2018, %r2017, 1072693248;
	mov.b32 	%r2019, 0;
	mov.b64 	%fd6948, {%r2019, %r2018};
	mul.f64 	%fd32572, %fd6948, %fd6947;
$L__BB1_525:
	mul.f64 	%fd735, %fd32572, 0d3D6A636641C4DF1A;
	mov.f64 	%fd6949, 0d4076D00000000000;
	div.rn.f64 	%fd736, %fd6949, %fd7;
	fma.rn.f64 	%fd6950, %fd736, 0d3FF71547652B82FE, 0d4338000000000000;
	{
	.reg .b32 %temp; 
	mov.b64 	{%r353, %temp}, %fd6950;
	}
	mov.f64 	%fd6951, 0dC338000000000000;
	add.rn.f64 	%fd6952, %fd6950, %fd6951;
	fma.rn.f64 	%fd6953, %fd6952, 0dBFE62E42FEFA39EF, %fd736;
	fma.rn.f64 	%fd6954, %fd6952, 0dBC7ABC9E3B39803F, %fd6953;
	fma.rn.f64 	%fd6955, %fd6954, 0d3E5ADE1569CE2BDF, 0d3E928AF3FCA213EA;
	fma.rn.f64 	%fd6956, %fd6955, %fd6954, 0d3EC71DEE62401315;
	fma.rn.f64 	%fd6957, %fd6956, %fd6954, 0d3EFA01997C89EB71;
	fma.rn.f64 	%fd6958, %fd6957, %fd6954, 0d3F2A01A014761F65;
	fma.rn.f64 	%fd6959, %fd6958, %fd6954, 0d3F56C16C1852B7AF;
	fma.rn.f64 	%fd6960, %fd6959, %fd6954, 0d3F81111111122322;
	fma.rn.f64 	%fd6961, %fd6960, %fd6954, 0d3FA55555555502A1;
	fma.rn.f64 	%fd6962, %fd6961, %fd6954, 0d3FC5555555555511;
	fma.rn.f64 	%fd6963, %fd6962, %fd6954, 0d3FE000000000000B;
	fma.rn.f64 	%fd6964, %fd6963, %fd6954, 0d3FF0000000000000;
	fma.rn.f64 	%fd6965, %fd6964, %fd6954, 0d3FF0000000000000;
	{
	.reg .b32 %temp; 
	mov.b64 	{%r354, %temp}, %fd6965;
	}
	{
	.reg .b32 %temp; 
	mov.b64 	{%temp, %r355}, %fd6965;
	}
	shl.b32 	%r2020, %r353, 20;
	add.s32 	%r2021, %r2020, %r355;
	mov.b64 	%fd32573, {%r354, %r2021};
	{
	.reg .b32 %temp; 
	mov.b64 	{%temp, %r2022}, %fd736;
	}
	mov.b32 	%f183, %r2022;
	abs.f32 	%f59, %f183;
	setp.lt.f32 	%p656, %f59, 0f4086232B;
	@%p656 bra 	$L__BB1_528;
	setp.lt.f64 	%p657, %fd736, 0d0000000000000000;
	add.f64 	%fd6966, %fd736, 0d7FF0000000000000;
	selp.f64 	%fd32573, 0d0000000000000000, %fd6966, %p657;
	setp.geu.f32 	%p658, %f59, 0f40874800;
	@%p658 bra 	$L__BB1_528;
	shr.u32 	%r2023, %r353, 31;
	add.s32 	%r2024, %r353, %r2023;
	shr.s32 	%r2025, %r2024, 1;
	shl.b32 	%r2026, %r2025, 20;
	add.s32 	%r2027, %r355, %r2026;
	mov.b64 	%fd6967, {%r354, %r2027};
	sub.s32 	%r2028, %r353, %r2025;
	shl.b32 	%r2029, %r2028, 20;
	add.s32 	%r2030, %r2029, 1072693248;
	mov.b32 	%r2031, 0;
	mov.b64 	%fd6968, {%r2031, %r2030};
	mul.f64 	%fd32573, %fd6968, %fd6967;
$L__BB1_528:
	mul.f64 	%fd741, %fd32573, 0d3D86DEADF4BBB049;
	mov.f64 	%fd6969, 0d4068600000000000;
	div.rn.f64 	%fd742, %fd6969, %fd7;
	fma.rn.f64 	%fd6970, %fd742, 0d3FF71547652B82FE, 0d4338000000000000;
	{
	.reg .b32 %temp; 
	mov.b64 	{%r356, %temp}, %fd6970;
	}
	mov.f64 	%fd6971, 0dC338000000000000;
	add.rn.f64 	%fd6972, %fd6970, %fd6971;
	fma.rn.f64 	%fd6973, %fd6972, 0dBFE62E42FEFA39EF, %fd742;
	fma.rn.f64 	%fd6974, %fd6972, 0dBC7ABC9E3B39803F, %fd6973;
	fma.rn.f64 	%fd6975, %fd6974, 0d3E5ADE1569CE2BDF, 0d3E928AF3FCA213EA;
	fma.rn.f64 	%fd6976, %fd6975, %fd6974, 0d3EC71DEE62401315;
	fma.rn.f64 	%fd6977, %fd6976, %fd6974, 0d3EFA01997C89EB71;
	fma.rn.f64 	%fd6978, %fd6977, %fd6974, 0d3F2A01A014761F65;
	fma.rn.f64 	%fd6979, %fd6978, %fd6974, 0d3F56C16C1852B7AF;
	fma.rn.f64 	%fd6980, %fd6979, %fd6974, 0d3F81111111122322;
	fma.rn.f64 	%fd6981, %fd6980, %fd6974, 0d3FA55555555502A1;
	fma.rn.f64 	%fd6982, %fd6981, %fd6974, 0d3FC5555555555511;
	fma.rn.f64 	%fd6983, %fd6982, %fd6974, 0d3FE000000000000B;
	fma.rn.f64 	%fd6984, %fd6983, %fd6974, 0d3FF0000000000000;
	fma.rn.f64 	%fd6985, %fd6984, %fd6974, 0d3FF0000000000000;
	{
	.reg .b32 %temp; 
	mov.b64 	{%r357, %temp}, %fd6985;
	}
	{
	.reg .b32 %temp; 
	mov.b64 	{%temp, %r358}, %fd6985;
	}
	shl.b32 	%r2032, %r356, 20;
	add.s32 	%r2033, %r2032, %r358;
	mov.b64 	%fd32574, {%r357, %r2033};
	{
	.reg .b32 %temp; 
	mov.b64 	{%temp, %r2034}, %fd742;
	}
	mov.b32 	%f184, %r2034;
	abs.f32 	%f60, %f184;
	setp.lt.f32 	%p659, %f60, 0f4086232B;
	@%p659 bra 	$L__BB1_531;
	setp.lt.f64 	%p660, %fd742, 0d0000000000000000;
	add.f64 	%fd6986, %fd742, 0d7FF0000000000000;
	selp.f64 	%fd32574, 0d0000000000000000, %fd6986, %p660;
	setp.geu.f32 	%p661, %f60, 0f40874800;
	@%p661 bra 	$L__BB1_531;
	shr.u32 	%r2035, %r356, 31;
	add.s32 	%r2036, %r356, %r2035;
	shr.s32 	%r2037, %r2036, 1;
	shl.b32 	%r2038, %r2037, 20;
	add.s32 	%r2039, %r358, %r2038;
	mov.b64 	%fd6987, {%r357, %r2039};
	sub.s32 	%r2040, %r356, %r2037;
	shl.b32 	%r2041, %r2040, 20;
	add.s32 	%r2042, %r2041, 1072693248;
	mov.b32 	%r2043, 0;
	mov.b64 	%fd6988, {%r2043, %r2042};
	mul.f64 	%fd32574, %fd6988, %fd6987;
$L__BB1_531:
	mul.f64 	%fd747, %fd32574, 0d3D46849B86A12B9B;
	mul.f64 	%fd748, %fd32573, 0d3D9359F5A7B28179;
	mul.f64 	%fd749, %fd32559, 0d3D78A10A1B4047B2;
	mov.f64 	%fd6989, 0d408AB80000000000;
	div.rn.f64 	%fd750, %fd6989, %fd7;
	fma.rn.f64 	%fd6990, %fd750, 0d3FF71547652B82FE, 0d4338000000000000;
	{
	.reg .b32 %temp; 
	mov.b64 	{%r359, %temp}, %fd6990;
	}
	mov.f64 	%fd6991, 0dC338000000000000;
	add.rn.f64 	%fd6992, %fd6990, %fd6991;
	fma.rn.f64 	%fd6993, %fd6992, 0dBFE62E42FEFA39EF, %fd750;
	fma.rn.f64 	%fd6994, %fd6992, 0dBC7ABC9E3B39803F, %fd6993;
	fma.rn.f64 	%fd6995, %fd6994, 0d3E5ADE1569CE2BDF, 0d3E928AF3FCA213EA;
	fma.rn.f64 	%fd6996, %fd6995, %fd6994, 0d3EC71DEE62401315;
	fma.rn.f64 	%fd6997, %fd6996, %fd6994, 0d3EFA01997C89EB71;
	fma.rn.f64 	%fd6998, %fd6997, %fd6994, 0d3F2A01A014761F65;
	fma.rn.f64 	%fd6999, %fd6998, %fd6994, 0d3F56C16C1852B7AF;
	fma.rn.f64 	%fd7000, %fd6999, %fd6994, 0d3F81111111122322;
	fma.rn.f64 	%fd7001, %fd7000, %fd6994, 0d3FA55555555502A1;
	fma.rn.f64 	%fd7002, %fd7001, %fd6994, 0d3FC5555555555511;
	fma.rn.f64 	%fd7003, %fd7002, %fd6994, 0d3FE000000000000B;
	fma.rn.f64 	%fd7004, %fd7003, %fd6994, 0d3FF0000000000000;
	fma.rn.f64 	%fd7005, %fd7004, %fd6994, 0d3FF0000000000000;
	{
	.reg .b32 %temp; 
	mov.b64 	{%r360, %temp}, %fd7005;
	}
	{
	.reg .b32 %temp; 
	mov.b64 	{%temp, %r361}, %fd7005;
	}
	shl.b32 	%r2044, %r359, 20;
	add.s32 	%r2045, %r2044, %r361;
	mov.b64 	%fd32575, {%r360, %r2045};
	{
	.reg .b32 %temp; 
	mov.b64 	{%temp, %r2046}, %fd750;
	}
	mov.b32 	%f185, %r2046;
	abs.f32 	%f61, %f185;
	setp.lt.f32 	%p662, %f61, 0f4086232B;
	@%p662 bra 	$L__BB1_534;
	setp.lt.f64 	%p663, %fd750, 0d0000000000000000;
	add.f64 	%fd7006, %fd750, 0d7FF0000000000000;
	selp.f64 	%fd32575, 0d0000000000000000, %fd7006, %p663;
	setp.geu.f32 	%p664, %f61, 0f40874800;
	@%p664 bra 	$L__BB1_534;
	shr.u32 	%r2047, %r359, 31;
	add.s32 	%r2048, %r359, %r2047;
	shr.s32 	%r2049, %r2048, 1;
	shl.b32 	%r2050, %r2049, 20;
	add.s32 	%r2051, %r361, %r2050;
	mov.b64 	%fd7007, {%r360, %r2051};
	sub.s32 	%r2052, %r359, %r2049;
	shl.b32 	%r2053, %r2052, 20;
	add.s32 	%r2054, %r2053, 1072693248;
	mov.b32 	%r2055, 0;
	mov.b64 	%fd7008, {%r2055, %r2054};
	mul.f64 	%fd32575, %fd7008, %fd7007;
$L__BB1_534:
	mul.f64 	%fd755, %fd32575, 0d3D27A4D6808FA0FC;
	mov.f64 	%fd7009, 0d4090400000000000;
	div.rn.f64 	%fd756, %fd7009, %fd7;
	fma.rn.f64 	%fd7010, %fd756, 0d3FF71547652B82FE, 0d4338000000000000;
	{
	.reg .b32 %temp; 
	mov.b64 	{%r362, %temp}, %fd7010;
	}
	mov.f64 	%fd7011, 0dC338000000000000;
	add.rn.f64 	%fd7012, %fd7010, %fd7011;
	fma.rn.f64 	%fd7013, %fd7012, 0dBFE62E42FEFA39EF, %fd756;
	fma.rn.f64 	%fd7014, %fd7012, 0dBC7ABC9E3B39803F, %fd7013;
	fma.rn.f64 	%fd7015, %fd7014, 0d3E5ADE1569CE2BDF, 0d3E928AF3FCA213EA;
	fma.rn.f64 	%fd7016, %fd7015, %fd7014, 0d3EC71DEE62401315;
	fma.rn.f64 	%fd7017, %fd7016, %fd7014, 0d3EFA01997C89EB71;
	fma.rn.f64 	%fd7018, %fd7017, %fd7014, 0d3F2A01A014761F65;
	fma.rn.f64 	%fd7019, %fd7018, %fd7014, 0d3F56C16C1852B7AF;
	fma.rn.f64 	%fd7020, %fd7019, %fd7014, 0d3F81111111122322;
	fma.rn.f64 	%fd7021, %fd7020, %fd7014, 0d3FA55555555502A1;
	fma.rn.f64 	%fd7022, %fd7021, %fd7014, 0d3FC5555555555511;
	fma.rn.f64 	%fd7023, %fd7022, %fd7014, 0d3FE000000000000B;
	fma.rn.f64 	%fd7024, %fd7023, %fd7014, 0d3FF0000000000000;
	fma.rn.f64 	%fd7025, %fd7024, %fd7014, 0d3FF0000000000000;
	{
	.reg .b32 %temp; 
	mov.b64 	{%r363, %temp}, %fd7025;
	}
	{
	.reg .b32 %temp; 
	mov.b64 	{%temp, %r364}, %fd7025;
	}
	shl.b32 	%r2056, %r362, 20;
	add.s32 	%r2057, %r2056, %r364;
	mov.b64 	%fd32576, {%r363, %r2057};
	{
	.reg .b32 %temp; 
	mov.b64 	{%temp, %r2058}, %fd756;
	}
	mov.b32 	%f186, %r2058;
	abs.f32 	%f62, %f186;
	setp.lt.f32 	%p665, %f62, 0f4086232B;
	@%p665 bra 	$L__BB1_537;
	setp.lt.f64 	%p666, %fd756, 0d0000000000000000;
	add.f64 	%fd7026, %fd756, 0d7FF0000000000000;
	selp.f64 	%fd32576, 0d0000000000000000, %fd7026, %p666;
	setp.geu.f32 	%p667, %f62, 0f40874800;
	@%p667 bra 	$L__BB1_537;
	shr.u32 	%r2059, %r362, 31;
	add.s32 	%r2060, %r362, %r2059;
	shr.s32 	%r2061, %r2060, 1;
	shl.b32 	%r2062, %r2061, 20;
	add.s32 	%r2063, %r364, %r2062;
	mov.b64 	%fd7027, {%r363, %r2063};
	sub.s32 	%r2064, %r362, %r2061;
	shl.b32 	%r2065, %r2064, 20;
	add.s32 	%r2066, %r2065, 1072693248;
	mov.b32 	%r2067, 0;
	mov.b64 	%fd7028, {%r2067, %r2066};
	mul.f64 	%fd32576, %fd7028, %fd7027;
$L__BB1_537:
	mul.f64 	%fd761, %fd32576, 0d3D5E4230FCE89298;
	mov.f64 	%fd7029, 0d4084A00000000000;
	div.rn.f64 	%fd762, %fd7029, %fd7;
	fma.rn.f64 	%fd7030, %fd762, 0d3FF71547652B82FE, 0d4338000000000000;
	{
	.reg .b32 %temp; 
	mov.b64 	{%r365, %temp}, %fd7030;
	}
	mov.f64 	%fd7031, 0dC338000000000000;
	add.rn.f64 	%fd7032, %fd7030, %fd7031;
	fma.rn.f64 	%fd7033, %fd7032, 0dBFE62E42FEFA39EF, %fd762;
	fma.rn.f64 	%fd7034, %fd7032, 0dBC7ABC9E3B39803F, %fd7033;
	fma.rn.f64 	%fd7035, %fd7034, 0d3E5ADE1569CE2BDF, 0d3E928AF3FCA213EA;
	fma.rn.f64 	%fd7036, %fd7035, %fd7034, 0d3EC71DEE62401315;
	fma.rn.f64 	%fd7037, %fd7036, %fd7034, 0d3EFA01997C89EB71;
	fma.rn.f64 	%fd7038, %fd7037, %fd7034, 0d3F2A01A014761F65;
	fma.rn.f64 	%fd7039, %fd7038, %fd7034, 0d3F56C16C1852B7AF;
	fma.rn.f64 	%fd7040, %fd7039, %fd7034, 0d3F81111111122322;
	fma.rn.f64 	%fd7041, %fd7040, %fd7034, 0d3FA55555555502A1;
	fma.rn.f64 	%fd7042, %fd7041, %fd7034, 0d3FC5555555555511;
	fma.rn.f64 	%fd7043, %fd7042, %fd7034, 0d3FE000000000000B;
	fma.rn.f64 	%fd7044, %fd7043, %fd7034, 0d3FF0000000000000;
	fma.rn.f64 	%fd7045, %fd7044, %fd7034, 0d3FF0000000000000;
	{
	.reg .b32 %temp; 
	mov.b64 	{%r366, %temp}, %fd7045;
	}
	{
	.reg .b32 %temp; 
	mov.b64 	{%temp, %r367}, %fd7045;
	}
	shl.b32 	%r2068, %r365, 20;
	add.s32 	%r2069, %r2068, %r367;
	mov.b64 	%fd32577, {%r366, %r2069};
	{
	.reg .b32 %temp; 
	mov.b64 	{%temp, %r2070}, %fd762;
	}
	mov.b32 	%f187, %r2070;
	abs.f32 	%f63, %f187;
	setp.lt.f32 	%p668, %f63, 0f4086232B;
	@%p668 bra 	$L__BB1_540;
	setp.lt.f64 	%p669, %fd762, 0d0000000000000000;
	add.f64 	%fd7046, %fd762, 0d7FF0000000000000;
	selp.f64 	%fd32577, 0d0000000000000000, %fd7046, %p669;
	setp.geu.f32 	%p670, %f63, 0f40874800;
	@%p670 bra 	$L__BB1_540;
	shr.u32 	%r2071, %r365, 31;
	add.s32 	%r2072, %r365, %r2071;
	shr.s32 	%r2073, %r2072, 1;
	shl.b32 	%r2074, %r2073, 20;
	add.s32 	%r2075, %r367, %r2074;
	mov.b64 	%fd7047, {%r366, %r2075};
	sub.s32 	%r2076, %r365, %r2073;
	shl.b32 	%r2077, %r2076, 20;
	add.s32 	%r2078, %r2077, 1072693248;
	mov.b32 	%r2079, 0;
	mov.b64 	%fd7048, {%r2079, %r2078};
	mul.f64 	%fd32577, %fd7048, %fd7047;
$L__BB1_540:
	fma.rn.f64 	%fd7049, %fd32577, 0d3F9BACF914C1BAD0, 0d3FF0000000000000;
	div.rn.f64 	%fd767, %fd761, %fd7049;
	mov.f64 	%fd7050, 0dC084A00000000000;
	div.rn.f64 	%fd768, %fd7050, %fd7;
	fma.rn.f64 	%fd7051, %fd768, 0d3FF71547652B82FE, 0d4338000000000000;
	{
	.reg .b32 %temp; 
	mov.b64 	{%r368, %temp}, %fd7051;
	}
	mov.f64 	%fd7052, 0dC338000000000000;
	add.rn.f64 	%fd7053, %fd7051, %fd7052;
	fma.rn.f64 	%fd7054, %fd7053, 0dBFE62E42FEFA39EF, %fd768;
	fma.rn.f64 	%fd7055, %fd7053, 0dBC7ABC9E3B39803F, %fd7054;
	fma.rn.f64 	%fd7056, %fd7055, 0d3E5ADE1569CE2BDF, 0d3E928AF3FCA213EA;
	fma.rn.f64 	%fd7057, %fd7056, %fd7055, 0d3EC71DEE62401315;
	fma.rn.f64 	%fd7058, %fd7057, %fd7055, 0d3EFA01997C89EB71;
	fma.rn.f64 	%fd7059, %fd7058, %fd7055, 0d3F2A01A014761F65;
	fma.rn.f64 	%fd7060, %fd7059, %fd7055, 0d3F56C16C1852B7AF;
	fma.rn.f64 	%fd7061, %fd7060, %fd7055, 0d3F81111111122322;
	fma.rn.f64 	%fd7062, %fd7061, %fd7055, 0d3FA55555555502A1;
	fma.rn.f64 	%fd7063, %fd7062, %fd7055, 0d3FC5555555555511;
	fma.rn.f64 	%fd7064, %fd7063, %fd7055, 0d3FE000000000000B;
	fma.rn.f64 	%fd7065, %fd7064, %fd7055, 0d3FF0000000000000;
	fma.rn.f64 	%fd7066, %fd7065, %fd7055, 0d3FF0000000000000;
	{
	.reg .b32 %temp; 
	mov.b64 	{%r369, %temp}, %fd7066;
	}
	{
	.reg .b32 %temp; 
	mov.b64 	{%temp, %r370}, %fd7066;
	}
	shl.b32 	%r2080, %r368, 20;
	add.s32 	%r2081, %r2080, %r370;
	mov.b64 	%fd32578, {%r369, %r2081};
	{
	.reg .b32 %temp; 
	mov.b64 	{%temp, %r2082}, %fd768;
	}
	mov.b32 	%f188, %r2082;
	abs.f32 	%f64, %f188;
	setp.lt.f32 	%p671, %f64, 0f4086232B;
	@%p671 bra 	$L__BB1_543;
	setp.lt.f64 	%p672, %fd768, 0d0000000000000000;
	add.f64 	%fd7067, %fd768, 0d7FF0000000000000;
	selp.f64 	%fd32578, 0d0000000000000000, %fd7067, %p672;
	setp.geu.f32 	%p673, %f64, 0f40874800;
	@%p673 bra 	$L__BB1_543;
	shr.u32 	%r2083, %r368, 31;
	add.s32 	%r2084, %r368, %r2083;
	shr.s32 	%r2085, %r2084, 1;
	shl.b32 	%r2086, %r2085, 20;
	add.s32 	%r2087, %r370, %r2086;
	mov.b64 	%fd7068, {%r369, %r2087};
	sub.s32 	%r2088, %r368, %r2085;
	shl.b32 	%r2089, %r2088, 20;
	add.s32 	%r2090, %r2089, 1072693248;
	mov.b32 	%r2091, 0;
	mov.b64 	%fd7069, {%r2091, %r2090};
	mul.f64 	%fd32578, %fd7069, %fd7068;
$L__BB1_543:
	fma.rn.f64 	%fd7070, %fd32578, 0d4042800000000000, 0d3FF0000000000000;
	div.rn.f64 	%fd773, %fd761, %fd7070;
	mul.f64 	%fd774, %fd32520, 0d3DA1CFE505FE7CFE;
	mov.f64 	%fd7071, 0d407F400000000000;
	div.rn.f64 	%fd775, %fd7071, %fd7;
	fma.rn.f64 	%fd7072, %fd775, 0d3FF71547652B82FE, 0d4338000000000000;
	{
	.reg .b32 %temp; 
	mov.b64 	{%r371, %temp}, %fd7072;
	}
	mov.f64 	%fd7073, 0dC338000000000000;
	add.rn.f64 	%fd7074, %fd7072, %fd7073;
	fma.rn.f64 	%fd7075, %fd7074, 0dBFE62E42FEFA39EF, %fd775;
	fma.rn.f64 	%fd7076, %fd7074, 0dBC7ABC9E3B39803F, %fd7075;
	fma.rn.f64 	%fd7077, %fd7076, 0d3E5ADE1569CE2BDF, 0d3E928AF3FCA213EA;
	fma.rn.f64 	%fd7078, %fd7077, %fd7076, 0d3EC71DEE62401315;
	fma.rn.f64 	%fd7079, %fd7078, %fd7076, 0d3EFA01997C89EB71;
	fma.rn.f64 	%fd7080, %fd7079, %fd7076, 0d3F2A01A014761F65;
	fma.rn.f64 	%fd7081, %fd7080, %fd7076, 0d3F56C16C1852B7AF;
	fma.rn.f64 	%fd7082, %fd7081, %fd7076, 0d3F81111111122322;
	fma.rn.f64 	%fd7083, %fd7082, %fd7076, 0d3FA55555555502A1;
	fma.rn.f64 	%fd7084, %fd7083, %fd7076, 0d3FC5555555555511;
	fma.rn.f64 	%fd7085, %fd7084, %fd7076, 0d3FE000000000000B;
	fma.rn.f64 	%fd7086, %fd7085, %fd7076, 0d3FF0000000000000;
	fma.rn.f64 	%fd7087, %fd7086, %fd7076, 0d3FF0000000000000;
	{
	.reg .b32 %temp; 
	mov.b64 	{%r372, %temp}, %fd7087;
	}
	{
	.reg .b32 %temp; 
	mov.b64 	{%temp, %r373}, %fd7087;
	}
	shl.b32 	%r2092, %r371, 20;
	add.s32 	%r2093, %r2092, %r373;
	mov.b64 	%fd32579, {%r372, %r2093};
	{
	.reg .b32 %temp; 
	mov.b64 	{%temp, %r2094}, %fd775;
	}
	mov.b32 	%f189, %r2094;
	abs.f32 	%f65, %f189;
	setp.lt.f32 	%p674, %f65, 0f4086232B;
	@%p674 bra 	$L__BB1_546;
	setp.lt.f64 	%p675, %fd775, 0d0000000000000000;
	add.f64 	%fd7088, %fd775, 0d7FF0000000000000;
	selp.f64 	%fd32579, 0d0000000000000000, %fd7088, %p675;
	setp.geu.f32 	%p676, %f65, 0f40874800;
	@%p676 bra 	$L__BB1_546;
	shr.u32 	%r2095, %r371, 31;
	add.s32 	%r2096, %r371, %r2095;
	shr.s32 	%r2097, %r2096, 1;
	shl.b32 	%r2098, %r2097, 20;
	add.s32 	%r2099, %r373, %r2098;
	mov.b64 	%fd7089, {%r372, %r2099};
	sub.s32 	%r2100, %r371, %r2097;
	shl.b32 	%r2101, %r2100, 20;
	add.s32 	%r2102, %r2101, 1072693248;
	mov.b32 	%r2103, 0;
	mov.b64 	%fd7090, {%r2103, %r2102};
	mul.f64 	%fd32579, %fd7090, %fd7089;
$L__BB1_546:
	mul.f64 	%fd780, %fd32579, 0d3D7FAA7AB552A552;
	mul.f64 	%fd781, %fd32579, 0d3D4C25C268497682;
	mov.f64 	%fd7091, 0d406A600000000000;
	div.rn.f64 	%fd782, %fd7091, %fd7;
	fma.rn.f64 	%fd7092, %fd782, 0d3FF71547652B82FE, 0d4338000000000000;
	{
	.reg .b32 %temp; 
	mov.b64 	{%r374, %temp}, %fd7092;
	}
	mov.f64 	%fd7093, 0dC338000000000000;
	add.rn.f64 	%fd7094, %fd7092, %fd7093;
	fma.rn.f64 	%fd7095, %fd7094, 0dBFE62E42FEFA39EF, %fd782;
	fma.rn.f64 	%fd7096, %fd7094, 0dBC7ABC9E3B39803F, %fd7095;
	fma.rn.f64 	%fd7097, %fd7096, 0d3E5ADE1569CE2BDF, 0d3E928AF3FCA213EA;
	fma.rn.f64 	%fd7098, %fd7097, %fd7096, 0d3EC71DEE62401315;
	fma.rn.f64 	%fd7099, %fd7098, %fd7096, 0d3EFA01997C89EB71;
	fma.rn.f64 	%fd7100, %fd7099, %fd7096, 0d3F2A01A014761F65;
	fma.rn.f64 	%fd7101, %fd7100, %fd7096, 0d3F56C16C1852B7AF;
	fma.rn.f64 	%fd7102, %fd7101, %fd7096, 0d3F81111111122322;
	fma.rn.f64 	%fd7103, %fd7102, %fd7096, 0d3FA55555555502A1;
	fma.rn.f64 	%fd7104, %fd7103, %fd7096, 0d3FC5555555555511;
	fma.rn.f64 	%fd7105, %fd7104, %fd7096, 0d3FE000000000000B;
	fma.rn.f64 	%fd7106, %fd7105, %fd7096, 0d3FF0000000000000;
	fma.rn.f64 	%fd7107, %fd7106, %fd7096, 0d3FF0000000000000;
	{
	.reg .b32 %temp; 
	mov.b64 	{%r375, %temp}, %fd7107;
	}
	{
	.reg .b32 %temp; 
	mov.b64 	{%temp, %r376}, %fd7107;
	}
	shl.b32 	%r2104, %r374, 20;
	add.s32 	%r2105, %r2104, %r376;
	mov.b64 	%fd32580, {%r375, %r2105};
	{
	.reg .b32 %temp; 
	mov.b64 	{%temp, %r2106}, %fd782;
	}
	mov.b32 	%f190, %r2106;
	abs.f32 	%f66, %f190;
	setp.lt.f32 	%p677, %f66, 0f4086232B;
	@%p677 bra 	$L__BB1_549;
	setp.lt.f64 	%p678, %fd782, 0d0000000000000000;
	add.f64 	%fd7108, %fd782, 0d7FF0000000000000;
	selp.f64 	%fd32580, 0d0000000000000000, %fd7108, %p678;
	setp.geu.f32 	%p679, %f66, 0f40874800;
	@%p679 bra 	$L__BB1_549;
	shr.u32 	%r2107, %r374, 31;
	add.s32 	%r2108, %r374, %r2107;
	shr.s32 	%r2109, %r2108, 1;
	shl.b32 	%r2110, %r2109, 20;
	add.s32 	%r2111, %r376, %r2110;
	mov.b64 	%fd7109, {%r375, %r2111};
	sub.s32 	%r2112, %r374, %r2109;
	shl.b32 	%r2113, %r2112, 20;
	add.s32 	%r2114, %r2113, 1072693248;
	mov.b32 	%r2115, 0;
	mov.b64 	%fd7110, {%r2115, %r2114};
	mul.f64 	%fd32580, %fd7110, %fd7109;
$L__BB1_549:
	mul.f64 	%fd787, %fd32580, 0d3D958CE8D7D83EBB;
	mul.f64 	%fd788, %fd32579, 0d3D85FD7FE1796495;
	mul.f64 	%fd789, %fd32520, 0d3D98A10A1B4047B2;
	mov.f64 	%fd7111, 0dC084500000000000;
	div.rn.f64 	%fd790, %fd7111, %fd7;
	fma.rn.f64 	%fd7112, %fd790, 0d3FF71547652B82FE, 0d4338000000000000;
	{
	.reg .b32 %temp; 
	mov.b64 	{%r377, %temp}, %fd7112;
	}
	mov.f64 	%fd7113, 0dC338000000000000;
	add.rn.f64 	%fd7114, %fd7112, %fd7113;
	fma.rn.f64 	%fd7115, %fd7114, 0dBFE62E42FEFA39EF, %fd790;
	fma.rn.f64 	%fd7116, %fd7114, 0dBC7ABC9E3B39803F, %fd7115;
	fma.rn.f64 	%fd7117, %fd7116, 0d3E5ADE1569CE2BDF, 0d3E928AF3FCA213EA;
	fma.rn.f64 	%fd7118, %fd7117, %fd7116, 0d3EC71DEE62401315;
	fma.rn.f64 	%fd7119, %fd7118, %fd7116, 0d3EFA01997C89EB71;
	fma.rn.f64 	%fd7120, %fd7119, %fd7116, 0d3F2A01A014761F65;
	fma.rn.f64 	%fd7121, %fd7120, %fd7116, 0d3F56C16C1852B7AF;
	fma.rn.f64 	%fd7122, %fd7121, %fd7116, 0d3F81111111122322;
	fma.rn.f64 	%fd7123, %fd7122, %fd7116, 0d3FA55555555502A1;
	fma.rn.f64 	%fd7124, %fd7123, %fd7116, 0d3FC5555555555511;
	fma.rn.f64 	%fd7125, %fd7124, %fd7116, 0d3FE000000000000B;
	fma.rn.f64 	%fd7126, %fd7125, %fd7116, 0d3FF0000000000000;
	fma.rn.f64 	%fd7127, %fd7126, %fd7116, 0d3FF0000000000000;
	{
	.reg .b32 %temp; 
	mov.b64 	{%r378, %temp}, %fd7127;
	}
	{
	.reg .b32 %temp; 
	mov.b64 	{%temp, %r379}, %fd7127;
	}
	shl.b32 	%r2116, %r377, 20;
	add.s32 	%r2117, %r2116, %r379;
	mov.b64 	%fd32581, {%r378, %r2117};
	{
	.reg .b32 %temp; 
	mov.b64 	{%temp, %r2118}, %fd790;
	}
	mov.b32 	%f191, %r2118;
	abs.f32 	%f67, %f191;
	setp.lt.f32 	%p680, %f67, 0f4086232B;
	@%p680 bra 	$L__BB1_552;
	setp.lt.f64 	%p681, %fd790, 0d0000000000000000;
	add.f64 	%fd7128, %fd790, 0d7FF0000000000000;
	selp.f64 	%fd32581, 0d0000000000000000, %fd7128, %p681;
	setp.geu.f32 	%p682, %f67, 0f40874800;
	@%p682 bra 	$L__BB1_552;
	shr.u32 	%r2119, %r377, 31;
	add.s32 	%r2120, %r377, %r2119;
	shr.s32 	%r2121, %r2120, 1;
	shl.b32 	%r2122, %r2121, 20;
	add.s32 	%r2123, %r379, %r2122;
	mov.b64 	%fd7129, {%r378, %r2123};
	sub.s32 	%r2124, %r377, %r2121;
	shl.b32 	%r2125, %r2124, 20;
	add.s32 	%r2126, %r2125, 1072693248;
	mov.b32 	%r2127, 0;
	mov.b64 	%fd7130, {%r2127, %r2126};
	mul.f64 	%fd32581, %fd7130, %fd7129;
$L__BB1_552:
	mul.f64 	%fd795, %fd32581, 0d3D70B66B6DEB9E5D;
	mov.f64 	%fd7131, 0dC055C00000000000;
	div.rn.f64 	%fd796, %fd7131, %fd7;
	fma.rn.f64 	%fd7132, %fd796, 0d3FF71547652B82FE, 0d4338000000000000;
	{
	.reg .b32 %temp; 
	mov.b64 	{%r380, %temp}, %fd7132;
	}
	mov.f64 	%fd7133, 0dC338000000000000;
	add.rn.f64 	%fd7134, %fd7132, %fd7133;
	fma.rn.f64 	%fd7135, %fd7134, 0dBFE62E42FEFA39EF, %fd796;
	fma.rn.f64 	%fd7136, %fd7134, 0dBC7ABC9E3B39803F, %fd7135;
	fma.rn.f64 	%fd7137, %fd7136, 0d3E5ADE1569CE2BDF, 0d3E928AF3FCA213EA;
	fma.rn.f64 	%fd7138, %fd7137, %fd7136, 0d3EC71DEE62401315;
	fma.rn.f64 	%fd7139, %fd7138, %fd7136, 0d3EFA01997C89EB71;
	fma.rn.f64 	%fd7140, %fd7139, %fd7136, 0d3F2A01A014761F65;
	fma.rn.f64 	%fd7141, %fd7140, %fd7136, 0d3F56C16C1852B7AF;
	fma.rn.f64 	%fd7142, %fd7141, %fd7136, 0d3F81111111122322;
	fma.rn.f64 	%fd7143, %fd7142, %fd7136, 0d3FA55555555502A1;
	fma.rn.f64 	%fd7144, %fd7143, %fd7136, 0d3FC5555555555511;
	fma.rn.f64 	%fd7145, %fd7144, %fd7136, 0d3FE000000000000B;
	fma.rn.f64 	%fd7146, %fd7145, %fd7136, 0d3FF0000000000000;
	fma.rn.f64 	%fd7147, %fd7146, %fd7136, 0d3FF0000000000000;
	{
	.reg .b32 %temp; 
	mov.b64 	{%r381, %temp}, %fd7147;
	}
	{
	.reg .b32 %temp; 
	mov.b64 	{%temp, %r382}, %fd7147;
	}
	shl.b32 	%r2128, %r380, 20;
	add.s32 	%r2129, %r2128, %r382;
	mov.b64 	%fd32582, {%r381, %r2129};
	{
	.reg .b32 %temp; 
	mov.b64 	{%temp, %r2130}, %fd796;
	}
	mov.b32 	%f192, %r2130;
	abs.f32 	%f68, %f192;
	setp.lt.f32 	%p683, %f68, 0f4086232B;
	@%p683 bra 	$L__BB1_555;
	setp.lt.f64 	%p684, %fd796, 0d0000000000000000;
	add.f64 	%fd7148, %fd796, 0d7FF0000000000000;
	selp.f64 	%fd32582, 0d0000000000000000, %fd7148, %p684;
	setp.geu.f32 	%p685, %f68, 0f40874800;
	@%p685 bra 	$L__BB1_555;
	shr.u32 	%r2131, %r380, 31;
	add.s32 	%r2132, %r380, %r2131;
	shr.s32 	%r2133, %r2132, 1;
	shl.b32 	%r2134, %r2133, 20;
	add.s32 	%r2135, %r382, %r2134;
	mov.b64 	%fd7149, {%r381, %r2135};
	sub.s32 	%r2136, %r380, %r2133;
	shl.b32 	%r2137, %r2136, 20;
	add.s32 	%r2138, %r2137, 1072693248;
	mov.b32 	%r2139, 0;
	mov.b64 	%fd7150, {%r2139, %r2138};
	mul.f64 	%fd32582, %fd7150, %fd7149;
$L__BB1_555:
	setp.neu.f64 	%p686, %fd26, 0d0000000000000000;
	mul.f64 	%fd7151, %fd7, 0d3C7305F0C060D5C9;
	mul.f64 	%fd7152, %fd7, %fd7151;
	mul.f64 	%fd801, %fd7152, %fd32582;
	mul.f64 	%fd802, %fd32559, 0d3CFD45FD6237EBE3;
	mov.f64 	%fd7153, 0d400C000000000000;
	{
	.reg .b32 %temp; 
	mov.b64 	{%temp, %r383}, %fd7153;
	}
	@%p686 bra 	$L__BB1_557;
	and.b32  	%r2140, %r383, 2146435072;
	setp.eq.s32 	%p688, %r2140, 1074790400;
	selp.b32 	%r2141, %r12, 0, %p688;
	setp.lt.s32 	%p689, %r383, 0;
	or.b32  	%r2142, %r2141, 2146435072;
	selp.b32 	%r2143, %r2142, %r2141, %p689;
	mov.b32 	%r2144, 0;
	mov.b64 	%fd32584, {%r2144, %r2143};
	bra.uni 	$L__BB1_558;
$L__BB1_557:
	setp.lt.s32 	%p687, %r12, 0;
	{ // callseq 97, 0
	.param .b64 param0;
	st.param.f64 	[param0], %fd27;
	.param .b64 param1;
	st.param.f64 	[param1], 0d400C000000000000;
	.param .b64 retval0;
	call.uni (retval0), 
	__internal_accurate_pow, 
	(
	param0, 
	param1
	);
	ld.param.f64 	%fd7154, [retval0];
	} // callseq 97
	selp.f64 	%fd32584, 0dFFF8000000000000, %fd7154, %p687;
$L__BB1_558:
	add.f64 	%fd7156, %fd26, 0d400C000000000000;
	{
	.reg .b32 %temp; 
	mov.b64 	{%temp, %r2145}, %fd7156;
	}
	and.b32  	%r2146, %r2145, 2146435072;
	setp.ne.s32 	%p690, %r2146, 2146435072;
	@%p690 bra 	$L__BB1_563;
	setp.num.f64 	%p691, %fd26, %fd26;
	@%p691 bra 	$L__BB1_561;
	mov.f64 	%fd7157, 0d400C000000000000;
	add.rn.f64 	%fd32584, %fd26, %fd7157;
	bra.uni 	$L__BB1_563;
$L__BB1_561:
	setp.neu.f64 	%p692, %fd27, 0d7FF0000000000000;
	@%p692 bra 	$L__BB1_563;
	and.b32  	%r2147, %r383, 2146435072;
	setp.eq.s32 	%p693, %r2147, 1074790400;
	setp.lt.s32 	%p694, %r12, 0;
	setp.lt.s32 	%p695, %r383, 0;
	selp.b32 	%r2148, 0, 2146435072, %p695;
	and.b32  	%r2149, %r383, 2147483647;
	setp.ne.s32 	%p696, %r2149, 1071644672;
	or.b32  	%r2150, %r2148, -2147483648;
	selp.b32 	%r2151, %r2150, %r2148, %p696;
	selp.b32 	%r2152, %r2151, %r2148, %p693;
	selp.b32 	%r2153, %r2152, %r2148, %p694;
	mov.b32 	%r2154, 0;
	mov.b64 	%fd32584, {%r2154, %r2153};
$L__BB1_563:
	mul.f64 	%fd7158, %fd32584, 0d3A83CE9A36F23C10;
	selp.f64 	%fd7159, 0d3A83CE9A36F23C10, %fd7158, %p628;
	mul.f64 	%fd809, %fd8, %fd7159;
	div.rn.f64 	%fd810, %fd809, 0d3DC07E1FE91B0B70;
	{
	.reg .b32 %temp; 
	mov.b64 	{%temp, %r3266}, %fd810;
	}
	{
	.reg .b32 %temp; 
	mov.b64 	{%r3267, %temp}, %fd810;
	}
	setp.gt.s32 	%p698, %r3266, 1048575;
	mov.b32 	%r3268, -1023;
	mov.f64 	%fd32585, %fd810;
	@%p698 bra 	$L__BB1_565;
	mul.f64 	%fd32585, %fd810, 0d4350000000000000;
	{
	.reg .b32 %temp; 
	mov.b64 	{%temp, %r3266}, %fd32585;
	}
	{
	.reg .b32 %temp; 
	mov.b64 	{%r3267, %temp}, %fd32585;
	}
	mov.b32 	%r3268, -1077;
$L__BB1_565:
	add.s32 	%r2157, %r3266, -1;
	setp.gt.u32 	%p699, %r2157, 2146435070;
	@%p699 bra 	$L__BB1_569;
	shr.u32 	%r2160, %r3266, 20;
	add.s32 	%r3269, %r3268, %r2160;
	and.b32  	%r2161, %r3266, 1048575;
	or.b32  	%r2162, %r2161, 1072693248;
	mov.b64 	%fd32586, {%r3267, %r2162};
	setp.lt.u32 	%p701, %r2162, 1073127583;
	@%p701 bra 	$L__BB1_568;
	{
	.reg .b32 %temp; 
	mov.b64 	{%r2163, %temp}, %fd32586;
	}
	{
	.reg .b32 %temp; 
	mov.b64 	{%temp, %r2164}, %fd32586;
	}
	add.s32 	%r2165, %r2164, -1048576;
	mov.b64 	%fd32586, {%r2163, %r2165};
	add.s32 	%r3269, %r3269, 1;
$L__BB1_568:
	add.f64 	%fd7161, %fd32586, 0dBFF0000000000000;
	add.f64 	%fd7162, %fd32586, 0d3FF0000000000000;
	rcp.approx.ftz.f64 	%fd7163, %fd7162;
	neg.f64 	%fd7164, %fd7162;
	fma.rn.f64 	%fd7165, %fd7164, %fd7163, 0d3FF0000000000000;
	fma.rn.f64 	%fd7166, %fd7165, %fd7165, %fd7165;
	fma.rn.f64 	%fd7167, %fd7166, %fd7163, %fd7163;
	mul.f64 	%fd7168, %fd7161, %fd7167;
	fma.rn.f64 	%fd7169, %fd7161, %fd7167, %fd7168;
	mul.f64 	%fd7170, %fd7169, %fd7169;
	fma.rn.f64 	%fd7171, %fd7170, 0d3EB1380B3AE80F1E, 0d3ED0EE258B7A8B04;
	fma.rn.f64 	%fd7172, %fd7171, %fd7170, 0d3EF3B2669F02676F;
	fma.rn.f64 	%fd7173, %fd7172, %fd7170, 0d3F1745CBA9AB0956;
	fma.rn.f64 	%fd7174, %fd7173, %fd7170, 0d3F3C71C72D1B5154;
	fma.rn.f64 	%fd7175, %fd7174, %fd7170, 0d3F624924923BE72D;
	fma.rn.f64 	%fd7176, %fd7175, %fd7170, 0d3F8999999999A3C4;
	fma.rn.f64 	%fd7177, %fd7176, %fd7170, 0d3FB5555555555554;
	sub.f64 	%fd7178, %fd7161, %fd7169;
	add.f64 	%fd7179, %fd7178, %fd7178;
	neg.f64 	%fd7180, %fd7169;
	fma.rn.f64 	%fd7181, %fd7180, %fd7161, %fd7179;
	mul.f64 	%fd7182, %fd7167, %fd7181;
	mul.f64 	%fd7183, %fd7170, %fd7177;
	fma.rn.f64 	%fd7184, %fd7183, %fd7169, %fd7182;
	xor.b32  	%r2166, %r3269, -2147483648;
	mov.b32 	%r2167, 1127219200;
	mov.b64 	%fd7185, {%r2166, %r2167};
	mov.b32 	%r2168, -2147483648;
	mov.b64 	%fd7186, {%r2168, %r2167};
	sub.f64 	%fd7187, %fd7185, %fd7186;
	fma.rn.f64 	%fd7188, %fd7187, 0d3FE62E42FEFA39EF, %fd7169;
	fma.rn.f64 	%fd7189, %fd7187, 0dBFE62E42FEFA39EF, %fd7188;
	sub.f64 	%fd7190, %fd7189, %fd7169;
	sub.f64 	%fd7191, %fd7184, %fd7190;
	fma.rn.f64 	%fd7192, %fd7187, 0d3C7ABC9E3B39803F, %fd7191;
	add.f64 	%fd32587, %fd7188, %fd7192;
	bra.uni 	$L__BB1_570;
$L__BB1_569:
	fma.rn.f64 	%fd7160, %fd32585, 0d7FF0000000000000, 0d7FF0000000000000;
	{
	.reg .b32 %temp; 
	mov.b64 	{%temp, %r2158}, %fd32585;
	}
	and.b32  	%r2159, %r2158, 2147483647;
	setp.eq.s32 	%p700, %r2159, 0;
	selp.f64 	%fd32587, 0dFFF0000000000000, %fd7160, %p700;
$L__BB1_570:
	mul.f64 	%fd7193, %fd32587, 0d3C695355BAAAFAD3;
	fma.rn.f64 	%fd819, %fd32587, 0d3FDBCB7B1526E50E, %fd7193;
	{
	.reg .b32 %temp; 
	mov.b64 	{%temp, %r394}, %fd819;
	}
	abs.f64 	%fd820, %fd819;
	{ // callseq 98, 0
	.param .b64 param0;
	st.param.f64 	[param0], %fd820;
	.param .b64 param1;
	st.param.f64 	[param1], 0d4000000000000000;
	.param .b64 retval0;
	call.uni (retval0), 
	__internal_accurate_pow, 
	(
	param0, 
	param1
	);
	ld.param.f64 	%fd7194, [retval0];
	} // callseq 98
	setp.lt.s32 	%p703, %r394, 0;
	neg.f64 	%fd7196, %fd7194;
	selp.f64 	%fd7197, %fd7196, %fd7194, %p633;
	selp.f64 	%fd32589, %fd7197, %fd7194, %p703;
	setp.neu.f64 	%p704, %fd819, 0d0000000000000000;
	@%p704 bra 	$L__BB1_572;
	selp.b32 	%r2171, %r394, 0, %p633;
	setp.lt.s32 	%p706, %r749, 0;
	or.b32  	%r2172, %r2171, 2146435072;
	selp.b32 	%r2173, %r2172, %r2171, %p706;
	mov.b32 	%r2174, 0;
	mov.b64 	%fd32589, {%r2174, %r2173};
$L__BB1_572:
	add.f64 	%fd7198, %fd819, 0d4000000000000000;
	{
	.reg .b32 %temp; 
	mov.b64 	{%temp, %r2175}, %fd7198;
	}
	and.b32  	%r2176, %r2175, 2146435072;
	setp.ne.s32 	%p707, %r2176, 2146435072;
	@%p707 bra 	$L__BB1_577;
	setp.num.f64 	%p708, %fd819, %fd819;
	@%p708 bra 	$L__BB1_575;
	mov.f64 	%fd7199, 0d4000000000000000;
	add.rn.f64 	%fd32589, %fd819, %fd7199;
	bra.uni 	$L__BB1_577;
$L__BB1_575:
	setp.neu.f64 	%p709, %fd820, 0d7FF0000000000000;
	@%p709 bra 	$L__BB1_577;
	setp.lt.s32 	%p712, %r749, 0;
	selp.b32 	%r2178, 0, 2146435072, %p712;
	and.b32  	%r2179, %r749, 2147483647;
	setp.ne.s32 	%p713, %r2179, 1071644672;
	or.b32  	%r2180, %r2178, -2147483648;
	selp.b32 	%r2181, %r2180, %r2178, %p713;
	selp.b32 	%r2182, %r2181, %r2178, %p633;
	selp.b32 	%r2183, %r2182, %r2178, %p703;
	mov.b32 	%r2184, 0;
	mov.b64 	%fd32589, {%r2184, %r2183};
$L__BB1_577:
	setp.eq.f64 	%p714, %fd819, 0d3FF0000000000000;
	add.f64 	%fd7200, %fd32589, 0d3FF0000000000000;
	rcp.rn.f64 	%fd7201, %fd7200;
	selp.f64 	%fd7202, 0d3FE0000000000000, %fd7201, %p714;
	mov.f64 	%fd7203, 0d3FE0000000000000;
	{
	.reg .b32 %temp; 
	mov.b64 	{%temp, %r2185}, %fd7203;
	}
	{
	.reg .b32 %temp; 
	mov.b64 	{%temp, %r395}, %fd7202;
	}
	shr.u32 	%r2186, %r395, 20;
	and.b32  	%r2187, %r2186, 2047;
	add.s32 	%r2188, %r2187, -1012;
	mov.b64 	%rd205, %fd7202;
	shl.b64 	%rd206, %rd205, %r2188;
	setp.eq.s64 	%p715, %rd206, -9223372036854775808;
	{ // callseq 99, 0
	.param .b64 param0;
	st.param.f64 	[param0], 0d3FE0000000000000;
	.param .b64 param1;
	st.param.f64 	[param1], %fd7202;
	.param .b64 retval0;
	call.uni (retval0), 
	__internal_accurate_pow, 
	(
	param0, 
	param1
	);
	ld.param.f64 	%fd7204, [retval0];
	} // callseq 99
	setp.lt.s32 	%p716, %r2185, 0;
	neg.f64 	%fd7206, %fd7204;
	selp.f64 	%fd7207, %fd7206, %fd7204, %p715;
	selp.f64 	%fd7208, %fd7207, %fd7204, %p716;
	cvt.rzi.f64.f64 	%fd7209, %fd7202;
	setp.neu.f64 	%p717, %fd7202, %fd7209;
	selp.f64 	%fd7211, 0dFFF8000000000000, %fd7208, %p717;
	selp.f64 	%fd32590, %fd7211, %fd7208, %p716;
	add.f64 	%fd7212, %fd7202, 0d3FE0000000000000;
	{
	.reg .b32 %temp; 
	mov.b64 	{%temp, %r2189}, %fd7212;
	}
	and.b32  	%r2190, %r2189, 2146435072;
	setp.ne.s32 	%p718, %r2190, 2146435072;
	@%p718 bra 	$L__BB1_582;
	setp.num.f64 	%p719, %fd7202, %fd7202;
	@%p719 bra 	$L__BB1_580;
	mov.f64 	%fd7214, 0d3FE0000000000000;
	add.rn.f64 	%fd32590, %fd7214, %fd7202;
	bra.uni 	$L__BB1_582;
$L__BB1_580:
	abs.f64 	%fd7213, %fd7202;
	setp.neu.f64 	%p720, %fd7213, 0d7FF0000000000000;
	@%p720 bra 	$L__BB1_582;
	shr.s32 	%r2191, %r395, 31;
	and.b32  	%r2192, %r2191, 2146435072;
	mov.b32 	%r2193, 0;
	mov.b64 	%fd32590, {%r2193, %r2192};
$L__BB1_582:
	setp.eq.f64 	%p721, %fd7202, 0d0000000000000000;
	selp.f64 	%fd7215, 0d3FF0000000000000, %fd32590, %p721;
	add.f64 	%fd7216, %fd810, 0d3FF0000000000000;
	div.rn.f64 	%fd7217, %fd809, %fd7216;
	mul.f64 	%fd832, %fd7217, %fd7215;
	mov.f64 	%fd7218, 0dC0920C0000000000;
	div.rn.f64 	%fd833, %fd7218, %fd7;
	fma.rn.f64 	%fd7219, %fd833, 0d3FF71547652B82FE, 0d4338000000000000;
	{
	.reg .b32 %temp; 
	mov.b64 	{%r396, %temp}, %fd7219;
	}
	mov.f64 	%fd7220, 0dC338000000000000;
	add.rn.f64 	%fd7221, %fd7219, %fd7220;
	fma.rn.f64 	%fd7222, %fd7221, 0dBFE62E42FEFA39EF, %fd833;
	fma.rn.f64 	%fd7223, %fd7221, 0dBC7ABC9E3B39803F, %fd7222;
	fma.rn.f64 	%fd7224, %fd7223, 0d3E5ADE1569CE2BDF, 0d3E928AF3FCA213EA;
	fma.rn.f64 	%fd7225, %fd7224, %fd7223, 0d3EC71DEE62401315;
	fma.rn.f64 	%fd7226, %fd7225, %fd7223, 0d3EFA01997C89EB71;
	fma.rn.f64 	%fd7227, %fd7226, %fd7223, 0d3F2A01A014761F65;
	fma.rn.f64 	%fd7228, %fd7227, %fd7223, 0d3F56C16C1852B7AF;
	fma.rn.f64 	%fd7229, %fd7228, %fd7223, 0d3F81111111122322;
	fma.rn.f64 	%fd7230, %fd7229, %fd7223, 0d3FA55555555502A1;
	fma.rn.f64 	%fd7231, %fd7230, %fd7223, 0d3FC5555555555511;
	fma.rn.f64 	%fd7232, %fd7231, %fd7223, 0d3FE000000000000B;
	fma.rn.f64 	%fd7233, %fd7232, %fd7223, 0d3FF0000000000000;
	fma.rn.f64 	%fd7234, %fd7233, %fd7223, 0d3FF0000000000000;
	{
	.reg .b32 %temp; 
	mov.b64 	{%r397, %temp}, %fd7234;
	}
	{
	.reg .b32 %temp; 
	mov.b64 	{%temp, %r398}, %fd7234;
	}
	shl.b32 	%r2194, %r396, 20;
	add.s32 	%r2195, %r2194, %r398;
	mov.b64 	%fd32591, {%r397, %r2195};
	{
	.reg .b32 %temp; 
	mov.b64 	{%temp, %r2196}, %fd833;
	}
	mov.b32 	%f193, %r2196;
	abs.f32 	%f69, %f193;
	setp.lt.f32 	%p722, %f69, 0f4086232B;
	@%p722 bra 	$L__BB1_585;
	setp.lt.f64 	%p723, %fd833, 0d0000000000000000;
	add.f64 	%fd7235, %fd833, 0d7FF0000000000000;
	selp.f64 	%fd32591, 0d0000000000000000, %fd7235, %p723;
	setp.geu.f32 	%p724, %f69, 0f40874800;
	@%p724 bra 	$L__BB1_585;
	shr.u32 	%r2197, %r396, 31;
	add.s32 	%r2198, %r396, %r2197;
	shr.s32 	%r2199, %r2198, 1;
	shl.b32 	%r2200, %r2199, 20;
	add.s32 	%r2201, %r398, %r2200;
	mov.b64 	%fd7236, {%r397, %r2201};
	sub.s32 	%r2202, %r396, %r2199;
	shl.b32 	%r2203, %r2202, 20;
	add.s32 	%r2204, %r2203, 1072693248;
	mov.b32 	%r2205, 0;
	mov.b64 	%fd7237, {%r2205, %r2204};
	mul.f64 	%fd32591, %fd7237, %fd7236;
$L__BB1_585:
	mul.f64 	%fd838, %fd32591, 0d3D602F4FC8C3D757;
	mov.f64 	%fd7238, 0d4084500000000000;
	div.rn.f64 	%fd839, %fd7238, %fd7;
	fma.rn.f64 	%fd7239, %fd839, 0d3FF71547652B82FE, 0d4338000000000000;
	{
	.reg .b32 %temp; 
	mov.b64 	{%r399, %temp}, %fd7239;
	}
	mov.f64 	%fd7240, 0dC338000000000000;
	add.rn.f64 	%fd7241, %fd7239, %fd7240;
	fma.rn.f64 	%fd7242, %fd7241, 0dBFE62E42FEFA39EF, %fd839;
	fma.rn.f64 	%fd7243, %fd7241, 0dBC7ABC9E3B39803F, %fd7242;
	fma.rn.f64 	%fd7244, %fd7243, 0d3E5ADE1569CE2BDF, 0d3E928AF3FCA213EA;
	fma.rn.f64 	%fd7245, %fd7244, %fd7243, 0d3EC71DEE62401315;
	fma.rn.f64 	%fd7246, %fd7245, %fd7243, 0d3EFA01997C89EB71;
	fma.rn.f64 	%fd7247, %fd7246, %fd7243, 0d3F2A01A014761F65;
	fma.rn.f64 	%fd7248, %fd7247, %fd7243, 0d3F56C16C1852B7AF;
	fma.rn.f64 	%fd7249, %fd7248, %fd7243, 0d3F81111111122322;
	fma.rn.f64 	%fd7250, %fd7249, %fd7243, 0d3FA55555555502A1;
	fma.rn.f64 	%fd7251, %fd7250, %fd7243, 0d3FC5555555555511;
	fma.rn.f64 	%fd7252, %fd7251, %fd7243, 0d3FE000000000000B;
	fma.rn.f64 	%fd7253, %fd7252, %fd7243, 0d3FF0000000000000;
	fma.rn.f64 	%fd7254, %fd7253, %fd7243, 0d3FF0000000000000;
	{
	.reg .b32 %temp; 
	mov.b64 	{%r400, %temp}, %fd7254;
	}
	{
	.reg .b32 %temp; 
	mov.b64 	{%temp, %r401}, %fd7254;
	}
	shl.b32 	%r2206, %r399, 20;
	add.s32 	%r2207, %r2206, %r401;
	mov.b64 	%fd32592, {%r400, %r2207};
	{
	.reg .b32 %temp; 
	mov.b64 	{%temp, %r2208}, %fd839;
	}
	mov.b32 	%f194, %r2208;
	abs.f32 	%f70, %f194;
	setp.lt.f32 	%p725, %f70, 0f4086232B;
	@%p725 bra 	$L__BB1_588;
	setp.lt.f64 	%p726, %fd839, 0d0000000000000000;
	add.f64 	%fd7255, %fd839, 0d7FF0000000000000;
	selp.f64 	%fd32592, 0d0000000000000000, %fd7255, %p726;
	setp.geu.f32 	%p727, %f70, 0f40874800;
	@%p727 bra 	$L__BB1_588;
	shr.u32 	%r2209, %r399, 31;
	add.s32 	%r2210, %r399, %r2209;
	shr.s32 	%r2211, %r2210, 1;
	shl.b32 	%r2212, %r2211, 20;
	add.s32 	%r2213, %r401, %r2212;
	mov.b64 	%fd7256, {%r400, %r2213};
	sub.s32 	%r2214, %r399, %r2211;
	shl.b32 	%r2215, %r2214, 20;
	add.s32 	%r2216, %r2215, 1072693248;
	mov.b32 	%r2217, 0;
	mov.b64 	%fd7257, {%r2217, %r2216};
	mul.f64 	%fd32592, %fd7257, %fd7256;
$L__BB1_588:
	mul.f64 	%fd844, %fd32592, 0d3D66DEADF4BBB049;
	mul.f64 	%fd845, %fd32496, 0d3D9278C7947035C5;
	mul.f64 	%fd846, %fd32498, 0d3D90B66B6DEB9E5D;
	mov.f64 	%fd7258, 0dC09F400000000000;
	div.rn.f64 	%fd847, %fd7258, %fd7;
	fma.rn.f64 	%fd7259, %fd847, 0d3FF71547652B82FE, 0d4338000000000000;
	{
	.reg .b32 %temp; 
	mov.b64 	{%r402, %temp}, %fd7259;
	}
	mov.f64 	%fd7260, 0dC338000000000000;
	add.rn.f64 	%fd7261, %fd7259, %fd7260;
	fma.rn.f64 	%fd7262, %fd7261, 0dBFE62E42FEFA39EF, %fd847;
	fma.rn.f64 	%fd7263, %fd7261, 0dBC7ABC9E3B39803F, %fd7262;
	fma.rn.f64 	%fd7264, %fd7263, 0d3E5ADE1569CE2BDF, 0d3E928AF3FCA213EA;
	fma.rn.f64 	%fd7265, %fd7264, %fd7263, 0d3EC71DEE62401315;
	fma.rn.f64 	%fd7266, %fd7265, %fd7263, 0d3EFA01997C89EB71;
	fma.rn.f64 	%fd7267, %fd7266, %fd7263, 0d3F2A01A014761F65;
	fma.rn.f64 	%fd7268, %fd7267, %fd7263, 0d3F56C16C1852B7AF;
	fma.rn.f64 	%fd7269, %fd7268, %fd7263, 0d3F81111111122322;
	fma.rn.f64 	%fd7270, %fd7269, %fd7263, 0d3FA55555555502A1;
	fma.rn.f64 	%fd7271, %fd7270, %fd7263, 0d3FC5555555555511;
	fma.rn.f64 	%fd7272, %fd7271, %fd7263, 0d3FE000000000000B;
	fma.rn.f64 	%fd7273, %fd7272, %fd7263, 0d3FF0000000000000;
	fma.rn.f64 	%fd7274, %fd7273, %fd7263, 0d3FF0000000000000;
	{
	.reg .b32 %temp; 
	mov.b64 	{%r403, %temp}, %fd7274;
	}
	{
	.reg .b32 %temp; 
	mov.b64 	{%temp, %r404}, %fd7274;
	}
	shl.b32 	%r2218, %r402, 20;
	add.s32 	%r2219, %r2218, %r404;
	mov.b64 	%fd32593, {%r403, %r2219};
	{
	.reg .b32 %temp; 
	mov.b64 	{%temp, %r2220}, %fd847;
	}
	mov.b32 	%f195, %r2220;
	abs.f32 	%f71, %f195;
	setp.lt.f32 	%p728, %f71, 0f4086232B;
	@%p728 bra 	$L__BB1_591;
	setp.lt.f64 	%p729, %fd847, 0d0000000000000000;
	add.f64 	%fd7275, %fd847, 0d7FF0000000000000;
	selp.f64 	%fd32593, 0d0000000000000000, %fd7275, %p729;
	setp.geu.f32 	%p730, %f71, 0f40874800;
	@%p730 bra 	$L__BB1_591;
	shr.u32 	%r2221, %r402, 31;
	add.s32 	%r2222, %r402, %r2221;
	shr.s32 	%r2223, %r2222, 1;
	shl.b32 	%r2224, %r2223, 20;
	add.s32 	%r2225, %r404, %r2224;
	mov.b64 	%fd7276, {%r403, %r2225};
	sub.s32 	%r2226, %r402, %r2223;
	shl.b32 	%r2227, %r2226, 20;
	add.s32 	%r2228, %r2227, 1072693248;
	mov.b32 	%r2229, 0;
	mov.b64 	%fd7277, {%r2229, %r2228};
	mul.f64 	%fd32593, %fd7277, %fd7276;
$L__BB1_591:
	fma.rn.f64 	%fd852, %fd32593, 0d3DC5002C0BCECF6B, 0d3D42B7D47B1C5F72;
	mul.f64 	%fd853, %fd32572, 0d3D6E4230FCE89298;
	mul.f64 	%fd854, %fd32554, 0d3D8982382E829366;
	mul.f64 	%fd855, %fd32579, 0d3D6A636641C4DF1A;
	mov.f64 	%fd7278, 0d4073100000000000;
	div.rn.f64 	%fd856, %fd7278, %fd7;
	fma.rn.f64 	%fd7279, %fd856, 0d3FF71547652B82FE, 0d4338000000000000;
	{
	.reg .b32 %temp; 
	mov.b64 	{%r405, %temp}, %fd7279;
	}
	mov.f64 	%fd7280, 0dC338000000000000;
	add.rn.f64 	%fd7281, %fd7279, %fd7280;
	fma.rn.f64 	%fd7282, %fd7281, 0dBFE62E42FEFA39EF, %fd856;
	fma.rn.f64 	%fd7283, %fd7281, 0dBC7ABC9E3B39803F, %fd7282;
	fma.rn.f64 	%fd7284, %fd7283, 0d3E5ADE1569CE2BDF, 0d3E928AF3FCA213EA;
	fma.rn.f64 	%fd7285, %fd7284, %fd7283, 0d3EC71DEE62401315;
	fma.rn.f64 	%fd7286, %fd7285, %fd7283, 0d3EFA01997C89EB71;
	fma.rn.f64 	%fd7287, %fd7286, %fd7283, 0d3F2A01A014761F65;
	fma.rn.f64 	%fd7288, %fd7287, %fd7283, 0d3F56C16C1852B7AF;
	fma.rn.f64 	%fd7289, %fd7288, %fd7283, 0d3F81111111122322;
	fma.rn.f64 	%fd7290, %fd7289, %fd7283, 0d3FA55555555502A1;
	fma.rn.f64 	%fd7291, %fd7290, %fd7283, 0d3FC5555555555511;
	fma.rn.f64 	%fd7292, %fd7291, %fd7283, 0d3FE000000000000B;
	fma.rn.f64 	%fd7293, %fd7292, %fd7283, 0d3FF0000000000000;
	fma.rn.f64 	%fd7294, %fd7293, %fd7283, 0d3FF0000000000000;
	{
	.reg .b32 %temp; 
	mov.b64 	{%r406, %temp}, %fd7294;
	}
	{
	.reg .b32 %temp; 
	mov.b64 	{%temp, %r407}, %fd7294;
	}
	shl.b32 	%r2230, %r405, 20;
	add.s32 	%r2231, %r2230, %r407;
	mov.b64 	%fd32594, {%r406, %r2231};
	{
	.reg .b32 %temp; 
	mov.b64 	{%temp, %r2232}, %fd856;
	}
	mov.b32 	%f196, %r2232;
	abs.f32 	%f72, %f196;
	setp.lt.f32 	%p731, %f72, 0f4086232B;
	@%p731 bra 	$L__BB1_594;
	setp.lt.f64 	%p732, %fd856, 0d0000000000000000;
	add.f64 	%fd7295, %fd856, 0d7FF0000000000000;
	selp.f64 	%fd32594, 0d0000000000000000, %fd7295, %p732;
	setp.geu.f32 	%p733, %f72, 0f40874800;
	@%p733 bra 	$L__BB1_594;
	shr.u32 	%r2233, %r405, 31;
	add.s32 	%r2234, %r405, %r2233;
	shr.s32 	%r2235, %r2234, 1;
	shl.b32 	%r2236, %r2235, 20;
	add.s32 	%r2237, %r407, %r2236;
	mov.b64 	%fd7296, {%r406, %r2237};
	sub.s32 	%r2238, %r405, %r2235;
	shl.b32 	%r2239, %r2238, 20;
	add.s32 	%r2240, %r2239, 1072693248;
	mov.b32 	%r2241, 0;
	mov.b64 	%fd7297, {%r2241, %r2240};
	mul.f64 	%fd32594, %fd7297, %fd7296;
$L__BB1_594:
	mul.f64 	%fd861, %fd32594, 0d3D82E95E9E115B9F;
	mov.f64 	%fd7298, 0d4089F00000000000;
	div.rn.f64 	%fd862, %fd7298, %fd7;
	fma.rn.f64 	%fd7299, %fd862, 0d3FF71547652B82FE, 0d4338000000000000;
	{
	.reg .b32 %temp; 
	mov.b64 	{%r408, %temp}, %fd7299;
	}
	mov.f64 	%fd7300, 0dC338000000000000;
	add.rn.f64 	%fd7301, %fd7299, %fd7300;
	fma.rn.f64 	%fd7302, %fd7301, 0dBFE62E42FEFA39EF, %fd862;
	fma.rn.f64 	%fd7303, %fd7301, 0dBC7ABC9E3B39803F, %fd7302;
	fma.rn.f64 	%fd7304, %fd7303, 0d3E5ADE1569CE2BDF, 0d3E928AF3FCA213EA;
	fma.rn.f64 	%fd7305, %fd7304, %fd7303, 0d3EC71DEE62401315;
	fma.rn.f64 	%fd7306, %fd7305, %fd7303, 0d3EFA01997C89EB71;
	fma.rn.f64 	%fd7307, %fd7306, %fd7303, 0d3F2A01A014761F65;
	fma.rn.f64 	%fd7308, %fd7307, %fd7303, 0d3F56C16C1852B7AF;
	fma.rn.f64 	%fd7309, %fd7308, %fd7303, 0d3F81111111122322;
	fma.rn.f64 	%fd7310, %fd7309, %fd7303, 0d3FA55555555502A1;
	fma.rn.f64 	%fd7311, %fd7310, %fd7303, 0d3FC5555555555511;
	fma.rn.f64 	%fd7312, %fd7311, %fd7303, 0d3FE000000000000B;
	fma.rn.f64 	%fd7313, %fd7312, %fd7303, 0d3FF0000000000000;
	fma.rn.f64 	%fd7314, %fd7313, %fd7303, 0d3FF0000000000000;
	{
	.reg .b32 %temp; 
	mov.b64 	{%r409, %temp}, %fd7314;
	}
	{
	.reg .b32 %temp; 
	mov.b64 	{%temp, %r410}, %fd7314;
	}
	shl.b32 	%r2242, %r408, 20;
	add.s32 	%r2243, %r2242, %r410;
	mov.b64 	%fd32595, {%r409, %r2243};
	{
	.reg .b32 %temp; 
	mov.b64 	{%temp, %r2244}, %fd862;
	}
	mov.b32 	%f197, %r2244;
	abs.f32 	%f73, %f197;
	setp.lt.f32 	%p734, %f73, 0f4086232B;
	@%p734 bra 	$L__BB1_597;
	setp.lt.f64 	%p735, %fd862, 0d0000000000000000;
	add.f64 	%fd7315, %fd862, 0d7FF0000000000000;
	selp.f64 	%fd32595, 0d0000000000000000, %fd7315, %p735;
	setp.geu.f32 	%p736, %f73, 0f40874800;
	@%p736 bra 	$L__BB1_597;
	shr.u32 	%r2245, %r408, 31;
	add.s32 	%r2246, %r408, %r2245;
	shr.s32 	%r2247, %r2246, 1;
	shl.b32 	%r2248, %r2247, 20;
	add.s32 	%r2249, %r410, %r2248;
	mov.b64 	%fd7316, {%r409, %r2249};
	sub.s32 	%r2250, %r408, %r2247;
	shl.b32 	%r2251, %r2250, 20;
	add.s32 	%r2252, %r2251, 1072693248;
	mov.b32 	%r2253, 0;
	mov.b64 	%fd7317, {%r2253, %r2252};
	mul.f64 	%fd32595, %fd7317, %fd7316;
$L__BB1_597:
	mul.f64 	%fd867, %fd32595, 0d3D6D8E0C20B3893B;
	mov.f64 	%fd7318, 0dC06CC00000000000;
	div.rn.f64 	%fd868, %fd7318, %fd7;
	fma.rn.f64 	%fd7319, %fd868, 0d3FF71547652B82FE, 0d4338000000000000;
	{
	.reg .b32 %temp; 
	mov.b64 	{%r411, %temp}, %fd7319;
	}
	mov.f64 	%fd7320, 0dC338000000000000;
	add.rn.f64 	%fd7321, %fd7319, %fd7320;
	fma.rn.f64 	%fd7322, %fd7321, 0dBFE62E42FEFA39EF, %fd868;
	fma.rn.f64 	%fd7323, %fd7321, 0dBC7ABC9E3B39803F, %fd7322;
	fma.rn.f64 	%fd7324, %fd7323, 0d3E5ADE1569CE2BDF, 0d3E928AF3FCA213EA;
	fma.rn.f64 	%fd7325, %fd7324, %fd7323, 0d3EC71DEE62401315;
	fma.rn.f64 	%fd7326, %fd7325, %fd7323, 0d3EFA01997C89EB71;
	fma.rn.f64 	%fd7327, %fd7326, %fd7323, 0d3F2A01A014761F65;
	fma.rn.f64 	%fd7328, %fd7327, %fd7323, 0d3F56C16C1852B7AF;
	fma.rn.f64 	%fd7329, %fd7328, %fd7323, 0d3F81111111122322;
	fma.rn.f64 	%fd7330, %fd7329, %fd7323, 0d3FA55555555502A1;
	fma.rn.f64 	%fd7331, %fd7330, %fd7323, 0d3FC5555555555511;
	fma.rn.f64 	%fd7332, %fd7331, %fd7323, 0d3FE000000000000B;
	fma.rn.f64 	%fd7333, %fd7332, %fd7323, 0d3FF0000000000000;
	fma.rn.f64 	%fd7334, %fd7333, %fd7323, 0d3FF0000000000000;
	{
	.reg .b32 %temp; 
	mov.b64 	{%r412, %temp}, %fd7334;
	}
	{
	.reg .b32 %temp; 
	mov.b64 	{%temp, %r413}, %fd7334;
	}
	shl.b32 	%r2254, %r411, 20;
	add.s32 	%r2255, %r2254, %r413;
	mov.b64 	%fd32596, {%r412, %r2255};
	{
	.reg .b32 %temp; 
	mov.b64 	{%temp, %r2256}, %fd868;
	}
	mov.b32 	%f198, %r2256;
	abs.f32 	%f74, %f198;
	setp.lt.f32 	%p737, %f74, 0f4086232B;
	@%p737 bra 	$L__BB1_600;
	setp.lt.f64 	%p738, %fd868, 0d0000000000000000;
	add.f64 	%fd7335, %fd868, 0d7FF0000000000000;
	selp.f64 	%fd32596, 0d0000000000000000, %fd7335, %p738;
	setp.geu.f32 	%p739, %f74, 0f40874800;
	@%p739 bra 	$L__BB1_600;
	shr.u32 	%r2257, %r411, 31;
	add.s32 	%r2258, %r411, %r2257;
	shr.s32 	%r2259, %r2258, 1;
	shl.b32 	%r2260, %r2259, 20;
	add.s32 	%r2261, %r413, %r2260;
	mov.b64 	%fd7336, {%r412, %r2261};
	sub.s32 	%r2262, %r411, %r2259;
	shl.b32 	%r2263, %r2262, 20;
	add.s32 	%r2264, %r2263, 1072693248;
	mov.b32 	%r2265, 0;
	mov.b64 	%fd7337, {%r2265, %r2264};
	mul.f64 	%fd32596, %fd7337, %fd7336;
$L__BB1_600:
	mul.f64 	%fd873, %fd32596, 0d3D65D076AA6C223E;
	mov.f64 	%fd7338, 0d405C800000000000;
	div.rn.f64 	%fd874, %fd7338, %fd7;
	fma.rn.f64 	%fd7339, %fd874, 0d3FF71547652B82FE, 0d4338000000000000;
	{
	.reg .b32 %temp; 
	mov.b64 	{%r414, %temp}, %fd7339;
	}
	mov.f64 	%fd7340, 0dC338000000000000;
	add.rn.f64 	%fd7341, %fd7339, %fd7340;
	fma.rn.f64 	%fd7342, %fd7341, 0dBFE62E42FEFA39EF, %fd874;
	fma.rn.f64 	%fd7343, %fd7341, 0dBC7ABC9E3B39803F, %fd7342;
	fma.rn.f64 	%fd7344, %fd7343, 0d3E5ADE1569CE2BDF, 0d3E928AF3FCA213EA;
	fma.rn.f64 	%fd7345, %fd7344, %fd7343, 0d3EC71DEE62401315;
	fma.rn.f64 	%fd7346, %fd7345, %fd7343, 0d3EFA01997C89EB71;
	fma.rn.f64 	%fd7347, %fd7346, %fd7343, 0d3F2A01A014761F65;
	fma.rn.f64 	%fd7348, %fd7347, %fd7343, 0d3F56C16C1852B7AF;
	fma.rn.f64 	%fd7349, %fd7348, %fd7343, 0d3F81111111122322;
	fma.rn.f64 	%fd7350, %fd7349, %fd7343, 0d3FA55555555502A1;
	fma.rn.f64 	%fd7351, %fd7350, %fd7343, 0d3FC5555555555511;
	fma.rn.f64 	%fd7352, %fd7351, %fd7343, 0d3FE000000000000B;
	fma.rn.f64 	%fd7353, %fd7352, %fd7343, 0d3FF0000000000000;
	fma.rn.f64 	%fd7354, %fd7353, %fd7343, 0d3FF0000000000000;
	{
	.reg .b32 %temp; 
	mov.b64 	{%r415, %temp}, %fd7354;
	}
	{
	.reg .b32 %temp; 
	mov.b64 	{%temp, %r416}, %fd7354;
	}
	shl.b32 	%r2266, %r414, 20;
	add.s32 	%r2267, %r2266, %r416;
	mov.b64 	%fd32597, {%r415, %r2267};
	{
	.reg .b32 %temp; 
	mov.b64 	{%temp, %r2268}, %fd874;
	}
	mov.b32 	%f199, %r2268;
	abs.f32 	%f75, %f199;
	setp.lt.f32 	%p740, %f75, 0f4086232B;
	@%p740 bra 	$L__BB1_603;
	setp.lt.f64 	%p741, %fd874, 0d0000000000000000;
	add.f64 	%fd7355, %fd874, 0d7FF0000000000000;
	selp.f64 	%fd32597, 0d0000000000000000, %fd7355, %p741;
	setp.geu.f32 	%p742, %f75, 0f40874800;
	@%p742 bra 	$L__BB1_603;
	shr.u32 	%r2269, %r414, 31;
	add.s32 	%r2270, %r414, %r2269;
	shr.s32 	%r2271, %r2270, 1;
	shl.b32 	%r2272, %r2271, 20;
	add.s32 	%r2273, %r416, %r2272;
	mov.b64 	%fd7356, {%r415, %r2273};
	sub.s32 	%r2274, %r414, %r2271;
	shl.b32 	%r2275, %r2274, 20;
	add.s32 	%r2276, %r2275, 1072693248;
	mov.b32 	%r2277, 0;
	mov.b64 	%fd7357, {%r2277, %r2276};
	mul.f64 	%fd32597, %fd7357, %fd7356;
$L__BB1_603:
	mul.f64 	%fd7358, %fd7, 0d3C74DE2D555C42F4;
	mul.f64 	%fd7359, %fd7, %fd7358;
	mul.f64 	%fd879, %fd7359, %fd32597;
	mov.f64 	%fd7360, 0dC0A0800000000000;
	div.rn.f64 	%fd880, %fd7360, %fd7;
	fma.rn.f64 	%fd7361, %fd880, 0d3FF71547652B82FE, 0d4338000000000000;
	{
	.reg .b32 %temp; 
	mov.b64 	{%r417, %temp}, %fd7361;
	}
	mov.f64 	%fd7362, 0dC338000000000000;
	add.rn.f64 	%fd7363, %fd7361, %fd7362;
	fma.rn.f64 	%fd7364, %fd7363, 0dBFE62E42FEFA39EF, %fd880;
	fma.rn.f64 	%fd7365, %fd7363, 0dBC7ABC9E3B39803F, %fd7364;
	fma.rn.f64 	%fd7366, %fd7365, 0d3E5ADE1569CE2BDF, 0d3E928AF3FCA213EA;
	fma.rn.f64 	%fd7367, %fd7366, %fd7365, 0d3EC71DEE62401315;
	fma.rn.f64 	%fd7368, %fd7367, %fd7365, 0d3EFA01997C89EB71;
	fma.rn.f64 	%fd7369, %fd7368, %fd7365, 0d3F2A01A014761F65;
	fma.rn.f64 	%fd7370, %fd7369, %fd7365, 0d3F56C16C1852B7AF;
	fma.rn.f64 	%fd7371, %fd7370, %fd7365, 0d3F81111111122322;
	fma.rn.f64 	%fd7372, %fd7371, %fd7365, 0d3FA55555555502A1;
	fma.rn.f64 	%fd7373, %fd7372, %fd7365, 0d3FC5555555555511;
	fma.rn.f64 	%fd7374, %fd7373, %fd7365, 0d3FE000000000000B;
	fma.rn.f64 	%fd7375, %fd7374, %fd7365, 0d3FF0000000000000;
	fma.rn.f64 	%fd7376, %fd7375, %fd7365, 0d3FF0000000000000;
	{
	.reg .b32 %temp; 
	mov.b64 	{%r418, %temp}, %fd7376;
	}
	{
	.reg .b32 %temp; 
	mov.b64 	{%temp, %r419}, %fd7376;
	}
	shl.b32 	%r2278, %r417, 20;
	add.s32 	%r2279, %r2278, %r419;
	mov.b64 	%fd32598, {%r418, %r2279};
	{
	.reg .b32 %temp; 
	mov.b64 	{%temp, %r2280}, %fd880;
	}
	mov.b32 	%f200, %r2280;
	abs.f32 	%f76, %f200;
	setp.lt.f32 	%p743, %f76, 0f4086232B;
	@%p743 bra 	$L__BB1_606;
	setp.lt.f64 	%p744, %fd880, 0d0000000000000000;
	add.f64 	%fd7377, %fd880, 0d7FF0000000000000;
	selp.f64 	%fd32598, 0d0000000000000000, %fd7377, %p744;
	setp.geu.f32 	%p745, %f76, 0f40874800;
	@%p745 bra 	$L__BB1_606;
	shr.u32 	%r2281, %r417, 31;
	add.s32 	%r2282, %r417, %r2281;
	shr.s32 	%r2283, %r2282, 1;
	shl.b32 	%r2284, %r2283, 20;
	add.s32 	%r2285, %r419, %r2284;
	mov.b64 	%fd7378, {%r418, %r2285};
	sub.s32 	%r2286, %r417, %r2283;
	shl.b32 	%r2287, %r2286, 20;
	add.s32 	%r2288, %r2287, 1072693248;
	mov.b32 	%r2289, 0;
	mov.b64 	%fd7379, {%r2289, %r2288};
	mul.f64 	%fd32598, %fd7379, %fd7378;
$L__BB1_606:
	mov.f64 	%fd7380, 0dC097C40000000000;
	div.rn.f64 	%fd885, %fd7380, %fd7;
	fma.rn.f64 	%fd7381, %fd885, 0d3FF71547652B82FE, 0d4338000000000000;
	{
	.reg .b32 %temp; 
	mov.b64 	{%r420, %temp}, %fd7381;
	}
	mov.f64 	%fd7382, 0dC338000000000000;
	add.rn.f64 	%fd7383, %fd7381, %fd7382;
	fma.rn.f64 	%fd7384, %fd7383, 0dBFE62E42FEFA39EF, %fd885;
	fma.rn.f64 	%fd7385, %fd7383, 0dBC7ABC9E3B39803F, %fd7384;
	fma.rn.f64 	%fd7386, %fd7385, 0d3E5ADE1569CE2BDF, 0d3E928AF3FCA213EA;
	fma.rn.f64 	%fd7387, %fd7386, %fd7385, 0d3EC71DEE62401315;
	fma.rn.f64 	%fd7388, %fd7387, %fd7385, 0d3EFA01997C89EB71;
	fma.rn.f64 	%fd7389, %fd7388, %fd7385, 0d3F2A01A014761F65;
	fma.rn.f64 	%fd7390, %fd7389, %fd7385, 0d3F56C16C1852B7AF;
	fma.rn.f64 	%fd7391, %fd7390, %fd7385, 0d3F81111111122322;
	fma.rn.f64 	%fd7392, %fd7391, %fd7385, 0d3FA55555555502A1;
	fma.rn.f64 	%fd7393, %fd7392, %fd7385, 0d3FC5555555555511;
	fma.rn.f64 	%fd7394, %fd7393, %fd7385, 0d3FE000000000000B;
	fma.rn.f64 	%fd7395, %fd7394, %fd7385, 0d3FF0000000000000;
	fma.rn.f64 	%fd7396, %fd7395, %fd7385, 0d3FF0000000000000;
	{
	.reg .b32 %temp; 
	mov.b64 	{%r421, %temp}, %fd7396;
	}
	{
	.reg .b32 %temp; 
	mov.b64 	{%temp, %r422}, %fd7396;
	}
	shl.b32 	%r2290, %r420, 20;
	add.s32 	%r2291, %r2290, %r422;
	mov.b64 	%fd32599, {%r421, %r2291};
	{
	.reg .b32 %temp; 
	mov.b64 	{%temp, %r2292}, %fd885;
	}
	mov.b32 	%f201, %r2292;
	abs.f32 	%f77, %f201;
	setp.lt.f32 	%p746, %f77, 0f4086232B;
	@%p746 bra 	$L__BB1_609;
	setp.lt.f64 	%p747, %fd885, 0d0000000000000000;
	add.f64 	%fd7397, %fd885, 0d7FF0000000000000;
	selp.f64 	%fd32599, 0d0000000000000000, %fd7397, %p747;
	setp.geu.f32 	%p748, %f77, 0f40874800;
	@%p748 bra 	$L__BB1_609;
	shr.u32 	%r2293, %r420, 31;
	add.s32 	%r2294, %r420, %r2293;
	shr.s32 	%r2295, %r2294, 1;
	shl.b32 	%r2296, %r2295, 20;
	add.s32 	%r2297, %r422, %r2296;
	mov.b64 	%fd7398, {%r421, %r2297};
	sub.s32 	%r2298, %r420, %r2295;
	shl.b32 	%r2299, %r2298, 20;
	add.s32 	%r2300, %r2299, 1072693248;
	mov.b32 	%r2301, 0;
	mov.b64 	%fd7399, {%r2301, %r2300};
	mul.f64 	%fd32599, %fd7399, %fd7398;
$L__BB1_609:
	mul.f64 	%fd7400, %fd32599, 0d3CCB0EC09D43EA42;
	fma.rn.f64 	%fd7401, %fd32598, 0d3CD87FE49AAB41E0, %fd7400;
	mul.f64 	%fd890, %fd7401, 0d3FE0000000000000;
	mov.f64 	%fd7402, 0d407C400000000000;
	div.rn.f64 	%fd891, %fd7402, %fd7;
	fma.rn.f64 	%fd7403, %fd891, 0d3FF71547652B82FE, 0d4338000000000000;
	{
	.reg .b32 %temp; 
	mov.b64 	{%r423, %temp}, %fd7403;
	}
	mov.f64 	%fd7404, 0dC338000000000000;
	add.rn.f64 	%fd7405, %fd7403, %fd7404;
	fma.rn.f64 	%fd7406, %fd7405, 0dBFE62E42FEFA39EF, %fd891;
	fma.rn.f64 	%fd7407, %fd7405, 0dBC7ABC9E3B39803F, %fd7406;
	fma.rn.f64 	%fd7408, %fd7407, 0d3E5ADE1569CE2BDF, 0d3E928AF3FCA213EA;
	fma.rn.f64 	%fd7409, %fd7408, %fd7407, 0d3EC71DEE62401315;
	fma.rn.f64 	%fd7410, %fd7409, %fd7407, 0d3EFA01997C89EB71;
	fma.rn.f64 	%fd7411, %fd7410, %fd7407, 0d3F2A01A014761F65;
	fma.rn.f64 	%fd7412, %fd7411, %fd7407, 0d3F56C16C1852B7AF;
	fma.rn.f64 	%fd7413, %fd7412, %fd7407, 0d3F81111111122322;
	fma.rn.f64 	%fd7414, %fd7413, %fd7407, 0d3FA55555555502A1;
	fma.rn.f64 	%fd7415, %fd7414, %fd7407, 0d3FC5555555555511;
	fma.rn.f64 	%fd7416, %fd7415, %fd7407, 0d3FE000000000000B;
	fma.rn.f64 	%fd7417, %fd7416, %fd7407, 0d3FF0000000000000;
	fma.rn.f64 	%fd7418, %fd7417, %fd7407, 0d3FF0000000000000;
	{
	.reg .b32 %temp; 
	mov.b64 	{%r424, %temp}, %fd7418;
	}
	{
	.reg .b32 %temp; 
	mov.b64 	{%temp, %r425}, %fd7418;
	}
	shl.b32 	%r2302, %r423, 20;
	add.s32 	%r2303, %r2302, %r425;
	mov.b64 	%fd32600, {%r424, %r2303};
	{
	.reg .b32 %temp; 
	mov.b64 	{%temp, %r2304}, %fd891;
	}
	mov.b32 	%f202, %r2304;
	abs.f32 	%f78, %f202;
	setp.lt.f32 	%p749, %f78, 0f4086232B;
	@%p749 bra 	$L__BB1_612;
	setp.lt.f64 	%p750, %fd891, 0d0000000000000000;
	add.f64 	%fd7419, %fd891, 0d7FF0000000000000;
	selp.f64 	%fd32600, 0d0000000000000000, %fd7419, %p750;
	setp.geu.f32 	%p751, %f78, 0f40874800;
	@%p751 bra 	$L__BB1_612;
	shr.u32 	%r2305, %r423, 31;
	add.s32 	%r2306, %r423, %r2305;
	shr.s32 	%r2307, %r2306, 1;
	shl.b32 	%r2308, %r2307, 20;
	add.s32 	%r2309, %r425, %r2308;
	mov.b64 	%fd7420, {%r424, %r2309};
	sub.s32 	%r2310, %r423, %r2307;
	shl.b32 	%r2311, %r2310, 20;
	add.s32 	%r2312, %r2311, 1072693248;
	mov.b32 	%r2313, 0;
	mov.b64 	%fd7421, {%r2313, %r2312};
	mul.f64 	%fd32600, %fd7421, %fd7420;
$L__BB1_612:
	mov.f64 	%fd7422, 0d4065E00000000000;
	div.rn.f64 	%fd896, %fd7422, %fd7;
	fma.rn.f64 	%fd7423, %fd896, 0d3FF71547652B82FE, 0d4338000000000000;
	{
	.reg .b32 %temp; 
	mov.b64 	{%r426, %temp}, %fd7423;
	}
	mov.f64 	%fd7424, 0dC338000000000000;
	add.rn.f64 	%fd7425, %fd7423, %fd7424;
	fma.rn.f64 	%fd7426, %fd7425, 0dBFE62E42FEFA39EF, %fd896;
	fma.rn.f64 	%fd7427, %fd7425, 0dBC7ABC9E3B39803F, %fd7426;
	fma.rn.f64 	%fd7428, %fd7427, 0d3E5ADE1569CE2BDF, 0d3E928AF3FCA213EA;
	fma.rn.f64 	%fd7429, %fd7428, %fd7427, 0d3EC71DEE62401315;
	fma.rn.f64 	%fd7430, %fd7429, %fd7427, 0d3EFA01997C89EB71;
	fma.rn.f64 	%fd7431, %fd7430, %fd7427, 0d3F2A01A014761F65;
	fma.rn.f64 	%fd7432, %fd7431, %fd7427, 0d3F56C16C1852B7AF;
	fma.rn.f64 	%fd7433, %fd7432, %fd7427, 0d3F81111111122322;
	fma.rn.f64 	%fd7434, %fd7433, %fd7427, 0d3FA55555555502A1;
	fma.rn.f64 	%fd7435, %fd7434, %fd7427, 0d3FC5555555555511;
	fma.rn.f64 	%fd7436, %fd7435, %fd7427, 0d3FE000000000000B;
	fma.rn.f64 	%fd7437, %fd7436, %fd7427, 0d3FF0000000000000;
	fma.rn.f64 	%fd7438, %fd7437, %fd7427, 0d3FF0000000000000;
	{
	.reg .b32 %temp; 
	mov.b64 	{%r427, %temp}, %fd7438;
	}
	{
	.reg .b32 %temp; 
	mov.b64 	{%temp, %r428}, %fd7438;
	}
	shl.b32 	%r2314, %r426, 20;
	add.s32 	%r2315, %r2314, %r428;
	mov.b64 	%fd32601, {%r427, %r2315};
	{
	.reg .b32 %temp; 
	mov.b64 	{%temp, %r2316}, %fd896;
	}
	mov.b32 	%f203, %r2316;
	abs.f32 	%f79, %f203;
	setp.lt.f32 	%p752, %f79, 0f4086232B;
	@%p752 bra 	$L__BB1_615;
	setp.lt.f64 	%p753, %fd896, 0d0000000000000000;
	add.f64 	%fd7439, %fd896, 0d7FF0000000000000;
	selp.f64 	%fd32601, 0d0000000000000000, %fd7439, %p753;
	setp.geu.f32 	%p754, %f79, 0f40874800;
	@%p754 bra 	$L__BB1_615;
	shr.u32 	%r2317, %r426, 31;
	add.s32 	%r2318, %r426, %r2317;
	shr.s32 	%r2319, %r2318, 1;
	shl.b32 	%r2320, %r2319, 20;
	add.s32 	%r2321, %r428, %r2320;
	mov.b64 	%fd7440, {%r427, %r2321};
	sub.s32 	%r2322, %r426, %r2319;
	shl.b32 	%r2323, %r2322, 20;
	add.s32 	%r2324, %r2323, 1072693248;
	mov.b32 	%r2325, 0;
	mov.b64 	%fd7441, {%r2325, %r2324};
	mul.f64 	%fd32601, %fd7441, %fd7440;
$L__BB1_615:
	mul.f64 	%fd7442, %fd32601, 0d3DB4E406496685F4;
	fma.rn.f64 	%fd7443, %fd32600, 0d3D9208308ACF0FEB, %fd7442;
	mul.f64 	%fd901, %fd7443, 0d3FE0000000000000;
	mul.f64 	%fd902, %fd32479, 0d3D499D3DB5F0EE67;
	mul.f64 	%fd903, %fd32478, 0d3D8657924F93E944;
	mov.f64 	%fd7444, 0dC039000000000000;
	div.rn.f64 	%fd904, %fd7444, %fd7;
	fma.rn.f64 	%fd7445, %fd904, 0d3FF71547652B82FE, 0d4338000000000000;
	{
	.reg .b32 %temp; 
	mov.b64 	{%r429, %temp}, %fd7445;
	}
	mov.f64 	%fd7446, 0dC338000000000000;
	add.rn.f64 	%fd7447, %fd7445, %fd7446;
	fma.rn.f64 	%fd7448, %fd7447, 0dBFE62E42FEFA39EF, %fd904;
	fma.rn.f64 	%fd7449, %fd7447, 0dBC7ABC9E3B39803F, %fd7448;
	fma.rn.f64 	%fd7450, %fd7449, 0d3E5ADE1569CE2BDF, 0d3E928AF3FCA213EA;
	fma.rn.f64 	%fd7451, %fd7450, %fd7449, 0d3EC71DEE62401315;
	fma.rn.f64 	%fd7452, %fd7451, %fd7449, 0d3EFA01997C89EB71;
	fma.rn.f64 	%fd7453, %fd7452, %fd7449, 0d3F2A01A014761F65;
	fma.rn.f64 	%fd7454, %fd7453, %fd7449, 0d3F56C16C1852B7AF;
	fma.rn.f64 	%fd7455, %fd7454, %fd7449, 0d3F81111111122322;
	fma.rn.f64 	%fd7456, %fd7455, %fd7449, 0d3FA55555555502A1;
	fma.rn.f64 	%fd7457, %fd7456, %fd7449, 0d3FC5555555555511;
	fma.rn.f64 	%fd7458, %fd7457, %fd7449, 0d3FE000000000000B;
	fma.rn.f64 	%fd7459, %fd7458, %fd7449, 0d3FF0000000000000;
	fma.rn.f64 	%fd7460, %fd7459, %fd7449, 0d3FF0000000000000;
	{
	.reg .b32 %temp; 
	mov.b64 	{%r430, %temp}, %fd7460;
	}
	{
	.reg .b32 %temp; 
	mov.b64 	{%temp, %r431}, %fd7460;
	}
	shl.b32 	%r2326, %r429, 20;
	add.s32 	%r2327, %r2326, %r431;
	mov.b64 	%fd32602, {%r430, %r2327};
	{
	.reg .b32 %temp; 
	mov.b64 	{%temp, %r2328}, %fd904;
	}
	mov.b32 	%f204, %r2328;
	abs.f32 	%f80, %f204;
	setp.lt.f32 	%p755, %f80, 0f4086232B;
	@%p755 bra 	$L__BB1_618;
	setp.lt.f64 	%p756, %fd904, 0d0000000000000000;
	add.f64 	%fd7461, %fd904, 0d7FF0000000000000;
	selp.f64 	%fd32602, 0d0000000000000000, %fd7461, %p756;
	setp.geu.f32 	%p757, %f80, 0f40874800;
	@%p757 bra 	$L__BB1_618;
	shr.u32 	%r2329, %r429, 31;
	add.s32 	%r2330, %r429, %r2329;
	shr.s32 	%r2331, %r2330, 1;
	shl.b32 	%r2332, %r2331, 20;
	add.s32 	%r2333, %r431, %r2332;
	mov.b64 	%fd7462, {%r430, %r2333};
	sub.s32 	%r2334, %r429, %r2331;
	shl.b32 	%r2335, %r2334, 20;
	add.s32 	%r2336, %r2335, 1072693248;
	mov.b32 	%r2337, 0;
	mov.b64 	%fd7463, {%r2337, %r2336};
	mul.f64 	%fd32602, %fd7463, %fd7462;
$L__BB1_618:
	mul.f64 	%fd909, %fd32602, 0d3D76DEADF4BBB049;
	mov.f64 	%fd7464, 0dC09DE40000000000;
	div.rn.f64 	%fd910, %fd7464, %fd7;
	fma.rn.f64 	%fd7465, %fd910, 0d3FF71547652B82FE, 0d4338000000000000;
	{
	.reg .b32 %temp; 
	mov.b64 	{%r432, %temp}, %fd7465;
	}
	mov.f64 	%fd7466, 0dC338000000000000;
	add.rn.f64 	%fd7467, %fd7465, %fd7466;
	fma.rn.f64 	%fd7468, %fd7467, 0dBFE62E42FEFA39EF, %fd910;
	fma.rn.f64 	%fd7469, %fd7467, 0dBC7ABC9E3B39803F, %fd7468;
	fma.rn.f64 	%fd7470, %fd7469, 0d3E5ADE1569CE2BDF, 0d3E928AF3FCA213EA;
	fma.rn.f64 	%fd7471, %fd7470, %fd7469, 0d3EC71DEE62401315;
	fma.rn.f64 	%fd7472, %fd7471, %fd7469, 0d3EFA01997C89EB71;
	fma.rn.f64 	%fd7473, %fd7472, %fd7469, 0d3F2A01A014761F65;
	fma.rn.f64 	%fd7474, %fd7473, %fd7469, 0d3F56C16C1852B7AF;
	fma.rn.f64 	%fd7475, %fd7474, %fd7469, 0d3F81111111122322;
	fma.rn.f64 	%fd7476, %fd7475, %fd7469, 0d3FA55555555502A1;
	fma.rn.f64 	%fd7477, %fd7476, %fd7469, 0d3FC5555555555511;
	fma.rn.f64 	%fd7478, %fd7477, %fd7469, 0d3FE000000000000B;
	fma.rn.f64 	%fd7479, %fd7478, %fd7469, 0d3FF0000000000000;
	fma.rn.f64 	%fd7480, %fd7479, %fd7469, 0d3FF0000000000000;
	{
	.reg .b32 %temp; 
	mov.b64 	{%r433, %temp}, %fd7480;
	}
	{
	.reg .b32 %temp; 
	mov.b64 	{%temp, %r434}, %fd7480;
	}
	shl.b32 	%r2338, %r432, 20;
	add.s32 	%r2339, %r2338, %r434;
	mov.b64 	%fd32603, {%r433, %r2339};
	{
	.reg .b32 %temp; 
	mov.b64 	{%temp, %r2340}, %fd910;
	}
	mov.b32 	%f205, %r2340;
	abs.f32 	%f81, %f205;
	setp.lt.f32 	%p758, %f81, 0f4086232B;
	@%p758 bra 	$L__BB1_621;
	setp.lt.f64 	%p759, %fd910, 0d0000000000000000;
	add.f64 	%fd7481, %fd910, 0d7FF0000000000000;
	selp.f64 	%fd32603, 0d0000000000000000, %fd7481, %p759;
	setp.geu.f32 	%p760, %f81, 0f40874800;
	@%p760 bra 	$L__BB1_621;
	shr.u32 	%r2341, %r432, 31;
	add.s32 	%r2342, %r432, %r2341;
	shr.s32 	%r2343, %r2342, 1;
	shl.b32 	%r2344, %r2343, 20;
	add.s32 	%r2345, %r434, %r2344;
	mov.b64 	%fd7482, {%r433, %r2345};
	sub.s32 	%r2346, %r432, %r2343;
	shl.b32 	%r2347, %r2346, 20;
	add.s32 	%r2348, %r2347, 1072693248;
	mov.b32 	%r2349, 0;
	mov.b64 	%fd7483, {%r2349, %r2348};
	mul.f64 	%fd32603, %fd7483, %fd7482;
$L__BB1_621:
	mul.f64 	%fd915, %fd32603, 0d3D01B2FB44715E2E;
	mov.f64 	%fd7484, 0d4079A00000000000;
	div.rn.f64 	%fd916, %fd7484, %fd7;
	fma.rn.f64 	%fd7485, %fd916, 0d3FF71547652B82FE, 0d4338000000000000;
	{
	.reg .b32 %temp; 
	mov.b64 	{%r435, %temp}, %fd7485;
	}
	mov.f64 	%fd7486, 0dC338000000000000;
	add.rn.f64 	%fd7487, %fd7485, %fd7486;
	fma.rn.f64 	%fd7488, %fd7487, 0dBFE62E42FEFA39EF, %fd916;
	fma.rn.f64 	%fd7489, %fd7487, 0dBC7ABC9E3B39803F, %fd7488;
	fma.rn.f64 	%fd7490, %fd7489, 0d3E5ADE1569CE2BDF, 0d3E928AF3FCA213EA;
	fma.rn.f64 	%fd7491, %fd7490, %fd7489, 0d3EC71DEE62401315;
	fma.rn.f64 	%fd7492, %fd7491, %fd7489, 0d3EFA01997C89EB71;
	fma.rn.f64 	%fd7493, %fd7492, %fd7489, 0d3F2A01A014761F65;
	fma.rn.f64 	%fd7494, %fd7493, %fd7489, 0d3F56C16C1852B7AF;
	fma.rn.f64 	%fd7495, %fd7494, %fd7489, 0d3F81111111122322;
	fma.rn.f64 	%fd7496, %fd7495, %fd7489, 0d3FA55555555502A1;
	fma.rn.f64 	%fd7497, %fd7496, %fd7489, 0d3FC5555555555511;
	fma.rn.f64 	%fd7498, %fd7497, %fd7489, 0d3FE000000000000B;
	fma.rn.f64 	%fd7499, %fd7498, %fd7489, 0d3FF0000000000000;
	fma.rn.f64 	%fd7500, %fd7499, %fd7489, 0d3FF0000000000000;
	{
	.reg .b32 %temp; 
	mov.b64 	{%r436, %temp}, %fd7500;
	}
	{
	.reg .b32 %temp; 
	mov.b64 	{%temp, %r437}, %fd7500;
	}
	shl.b32 	%r2350, %r435, 20;
	add.s32 	%r2351, %r2350, %r437;
	mov.b64 	%fd32604, {%r436, %r2351};
	{
	.reg .b32 %temp; 
	mov.b64 	{%temp, %r2352}, %fd916;
	}
	mov.b32 	%f206, %r2352;
	abs.f32 	%f82, %f206;
	setp.lt.f32 	%p761, %f82, 0f4086232B;
	@%p761 bra 	$L__BB1_624;
	setp.lt.f64 	%p762, %fd916, 0d0000000000000000;
	add.f64 	%fd7501, %fd916, 0d7FF0000000000000;
	selp.f64 	%fd32604, 0d0000000000000000, %fd7501, %p762;
	setp.geu.f32 	%p763, %f82, 0f40874800;
	@%p763 bra 	$L__BB1_624;
	shr.u32 	%r2353, %r435, 31;
	add.s32 	%r2354, %r435, %r2353;
	shr.s32 	%r2355, %r2354, 1;
	shl.b32 	%r2356, %r2355, 20;
	add.s32 	%r2357, %r437, %r2356;
	mov.b64 	%fd7502, {%r436, %r2357};
	sub.s32 	%r2358, %r435, %r2355;
	shl.b32 	%r2359, %r2358, 20;
	add.s32 	%r2360, %r2359, 1072693248;
	mov.b32 	%r2361, 0;
	mov.b64 	%fd7503, {%r2361, %r2360};
	mul.f64 	%fd32604, %fd7503, %fd7502;
$L__BB1_624:
	mul.f64 	%fd921, %fd32604, 0d3DBBED76E378E395;
	mov.f64 	%fd7504, 0dC07BE00000000000;
	div.rn.f64 	%fd922, %fd7504, %fd7;
	fma.rn.f64 	%fd7505, %fd922, 0d3FF71547652B82FE, 0d4338000000000000;
	{
	.reg .b32 %temp; 
	mov.b64 	{%r438, %temp}, %fd7505;
	}
	mov.f64 	%fd7506, 0dC338000000000000;
	add.rn.f64 	%fd7507, %fd7505, %fd7506;
	fma.rn.f64 	%fd7508, %fd7507, 0dBFE62E42FEFA39EF, %fd922;
	fma.rn.f64 	%fd7509, %fd7507, 0dBC7ABC9E3B39803F, %fd7508;
	fma.rn.f64 	%fd7510, %fd7509, 0d3E5ADE1569CE2BDF, 0d3E928AF3FCA213EA;
	fma.rn.f64 	%fd7511, %fd7510, %fd7509, 0d3EC71DEE62401315;
	fma.rn.f64 	%fd7512, %fd7511, %fd7509, 0d3EFA01997C89EB71;
	fma.rn.f64 	%fd7513, %fd7512, %fd7509, 0d3F2A01A014761F65;
	fma.rn.f64 	%fd7514, %fd7513, %fd7509, 0d3F56C16C1852B7AF;
	fma.rn.f64 	%fd7515, %fd7514, %fd7509, 0d3F81111111122322;
	fma.rn.f64 	%fd7516, %fd7515, %fd7509, 0d3FA55555555502A1;
	fma.rn.f64 	%fd7517, %fd7516, %fd7509, 0d3FC5555555555511;
	fma.rn.f64 	%fd7518, %fd7517, %fd7509, 0d3FE000000000000B;
	fma.rn.f64 	%fd7519, %fd7518, %fd7509, 0d3FF0000000000000;
	fma.rn.f64 	%fd7520, %fd7519, %fd7509, 0d3FF0000000000000;
	{
	.reg .b32 %temp; 
	mov.b64 	{%r439, %temp}, %fd7520;
	}
	{
	.reg .b32 %temp; 
	mov.b64 	{%temp, %r440}, %fd7520;
	}
	shl.b32 	%r2362, %r438, 20;
	add.s32 	%r2363, %r2362, %r440;
	mov.b64 	%fd32605, {%r439, %r2363};
	{
	.reg .b32 %temp; 
	mov.b64 	{%temp, %r2364}, %fd922;
	}
	mov.b32 	%f207, %r2364;
	abs.f32 	%f83, %f207;
	setp.lt.f32 	%p764, %f83, 0f4086232B;
	@%p764 bra 	$L__BB1_627;
	setp.lt.f64 	%p765, %fd922, 0d0000000000000000;
	add.f64 	%fd7521, %fd922, 0d7FF0000000000000;
	selp.f64 	%fd32605, 0d0000000000000000, %fd7521, %p765;
	setp.geu.f32 	%p766, %f83, 0f40874800;
	@%p766 bra 	$L__BB1_627;
	shr.u32 	%r2365, %r438, 31;
	add.s32 	%r2366, %r438, %r2365;
	shr.s32 	%r2367, %r2366, 1;
	shl.b32 	%r2368, %r2367, 20;
	add.s32 	%r2369, %r440, %r2368;
	mov.b64 	%fd7522, {%r439, %r2369};
	sub.s32 	%r2370, %r438, %r2367;
	shl.b32 	%r2371, %r2370, 20;
	add.s32 	%r2372, %r2371, 1072693248;
	mov.b32 	%r2373, 0;
	mov.b64 	%fd7523, {%r2373, %r2372};
	mul.f64 	%fd32605, %fd7523, %fd7522;
$L__BB1_627:
	mul.f64 	%fd927, %fd32605, 0d3D8AA6F41458C29C;
	mul.f64 	%fd928, %fd32479, 0d3D4F3E649799394D;
	mov.f64 	%fd7524, 0dC06F400000000000;
	div.rn.f64 	%fd929, %fd7524, %fd7;
	fma.rn.f64 	%fd7525, %fd929, 0d3FF71547652B82FE, 0d4338000000000000;
	{
	.reg .b32 %temp; 
	mov.b64 	{%r441, %temp}, %fd7525;
	}
	mov.f64 	%fd7526, 0dC338000000000000;
	add.rn.f64 	%fd7527, %fd7525, %fd7526;
	fma.rn.f64 	%fd7528, %fd7527, 0dBFE62E42FEFA39EF, %fd929;
	fma.rn.f64 	%fd7529, %fd7527, 0dBC7ABC9E3B39803F, %fd7528;
	fma.rn.f64 	%fd7530, %fd7529, 0d3E5ADE1569CE2BDF, 0d3E928AF3FCA213EA;
	fma.rn.f64 	%fd7531, %fd7530, %fd7529, 0d3EC71DEE62401315;
	fma.rn.f64 	%fd7532, %fd7531, %fd7529, 0d3EFA01997C89EB71;
	fma.rn.f64 	%fd7533, %fd7532, %fd7529, 0d3F2A01A014761F65;
	fma.rn.f64 	%fd7534, %fd7533, %fd7529, 0d3F56C16C1852B7AF;
	fma.rn.f64 	%fd7535, %fd7534, %fd7529, 0d3F81111111122322;
	fma.rn.f64 	%fd7536, %fd7535, %fd7529, 0d3FA55555555502A1;
	fma.rn.f64 	%fd7537, %fd7536, %fd7529, 0d3FC5555555555511;
	fma.rn.f64 	%fd7538, %fd7537, %fd7529, 0d3FE000000000000B;
	fma.rn.f64 	%fd7539, %fd7538, %fd7529, 0d3FF0000000000000;
	fma.rn.f64 	%fd7540, %fd7539, %fd7529, 0d3FF0000000000000;
	{
	.reg .b32 %temp; 
	mov.b64 	{%r442, %temp}, %fd7540;
	}
	{
	.reg .b32 %temp; 
	mov.b64 	{%temp, %r443}, %fd7540;
	}
	shl.b32 	%r2374, %r441, 20;
	add.s32 	%r2375, %r2374, %r443;
	mov.b64 	%fd32606, {%r442, %r2375};
	{
	.reg .b32 %temp; 
	mov.b64 	{%temp, %r2376}, %fd929;
	}
	mov.b32 	%f208, %r2376;
	abs.f32 	%f84, %f208;
	setp.lt.f32 	%p767, %f84, 0f4086232B;
	@%p767 bra 	$L__BB1_630;
	setp.lt.f64 	%p768, %fd929, 0d0000000000000000;
	add.f64 	%fd7541, %fd929, 0d7FF0000000000000;
	selp.f64 	%fd32606, 0d0000000000000000, %fd7541, %p768;
	setp.geu.f32 	%p769, %f84, 0f40874800;
	@%p769 bra 	$L__BB1_630;
	shr.u32 	%r2377, %r441, 31;
	add.s32 	%r2378, %r441, %r2377;
	shr.s32 	%r2379, %r2378, 1;
	shl.b32 	%r2380, %r2379, 20;
	add.s32 	%r2381, %r443, %r2380;
	mov.b64 	%fd7542, {%r442, %r2381};
	sub.s32 	%r2382, %r441, %r2379;
	shl.b32 	%r2383, %r2382, 20;
	add.s32 	%r2384, %r2383, 1072693248;
	mov.b32 	%r2385, 0;
	mov.b64 	%fd7543, {%r2385, %r2384};
	mul.f64 	%fd32606, %fd7543, %fd7542;
$L__BB1_630:
	mul.f64 	%fd934, %fd32606, 0d3DBEC94CA210599E;
	mul.f64 	%fd935, %fd32465, 0d3DBB7CDFD9D7BDBB;
	mov.f64 	%fd7544, 0dC098D80000000000;
	div.rn.f64 	%fd936, %fd7544, %fd7;
	fma.rn.f64 	%fd7545, %fd936, 0d3FF71547652B82FE, 0d4338000000000000;
	{
	.reg .b32 %temp; 
	mov.b64 	{%r444, %temp}, %fd7545;
	}
	mov.f64 	%fd7546, 0dC338000000000000;
	add.rn.f64 	%fd7547, %fd7545, %fd7546;
	fma.rn.f64 	%fd7548, %fd7547, 0dBFE62E42FEFA39EF, %fd936;
	fma.rn.f64 	%fd7549, %fd7547, 0dBC7ABC9E3B39803F, %fd7548;
	fma.rn.f64 	%fd7550, %fd7549, 0d3E5ADE1569CE2BDF, 0d3E928AF3FCA213EA;
	fma.rn.f64 	%fd7551, %fd7550, %fd7549, 0d3EC71DEE62401315;
	fma.rn.f64 	%fd7552, %fd7551, %fd7549, 0d3EFA01997C89EB71;
	fma.rn.f64 	%fd7553, %fd7552, %fd7549, 0d3F2A01A014761F65;
	fma.rn.f64 	%fd7554, %fd7553, %fd7549, 0d3F56C16C1852B7AF;
	fma.rn.f64 	%fd7555, %fd7554, %fd7549, 0d3F81111111122322;
	fma.rn.f64 	%fd7556, %fd7555, %fd7549, 0d3FA55555555502A1;
	fma.rn.f64 	%fd7557, %fd7556, %fd7549, 0d3FC5555555555511;
	fma.rn.f64 	%fd7558, %fd7557, %fd7549, 0d3FE000000000000B;
	fma.rn.f64 	%fd7559, %fd7558, %fd7549, 0d3FF0000000000000;
	fma.rn.f64 	%fd7560, %fd7559, %fd7549, 0d3FF0000000000000;
	{
	.reg .b32 %temp; 
	mov.b64 	{%r445, %temp}, %fd7560;
	}
	{
	.reg .b32 %temp; 
	mov.b64 	{%temp, %r446}, %fd7560;
	}
	shl.b32 	%r2386, %r444, 20;
	add.s32 	%r2387, %r2386, %r446;
	mov.b64 	%fd32607, {%r445, %r2387};
	{
	.reg .b32 %temp; 
	mov.b64 	{%temp, %r2388}, %fd936;
	}
	mov.b32 	%f209, %r2388;
	abs.f32 	%f85, %f209;
	setp.lt.f32 	%p770, %f85, 0f4086232B;
	@%p770 bra 	$L__BB1_633;
	setp.lt.f64 	%p771, %fd936, 0d0000000000000000;
	add.f64 	%fd7561, %fd936, 0d7FF0000000000000;
	selp.f64 	%fd32607, 0d0000000000000000, %fd7561, %p771;
	setp.geu.f32 	%p772, %f85, 0f40874800;
	@%p772 bra 	$L__BB1_633;
	shr.u32 	%r2389, %r444, 31;
	add.s32 	%r2390, %r444, %r2389;
	shr.s32 	%r2391, %r2390, 1;
	shl.b32 	%r2392, %r2391, 20;
	add.s32 	%r2393, %r446, %r2392;
	mov.b64 	%fd7562, {%r445, %r2393};
	sub.s32 	%r2394, %r444, %r2391;
	shl.b32 	%r2395, %r2394, 20;
	add.s32 	%r2396, %r2395, 1072693248;
	mov.b32 	%r2397, 0;
	mov.b64 	%fd7563, {%r2397, %r2396};
	mul.f64 	%fd32607, %fd7563, %fd7562;
$L__BB1_633:
	mul.f64 	%fd941, %fd32607, 0d3D719799812DEA11;
	mul.f64 	%fd942, %fd32506, 0d3DC07E1FE91B0B70;
	mov.f64 	%fd7564, 0dC095680000000000;
	div.rn.f64 	%fd943, %fd7564, %fd7;
	fma.rn.f64 	%fd7565, %fd943, 0d3FF71547652B82FE, 0d4338000000000000;
	{
	.reg .b32 %temp; 
	mov.b64 	{%r447, %temp}, %fd7565;
	}
	mov.f64 	%fd7566, 0dC338000000000000;
	add.rn.f64 	%fd7567, %fd7565, %fd7566;
	fma.rn.f64 	%fd7568, %fd7567, 0dBFE62E42FEFA39EF, %fd943;
	fma.rn.f64 	%fd7569, %fd7567, 0dBC7ABC9E3B39803F, %fd7568;
	fma.rn.f64 	%fd7570, %fd7569, 0d3E5ADE1569CE2BDF, 0d3E928AF3FCA213EA;
	fma.rn.f64 	%fd7571, %fd7570, %fd7569, 0d3EC71DEE62401315;
	fma.rn.f64 	%fd7572, %fd7571, %fd7569, 0d3EFA01997C89EB71;
	fma.rn.f64 	%fd7573, %fd7572, %fd7569, 0d3F2A01A014761F65;
	fma.rn.f64 	%fd7574, %fd7573, %fd7569, 0d3F56C16C1852B7AF;
	fma.rn.f64 	%fd7575, %fd7574, %fd7569, 0d3F81111111122322;
	fma.rn.f64 	%fd7576, %fd7575, %fd7569, 0d3FA55555555502A1;
	fma.rn.f64 	%fd7577, %fd7576, %fd7569, 0d3FC5555555555511;
	fma.rn.f64 	%fd7578, %fd7577, %fd7569, 0d3FE000000000000B;
	fma.rn.f64 	%fd7579, %fd7578, %fd7569, 0d3FF0000000000000;
	fma.rn.f64 	%fd7580, %fd7579, %fd7569, 0d3FF0000000000000;
	{
	.reg .b32 %temp; 
	mov.b64 	{%r448, %temp}, %fd7580;
	}
	{
	.reg .b32 %temp; 
	mov.b64 	{%temp, %r449}, %fd7580;
	}
	shl.b32 	%r2398, %r447, 20;
	add.s32 	%r2399, %r2398, %r449;
	mov.b64 	%fd32608, {%r448, %r2399};
	{
	.reg .b32 %temp; 
	mov.b64 	{%temp, %r2400}, %fd943;
	}
	mov.b32 	%f210, %r2400;
	abs.f32 	%f86, %f210;
	setp.lt.f32 	%p773, %f86, 0f4086232B;
	@%p773 bra 	$L__BB1_636;
	setp.lt.f64 	%p774, %fd943, 0d0000000000000000;
	add.f64 	%fd7581, %fd943, 0d7FF0000000000000;
	selp.f64 	%fd32608, 0d0000000000000000, %fd7581, %p774;
	setp.geu.f32 	%p775, %f86, 0f40874800;
	@%p775 bra 	$L__BB1_636;
	shr.u32 	%r2401, %r447, 31;
	add.s32 	%r2402, %r447, %r2401;
	shr.s32 	%r2403, %r2402, 1;
	shl.b32 	%r2404, %r2403, 20;
	add.s32 	%r2405, %r449, %r2404;
	mov.b64 	%fd7582, {%r448, %r2405};
	sub.s32 	%r2406, %r447, %r2403;
	shl.b32 	%r2407, %r2406, 20;
	add.s32 	%r2408, %r2407, 1072693248;
	mov.b32 	%r2409, 0;
	mov.b64 	%fd7583, {%r2409, %r2408};
	mul.f64 	%fd32608, %fd7583, %fd7582;
$L__BB1_636:
	mul.f64 	%fd948, %fd32608, 0d3D58A10A1B4047B2;
	mov.f64 	%fd7584, 0d40C0AC8000000000;
	div.rn.f64 	%fd949, %fd7584, %fd7;
	fma.rn.f64 	%fd7585, %fd949, 0d3FF71547652B82FE, 0d4338000000000000;
	{
	.reg .b32 %temp; 
	mov.b64 	{%r450, %temp}, %fd7585;
	}
	mov.f64 	%fd7586, 0dC338000000000000;
	add.rn.f64 	%fd7587, %fd7585, %fd7586;
	fma.rn.f64 	%fd7588, %fd7587, 0dBFE62E42FEFA39EF, %fd949;
	fma.rn.f64 	%fd7589, %fd7587, 0dBC7ABC9E3B39803F, %fd7588;
	fma.rn.f64 	%fd7590, %fd7589, 0d3E5ADE1569CE2BDF, 0d3E928AF3FCA213EA;
	fma.rn.f64 	%fd7591, %fd7590, %fd7589, 0d3EC71DEE62401315;
	fma.rn.f64 	%fd7592, %fd7591, %fd7589, 0d3EFA01997C89EB71;
	fma.rn.f64 	%fd7593, %fd7592, %fd7589, 0d3F2A01A014761F65;
	fma.rn.f64 	%fd7594, %fd7593, %fd7589, 0d3F56C16C1852B7AF;
	fma.rn.f64 	%fd7595, %fd7594, %fd7589, 0d3F81111111122322;
	fma.rn.f64 	%fd7596, %fd7595, %fd7589, 0d3FA55555555502A1;
	fma.rn.f64 	%fd7597, %fd7596, %fd7589, 0d3FC5555555555511;
	fma.rn.f64 	%fd7598, %fd7597, %fd7589, 0d3FE000000000000B;
	fma.rn.f64 	%fd7599, %fd7598, %fd7589, 0d3FF0000000000000;
	fma.rn.f64 	%fd7600, %fd7599, %fd7589, 0d3FF0000000000000;
	{
	.reg .b32 %temp; 
	mov.b64 	{%r451, %temp}, %fd7600;
	}
	{
	.reg .b32 %temp; 
	mov.b64 	{%temp, %r452}, %fd7600;
	}
	shl.b32 	%r2410, %r450, 20;
	add.s32 	%r2411, %r2410, %r452;
	mov.b64 	%fd32609, {%r451, %r2411};
	{
	.reg .b32 %temp; 
	mov.b64 	{%temp, %r2412}, %fd949;
	}
	mov.b32 	%f211, %r2412;
	abs.f32 	%f87, %f211;
	setp.lt.f32 	%p776, %f87, 0f4086232B;
	@%p776 bra 	$L__BB1_639;
	setp.lt.f64 	%p777, %fd949, 0d0000000000000000;
	add.f64 	%fd7601, %fd949, 0d7FF0000000000000;
	selp.f64 	%fd32609, 0d0000000000000000, %fd7601, %p777;
	setp.geu.f32 	%p778, %f87, 0f40874800;
	@%p778 bra 	$L__BB1_639;
	shr.u32 	%r2413, %r450, 31;
	add.s32 	%r2414, %r450, %r2413;
	shr.s32 	%r2415, %r2414, 1;
	shl.b32 	%r2416, %r2415, 20;
	add.s32 	%r2417, %r452, %r2416;
	mov.b64 	%fd7602, {%r451, %r2417};
	sub.s32 	%r2418, %r450, %r2415;
	shl.b32 	%r2419, %r2418, 20;
	add.s32 	%r2420, %r2419, 1072693248;
	mov.b32 	%r2421, 0;
	mov.b64 	%fd7603, {%r2421, %r2420};
	mul.f64 	%fd32609, %fd7603, %fd7602;
$L__BB1_639:
	mul.f64 	%fd7604, %fd32609, 0d3A65644026DCA744;
	div.rn.f64 	%fd954, %fd155, %fd7604;
	mov.f64 	%fd7605, 0dC0A20C0000000000;
	div.rn.f64 	%fd955, %fd7605, %fd7;
	fma.rn.f64 	%fd7606, %fd955, 0d3FF71547652B82FE, 0d4338000000000000;
	{
	.reg .b32 %temp; 
	mov.b64 	{%r453, %temp}, %fd7606;
	}
	mov.f64 	%fd7607, 0dC338000000000000;
	add.rn.f64 	%fd7608, %fd7606, %fd7607;
	fma.rn.f64 	%fd7609, %fd7608, 0dBFE62E42FEFA39EF, %fd955;
	fma.rn.f64 	%fd7610, %fd7608, 0dBC7ABC9E3B39803F, %fd7609;
	fma.rn.f64 	%fd7611, %fd7610, 0d3E5ADE1569CE2BDF, 0d3E928AF3FCA213EA;
	fma.rn.f64 	%fd7612, %fd7611, %fd7610, 0d3EC71DEE62401315;
	fma.rn.f64 	%fd7613, %fd7612, %fd7610, 0d3EFA01997C89EB71;
	fma.rn.f64 	%fd7614, %fd7613, %fd7610, 0d3F2A01A014761F65;
	fma.rn.f64 	%fd7615, %fd7614, %fd7610, 0d3F56C16C1852B7AF;
	fma.rn.f64 	%fd7616, %fd7615, %fd7610, 0d3F81111111122322;
	fma.rn.f64 	%fd7617, %fd7616, %fd7610, 0d3FA55555555502A1;
	fma.rn.f64 	%fd7618, %fd7617, %fd7610, 0d3FC5555555555511;
	fma.rn.f64 	%fd7619, %fd7618, %fd7610, 0d3FE000000000000B;
	fma.rn.f64 	%fd7620, %fd7619, %fd7610, 0d3FF0000000000000;
	fma.rn.f64 	%fd7621, %fd7620, %fd7610, 0d3FF0000000000000;
	{
	.reg .b32 %temp; 
	mov.b64 	{%r454, %temp}, %fd7621;
	}
	{
	.reg .b32 %temp; 
	mov.b64 	{%temp, %r455}, %fd7621;
	}
	shl.b32 	%r2422, %r453, 20;
	add.s32 	%r2423, %r2422, %r455;
	mov.b64 	%fd32610, {%r454, %r2423};
	{
	.reg .b32 %temp; 
	mov.b64 	{%temp, %r2424}, %fd955;
	}
	mov.b32 	%f212, %r2424;
	abs.f32 	%f88, %f212;
	setp.lt.f32 	%p779, %f88, 0f4086232B;
	@%p779 bra 	$L__BB1_642;
	setp.lt.f64 	%p780, %fd955, 0d0000000000000000;
	add.f64 	%fd7622, %fd955, 0d7FF0000000000000;
	selp.f64 	%fd32610, 0d0000000000000000, %fd7622, %p780;
	setp.geu.f32 	%p781, %f88, 0f40874800;
	@%p781 bra 	$L__BB1_642;
	shr.u32 	%r2425, %r453, 31;
	add.s32 	%r2426, %r453, %r2425;
	shr.s32 	%r2427, %r2426, 1;
	shl.b32 	%r2428, %r2427, 20;
	add.s32 	%r2429, %r455, %r2428;
	mov.b64 	%fd7623, {%r454, %r2429};
	sub.s32 	%r2430, %r453, %r2427;
	shl.b32 	%r2431, %r2430, 20;
	add.s32 	%r2432, %r2431, 1072693248;
	mov.b32 	%r2433, 0;
	mov.b64 	%fd7624, {%r2433, %r2432};
	mul.f64 	%fd32610, %fd7624, %fd7623;
$L__BB1_642:
	mul.f64 	%fd960, %fd32610, 0d3DC570C3156FF545;
	mov.f64 	%fd7625, 0dC083600000000000;
	div.rn.f64 	%fd961, %fd7625, %fd7;
	fma.rn.f64 	%fd7626, %fd961, 0d3FF71547652B82FE, 0d4338000000000000;
	{
	.reg .b32 %temp; 
	mov.b64 	{%r456, %temp}, %fd7626;
	}
	mov.f64 	%fd7627, 0dC338000000000000;
	add.rn.f64 	%fd7628, %fd7626, %fd7627;
	fma.rn.f64 	%fd7629, %fd7628, 0dBFE62E42FEFA39EF, %fd961;
	fma.rn.f64 	%fd7630, %fd7628, 0dBC7ABC9E3B39803F, %fd7629;
	fma.rn.f64 	%fd7631, %fd7630, 0d3E5ADE1569CE2BDF, 0d3E928AF3FCA213EA;
	fma.rn.f64 	%fd7632, %fd7631, %fd7630, 0d3EC71DEE62401315;
	fma.rn.f64 	%fd7633, %fd7632, %fd7630, 0d3EFA01997C89EB71;
	fma.rn.f64 	%fd7634, %fd7633, %fd7630, 0d3F2A01A014761F65;
	fma.rn.f64 	%fd7635, %fd7634, %fd7630, 0d3F56C16C1852B7AF;
	fma.rn.f64 	%fd7636, %fd7635, %fd7630, 0d3F81111111122322;
	fma.rn.f64 	%fd7637, %fd7636, %fd7630, 0d3FA55555555502A1;
	fma.rn.f64 	%fd7638, %fd7637, %fd7630, 0d3FC5555555555511;
	fma.rn.f64 	%fd7639, %fd7638, %fd7630, 0d3FE000000000000B;
	fma.rn.f64 	%fd7640, %fd7639, %fd7630, 0d3FF0000000000000;
	fma.rn.f64 	%fd7641, %fd7640, %fd7630, 0d3FF0000000000000;
	{
	.reg .b32 %temp; 
	mov.b64 	{%r457, %temp}, %fd7641;
	}
	{
	.reg .b32 %temp; 
	mov.b64 	{%temp, %r458}, %fd7641;
	}
	shl.b32 	%r2434, %r456, 20;
	add.s32 	%r2435, %r2434, %r458;
	mov.b64 	%fd32611, {%r457, %r2435};
	{
	.reg .b32 %temp; 
	mov.b64 	{%temp, %r2436}, %fd961;
	}
	mov.b32 	%f213, %r2436;
	abs.f32 	%f89, %f213;
	setp.lt.f32 	%p782, %f89, 0f4086232B;
	@%p782 bra 	$L__BB1_645;
	setp.lt.f64 	%p783, %fd961, 0d0000000000000000;
	add.f64 	%fd7642, %fd961, 0d7FF0000000000000;
	selp.f64 	%fd32611, 0d0000000000000000, %fd7642, %p783;
	setp.geu.f32 	%p784, %f89, 0f40874800;
	@%p784 bra 	$L__BB1_645;
	shr.u32 	%r2437, %r456, 31;
	add.s32 	%r2438, %r456, %r2437;
	shr.s32 	%r2439, %r2438, 1;
	shl.b32 	%r2440, %r2439, 20;
	add.s32 	%r2441, %r458, %r2440;
	mov.b64 	%fd7643, {%r457, %r2441};
	sub.s32 	%r2442, %r456, %r2439;
	shl.b32 	%r2443, %r2442, 20;
	add.s32 	%r2444, %r2443, 1072693248;
	mov.b32 	%r2445, 0;
	mov.b64 	%fd7644, {%r2445, %r2444};
	mul.f64 	%fd32611, %fd7644, %fd7643;
$L__BB1_645:
	mul.f64 	%fd966, %fd32611, 0d3DD49DA7E361CE4C;
	mov.f64 	%fd7645, 0dC08EA00000000000;
	div.rn.f64 	%fd967, %fd7645, %fd7;
	fma.rn.f64 	%fd7646, %fd967, 0d3FF71547652B82FE, 0d4338000000000000;
	{
	.reg .b32 %temp; 
	mov.b64 	{%r459, %temp}, %fd7646;
	}
	mov.f64 	%fd7647, 0dC338000000000000;
	add.rn.f64 	%fd7648, %fd7646, %fd7647;
	fma.rn.f64 	%fd7649, %fd7648, 0dBFE62E42FEFA39EF, %fd967;
	fma.rn.f64 	%fd7650, %fd7648, 0dBC7ABC9E3B39803F, %fd7649;
	fma.rn.f64 	%fd7651, %fd7650, 0d3E5ADE1569CE2BDF, 0d3E928AF3FCA213EA;
	fma.rn.f64 	%fd7652, %fd7651, %fd7650, 0d3EC71DEE62401315;
	fma.rn.f64 	%fd7653, %fd7652, %fd7650, 0d3EFA01997C89EB71;
	fma.rn.f64 	%fd7654, %fd7653, %fd7650, 0d3F2A01A014761F65;
	fma.rn.f64 	%fd7655, %fd7654, %fd7650, 0d3F56C16C1852B7AF;
	fma.rn.f64 	%fd7656, %fd7655, %fd7650, 0d3F81111111122322;
	fma.rn.f64 	%fd7657, %fd7656, %fd7650, 0d3FA55555555502A1;
	fma.rn.f64 	%fd7658, %fd7657, %fd7650, 0d3FC5555555555511;
	fma.rn.f64 	%fd7659, %fd7658, %fd7650, 0d3FE000000000000B;
	fma.rn.f64 	%fd7660, %fd7659, %fd7650, 0d3FF0000000000000;
	fma.rn.f64 	%fd7661, %fd7660, %fd7650, 0d3FF0000000000000;
	{
	.reg .b32 %temp; 
	mov.b64 	{%r460, %temp}, %fd7661;
	}
	{
	.reg .b32 %temp; 
	mov.b64 	{%temp, %r461}, %fd7661;
	}
	shl.b32 	%r2446, %r459, 20;
	add.s32 	%r2447, %r2446, %r461;
	mov.b64 	%fd32612, {%r460, %r2447};
	{
	.reg .b32 %temp; 
	mov.b64 	{%temp, %r2448}, %fd967;
	}
	mov.b32 	%f214, %r2448;
	abs.f32 	%f90, %f214;
	setp.lt.f32 	%p785, %f90, 0f4086232B;
	@%p785 bra 	$L__BB1_648;
	setp.lt.f64 	%p786, %fd967, 0d0000000000000000;
	add.f64 	%fd7662, %fd967, 0d7FF0000000000000;
	selp.f64 	%fd32612, 0d0000000000000000, %fd7662, %p786;
	setp.geu.f32 	%p787, %f90, 0f40874800;
	@%p787 bra 	$L__BB1_648;
	shr.u32 	%r2449, %r459, 31;
	add.s32 	%r2450, %r459, %r2449;
	shr.s32 	%r2451, %r2450, 1;
	shl.b32 	%r2452, %r2451, 20;
	add.s32 	%r2453, %r461, %r2452;
	mov.b64 	%fd7663, {%r460, %r2453};
	sub.s32 	%r2454, %r459, %r2451;
	shl.b32 	%r2455, %r2454, 20;
	add.s32 	%r2456, %r2455, 1072693248;
	mov.b32 	%r2457, 0;
	mov.b64 	%fd7664, {%r2457, %r2456};
	mul.f64 	%fd32612, %fd7664, %fd7663;
$L__BB1_648:
	mul.f64 	%fd972, %fd32612, 0d3DA83073119F21D8;
	mul.f64 	%fd973, %fd32554, 0d3DA00D88DF79E596;
	mov.f64 	%fd7665, 0d4075400000000000;
	div.rn.f64 	%fd974, %fd7665, %fd7;
	fma.rn.f64 	%fd7666, %fd974, 0d3FF71547652B82FE, 0d4338000000000000;
	{
	.reg .b32 %temp; 
	mov.b64 	{%r462, %temp}, %fd7666;
	}
	mov.f64 	%fd7667, 0dC338000000000000;
	add.rn.f64 	%fd7668, %fd7666, %fd7667;
	fma.rn.f64 	%fd7669, %fd7668, 0dBFE62E42FEFA39EF, %fd974;
	fma.rn.f64 	%fd7670, %fd7668, 0dBC7ABC9E3B39803F, %fd7669;
	fma.rn.f64 	%fd7671, %fd7670, 0d3E5ADE1569CE2BDF, 0d3E928AF3FCA213EA;
	fma.rn.f64 	%fd7672, %fd7671, %fd7670, 0d3EC71DEE62401315;
	fma.rn.f64 	%fd7673, %fd7672, %fd7670, 0d3EFA01997C89EB71;
	fma.rn.f64 	%fd7674, %fd7673, %fd7670, 0d3F2A01A014761F65;
	fma.rn.f64 	%fd7675, %fd7674, %fd7670, 0d3F56C16C1852B7AF;
	fma.rn.f64 	%fd7676, %fd7675, %fd7670, 0d3F81111111122322;
	fma.rn.f64 	%fd7677, %fd7676, %fd7670, 0d3FA55555555502A1;
	fma.rn.f64 	%fd7678, %fd7677, %fd7670, 0d3FC5555555555511;
	fma.rn.f64 	%fd7679, %fd7678, %fd7670, 0d3FE000000000000B;
	fma.rn.f64 	%fd7680, %fd7679, %fd7670, 0d3FF0000000000000;
	fma.rn.f64 	%fd7681, %fd7680, %fd7670, 0d3FF0000000000000;
	{
	.reg .b32 %temp; 
	mov.b64 	{%r463, %temp}, %fd7681;
	}
	{
	.reg .b32 %temp; 
	mov.b64 	{%temp, %r464}, %fd7681;
	}
	shl.b32 	%r2458, %r462, 20;
	add.s32 	%r2459, %r2458, %r464;
	mov.b64 	%fd32613, {%r463, %r2459};
	{
	.reg .b32 %temp; 
	mov.b64 	{%temp, %r2460}, %fd974;
	}
	mov.b32 	%f215, %r2460;
	abs.f32 	%f91, %f215;
	setp.lt.f32 	%p788, %f91, 0f4086232B;
	@%p788 bra 	$L__BB1_651;
	setp.lt.f64 	%p789, %fd974, 0d0000000000000000;
	add.f64 	%fd7682, %fd974, 0d7FF0000000000000;
	selp.f64 	%fd32613, 0d0000000000000000, %fd7682, %p789;
	setp.geu.f32 	%p790, %f91, 0f40874800;
	@%p790 bra 	$L__BB1_651;
	shr.u32 	%r2461, %r462, 31;
	add.s32 	%r2462, %r462, %r2461;
	shr.s32 	%r2463, %r2462, 1;
	shl.b32 	%r2464, %r2463, 20;
	add.s32 	%r2465, %r464, %r2464;
	mov.b64 	%fd7683, {%r463, %r2465};
	sub.s32 	%r2466, %r462, %r2463;
	shl.b32 	%r2467, %r2466, 20;
	add.s32 	%r2468, %r2467, 1072693248;
	mov.b32 	%r2469, 0;
	mov.b64 	%fd7684, {%r2469, %r2468};
	mul.f64 	%fd32613, %fd7684, %fd7683;
$L__BB1_651:
	mul.f64 	%fd979, %fd32613, 0d3D8359F5A7B28179;
	mul.f64 	%fd980, %fd32596, 0d3D7DE81E8ECE0DEA;
	mul.f64 	%fd981, %fd32544, 0d3D8A636641C4DF1A;
	mov.f64 	%fd7685, 0d4072700000000000;
	div.rn.f64 	%fd982, %fd7685, %fd7;
	fma.rn.f64 	%fd7686, %fd982, 0d3FF71547652B82FE, 0d4338000000000000;
	{
	.reg .b32 %temp; 
	mov.b64 	{%r465, %temp}, %fd7686;
	}
	mov.f64 	%fd7687, 0dC338000000000000;
	add.rn.f64 	%fd7688, %fd7686, %fd7687;
	fma.rn.f64 	%fd7689, %fd7688, 0dBFE62E42FEFA39EF, %fd982;
	fma.rn.f64 	%fd7690, %fd7688, 0dBC7ABC9E3B39803F, %fd7689;
	fma.rn.f64 	%fd7691, %fd7690, 0d3E5ADE1569CE2BDF, 0d3E928AF3FCA213EA;
	fma.rn.f64 	%fd7692, %fd7691, %fd7690, 0d3EC71DEE62401315;
	fma.rn.f64 	%fd7693, %fd7692, %fd7690, 0d3EFA01997C89EB71;
	fma.rn.f64 	%fd7694, %fd7693, %fd7690, 0d3F2A01A014761F65;
	fma.rn.f64 	%fd7695, %fd7694, %fd7690, 0d3F56C16C1852B7AF;
	fma.rn.f64 	%fd7696, %fd7695, %fd7690, 0d3F81111111122322;
	fma.rn.f64 	%fd7697, %fd7696, %fd7690, 0d3FA55555555502A1;
	fma.rn.f64 	%fd7698, %fd7697, %fd7690, 0d3FC5555555555511;
	fma.rn.f64 	%fd7699, %fd7698, %fd7690, 0d3FE000000000000B;
	fma.rn.f64 	%fd7700, %fd7699, %fd7690, 0d3FF0000000000000;
	fma.rn.f64 	%fd7701, %fd7700, %fd7690, 0d3FF0000000000000;
	{
	.reg .b32 %temp; 
	mov.b64 	{%r466, %temp}, %fd7701;
	}
	{
	.reg .b32 %temp; 
	mov.b64 	{%temp, %r467}, %fd7701;
	}
	shl.b32 	%r2470, %r465, 20;
	add.s32 	%r2471, %r2470, %r467;
	mov.b64 	%fd32614, {%r466, %r2471};
	{
	.reg .b32 %temp; 
	mov.b64 	{%temp, %r2472}, %fd982;
	}
	mov.b32 	%f216, %r2472;
	abs.f32 	%f92, %f216;
	setp.lt.f32 	%p791, %f92, 0f4086232B;
	@%p791 bra 	$L__BB1_654;
	setp.lt.f64 	%p792, %fd982, 0d0000000000000000;
	add.f64 	%fd7702, %fd982, 0d7FF0000000000000;
	selp.f64 	%fd32614, 0d0000000000000000, %fd7702, %p792;
	setp.geu.f32 	%p793, %f92, 0f40874800;
	@%p793 bra 	$L__BB1_654;
	shr.u32 	%r2473, %r465, 31;
	add.s32 	%r2474, %r465, %r2473;
	shr.s32 	%r2475, %r2474, 1;
	shl.b32 	%r2476, %r2475, 20;
	add.s32 	%r2477, %r467, %r2476;
	mov.b64 	%fd7703, {%r466, %r2477};
	sub.s32 	%r2478, %r465, %r2475;
	shl.b32 	%r2479, %r2478, 20;
	add.s32 	%r2480, %r2479, 1072693248;
	mov.b32 	%r2481, 0;
	mov.b64 	%fd7704, {%r2481, %r2480};
	mul.f64 	%fd32614, %fd7704, %fd7703;
$L__BB1_654:
	mul.f64 	%fd987, %fd32614, 0d3D9B449455072ACE;
	@%p686 bra 	$L__BB1_656;
	and.b32  	%r2482, %r33, 2146435072;
	setp.eq.s32 	%p796, %r2482, 1127219200;
	selp.b32 	%r2483, %r12, 0, %p796;
	setp.lt.s32 	%p797, %r33, 0;
	or.b32  	%r2484, %r2483, 2146435072;
	selp.b32 	%r2485, %r2484, %r2483, %p797;
	mov.b32 	%r2486, 0;
	mov.b64 	%fd32616, {%r2486, %r2485};
	bra.uni 	$L__BB1_657;
$L__BB1_656:
	setp.lt.s32 	%p795, %r12, 0;
	{ // callseq 100, 0
	.param .b64 param0;
	st.param.f64 	[param0], %fd27;
	.param .b64 param1;
	st.param.f64 	[param1], 0d400B333333333333;
	.param .b64 retval0;
	call.uni (retval0), 
	__internal_accurate_pow, 
	(
	param0, 
	param1
	);
	ld.param.f64 	%fd7705, [retval0];
	} // callseq 100
	selp.f64 	%fd32616, 0dFFF8000000000000, %fd7705, %p795;
$L__BB1_657:
	setp.ne.s32 	%p798, %r35, 2146435072;
	@%p798 bra 	$L__BB1_662;
	setp.num.f64 	%p799, %fd26, %fd26;
	@%p799 bra 	$L__BB1_660;
	mov.f64 	%fd7707, 0d400B333333333333;
	add.rn.f64 	%fd32616, %fd26, %fd7707;
	bra.uni 	$L__BB1_662;
$L__BB1_660:
	setp.neu.f64 	%p800, %fd27, 0d7FF0000000000000;
	@%p800 bra 	$L__BB1_662;
	and.b32  	%r2487, %r33, 2146435072;
	setp.eq.s32 	%p801, %r2487, 1127219200;
	setp.lt.s32 	%p802, %r12, 0;
	setp.lt.s32 	%p803, %r33, 0;
	selp.b32 	%r2488, 0, 2146435072, %p803;
	and.b32  	%r2489, %r33, 2147483647;
	setp.ne.s32 	%p804, %r2489, 1071644672;
	or.b32  	%r2490, %r2488, -2147483648;
	selp.b32 	%r2491, %r2490, %r2488, %p804;
	selp.b32 	%r2492, %r2491, %r2488, %p801;
	selp.b32 	%r2493, %r2492, %r2488, %p802;
	mov.b32 	%r2494, 0;
	mov.b64 	%fd32616, {%r2494, %r2493};
$L__BB1_662:
	setp.gt.s32 	%p805, %r3278, 1048575;
	mul.f64 	%fd7709, %fd32616, 0d3989F623D5A8A733;
	selp.f64 	%fd7710, 0d3989F623D5A8A733, %fd7709, %p628;
	mul.f64 	%fd994, %fd8, %fd7710;
	div.rn.f64 	%fd995, %fd994, 0d3DD33DCFE54A3803;
	mov.b32 	%r3272, -1023;
	mov.f64 	%fd32617, 0d3FD999999999999A;
	mov.u32 	%r3270, %r3278;
	mov.u32 	%r3271, %r3279;
	@%p805 bra 	$L__BB1_664;
	mov.f64 	%fd32617, 0d433999999999999A;
	{
	.reg .b32 %temp; 
	mov.b64 	{%temp, %r3270}, %fd32617;
	}
	{
	.reg .b32 %temp; 
	mov.b64 	{%r3271, %temp}, %fd32617;
	}
	mov.b32 	%r3272, -1077;
$L__BB1_664:
	add.s32 	%r2497, %r3270, -1;
	setp.gt.u32 	%p807, %r2497, 2146435070;
	@%p807 bra 	$L__BB1_668;
	shr.u32 	%r2500, %r3270, 20;
	add.s32 	%r3273, %r3272, %r2500;
	and.b32  	%r2501, %r3270, 1048575;
	or.b32  	%r2502, %r2501, 1072693248;
	mov.b64 	%fd32618, {%r3271, %r2502};
	setp.lt.u32 	%p809, %r2502, 1073127583;
	@%p809 bra 	$L__BB1_667;
	{
	.reg .b32 %temp; 
	mov.b64 	{%r2503, %temp}, %fd32618;
	}
	{
	.reg .b32 %temp; 
	mov.b64 	{%temp, %r2504}, %fd32618;
	}
	add.s32 	%r2505, %r2504, -1048576;
	mov.b64 	%fd32618, {%r2503, %r2505};
	add.s32 	%r3273, %r3273, 1;
$L__BB1_667:
	add.f64 	%fd7713, %fd32618, 0dBFF0000000000000;
	add.f64 	%fd7714, %fd32618, 0d3FF0000000000000;
	rcp.approx.ftz.f64 	%fd7715, %fd7714;
	neg.f64 	%fd7716, %fd7714;
	fma.rn.f64 	%fd7717, %fd7716, %fd7715, 0d3FF0000000000000;
	fma.rn.f64 	%fd7718, %fd7717, %fd7717, %fd7717;
	fma.rn.f64 	%fd7719, %fd7718, %fd7715, %fd7715;
	mul.f64 	%fd7720, %fd7713, %fd7719;
	fma.rn.f64 	%fd7721, %fd7713, %fd7719, %fd7720;
	mul.f64 	%fd7722, %fd7721, %fd7721;
	fma.rn.f64 	%fd7723, %fd7722, 0d3EB1380B3AE80F1E, 0d3ED0EE258B7A8B04;
	fma.rn.f64 	%fd7724, %fd7723, %fd7722, 0d3EF3B2669F02676F;
	fma.rn.f64 	%fd7725, %fd7724, %fd7722, 0d3F1745CBA9AB0956;
	fma.rn.f64 	%fd7726, %fd7725, %fd7722, 0d3F3C71C72D1B5154;
	fma.rn.f64 	%fd7727, %fd7726, %fd7722, 0d3F624924923BE72D;
	fma.rn.f64 	%fd7728, %fd7727, %fd7722, 0d3F8999999999A3C4;
	fma.rn.f64 	%fd7729, %fd7728, %fd7722, 0d3FB5555555555554;
	sub.f64 	%fd7730, %fd7713, %fd7721;
	add.f64 	%fd7731, %fd7730, %fd7730;
	neg.f64 	%fd7732, %fd7721;
	fma.rn.f64 	%fd7733, %fd7732, %fd7713, %fd7731;
	mul.f64 	%fd7734, %fd7719, %fd7733;
	mul.f64 	%fd7735, %fd7722, %fd7729;
	fma.rn.f64 	%fd7736, %fd7735, %fd7721, %fd7734;
	xor.b32  	%r2506, %r3273, -2147483648;
	mov.b32 	%r2507, 1127219200;
	mov.b64 	%fd7737, {%r2506, %r2507};
	mov.b32 	%r2508, -2147483648;
	mov.b64 	%fd7738, {%r2508, %r2507};
	sub.f64 	%fd7739, %fd7737, %fd7738;
	fma.rn.f64 	%fd7740, %fd7739, 0d3FE62E42FEFA39EF, %fd7721;
	fma.rn.f64 	%fd7741, %fd7739, 0dBFE62E42FEFA39EF, %fd7740;
	sub.f64 	%fd7742, %fd7741, %fd7721;
	sub.f64 	%fd7743, %fd7736, %fd7742;
	fma.rn.f64 	%fd7744, %fd7739, 0d3C7ABC9E3B39803F, %fd7743;
	add.f64 	%fd32619, %fd7740, %fd7744;
	bra.uni 	$L__BB1_669;
$L__BB1_668:
	fma.rn.f64 	%fd7712, %fd32617, 0d7FF0000000000000, 0d7FF0000000000000;
	{
	.reg .b32 %temp; 
	mov.b64 	{%temp, %r2498}, %fd32617;
	}
	and.b32  	%r2499, %r2498, 2147483647;
	setp.eq.s32 	%p808, %r2499, 0;
	selp.f64 	%fd32619, 0dFFF0000000000000, %fd7712, %p808;
$L__BB1_669:
	mul.f64 	%fd7745, %fd32619, 0d3C695355BAAAFAD3;
	fma.rn.f64 	%fd7746, %fd32619, 0d3FDBCB7B1526E50E, %fd7745;
	mul.f64 	%fd1003, %fd7746, 0d3FF451EB851EB852;
	{
	.reg .b32 %temp; 
	mov.b64 	{%temp, %r3274}, %fd995;
	}
	{
	.reg .b32 %temp; 
	mov.b64 	{%r3275, %temp}, %fd995;
	}
	setp.gt.s32 	%p810, %r3274, 1048575;
	mov.b32 	%r3276, -1023;
	mov.f64 	%fd32620, %fd995;
	@%p810 bra 	$L__BB1_671;
	mul.f64 	%fd32620, %fd995, 0d4350000000000000;
	{
	.reg .b32 %temp; 
	mov.b64 	{%temp, %r3274}, %fd32620;
	}
	{
	.reg .b32 %temp; 
	mov.b64 	{%r3275, %temp}, %fd32620;
	}
	mov.b32 	%r3276, -1077;
$L__BB1_671:
	add.s32 	%r2511, %r3274, -1;
	setp.gt.u32 	%p811, %r2511, 2146435070;
	@%p811 bra 	$L__BB1_675;
	shr.u32 	%r2514, %r3274, 20;
	add.s32 	%r3277, %r3276, %r2514;
	and.b32  	%r2515, %r3274, 1048575;
	or.b32  	%r2516, %r2515, 1072693248;
	mov.b64 	%fd32621, {%r3275, %r2516};
	setp.lt.u32 	%p813, %r2516, 1073127583;
	@%p813 bra 	$L__BB1_674;
	{
	.reg .b32 %temp; 
	mov.b64 	{%r2517, %temp}, %fd32621;
	}
	{
	.reg .b32 %temp; 
	mov.b64 	{%temp, %r2518}, %fd32621;
	}
	add.s32 	%r2519, %r2518, -1048576;
	mov.b64 	%fd32621, {%r2517, %r2519};
	add.s32 	%r3277, %r3277, 1;
$L__BB1_674:
	add.f64 	%fd7748, %fd32621, 0dBFF0000000000000;
	add.f64 	%fd7749, %fd32621, 0d3FF0000000000000;
	rcp.approx.ftz.f64 	%fd7750, %fd7749;
	neg.f64 	%fd7751, %fd7749;
	fma.rn.f64 	%fd7752, %fd7751, %fd7750, 0d3FF0000000000000;
	fma.rn.f64 	%fd7753, %fd7752, %fd7752, %fd7752;
	fma.rn.f64 	%fd7754, %fd7753, %fd7750, %fd7750;
	mul.f64 	%fd7755, %fd7748, %fd7754;
	fma.rn.f64 	%fd7756, %fd7748, %fd7754, %fd7755;
	mul.f64 	%fd7757, %fd7756, %fd7756;
	fma.rn.f64 	%fd7758, %fd7757, 0d3EB1380B3AE80F1E, 0d3ED0EE258B7A8B04;
	fma.rn.f64 	%fd7759, %fd7758, %fd7757, 0d3EF3B2669F02676F;
	fma.rn.f64 	%fd7760, %fd7759, %fd7757, 0d3F1745CBA9AB0956;
	fma.rn.f64 	%fd7761, %fd7760, %fd7757, 0d3F3C71C72D1B5154;
	fma.rn.f64 	%fd7762, %fd7761, %fd7757, 0d3F624924923BE72D;
	fma.rn.f64 	%fd7763, %fd7762, %fd7757, 0d3F8999999999A3C4;
	fma.rn.f64 	%fd7764, %fd7763, %fd7757, 0d3FB5555555555554;
	sub.f64 	%fd7765, %fd7748, %fd7756;
	add.f64 	%fd7766, %fd7765, %fd7765;
	neg.f64 	%fd7767, %fd7756;
	fma.rn.f64 	%fd7768, %fd7767, %fd7748, %fd7766;
	mul.f64 	%fd7769, %fd7754, %fd7768;
	mul.f64 	%fd7770, %fd7757, %fd7764;
	fma.rn.f64 	%fd7771, %fd7770, %fd7756, %fd7769;
	xor.b32  	%r2520, %r3277, -2147483648;
	mov.b32 	%r2521, 1127219200;
	mov.b64 	%fd7772, {%r2520, %r2521};
	mov.b32 	%r2522, -2147483648;
	mov.b64 	%fd7773, {%r2522, %r2521};
	sub.f64 	%fd7774, %fd7772, %fd7773;
	fma.rn.f64 	%fd7775, %fd7774, 0d3FE62E42FEFA39EF, %fd7756;
	fma.rn.f64 	%fd7776, %fd7774, 0dBFE62E42FEFA39EF, %fd7775;
	sub.f64 	%fd7777, %fd7776, %fd7756;
	sub.f64 	%fd7778, %fd7771, %fd7777;
	fma.rn.f64 	%fd7779, %fd7774, 0d3C7ABC9E3B39803F, %fd7778;
	add.f64 	%fd32622, %fd7775, %fd7779;
	bra.uni 	$L__BB1_676;
$L__BB1_675:
	fma.rn.f64 	%fd7747, %fd32620, 0d7FF0000000000000, 0d7FF0000000000000;
	{
	.reg .b32 %temp; 
	mov.b64 	{%temp, %r2512}, %fd32620;
	}
	and.b32  	%r2513, %r2512, 2147483647;
	setp.eq.s32 	%p812, %r2513, 0;
	selp.f64 	%fd32622, 0dFFF0000000000000, %fd7747, %p812;
$L__BB1_676:
	and.b32  	%r2523, %r749, 2146435072;
	setp.eq.s32 	%p814, %r2523, 1062207488;
	mul.f64 	%fd7780, %fd32622, 0d3C695355BAAAFAD3;
	fma.rn.f64 	%fd7781, %fd32622, 0d3FDBCB7B1526E50E, %fd7780;
	mov.f64 	%fd7782, 0d3FE8000000000000;
	sub.f64 	%fd7783, %fd7782, %fd1003;
	div.rn.f64 	%fd1012, %fd7781, %fd7783;
	{
	.reg .b32 %temp; 
	mov.b64 	{%temp, %r486}, %fd1012;
	}
	abs.f64 	%fd1013, %fd1012;
	{ // callseq 101, 0
	.param .b64 param0;
	st.param.f64 	[param0], %fd1013;
	.param .b64 param1;
	st.param.f64 	[param1], 0d4000000000000000;
	.param .b64 retval0;
	call.uni (retval0), 
	__internal_accurate_pow, 
	(
	param0, 
	param1
	);
	ld.param.f64 	%fd7784, [retval0];
	} // callseq 101
	setp.lt.s32 	%p815, %r486, 0;
	neg.f64 	%fd7786, %fd7784;
	selp.f64 	%fd7787, %fd7786, %fd7784, %p814;
	selp.f64 	%fd32624, %fd7787, %fd7784, %p815;
	setp.neu.f64 	%p816, %fd1012, 0d0000000000000000;
	@%p816 bra 	$L__BB1_678;
	and.b32  	%r2524, %r749, 2146435072;
	setp.eq.s32 	%p817, %r2524, 1062207488;
	selp.b32 	%r2525, %r486, 0, %p817;
	setp.lt.s32 	%p818, %r749, 0;
	or.b32  	%r2526, %r2525, 2146435072;
	selp.b32 	%r2527, %r2526, %r2525, %p818;
	mov.b32 	%r2528, 0;
	mov.b64 	%fd32624, {%r2528, %r2527};
$L__BB1_678:
	add.f64 	%fd7788, %fd1012, 0d4000000000000000;
	{
	.reg .b32 %temp; 
	mov.b64 	{%temp, %r2529}, %fd7788;
	}
	and.b32  	%r2530, %r2529, 2146435072;
	setp.ne.s32 	%p819, %r2530, 2146435072;
	@%p819 bra 	$L__BB1_683;
	setp.num.f64 	%p820, %fd1012, %fd1012;
	@%p820 bra 	$L__BB1_681;
	mov.f64 	%fd7789, 0d4000000000000000;
	add.rn.f64 	%fd32624, %fd1012, %fd7789;
	bra.uni 	$L__BB1_683;
$L__BB1_681:
	setp.neu.f64 	%p821, %fd1013, 0d7FF0000000000000;
	@%p821 bra 	$L__BB1_683;
	and.b32  	%r2531, %r749, 2146435072;
	setp.eq.s32 	%p823, %r2531, 1062207488;
	setp.lt.s32 	%p824, %r749, 0;
	selp.b32 	%r2532, 0, 2146435072, %p824;
	and.b32  	%r2533, %r749, 2147483647;
	setp.ne.s32 	%p825, %r2533, 1071644672;
	or.b32  	%r2534, %r2532, -2147483648;
	selp.b32 	%r2535, %r2534, %r2532, %p825;
	selp.b32 	%r2536, %r2535, %r2532, %p823;
	selp.b32 	%r2537, %r2536, %r2532, %p815;
	mov.b32 	%r2538, 0;
	mov.b64 	%fd32624, {%r2538, %r2537};
$L__BB1_683:
	setp.lt.s32 	%p826, %r3278, 0;
	setp.eq.f64 	%p827, %fd1012, 0d3FF0000000000000;
	add.f64 	%fd7790, %fd32624, 0d3FF0000000000000;
	rcp.rn.f64 	%fd7791, %fd7790;
	selp.f64 	%fd7792, 0d3FE0000000000000, %fd7791, %p827;
	{
	.reg .b32 %temp; 
	mov.b64 	{%temp, %r487}, %fd7792;
	}
	shr.u32 	%r2539, %r487, 20;
	and.b32  	%r2540, %r2539, 2047;
	add.s32 	%r2541, %r2540, -1012;
	mov.b64 	%rd208, %fd7792;
	shl.b64 	%rd209, %rd208, %r2541;
	setp.eq.s64 	%p828, %rd209, -9223372036854775808;
	{ // callseq 102, 0
	.param .b64 param0;
	st.param.f64 	[param0], 0d3FD999999999999A;
	.param .b64 param1;
	st.param.f64 	[param1], %fd7792;
	.param .b64 retval0;
	call.uni (retval0), 
	__internal_accurate_pow, 
	(
	param0, 
	param1
	);
	ld.param.f64 	%fd7793, [retval0];
	} // callseq 102
	neg.f64 	%fd7795, %fd7793;
	selp.f64 	%fd7796, %fd7795, %fd7793, %p828;
	selp.f64 	%fd7797, %fd7796, %fd7793, %p826;
	cvt.rzi.f64.f64 	%fd7798, %fd7792;
	setp.neu.f64 	%p829, %fd7792, %fd7798;
	selp.f64 	%fd7800, 0dFFF8000000000000, %fd7797, %p829;
	selp.f64 	%fd32625, %fd7800, %fd7797, %p826;
	add.f64 	%fd7801, %fd7792, 0d3FD999999999999A;
	{
	.reg .b32 %temp; 
	mov.b64 	{%temp, %r2542}, %fd7801;
	}
	and.b32  	%r2543, %r2542, 2146435072;
	setp.ne.s32 	%p830, %r2543, 2146435072;
	@%p830 bra 	$L__BB1_688;
	setp.num.f64 	%p831, %fd7792, %fd7792;
	@%p831 bra 	$L__BB1_686;
	mov.f64 	%fd7803, 0d3FD999999999999A;
	add.rn.f64 	%fd32625, %fd7803, %fd7792;
	bra.uni 	$L__BB1_688;
$L__BB1_686:
	abs.f64 	%fd7802, %fd7792;
	setp.neu.f64 	%p832, %fd7802, 0d7FF0000000000000;
	@%p832 bra 	$L__BB1_688;
	shr.s32 	%r2544, %r487, 31;
	and.b32  	%r2545, %r2544, 2146435072;
	mov.b32 	%r2546, 0;
	mov.b64 	%fd32625, {%r2546, %r2545};
$L__BB1_688:
	setp.eq.f64 	%p833, %fd7792, 0d0000000000000000;
	selp.f64 	%fd7804, 0d3FF0000000000000, %fd32625, %p833;
	add.f64 	%fd7805, %fd995, 0d3FF0000000000000;
	div.rn.f64 	%fd7806, %fd994, %fd7805;
	mul.f64 	%fd1025, %fd7806, %fd7804;
	mov.f64 	%fd7807, 0dC0C54E8000000000;
	div.rn.f64 	%fd1026, %fd7807, %fd7;
	fma.rn.f64 	%fd7808, %fd1026, 0d3FF71547652B82FE, 0d4338000000000000;
	{
	.reg .b32 %temp; 
	mov.b64 	{%r488, %temp}, %fd7808;
	}
	mov.f64 	%fd7809, 0dC338000000000000;
	add.rn.f64 	%fd7810, %fd7808, %fd7809;
	fma.rn.f64 	%fd7811, %fd7810, 0dBFE62E42FEFA39EF, %fd1026;
	fma.rn.f64 	%fd7812, %fd7810, 0dBC7ABC9E3B39803F, %fd7811;
	fma.rn.f64 	%fd7813, %fd7812, 0d3E5ADE1569CE2BDF, 0d3E928AF3FCA213EA;
	fma.rn.f64 	%fd7814, %fd7813, %fd7812, 0d3EC71DEE62401315;
	fma.rn.f64 	%fd7815, %fd7814, %fd7812, 0d3EFA01997C89EB71;
	fma.rn.f64 	%fd7816, %fd7815, %fd7812, 0d3F2A01A014761F65;
	fma.rn.f64 	%fd7817, %fd7816, %fd7812, 0d3F56C16C1852B7AF;
	fma.rn.f64 	%fd7818, %fd7817, %fd7812, 0d3F81111111122322;
	fma.rn.f64 	%fd7819, %fd7818, %fd7812, 0d3FA55555555502A1;
	fma.rn.f64 	%fd7820, %fd7819, %fd7812, 0d3FC5555555555511;
	fma.rn.f64 	%fd7821, %fd7820, %fd7812, 0d3FE000000000000B;
	fma.rn.f64 	%fd7822, %fd7821, %fd7812, 0d3FF0000000000000;
	fma.rn.f64 	%fd7823, %fd7822, %fd7812, 0d3FF0000000000000;
	{
	.reg .b32 %temp; 
	mov.b64 	{%r489, %temp}, %fd7823;
	}
	{
	.reg .b32 %temp; 
	mov.b64 	{%temp, %r490}, %fd7823;
	}
	shl.b32 	%r2547, %r488, 20;
	add.s32 	%r2548, %r2547, %r490;
	mov.b64 	%fd32626, {%r489, %r2548};
	{
	.reg .b32 %temp; 
	mov.b64 	{%temp, %r2549}, %fd1026;
	}
	mov.b32 	%f217, %r2549;
	abs.f32 	%f93, %f217;
	setp.lt.f32 	%p834, %f93, 0f4086232B;
	@%p834 bra 	$L__BB1_691;
	setp.lt.f64 	%p835, %fd1026, 0d0000000000000000;
	add.f64 	%fd7824, %fd1026, 0d7FF0000000000000;
	selp.f64 	%fd32626, 0d0000000000000000, %fd7824, %p835;
	setp.geu.f32 	%p836, %f93, 0f40874800;
	@%p836 bra 	$L__BB1_691;
	shr.u32 	%r2550, %r488, 31;
	add.s32 	%r2551, %r488, %r2550;
	shr.s32 	%r2552, %r2551, 1;
	shl.b32 	%r2553, %r2552, 20;
	add.s32 	%r2554, %r490, %r2553;
	mov.b64 	%fd7825, {%r489, %r2554};
	sub.s32 	%r2555, %r488, %r2552;
	shl.b32 	%r2556, %r2555, 20;
	add.s32 	%r2557, %r2556, 1072693248;
	mov.b32 	%r2558, 0;
	mov.b64 	%fd7826, {%r2558, %r2557};
	mul.f64 	%fd32626, %fd7826, %fd7825;
$L__BB1_691:
	mul.f64 	%fd7827, %fd32626, 0d3EA7368449C6E089;
	mul.f64 	%fd1031, %fd8, %fd7827;
	mov.f64 	%fd7828, 0dC08C200000000000;
	div.rn.f64 	%fd1032, %fd7828, %fd7;
	fma.rn.f64 	%fd7829, %fd1032, 0d3FF71547652B82FE, 0d4338000000000000;
	{
	.reg .b32 %temp; 
	mov.b64 	{%r491, %temp}, %fd7829;
	}
	mov.f64 	%fd7830, 0dC338000000000000;
	add.rn.f64 	%fd7831, %fd7829, %fd7830;
	fma.rn.f64 	%fd7832, %fd7831, 0dBFE62E42FEFA39EF, %fd1032;
	fma.rn.f64 	%fd7833, %fd7831, 0dBC7ABC9E3B39803F, %fd7832;
	fma.rn.f64 	%fd7834, %fd7833, 0d3E5ADE1569CE2BDF, 0d3E928AF3FCA213EA;
	fma.rn.f64 	%fd7835, %fd7834, %fd7833, 0d3EC71DEE62401315;
	fma.rn.f64 	%fd7836, %fd7835, %fd7833, 0d3EFA01997C89EB71;
	fma.rn.f64 	%fd7837, %fd7836, %fd7833, 0d3F2A01A014761F65;
	fma.rn.f64 	%fd7838, %fd7837, %fd7833, 0d3F56C16C1852B7AF;
	fma.rn.f64 	%fd7839, %fd7838, %fd7833, 0d3F81111111122322;
	fma.rn.f64 	%fd7840, %fd7839, %fd7833, 0d3FA55555555502A1;
	fma.rn.f64 	%fd7841, %fd7840, %fd7833, 0d3FC5555555555511;
	fma.rn.f64 	%fd7842, %fd7841, %fd7833, 0d3FE000000000000B;
	fma.rn.f64 	%fd7843, %fd7842, %fd7833, 0d3FF0000000000000;
	fma.rn.f64 	%fd7844, %fd7843, %fd7833, 0d3FF0000000000000;
	{
	.reg .b32 %temp; 
	mov.b64 	{%r492, %temp}, %fd7844;
	}
	{
	.reg .b32 %temp; 
	mov.b64 	{%temp, %r493}, %fd7844;
	}
	shl.b32 	%r2559, %r491, 20;
	add.s32 	%r2560, %r2559, %r493;
	mov.b64 	%fd32627, {%r492, %r2560};
	{
	.reg .b32 %temp; 
	mov.b64 	{%temp, %r2561}, %fd1032;
	}
	mov.b32 	%f218, %r2561;
	abs.f32 	%f94, %f218;
	setp.lt.f32 	%p837, %f94, 0f4086232B;
	@%p837 bra 	$L__BB1_694;
	setp.lt.f64 	%p838, %fd1032, 0d0000000000000000;
	add.f64 	%fd7845, %fd1032, 0d7FF0000000000000;
	selp.f64 	%fd32627, 0d0000000000000000, %fd7845, %p838;
	setp.geu.f32 	%p839, %f94, 0f40874800;
	@%p839 bra 	$L__BB1_694;
	shr.u32 	%r2562, %r491, 31;
	add.s32 	%r2563, %r491, %r2562;
	shr.s32 	%r2564, %r2563, 1;
	shl.b32 	%r2565, %r2564, 20;
	add.s32 	%r2566, %r493, %r2565;
	mov.b64 	%fd7846, {%r492, %r2566};
	sub.s32 	%r2567, %r491, %r2564;
	shl.b32 	%r2568, %r2567, 20;
	add.s32 	%r2569, %r2568, 1072693248;
	mov.b32 	%r2570, 0;
	mov.b64 	%fd7847, {%r2570, %r2569};
	mul.f64 	%fd32627, %fd7847, %fd7846;
$L__BB1_694:
	mul.f64 	%fd1037, %fd32627, 0d3D93CA8CB153A753;
	mov.f64 	%fd7848, 0d4062200000000000;
	div.rn.f64 	%fd1038, %fd7848, %fd7;
	fma.rn.f64 	%fd7849, %fd1038, 0d3FF71547652B82FE, 0d4338000000000000;
	{
	.reg .b32 %temp; 
	mov.b64 	{%r494, %temp}, %fd7849;
	}
	mov.f64 	%fd7850, 0dC338000000000000;
	add.rn.f64 	%fd7851, %fd7849, %fd7850;
	fma.rn.f64 	%fd7852, %fd7851, 0dBFE62E42FEFA39EF, %fd1038;
	fma.rn.f64 	%fd7853, %fd7851, 0dBC7ABC9E3B39803F, %fd7852;
	fma.rn.f64 	%fd7854, %fd7853, 0d3E5ADE1569CE2BDF, 0d3E928AF3FCA213EA;
	fma.rn.f64 	%fd7855, %fd7854, %fd7853, 0d3EC71DEE62401315;
	fma.rn.f64 	%fd7856, %fd7855, %fd7853, 0d3EFA01997C89EB71;
	fma.rn.f64 	%fd7857, %fd7856, %fd7853, 0d3F2A01A014761F65;
	fma.rn.f64 	%fd7858, %fd7857, %fd7853, 0d3F56C16C1852B7AF;
	fma.rn.f64 	%fd7859, %fd7858, %fd7853, 0d3F81111111122322;
	fma.rn.f64 	%fd7860, %fd7859, %fd7853, 0d3FA55555555502A1;
	fma.rn.f64 	%fd7861, %fd7860, %fd7853, 0d3FC5555555555511;
	fma.rn.f64 	%fd7862, %fd7861, %fd7853, 0d3FE000000000000B;
	fma.rn.f64 	%fd7863, %fd7862, %fd7853, 0d3FF0000000000000;
	fma.rn.f64 	%fd7864, %fd7863, %fd7853, 0d3FF0000000000000;
	{
	.reg .b32 %temp; 
	mov.b64 	{%r495, %temp}, %fd7864;
	}
	{
	.reg .b32 %temp; 
	mov.b64 	{%temp, %r496}, %fd7864;
	}
	shl.b32 	%r2571, %r494, 20;
	add.s32 	%r2572, %r2571, %r496;
	mov.b64 	%fd32628, {%r495, %r2572};
	{
	.reg .b32 %temp; 
	mov.b64 	{%temp, %r2573}, %fd1038;
	}
	mov.b32 	%f219, %r2573;
	abs.f32 	%f95, %f219;
	setp.lt.f32 	%p840, %f95, 0f4086232B;
	@%p840 bra 	$L__BB1_697;
	setp.lt.f64 	%p841, %fd1038, 0d0000000000000000;
	add.f64 	%fd7865, %fd1038, 0d7FF0000000000000;
	selp.f64 	%fd32628, 0d0000000000000000, %fd7865, %p841;
	setp.geu.f32 	%p842, %f95, 0f40874800;
	@%p842 bra 	$L__BB1_697;
	shr.u32 	%r2574, %r494, 31;
	add.s32 	%r2575, %r494, %r2574;
	shr.s32 	%r2576, %r2575, 1;
	shl.b32 	%r2577, %r2576, 20;
	add.s32 	%r2578, %r496, %r2577;
	mov.b64 	%fd7866, {%r495, %r2578};
	sub.s32 	%r2579, %r494, %r2576;
	shl.b32 	%r2580, %r2579, 20;
	add.s32 	%r2581, %r2580, 1072693248;
	mov.b32 	%r2582, 0;
	mov.b64 	%fd7867, {%r2582, %r2581};
	mul.f64 	%fd32628, %fd7867, %fd7866;
$L__BB1_697:
	mul.f64 	%fd1043, %fd32628, 0d3D9B449455072ACE;
	mov.f64 	%fd7868, 0dC093600000000000;
	div.rn.f64 	%fd1044, %fd7868, %fd7;
	fma.rn.f64 	%fd7869, %fd1044, 0d3FF71547652B82FE, 0d4338000000000000;
	{
	.reg .b32 %temp; 
	mov.b64 	{%r497, %temp}, %fd7869;
	}
	mov.f64 	%fd7870, 0dC338000000000000;
	add.rn.f64 	%fd7871, %fd7869, %fd7870;
	fma.rn.f64 	%fd7872, %fd7871, 0dBFE62E42FEFA39EF, %fd1044;
	fma.rn.f64 	%fd7873, %fd7871, 0dBC7ABC9E3B39803F, %fd7872;
	fma.rn.f64 	%fd7874, %fd7873, 0d3E5ADE1569CE2BDF, 0d3E928AF3FCA213EA;
	fma.rn.f64 	%fd7875, %fd7874, %fd7873, 0d3EC71DEE62401315;
	fma.rn.f64 	%fd7876, %fd7875, %fd7873, 0d3EFA01997C89EB71;
	fma.rn.f64 	%fd7877, %fd7876, %fd7873, 0d3F2A01A014761F65;
	fma.rn.f64 	%fd7878, %fd7877, %fd7873, 0d3F56C16C1852B7AF;
	fma.rn.f64 	%fd7879, %fd7878, %fd7873, 0d3F81111111122322;
	fma.rn.f64 	%fd7880, %fd7879, %fd7873, 0d3FA55555555502A1;
	fma.rn.f64 	%fd7881, %fd7880, %fd7873, 0d3FC5555555555511;
	fma.rn.f64 	%fd7882, %fd7881, %fd7873, 0d3FE000000000000B;
	fma.rn.f64 	%fd7883, %fd7882, %fd7873, 0d3FF0000000000000;
	fma.rn.f64 	%fd7884, %fd7883, %fd7873, 0d3FF0000000000000;
	{
	.reg .b32 %temp; 
	mov.b64 	{%r498, %temp}, %fd7884;
	}
	{
	.reg .b32 %temp; 
	mov.b64 	{%temp, %r499}, %fd7884;
	}
	shl.b32 	%r2583, %r497, 20;
	add.s32 	%r2584, %r2583, %r499;
	mov.b64 	%fd32629, {%r498, %r2584};
	{
	.reg .b32 %temp; 
	mov.b64 	{%temp, %r2585}, %fd1044;
	}
	mov.b32 	%f220, %r2585;
	abs.f32 	%f96, %f220;
	setp.lt.f32 	%p843, %f96, 0f4086232B;
	@%p843 bra 	$L__BB1_700;
	setp.lt.f64 	%p844, %fd1044, 0d0000000000000000;
	add.f64 	%fd7885, %fd1044, 0d7FF0000000000000;
	selp.f64 	%fd32629, 0d0000000000000000, %fd7885, %p844;
	setp.geu.f32 	%p845, %f96, 0f40874800;
	@%p845 bra 	$L__BB1_700;
	shr.u32 	%r2586, %r497, 31;
	add.s32 	%r2587, %r497, %r2586;
	shr.s32 	%r2588, %r2587, 1;
	shl.b32 	%r2589, %r2588, 20;
	add.s32 	%r2590, %r499, %r2589;
	mov.b64 	%fd7886, {%r498, %r2590};
	sub.s32 	%r2591, %r497, %r2588;
	shl.b32 	%r2592, %r2591, 20;
	add.s32 	%r2593, %r2592, 1072693248;
	mov.b32 	%r2594, 0;
	mov.b64 	%fd7887, {%r2594, %r2593};
	mul.f64 	%fd32629, %fd7887, %fd7886;
$L__BB1_700:
	mul.f64 	%fd1049, %fd32629, 0d3D9D06F07B8BC236;
	mov.f64 	%fd7888, 0dC041000000000000;
	div.rn.f64 	%fd1050, %fd7888, %fd7;
	fma.rn.f64 	%fd7889, %fd1050, 0d3FF71547652B82FE, 0d4338000000000000;
	{
	.reg .b32 %temp; 
	mov.b64 	{%r500, %temp}, %fd7889;
	}
	mov.f64 	%fd7890, 0dC338000000000000;
	add.rn.f64 	%fd7891, %fd7889, %fd7890;
	fma.rn.f64 	%fd7892, %fd7891, 0dBFE62E42FEFA39EF, %fd1050;
	fma.rn.f64 	%fd7893, %fd7891, 0dBC7ABC9E3B39803F, %fd7892;
	fma.rn.f64 	%fd7894, %fd7893, 0d3E5ADE1569CE2BDF, 0d3E928AF3FCA213EA;
	fma.rn.f64 	%fd7895, %fd7894, %fd7893, 0d3EC71DEE62401315;
	fma.rn.f64 	%fd7896, %fd7895, %fd7893, 0d3EFA01997C89EB71;
	fma.rn.f64 	%fd7897, %fd7896, %fd7893, 0d3F2A01A014761F65;
	fma.rn.f64 	%fd7898, %fd7897, %fd7893, 0d3F56C16C1852B7AF;
	fma.rn.f64 	%fd7899, %fd7898, %fd7893, 0d3F81111111122322;
	fma.rn.f64 	%fd7900, %fd7899, %fd7893, 0d3FA55555555502A1;
	fma.rn.f64 	%fd7901, %fd7900, %fd7893, 0d3FC5555555555511;
	fma.rn.f64 	%fd7902, %fd7901, %fd7893, 0d3FE000000000000B;
	fma.rn.f64 	%fd7903, %fd7902, %fd7893, 0d3FF0000000000000;
	fma.rn.f64 	%fd7904, %fd7903, %fd7893, 0d3FF0000000000000;
	{
	.reg .b32 %temp; 
	mov.b64 	{%r501, %temp}, %fd7904;
	}
	{
	.reg .b32 %temp; 
	mov.b64 	{%temp, %r502}, %fd7904;
	}
	shl.b32 	%r2595, %r500, 20;
	add.s32 	%r2596, %r2595, %r502;
	mov.b64 	%fd32630, {%r501, %r2596};
	{
	.reg .b32 %temp; 
	mov.b64 	{%temp, %r2597}, %fd1050;
	}
	mov.b32 	%f221, %r2597;
	abs.f32 	%f97, %f221;
	setp.lt.f32 	%p846, %f97, 0f4086232B;
	@%p846 bra 	$L__BB1_703;
	setp.lt.f64 	%p847, %fd1050, 0d0000000000000000;
	add.f64 	%fd7905, %fd1050, 0d7FF0000000000000;
	selp.f64 	%fd32630, 0d0000000000000000, %fd7905, %p847;
	setp.geu.f32 	%p848, %f97, 0f40874800;
	@%p848 bra 	$L__BB1_703;
	shr.u32 	%r2598, %r500, 31;
	add.s32 	%r2599, %r500, %r2598;
	shr.s32 	%r2600, %r2599, 1;
	shl.b32 	%r2601, %r2600, 20;
	add.s32 	%r2602, %r502, %r2601;
	mov.b64 	%fd7906, {%r501, %r2602};
	sub.s32 	%r2603, %r500, %r2600;
	shl.b32 	%r2604, %r2603, 20;
	add.s32 	%r2605, %r2604, 1072693248;
	mov.b32 	%r2606, 0;
	mov.b64 	%fd7907, {%r2606, %r2605};
	mul.f64 	%fd32630, %fd7907, %fd7906;
$L__BB1_703:
	mul.f64 	%fd1055, %fd32630, 0d3DD643DE477E1C3E;
	mov.f64 	%fd7908, 0dC082C00000000000;
	div.rn.f64 	%fd1056, %fd7908, %fd7;
	fma.rn.f64 	%fd7909, %fd1056, 0d3FF71547652B82FE, 0d4338000000000000;
	{
	.reg .b32 %temp; 
	mov.b64 	{%r503, %temp}, %fd7909;
	}
	mov.f64 	%fd7910, 0dC338000000000000;
	add.rn.f64 	%fd7911, %fd7909, %fd7910;
	fma.rn.f64 	%fd7912, %fd7911, 0dBFE62E42FEFA39EF, %fd1056;
	fma.rn.f64 	%fd7913, %fd7911, 0dBC7ABC9E3B39803F, %fd7912;
	fma.rn.f64 	%fd7914, %fd7913, 0d3E5ADE1569CE2BDF, 0d3E928AF3FCA213EA;
	fma.rn.f64 	%fd7915, %fd7914, %fd7913, 0d3EC71DEE62401315;
	fma.rn.f64 	%fd7916, %fd7915, %fd7913, 0d3EFA01997C89EB71;
	fma.rn.f64 	%fd7917, %fd7916, %fd7913, 0d3F2A01A014761F65;
	fma.rn.f64 	%fd7918, %fd7917, %fd7913, 0d3F56C16C1852B7AF;
	fma.rn.f64 	%fd7919, %fd7918, %fd7913, 0d3F81111111122322;
	fma.rn.f64 	%fd7920, %fd7919, %fd7913, 0d3FA55555555502A1;
	fma.rn.f64 	%fd7921, %fd7920, %fd7913, 0d3FC5555555555511;
	fma.rn.f64 	%fd7922, %fd7921, %fd7913, 0d3FE000000000000B;
	fma.rn.f64 	%fd7923, %fd7922, %fd7913, 0d3FF0000000000000;
	fma.rn.f64 	%fd7924, %fd7923, %fd7913, 0d3FF0000000000000;
	{
	.reg .b32 %temp; 
	mov.b64 	{%r504, %temp}, %fd7924;
	}
	{
	.reg .b32 %temp; 
	mov.b64 	{%temp, %r505}, %fd7924;
	}
	shl.b32 	%r2607, %r503, 20;
	add.s32 	%r2608, %r2607, %r505;
	mov.b64 	%fd32631, {%r504, %r2608};
	{
	.reg .b32 %temp; 
	mov.b64 	{%temp, %r2609}, %fd1056;
	}
	mov.b32 	%f222, %r2609;
	abs.f32 	%f98, %f222;
	setp.lt.f32 	%p849, %f98, 0f4086232B;
	@%p849 bra 	$L__BB1_706;
	setp.lt.f64 	%p850, %fd1056, 0d0000000000000000;
	add.f64 	%fd7925, %fd1056, 0d7FF0000000000000;
	selp.f64 	%fd32631, 0d0000000000000000, %fd7925, %p850;
	setp.geu.f32 	%p851, %f98, 0f40874800;
	@%p851 bra 	$L__BB1_706;
	shr.u32 	%r2610, %r503, 31;
	add.s32 	%r2611, %r503, %r2610;
	shr.s32 	%r2612, %r2611, 1;
	shl.b32 	%r2613, %r2612, 20;
	add.s32 	%r2614, %r505, %r2613;
	mov.b64 	%fd7926, {%r504, %r2614};
	sub.s32 	%r2615, %r503, %r2612;
	shl.b32 	%r2616, %r2615, 20;
	add.s32 	%r2617, %r2616, 1072693248;
	mov.b32 	%r2618, 0;
	mov.b64 	%fd7927, {%r2618, %r2617};
	mul.f64 	%fd32631, %fd7927, %fd7926;
$L__BB1_706:
	mul.f64 	%fd1061, %fd32631, 0d3D7FAA7AB552A552;
	mov.f64 	%fd7928, 0dC092C00000000000;
	div.rn.f64 	%fd1062, %fd7928, %fd7;
	fma.rn.f64 	%fd7929, %fd1062, 0d3FF71547652B82FE, 0d4338000000000000;
	{
	.reg .b32 %temp; 
	mov.b64 	{%r506, %temp}, %fd7929;
	}
	mov.f64 	%fd7930, 0dC338000000000000;
	add.rn.f64 	%fd7931, %fd7929, %fd7930;
	fma.rn.f64 	%fd7932, %fd7931, 0dBFE62E42FEFA39EF, %fd1062;
	fma.rn.f64 	%fd7933, %fd7931, 0dBC7ABC9E3B39803F, %fd7932;
	fma.rn.f64 	%fd7934, %fd7933, 0d3E5ADE1569CE2BDF, 0d3E928AF3FCA213EA;
	fma.rn.f64 	%fd7935, %fd7934, %fd7933, 0d3EC71DEE62401315;
	fma.rn.f64 	%fd7936, %fd7935, %fd7933, 0d3EFA01997C89EB71;
	fma.rn.f64 	%fd7937, %fd7936, %fd7933, 0d3F2A01A014761F65;
	fma.rn.f64 	%fd7938, %fd7937, %fd7933, 0d3F56C16C1852B7AF;
	fma.rn.f64 	%fd7939, %fd7938, %fd7933, 0d3F81111111122322;
	fma.rn.f64 	%fd7940, %fd7939, %fd7933, 0d3FA55555555502A1;
	fma.rn.f64 	%fd7941, %fd7940, %fd7933, 0d3FC5555555555511;
	fma.rn.f64 	%fd7942, %fd7941, %fd7933, 0d3FE000000000000B;
	fma.rn.f64 	%fd7943, %fd7942, %fd7933, 0d3FF0000000000000;
	fma.rn.f64 	%fd7944, %fd7943, %fd7933, 0d3FF0000000000000;
	{
	.reg .b32 %temp; 
	mov.b64 	{%r507, %temp}, %fd7944;
	}
	{
	.reg .b32 %temp; 
	mov.b64 	{%temp, %r508}, %fd7944;
	}
	shl.b32 	%r2619, %r506, 20;
	add.s32 	%r2620, %r2619, %r508;
	mov.b64 	%fd32632, {%r507, %r2620};
	{
	.reg .b32 %temp; 
	mov.b64 	{%temp, %r2621}, %fd1062;
	}
	mov.b32 	%f223, %r2621;
	abs.f32 	%f99, %f223;
	setp.lt.f32 	%p852, %f99, 0f4086232B;
	@%p852 bra 	$L__BB1_709;
	setp.lt.f64 	%p853, %fd1062, 0d0000000000000000;
	add.f64 	%fd7945, %fd1062, 0d7FF0000000000000;
	selp.f64 	%fd32632, 0d0000000000000000, %fd7945, %p853;
	setp.geu.f32 	%p854, %f99, 0f40874800;
	@%p854 bra 	$L__BB1_709;
	shr.u32 	%r2622, %r506, 31;
	add.s32 	%r2623, %r506, %r2622;
	shr.s32 	%r2624, %r2623, 1;
	shl.b32 	%r2625, %r2624, 20;
	add.s32 	%r2626, %r508, %r2625;
	mov.b64 	%fd7946, {%r507, %r2626};
	sub.s32 	%r2627, %r506, %r2624;
	shl.b32 	%r2628, %r2627, 20;
	add.s32 	%r2629, %r2628, 1072693248;
	mov.b32 	%r2630, 0;
	mov.b64 	%fd7947, {%r2630, %r2629};
	mul.f64 	%fd32632, %fd7947, %fd7946;
$L__BB1_709:
	mul.f64 	%fd1067, %fd32632, 0d3D813D8713136563;
	mov.f64 	%fd7948, 0dC097C00000000000;
	div.rn.f64 	%fd1068, %fd7948, %fd7;
	fma.rn.f64 	%fd7949, %fd1068, 0d3FF71547652B82FE, 0d4338000000000000;
	{
	.reg .b32 %temp; 
	mov.b64 	{%r509, %temp}, %fd7949;
	}
	mov.f64 	%fd7950, 0dC338000000000000;
	add.rn.f64 	%fd7951, %fd7949, %fd7950;
	fma.rn.f64 	%fd7952, %fd7951, 0dBFE62E42FEFA39EF, %fd1068;
	fma.rn.f64 	%fd7953, %fd7951, 0dBC7ABC9E3B39803F, %fd7952;
	fma.rn.f64 	%fd7954, %fd7953, 0d3E5ADE1569CE2BDF, 0d3E928AF3FCA213EA;
	fma.rn.f64 	%fd7955, %fd7954, %fd7953, 0d3EC71DEE62401315;
	fma.rn.f64 	%fd7956, %fd7955, %fd7953, 0d3EFA01997C89EB71;
	fma.rn.f64 	%fd7957, %fd7956, %fd7953, 0d3F2A01A014761F65;
	fma.rn.f64 	%fd7958, %fd7957, %fd7953, 0d3F56C16C1852B7AF;
	fma.rn.f64 	%fd7959, %fd7958, %fd7953, 0d3F81111111122322;
	fma.rn.f64 	%fd7960, %fd7959, %fd7953, 0d3FA55555555502A1;
	fma.rn.f64 	%fd7961, %fd7960, %fd7953, 0d3FC5555555555511;
	fma.rn.f64 	%fd7962, %fd7961, %fd7953, 0d3FE000000000000B;
	fma.rn.f64 	%fd7963, %fd7962, %fd7953, 0d3FF0000000000000;
	fma.rn.f64 	%fd7964, %fd7963, %fd7953, 0d3FF0000000000000;
	{
	.reg .b32 %temp; 
	mov.b64 	{%r510, %temp}, %fd7964;
	}
	{
	.reg .b32 %temp; 
	mov.b64 	{%temp, %r511}, %fd7964;
	}
	shl.b32 	%r2631, %r509, 20;
	add.s32 	%r2632, %r2631, %r511;
	mov.b64 	%fd32633, {%r510, %r2632};
	{
	.reg .b32 %temp; 
	mov.b64 	{%temp, %r2633}, %fd1068;
	}
	mov.b32 	%f224, %r2633;
	abs.f32 	%f100, %f224;
	setp.lt.f32 	%p855, %f100, 0f4086232B;
	@%p855 bra 	$L__BB1_712;
	setp.lt.f64 	%p856, %fd1068, 0d0000000000000000;
	add.f64 	%fd7965, %fd1068, 0d7FF0000000000000;
	selp.f64 	%fd32633, 0d0000000000000000, %fd7965, %p856;
	setp.geu.f32 	%p857, %f100, 0f40874800;
	@%p857 bra 	$L__BB1_712;
	shr.u32 	%r2634, %r509, 31;
	add.s32 	%r2635, %r509, %r2634;
	shr.s32 	%r2636, %r2635, 1;
	shl.b32 	%r2637, %r2636, 20;
	add.s32 	%r2638, %r511, %r2637;
	mov.b64 	%fd7966, {%r510, %r2638};
	sub.s32 	%r2639, %r509, %r2636;
	shl.b32 	%r2640, %r2639, 20;
	add.s32 	%r2641, %r2640, 1072693248;
	mov.b32 	%r2642, 0;
	mov.b64 	%fd7967, {%r2642, %r2641};
	mul.f64 	%fd32633, %fd7967, %fd7966;
$L__BB1_712:
	mul.f64 	%fd1073, %fd32633, 0d3D7CD9E7447E7FDF;
	mov.f64 	%fd7968, 0d400A666666666666;
	{
	.reg .b32 %temp; 
	mov.b64 	{%temp, %r512}, %fd7968;
	}
	@%p686 bra 	$L__BB1_714;
	and.b32  	%r2643, %r512, 2146435072;
	setp.eq.s32 	%p860, %r2643, 1126170624;
	selp.b32 	%r2644, %r12, 0, %p860;
	setp.lt.s32 	%p861, %r512, 0;
	or.b32  	%r2645, %r2644, 2146435072;
	selp.b32 	%r2646, %r2645, %r2644, %p861;
	mov.b32 	%r2647, 0;
	mov.b64 	%fd32635, {%r2647, %r2646};
	bra.uni 	$L__BB1_715;
$L__BB1_714:
	setp.lt.s32 	%p859, %r12, 0;
	{ // callseq 103, 0
	.param .b64 param0;
	st.param.f64 	[param0], %fd27;
	.param .b64 param1;
	st.param.f64 	[param1], 0d400A666666666666;
	.param .b64 retval0;
	call.uni (retval0), 
	__internal_accurate_pow, 
	(
	param0, 
	param1
	);
	ld.param.f64 	%fd7969, [retval0];
	} // callseq 103
	selp.f64 	%fd32635, 0dFFF8000000000000, %fd7969, %p859;
$L__BB1_715:
	add.f64 	%fd7971, %fd26, 0d400A666666666666;
	{
	.reg .b32 %temp; 
	mov.b64 	{%temp, %r2648}, %fd7971;
	}
	and.b32  	%r2649, %r2648, 2146435072;
	setp.ne.s32 	%p862, %r2649, 2146435072;
	@%p862 bra 	$L__BB1_720;
	setp.num.f64 	%p863, %fd26, %fd26;
	@%p863 bra 	$L__BB1_718;
	mov.f64 	%fd7972, 0d400A666666666666;
	add.rn.f64 	%fd32635, %fd26, %fd7972;
	bra.uni 	$L__BB1_720;
$L__BB1_718:
	setp.neu.f64 	%p864, %fd27, 0d7FF0000000000000;
	@%p864 bra 	$L__BB1_720;
	and.b32  	%r2650, %r512, 2146435072;
	setp.eq.s32 	%p865, %r2650, 1126170624;
	setp.lt.s32 	%p866, %r12, 0;
	setp.lt.s32 	%p867, %r512, 0;
	selp.b32 	%r2651, 0, 2146435072, %p867;
	and.b32  	%r2652, %r512, 2147483647;
	setp.ne.s32 	%p868, %r2652, 1071644672;
	or.b32  	%r2653, %r2651, -2147483648;
	selp.b32 	%r2654, %r2653, %r2651, %p868;
	selp.b32 	%r2655, %r2654, %r2651, %p865;
	selp.b32 	%r2656, %r2655, %r2651, %p866;
	mov.b32 	%r2657, 0;
	mov.b64 	%fd32635, {%r2657, %r2656};
$L__BB1_720:
	mul.f64 	%fd7974, %fd32635, 0d39F77397DEC09908;
	selp.f64 	%fd7975, 0d39F77397DEC09908, %fd7974, %p628;
	mul.f64 	%fd1080, %fd8, %fd7975;
	div.rn.f64 	%fd1081, %fd1080, 0d3E049DA7E361CE4C;
	mov.b32 	%r3280, -1023;
	mov.f64 	%fd32636, 0d3FD999999999999A;
	@%p805 bra 	$L__BB1_722;
	mov.f64 	%fd32636, 0d433999999999999A;
	{
	.reg .b32 %temp; 
	mov.b64 	{%temp, %r3278}, %fd32636;
	}
	{
	.reg .b32 %temp; 
	mov.b64 	{%r3279, %temp}, %fd32636;
	}
	mov.b32 	%r3280, -1077;
$L__BB1_722:
	add.s32 	%r2660, %r3278, -1;
	setp.gt.u32 	%p871, %r2660, 2146435070;
	@%p871 bra 	$L__BB1_726;
	shr.u32 	%r2663, %r3278, 20;
	add.s32 	%r3281, %r3280, %r2663;
	and.b32  	%r2664, %r3278, 1048575;
	or.b32  	%r2665, %r2664, 1072693248;
	mov.b64 	%fd32637, {%r3279, %r2665};
	setp.lt.u32 	%p873, %r2665, 1073127583;
	@%p873 bra 	$L__BB1_725;
	{
	.reg .b32 %temp; 
	mov.b64 	{%r2666, %temp}, %fd32637;
	}
	{
	.reg .b32 %temp; 
	mov.b64 	{%temp, %r2667}, %fd32637;
	}
	add.s32 	%r2668, %r2667, -1048576;
	mov.b64 	%fd32637, {%r2666, %r2668};
	add.s32 	%r3281, %r3281, 1;
$L__BB1_725:
	add.f64 	%fd7978, %fd32637, 0dBFF0000000000000;
	add.f64 	%fd7979, %fd32637, 0d3FF0000000000000;
	rcp.approx.ftz.f64 	%fd7980, %fd7979;
	neg.f64 	%fd7981, %fd7979;
	fma.rn.f64 	%fd7982, %fd7981, %fd7980, 0d3FF0000000000000;
	fma.rn.f64 	%fd7983, %fd7982, %fd7982, %fd7982;
	fma.rn.f64 	%fd7984, %fd7983, %fd7980, %fd7980;
	mul.f64 	%fd7985, %fd7978, %fd7984;
	fma.rn.f64 	%fd7986, %fd7978, %fd7984, %fd7985;
	mul.f64 	%fd7987, %fd7986, %fd7986;
	fma.rn.f64 	%fd7988, %fd7987, 0d3EB1380B3AE80F1E, 0d3ED0EE258B7A8B04;
	fma.rn.f64 	%fd7989, %fd7988, %fd7987, 0d3EF3B2669F02676F;
	fma.rn.f64 	%fd7990, %fd7989, %fd7987, 0d3F1745CBA9AB0956;
	fma.rn.f64 	%fd7991, %fd7990, %fd7987, 0d3F3C71C72D1B5154;
	fma.rn.f64 	%fd7992, %fd7991, %fd7987, 0d3F624924923BE72D;
	fma.rn.f64 	%fd7993, %fd7992, %fd7987, 0d3F8999999999A3C4;
	fma.rn.f64 	%fd7994, %fd7993, %fd7987, 0d3FB5555555555554;
	sub.f64 	%fd7995, %fd7978, %fd7986;
	add.f64 	%fd7996, %fd7995, %fd7995;
	neg.f64 	%fd7997, %fd7986;
	fma.rn.f64 	%fd7998, %fd7997, %fd7978, %fd7996;
	mul.f64 	%fd7999, %fd7984, %fd7998;
	mul.f64 	%fd8000, %fd7987, %fd7994;
	fma.rn.f64 	%fd8001, %fd8000, %fd7986, %fd7999;
	xor.b32  	%r2669, %r3281, -2147483648;
	mov.b32 	%r2670, 1127219200;
	mov.b64 	%fd8002, {%r2669, %r2670};
	mov.b32 	%r2671, -2147483648;
	mov.b64 	%fd8003, {%r2671, %r2670};
	sub.f64 	%fd8004, %fd8002, %fd8003;
	fma.rn.f64 	%fd8005, %fd8004, 0d3FE62E42FEFA39EF, %fd7986;
	fma.rn.f64 	%fd8006, %fd8004, 0dBFE62E42FEFA39EF, %fd8005;
	sub.f64 	%fd8007, %fd8006, %fd7986;
	sub.f64 	%fd8008, %fd8001, %fd8007;
	fma.rn.f64 	%fd8009, %fd8004, 0d3C7ABC9E3B39803F, %fd8008;
	add.f64 	%fd32638, %fd8005, %fd8009;
	bra.uni 	$L__BB1_727;
$L__BB1_726:
	fma.rn.f64 	%fd7977, %fd32636, 0d7FF0000000000000, 0d7FF0000000000000;
	{
	.reg .b32 %temp; 
	mov.b64 	{%temp, %r2661}, %fd32636;
	}
	and.b32  	%r2662, %r2661, 2147483647;
	setp.eq.s32 	%p872, %r2662, 0;
	selp.f64 	%fd32638, 0dFFF0000000000000, %fd7977, %p872;
$L__BB1_727:
	mul.f64 	%fd8010, %fd32638, 0d3C695355BAAAFAD3;
	fma.rn.f64 	%fd8011, %fd32638, 0d3FDBCB7B1526E50E, %fd8010;
	mul.f64 	%fd1089, %fd8011, 0d3FF451EB851EB852;
	{
	.reg .b32 %temp; 
	mov.b64 	{%temp, %r3282}, %fd1081;
	}
	{
	.reg .b32 %temp; 
	mov.b64 	{%r3283, %temp}, %fd1081;
	}
	setp.gt.s32 	%p874, %r3282, 1048575;
	mov.b32 	%r3284, -1023;
	mov.f64 	%fd32639, %fd1081;
	@%p874 bra 	$L__BB1_729;
	mul.f64 	%fd32639, %fd1081, 0d4350000000000000;
	{
	.reg .b32 %temp; 
	mov.b64 	{%temp, %r3282}, %fd32639;
	}
	{
	.reg .b32 %temp; 
	mov.b64 	{%r3283, %temp}, %fd32639;
	}
	mov.b32 	%r3284, -1077;
$L__BB1_729:
	add.s32 	%r2674, %r3282, -1;
	setp.gt.u32 	%p875, %r2674, 2146435070;
	@%p875 bra 	$L__BB1_733;
	shr.u32 	%r2677, %r3282, 20;
	add.s32 	%r3285, %r3284, %r2677;
	and.b32  	%r2678, %r3282, 1048575;
	or.b32  	%r2679, %r2678, 1072693248;
	mov.b64 	%fd32640, {%r3283, %r2679};
	setp.lt.u32 	%p877, %r2679, 1073127583;
	@%p877 bra 	$L__BB1_732;
	{
	.reg .b32 %temp; 
	mov.b64 	{%r2680, %temp}, %fd32640;
	}
	{
	.reg .b32 %temp; 
	mov.b64 	{%temp, %r2681}, %fd32640;
	}
	add.s32 	%r2682, %r2681, -1048576;
	mov.b64 	%fd32640, {%r2680, %r2682};
	add.s32 	%r3285, %r3285, 1;
$L__BB1_732:
	add.f64 	%fd8013, %fd32640, 0dBFF0000000000000;
	add.f64 	%fd8014, %fd32640, 0d3FF0000000000000;
	rcp.approx.ftz.f64 	%fd8015, %fd8014;
	neg.f64 	%fd8016, %fd8014;
	fma.rn.f64 	%fd8017, %fd8016, %fd8015, 0d3FF0000000000000;
	fma.rn.f64 	%fd8018, %fd8017, %fd8017, %fd8017;
	fma.rn.f64 	%fd8019, %fd8018, %fd8015, %fd8015;
	mul.f64 	%fd8020, %fd8013, %fd8019;
	fma.rn.f64 	%fd8021, %fd8013, %fd8019, %fd8020;
	mul.f64 	%fd8022, %fd8021, %fd8021;
	fma.rn.f64 	%fd8023, %fd8022, 0d3EB1380B3AE80F1E, 0d3ED0EE258B7A8B04;
	fma.rn.f64 	%fd8024, %fd8023, %fd8022, 0d3EF3B2669F02676F;
	fma.rn.f64 	%fd8025, %fd8024, %fd8022, 0d3F1745CBA9AB0956;
	fma.rn.f64 	%fd8026, %fd8025, %fd8022, 0d3F3C71C72D1B5154;
	fma.rn.f64 	%fd8027, %fd8026, %fd8022, 0d3F624924923BE72D;
	fma.rn.f64 	%fd8028, %fd8027, %fd8022, 0d3F8999999999A3C4;
	fma.rn.f64 	%fd8029, %fd8028, %fd8022, 0d3FB5555555555554;
	sub.f64 	%fd8030, %fd8013, %fd8021;
	add.f64 	%fd8031, %fd8030, %fd8030;
	neg.f64 	%fd8032, %fd8021;
	fma.rn.f64 	%fd8033, %fd8032, %fd8013, %fd8031;
	mul.f64 	%fd8034, %fd8019, %fd8033;
	mul.f64 	%fd8035, %fd8022, %fd8029;
	fma.rn.f64 	%fd8036, %fd8035, %fd8021, %fd8034;
	xor.b32  	%r2683, %r3285, -2147483648;
	mov.b32 	%r2684, 1127219200;
	mov.b64 	%fd8037, {%r2683, %r2684};
	mov.b32 	%r2685, -2147483648;
	mov.b64 	%fd8038, {%r2685, %r2684};
	sub.f64 	%fd8039, %fd8037, %fd8038;
	fma.rn.f64 	%fd8040, %fd8039, 0d3FE62E42FEFA39EF, %fd8021;
	fma.rn.f64 	%fd8041, %fd8039, 0dBFE62E42FEFA39EF, %fd8040;
	sub.f64 	%fd8042, %fd8041, %fd8021;
	sub.f64 	%fd8043, %fd8036, %fd8042;
	fma.rn.f64 	%fd8044, %fd8039, 0d3C7ABC9E3B39803F, %fd8043;
	add.f64 	%fd32641, %fd8040, %fd8044;
	bra.uni 	$L__BB1_734;
$L__BB1_733:
	fma.rn.f64 	%fd8012, %fd32639, 0d7FF0000000000000, 0d7FF0000000000000;
	{
	.reg .b32 %temp; 
	mov.b64 	{%temp, %r2675}, %fd32639;
	}
	and.b32  	%r2676, %r2675, 2147483647;
	setp.eq.s32 	%p876, %r2676, 0;
	selp.f64 	%fd32641, 0dFFF0000000000000, %fd8012, %p876;
$L__BB1_734:
	and.b32  	%r2686, %r749, 2146435072;
	setp.eq.s32 	%p878, %r2686, 1062207488;
	mul.f64 	%fd8045, %fd32641, 0d3C695355BAAAFAD3;
	fma.rn.f64 	%fd8046, %fd32641, 0d3FDBCB7B1526E50E, %fd8045;
	mov.f64 	%fd8047, 0d3FE8000000000000;
	sub.f64 	%fd8048, %fd8047, %fd1089;
	div.rn.f64 	%fd1098, %fd8046, %fd8048;
	{
	.reg .b32 %temp; 
	mov.b64 	{%temp, %r531}, %fd1098;
	}
	abs.f64 	%fd1099, %fd1098;
	{ // callseq 104, 0
	.param .b64 param0;
	st.param.f64 	[param0], %fd1099;
	.param .b64 param1;
	st.param.f64 	[param1], 0d4000000000000000;
	.param .b64 retval0;
	call.uni (retval0), 
	__internal_accurate_pow, 
	(
	param0, 
	param1
	);
	ld.param.f64 	%fd8049, [retval0];
	} // callseq 104
	setp.lt.s32 	%p879, %r531, 0;
	neg.f64 	%fd8051, %fd8049;
	selp.f64 	%fd8052, %fd8051, %fd8049, %p878;
	selp.f64 	%fd32643, %fd8052, %fd8049, %p879;
	setp.neu.f64 	%p880, %fd1098, 0d0000000000000000;
	@%p880 bra 	$L__BB1_736;
	and.b32  	%r2687, %r749, 2146435072;
	setp.eq.s32 	%p881, %r2687, 1062207488;
	selp.b32 	%r2688, %r531, 0, %p881;
	setp.lt.s32 	%p882, %r749, 0;
	or.b32  	%r2689, %r2688, 2146435072;
	selp.b32 	%r2690, %r2689, %r2688, %p882;
	mov.b32 	%r2691, 0;
	mov.b64 	%fd32643, {%r2691, %r2690};
$L__BB1_736:
	add.f64 	%fd8053, %fd1098, 0d4000000000000000;
	{
	.reg .b32 %temp; 
	mov.b64 	{%temp, %r2692}, %fd8053;
	}
	and.b32  	%r2693, %r2692, 2146435072;
	setp.ne.s32 	%p883, %r2693, 2146435072;
	@%p883 bra 	$L__BB1_741;
	setp.num.f64 	%p884, %fd1098, %fd1098;
	@%p884 bra 	$L__BB1_739;
	mov.f64 	%fd8054, 0d4000000000000000;
	add.rn.f64 	%fd32643, %fd1098, %fd8054;
	bra.uni 	$L__BB1_741;
$L__BB1_739:
	setp.neu.f64 	%p885, %fd1099, 0d7FF0000000000000;
	@%p885 bra 	$L__BB1_741;
	and.b32  	%r2694, %r749, 2146435072;
	setp.eq.s32 	%p887, %r2694, 1062207488;
	setp.lt.s32 	%p888, %r749, 0;
	selp.b32 	%r2695, 0, 2146435072, %p888;
	and.b32  	%r2696, %r749, 2147483647;
	setp.ne.s32 	%p889, %r2696, 1071644672;
	or.b32  	%r2697, %r2695, -2147483648;
	selp.b32 	%r2698, %r2697, %r2695, %p889;
	selp.b32 	%r2699, %r2698, %r2695, %p887;
	selp.b32 	%r2700, %r2699, %r2695, %p879;
	mov.b32 	%r2701, 0;
	mov.b64 	%fd32643, {%r2701, %r2700};
$L__BB1_741:
	setp.eq.f64 	%p891, %fd1098, 0d3FF0000000000000;
	add.f64 	%fd8055, %fd32643, 0d3FF0000000000000;
	rcp.rn.f64 	%fd8056, %fd8055;
	selp.f64 	%fd8057, 0d3FE0000000000000, %fd8056, %p891;
	{
	.reg .b32 %temp; 
	mov.b64 	{%temp, %r532}, %fd8057;
	}
	shr.u32 	%r2702, %r532, 20;
	and.b32  	%r2703, %r2702, 2047;
	add.s32 	%r2704, %r2703, -1012;
	mov.b64 	%rd211, %fd8057;
	shl.b64 	%rd212, %rd211, %r2704;
	setp.eq.s64 	%p892, %rd212, -9223372036854775808;
	{ // callseq 105, 0
	.param .b64 param0;
	st.param.f64 	[param0], 0d3FD999999999999A;
	.param .b64 param1;
	st.param.f64 	[param1], %fd8057;
	.param .b64 retval0;
	call.uni (retval0), 
	__internal_accurate_pow, 
	(
	param0, 
	param1
	);
	ld.param.f64 	%fd8058, [retval0];
	} // callseq 105
	neg.f64 	%fd8060, %fd8058;
	selp.f64 	%fd8061, %fd8060, %fd8058, %p892;
	selp.f64 	%fd8062, %fd8061, %fd8058, %p826;
	cvt.rzi.f64.f64 	%fd8063, %fd8057;
	setp.neu.f64 	%p893, %fd8057, %fd8063;
	selp.f64 	%fd8065, 0dFFF8000000000000, %fd8062, %p893;
	selp.f64 	%fd32644, %fd8065, %fd8062, %p826;
	add.f64 	%fd8066, %fd8057, 0d3FD999999999999A;
	{
	.reg .b32 %temp; 
	mov.b64 	{%temp, %r2705}, %fd8066;
	}
	and.b32  	%r2706, %r2705, 2146435072;
	setp.ne.s32 	%p894, %r2706, 2146435072;
	@%p894 bra 	$L__BB1_746;
	setp.num.f64 	%p895, %fd8057, %fd8057;
	@%p895 bra 	$L__BB1_744;
	mov.f64 	%fd8068, 0d3FD999999999999A;
	add.rn.f64 	%fd32644, %fd8068, %fd8057;
	bra.uni 	$L__BB1_746;
$L__BB1_744:
	abs.f64 	%fd8067, %fd8057;
	setp.neu.f64 	%p896, %fd8067, 0d7FF0000000000000;
	@%p896 bra 	$L__BB1_746;
	shr.s32 	%r2707, %r532, 31;
	and.b32  	%r2708, %r2707, 2146435072;
	mov.b32 	%r2709, 0;
	mov.b64 	%fd32644, {%r2709, %r2708};
$L__BB1_746:
	setp.eq.f64 	%p897, %fd8057, 0d0000000000000000;
	selp.f64 	%fd8069, 0d3FF0000000000000, %fd32644, %p897;
	add.f64 	%fd8070, %fd1081, 0d3FF0000000000000;
	div.rn.f64 	%fd8071, %fd1080, %fd8070;
	mul.f64 	%fd1111, %fd8071, %fd8069;
	mov.f64 	%fd8072, 0dC089000000000000;
	div.rn.f64 	%fd1112, %fd8072, %fd7;
	fma.rn.f64 	%fd8073, %fd1112, 0d3FF71547652B82FE, 0d4338000000000000;
	{
	.reg .b32 %temp; 
	mov.b64 	{%r533, %temp}, %fd8073;
	}
	mov.f64 	%fd8074, 0dC338000000000000;
	add.rn.f64 	%fd8075, %fd8073, %fd8074;
	fma.rn.f64 	%fd8076, %fd8075, 0dBFE62E42FEFA39EF, %fd1112;
	fma.rn.f64 	%fd8077, %fd8075, 0dBC7ABC9E3B39803F, %fd8076;
	fma.rn.f64 	%fd8078, %fd8077, 0d3E5ADE1569CE2BDF, 0d3E928AF3FCA213EA;
	fma.rn.f64 	%fd8079, %fd8078, %fd8077, 0d3EC71DEE62401315;
	fma.rn.f64 	%fd8080, %fd8079, %fd8077, 0d3EFA01997C89EB71;
	fma.rn.f64 	%fd8081, %fd8080, %fd8077, 0d3F2A01A014761F65;
	fma.rn.f64 	%fd8082, %fd8081, %fd8077, 0d3F56C16C1852B7AF;
	fma.rn.f64 	%fd8083, %fd8082, %fd8077, 0d3F81111111122322;
	fma.rn.f64 	%fd8084, %fd8083, %fd8077, 0d3FA55555555502A1;
	fma.rn.f64 	%fd8085, %fd8084, %fd8077, 0d3FC5555555555511;
	fma.rn.f64 	%fd8086, %fd8085, %fd8077, 0d3FE000000000000B;
	fma.rn.f64 	%fd8087, %fd8086, %fd8077, 0d3FF0000000000000;
	fma.rn.f64 	%fd8088, %fd8087, %fd8077, 0d3FF0000000000000;
	{
	.reg .b32 %temp; 
	mov.b64 	{%r534, %temp}, %fd8088;
	}
	{
	.reg .b32 %temp; 
	mov.b64 	{%temp, %r535}, %fd8088;
	}
	shl.b32 	%r2710, %r533, 20;
	add.s32 	%r2711, %r2710, %r535;
	mov.b64 	%fd32645, {%r534, %r2711};
	{
	.reg .b32 %temp; 
	mov.b64 	{%temp, %r2712}, %fd1112;
	}
	mov.b32 	%f225, %r2712;
	abs.f32 	%f101, %f225;
	setp.lt.f32 	%p898, %f101, 0f4086232B;
	@%p898 bra 	$L__BB1_749;
	setp.lt.f64 	%p899, %fd1112, 0d0000000000000000;
	add.f64 	%fd8089, %fd1112, 0d7FF0000000000000;
	selp.f64 	%fd32645, 0d0000000000000000, %fd8089, %p899;
	setp.geu.f32 	%p900, %f101, 0f40874800;
	@%p900 bra 	$L__BB1_749;
	shr.u32 	%r2713, %r533, 31;
	add.s32 	%r2714, %r533, %r2713;
	shr.s32 	%r2715, %r2714, 1;
	shl.b32 	%r2716, %r2715, 20;
	add.s32 	%r2717, %r535, %r2716;
	mov.b64 	%fd8090, {%r534, %r2717};
	sub.s32 	%r2718, %r533, %r2715;
	shl.b32 	%r2719, %r2718, 20;
	add.s32 	%r2720, %r2719, 1072693248;
	mov.b32 	%r2721, 0;
	mov.b64 	%fd8091, {%r2721, %r2720};
	mul.f64 	%fd32645, %fd8091, %fd8090;
$L__BB1_749:
	mul.f64 	%fd1117, %fd32645, 0d3DB2B1131940C8B2;
	mov.f64 	%fd8092, 0d406CC00000000000;
	div.rn.f64 	%fd1118, %fd8092, %fd7;
	fma.rn.f64 	%fd8093, %fd1118, 0d3FF71547652B82FE, 0d4338000000000000;
	{
	.reg .b32 %temp; 
	mov.b64 	{%r536, %temp}, %fd8093;
	}
	mov.f64 	%fd8094, 0dC338000000000000;
	add.rn.f64 	%fd8095, %fd8093, %fd8094;
	fma.rn.f64 	%fd8096, %fd8095, 0dBFE62E42FEFA39EF, %fd1118;
	fma.rn.f64 	%fd8097, %fd8095, 0dBC7ABC9E3B39803F, %fd8096;
	fma.rn.f64 	%fd8098, %fd8097, 0d3E5ADE1569CE2BDF, 0d3E928AF3FCA213EA;
	fma.rn.f64 	%fd8099, %fd8098, %fd8097, 0d3EC71DEE62401315;
	fma.rn.f64 	%fd8100, %fd8099, %fd8097, 0d3EFA01997C89EB71;
	fma.rn.f64 	%fd8101, %fd8100, %fd8097, 0d3F2A01A014761F65;
	fma.rn.f64 	%fd8102, %fd8101, %fd8097, 0d3F56C16C1852B7AF;
	fma.rn.f64 	%fd8103, %fd8102, %fd8097, 0d3F81111111122322;
	fma.rn.f64 	%fd8104, %fd8103, %fd8097, 0d3FA55555555502A1;
	fma.rn.f64 	%fd8105, %fd8104, %fd8097, 0d3FC5555555555511;
	fma.rn.f64 	%fd8106, %fd8105, %fd8097, 0d3FE000000000000B;
	fma.rn.f64 	%fd8107, %fd8106, %fd8097, 0d3FF0000000000000;
	fma.rn.f64 	%fd8108, %fd8107, %fd8097, 0d3FF0000000000000;
	{
	.reg .b32 %temp; 
	mov.b64 	{%r537, %temp}, %fd8108;
	}
	{
	.reg .b32 %temp; 
	mov.b64 	{%temp, %r538}, %fd8108;
	}
	shl.b32 	%r2722, %r536, 20;
	add.s32 	%r2723, %r2722, %r538;
	mov.b64 	%fd32646, {%r537, %r2723};
	{
	.reg .b32 %temp; 
	mov.b64 	{%temp, %r2724}, %fd1118;
	}
	mov.b32 	%f226, %r2724;
	abs.f32 	%f102, %f226;
	setp.lt.f32 	%p901, %f102, 0f4086232B;
	@%p901 bra 	$L__BB1_752;
	setp.lt.f64 	%p902, %fd1118, 0d0000000000000000;
	add.f64 	%fd8109, %fd1118, 0d7FF0000000000000;
	selp.f64 	%fd32646, 0d0000000000000000, %fd8109, %p902;
	setp.geu.f32 	%p903, %f102, 0f40874800;
	@%p903 bra 	$L__BB1_752;
	shr.u32 	%r2725, %r536, 31;
	add.s32 	%r2726, %r536, %r2725;
	shr.s32 	%r2727, %r2726, 1;
	shl.b32 	%r2728, %r2727, 20;
	add.s32 	%r2729, %r538, %r2728;
	mov.b64 	%fd8110, {%r537, %r2729};
	sub.s32 	%r2730, %r536, %r2727;
	shl.b32 	%r2731, %r2730, 20;
	add.s32 	%r2732, %r2731, 1072693248;
	mov.b32 	%r2733, 0;
	mov.b64 	%fd8111, {%r2733, %r2732};
	mul.f64 	%fd32646, %fd8111, %fd8110;
$L__BB1_752:
	mul.f64 	%fd1123, %fd32646, 0d3DB4E406496685F4;
	mov.f64 	%fd8112, 0d408A400000000000;
	div.rn.f64 	%fd1124, %fd8112, %fd7;
	fma.rn.f64 	%fd8113, %fd1124, 0d3FF71547652B82FE, 0d4338000000000000;
	{
	.reg .b32 %temp; 
	mov.b64 	{%r539, %temp}, %fd8113;
	}
	mov.f64 	%fd8114, 0dC338000000000000;
	add.rn.f64 	%fd8115, %fd8113, %fd8114;
	fma.rn.f64 	%fd8116, %fd8115, 0dBFE62E42FEFA39EF, %fd1124;
	fma.rn.f64 	%fd8117, %fd8115, 0dBC7ABC9E3B39803F, %fd8116;
	fma.rn.f64 	%fd8118, %fd8117, 0d3E5ADE1569CE2BDF, 0d3E928AF3FCA213EA;
	fma.rn.f64 	%fd8119, %fd8118, %fd8117, 0d3EC71DEE62401315;
	fma.rn.f64 	%fd8120, %fd8119, %fd8117, 0d3EFA01997C89EB71;
	fma.rn.f64 	%fd8121, %fd8120, %fd8117, 0d3F2A01A014761F65;
	fma.rn.f64 	%fd8122, %fd8121, %fd8117, 0d3F56C16C1852B7AF;
	fma.rn.f64 	%fd8123, %fd8122, %fd8117, 0d3F81111111122322;
	fma.rn.f64 	%fd8124, %fd8123, %fd8117, 0d3FA55555555502A1;
	fma.rn.f64 	%fd8125, %fd8124, %fd8117, 0d3FC5555555555511;
	fma.rn.f64 	%fd8126, %fd8125, %fd8117, 0d3FE000000000000B;
	fma.rn.f64 	%fd8127, %fd8126, %fd8117, 0d3FF0000000000000;
	fma.rn.f64 	%fd8128, %fd8127, %fd8117, 0d3FF0000000000000;
	{
	.reg .b32 %temp; 
	mov.b64 	{%r540, %temp}, %fd8128;
	}
	{
	.reg .b32 %temp; 
	mov.b64 	{%temp, %r541}, %fd8128;
	}
	shl.b32 	%r2734, %r539, 20;
	add.s32 	%r2735, %r2734, %r541;
	mov.b64 	%fd32647, {%r540, %r2735};
	{
	.reg .b32 %temp; 
	mov.b64 	{%temp, %r2736}, %fd1124;
	}
	mov.b32 	%f227, %r2736;
	abs.f32 	%f103, %f227;
	setp.lt.f32 	%p904, %f103, 0f4086232B;
	@%p904 bra 	$L__BB1_755;
	setp.lt.f64 	%p905, %fd1124, 0d0000000000000000;
	add.f64 	%fd8129, %fd1124, 0d7FF0000000000000;
	selp.f64 	%fd32647, 0d0000000000000000, %fd8129, %p905;
	setp.geu.f32 	%p906, %f103, 0f40874800;
	@%p906 bra 	$L__BB1_755;
	shr.u32 	%r2737, %r539, 31;
	add.s32 	%r2738, %r539, %r2737;
	shr.s32 	%r2739, %r2738, 1;
	shl.b32 	%r2740, %r2739, 20;
	add.s32 	%r2741, %r541, %r2740;
	mov.b64 	%fd8130, {%r540, %r2741};
	sub.s32 	%r2742, %r539, %r2739;
	shl.b32 	%r2743, %r2742, 20;
	add.s32 	%r2744, %r2743, 1072693248;
	mov.b32 	%r2745, 0;
	mov.b64 	%fd8131, {%r2745, %r2744};
	mul.f64 	%fd32647, %fd8131, %fd8130;
$L__BB1_755:
	mul.f64 	%fd1129, %fd32647, 0d3D2053572801A604;
	mov.f64 	%fd8132, 0dC07C200000000000;
	div.rn.f64 	%fd1130, %fd8132, %fd7;
	fma.rn.f64 	%fd8133, %fd1130, 0d3FF71547652B82FE, 0d4338000000000000;
	{
	.reg .b32 %temp; 
	mov.b64 	{%r542, %temp}, %fd8133;
	}
	mov.f64 	%fd8134, 0dC338000000000000;
	add.rn.f64 	%fd8135, %fd8133, %fd8134;
	fma.rn.f64 	%fd8136, %fd8135, 0dBFE62E42FEFA39EF, %fd1130;
	fma.rn.f64 	%fd8137, %fd8135, 0dBC7ABC9E3B39803F, %fd8136;
	fma.rn.f64 	%fd8138, %fd8137, 0d3E5ADE1569CE2BDF, 0d3E928AF3FCA213EA;
	fma.rn.f64 	%fd8139, %fd8138, %fd8137, 0d3EC71DEE62401315;
	fma.rn.f64 	%fd8140, %fd8139, %fd8137, 0d3EFA01997C89EB71;
	fma.rn.f64 	%fd8141, %fd8140, %fd8137, 0d3F2A01A014761F65;
	fma.rn.f64 	%fd8142, %fd8141, %fd8137, 0d3F56C16C1852B7AF;
	fma.rn.f64 	%fd8143, %fd8142, %fd8137, 0d3F81111111122322;
	fma.rn.f64 	%fd8144, %fd8143, %fd8137, 0d3FA55555555502A1;
	fma.rn.f64 	%fd8145, %fd8144, %fd8137, 0d3FC5555555555511;
	fma.rn.f64 	%fd8146, %fd8145, %fd8137, 0d3FE000000000000B;
	fma.rn.f64 	%fd8147, %fd8146, %fd8137, 0d3FF0000000000000;
	fma.rn.f64 	%fd8148, %fd8147, %fd8137, 0d3FF0000000000000;
	{
	.reg .b32 %temp; 
	mov.b64 	{%r543, %temp}, %fd8148;
	}
	{
	.reg .b32 %temp; 
	mov.b64 	{%temp, %r544}, %fd8148;
	}
	shl.b32 	%r2746, %r542, 20;
	add.s32 	%r2747, %r2746, %r544;
	mov.b64 	%fd32648, {%r543, %r2747};
	{
	.reg .b32 %temp; 
	mov.b64 	{%temp, %r2748}, %fd1130;
	}
	mov.b32 	%f228, %r2748;
	abs.f32 	%f104, %f228;
	setp.lt.f32 	%p907, %f104, 0f4086232B;
	@%p907 bra 	$L__BB1_758;
	setp.lt.f64 	%p908, %fd1130, 0d0000000000000000;
	add.f64 	%fd8149, %fd1130, 0d7FF0000000000000;
	selp.f64 	%fd32648, 0d0000000000000000, %fd8149, %p908;
	setp.geu.f32 	%p909, %f104, 0f40874800;
	@%p909 bra 	$L__BB1_758;
	shr.u32 	%r2749, %r542, 31;
	add.s32 	%r2750, %r542, %r2749;
	shr.s32 	%r2751, %r2750, 1;
	shl.b32 	%r2752, %r2751, 20;
	add.s32 	%r2753, %r544, %r2752;
	mov.b64 	%fd8150, {%r543, %r2753};
	sub.s32 	%r2754, %r542, %r2751;
	shl.b32 	%r2755, %r2754, 20;
	add.s32 	%r2756, %r2755, 1072693248;
	mov.b32 	%r2757, 0;
	mov.b64 	%fd8151, {%r2757, %r2756};
	mul.f64 	%fd32648, %fd8151, %fd8150;
$L__BB1_758:
	mul.f64 	%fd1135, %fd32648, 0d3DA0EEB6F2BC314A;
	mul.f64 	%fd1136, %fd32579, 0d3D93CA8CB153A753;
	mov.f64 	%fd8152, 0d4063600000000000;
	div.rn.f64 	%fd1137, %fd8152, %fd7;
	fma.rn.f64 	%fd8153, %fd1137, 0d3FF71547652B82FE, 0d4338000000000000;
	{
	.reg .b32 %temp; 
	mov.b64 	{%r545, %temp}, %fd8153;
	}
	mov.f64 	%fd8154, 0dC338000000000000;
	add.rn.f64 	%fd8155, %fd8153, %fd8154;
	fma.rn.f64 	%fd8156, %fd8155, 0dBFE62E42FEFA39EF, %fd1137;
	fma.rn.f64 	%fd8157, %fd8155, 0dBC7ABC9E3B39803F, %fd8156;
	fma.rn.f64 	%fd8158, %fd8157, 0d3E5ADE1569CE2BDF, 0d3E928AF3FCA213EA;
	fma.rn.f64 	%fd8159, %fd8158, %fd8157, 0d3EC71DEE62401315;
	fma.rn.f64 	%fd8160, %fd8159, %fd8157, 0d3EFA01997C89EB71;
	fma.rn.f64 	%fd8161, %fd8160, %fd8157, 0d3F2A01A014761F65;
	fma.rn.f64 	%fd8162, %fd8161, %fd8157, 0d3F56C16C1852B7AF;
	fma.rn.f64 	%fd8163, %fd8162, %fd8157, 0d3F81111111122322;
	fma.rn.f64 	%fd8164, %fd8163, %fd8157, 0d3FA55555555502A1;
	fma.rn.f64 	%fd8165, %fd8164, %fd8157, 0d3FC5555555555511;
	fma.rn.f64 	%fd8166, %fd8165, %fd8157, 0d3FE000000000000B;
	fma.rn.f64 	%fd8167, %fd8166, %fd8157, 0d3FF0000000000000;
	fma.rn.f64 	%fd8168, %fd8167, %fd8157, 0d3FF0000000000000;
	{
	.reg .b32 %temp; 
	mov.b64 	{%r546, %temp}, %fd8168;
	}
	{
	.reg .b32 %temp; 
	mov.b64 	{%temp, %r547}, %fd8168;
	}
	shl.b32 	%r2758, %r545, 20;
	add.s32 	%r2759, %r2758, %r547;
	mov.b64 	%fd32649, {%r546, %r2759};
	{
	.reg .b32 %temp; 
	mov.b64 	{%temp, %r2760}, %fd1137;
	}
	mov.b32 	%f229, %r2760;
	abs.f32 	%f105, %f229;
	setp.lt.f32 	%p910, %f105, 0f4086232B;
	@%p910 bra 	$L__BB1_761;
	setp.lt.f64 	%p911, %fd1137, 0d0000000000000000;
	add.f64 	%fd8169, %fd1137, 0d7FF0000000000000;
	selp.f64 	%fd32649, 0d0000000000000000, %fd8169, %p911;
	setp.geu.f32 	%p912, %f105, 0f40874800;
	@%p912 bra 	$L__BB1_761;
	shr.u32 	%r2761, %r545, 31;
	add.s32 	%r2762, %r545, %r2761;
	shr.s32 	%r2763, %r2762, 1;
	shl.b32 	%r2764, %r2763, 20;
	add.s32 	%r2765, %r547, %r2764;
	mov.b64 	%fd8170, {%r546, %r2765};
	sub.s32 	%r2766, %r545, %r2763;
	shl.b32 	%r2767, %r2766, 20;
	add.s32 	%r2768, %r2767, 1072693248;
	mov.b32 	%r2769, 0;
	mov.b64 	%fd8171, {%r2769, %r2768};
	mul.f64 	%fd32649, %fd8171, %fd8170;
$L__BB1_761:
	mul.f64 	%fd1142, %fd32649, 0d3D9D7787852CE810;
	mov.f64 	%fd8172, 0dC07AE00000000000;
	div.rn.f64 	%fd1143, %fd8172, %fd7;
	fma.rn.f64 	%fd8173, %fd1143, 0d3FF71547652B82FE, 0d4338000000000000;
	{
	.reg .b32 %temp; 
	mov.b64 	{%r548, %temp}, %fd8173;
	}
	mov.f64 	%fd8174, 0dC338000000000000;
	add.rn.f64 	%fd8175, %fd8173, %fd8174;
	fma.rn.f64 	%fd8176, %fd8175, 0dBFE62E42FEFA39EF, %fd1143;
	fma.rn.f64 	%fd8177, %fd8175, 0dBC7ABC9E3B39803F, %fd8176;
	fma.rn.f64 	%fd8178, %fd8177, 0d3E5ADE1569CE2BDF, 0d3E928AF3FCA213EA;
	fma.rn.f64 	%fd8179, %fd8178, %fd8177, 0d3EC71DEE62401315;
	fma.rn.f64 	%fd8180, %fd8179, %fd8177, 0d3EFA01997C89EB71;
	fma.rn.f64 	%fd8181, %fd8180, %fd8177, 0d3F2A01A014761F65;
	fma.rn.f64 	%fd8182, %fd8181, %fd8177, 0d3F56C16C1852B7AF;
	fma.rn.f64 	%fd8183, %fd8182, %fd8177, 0d3F81111111122322;
	fma.rn.f64 	%fd8184, %fd8183, %fd8177, 0d3FA55555555502A1;
	fma.rn.f64 	%fd8185, %fd8184, %fd8177, 0d3FC5555555555511;
	fma.rn.f64 	%fd8186, %fd8185, %fd8177, 0d3FE000000000000B;
	fma.rn.f64 	%fd8187, %fd8186, %fd8177, 0d3FF0000000000000;
	fma.rn.f64 	%fd8188, %fd8187, %fd8177, 0d3FF0000000000000;
	{
	.reg .b32 %temp; 
	mov.b64 	{%r549, %temp}, %fd8188;
	}
	{
	.reg .b32 %temp; 
	mov.b64 	{%temp, %r550}, %fd8188;
	}
	shl.b32 	%r2770, %r548, 20;
	add.s32 	%r2771, %r2770, %r550;
	mov.b64 	%fd32650, {%r549, %r2771};
	{
	.reg .b32 %temp; 
	mov.b64 	{%temp, %r2772}, %fd1143;
	}
	mov.b32 	%f230, %r2772;
	abs.f32 	%f106, %f230;
	setp.lt.f32 	%p913, %f106, 0f4086232B;
	@%p913 bra 	$L__BB1_764;
	setp.lt.f64 	%p914, %fd1143, 0d0000000000000000;
	add.f64 	%fd8189, %fd1143, 0d7FF0000000000000;
	selp.f64 	%fd32650, 0d0000000000000000, %fd8189, %p914;
	setp.geu.f32 	%p915, %f106, 0f40874800;
	@%p915 bra 	$L__BB1_764;
	shr.u32 	%r2773, %r548, 31;
	add.s32 	%r2774, %r548, %r2773;
	shr.s32 	%r2775, %r2774, 1;
	shl.b32 	%r2776, %r2775, 20;
	add.s32 	%r2777, %r550, %r2776;
	mov.b64 	%fd8190, {%r549, %r2777};
	sub.s32 	%r2778, %r548, %r2775;
	shl.b32 	%r2779, %r2778, 20;
	add.s32 	%r2780, %r2779, 1072693248;
	mov.b32 	%r2781, 0;
	mov.b64 	%fd8191, {%r2781, %r2780};
	mul.f64 	%fd32650, %fd8191, %fd8190;
$L__BB1_764:
	mul.f64 	%fd1148, %fd32650, 0d3DE07E1FE91B0B70;
	mov.f64 	%fd8192, 0d406E000000000000;
	div.rn.f64 	%fd1149, %fd8192, %fd7;
	fma.rn.f64 	%fd8193, %fd1149, 0d3FF71547652B82FE, 0d4338000000000000;
	{
	.reg .b32 %temp; 
	mov.b64 	{%r551, %temp}, %fd8193;
	}
	mov.f64 	%fd8194, 0dC338000000000000;
	add.rn.f64 	%fd8195, %fd8193, %fd8194;
	fma.rn.f64 	%fd8196, %fd8195, 0dBFE62E42FEFA39EF, %fd1149;
	fma.rn.f64 	%fd8197, %fd8195, 0dBC7ABC9E3B39803F, %fd8196;
	fma.rn.f64 	%fd8198, %fd8197, 0d3E5ADE1569CE2BDF, 0d3E928AF3FCA213EA;
	fma.rn.f64 	%fd8199, %fd8198, %fd8197, 0d3EC71DEE62401315;
	fma.rn.f64 	%fd8200, %fd8199, %fd8197, 0d3EFA01997C89EB71;
	fma.rn.f64 	%fd8201, %fd8200, %fd8197, 0d3F2A01A014761F65;
	fma.rn.f64 	%fd8202, %fd8201, %fd8197, 0d3F56C16C1852B7AF;
	fma.rn.f64 	%fd8203, %fd8202, %fd8197, 0d3F81111111122322;
	fma.rn.f64 	%fd8204, %fd8203, %fd8197, 0d3FA55555555502A1;
	fma.rn.f64 	%fd8205, %fd8204, %fd8197, 0d3FC5555555555511;
	fma.rn.f64 	%fd8206, %fd8205, %fd8197, 0d3FE000000000000B;
	fma.rn.f64 	%fd8207, %fd8206, %fd8197, 0d3FF0000000000000;
	fma.rn.f64 	%fd8208, %fd8207, %fd8197, 0d3FF0000000000000;
	{
	.reg .b32 %temp; 
	mov.b64 	{%r552, %temp}, %fd8208;
	}
	{
	.reg .b32 %temp; 
	mov.b64 	{%temp, %r553}, %fd8208;
	}
	shl.b32 	%r2782, %r551, 20;
	add.s32 	%r2783, %r2782, %r553;
	mov.b64 	%fd32651, {%r552, %r2783};
	{
	.reg .b32 %temp; 
	mov.b64 	{%temp, %r2784}, %fd1149;
	}
	mov.b32 	%f231, %r2784;
	abs.f32 	%f107, %f231;
	setp.lt.f32 	%p916, %f107, 0f4086232B;
	@%p916 bra 	$L__BB1_767;
	setp.lt.f64 	%p917, %fd1149, 0d0000000000000000;
	add.f64 	%fd8209, %fd1149, 0d7FF0000000000000;
	selp.f64 	%fd32651, 0d0000000000000000, %fd8209, %p917;
	setp.geu.f32 	%p918, %f107, 0f40874800;
	@%p918 bra 	$L__BB1_767;
	shr.u32 	%r2785, %r551, 31;
	add.s32 	%r2786, %r551, %r2785;
	shr.s32 	%r2787, %r2786, 1;
	shl.b32 	%r2788, %r2787, 20;
	add.s32 	%r2789, %r553, %r2788;
	mov.b64 	%fd8210, {%r552, %r2789};
	sub.s32 	%r2790, %r551, %r2787;
	shl.b32 	%r2791, %r2790, 20;
	add.s32 	%r2792, %r2791, 1072693248;
	mov.b32 	%r2793, 0;
	mov.b64 	%fd8211, {%r2793, %r2792};
	mul.f64 	%fd32651, %fd8211, %fd8210;
$L__BB1_767:
	mul.f64 	%fd1154, %fd32651, 0d3DB5FD7FE1796495;
	mov.f64 	%fd8212, 0d4070400000000000;
	div.rn.f64 	%fd1155, %fd8212, %fd7;
	fma.rn.f64 	%fd8213, %fd1155, 0d3FF71547652B82FE, 0d4338000000000000;
	{
	.reg .b32 %temp; 
	mov.b64 	{%r554, %temp}, %fd8213;
	}
	mov.f64 	%fd8214, 0dC338000000000000;
	add.rn.f64 	%fd8215, %fd8213, %fd8214;
	fma.rn.f64 	%fd8216, %fd8215, 0dBFE62E42FEFA39EF, %fd1155;
	fma.rn.f64 	%fd8217, %fd8215, 0dBC7ABC9E3B39803F, %fd8216;
	fma.rn.f64 	%fd8218, %fd8217, 0d3E5ADE1569CE2BDF, 0d3E928AF3FCA213EA;
	fma.rn.f64 	%fd8219, %fd8218, %fd8217, 0d3EC71DEE62401315;
	fma.rn.f64 	%fd8220, %fd8219, %fd8217, 0d3EFA01997C89EB71;
	fma.rn.f64 	%fd8221, %fd8220, %fd8217, 0d3F2A01A014761F65;
	fma.rn.f64 	%fd8222, %fd8221, %fd8217, 0d3F56C16C1852B7AF;
	fma.rn.f64 	%fd8223, %fd8222, %fd8217, 0d3F81111111122322;
	fma.rn.f64 	%fd8224, %fd8223, %fd8217, 0d3FA55555555502A1;
	fma.rn.f64 	%fd8225, %fd8224, %fd8217, 0d3FC5555555555511;
	fma.rn.f64 	%fd8226, %fd8225, %fd8217, 0d3FE000000000000B;
	fma.rn.f64 	%fd8227, %fd8226, %fd8217, 0d3FF0000000000000;
	fma.rn.f64 	%fd8228, %fd8227, %fd8217, 0d3FF0000000000000;
	{
	.reg .b32 %temp; 
	mov.b64 	{%r555, %temp}, %fd8228;
	}
	{
	.reg .b32 %temp; 
	mov.b64 	{%temp, %r556}, %fd8228;
	}
	shl.b32 	%r2794, %r554, 20;
	add.s32 	%r2795, %r2794, %r556;
	mov.b64 	%fd32652, {%r555, %r2795};
	{
	.reg .b32 %temp; 
	mov.b64 	{%temp, %r2796}, %fd1155;
	}
	mov.b32 	%f232, %r2796;
	abs.f32 	%f108, %f232;
	setp.lt.f32 	%p919, %f108, 0f4086232B;
	@%p919 bra 	$L__BB1_770;
	setp.lt.f64 	%p920, %fd1155, 0d0000000000000000;
	add.f64 	%fd8229, %fd1155, 0d7FF0000000000000;
	selp.f64 	%fd32652, 0d0000000000000000, %fd8229, %p920;
	setp.geu.f32 	%p921, %f108, 0f40874800;
	@%p921 bra 	$L__BB1_770;
	shr.u32 	%r2797, %r554, 31;
	add.s32 	%r2798, %r554, %r2797;
	shr.s32 	%r2799, %r2798, 1;
	shl.b32 	%r2800, %r2799, 20;
	add.s32 	%r2801, %r556, %r2800;
	mov.b64 	%fd8230, {%r555, %r2801};
	sub.s32 	%r2802, %r554, %r2799;
	shl.b32 	%r2803, %r2802, 20;
	add.s32 	%r2804, %r2803, 1072693248;
	mov.b32 	%r2805, 0;
	mov.b64 	%fd8231, {%r2805, %r2804};
	mul.f64 	%fd32652, %fd8231, %fd8230;
$L__BB1_770:
	mul.f64 	%fd1160, %fd32652, 0d3DA321AA22E1EE8C;
	mov.f64 	%fd8232, 0d40CBB80000000000;
	div.rn.f64 	%fd1161, %fd8232, %fd7;
	fma.rn.f64 	%fd8233, %fd1161, 0d3FF71547652B82FE, 0d4338000000000000;
	{
	.reg .b32 %temp; 
	mov.b64 	{%r557, %temp}, %fd8233;
	}
	mov.f64 	%fd8234, 0dC338000000000000;
	add.rn.f64 	%fd8235, %fd8233, %fd8234;
	fma.rn.f64 	%fd8236, %fd8235, 0dBFE62E42FEFA39EF, %fd1161;
	fma.rn.f64 	%fd8237, %fd8235, 0dBC7ABC9E3B39803F, %fd8236;
	fma.rn.f64 	%fd8238, %fd8237, 0d3E5ADE1569CE2BDF, 0d3E928AF3FCA213EA;
	fma.rn.f64 	%fd8239, %fd8238, %fd8237, 0d3EC71DEE62401315;
	fma.rn.f64 	%fd8240, %fd8239, %fd8237, 0d3EFA01997C89EB71;
	fma.rn.f64 	%fd8241, %fd8240, %fd8237, 0d3F2A01A014761F65;
	fma.rn.f64 	%fd8242, %fd8241, %fd8237, 0d3F56C16C1852B7AF;
	fma.rn.f64 	%fd8243, %fd8242, %fd8237, 0d3F81111111122322;
	fma.rn.f64 	%fd8244, %fd8243, %fd8237, 0d3FA55555555502A1;
	fma.rn.f64 	%fd8245, %fd8244, %fd8237, 0d3FC5555555555511;
	fma.rn.f64 	%fd8246, %fd8245, %fd8237, 0d3FE000000000000B;
	fma.rn.f64 	%fd8247, %fd8246, %fd8237, 0d3FF0000000000000;
	fma.rn.f64 	%fd8248, %fd8247, %fd8237, 0d3FF0000000000000;
	{
	.reg .b32 %temp; 
	mov.b64 	{%r558, %temp}, %fd8248;
	}
	{
	.reg .b32 %temp; 
	mov.b64 	{%temp, %r559}, %fd8248;
	}
	shl.b32 	%r2806, %r557, 20;
	add.s32 	%r2807, %r2806, %r559;
	mov.b64 	%fd32653, {%r558, %r2807};
	{
	.reg .b32 %temp; 
	mov.b64 	{%temp, %r2808}, %fd1161;
	}
	mov.b32 	%f233, %r2808;
	abs.f32 	%f109, %f233;
	setp.lt.f32 	%p922, %f109, 0f4086232B;
	@%p922 bra 	$L__BB1_773;
	setp.lt.f64 	%p923, %fd1161, 0d0000000000000000;
	add.f64 	%fd8249, %fd1161, 0d7FF0000000000000;
	selp.f64 	%fd32653, 0d0000000000000000, %fd8249, %p923;
	setp.geu.f32 	%p924, %f109, 0f40874800;
	@%p924 bra 	$L__BB1_773;
	shr.u32 	%r2809, %r557, 31;
	add.s32 	%r2810, %r557, %r2809;
	shr.s32 	%r2811, %r2810, 1;
	shl.b32 	%r2812, %r2811, 20;
	add.s32 	%r2813, %r559, %r2812;
	mov.b64 	%fd8250, {%r558, %r2813};
	sub.s32 	%r2814, %r557, %r2811;
	shl.b32 	%r2815, %r2814, 20;
	add.s32 	%r2816, %r2815, 1072693248;
	mov.b32 	%r2817, 0;
	mov.b64 	%fd8251, {%r2817, %r2816};
	mul.f64 	%fd32653, %fd8251, %fd8250;
$L__BB1_773:
	mul.f64 	%fd8252, %fd32653, 0d3E375D57DF90FADF;
	mul.f64 	%fd8253, %fd8252, 0d412E848000000000;
	mul.f64 	%fd8254, %fd8253, 0d4020A1012D26A9B8;
	mul.f64 	%fd8255, %fd7, %fd8254;
	div.rn.f64 	%fd8256, %fd8255, 0d45E8A540A81015AC;
	div.rn.f64 	%fd1166, %fd193, %fd8256;
	mov.f64 	%fd8257, 0dC082200000000000;
	div.rn.f64 	%fd1167, %fd8257, %fd7;
	fma.rn.f64 	%fd8258, %fd1167, 0d3FF71547652B82FE, 0d4338000000000000;
	{
	.reg .b32 %temp; 
	mov.b64 	{%r560, %temp}, %fd8258;
	}
	mov.f64 	%fd8259, 0dC338000000000000;
	add.rn.f64 	%fd8260, %fd8258, %fd8259;
	fma.rn.f64 	%fd8261, %fd8260, 0dBFE62E42FEFA39EF, %fd1167;
	fma.rn.f64 	%fd8262, %fd8260, 0dBC7ABC9E3B39803F, %fd8261;
	fma.rn.f64 	%fd8263, %fd8262, 0d3E5ADE1569CE2BDF, 0d3E928AF3FCA213EA;
	fma.rn.f64 	%fd8264, %fd8263, %fd8262, 0d3EC71DEE62401315;
	fma.rn.f64 	%fd8265, %fd8264, %fd8262, 0d3EFA01997C89EB71;
	fma.rn.f64 	%fd8266, %fd8265, %fd8262, 0d3F2A01A014761F65;
	fma.rn.f64 	%fd8267, %fd8266, %fd8262, 0d3F56C16C1852B7AF;
	fma.rn.f64 	%fd8268, %fd8267, %fd8262, 0d3F81111111122322;
	fma.rn.f64 	%fd8269, %fd8268, %fd8262, 0d3FA55555555502A1;
	fma.rn.f64 	%fd8270, %fd8269, %fd8262, 0d3FC5555555555511;
	fma.rn.f64 	%fd8271, %fd8270, %fd8262, 0d3FE000000000000B;
	fma.rn.f64 	%fd8272, %fd8271, %fd8262, 0d3FF0000000000000;
	fma.rn.f64 	%fd8273, %fd8272, %fd8262, 0d3FF0000000000000;
	{
	.reg .b32 %temp; 
	mov.b64 	{%r561, %temp}, %fd8273;
	}
	{
	.reg .b32 %temp; 
	mov.b64 	{%temp, %r562}, %fd8273;
	}
	shl.b32 	%r2818, %r560, 20;
	add.s32 	%r2819, %r2818, %r562;
	mov.b64 	%fd32654, {%r561, %r2819};
	{
	.reg .b32 %temp; 
	mov.b64 	{%temp, %r2820}, %fd1167;
	}
	mov.b32 	%f234, %r2820;
	abs.f32 	%f110, %f234;
	setp.lt.f32 	%p925, %f110, 0f4086232B;
	@%p925 bra 	$L__BB1_776;
	setp.lt.f64 	%p926, %fd1167, 0d0000000000000000;
	add.f64 	%fd8274, %fd1167, 0d7FF0000000000000;
	selp.f64 	%fd32654, 0d0000000000000000, %fd8274, %p926;
	setp.geu.f32 	%p927, %f110, 0f40874800;
	@%p927 bra 	$L__BB1_776;
	shr.u32 	%r2821, %r560, 31;
	add.s32 	%r2822, %r560, %r2821;
	shr.s32 	%r2823, %r2822, 1;
	shl.b32 	%r2824, %r2823, 20;
	add.s32 	%r2825, %r562, %r2824;
	mov.b64 	%fd8275, {%r561, %r2825};
	sub.s32 	%r2826, %r560, %r2823;
	shl.b32 	%r2827, %r2826, 20;
	add.s32 	%r2828, %r2827, 1072693248;
	mov.b32 	%r2829, 0;
	mov.b64 	%fd8276, {%r2829, %r2828};
	mul.f64 	%fd32654, %fd8276, %fd8275;
$L__BB1_776:
	mul.f64 	%fd1172, %fd32654, 0d3DA0EEB6F2BC314A;
	mov.f64 	%fd8277, 0dC099000000000000;
	div.rn.f64 	%fd1173, %fd8277, %fd7;
	fma.rn.f64 	%fd8278, %fd1173, 0d3FF71547652B82FE, 0d4338000000000000;
	{
	.reg .b32 %temp; 
	mov.b64 	{%r563, %temp}, %fd8278;
	}
	mov.f64 	%fd8279, 0dC338000000000000;
	add.rn.f64 	%fd8280, %fd8278, %fd8279;
	fma.rn.f64 	%fd8281, %fd8280, 0dBFE62E42FEFA39EF, %fd1173;
	fma.rn.f64 	%fd8282, %fd8280, 0dBC7ABC9E3B39803F, %fd8281;
	fma.rn.f64 	%fd8283, %fd8282, 0d3E5ADE1569CE2BDF, 0d3E928AF3FCA213EA;
	fma.rn.f64 	%fd8284, %fd8283, %fd8282, 0d3EC71DEE62401315;
	fma.rn.f64 	%fd8285, %fd8284, %fd8282, 0d3EFA01997C89EB71;
	fma.rn.f64 	%fd8286, %fd8285, %fd8282, 0d3F2A01A014761F65;
	fma.rn.f64 	%fd8287, %fd8286, %fd8282, 0d3F56C16C1852B7AF;
	fma.rn.f64 	%fd8288, %fd8287, %fd8282, 0d3F81111111122322;
	fma.rn.f64 	%fd8289, %fd8288, %fd8282, 0d3FA55555555502A1;
	fma.rn.f64 	%fd8290, %fd8289, %fd8282, 0d3FC5555555555511;
	fma.rn.f64 	%fd8291, %fd8290, %fd8282, 0d3FE000000000000B;
	fma.rn.f64 	%fd8292, %fd8291, %fd8282, 0d3FF0000000000000;
	fma.rn.f64 	%fd8293, %fd8292, %fd8282, 0d3FF0000000000000;
	{
	.reg .b32 %temp; 
	mov.b64 	{%r564, %temp}, %fd8293;
	}
	{
	.reg .b32 %temp; 
	mov.b64 	{%temp, %r565}, %fd8293;
	}
	shl.b32 	%r2830, %r563, 20;
	add.s32 	%r2831, %r2830, %r565;
	mov.b64 	%fd32655, {%r564, %r2831};
	{
	.reg .b32 %temp; 
	mov.b64 	{%temp, %r2832}, %fd1173;
	}
	mov.b32 	%f235, %r2832;
	abs.f32 	%f111, %f235;
	setp.lt.f32 	%p928, %f111, 0f4086232B;
	@%p928 bra 	$L__BB1_779;
	setp.lt.f64 	%p929, %fd1173, 0d0000000000000000;
	add.f64 	%fd8294, %fd1173, 0d7FF0000000000000;
	selp.f64 	%fd32655, 0d0000000000000000, %fd8294, %p929;
	setp.geu.f32 	%p930, %f111, 0f40874800;
	@%p930 bra 	$L__BB1_779;
	shr.u32 	%r2833, %r563, 31;
	add.s32 	%r2834, %r563, %r2833;
	shr.s32 	%r2835, %r2834, 1;
	shl.b32 	%r2836, %r2835, 20;
	add.s32 	%r2837, %r565, %r2836;
	mov.b64 	%fd8295, {%r564, %r2837};
	sub.s32 	%r2838, %r563, %r2835;
	shl.b32 	%r2839, %r2838, 20;
	add.s32 	%r2840, %r2839, 1072693248;
	mov.b32 	%r2841, 0;
	mov.b64 	%fd8296, {%r2841, %r2840};
	mul.f64 	%fd32655, %fd8296, %fd8295;
$L__BB1_779:
	mul.f64 	%fd1178, %fd32655, 0d3D86DEADF4BBB049;
	mov.f64 	%fd8297, 0dC091F80000000000;
	div.rn.f64 	%fd1179, %fd8297, %fd7;
	fma.rn.f64 	%fd8298, %fd1179, 0d3FF71547652B82FE, 0d4338000000000000;
	{
	.reg .b32 %temp; 
	mov.b64 	{%r566, %temp}, %fd8298;
	}
	mov.f64 	%fd8299, 0dC338000000000000;
	add.rn.f64 	%fd8300, %fd8298, %fd8299;
	fma.rn.f64 	%fd8301, %fd8300, 0dBFE62E42FEFA39EF, %fd1179;
	fma.rn.f64 	%fd8302, %fd8300, 0dBC7ABC9E3B39803F, %fd8301;
	fma.rn.f64 	%fd8303, %fd8302, 0d3E5ADE1569CE2BDF, 0d3E928AF3FCA213EA;
	fma.rn.f64 	%fd8304, %fd8303, %fd8302, 0d3EC71DEE62401315;
	fma.rn.f64 	%fd8305, %fd8304, %fd8302, 0d3EFA01997C89EB71;
	fma.rn.f64 	%fd8306, %fd8305, %fd8302, 0d3F2A01A014761F65;
	fma.rn.f64 	%fd8307, %fd8306, %fd8302, 0d3F56C16C1852B7AF;
	fma.rn.f64 	%fd8308, %fd8307, %fd8302, 0d3F81111111122322;
	fma.rn.f64 	%fd8309, %fd8308, %fd8302, 0d3FA55555555502A1;
	fma.rn.f64 	%fd8310, %fd8309, %fd8302, 0d3FC5555555555511;
	fma.rn.f64 	%fd8311, %fd8310, %fd8302, 0d3FE000000000000B;
	fma.rn.f64 	%fd8312, %fd8311, %fd8302, 0d3FF0000000000000;
	fma.rn.f64 	%fd8313, %fd8312, %fd8302, 0d3FF0000000000000;
	{
	.reg .b32 %temp; 
	mov.b64 	{%r567, %temp}, %fd8313;
	}
	{
	.reg .b32 %temp; 
	mov.b64 	{%temp, %r568}, %fd8313;
	}
	shl.b32 	%r2842, %r566, 20;
	add.s32 	%r2843, %r2842, %r568;
	mov.b64 	%fd32656, {%r567, %r2843};
	{
	.reg .b32 %temp; 
	mov.b64 	{%temp, %r2844}, %fd1179;
	}
	mov.b32 	%f236, %r2844;
	abs.f32 	%f112, %f236;
	setp.lt.f32 	%p931, %f112, 0f4086232B;
	@%p931 bra 	$L__BB1_782;
	setp.lt.f64 	%p932, %fd1179, 0d0000000000000000;
	add.f64 	%fd8314, %fd1179, 0d7FF0000000000000;
	selp.f64 	%fd32656, 0d0000000000000000, %fd8314, %p932;
	setp.geu.f32 	%p933, %f112, 0f40874800;
	@%p933 bra 	$L__BB1_782;
	shr.u32 	%r2845, %r566, 31;
	add.s32 	%r2846, %r566, %r2845;
	shr.s32 	%r2847, %r2846, 1;
	shl.b32 	%r2848, %r2847, 20;
	add.s32 	%r2849, %r568, %r2848;
	mov.b64 	%fd8315, {%r567, %r2849};
	sub.s32 	%r2850, %r566, %r2847;
	shl.b32 	%r2851, %r2850, 20;
	add.s32 	%r2852, %r2851, 1072693248;
	mov.b32 	%r2853, 0;
	mov.b64 	%fd8316, {%r2853, %r2852};
	mul.f64 	%fd32656, %fd8316, %fd8315;
$L__BB1_782:
	mul.f64 	%fd1184, %fd32656, 0d3D78FB1C895ACC60;
	mov.f64 	%fd8317, 0d406C000000000000;
	div.rn.f64 	%fd1185, %fd8317, %fd7;
	fma.rn.f64 	%fd8318, %fd1185, 0d3FF71547652B82FE, 0d4338000000000000;
	{
	.reg .b32 %temp; 
	mov.b64 	{%r569, %temp}, %fd8318;
	}
	mov.f64 	%fd8319, 0dC338000000000000;
	add.rn.f64 	%fd8320, %fd8318, %fd8319;
	fma.rn.f64 	%fd8321, %fd8320, 0dBFE62E42FEFA39EF, %fd1185;
	fma.rn.f64 	%fd8322, %fd8320, 0dBC7ABC9E3B39803F, %fd8321;
	fma.rn.f64 	%fd8323, %fd8322, 0d3E5ADE1569CE2BDF, 0d3E928AF3FCA213EA;
	fma.rn.f64 	%fd8324, %fd8323, %fd8322, 0d3EC71DEE62401315;
	fma.rn.f64 	%fd8325, %fd8324, %fd8322, 0d3EFA01997C89EB71;
	fma.rn.f64 	%fd8326, %fd8325, %fd8322, 0d3F2A01A014761F65;
	fma.rn.f64 	%fd8327, %fd8326, %fd8322, 0d3F56C16C1852B7AF;
	fma.rn.f64 	%fd8328, %fd8327, %fd8322, 0d3F81111111122322;
	fma.rn.f64 	%fd8329, %fd8328, %fd8322, 0d3FA55555555502A1;
	fma.rn.f64 	%fd8330, %fd8329, %fd8322, 0d3FC5555555555511;
	fma.rn.f64 	%fd8331, %fd8330, %fd8322, 0d3FE000000000000B;
	fma.rn.f64 	%fd8332, %fd8331, %fd8322, 0d3FF0000000000000;
	fma.rn.f64 	%fd8333, %fd8332, %fd8322, 0d3FF0000000000000;
	{
	.reg .b32 %temp; 
	mov.b64 	{%r570, %temp}, %fd8333;
	}
	{
	.reg .b32 %temp; 
	mov.b64 	{%temp, %r571}, %fd8333;
	}
	shl.b32 	%r2854, %r569, 20;
	add.s32 	%r2855, %r2854, %r571;
	mov.b64 	%fd32657, {%r570, %r2855};
	{
	.reg .b32 %temp; 
	mov.b64 	{%temp, %r2856}, %fd1185;
	}
	mov.b32 	%f237, %r2856;
	abs.f32 	%f113, %f237;
	setp.lt.f32 	%p934, %f113, 0f4086232B;
	@%p934 bra 	$L__BB1_785;
	setp.lt.f64 	%p935, %fd1185, 0d0000000000000000;
	add.f64 	%fd8334, %fd1185, 0d7FF0000000000000;
	selp.f64 	%fd32657, 0d0000000000000000, %fd8334, %p935;
	setp.geu.f32 	%p936, %f113, 0f40874800;
	@%p936 bra 	$L__BB1_785;
	shr.u32 	%r2857, %r569, 31;
	add.s32 	%r2858, %r569, %r2857;
	shr.s32 	%r2859, %r2858, 1;
	shl.b32 	%r2860, %r2859, 20;
	add.s32 	%r2861, %r571, %r2860;
	mov.b64 	%fd8335, {%r570, %r2861};
	sub.s32 	%r2862, %r569, %r2859;
	shl.b32 	%r2863, %r2862, 20;
	add.s32 	%r2864, %r2863, 1072693248;
	mov.b32 	%r2865, 0;
	mov.b64 	%fd8336, {%r2865, %r2864};
	mul.f64 	%fd32657, %fd8336, %fd8335;
$L__BB1_785:
	mov.f64 	%fd8337, 0dC0A9000000000000;
	div.rn.f64 	%fd1190, %fd8337, %fd7;
	fma.rn.f64 	%fd8338, %fd1190, 0d3FF71547652B82FE, 0d4338000000000000;
	{
	.reg .b32 %temp; 
	mov.b64 	{%r572, %temp}, %fd8338;
	}
	mov.f64 	%fd8339, 0dC338000000000000;
	add.rn.f64 	%fd8340, %fd8338, %fd8339;
	fma.rn.f64 	%fd8341, %fd8340, 0dBFE62E42FEFA39EF, %fd1190;
	fma.rn.f64 	%fd8342, %fd8340, 0dBC7ABC9E3B39803F, %fd8341;
	fma.rn.f64 	%fd8343, %fd8342, 0d3E5ADE1569CE2BDF, 0d3E928AF3FCA213EA;
	fma.rn.f64 	%fd8344, %fd8343, %fd8342, 0d3EC71DEE62401315;
	fma.rn.f64 	%fd8345, %fd8344, %fd8342, 0d3EFA01997C89EB71;
	fma.rn.f64 	%fd8346, %fd8345, %fd8342, 0d3F2A01A014761F65;
	fma.rn.f64 	%fd8347, %fd8346, %fd8342, 0d3F56C16C1852B7AF;
	fma.rn.f64 	%fd8348, %fd8347, %fd8342, 0d3F81111111122322;
	fma.rn.f64 	%fd8349, %fd8348, %fd8342, 0d3FA55555555502A1;
	fma.rn.f64 	%fd8350, %fd8349, %fd8342, 0d3FC5555555555511;
	fma.rn.f64 	%fd8351, %fd8350, %fd8342, 0d3FE000000000000B;
	fma.rn.f64 	%fd8352, %fd8351, %fd8342, 0d3FF0000000000000;
	fma.rn.f64 	%fd8353, %fd8352, %fd8342, 0d3FF0000000000000;
	{
	.reg .b32 %temp; 
	mov.b64 	{%r573, %temp}, %fd8353;
	}
	{
	.reg .b32 %temp; 
	mov.b64 	{%temp, %r574}, %fd8353;
	}
	shl.b32 	%r2866, %r572, 20;
	add.s32 	%r2867, %r2866, %r574;
	mov.b64 	%fd32658, {%r573, %r2867};
	{
	.reg .b32 %temp; 
	mov.b64 	{%temp, %r2868}, %fd1190;
	}
	mov.b32 	%f238, %r2868;
	abs.f32 	%f114, %f238;
	setp.lt.f32 	%p937, %f114, 0f4086232B;
	@%p937 bra 	$L__BB1_788;
	setp.lt.f64 	%p938, %fd1190, 0d0000000000000000;
	add.f64 	%fd8354, %fd1190, 0d7FF0000000000000;
	selp.f64 	%fd32658, 0d0000000000000000, %fd8354, %p938;
	setp.geu.f32 	%p939, %f114, 0f40874800;
	@%p939 bra 	$L__BB1_788;
	shr.u32 	%r2869, %r572, 31;
	add.s32 	%r2870, %r572, %r2869;
	shr.s32 	%r2871, %r2870, 1;
	shl.b32 	%r2872, %r2871, 20;
	add.s32 	%r2873, %r574, %r2872;
	mov.b64 	%fd8355, {%r573, %r2873};
	sub.s32 	%r2874, %r572, %r2871;
	shl.b32 	%r2875, %r2874, 20;
	add.s32 	%r2876, %r2875, 1072693248;
	mov.b32 	%r2877, 0;
	mov.b64 	%fd8356, {%r2877, %r2876};
	mul.f64 	%fd32658, %fd8356, %fd8355;
$L__BB1_788:
	mul.f64 	%fd8357, %fd32658, 0d44EDE92D87216D16;
	ld.local.f64 	%fd8358, [%rd2+1112];
	div.rn.f64 	%fd8359, %fd8357, %fd8358;
	add.f64 	%fd8360, %fd8359, 0d3FF0000000000000;
	mul.f64 	%fd8361, %fd32657, 0d3D53B40815CD0628;
	div.rn.f64 	%fd1195, %fd8361, %fd8360;
	mov.f64 	%fd8362, 0dC07CC00000000000;
	div.rn.f64 	%fd1196, %fd8362, %fd7;
	fma.rn.f64 	%fd8363, %fd1196, 0d3FF71547652B82FE, 0d4338000000000000;
	{
	.reg .b32 %temp; 
	mov.b64 	{%r575, %temp}, %fd8363;
	}
	mov.f64 	%fd8364, 0dC338000000000000;
	add.rn.f64 	%fd8365, %fd8363, %fd8364;
	fma.rn.f64 	%fd8366, %fd8365, 0dBFE62E42FEFA39EF, %fd1196;
	fma.rn.f64 	%fd8367, %fd8365, 0dBC7ABC9E3B39803F, %fd8366;
	fma.rn.f64 	%fd8368, %fd8367, 0d3E5ADE1569CE2BDF, 0d3E928AF3FCA213EA;
	fma.rn.f64 	%fd8369, %fd8368, %fd8367, 0d3EC71DEE62401315;
	fma.rn.f64 	%fd8370, %fd8369, %fd8367, 0d3EFA01997C89EB71;
	fma.rn.f64 	%fd8371, %fd8370, %fd8367, 0d3F2A01A014761F65;
	fma.rn.f64 	%fd8372, %fd8371, %fd8367, 0d3F56C16C1852B7AF;
	fma.rn.f64 	%fd8373, %fd8372, %fd8367, 0d3F81111111122322;
	fma.rn.f64 	%fd8374, %fd8373, %fd8367, 0d3FA55555555502A1;
	fma.rn.f64 	%fd8375, %fd8374, %fd8367, 0d3FC5555555555511;
	fma.rn.f64 	%fd8376, %fd8375, %fd8367, 0d3FE000000000000B;
	fma.rn.f64 	%fd8377, %fd8376, %fd8367, 0d3FF0000000000000;
	fma.rn.f64 	%fd8378, %fd8377, %fd8367, 0d3FF0000000000000;
	{
	.reg .b32 %temp; 
	mov.b64 	{%r576, %temp}, %fd8378;
	}
	{
	.reg .b32 %temp; 
	mov.b64 	{%temp, %r577}, %fd8378;
	}
	shl.b32 	%r2878, %r575, 20;
	add.s32 	%r2879, %r2878, %r577;
	mov.b64 	%fd32659, {%r576, %r2879};
	{
	.reg .b32 %temp; 
	mov.b64 	{%temp, %r2880}, %fd1196;
	}
	mov.b32 	%f239, %r2880;
	abs.f32 	%f115, %f239;
	setp.lt.f32 	%p940, %f115, 0f4086232B;
	@%p940 bra 	$L__BB1_791;
	setp.lt.f64 	%p941, %fd1196, 0d0000000000000000;
	add.f64 	%fd8379, %fd1196, 0d7FF0000000000000;
	selp.f64 	%fd32659, 0d0000000000000000, %fd8379, %p941;
	setp.geu.f32 	%p942, %f115, 0f40874800;
	@%p942 bra 	$L__BB1_791;
	shr.u32 	%r2881, %r575, 31;
	add.s32 	%r2882, %r575, %r2881;
	shr.s32 	%r2883, %r2882, 1;
	shl.b32 	%r2884, %r2883, 20;
	add.s32 	%r2885, %r577, %r2884;
	mov.b64 	%fd8380, {%r576, %r2885};
	sub.s32 	%r2886, %r575, %r2883;
	shl.b32 	%r2887, %r2886, 20;
	add.s32 	%r2888, %r2887, 1072693248;
	mov.b32 	%r2889, 0;
	mov.b64 	%fd8381, {%r2889, %r2888};
	mul.f64 	%fd32659, %fd8381, %fd8380;
$L__BB1_791:
	mul.f64 	%fd1201, %fd32659, 0d3DB3CA8CB153A753;
	mov.f64 	%fd8382, 0dC076800000000000;
	div.rn.f64 	%fd1202, %fd8382, %fd7;
	fma.rn.f64 	%fd8383, %fd1202, 0d3FF71547652B82FE, 0d4338000000000000;
	{
	.reg .b32 %temp; 
	mov.b64 	{%r578, %temp}, %fd8383;
	}
	mov.f64 	%fd8384, 0dC338000000000000;
	add.rn.f64 	%fd8385, %fd8383, %fd8384;
	fma.rn.f64 	%fd8386, %fd8385, 0dBFE62E42FEFA39EF, %fd1202;
	fma.rn.f64 	%fd8387, %fd8385, 0dBC7ABC9E3B39803F, %fd8386;
	fma.rn.f64 	%fd8388, %fd8387, 0d3E5ADE1569CE2BDF, 0d3E928AF3FCA213EA;
	fma.rn.f64 	%fd8389, %fd8388, %fd8387, 0d3EC71DEE62401315;
	fma.rn.f64 	%fd8390, %fd8389, %fd8387, 0d3EFA01997C89EB71;
	fma.rn.f64 	%fd8391, %fd8390, %fd8387, 0d3F2A01A014761F65;
	fma.rn.f64 	%fd8392, %fd8391, %fd8387, 0d3F56C16C1852B7AF;
	fma.rn.f64 	%fd8393, %fd8392, %fd8387, 0d3F81111111122322;
	fma.rn.f64 	%fd8394, %fd8393, %fd8387, 0d3FA55555555502A1;
	fma.rn.f64 	%fd8395, %fd8394, %fd8387, 0d3FC5555555555511;
	fma.rn.f64 	%fd8396, %fd8395, %fd8387, 0d3FE000000000000B;
	fma.rn.f64 	%fd8397, %fd8396, %fd8387, 0d3FF0000000000000;
	fma.rn.f64 	%fd8398, %fd8397, %fd8387, 0d3FF0000000000000;
	{
	.reg .b32 %temp; 
	mov.b64 	{%r579, %temp}, %fd8398;
	}
	{
	.reg .b32 %temp; 
	mov.b64 	{%temp, %r580}, %fd8398;
	}
	shl.b32 	%r2890, %r578, 20;
	add.s32 	%r2891, %r2890, %r580;
	mov.b64 	%fd32660, {%r579, %r2891};
	{
	.reg .b32 %temp; 
	mov.b64 	{%temp, %r2892}, %fd1202;
	}
	mov.b32 	%f240, %r2892;
	abs.f32 	%f116, %f240;
	setp.lt.f32 	%p943, %f116, 0f4086232B;
	@%p943 bra 	$L__BB1_794;
	setp.lt.f64 	%p944, %fd1202, 0d0000000000000000;
	add.f64 	%fd8399, %fd1202, 0d7FF0000000000000;
	selp.f64 	%fd32660, 0d0000000000000000, %fd8399, %p944;
	setp.geu.f32 	%p945, %f116, 0f40874800;
	@%p945 bra 	$L__BB1_794;
	shr.u32 	%r2893, %r578, 31;
	add.s32 	%r2894, %r578, %r2893;
	shr.s32 	%r2895, %r2894, 1;
	shl.b32 	%r2896, %r2895, 20;
	add.s32 	%r2897, %r580, %r2896;
	mov.b64 	%fd8400, {%r579, %r2897};
	sub.s32 	%r2898, %r578, %r2895;
	shl.b32 	%r2899, %r2898, 20;
	add.s32 	%r2900, %r2899, 1072693248;
	mov.b32 	%r2901, 0;
	mov.b64 	%fd8401, {%r2901, %r2900};
	mul.f64 	%fd32660, %fd8401, %fd8400;
$L__BB1_794:
	mul.f64 	%fd1207, %fd32660, 0d3D6FAA7AB552A552;
	mov.f64 	%fd8402, 0dC08A400000000000;
	div.rn.f64 	%fd1208, %fd8402, %fd7;
	fma.rn.f64 	%fd8403, %fd1208, 0d3FF71547652B82FE, 0d4338000000000000;
	{
	.reg .b32 %temp; 
	mov.b64 	{%r581, %temp}, %fd8403;
	}
	mov.f64 	%fd8404, 0dC338000000000000;
	add.rn.f64 	%fd8405, %fd8403, %fd8404;
	fma.rn.f64 	%fd8406, %fd8405, 0dBFE62E42FEFA39EF, %fd1208;
	fma.rn.f64 	%fd8407, %fd8405, 0dBC7ABC9E3B39803F, %fd8406;
	fma.rn.f64 	%fd8408, %fd8407, 0d3E5ADE1569CE2BDF, 0d3E928AF3FCA213EA;
	fma.rn.f64 	%fd8409, %fd8408, %fd8407, 0d3EC71DEE62401315;
	fma.rn.f64 	%fd8410, %fd8409, %fd8407, 0d3EFA01997C89EB71;
	fma.rn.f64 	%fd8411, %fd8410, %fd8407, 0d3F2A01A014761F65;
	fma.rn.f64 	%fd8412, %fd8411, %fd8407, 0d3F56C16C1852B7AF;
	fma.rn.f64 	%fd8413, %fd8412, %fd8407, 0d3F81111111122322;
	fma.rn.f64 	%fd8414, %fd8413, %fd8407, 0d3FA55555555502A1;
	fma.rn.f64 	%fd8415, %fd8414, %fd8407, 0d3FC5555555555511;
	fma.rn.f64 	%fd8416, %fd8415, %fd8407, 0d3FE000000000000B;
	fma.rn.f64 	%fd8417, %fd8416, %fd8407, 0d3FF0000000000000;
	fma.rn.f64 	%fd8418, %fd8417, %fd8407, 0d3FF0000000000000;
	{
	.reg .b32 %temp; 
	mov.b64 	{%r582, %temp}, %fd8418;
	}
	{
	.reg .b32 %temp; 
	mov.b64 	{%temp, %r583}, %fd8418;
	}
	shl.b32 	%r2902, %r581, 20;
	add.s32 	%r2903, %r2902, %r583;
	mov.b64 	%fd32661, {%r582, %r2903};
	{
	.reg .b32 %temp; 
	mov.b64 	{%temp, %r2904}, %fd1208;
	}
	mov.b32 	%f241, %r2904;
	abs.f32 	%f117, %f241;
	setp.lt.f32 	%p946, %f117, 0f4086232B;
	@%p946 bra 	$L__BB1_797;
	setp.lt.f64 	%p947, %fd1208, 0d0000000000000000;
	add.f64 	%fd8419, %fd1208, 0d7FF0000000000000;
	selp.f64 	%fd32661, 0d0000000000000000, %fd8419, %p947;
	setp.geu.f32 	%p948, %f117, 0f40874800;
	@%p948 bra 	$L__BB1_797;
	shr.u32 	%r2905, %r581, 31;
	add.s32 	%r2906, %r581, %r2905;
	shr.s32 	%r2907, %r2906, 1;
	shl.b32 	%r2908, %r2907, 20;
	add.s32 	%r2909, %r583, %r2908;
	mov.b64 	%fd8420, {%r582, %r2909};
	sub.s32 	%r2910, %r581, %r2907;
	shl.b32 	%r2911, %r2910, 20;
	add.s32 	%r2912, %r2911, 1072693248;
	mov.b32 	%r2913, 0;
	mov.b64 	%fd8421, {%r2913, %r2912};
	mul.f64 	%fd32661, %fd8421, %fd8420;
$L__BB1_797:
	mul.f64 	%fd1213, %fd32661, 0d3D819799812DEA11;
	mov.f64 	%fd8422, 0d4060E00000000000;
	div.rn.f64 	%fd1214, %fd8422, %fd7;
	fma.rn.f64 	%fd8423, %fd1214, 0d3FF71547652B82FE, 0d4338000000000000;
	{
	.reg .b32 %temp; 
	mov.b64 	{%r584, %temp}, %fd8423;
	}
	mov.f64 	%fd8424, 0dC338000000000000;
	add.rn.f64 	%fd8425, %fd8423, %fd8424;
	fma.rn.f64 	%fd8426, %fd8425, 0dBFE62E42FEFA39EF, %fd1214;
	fma.rn.f64 	%fd8427, %fd8425, 0dBC7ABC9E3B39803F, %fd8426;
	fma.rn.f64 	%fd8428, %fd8427, 0d3E5ADE1569CE2BDF, 0d3E928AF3FCA213EA;
	fma.rn.f64 	%fd8429, %fd8428, %fd8427, 0d3EC71DEE62401315;
	fma.rn.f64 	%fd8430, %fd8429, %fd8427, 0d3EFA01997C89EB71;
	fma.rn.f64 	%fd8431, %fd8430, %fd8427, 0d3F2A01A014761F65;
	fma.rn.f64 	%fd8432, %fd8431, %fd8427, 0d3F56C16C1852B7AF;
	fma.rn.f64 	%fd8433, %fd8432, %fd8427, 0d3F81111111122322;
	fma.rn.f64 	%fd8434, %fd8433, %fd8427, 0d3FA55555555502A1;
	fma.rn.f64 	%fd8435, %fd8434, %fd8427, 0d3FC5555555555511;
	fma.rn.f64 	%fd8436, %fd8435, %fd8427, 0d3FE000000000000B;
	fma.rn.f64 	%fd8437, %fd8436, %fd8427, 0d3FF0000000000000;
	fma.rn.f64 	%fd8438, %fd8437, %fd8427, 0d3FF0000000000000;
	{
	.reg .b32 %temp; 
	mov.b64 	{%r585, %temp}, %fd8438;
	}
	{
	.reg .b32 %temp; 
	mov.b64 	{%temp, %r586}, %fd8438;
	}
	shl.b32 	%r2914, %r584, 20;
	add.s32 	%r2915, %r2914, %r586;
	mov.b64 	%fd32662, {%r585, %r2915};
	{
	.reg .b32 %temp; 
	mov.b64 	{%temp, %r2916}, %fd1214;
	}
	mov.b32 	%f242, %r2916;
	abs.f32 	%f118, %f242;
	setp.lt.f32 	%p949, %f118, 0f4086232B;
	@%p949 bra 	$L__BB1_800;
	setp.lt.f64 	%p950, %fd1214, 0d0000000000000000;
	add.f64 	%fd8439, %fd1214, 0d7FF0000000000000;
	selp.f64 	%fd32662, 0d0000000000000000, %fd8439, %p950;
	setp.geu.f32 	%p951, %f118, 0f40874800;
	@%p951 bra 	$L__BB1_800;
	shr.u32 	%r2917, %r584, 31;
	add.s32 	%r2918, %r584, %r2917;
	shr.s32 	%r2919, %r2918, 1;
	shl.b32 	%r2920, %r2919, 20;
	add.s32 	%r2921, %r586, %r2920;
	mov.b64 	%fd8440, {%r585, %r2921};
	sub.s32 	%r2922, %r584, %r2919;
	shl.b32 	%r2923, %r2922, 20;
	add.s32 	%r2924, %r2923, 1072693248;
	mov.b32 	%r2925, 0;
	mov.b64 	%fd8441, {%r2925, %r2924};
	mul.f64 	%fd32662, %fd8441, %fd8440;
$L__BB1_800:
	mul.f64 	%fd1219, %fd32662, 0d3DEF9C67D41E8097;
	mov.f64 	%fd8442, 0d407AE00000000000;
	div.rn.f64 	%fd1220, %fd8442, %fd7;
	fma.rn.f64 	%fd8443, %fd1220, 0d3FF71547652B82FE, 0d4338000000000000;
	{
	.reg .b32 %temp; 
	mov.b64 	{%r587, %temp}, %fd8443;
	}
	mov.f64 	%fd8444, 0dC338000000000000;
	add.rn.f64 	%fd8445, %fd8443, %fd8444;
	fma.rn.f64 	%fd8446, %fd8445, 0dBFE62E42FEFA39EF, %fd1220;
	fma.rn.f64 	%fd8447, %fd8445, 0dBC7ABC9E3B39803F, %fd8446;
	fma.rn.f64 	%fd8448, %fd8447, 0d3E5ADE1569CE2BDF, 0d3E928AF3FCA213EA;
	fma.rn.f64 	%fd8449, %fd8448, %fd8447, 0d3EC71DEE62401315;
	fma.rn.f64 	%fd8450, %fd8449, %fd8447, 0d3EFA01997C89EB71;
	fma.rn.f64 	%fd8451, %fd8450, %fd8447, 0d3F2A01A014761F65;
	fma.rn.f64 	%fd8452, %fd8451, %fd8447, 0d3F56C16C1852B7AF;
	fma.rn.f64 	%fd8453, %fd8452, %fd8447, 0d3F81111111122322;
	fma.rn.f64 	%fd8454, %fd8453, %fd8447, 0d3FA55555555502A1;
	fma.rn.f64 	%fd8455, %fd8454, %fd8447, 0d3FC5555555555511;
	fma.rn.f64 	%fd8456, %fd8455, %fd8447, 0d3FE000000000000B;
	fma.rn.f64 	%fd8457, %fd8456, %fd8447, 0d3FF0000000000000;
	fma.rn.f64 	%fd8458, %fd8457, %fd8447, 0d3FF0000000000000;
	{
	.reg .b32 %temp; 
	mov.b64 	{%r588, %temp}, %fd8458;
	}
	{
	.reg .b32 %temp; 
	mov.b64 	{%temp, %r589}, %fd8458;
	}
	shl.b32 	%r2926, %r587, 20;
	add.s32 	%r2927, %r2926, %r589;
	mov.b64 	%fd32663, {%r588, %r2927};
	{
	.reg .b32 %temp; 
	mov.b64 	{%temp, %r2928}, %fd1220;
	}
	mov.b32 	%f243, %r2928;
	abs.f32 	%f119, %f243;
	setp.lt.f32 	%p952, %f119, 0f4086232B;
	@%p952 bra 	$L__BB1_803;
	setp.lt.f64 	%p953, %fd1220, 0d0000000000000000;
	add.f64 	%fd8459, %fd1220, 0d7FF0000000000000;
	selp.f64 	%fd32663, 0d0000000000000000, %fd8459, %p953;
	setp.geu.f32 	%p954, %f119, 0f40874800;
	@%p954 bra 	$L__BB1_803;
	shr.u32 	%r2929, %r587, 31;
	add.s32 	%r2930, %r587, %r2929;
	shr.s32 	%r2931, %r2930, 1;
	shl.b32 	%r2932, %r2931, 20;
	add.s32 	%r2933, %r589, %r2932;
	mov.b64 	%fd8460, {%r588, %r2933};
	sub.s32 	%r2934, %r587, %r2931;
	shl.b32 	%r2935, %r2934, 20;
	add.s32 	%r2936, %r2935, 1072693248;
	mov.b32 	%r2937, 0;
	mov.b64 	%fd8461, {%r2937, %r2936};
	mul.f64 	%fd32663, %fd8461, %fd8460;
$L__BB1_803:
	mul.f64 	%fd1225, %fd32663, 0d3D7C25C268497682;
	mul.f64 	%fd1226, %fd32507, 0d3D8982382E829366;
	mul.f64 	%fd1227, %fd32508, 0d3D64682CF2020F84;
	mov.f64 	%fd8462, 0dC08B800000000000;
	div.rn.f64 	%fd1228, %fd8462, %fd7;
	fma.rn.f64 	%fd8463, %fd1228, 0d3FF71547652B82FE, 0d4338000000000000;
	{
	.reg .b32 %temp; 
	mov.b64 	{%r590, %temp}, %fd8463;
	}
	mov.f64 	%fd8464, 0dC338000000000000;
	add.rn.f64 	%fd8465, %fd8463, %fd8464;
	fma.rn.f64 	%fd8466, %fd8465, 0dBFE62E42FEFA39EF, %fd1228;
	fma.rn.f64 	%fd8467, %fd8465, 0dBC7ABC9E3B39803F, %fd8466;
	fma.rn.f64 	%fd8468, %fd8467, 0d3E5ADE1569CE2BDF, 0d3E928AF3FCA213EA;
	fma.rn.f64 	%fd8469, %fd8468, %fd8467, 0d3EC71DEE62401315;
	fma.rn.f64 	%fd8470, %fd8469, %fd8467, 0d3EFA01997C89EB71;
	fma.rn.f64 	%fd8471, %fd8470, %fd8467, 0d3F2A01A014761F65;
	fma.rn.f64 	%fd8472, %fd8471, %fd8467, 0d3F56C16C1852B7AF;
	fma.rn.f64 	%fd8473, %fd8472, %fd8467, 0d3F81111111122322;
	fma.rn.f64 	%fd8474, %fd8473, %fd8467, 0d3FA55555555502A1;
	fma.rn.f64 	%fd8475, %fd8474, %fd8467, 0d3FC5555555555511;
	fma.rn.f64 	%fd8476, %fd8475, %fd8467, 0d3FE000000000000B;
	fma.rn.f64 	%fd8477, %fd8476, %fd8467, 0d3FF0000000000000;
	fma.rn.f64 	%fd8478, %fd8477, %fd8467, 0d3FF0000000000000;
	{
	.reg .b32 %temp; 
	mov.b64 	{%r591, %temp}, %fd8478;
	}
	{
	.reg .b32 %temp; 
	mov.b64 	{%temp, %r592}, %fd8478;
	}
	shl.b32 	%r2938, %r590, 20;
	add.s32 	%r2939, %r2938, %r592;
	mov.b64 	%fd32664, {%r591, %r2939};
	{
	.reg .b32 %temp; 
	mov.b64 	{%temp, %r2940}, %fd1228;
	}
	mov.b32 	%f244, %r2940;
	abs.f32 	%f120, %f244;
	setp.lt.f32 	%p955, %f120, 0f4086232B;
	@%p955 bra 	$L__BB1_806;
	setp.lt.f64 	%p956, %fd1228, 0d0000000000000000;
	add.f64 	%fd8479, %fd1228, 0d7FF0000000000000;
	selp.f64 	%fd32664, 0d0000000000000000, %fd8479, %p956;
	setp.geu.f32 	%p957, %f120, 0f40874800;
	@%p957 bra 	$L__BB1_806;
	shr.u32 	%r2941, %r590, 31;
	add.s32 	%r2942, %r590, %r2941;
	shr.s32 	%r2943, %r2942, 1;
	shl.b32 	%r2944, %r2943, 20;
	add.s32 	%r2945, %r592, %r2944;
	mov.b64 	%fd8480, {%r591, %r2945};
	sub.s32 	%r2946, %r590, %r2943;
	shl.b32 	%r2947, %r2946, 20;
	add.s32 	%r2948, %r2947, 1072693248;
	mov.b32 	%r2949, 0;
	mov.b64 	%fd8481, {%r2949, %r2948};
	mul.f64 	%fd32664, %fd8481, %fd8480;
$L__BB1_806:
	mul.f64 	%fd1233, %fd32664, 0d3D8278C7947035C5;
	mov.f64 	%fd8482, 0d4011333333333333;
	{
	.reg .b32 %temp; 
	mov.b64 	{%temp, %r593}, %fd8482;
	}
	@%p686 bra 	$L__BB1_808;
	and.b32  	%r2950, %r593, 2146435072;
	setp.eq.s32 	%p960, %r2950, 1127219200;
	selp.b32 	%r2951, %r12, 0, %p960;
	setp.lt.s32 	%p961, %r593, 0;
	or.b32  	%r2952, %r2951, 2146435072;
	selp.b32 	%r2953, %r2952, %r2951, %p961;
	mov.b32 	%r2954, 0;
	mov.b64 	%fd32666, {%r2954, %r2953};
	bra.uni 	$L__BB1_809;
$L__BB1_808:
	setp.lt.s32 	%p959, %r12, 0;
	{ // callseq 106, 0
	.param .b64 param0;
	st.param.f64 	[param0], %fd27;
	.param .b64 param1;
	st.param.f64 	[param1], 0d4011333333333333;
	.param .b64 retval0;
	call.uni (retval0), 
	__internal_accurate_pow, 
	(
	param0, 
	param1
	);
	ld.param.f64 	%fd8483, [retval0];
	} // callseq 106
	selp.f64 	%fd32666, 0dFFF8000000000000, %fd8483, %p959;
$L__BB1_809:
	add.f64 	%fd8485, %fd26, 0d4011333333333333;
	{
	.reg .b32 %temp; 
	mov.b64 	{%temp, %r2955}, %fd8485;
	}
	and.b32  	%r2956, %r2955, 2146435072;
	setp.ne.s32 	%p962, %r2956, 2146435072;
	@%p962 bra 	$L__BB1_814;
	setp.num.f64 	%p963, %fd26, %fd26;
	@%p963 bra 	$L__BB1_812;
	mov.f64 	%fd8486, 0d4011333333333333;
	add.rn.f64 	%fd32666, %fd26, %fd8486;
	bra.uni 	$L__BB1_814;
$L__BB1_812:
	setp.neu.f64 	%p964, %fd27, 0d7FF0000000000000;
	@%p964 bra 	$L__BB1_814;
	and.b32  	%r2957, %r593, 2146435072;
	setp.eq.s32 	%p965, %r2957, 1127219200;
	setp.lt.s32 	%p966, %r12, 0;
	setp.lt.s32 	%p967, %r593, 0;
	selp.b32 	%r2958, 0, 2146435072, %p967;
	and.b32  	%r2959, %r593, 2147483647;
	setp.ne.s32 	%p968, %r2959, 1071644672;
	or.b32  	%r2960, %r2958, -2147483648;
	selp.b32 	%r2961, %r2960, %r2958, %p968;
	selp.b32 	%r2962, %r2961, %r2958, %p965;
	selp.b32 	%r2963, %r2962, %r2958, %p966;
	mov.b32 	%r2964, 0;
	mov.b64 	%fd32666, {%r2964, %r2963};
$L__BB1_814:
	setp.eq.f64 	%p969, %fd26, 0d3FF0000000000000;
	mul.f64 	%fd8487, %fd32666, 0d399AC5D4F455EC6C;
	selp.f64 	%fd8488, 0d399AC5D4F455EC6C, %fd8487, %p969;
	mul.f64 	%fd1240, %fd8, %fd8488;
	div.rn.f64 	%fd1241, %fd1240, 0d3D7C25C268497682;
	{
	.reg .b32 %temp; 
	mov.b64 	{%temp, %r3286}, %fd1241;
	}
	{
	.reg .b32 %temp; 
	mov.b64 	{%r3287, %temp}, %fd1241;
	}
	setp.gt.s32 	%p970, %r3286, 1048575;
	mov.b32 	%r3288, -1023;
	mov.f64 	%fd32667, %fd1241;
	@%p970 bra 	$L__BB1_816;
	mul.f64 	%fd32667, %fd1241, 0d4350000000000000;
	{
	.reg .b32 %temp; 
	mov.b64 	{%temp, %r3286}, %fd32667;
	}
	{
	.reg .b32 %temp; 
	mov.b64 	{%r3287, %temp}, %fd32667;
	}
	mov.b32 	%r3288, -1077;
$L__BB1_816:
	add.s32 	%r2967, %r3286, -1;
	setp.gt.u32 	%p971, %r2967, 2146435070;
	@%p971 bra 	$L__BB1_820;
	shr.u32 	%r2970, %r3286, 20;
	add.s32 	%r3289, %r3288, %r2970;
	and.b32  	%r2971, %r3286, 1048575;
	or.b32  	%r2972, %r2971, 1072693248;
	mov.b64 	%fd32668, {%r3287, %r2972};
	setp.lt.u32 	%p973, %r2972, 1073127583;
	@%p973 bra 	$L__BB1_819;
	{
	.reg .b32 %temp; 
	mov.b64 	{%r2973, %temp}, %fd32668;
	}
	{
	.reg .b32 %temp; 
	mov.b64 	{%temp, %r2974}, %fd32668;
	}
	add.s32 	%r2975, %r2974, -1048576;
	mov.b64 	%fd32668, {%r2973, %r2975};
	add.s32 	%r3289, %r3289, 1;
$L__BB1_819:
	add.f64 	%fd8490, %fd32668, 0dBFF0000000000000;
	add.f64 	%fd8491, %fd32668, 0d3FF0000000000000;
	rcp.approx.ftz.f64 	%fd8492, %fd8491;
	neg.f64 	%fd8493, %fd8491;
	fma.rn.f64 	%fd8494, %fd8493, %fd8492, 0d3FF0000000000000;
	fma.rn.f64 	%fd8495, %fd8494, %fd8494, %fd8494;
	fma.rn.f64 	%fd8496, %fd8495, %fd8492, %fd8492;
	mul.f64 	%fd8497, %fd8490, %fd8496;
	fma.rn.f64 	%fd8498, %fd8490, %fd8496, %fd8497;
	mul.f64 	%fd8499, %fd8498, %fd8498;
	fma.rn.f64 	%fd8500, %fd8499, 0d3EB1380B3AE80F1E, 0d3ED0EE258B7A8B04;
	fma.rn.f64 	%fd8501, %fd8500, %fd8499, 0d3EF3B2669F02676F;
	fma.rn.f64 	%fd8502, %fd8501, %fd8499, 0d3F1745CBA9AB0956;
	fma.rn.f64 	%fd8503, %fd8502, %fd8499, 0d3F3C71C72D1B5154;
	fma.rn.f64 	%fd8504, %fd8503, %fd8499, 0d3F624924923BE72D;
	fma.rn.f64 	%fd8505, %fd8504, %fd8499, 0d3F8999999999A3C4;
	fma.rn.f64 	%fd8506, %fd8505, %fd8499, 0d3FB5555555555554;
	sub.f64 	%fd8507, %fd8490, %fd8498;
	add.f64 	%fd8508, %fd8507, %fd8507;
	neg.f64 	%fd8509, %fd8498;
	fma.rn.f64 	%fd8510, %fd8509, %fd8490, %fd8508;
	mul.f64 	%fd8511, %fd8496, %fd8510;
	mul.f64 	%fd8512, %fd8499, %fd8506;
	fma.rn.f64 	%fd8513, %fd8512, %fd8498, %fd8511;
	xor.b32  	%r2976, %r3289, -2147483648;
	mov.b32 	%r2977, 1127219200;
	mov.b64 	%fd8514, {%r2976, %r2977};
	mov.b32 	%r2978, -2147483648;
	mov.b64 	%fd8515, {%r2978, %r2977};
	sub.f64 	%fd8516, %fd8514, %fd8515;
	fma.rn.f64 	%fd8517, %fd8516, 0d3FE62E42FEFA39EF, %fd8498;
	fma.rn.f64 	%fd8518, %fd8516, 0dBFE62E42FEFA39EF, %fd8517;
	sub.f64 	%fd8519, %fd8518, %fd8498;
	sub.f64 	%fd8520, %fd8513, %fd8519;
	fma.rn.f64 	%fd8521, %fd8516, 0d3C7ABC9E3B39803F, %fd8520;
	add.f64 	%fd32669, %fd8517, %fd8521;
	bra.uni 	$L__BB1_821;
$L__BB1_820:
	fma.rn.f64 	%fd8489, %fd32667, 0d7FF0000000000000, 0d7FF0000000000000;
	{
	.reg .b32 %temp; 
	mov.b64 	{%temp, %r2968}, %fd32667;
	}
	and.b32  	%r2969, %r2968, 2147483647;
	setp.eq.s32 	%p972, %r2969, 0;
	selp.f64 	%fd32669, 0dFFF0000000000000, %fd8489, %p972;
$L__BB1_821:
	and.b32  	%r2979, %r749, 2146435072;
	setp.eq.s32 	%p974, %r2979, 1062207488;
	mul.f64 	%fd8522, %fd32669, 0d3C695355BAAAFAD3;
	fma.rn.f64 	%fd1250, %fd32669, 0d3FDBCB7B1526E50E, %fd8522;
	{
	.reg .b32 %temp; 
	mov.b64 	{%temp, %r604}, %fd1250;
	}
	abs.f64 	%fd1251, %fd1250;
	{ // callseq 107, 0
	.param .b64 param0;
	st.param.f64 	[param0], %fd1251;
	.param .b64 param1;
	st.param.f64 	[param1], 0d4000000000000000;
	.param .b64 retval0;
	call.uni (retval0), 
	__internal_accurate_pow, 
	(
	param0, 
	param1
	);
	ld.param.f64 	%fd8523, [retval0];
	} // callseq 107
	setp.lt.s32 	%p975, %r604, 0;
	neg.f64 	%fd8525, %fd8523;
	selp.f64 	%fd8526, %fd8525, %fd8523, %p974;
	selp.f64 	%fd32671, %fd8526, %fd8523, %p975;
	setp.neu.f64 	%p976, %fd1250, 0d0000000000000000;
	@%p976 bra 	$L__BB1_823;
	and.b32  	%r2980, %r749, 2146435072;
	setp.eq.s32 	%p977, %r2980, 1062207488;
	selp.b32 	%r2981, %r604, 0, %p977;
	setp.lt.s32 	%p978, %r749, 0;
	or.b32  	%r2982, %r2981, 2146435072;
	selp.b32 	%r2983, %r2982, %r2981, %p978;
	mov.b32 	%r2984, 0;
	mov.b64 	%fd32671, {%r2984, %r2983};
$L__BB1_823:
	add.f64 	%fd8527, %fd1250, 0d4000000000000000;
	{
	.reg .b32 %temp; 
	mov.b64 	{%temp, %r2985}, %fd8527;
	}
	and.b32  	%r2986, %r2985, 2146435072;
	setp.ne.s32 	%p979, %r2986, 2146435072;
	@%p979 bra 	$L__BB1_828;
	setp.num.f64 	%p980, %fd1250, %fd1250;
	@%p980 bra 	$L__BB1_826;
	mov.f64 	%fd8528, 0d4000000000000000;
	add.rn.f64 	%fd32671, %fd1250, %fd8528;
	bra.uni 	$L__BB1_828;
$L__BB1_826:
	setp.neu.f64 	%p981, %fd1251, 0d7FF0000000000000;
	@%p981 bra 	$L__BB1_828;
	and.b32  	%r2987, %r749, 2146435072;
	setp.eq.s32 	%p983, %r2987, 1062207488;
	setp.lt.s32 	%p984, %r749, 0;
	selp.b32 	%r2988, 0, 2146435072, %p984;
	and.b32  	%r2989, %r749, 2147483647;
	setp.ne.s32 	%p985, %r2989, 1071644672;
	or.b32  	%r2990, %r2988, -2147483648;
	selp.b32 	%r2991, %r2990, %r2988, %p985;
	selp.b32 	%r2992, %r2991, %r2988, %p983;
	selp.b32 	%r2993, %r2992, %r2988, %p975;
	mov.b32 	%r2994, 0;
	mov.b64 	%fd32671, {%r2994, %r2993};
$L__BB1_828:
	setp.lt.s32 	%p986, %r31, 0;
	setp.eq.f64 	%p987, %fd1250, 0d3FF0000000000000;
	add.f64 	%fd8529, %fd32671, 0d3FF0000000000000;
	rcp.rn.f64 	%fd8530, %fd8529;
	selp.f64 	%fd8531, 0d3FE0000000000000, %fd8530, %p987;
	{
	.reg .b32 %temp; 
	mov.b64 	{%temp, %r605}, %fd8531;
	}
	shr.u32 	%r2995, %r605, 20;
	and.b32  	%r2996, %r2995, 2047;
	add.s32 	%r2997, %r2996, -1012;
	mov.b64 	%rd214, %fd8531;
	shl.b64 	%rd215, %rd214, %r2997;
	setp.eq.s64 	%p988, %rd215, -9223372036854775808;
	{ // callseq 108, 0
	.param .b64 param0;
	st.param.f64 	[param0], 0d3FE3333333333333;
	.param .b64 param1;
	st.param.f64 	[param1], %fd8531;
	.param .b64 retval0;
	call.uni (retval0), 
	__internal_accurate_pow, 
	(
	param0, 
	param1
	);
	ld.param.f64 	%fd8532, [retval0];
	} // callseq 108
	neg.f64 	%fd8534, %fd8532;
	selp.f64 	%fd8535, %fd8534, %fd8532, %p988;
	selp.f64 	%fd8536, %fd8535, %fd8532, %p986;
	cvt.rzi.f64.f64 	%fd8537, %fd8531;
	setp.neu.f64 	%p989, %fd8531, %fd8537;
	selp.f64 	%fd8539, 0dFFF8000000000000, %fd8536, %p989;
	selp.f64 	%fd32672, %fd8539, %fd8536, %p986;
	add.f64 	%fd8540, %fd8531, 0d3FE3333333333333;
	{
	.reg .b32 %temp; 
	mov.b64 	{%temp, %r2998}, %fd8540;
	}
	and.b32  	%r2999, %r2998, 2146435072;
	setp.ne.s32 	%p990, %r2999, 2146435072;
	@%p990 bra 	$L__BB1_833;
	setp.num.f64 	%p991, %fd8531, %fd8531;
	@%p991 bra 	$L__BB1_831;
	mov.f64 	%fd8542, 0d3FE3333333333333;
	add.rn.f64 	%fd32672, %fd8542, %fd8531;
	bra.uni 	$L__BB1_833;
$L__BB1_831:
	abs.f64 	%fd8541, %fd8531;
	setp.neu.f64 	%p992, %fd8541, 0d7FF0000000000000;
	@%p992 bra 	$L__BB1_833;
	shr.s32 	%r3000, %r605, 31;
	and.b32  	%r3001, %r3000, 2146435072;
	mov.b32 	%r3002, 0;
	mov.b64 	%fd32672, {%r3002, %r3001};
$L__BB1_833:
	setp.eq.f64 	%p993, %fd8531, 0d0000000000000000;
	selp.f64 	%fd8543, 0d3FF0000000000000, %fd32672, %p993;
	add.f64 	%fd8544, %fd1241, 0d3FF0000000000000;
	div.rn.f64 	%fd8545, %fd1240, %fd8544;
	mul.f64 	%fd1263, %fd8545, %fd8543;
	mov.f64 	%fd8546, 0dC06FA00000000000;
	div.rn.f64 	%fd1264, %fd8546, %fd7;
	fma.rn.f64 	%fd8547, %fd1264, 0d3FF71547652B82FE, 0d4338000000000000;
	{
	.reg .b32 %temp; 
	mov.b64 	{%r606, %temp}, %fd8547;
	}
	mov.f64 	%fd8548, 0dC338000000000000;
	add.rn.f64 	%fd8549, %fd8547, %fd8548;
	fma.rn.f64 	%fd8550, %fd8549, 0dBFE62E42FEFA39EF, %fd1264;
	fma.rn.f64 	%fd8551, %fd8549, 0dBC7ABC9E3B39803F, %fd8550;
	fma.rn.f64 	%fd8552, %fd8551, 0d3E5ADE1569CE2BDF, 0d3E928AF3FCA213EA;
	fma.rn.f64 	%fd8553, %fd8552, %fd8551, 0d3EC71DEE62401315;
	fma.rn.f64 	%fd8554, %fd8553, %fd8551, 0d3EFA01997C89EB71;
	fma.rn.f64 	%fd8555, %fd8554, %fd8551, 0d3F2A01A014761F65;
	fma.rn.f64 	%fd8556, %fd8555, %fd8551, 0d3F56C16C1852B7AF;
	fma.rn.f64 	%fd8557, %fd8556, %fd8551, 0d3F81111111122322;
	fma.rn.f64 	%fd8558, %fd8557, %fd8551, 0d3FA55555555502A1;
	fma.rn.f64 	%fd8559, %fd8558, %fd8551, 0d3FC5555555555511;
	fma.rn.f64 	%fd8560, %fd8559, %fd8551, 0d3FE000000000000B;
	fma.rn.f64 	%fd8561, %fd8560, %fd8551, 0d3FF0000000000000;
	fma.rn.f64 	%fd8562, %fd8561, %fd8551, 0d3FF0000000000000;
	{
	.reg .b32 %temp; 
	mov.b64 	{%r607, %temp}, %fd8562;
	}
	{
	.reg .b32 %temp; 
	mov.b64 	{%temp, %r608}, %fd8562;
	}
	shl.b32 	%r3003, %r606, 20;
	add.s32 	%r3004, %r3003, %r608;
	mov.b64 	%fd32673, {%r607, %r3004};
	{
	.reg .b32 %temp; 
	mov.b64 	{%temp, %r3005}, %fd1264;
	}
	mov.b32 	%f245, %r3005;
	abs.f32 	%f121, %f245;
	setp.lt.f32 	%p994, %f121, 0f4086232B;
	@%p994 bra 	$L__BB1_836;
	setp.lt.f64 	%p995, %fd1264, 0d0000000000000000;
	add.f64 	%fd8563, %fd1264, 0d7FF0000000000000;
	selp.f64 	%fd32673, 0d0000000000000000, %fd8563, %p995;
	setp.geu.f32 	%p996, %f121, 0f40874800;
	@%p996 bra 	$L__BB1_836;
	shr.u32 	%r3006, %r606, 31;
	add.s32 	%r3007, %r606, %r3006;
	shr.s32 	%r3008, %r3007, 1;
	shl.b32 	%r3009, %r3008, 20;
	add.s32 	%r3010, %r608, %r3009;
	mov.b64 	%fd8564, {%r607, %r3010};
	sub.s32 	%r3011, %r606, %r3008;
	shl.b32 	%r3012, %r3011, 20;
	add.s32 	%r3013, %r3012, 1072693248;
	mov.b32 	%r3014, 0;
	mov.b64 	%fd8565, {%r3014, %r3013};
	mul.f64 	%fd32673, %fd8565, %fd8564;
$L__BB1_836:
	mul.f64 	%fd1269, %fd32673, 0d3DA8D955A010DA9F;
	mov.f64 	%fd8566, 0d4080400000000000;
	div.rn.f64 	%fd1270, %fd8566, %fd7;
	fma.rn.f64 	%fd8567, %fd1270, 0d3FF71547652B82FE, 0d4338000000000000;
	{
	.reg .b32 %temp; 
	mov.b64 	{%r609, %temp}, %fd8567;
	}
	mov.f64 	%fd8568, 0dC338000000000000;
	add.rn.f64 	%fd8569, %fd8567, %fd8568;
	fma.rn.f64 	%fd8570, %fd8569, 0dBFE62E42FEFA39EF, %fd1270;
	fma.rn.f64 	%fd8571, %fd8569, 0dBC7ABC9E3B39803F, %fd8570;
	fma.rn.f64 	%fd8572, %fd8571, 0d3E5ADE1569CE2BDF, 0d3E928AF3FCA213EA;
	fma.rn.f64 	%fd8573, %fd8572, %fd8571, 0d3EC71DEE62401315;
	fma.rn.f64 	%fd8574, %fd8573, %fd8571, 0d3EFA01997C89EB71;
	fma.rn.f64 	%fd8575, %fd8574, %fd8571, 0d3F2A01A014761F65;
	fma.rn.f64 	%fd8576, %fd8575, %fd8571, 0d3F56C16C1852B7AF;
	fma.rn.f64 	%fd8577, %fd8576, %fd8571, 0d3F81111111122322;
	fma.rn.f64 	%fd8578, %fd8577, %fd8571, 0d3FA55555555502A1;
	fma.rn.f64 	%fd8579, %fd8578, %fd8571, 0d3FC5555555555511;
	fma.rn.f64 	%fd8580, %fd8579, %fd8571, 0d3FE000000000000B;
	fma.rn.f64 	%fd8581, %fd8580, %fd8571, 0d3FF0000000000000;
	fma.rn.f64 	%fd8582, %fd8581, %fd8571, 0d3FF0000000000000;
	{
	.reg .b32 %temp; 
	mov.b64 	{%r610, %temp}, %fd8582;
	}
	{
	.reg .b32 %temp; 
	mov.b64 	{%temp, %r611}, %fd8582;
	}
	shl.b32 	%r3015, %r609, 20;
	add.s32 	%r3016, %r3015, %r611;
	mov.b64 	%fd32674, {%r610, %r3016};
	{
	.reg .b32 %temp; 
	mov.b64 	{%temp, %r3017}, %fd1270;
	}
	mov.b32 	%f246, %r3017;
	abs.f32 	%f122, %f246;
	setp.lt.f32 	%p997, %f122, 0f4086232B;
	@%p997 bra 	$L__BB1_839;
	setp.lt.f64 	%p998, %fd1270, 0d0000000000000000;
	add.f64 	%fd8583, %fd1270, 0d7FF0000000000000;
	selp.f64 	%fd32674, 0d0000000000000000, %fd8583, %p998;
	setp.geu.f32 	%p999, %f122, 0f40874800;
	@%p999 bra 	$L__BB1_839;
	shr.u32 	%r3018, %r609, 31;
	add.s32 	%r3019, %r609, %r3018;
	shr.s32 	%r3020, %r3019, 1;
	shl.b32 	%r3021, %r3020, 20;
	add.s32 	%r3022, %r611, %r3021;
	mov.b64 	%fd8584, {%r610, %r3022};
	sub.s32 	%r3023, %r609, %r3020;
	shl.b32 	%r3024, %r3023, 20;
	add.s32 	%r3025, %r3024, 1072693248;
	mov.b32 	%r3026, 0;
	mov.b64 	%fd8585, {%r3026, %r3025};
	mul.f64 	%fd32674, %fd8585, %fd8584;
$L__BB1_839:
	mul.f64 	%fd1275, %fd32674, 0d3D4ABD78AFDF63C8;
	mov.f64 	%fd8586, 0dC0C0EA8000000000;
	div.rn.f64 	%fd1276, %fd8586, %fd7;
	fma.rn.f64 	%fd8587, %fd1276, 0d3FF71547652B82FE, 0d4338000000000000;
	{
	.reg .b32 %temp; 
	mov.b64 	{%r612, %temp}, %fd8587;
	}
	mov.f64 	%fd8588, 0dC338000000000000;
	add.rn.f64 	%fd8589, %fd8587, %fd8588;
	fma.rn.f64 	%fd8590, %fd8589, 0dBFE62E42FEFA39EF, %fd1276;
	fma.rn.f64 	%fd8591, %fd8589, 0dBC7ABC9E3B39803F, %fd8590;
	fma.rn.f64 	%fd8592, %fd8591, 0d3E5ADE1569CE2BDF, 0d3E928AF3FCA213EA;
	fma.rn.f64 	%fd8593, %fd8592, %fd8591, 0d3EC71DEE62401315;
	fma.rn.f64 	%fd8594, %fd8593, %fd8591, 0d3EFA01997C89EB71;
	fma.rn.f64 	%fd8595, %fd8594, %fd8591, 0d3F2A01A014761F65;
	fma.rn.f64 	%fd8596, %fd8595, %fd8591, 0d3F56C16C1852B7AF;
	fma.rn.f64 	%fd8597, %fd8596, %fd8591, 0d3F81111111122322;
	fma.rn.f64 	%fd8598, %fd8597, %fd8591, 0d3FA55555555502A1;
	fma.rn.f64 	%fd8599, %fd8598, %fd8591, 0d3FC5555555555511;
	fma.rn.f64 	%fd8600, %fd8599, %fd8591, 0d3FE000000000000B;
	fma.rn.f64 	%fd8601, %fd8600, %fd8591, 0d3FF0000000000000;
	fma.rn.f64 	%fd8602, %fd8601, %fd8591, 0d3FF0000000000000;
	{
	.reg .b32 %temp; 
	mov.b64 	{%r613, %temp}, %fd8602;
	}
	{
	.reg .b32 %temp; 
	mov.b64 	{%temp, %r614}, %fd8602;
	}
	shl.b32 	%r3027, %r612, 20;
	add.s32 	%r3028, %r3027, %r614;
	mov.b64 	%fd32675, {%r613, %r3028};
	{
	.reg .b32 %temp; 
	mov.b64 	{%temp, %r3029}, %fd1276;
	}
	mov.b32 	%f247, %r3029;
	abs.f32 	%f123, %f247;
	setp.lt.f32 	%p1000, %f123, 0f4086232B;
	@%p1000 bra 	$L__BB1_842;
	setp.lt.f64 	%p1001, %fd1276, 0d0000000000000000;
	add.f64 	%fd8603, %fd1276, 0d7FF0000000000000;
	selp.f64 	%fd32675, 0d0000000000000000, %fd8603, %p1001;
	setp.geu.f32 	%p1002, %f123, 0f40874800;
	@%p1002 bra 	$L__BB1_842;
	shr.u32 	%r3030, %r612, 31;
	add.s32 	%r3031, %r612, %r3030;
	shr.s32 	%r3032, %r3031, 1;
	shl.b32 	%r3033, %r3032, 20;
	add.s32 	%r3034, %r614, %r3033;
	mov.b64 	%fd8604, {%r613, %r3034};
	sub.s32 	%r3035, %r612, %r3032;
	shl.b32 	%r3036, %r3035, 20;
	add.s32 	%r3037, %r3036, 1072693248;
	mov.b32 	%r3038, 0;
	mov.b64 	%fd8605, {%r3038, %r3037};
	mul.f64 	%fd32675, %fd8605, %fd8604;
$L__BB1_842:
	mul.f64 	%fd1281, %fd32675, 0d42B05EF39B200000;
	mov.f64 	%fd8606, 0dC0A2A40000000000;
	div.rn.f64 	%fd1282, %fd8606, %fd7;
	fma.rn.f64 	%fd8607, %fd1282, 0d3FF71547652B82FE, 0d4338000000000000;
	{
	.reg .b32 %temp; 
	mov.b64 	{%r615, %temp}, %fd8607;
	}
	mov.f64 	%fd8608, 0dC338000000000000;
	add.rn.f64 	%fd8609, %fd8607, %fd8608;
	fma.rn.f64 	%fd8610, %fd8609, 0dBFE62E42FEFA39EF, %fd1282;
	fma.rn.f64 	%fd8611, %fd8609, 0dBC7ABC9E3B39803F, %fd8610;
	fma.rn.f64 	%fd8612, %fd8611, 0d3E5ADE1569CE2BDF, 0d3E928AF3FCA213EA;
	fma.rn.f64 	%fd8613, %fd8612, %fd8611, 0d3EC71DEE62401315;
	fma.rn.f64 	%fd8614, %fd8613, %fd8611, 0d3EFA01997C89EB71;
	fma.rn.f64 	%fd8615, %fd8614, %fd8611, 0d3F2A01A014761F65;
	fma.rn.f64 	%fd8616, %fd8615, %fd8611, 0d3F56C16C1852B7AF;
	fma.rn.f64 	%fd8617, %fd8616, %fd8611, 0d3F81111111122322;
	fma.rn.f64 	%fd8618, %fd8617, %fd8611, 0d3FA55555555502A1;
	fma.rn.f64 	%fd8619, %fd8618, %fd8611, 0d3FC5555555555511;
	fma.rn.f64 	%fd8620, %fd8619, %fd8611, 0d3FE000000000000B;
	fma.rn.f64 	%fd8621, %fd8620, %fd8611, 0d3FF0000000000000;
	fma.rn.f64 	%fd8622, %fd8621, %fd8611, 0d3FF0000000000000;
	{
	.reg .b32 %temp; 
	mov.b64 	{%r616, %temp}, %fd8622;
	}
	{
	.reg .b32 %temp; 
	mov.b64 	{%temp, %r617}, %fd8622;
	}
	shl.b32 	%r3039, %r615, 20;
	add.s32 	%r3040, %r3039, %r617;
	mov.b64 	%fd32676, {%r616, %r3040};
	{
	.reg .b32 %temp; 
	mov.b64 	{%temp, %r3041}, %fd1282;
	}
	mov.b32 	%f248, %r3041;
	abs.f32 	%f124, %f248;
	setp.lt.f32 	%p1003, %f124, 0f4086232B;
	@%p1003 bra 	$L__BB1_845;
	setp.lt.f64 	%p1004, %fd1282, 0d0000000000000000;
	add.f64 	%fd8623, %fd1282, 0d7FF0000000000000;
	selp.f64 	%fd32676, 0d0000000000000000, %fd8623, %p1004;
	setp.geu.f32 	%p1005, %f124, 0f40874800;
	@%p1005 bra 	$L__BB1_845;
	shr.u32 	%r3042, %r615, 31;
	add.s32 	%r3043, %r615, %r3042;
	shr.s32 	%r3044, %r3043, 1;
	shl.b32 	%r3045, %r3044, 20;
	add.s32 	%r3046, %r617, %r3045;
	mov.b64 	%fd8624, {%r616, %r3046};
	sub.s32 	%r3047, %r615, %r3044;
	shl.b32 	%r3048, %r3047, 20;
	add.s32 	%r3049, %r3048, 1072693248;
	mov.b32 	%r3050, 0;
	mov.b64 	%fd8625, {%r3050, %r3049};
	mul.f64 	%fd32676, %fd8625, %fd8624;
$L__BB1_845:
	ld.param.u32 	%r3220, [_Z15Rosenbrock_ros3PdddS_PiiiiiddddddddPKdS2_S2_S2_S2_S2_S2_S2_i_param_25];
	ld.param.u64 	%rd551, [_Z15Rosenbrock_ros3PdddS_PiiiiiddddddddPKdS2_S2_S2_S2_S2_S2_S2_i_param_21];
	ld.param.u64 	%rd549, [_Z15Rosenbrock_ros3PdddS_PiiiiiddddddddPKdS2_S2_S2_S2_S2_S2_S2_i_param_20];
	ld.param.u64 	%rd548, [_Z15Rosenbrock_ros3PdddS_PiiiiiddddddddPKdS2_S2_S2_S2_S2_S2_S2_i_param_19];
	ld.param.f64 	%fd32408, [_Z15Rosenbrock_ros3PdddS_PiiiiiddddddddPKdS2_S2_S2_S2_S2_S2_S2_i_param_16];
	ld.param.f64 	%fd32403, [_Z15Rosenbrock_ros3PdddS_PiiiiiddddddddPKdS2_S2_S2_S2_S2_S2_S2_i_param_11];
	ld.param.f64 	%fd32401, [_Z15Rosenbrock_ros3PdddS_PiiiiiddddddddPKdS2_S2_S2_S2_S2_S2_S2_i_param_10];
	ld.param.f64 	%fd32817, [_Z15Rosenbrock_ros3PdddS_PiiiiiddddddddPKdS2_S2_S2_S2_S2_S2_S2_i_param_1];
	shl.b32 	%r3052, %r3220, 3;
	mov.u32 	%r3053, %ctaid.x;
	mov.u32 	%r3054, %ntid.x;
	mov.u32 	%r3055, %tid.x;
	mad.lo.s32 	%r3056, %r3053, %r3054, %r3055;
	add.s32 	%r3057, %r3052, %r3056;
	add.s32 	%r3058, %r3057, %r3220;
	shl.b32 	%r3059, %r3220, 1;
	add.s32 	%r3060, %r3058, %r3059;
	shl.b32 	%r3061, %r3220, 2;
	add.s32 	%r3062, %r3060, %r3061;
	add.s32 	%r3063, %r3062, %r3220;
	add.s32 	%r3064, %r3061, %r3063;
	add.s32 	%r3065, %r3064, %r3220;
	add.s32 	%r3066, %r3065, %r3059;
	add.s32 	%r3067, %r3066, %r3220;
	add.s32 	%r3068, %r3061, %r3067;
	add.s32 	%r3069, %r3068, %r3220;
	add.s32 	%r3070, %r3069, %r3220;
	add.s32 	%r3071, %r3070, %r3220;
	add.s32 	%r3072, %r3071, %r3220;
	shl.b32 	%r3073, %r3220, 4;
	add.s32 	%r3074, %r3073, %r3072;
	add.s32 	%r3075, %r3052, %r3074;
	add.s32 	%r3076, %r3061, %r3075;
	add.s32 	%r3077, %r3076, %r3220;
	add.s32 	%r3078, %r3077, %r3220;
	cvta.to.global.u64 	%rd217, %rd548;
	and.b32  	%r3079, %r749, 2146435072;
	setp.eq.s32 	%p1006, %r3079, 1062207488;
	add.s32 	%r3080, %r3052, %r3078;
	add.s32 	%r3081, %r3080, %r3220;
	add.s32 	%r3082, %r3061, %r3078;
	add.s32 	%r3083, %r3061, %r3074;
	add.s32 	%r3084, %r3083, %r3059;
	add.s32 	%r3085, %r3061, %r3072;
	add.s32 	%r3086, %r3085, %r3059;
	mul.f64 	%fd1287, %fd32676, 0d3DD8BD2FDDA89128;
	cvta.to.global.u64 	%rd218, %rd551;
	mul.wide.s32 	%rd219, %r3056, 8;
	add.s64 	%rd220, %rd218, %rd219;
	ld.global.nc.f64 	%fd8628, [%rd220];
	add.s32 	%r3087, %r3056, %r3059;
	mul.wide.s32 	%rd221, %r3087, 8;
	add.s64 	%rd222, %rd218, %rd221;
	ld.global.nc.f64 	%fd1288, [%rd222];
	mul.wide.s32 	%rd223, %r3220, 8;
	add.s64 	%rd224, %rd220, %rd223;
	ld.global.nc.f64 	%fd1289, [%rd224];
	mul.wide.s32 	%rd225, %r3084, 8;
	add.s64 	%rd226, %rd218, %rd225;
	ld.global.nc.f64 	%fd1290, [%rd226];
	add.s64 	%rd227, %rd222, %rd223;
	ld.global.nc.f64 	%fd1291, [%rd227];
	add.s64 	%rd228, %rd226, %rd223;
	ld.global.nc.f64 	%fd1292, [%rd228];
	add.s64 	%rd229, %rd227, %rd223;
	ld.global.nc.f64 	%fd1293, [%rd229];
	add.s64 	%rd230, %rd228, %rd223;
	ld.global.nc.f64 	%fd1294, [%rd230];
	add.s64 	%rd231, %rd229, %rd223;
	ld.global.nc.f64 	%fd1295, [%rd231];
	add.s64 	%rd232, %rd231, %rd223;
	ld.global.nc.f64 	%fd1296, [%rd232];
	add.s64 	%rd233, %rd232, %rd223;
	ld.global.nc.f64 	%fd1297, [%rd233];
	mul.wide.s32 	%rd234, %r3060, 8;
	add.s64 	%rd235, %rd218, %rd234;
	ld.global.nc.f64 	%fd1298, [%rd235];
	add.s64 	%rd236, %rd233, %rd223;
	ld.global.nc.f64 	%fd1299, [%rd236];
	add.s64 	%rd237, %rd236, %rd223;
	ld.global.nc.f64 	%fd1300, [%rd237];
	add.s64 	%rd238, %rd235, %rd223;
	ld.global.nc.f64 	%fd1301, [%rd238];
	add.s64 	%rd239, %rd238, %rd223;
	ld.global.nc.f64 	%fd1302, [%rd239];
	add.s64 	%rd240, %rd239, %rd223;
	ld.global.nc.f64 	%fd1303, [%rd240];
	add.s64 	%rd241, %rd230, %rd223;
	ld.global.nc.f64 	%fd8629, [%rd241];
	mul.wide.s32 	%rd242, %r3081, 8;
	add.s64 	%rd243, %rd218, %rd242;
	ld.global.nc.f64 	%fd1304, [%rd243];
	mul.wide.s32 	%rd244, %r3063, 8;
	add.s64 	%rd245, %rd218, %rd244;
	ld.global.nc.f64 	%fd1305, [%rd245];
	add.s64 	%rd246, %rd240, %rd223;
	ld.global.nc.f64 	%fd1306, [%rd246];
	add.s64 	%rd247, %rd237, %rd223;
	ld.global.nc.f64 	%fd1307, [%rd247];
	add.s64 	%rd248, %rd245, %rd223;
	ld.global.nc.f64 	%fd1308, [%rd248];
	add.s64 	%rd249, %rd248, %rd223;
	ld.global.nc.f64 	%fd1309, [%rd249];
	mul.f64 	%fd1359, %fd1309, 0dC001333333333333;
	mul.wide.s32 	%rd250, %r3067, 8;
	add.s64 	%rd251, %rd218, %rd250;
	ld.global.nc.f64 	%fd1310, [%rd251];
	mul.wide.s32 	%rd252, %r3065, 8;
	add.s64 	%rd253, %rd218, %rd252;
	ld.global.nc.f64 	%fd1311, [%rd253];
	mul.wide.s32 	%rd254, %r3064, 8;
	add.s64 	%rd255, %rd218, %rd254;
	ld.global.nc.f64 	%fd1312, [%rd255];
	add.s64 	%rd256, %rd241, %rd223;
	ld.global.nc.f64 	%fd1313, [%rd256];
	add.s64 	%rd257, %rd249, %rd223;
	ld.global.nc.f64 	%fd1314, [%rd257];
	mul.wide.s32 	%rd258, %r3066, 8;
	add.s64 	%rd259, %rd218, %rd258;
	ld.global.nc.f64 	%fd1315, [%rd259];
	add.s64 	%rd260, %rd253, %rd223;
	ld.global.nc.f64 	%fd1316, [%rd260];
	mul.wide.s32 	%rd261, %r3082, 8;
	add.s64 	%rd262, %rd218, %rd261;
	ld.global.nc.f64 	%fd1317, [%rd262];
	mul.wide.s32 	%rd263, %r3072, 8;
	add.s64 	%rd264, %rd218, %rd263;
	ld.global.nc.f64 	%fd1318, [%rd264];
	mul.wide.s32 	%rd265, %r3071, 8;
	add.s64 	%rd266, %rd218, %rd265;
	ld.global.nc.f64 	%fd1319, [%rd266];
	add.s64 	%rd267, %rd264, %rd223;
	ld.global.nc.f64 	%fd1320, [%rd267];
	add.s64 	%rd268, %rd267, %rd223;
	ld.global.nc.f64 	%fd1321, [%rd268];
	add.s64 	%rd269, %rd268, %rd223;
	ld.global.nc.f64 	%fd1322, [%rd269];
	mul.wide.s32 	%rd270, %r3070, 8;
	add.s64 	%rd271, %rd218, %rd270;
	ld.global.nc.f64 	%fd1323, [%rd271];
	add.s64 	%rd272, %rd251, %rd223;
	ld.global.nc.f64 	%fd1324, [%rd272];
	add.s64 	%rd273, %rd272, %rd223;
	ld.global.nc.f64 	%fd1325, [%rd273];
	mul.wide.s32 	%rd274, %r3069, 8;
	add.s64 	%rd275, %rd218, %rd274;
	ld.global.nc.f64 	%fd1326, [%rd275];
	mul.wide.s32 	%rd276, %r3068, 8;
	add.s64 	%rd277, %rd218, %rd276;
	ld.global.nc.f64 	%fd1327, [%rd277];
	add.s64 	%rd278, %rd269, %rd223;
	ld.global.nc.f64 	%fd1328, [%rd278];
	mul.wide.s32 	%rd279, %r3078, 8;
	add.s64 	%rd280, %rd218, %rd279;
	ld.global.nc.f64 	%fd1329, [%rd280];
	add.s64 	%rd281, %rd280, %rd223;
	ld.global.nc.f64 	%fd1330, [%rd281];
	mul.wide.s32 	%rd282, %r3086, 8;
	add.s64 	%rd283, %rd218, %rd282;
	ld.global.nc.f64 	%fd1331, [%rd283];
	add.s64 	%rd284, %rd273, %rd223;
	ld.global.nc.f64 	%fd1332, [%rd284];
	add.s64 	%rd285, %rd278, %rd223;
	ld.global.nc.f64 	%fd1333, [%rd285];
	mul.wide.s32 	%rd286, %r3077, 8;
	add.s64 	%rd287, %rd218, %rd286;
	ld.global.nc.f64 	%fd1334, [%rd287];
	add.s64 	%rd288, %rd256, %rd223;
	ld.global.nc.f64 	%fd1335, [%rd288];
	add.s64 	%rd289, %rd288, %rd223;
	ld.global.nc.f64 	%fd1336, [%rd289];
	add.s64 	%rd290, %rd283, %rd223;
	ld.global.nc.f64 	%fd1337, [%rd290];
	add.s64 	%rd291, %rd217, %rd219;
	ld.global.nc.f64 	%fd1338, [%rd291];
	cvta.to.global.u64 	%rd292, %rd549;
	add.s64 	%rd293, %rd292, %rd219;
	ld.global.nc.f64 	%fd1339, [%rd293];
	add.s64 	%rd294, %rd291, %rd223;
	ld.global.nc.f64 	%fd1340, [%rd294];
	add.s64 	%rd295, %rd294, %rd223;
	ld.global.nc.f64 	%fd1341, [%rd295];
	add.s64 	%rd296, %rd295, %rd223;
	ld.global.nc.f64 	%fd1342, [%rd296];
	add.s64 	%rd297, %rd296, %rd223;
	ld.global.nc.f64 	%fd1343, [%rd297];
	mul.wide.s32 	%rd298, %r3058, 8;
	add.s64 	%rd299, %rd217, %rd298;
	ld.global.nc.f64 	%fd1344, [%rd299];
	add.s64 	%rd300, %rd299, %rd223;
	ld.global.nc.f64 	%fd1345, [%rd300];
	add.s64 	%rd301, %rd297, %rd223;
	ld.global.nc.f64 	%fd1346, [%rd301];
	add.s64 	%rd302, %rd301, %rd223;
	ld.global.nc.f64 	%fd1347, [%rd302];
	add.s64 	%rd303, %rd302, %rd223;
	ld.global.nc.f64 	%fd1348, [%rd303];
	add.s64 	%rd304, %rd303, %rd223;
	ld.global.nc.f64 	%fd1349, [%rd304];
	mul.f64 	%fd1350, %fd32502, 0d3DD3EDBBE4560327;
	mul.f64 	%fd1351, %fd32502, 0d3DC974254D4E6EAA;
	min.f64 	%fd8630, %fd32403, %fd32401;
	abs.f64 	%fd8631, %fd8630;
	mul.f64 	%fd8632, %fd32408, 0d4024000000000000;
	setp.gtu.f64 	%p1007, %fd8631, %fd8632;
	selp.f64 	%fd32816, %fd8630, 0d3EE4F8B588E368F1, %p1007;
	sqrt.rn.f64 	%fd1353, %fd32408;
	neg.f64 	%fd1354, %fd1326;
	neg.f64 	%fd1355, %fd1333;
	neg.f64 	%fd1356, %fd1331;
	neg.f64 	%fd1357, %fd1337;
	neg.f64 	%fd1358, %fd231;
	neg.f64 	%fd8633, %fd954;
	sub.f64 	%fd1360, %fd8633, %fd1311;
	neg.f64 	%fd1361, %fd1315;
	neg.f64 	%fd1362, %fd1312;
	neg.f64 	%fd1363, %fd532;
	neg.f64 	%fd1364, %fd1281;
	neg.f64 	%fd8634, %fd448;
	sub.f64 	%fd1365, %fd8634, %fd1297;
	neg.f64 	%fd1366, %fd1031;
	and.b32  	%r3088, %r749, 2147483647;
	setp.ne.s32 	%p1008, %r3088, 1071644672;
	and.pred  	%p1, %p1006, %p1008;
	mov.f64 	%fd8635, 0d3FD5555555555555;
	{
	.reg .b32 %temp; 
	mov.b64 	{%temp, %r618}, %fd8635;
	}
	and.b32  	%r3089, %r618, 2146435072;
	setp.eq.s32 	%p1009, %r3089, 1127219200;
	and.b32  	%r3090, %r618, 2147483647;
	setp.ne.s32 	%p1010, %r3090, 1071644672;
	and.pred  	%p2, %p1009, %p1010;
	mul.f64 	%fd8636, %fd8628, %fd4;
	mul.f64 	%fd1367, %fd8629, %fd6;
	fma.rn.f64 	%fd1368, %fd8628, %fd4, %fd8636;
	mul.f64 	%fd8637, %fd304, %fd4;
	mul.f64 	%fd8638, %fd313, %fd4;
	mul.f64 	%fd8639, %fd356, %fd4;
	mul.f64 	%fd8640, %fd398, %fd4;
	neg.f64 	%fd1369, %fd8640;
	neg.f64 	%fd1370, %fd8637;
	neg.f64 	%fd1371, %fd8639;
	neg.f64 	%fd1372, %fd8638;
	mov.f64 	%fd32818, 0d0000000000000000;
	mov.b32 	%r3290, 0;
	mov.u32 	%r3291, %r3290;
	mov.u32 	%r3298, %r3290;
	mov.u32 	%r3299, %r3290;
	mov.u32 	%r3300, %r3290;
	mov.u32 	%r3301, %r3290;
$L__BB1_846:
	mov.f64 	%fd1512, %fd32816;
	ld.param.f64 	%fd32394, [_Z15Rosenbrock_ros3PdddS_PiiiiiddddddddPKdS2_S2_S2_S2_S2_S2_S2_i_param_2];
	ld.param.f64 	%fd32392, [_Z15Rosenbrock_ros3PdddS_PiiiiiddddddddPKdS2_S2_S2_S2_S2_S2_S2_i_param_1];
	setp.ltu.f64 	%p1011, %fd32394, %fd32392;
	@%p1011 bra 	$L__BB1_927;
	ld.param.f64 	%fd32409, [_Z15Rosenbrock_ros3PdddS_PiiiiiddddddddPKdS2_S2_S2_S2_S2_S2_S2_i_param_16];
	ld.param.f64 	%fd32395, [_Z15Rosenbrock_ros3PdddS_PiiiiiddddddddPKdS2_S2_S2_S2_S2_S2_S2_i_param_2];
	sub.f64 	%fd8641, %fd32817, %fd32395;
	add.f64 	%fd8642, %fd32409, %fd8641;
	setp.gtu.f64 	%p1012, %fd8642, 0d0000000000000000;
	@%p1012 bra 	$L__BB1_928;
	ld.param.f64 	%fd32410, [_Z15Rosenbrock_ros3PdddS_PiiiiiddddddddPKdS2_S2_S2_S2_S2_S2_S2_i_param_16];
	ld.param.u32 	%r3217, [_Z15Rosenbrock_ros3PdddS_PiiiiiddddddddPKdS2_S2_S2_S2_S2_S2_S2_i_param_8];
	setp.gt.s32 	%p1013, %r3298, %r3217;
	setp.le.f64 	%p1014, %fd1512, %fd32410;
	or.pred  	%p1015, %p1013, %p1014;
	@%p1015 bra 	$L__BB1_928;
$L__BB1_849:
	ld.param.u32 	%r3212, [_Z15Rosenbrock_ros3PdddS_PiiiiiddddddddPKdS2_S2_S2_S2_S2_S2_S2_i_param_5];
	setp.ne.s32 	%p1021, %r3212, 0;
	add.s32 	%r3297, %r3290, 1;
	ld.local.f64 	%fd1515, [%rd2+960];
	mul.f64 	%fd8784, %fd304, %fd1515;
	mul.f64 	%fd8785, %fd8784, %fd4;
	ld.local.f64 	%fd1516, [%rd2+1048];
	mul.f64 	%fd8786, %fd313, %fd1516;
	mul.f64 	%fd8787, %fd4, %fd8786;
	mul.f64 	%fd8788, %fd1515, 0d3DE07E1FE91B0B70;
	ld.local.f64 	%fd1517, [%rd2+992];
	mul.f64 	%fd8789, %fd8788, %fd1517;
	mul.f64 	%fd8790, %fd319, %fd1517;
	mul.f64 	%fd8791, %fd8790, %fd1516;
	ld.local.f64 	%fd8792, [%rd2+976];
	mul.f64 	%fd8793, %fd356, %fd8792;
	mul.f64 	%fd8794, %fd8793, %fd4;
	mul.f64 	%fd1518, %fd362, %fd8792;
	mul.f64 	%fd8795, %fd1518, %fd1517;
	ld.local.f64 	%fd8796, [%rd2+776];
	mul.f64 	%fd1519, %fd8796, 0d3DE07E1FE91B0B70;
	mul.f64 	%fd8797, %fd1519, %fd1515;
	ld.local.f64 	%fd1520, [%rd2+1008];
	mul.f64 	%fd8798, %fd368, %fd1520;
	mul.f64 	%fd8799, %fd8798, %fd1516;
	mul.f64 	%fd8800, %fd211, %fd1517;
	mul.f64 	%fd1521, %fd1520, %fd8800;
	mul.f64 	%fd1522, %fd374, %fd8796;
	mul.f64 	%fd8801, %fd1520, %fd1522;
	mul.f64 	%fd8802, %fd380, %fd1516;
	ld.local.f64 	%fd1523, [%rd2+1096];
	mul.f64 	%fd8803, %fd8802, %fd1523;
	mul.f64 	%fd8804, %fd217, %fd1517;
	mul.f64 	%fd1524, %fd1523, %fd8804;
	mul.f64 	%fd1525, %fd8792, 0d3DD3CA8CB153A753;
	mul.f64 	%fd8805, %fd1523, %fd1525;
	mul.f64 	%fd1526, %fd8792, 0d3D9E58B5986F33C4;
	mul.f64 	%fd8806, %fd1526, %fd1523;
	mul.f64 	%fd1527, %fd8792, 0d3D7C25C268497682;
	mul.f64 	%fd8807, %fd1527, %fd1523;
	mul.f64 	%fd8808, %fd386, %fd1520;
	mul.f64 	%fd8809, %fd1523, %fd8808;
	mul.f64 	%fd8810, %fd25, %fd1523;
	mul.f64 	%fd8811, %fd1523, %fd8810;
	mul.f64 	%fd8812, %fd392, %fd1515;
	ld.local.f64 	%fd1528, [%rd2+1024];
	mul.f64 	%fd1529, %fd8812, %fd1528;
	ld.local.f64 	%fd8813, [%rd2+704];
	mul.f64 	%fd1530, %fd8813, 0d3D7FAA7AB552A552;
	mul.f64 	%fd8814, %fd1530, %fd1520;
	ld.local.f64 	%fd8815, [%rd2+472];
	mul.f64 	%fd8816, %fd398, %fd8815;
	mul.f64 	%fd8817, %fd8816, %fd4;
	mul.f64 	%fd8818, %fd399, %fd1515;
	mul.f64 	%fd8819, %fd8818, %fd5;
	ld.local.f64 	%fd8820, [%rd2+480];
	mul.f64 	%fd1531, %fd405, %fd8820;
	mul.f64 	%fd8821, %fd1531, %fd1515;
	mul.f64 	%fd1532, %fd406, %fd8820;
	mul.f64 	%fd8822, %fd1532, %fd1515;
	mul.f64 	%fd8823, %fd412, %fd1517;
	ld.local.f64 	%fd1533, [%rd2+1064];
	mul.f64 	%fd8824, %fd8823, %fd1533;
	mul.f64 	%fd1534, %fd418, %fd8815;
	mul.f64 	%fd8825, %fd1533, %fd1534;
	mul.f64 	%fd8826, %fd424, %fd1516;
	ld.local.f64 	%fd1535, [%rd2+1080];
	mul.f64 	%fd8827, %fd8826, %fd1535;
	mul.f64 	%fd8828, %fd430, %fd1517;
	mul.f64 	%fd8829, %fd1535, %fd8828;
	mul.f64 	%fd1536, %fd436, %fd8815;
	mul.f64 	%fd8830, %fd1536, %fd1535;
	mul.f64 	%fd8831, %fd442, %fd1533;
	ld.local.f64 	%fd1537, [%rd2+1088];
	mul.f64 	%fd8832, %fd8831, %fd1537;
	mul.f64 	%fd8833, %fd64, %fd1535;
	mul.f64 	%fd8834, %fd1537, %fd8833;
	ld.local.f64 	%fd8835, [%rd2+664];
	mul.f64 	%fd8836, %fd448, %fd8835;
	mul.f64 	%fd8837, %fd485, %fd1520;
	mul.f64 	%fd8838, %fd8837, %fd1533;
	mul.f64 	%fd8839, %fd491, %fd1533;
	mul.f64 	%fd1538, %fd8839, %fd1523;
	mul.f64 	%fd8840, %fd520, %fd1520;
	mul.f64 	%fd8841, %fd8840, %fd1535;
	mul.f64 	%fd8842, %fd101, %fd1535;
	mul.f64 	%fd8843, %fd8842, %fd1523;
	mul.f64 	%fd8844, %fd1537, 0d3D8EC94CA210599E;
	mul.f64 	%fd8845, %fd1523, %fd8844;
	ld.local.f64 	%fd8846, [%rd2+608];
	mul.f64 	%fd1539, %fd526, %fd8846;
	mul.f64 	%fd8847, %fd1539, %fd1520;
	ld.local.f64 	%fd8848, [%rd2+808];
	mul.f64 	%fd1540, %fd118, %fd8848;
	mul.f64 	%fd8849, %fd1520, %fd1540;
	ld.local.f64 	%fd8850, [%rd2+584];
	mul.f64 	%fd8851, %fd532, %fd8850;
	mul.f64 	%fd1541, %fd538, %fd8850;
	mul.f64 	%fd8852, %fd1541, %fd1520;
	ld.local.f64 	%fd8853, [%rd2+376];
	mul.f64 	%fd1542, %fd544, %fd8853;
	mul.f64 	%fd1543, %fd1520, %fd1542;
	ld.local.f64 	%fd8854, [%rd2+736];
	mul.f64 	%fd1544, %fd550, %fd8854;
	mul.f64 	%fd8855, %fd1544, %fd1517;
	mul.f64 	%fd1545, %fd563, %fd8854;
	mul.f64 	%fd8856, %fd1545, %fd1523;
	mul.f64 	%fd1546, %fd575, %fd8854;
	mul.f64 	%fd8857, %fd1523, %fd1546;
	mul.f64 	%fd1547, %fd584, %fd8854;
	mul.f64 	%fd8858, %fd1547, %fd1533;
	mul.f64 	%fd1548, %fd585, %fd8854;
	mul.f64 	%fd8859, %fd1548, %fd1533;
	mul.f64 	%fd1549, %fd592, %fd8854;
	mul.f64 	%fd8860, %fd1549, %fd1535;
	mul.f64 	%fd1550, %fd593, %fd8854;
	mul.f64 	%fd8861, %fd1535, %fd1550;
	ld.local.f64 	%fd8862, [%rd2+672];
	mul.f64 	%fd1551, %fd8862, 0d3D0B05876E5B0120;
	mul.f64 	%fd8863, %fd1551, %fd1517;
	mul.f64 	%fd8864, %fd8862, 0d4094500000000000;
	ld.local.f64 	%fd1552, [%rd2+696];
	mul.f64 	%fd8865, %fd599, %fd1552;
	mul.f64 	%fd8866, %fd8865, %fd1520;
	ld.local.f64 	%fd8867, [%rd2+560];
	mul.f64 	%fd1553, %fd600, %fd8867;
	mul.f64 	%fd8868, %fd1553, %fd1552;
	mul.f64 	%fd8869, %fd606, %fd1552;
	mul.f64 	%fd8870, %fd8869, %fd1535;
	mul.f64 	%fd1554, %fd8867, 0d3D7D33F9B299048D;
	mul.f64 	%fd8871, %fd1554, %fd1520;
	ld.local.f64 	%fd8872, [%rd2+488];
	mul.f64 	%fd1555, %fd612, %fd8872;
	mul.f64 	%fd8873, %fd1520, %fd1555;
	mul.f64 	%fd8874, %fd618, %fd1552;
	mul.f64 	%fd8875, %fd8874, %fd4;
	ld.local.f64 	%fd8876, [%rd2+784];
	mul.f64 	%fd1556, %fd8876, 0d3DE80D43DE9CC603;
	mul.f64 	%fd8877, %fd1556, %fd1515;
	mul.f64 	%fd1557, %fd632, %fd8876;
	mul.f64 	%fd8878, %fd1557, %fd1520;
	ld.local.f64 	%fd8879, [%rd2+712];
	mul.f64 	%fd1558, %fd638, %fd8879;
	mul.f64 	%fd8880, %fd1520, %fd1558;
	ld.local.f64 	%fd1559, [%rd2+1000];
	mul.f64 	%fd8881, %fd644, %fd1559;
	mul.f64 	%fd8882, %fd8881, %fd1523;
	mul.f64 	%fd8883, %fd649, %fd1559;
	mul.f64 	%fd1560, %fd8883, %fd1533;
	mul.f64 	%fd8884, %fd1559, 0d3D76DEADF4BBB049;
	mul.f64 	%fd8885, %fd8884, %fd1537;
	mul.f64 	%fd8886, %fd661, %fd1559;
	mul.f64 	%fd8887, %fd1559, %fd8886;
	mul.f64 	%fd8888, %fd667, %fd1559;
	mul.f64 	%fd8889, %fd1559, %fd8888;
	ld.local.f64 	%fd8890, [%rd2+832];
	mul.f64 	%fd1561, %fd298, %fd8890;
	mul.f64 	%fd8891, %fd1561, %fd1520;
	mul.f64 	%fd8892, %fd673, %fd1520;
	ld.local.f64 	%fd1562, [%rd2+1040];
	mul.f64 	%fd8893, %fd8892, %fd1562;
	mul.f64 	%fd8894, %fd679, %fd1562;
	mul.f64 	%fd8895, %fd8894, %fd1537;
	ld.local.f64 	%fd8896, [%rd2+760];
	mul.f64 	%fd1563, %fd680, %fd8896;
	mul.f64 	%fd8897, %fd1563, %fd1520;
	ld.local.f64 	%fd8898, [%rd2+624];
	mul.f64 	%fd1564, %fd8898, 0d3D5C25C268497682;
	mul.f64 	%fd8899, %fd1520, %fd1564;
	ld.local.f64 	%fd8900, [%rd2+384];
	mul.f64 	%fd1565, %fd686, %fd8900;
	mul.f64 	%fd1566, %fd1565, %fd1520;
	ld.local.f64 	%fd8901, [%rd2+824];
	mul.f64 	%fd1567, %fd692, %fd8901;
	mul.f64 	%fd8902, %fd1567, %fd1517;
	mul.f64 	%fd1568, %fd729, %fd8901;
	mul.f64 	%fd8903, %fd1568, %fd1520;
	ld.local.f64 	%fd8904, [%rd2+936];
	mul.f64 	%fd1569, %fd735, %fd8904;
	mul.f64 	%fd8905, %fd1569, %fd1523;
	mul.f64 	%fd1570, %fd741, %fd8904;
	mul.f64 	%fd8906, %fd1570, %fd1533;
	mul.f64 	%fd1571, %fd8904, 0d3D843B23BAF4CD2D;
	mul.f64 	%fd8907, %fd1571, %fd1537;
	mul.f64 	%fd1572, %fd747, %fd8904;
	mul.f64 	%fd8908, %fd1572, %fd1559;
	ld.local.f64 	%fd8909, [%rd2+568];
	mul.f64 	%fd1573, %fd298, %fd8909;
	mul.f64 	%fd8910, %fd1573, %fd1520;
	ld.local.f64 	%fd8911, [%rd2+952];
	mul.f64 	%fd1574, %fd748, %fd8911;
	mul.f64 	%fd8912, %fd1520, %fd1574;
	mul.f64 	%fd1575, %fd749, %fd8911;
	mul.f64 	%fd8913, %fd1575, %fd1537;
	ld.local.f64 	%fd8914, [%rd2+592];
	mul.f64 	%fd1576, %fd755, %fd8914;
	mul.f64 	%fd8915, %fd1576, %fd1520;
	ld.local.f64 	%fd1577, [%rd2+968];
	mul.f64 	%fd8916, %fd767, %fd1577;
	mul.f64 	%fd8917, %fd8916, %fd1523;
	mul.f64 	%fd8918, %fd773, %fd1577;
	mul.f64 	%fd8919, %fd8918, %fd1523;
	mul.f64 	%fd8920, %fd774, %fd1577;
	mul.f64 	%fd8921, %fd8920, %fd1533;
	mul.f64 	%fd8922, %fd268, %fd1577;
	mul.f64 	%fd8923, %fd8922, %fd1535;
	mul.f64 	%fd8924, %fd1577, 0d3D919799812DEA11;
	mul.f64 	%fd8925, %fd8924, %fd1537;
	mul.f64 	%fd8926, %fd780, %fd1577;
	mul.f64 	%fd8927, %fd8926, %fd1559;
	mul.f64 	%fd8928, %fd781, %fd1577;
	mul.f64 	%fd8929, %fd8928, %fd1559;
	mul.f64 	%fd1578, %fd787, %fd8904;
	mul.f64 	%fd8930, %fd1578, %fd1577;
	mul.f64 	%fd8931, %fd788, %fd1577;
	mul.f64 	%fd8932, %fd1577, %fd8931;
	ld.local.f64 	%fd8933, [%rd2+504];
	mul.f64 	%fd8934, %fd298, 0d3FE3333333333333;
	mul.f64 	%fd1579, %fd8934, %fd8933;
	mul.f64 	%fd8935, %fd1579, %fd1520;
	ld.local.f64 	%fd8936, [%rd2+464];
	mul.f64 	%fd1580, %fd789, %fd8936;
	mul.f64 	%fd8937, %fd1520, %fd1580;
	ld.local.f64 	%fd8938, [%rd2+616];
	mul.f64 	%fd1581, %fd795, %fd8938;
	mul.f64 	%fd8939, %fd1581, %fd1520;
	mul.f64 	%fd8940, %fd274, %fd8938;
	ld.local.f64 	%fd8941, [%rd2+392];
	mul.f64 	%fd1582, %fd801, %fd8941;
	mul.f64 	%fd1583, %fd1520, %fd1582;
	ld.local.f64 	%fd8942, [%rd2+856];
	mul.f64 	%fd1584, %fd802, %fd8942;
	mul.f64 	%fd8943, %fd1584, %fd1517;
	mul.f64 	%fd1585, %fd832, %fd8942;
	mul.f64 	%fd8944, %fd1585, %fd1520;
	mul.f64 	%fd1586, %fd838, %fd8942;
	mul.f64 	%fd8945, %fd1586, %fd1537;
	ld.local.f64 	%fd8946, [%rd2+744];
	mul.f64 	%fd1587, %fd292, %fd8946;
	mul.f64 	%fd8947, %fd1587, %fd1523;
	mul.f64 	%fd1588, %fd286, %fd8946;
	mul.f64 	%fd8948, %fd1588, %fd1533;
	mul.f64 	%fd1589, %fd280, %fd8946;
	mul.f64 	%fd8949, %fd1589, %fd1559;
	ld.local.f64 	%fd8950, [%rd2+552];
	mul.f64 	%fd1590, %fd298, %fd8950;
	mul.f64 	%fd8951, %fd1590, %fd1520;
	ld.local.f64 	%fd8952, [%rd2+920];
	mul.f64 	%fd1591, %fd844, %fd8952;
	mul.f64 	%fd8953, %fd1591, %fd1523;
	mul.f64 	%fd1592, %fd845, %fd8952;
	mul.f64 	%fd8954, %fd1592, %fd1533;
	ld.local.f64 	%fd8955, [%rd2+536];
	mul.f64 	%fd1593, %fd846, %fd8955;
	mul.f64 	%fd8956, %fd1593, %fd1520;
	ld.local.f64 	%fd8957, [%rd2+688];
	mul.f64 	%fd1594, %fd852, %fd8957;
	mul.f64 	%fd8958, %fd1520, %fd1594;
	ld.local.f64 	%fd8959, [%rd2+752];
	mul.f64 	%fd1595, %fd853, %fd8959;
	mul.f64 	%fd8960, %fd1595, %fd1523;
	mul.f64 	%fd1596, %fd854, %fd8959;
	mul.f64 	%fd8961, %fd1596, %fd1533;
	mul.f64 	%fd1597, %fd855, %fd8959;
	mul.f64 	%fd8962, %fd1597, %fd1559;
	ld.local.f64 	%fd8963, [%rd2+576];
	mul.f64 	%fd1598, %fd298, %fd8963;
	mul.f64 	%fd8964, %fd1598, %fd1520;
	ld.local.f64 	%fd8965, [%rd2+864];
	mul.f64 	%fd1599, %fd861, %fd8965;
	mul.f64 	%fd8966, %fd1520, %fd1599;
	ld.local.f64 	%fd8967, [%rd2+768];
	mul.f64 	%fd1600, %fd867, %fd8967;
	mul.f64 	%fd8968, %fd1600, %fd1520;
	ld.local.f64 	%fd8969, [%rd2+496];
	mul.f64 	%fd1601, %fd873, %fd8969;
	mul.f64 	%fd8970, %fd1520, %fd1601;
	ld.local.f64 	%fd8971, [%rd2+320];
	mul.f64 	%fd1602, %fd879, %fd8971;
	mul.f64 	%fd1603, %fd1602, %fd1520;
	ld.local.f64 	%fd8972, [%rd2+816];
	mul.f64 	%fd1604, %fd280, %fd8972;
	mul.f64 	%fd8973, %fd1604, %fd1559;
	mul.f64 	%fd1605, %fd292, %fd8972;
	mul.f64 	%fd8974, %fd1605, %fd1523;
	mul.f64 	%fd1606, %fd286, %fd8972;
	mul.f64 	%fd8975, %fd1606, %fd1533;
	ld.local.f64 	%fd8976, [%rd2+632];
	mul.f64 	%fd1607, %fd298, %fd8976;
	mul.f64 	%fd8977, %fd1607, %fd1520;
	ld.local.f64 	%fd8978, [%rd2+880];
	mul.f64 	%fd1608, %fd890, %fd8978;
	mul.f64 	%fd8979, %fd1608, %fd1517;
	mul.f64 	%fd1609, %fd901, %fd8978;
	mul.f64 	%fd8980, %fd1609, %fd1520;
	ld.local.f64 	%fd1610, [%rd2+904];
	mul.f64 	%fd8981, %fd902, %fd1610;
	mul.f64 	%fd8982, %fd8981, %fd1523;
	mul.f64 	%fd8983, %fd903, %fd1610;
	mul.f64 	%fd8984, %fd8983, %fd1533;
	mul.f64 	%fd8985, %fd268, 0d3FD0000000000000;
	mul.f64 	%fd8986, %fd8985, %fd1610;
	mul.f64 	%fd8987, %fd8986, %fd1535;
	mul.f64 	%fd8988, %fd1610, 0d3D819799812DEA11;
	mul.f64 	%fd8989, %fd8988, %fd1559;
	mul.f64 	%fd8990, %fd1610, %fd8988;
	ld.local.f64 	%fd8991, [%rd2+656];
	mul.f64 	%fd1611, %fd8991, 0d3DC07E1FE91B0B70;
	mul.f64 	%fd8992, %fd1611, %fd1520;
	ld.local.f64 	%fd8993, [%rd2+680];
	mul.f64 	%fd1612, %fd909, %fd8993;
	mul.f64 	%fd8994, %fd1520, %fd1612;
	ld.local.f64 	%fd8995, [%rd2+792];
	mul.f64 	%fd1613, %fd292, %fd8995;
	mul.f64 	%fd8996, %fd1613, %fd1523;
	mul.f64 	%fd1614, %fd286, %fd8995;
	mul.f64 	%fd8997, %fd1614, %fd1533;
	ld.local.f64 	%fd8998, [%rd2+544];
	mul.f64 	%fd1615, %fd298, %fd8998;
	mul.f64 	%fd8999, %fd1615, %fd1520;
	ld.local.f64 	%fd9000, [%rd2+888];
	mul.f64 	%fd1616, %fd9000, 0d3D7DE81E8ECE0DEA;
	mul.f64 	%fd9001, %fd1520, %fd1616;
	ld.local.f64 	%fd9002, [%rd2+512];
	mul.f64 	%fd1617, %fd9002, 0d3DC19799812DEA11;
	mul.f64 	%fd9003, %fd1617, %fd1520;
	mul.f64 	%fd9004, %fd274, %fd9002;
	ld.local.f64 	%fd9005, [%rd2+848];
	mul.f64 	%fd1618, %fd915, %fd9005;
	mul.f64 	%fd9006, %fd1618, %fd1517;
	mul.f64 	%fd1619, %fd921, %fd9005;
	mul.f64 	%fd9007, %fd1619, %fd1520;
	mul.f64 	%fd1620, %fd927, %fd9005;
	mul.f64 	%fd9008, %fd1620, %fd1537;
	ld.local.f64 	%fd1621, [%rd2+872];
	mul.f64 	%fd9009, %fd928, %fd1621;
	mul.f64 	%fd9010, %fd9009, %fd1523;
	mul.f64 	%fd9011, %fd903, %fd1621;
	mul.f64 	%fd9012, %fd9011, %fd1533;
	mul.f64 	%fd9013, %fd1621, 0d3D819799812DEA11;
	mul.f64 	%fd9014, %fd9013, %fd1559;
	mul.f64 	%fd9015, %fd1621, %fd9013;
	ld.local.f64 	%fd9016, [%rd2+528];
	mul.f64 	%fd1622, %fd9016, 0d3DDB7CDFD9D7BDBB;
	mul.f64 	%fd9017, %fd1622, %fd1520;
	ld.local.f64 	%fd9018, [%rd2+728];
	mul.f64 	%fd1623, %fd9018, 0d3DAC965971EA9C5C;
	mul.f64 	%fd9019, %fd1520, %fd1623;
	mul.f64 	%fd9020, %fd934, %fd1517;
	ld.local.f64 	%fd1624, [%rd2+1016];
	mul.f64 	%fd9021, %fd9020, %fd1624;
	mul.f64 	%fd9022, %fd935, %fd1516;
	ld.local.f64 	%fd1625, [%rd2+1072];
	mul.f64 	%fd9023, %fd9022, %fd1625;
	mul.f64 	%fd9024, %fd941, %fd1625;
	mul.f64 	%fd9025, %fd1625, %fd9024;
	mul.f64 	%fd9026, %fd942, %fd1625;
	mul.f64 	%fd9027, %fd1625, %fd9026;
	mul.f64 	%fd9028, %fd948, %fd1625;
	mul.f64 	%fd9029, %fd9028, %fd1625;
	mul.f64 	%fd9030, %fd155, %fd1625;
	mul.f64 	%fd9031, %fd1625, %fd9030;
	ld.local.f64 	%fd9032, [%rd2+312];
	mul.f64 	%fd9033, %fd954, %fd9032;
	mul.f64 	%fd1626, %fd960, %fd8796;
	mul.f64 	%fd9034, %fd1626, %fd1624;
	mov.f64 	%fd9035, 0d3DC83073119F21D8;
	sub.f64 	%fd9036, %fd9035, %fd966;
	mul.f64 	%fd9037, %fd9036, %fd1624;
	mul.f64 	%fd9038, %fd9037, %fd1523;
	mul.f64 	%fd9039, %fd966, %fd1624;
	mul.f64 	%fd9040, %fd9039, %fd1523;
	mul.f64 	%fd1627, %fd972, %fd8813;
	mul.f64 	%fd9041, %fd1627, %fd1624;
	mul.f64 	%fd9042, %fd973, %fd1520;
	mul.f64 	%fd9043, %fd9042, %fd1625;
	mul.f64 	%fd9044, %fd979, %fd1625;
	mul.f64 	%fd9045, %fd9044, %fd1523;
	mul.f64 	%fd9046, %fd980, %fd1520;
	ld.local.f64 	%fd1628, [%rd2+1104];
	mul.f64 	%fd9047, %fd9046, %fd1628;
	ld.local.f64 	%fd9048, [%rd2+896];
	mul.f64 	%fd1629, %fd981, %fd9048;
	mul.f64 	%fd9049, %fd1629, %fd1520;
	mul.f64 	%fd9050, %fd987, %fd1533;
	mul.f64 	%fd9051, %fd9050, %fd1625;
	mul.f64 	%fd9052, %fd1025, %fd1625;
	mul.f64 	%fd9053, %fd9052, %fd1535;
	ld.local.f64 	%fd9054, [%rd2+928];
	mul.f64 	%fd9055, %fd1031, %fd9054;
	mul.f64 	%fd1630, %fd1037, %fd9054;
	mul.f64 	%fd9056, %fd1630, %fd1516;
	mul.f64 	%fd1631, %fd1043, %fd9054;
	mul.f64 	%fd9057, %fd1631, %fd1624;
	mul.f64 	%fd1632, %fd1049, %fd8876;
	mul.f64 	%fd9058, %fd1624, %fd1632;
	mul.f64 	%fd9059, %fd1055, %fd1624;
	mul.f64 	%fd9060, %fd9059, %fd1562;
	mul.f64 	%fd1633, %fd8890, 0d3DD037C1831653C8;
	mul.f64 	%fd9061, %fd1633, %fd1624;
	mul.f64 	%fd9062, %fd1061, %fd1559;
	mul.f64 	%fd9063, %fd9062, %fd1625;
	ld.local.f64 	%fd9064, [%rd2+328];
	mul.f64 	%fd1634, %fd9064, 0d3DF6AD6BE0852FBA;
	mul.f64 	%fd9065, %fd1634, %fd1515;
	ld.local.f64 	%fd9066, [%rd2+600];
	mul.f64 	%fd1635, %fd9066, 0d3DE6AD6BE0852FBA;
	mul.f64 	%fd9067, %fd1515, %fd1635;
	mul.f64 	%fd1636, %fd1067, %fd9066;
	mul.f64 	%fd9068, %fd1636, %fd1520;
	ld.local.f64 	%fd9069, [%rd2+456];
	mul.f64 	%fd1637, %fd9069, 0d3DF65575E0FF4A28;
	mul.f64 	%fd9070, %fd1637, %fd1515;
	mul.f64 	%fd1638, %fd1073, %fd9069;
	mul.f64 	%fd9071, %fd1638, %fd1520;
	mul.f64 	%fd1639, %fd1111, %fd8901;
	mul.f64 	%fd9072, %fd1639, %fd1624;
	mul.f64 	%fd1640, %fd8911, 0d3DD5FD7FE1796495;
	mul.f64 	%fd9073, %fd1624, %fd1640;
	ld.local.f64 	%fd9074, [%rd2+336];
	mul.f64 	%fd1641, %fd9074, 0d3DE33DCFE54A3803;
	mul.f64 	%fd9075, %fd1641, %fd1515;
	ld.local.f64 	%fd9076, [%rd2+344];
	mul.f64 	%fd1642, %fd9076, 0d3DEF9C67D41E8097;
	mul.f64 	%fd9077, %fd1515, %fd1642;
	mul.f64 	%fd9078, %fd1117, %fd1517;
	ld.local.f64 	%fd1643, [%rd2+1032];
	mul.f64 	%fd9079, %fd9078, %fd1643;
	mul.f64 	%fd9080, %fd1123, %fd1516;
	ld.local.f64 	%fd1644, [%rd2+1056];
	mul.f64 	%fd9081, %fd9080, %fd1644;
	mul.f64 	%fd9082, %fd1644, 0d3D87BFDC07FDFBFD;
	mul.f64 	%fd9083, %fd1644, %fd9082;
	mul.f64 	%fd9084, %fd1129, %fd1644;
	mul.f64 	%fd9085, %fd1644, %fd9084;
	mul.f64 	%fd9086, %fd1135, %fd1643;
	mul.f64 	%fd9087, %fd9086, %fd1523;
	mul.f64 	%fd9088, %fd1136, %fd1644;
	mul.f64 	%fd9089, %fd1523, %fd9088;
	ld.local.f64 	%fd1645, [%rd2+984];
	mul.f64 	%fd9090, %fd1142, %fd1645;
	mul.f64 	%fd9091, %fd9090, %fd1520;
	ld.local.f64 	%fd9092, [%rd2+944];
	mul.f64 	%fd1646, %fd1148, %fd9092;
	mul.f64 	%fd9093, %fd1646, %fd1516;
	ld.local.f64 	%fd9094, [%rd2+800];
	mul.f64 	%fd1647, %fd1154, %fd9094;
	mul.f64 	%fd9095, %fd1647, %fd1520;
	ld.local.f64 	%fd9096, [%rd2+840];
	mul.f64 	%fd1648, %fd9096, 0d3DCAF0230DCE4E6A;
	mul.f64 	%fd9097, %fd1648, %fd1643;
	mul.f64 	%fd9098, %fd1160, %fd1644;
	mul.f64 	%fd9099, %fd9098, %fd1533;
	mul.f64 	%fd9100, %fd193, %fd1644;
	mul.f64 	%fd9101, %fd9100, %fd1535;
	mul.f64 	%fd9102, %fd1166, %fd9096;
	mul.f64 	%fd9103, %fd1172, %fd1643;
	mul.f64 	%fd9104, %fd9103, %fd1562;
	mul.f64 	%fd1649, %fd1178, %fd8890;
	mul.f64 	%fd9105, %fd1643, %fd1649;
	mul.f64 	%fd9106, %fd1559, 0d3D923B5DEC46DB4F;
	mul.f64 	%fd9107, %fd9106, %fd1644;
	mul.f64 	%fd9108, %fd1559, 0d3D7B590CE26A48F5;
	mul.f64 	%fd9109, %fd9108, %fd1644;
	ld.local.f64 	%fd9110, [%rd2+424];
	mul.f64 	%fd1650, %fd1184, %fd9110;
	mul.f64 	%fd9111, %fd1650, %fd1520;
	mul.f64 	%fd1651, %fd1195, %fd8901;
	mul.f64 	%fd9112, %fd1651, %fd1643;
	mul.f64 	%fd1652, %fd1201, %fd8911;
	mul.f64 	%fd9113, %fd1643, %fd1652;
	ld.local.f64 	%fd9114, [%rd2+360];
	mul.f64 	%fd1653, %fd1207, %fd9114;
	mul.f64 	%fd9115, %fd1653, %fd1520;
	ld.local.f64 	%fd9116, [%rd2+352];
	mul.f64 	%fd1654, %fd1213, %fd9116;
	mul.f64 	%fd9117, %fd1520, %fd1654;
	ld.local.f64 	%fd9118, [%rd2+720];
	mul.f64 	%fd1655, %fd9118, 0d3CEDE7661723DBB3;
	mul.f64 	%fd9119, %fd1655, %fd1643;
	ld.local.f64 	%fd9120, [%rd2+640];
	mul.f64 	%fd1656, %fd9120, 0d3CD3D0DAC864DEB1;
	mul.f64 	%fd9121, %fd1643, %fd1656;
	mul.f64 	%fd1657, %fd1219, %fd9094;
	mul.f64 	%fd9122, %fd1657, %fd1624;
	mul.f64 	%fd9123, %fd1225, %fd1644;
	mul.f64 	%fd9124, %fd9123, %fd1625;
	mul.f64 	%fd9125, %fd1226, %fd1644;
	mul.f64 	%fd9126, %fd9125, %fd1625;
	mul.f64 	%fd9127, %fd1227, %fd1644;
	mul.f64 	%fd9128, %fd9127, %fd1625;
	mul.f64 	%fd1658, %fd9118, 0d3DAFE2C63A23383F;
	mul.f64 	%fd9129, %fd1658, %fd1624;
	ld.local.f64 	%fd9130, [%rd2+432];
	mul.f64 	%fd1659, %fd1213, %fd9130;
	mul.f64 	%fd9131, %fd1659, %fd1520;
	ld.local.f64 	%fd9132, [%rd2+440];
	mul.f64 	%fd1660, %fd1213, %fd9132;
	mul.f64 	%fd9133, %fd1520, %fd1660;
	ld.local.f64 	%fd9134, [%rd2+416];
	mul.f64 	%fd1661, %fd1233, %fd9134;
	mul.f64 	%fd9135, %fd1661, %fd1520;
	ld.local.f64 	%fd9136, [%rd2+448];
	mul.f64 	%fd1662, %fd1263, %fd9136;
	mul.f64 	%fd1663, %fd1520, %fd1662;
	ld.local.f64 	%fd9137, [%rd2+912];
	mul.f64 	%fd1664, %fd1269, %fd9137;
	mul.f64 	%fd9138, %fd1664, %fd1520;
	mul.f64 	%fd1665, %fd205, %fd9137;
	mul.f64 	%fd9139, %fd1665, %fd1520;
	mul.f64 	%fd1666, %fd1275, %fd9137;
	mul.f64 	%fd9140, %fd1666, %fd1537;
	ld.local.f64 	%fd9141, [%rd2+520];
	mul.f64 	%fd1667, %fd9141, 0d3DDB7CDFD9D7BDBB;
	mul.f64 	%fd9142, %fd1667, %fd1520;
	ld.local.f64 	%fd9143, [%rd2+648];
	mul.f64 	%fd9144, %fd1281, %fd9143;
	mul.f64 	%fd1668, %fd9143, 0d3D551C51CE3718E1;
	mul.f64 	%fd9145, %fd1668, %fd1517;
	ld.local.f64 	%fd9146, [%rd2+368];
	mul.f64 	%fd1669, %fd9146, 0d3DCB7CDFD9D7BDBB;
	mul.f64 	%fd9147, %fd1669, %fd1523;
	mul.f64 	%fd1670, %fd9137, 0d3DF6AD6BE0852FBA;
	mul.f64 	%fd9148, %fd1670, %fd1624;
	mul.f64 	%fd1671, %fd1287, %fd9137;
	mul.f64 	%fd9149, %fd1671, %fd1643;
	mul.f64 	%fd1672, %fd9137, 0d3D5EF655D91D9BF5;
	mul.f64 	%fd9150, %fd1672, %fd1644;
	mul.f64 	%fd9151, %fd1288, %fd1517;
	mul.f64 	%fd9152, %fd1289, %fd1517;
	mul.f64 	%fd9153, %fd1290, %fd1528;
	mul.f64 	%fd9154, %fd1291, %fd8813;
	mul.f64 	%fd9155, %fd1292, %fd8820;
	mul.f64 	%fd9156, %fd1293, %fd1535;
	mul.f64 	%fd9157, %fd1294, %fd1533;
	mul.f64 	%fd9158, %fd1295, %fd1537;
	mul.f64 	%fd9159, %fd1296, %fd1537;
	mul.f64 	%fd9160, %fd1297, %fd8835;
	mul.f64 	%fd9161, %fd1298, %fd8846;
	mul.f64 	%fd9162, %fd1299, %fd8848;
	mul.f64 	%fd9163, %fd1300, %fd8850;
	mul.f64 	%fd9164, %fd1301, %fd8890;
	mul.f64 	%fd9165, %fd1302, %fd1562;
	mul.f64 	%fd9166, %fd1303, %fd1562;
	mul.f64 	%fd9167, %fd1304, %fd8876;
	mul.f64 	%fd9168, %fd1301, %fd8909;
	mul.f64 	%fd9169, %fd1305, %fd8911;
	mul.f64 	%fd9170, %fd1306, %fd8933;
	mul.f64 	%fd9171, %fd1303, 0d3FC851EB851EB852;
	mul.f64 	%fd9172, %fd9171, %fd8936;
	mul.f64 	%fd9173, %fd1307, %fd8938;
	mul.f64 	%fd9174, %fd1301, %fd8950;
	mul.f64 	%fd9175, %fd1308, %fd8957;
	mul.f64 	%fd9176, %fd1303, 0d3FB2F1A9FBE76C8B;
	mul.f64 	%fd9177, %fd9176, %fd8965;
	mul.f64 	%fd9178, %fd1309, %fd8967;
	mul.f64 	%fd9179, %fd1301, %fd8963;
	mul.f64 	%fd9180, %fd1307, 0d400D99999999999A;
	mul.f64 	%fd9181, %fd9180, %fd8969;
	mul.f64 	%fd9182, %fd1301, %fd8976;
	mul.f64 	%fd9183, %fd1302, 0d3F9374BC6A7EF9DB;
	fma.rn.f64 	%fd9184, %fd1309, 0d3F8EB851EB851EB8, %fd9183;
	mul.f64 	%fd9185, %fd9184, %fd8978;
	mul.f64 	%fd9186, %fd1301, %fd8991;
	mul.f64 	%fd9187, %fd1303, 0d3FDAE147AE147AE1;
	mul.f64 	%fd9188, %fd9187, %fd8993;
	mul.f64 	%fd9189, %fd1301, %fd8998;
	ld.local.f64 	%fd9190, [%rd2+304];
	mul.f64 	%fd9191, %fd1309, 0d4001333333333333;
	mul.f64 	%fd9192, %fd9191, %fd9190;
	mul.f64 	%fd9193, %fd9180, %fd9000;
	mul.f64 	%fd9194, %fd1307, %fd9002;
	mul.f64 	%fd9195, %fd1301, %fd9016;
	mul.f64 	%fd9196, %fd9180, %fd9018;
	mul.f64 	%fd9197, %fd1310, %fd9120;
	mul.f64 	%fd9198, %fd1311, %fd9032;
	ld.local.f64 	%fd9199, [%rd2+408];
	mul.f64 	%fd9200, %fd1312, %fd9199;
	mul.f64 	%fd9201, %fd1313, %fd1628;
	mul.f64 	%fd9202, %fd1314, %fd9048;
	ld.local.f64 	%fd9203, [%rd2+400];
	mul.f64 	%fd9204, %fd1315, %fd9203;
	mul.f64 	%fd9205, %fd1316, %fd9054;
	mul.f64 	%fd9206, %fd1317, %fd9054;
	mul.f64 	%fd9207, %fd1318, %fd9066;
	mul.f64 	%fd9208, %fd1319, %fd9064;
	mul.f64 	%fd9209, %fd1320, %fd9069;
	mul.f64 	%fd9210, %fd1321, %fd9076;
	mul.f64 	%fd9211, %fd1322, %fd9074;
	mul.f64 	%fd9212, %fd1323, %fd9094;
	mul.f64 	%fd9213, %fd1324, %fd1644;
	mul.f64 	%fd9214, %fd1325, %fd9092;
	ld.local.f64 	%fd9215, [%rd2];
	mul.f64 	%fd1673, %fd1326, %fd9215;
	mul.f64 	%fd9216, %fd1327, %fd9096;
	mul.f64 	%fd9217, %fd1328, %fd9110;
	mul.f64 	%fd9218, %fd1329, %fd9116;
	mul.f64 	%fd9219, %fd1330, %fd9114;
	ld.local.f64 	%fd9220, [%rd2+16];
	mul.f64 	%fd1674, %fd1331, %fd9220;
	mul.f64 	%fd9221, %fd1332, %fd9118;
	ld.local.f64 	%fd9222, [%rd2+8];
	mul.f64 	%fd1675, %fd1333, %fd9222;
	mul.f64 	%fd9223, %fd1334, %fd9134;
	mul.f64 	%fd9224, %fd1335, %fd9130;
	mul.f64 	%fd9225, %fd1336, %fd9132;
	ld.local.f64 	%fd9226, [%rd2+24];
	mul.f64 	%fd1676, %fd1337, %fd9226;
	mul.f64 	%fd1677, %fd1338, %fd8835;
	mul.f64 	%fd9227, %fd1677, %fd1528;
	mul.f64 	%fd9228, %fd1339, %fd8835;
	mul.f64 	%fd1678, %fd1340, %fd9048;
	mul.f64 	%fd9229, %fd1678, %fd1628;
	mul.f64 	%fd1679, %fd1341, %fd9054;
	mul.f64 	%fd9230, %fd1628, %fd1679;
	mul.f64 	%fd1680, %fd1342, %fd9054;
	mul.f64 	%fd9231, %fd1680, %fd1528;
	mul.f64 	%fd1681, %fd1343, %fd8835;
	mul.f64 	%fd9232, %fd1681, %fd1628;
	mul.f64 	%fd1682, %fd1344, %fd9092;
	mul.f64 	%fd9233, %fd1682, %fd1645;
	mul.f64 	%fd1683, %fd1345, %fd9096;
	mul.f64 	%fd9234, %fd1683, %fd1528;
	mul.f64 	%fd1684, %fd1346, %fd9054;
	mul.f64 	%fd9235, %fd1684, %fd1645;
	mul.f64 	%fd1685, %fd1347, %fd9096;
	mul.f64 	%fd9236, %fd1685, %fd1628;
	mul.f64 	%fd1686, %fd1348, %fd9048;
	mul.f64 	%fd9237, %fd1686, %fd1645;
	mul.f64 	%fd1687, %fd1349, %fd9092;
	mul.f64 	%fd9238, %fd1687, %fd1628;
	ld.local.f64 	%fd9239, [%rd2+32];
	mul.f64 	%fd1688, %fd231, %fd9239;
	ld.local.f64 	%fd1689, [%rd2+120];
	mul.f64 	%fd9240, %fd1689, 0d3DEF9C67D41E8097;
	mul.f64 	%fd9241, %fd1321, %fd1689;
	ld.local.f64 	%fd1690, [%rd2+128];
	mul.f64 	%fd9242, %fd1690, 0d3DE33DCFE54A3803;
	mul.f64 	%fd9243, %fd1322, %fd1690;
	ld.local.f64 	%fd1691, [%rd2+136];
	mul.f64 	%fd9244, %fd1350, %fd1691;
	mul.f64 	%fd9245, %fd1351, %fd1691;
	mul.f64 	%fd9246, %fd9245, %fd1515;
	mul.f64 	%fd9247, %fd1292, %fd1691;
	ld.local.f64 	%fd1692, [%rd2+144];
	mul.f64 	%fd9248, %fd1692, 0dBDF49DA7E361CE4C;
	mul.f64 	%fd9249, %fd1073, %fd1692;
	mul.f64 	%fd9250, %fd9249, %fd1520;
	mul.f64 	%fd9251, %fd1320, %fd1692;
	ld.local.f64 	%fd9252, [%rd2+40];
	mul.f64 	%fd1693, %fd1333, %fd9252;
	ld.local.f64 	%fd9253, [%rd2+48];
	mul.f64 	%fd1694, %fd1331, %fd9253;
	neg.f64 	%fd1695, %fd1673;
	neg.f64 	%fd1696, %fd1675;
	neg.f64 	%fd1697, %fd1674;
	neg.f64 	%fd1698, %fd1676;
	neg.f64 	%fd1699, %fd1688;
	neg.f64 	%fd1700, %fd1693;
	neg.f64 	%fd1701, %fd1694;
	fma.rn.f64 	%fd9254, %fd9067, 0d3FECCCCCCCCCCCCD, %fd9065;
	add.f64 	%fd9255, %fd9068, %fd9254;
	fma.rn.f64 	%fd9256, %fd9070, 0d4000000000000000, %fd9255;
	fma.rn.f64 	%fd9257, %fd9071, 0d4000000000000000, %fd9256;
	add.f64 	%fd9258, %fd9257, %fd9075;
	add.f64 	%fd9259, %fd9258, %fd9077;
	add.f64 	%fd9260, %fd9259, %fd9111;
	add.f64 	%fd9261, %fd9260, %fd9115;
	add.f64 	%fd9262, %fd9261, %fd9117;
	add.f64 	%fd9263, %fd9262, %fd9131;
	add.f64 	%fd9264, %fd9263, %fd9133;
	add.f64 	%fd9265, %fd9264, %fd9135;
	add.f64 	%fd9266, %fd9265, %fd9208;
	fma.rn.f64 	%fd9267, %fd9209, 0d4000000000000000, %fd9266;
	add.f64 	%fd9268, %fd9210, %fd9267;
	add.f64 	%fd9269, %fd9211, %fd9268;
	add.f64 	%fd9270, %fd9269, %fd9218;
	add.f64 	%fd9271, %fd9270, %fd9219;
	add.f64 	%fd9272, %fd9271, %fd1674;
	add.f64 	%fd9273, %fd9272, %fd1675;
	add.f64 	%fd9274, %fd9273, %fd9223;
	add.f64 	%fd9275, %fd9274, %fd9224;
	add.f64 	%fd1702, %fd9275, %fd9225;
	fma.rn.f64 	%fd9276, %fd9075, 0d4000000000000000, %fd9077;
	add.f64 	%fd9277, %fd9276, %fd9210;
	fma.rn.f64 	%fd9278, %fd9211, 0d4000000000000000, %fd9277;
	fma.rn.f64 	%fd9279, %fd1674, 0d4008000000000000, %fd9278;
	fma.rn.f64 	%fd1703, %fd1675, 0d4000000000000000, %fd9279;
	add.f64 	%fd9280, %fd9131, %fd9131;
	fma.rn.f64 	%fd9281, %fd9067, 0d3FB70A3D70A3D70A, %fd9280;
	add.f64 	%fd9282, %fd9281, %fd9133;
	add.f64 	%fd9283, %fd9282, %fd9135;
	fma.rn.f64 	%fd9284, %fd9210, 0d4000000000000000, %fd9283;
	add.f64 	%fd1704, %fd9211, %fd9284;
	fma.rn.f64 	%fd1705, %fd9142, 0d3FD999999999999A, %fd9147;
	add.f64 	%fd1706, %fd9228, %fd9228;
	add.f64 	%fd9285, %fd9241, %fd9243;
	add.f64 	%fd9286, %fd9285, %fd9246;
	add.f64 	%fd9287, %fd9247, %fd9286;
	add.f64 	%fd9288, %fd9251, %fd9287;
	add.f64 	%fd9289, %fd9288, %fd1693;
	add.f64 	%fd1707, %fd9289, %fd1694;
	neg.f64 	%fd1708, %fd1515;
	mul.f64 	%fd9290, %fd9240, %fd1708;
	sub.f64 	%fd1709, %fd9290, %fd9241;
	mul.f64 	%fd9291, %fd9242, %fd1708;
	sub.f64 	%fd1710, %fd9291, %fd9243;
	mul.f64 	%fd9292, %fd9244, %fd1708;
	sub.f64 	%fd9293, %fd9292, %fd9246;
	sub.f64 	%fd1711, %fd9293, %fd9247;
	mul.f64 	%fd9294, %fd9248, %fd1515;
	sub.f64 	%fd9295, %fd9294, %fd9250;
	sub.f64 	%fd1712, %fd9295, %fd9251;
	add.f64 	%fd9296, %fd8791, %fd8791;
	fma.rn.f64 	%fd9297, %fd8789, 0d4000000000000000, %fd9296;
	add.f64 	%fd9298, %fd9297, %fd8795;
	add.f64 	%fd9299, %fd9298, %fd8797;
	add.f64 	%fd9300, %fd9299, %fd8799;
	add.f64 	%fd9301, %fd9300, %fd1521;
	add.f64 	%fd9302, %fd9301, %fd8803;
	add.f64 	%fd9303, %fd9302, %fd1524;
	add.f64 	%fd9304, %fd9303, %fd1529;
	add.f64 	%fd9305, %fd9304, %fd8821;
	add.f64 	%fd9306, %fd8822, %fd9305;
	fma.rn.f64 	%fd9307, %fd8827, 0d4000000000000000, %fd9306;
	add.f64 	%fd9308, %fd9307, %fd8845;
	add.f64 	%fd9309, %fd9308, %fd8855;
	add.f64 	%fd9310, %fd9309, %fd8860;
	add.f64 	%fd9311, %fd9310, %fd8861;
	add.f64 	%fd9312, %fd9311, %fd8863;
	add.f64 	%fd9313, %fd9312, %fd8870;
	add.f64 	%fd9314, %fd9313, %fd8877;
	add.f64 	%fd9315, %fd9314, %fd8885;
	add.f64 	%fd9316, %fd9315, %fd8895;
	add.f64 	%fd9317, %fd9316, %fd8902;
	add.f64 	%fd9318, %fd9317, %fd8907;
	add.f64 	%fd9319, %fd9318, %fd8913;
	add.f64 	%fd9320, %fd9319, %fd8925;
	add.f64 	%fd9321, %fd9320, %fd8943;
	add.f64 	%fd9322, %fd9321, %fd8945;
	add.f64 	%fd9323, %fd9322, %fd8979;
	add.f64 	%fd9324, %fd9323, %fd9006;
	add.f64 	%fd9325, %fd9324, %fd9008;
	fma.rn.f64 	%fd9326, %fd9023, 0d4000000000000000, %fd9325;
	fma.rn.f64 	%fd9327, %fd1625, %fd9024, %fd9025;
	add.f64 	%fd9328, %fd9326, %fd9327;
	add.f64 	%fd9329, %fd9027, %fd9027;
	add.f64 	%fd9330, %fd9329, %fd9328;
	add.f64 	%fd9331, %fd9029, %fd9330;
	add.f64 	%fd9332, %fd9331, %fd9043;
	add.f64 	%fd9333, %fd9332, %fd9063;
	add.f64 	%fd9334, %fd9333, %fd9067;
	add.f64 	%fd9335, %fd9334, %fd9070;
	fma.rn.f64 	%fd9336, %fd9081, 0d4000000000000000, %fd9335;
	add.f64 	%fd9337, %fd9083, %fd9083;
	add.f64 	%fd9338, %fd9336, %fd9337;
	add.f64 	%fd9339, %fd9085, %fd9085;
	add.f64 	%fd9340, %fd9339, %fd9338;
	add.f64 	%fd9341, %fd9340, %fd9093;
	add.f64 	%fd9342, %fd9341, %fd9109;
	add.f64 	%fd9343, %fd9342, %fd9124;
	fma.rn.f64 	%fd9344, %fd9126, 0d4000000000000000, %fd9343;
	fma.rn.f64 	%fd9345, %fd9128, 0d4000000000000000, %fd9344;
	fma.rn.f64 	%fd9346, %fd9159, 0d4000000000000000, %fd9345;
	fma.rn.f64 	%fd9347, %fd9198, 0d4000000000000000, %fd9346;
	add.f64 	%fd9348, %fd9347, %fd9202;
	add.f64 	%fd9349, %fd9348, %fd9214;
	add.f64 	%fd9350, %fd9349, %fd9227;
	fma.rn.f64 	%fd9351, %fd9228, 0d4008000000000000, %fd9350;
	add.f64 	%fd9352, %fd9351, %fd9229;
	add.f64 	%fd9353, %fd9352, %fd9230;
	fma.rn.f64 	%fd9354, %fd9232, 0d4000000000000000, %fd9353;
	add.f64 	%fd9355, %fd9354, %fd9233;
	add.f64 	%fd9356, %fd9355, %fd9235;
	add.f64 	%fd9357, %fd9356, %fd9236;
	add.f64 	%fd9358, %fd9357, %fd9237;
	add.f64 	%fd1713, %fd9358, %fd9238;
	fma.rn.f64 	%fd9359, %fd9081, 0d4000000000000000, %fd9337;
	add.f64 	%fd9360, %fd9339, %fd9359;
	add.f64 	%fd9361, %fd9360, %fd9093;
	add.f64 	%fd9362, %fd9361, %fd9109;
	fma.rn.f64 	%fd9363, %fd9124, 0d3FE0000000000000, %fd9362;
	add.f64 	%fd9364, %fd9126, %fd9363;
	add.f64 	%fd9365, %fd9128, %fd9364;
	add.f64 	%fd9366, %fd9365, %fd9214;
	add.f64 	%fd9367, %fd9366, %fd9233;
	fma.rn.f64 	%fd9368, %fd9235, 0d3FD55553EF6B5D46, %fd9367;
	fma.rn.f64 	%fd9369, %fd9236, 0d3FD55553EF6B5D46, %fd9368;
	fma.rn.f64 	%fd9370, %fd9237, 0d3FE0000000000000, %fd9369;
	fma.rn.f64 	%fd1714, %fd9238, 0d3FE0000000000000, %fd9370;
	fma.rn.f64 	%fd9371, %fd9023, 0d4000000000000000, %fd9327;
	add.f64 	%fd9372, %fd9329, %fd9371;
	add.f64 	%fd9373, %fd9029, %fd9372;
	add.f64 	%fd9374, %fd9373, %fd9043;
	add.f64 	%fd9375, %fd9374, %fd9063;
	add.f64 	%fd9376, %fd9375, %fd9067;
	add.f64 	%fd9377, %fd9376, %fd9070;
	fma.rn.f64 	%fd9378, %fd9124, 0d3FE0000000000000, %fd9377;
	add.f64 	%fd9379, %fd9126, %fd9378;
	add.f64 	%fd9380, %fd9128, %fd9379;
	fma.rn.f64 	%fd9381, %fd9198, 0d4000000000000000, %fd9380;
	add.f64 	%fd9382, %fd9381, %fd9202;
	add.f64 	%fd9383, %fd9382, %fd9229;
	fma.rn.f64 	%fd9384, %fd9230, 0d3FE0000000000000, %fd9383;
	add.f64 	%fd9385, %fd9384, %fd9232;
	fma.rn.f64 	%fd9386, %fd9235, 0d3FD55553EF6B5D46, %fd9385;
	fma.rn.f64 	%fd9387, %fd9236, 0d3FD55553EF6B5D46, %fd9386;
	fma.rn.f64 	%fd9388, %fd9237, 0d3FE0000000000000, %fd9387;
	fma.rn.f64 	%fd1715, %fd9238, 0d3FE0000000000000, %fd9388;
	add.f64 	%fd9389, %fd8795, %fd8797;
	add.f64 	%fd9390, %fd9389, %fd8799;
	add.f64 	%fd9391, %fd9390, %fd1521;
	add.f64 	%fd9392, %fd9391, %fd8803;
	add.f64 	%fd1716, %fd9392, %fd1524;
	fma.rn.f64 	%fd9393, %fd8827, 0d4000000000000000, %fd8845;
	add.f64 	%fd9394, %fd9393, %fd8855;
	add.f64 	%fd9395, %fd9394, %fd8860;
	add.f64 	%fd9396, %fd9395, %fd8861;
	add.f64 	%fd9397, %fd9396, %fd8863;
	add.f64 	%fd9398, %fd9397, %fd8870;
	fma.rn.f64 	%fd9399, %fd9159, 0d4000000000000000, %fd9398;
	add.f64 	%fd9400, %fd9399, %fd9227;
	fma.rn.f64 	%fd9401, %fd9228, 0d4008000000000000, %fd9400;
	fma.rn.f64 	%fd9402, %fd9230, 0d3FE0000000000000, %fd9401;
	add.f64 	%fd9403, %fd9402, %fd9232;
	fma.rn.f64 	%fd9404, %fd9235, 0d3FD55553EF6B5D46, %fd9403;
	fma.rn.f64 	%fd1717, %fd9236, 0d3FD55553EF6B5D46, %fd9404;
	add.f64 	%fd9405, %fd9297, %fd1529;
	add.f64 	%fd9406, %fd9405, %fd8821;
	add.f64 	%fd9407, %fd8822, %fd9406;
	add.f64 	%fd1718, %fd9407, %fd8877;
	add.f64 	%fd9408, %fd8885, %fd8895;
	add.f64 	%fd9409, %fd9408, %fd8902;
	add.f64 	%fd9410, %fd9409, %fd8907;
	add.f64 	%fd9411, %fd9410, %fd8913;
	add.f64 	%fd9412, %fd9411, %fd8925;
	add.f64 	%fd9413, %fd9412, %fd8943;
	add.f64 	%fd9414, %fd9413, %fd8945;
	add.f64 	%fd9415, %fd9414, %fd8979;
	add.f64 	%fd9416, %fd9415, %fd9006;
	add.f64 	%fd1719, %fd9416, %fd9008;
	add.f64 	%fd9417, %fd9111, %fd9217;
	add.f64 	%fd9418, %fd9417, %fd1674;
	add.f64 	%fd1720, %fd9418, %fd1675;
	fma.rn.f64 	%fd9419, %fd9065, 0d4010000000000000, %fd9067;
	add.f64 	%fd9420, %fd9068, %fd9419;
	fma.rn.f64 	%fd9421, %fd9070, 0d4008000000000000, %fd9420;
	fma.rn.f64 	%fd9422, %fd9071, 0d4008000000000000, %fd9421;
	fma.rn.f64 	%fd9423, %fd9075, 0d4000000000000000, %fd9422;
	fma.rn.f64 	%fd9424, %fd9077, 0d4008000000000000, %fd9423;
	add.f64 	%fd9425, %fd9424, %fd9207;
	fma.rn.f64 	%fd9426, %fd9208, 0d4010000000000000, %fd9425;
	fma.rn.f64 	%fd9427, %fd9209, 0d4008000000000000, %fd9426;
	fma.rn.f64 	%fd9428, %fd9210, 0d4008000000000000, %fd9427;
	fma.rn.f64 	%fd9429, %fd9211, 0d4000000000000000, %fd9428;
	add.f64 	%fd1721, %fd9429, %fd1675;
	add.f64 	%fd9430, %fd8807, %fd8817;
	add.f64 	%fd9431, %fd9430, %fd8825;
	add.f64 	%fd9432, %fd9431, %fd1538;
	add.f64 	%fd9433, %fd9432, %fd8847;
	add.f64 	%fd9434, %fd9433, %fd8849;
	add.f64 	%fd9435, %fd9434, %fd1560;
	add.f64 	%fd9436, %fd9435, %fd8906;
	add.f64 	%fd9437, %fd9436, %fd8919;
	add.f64 	%fd9438, %fd9437, %fd8921;
	add.f64 	%fd9439, %fd9438, %fd8948;
	add.f64 	%fd9440, %fd9439, %fd8954;
	add.f64 	%fd9441, %fd9440, %fd8961;
	add.f64 	%fd9442, %fd9441, %fd8975;
	add.f64 	%fd9443, %fd9442, %fd8984;
	add.f64 	%fd9444, %fd9443, %fd8997;
	add.f64 	%fd9445, %fd9444, %fd9012;
	add.f64 	%fd9446, %fd9445, %fd9040;
	add.f64 	%fd9447, %fd9446, %fd9095;
	add.f64 	%fd9448, %fd9447, %fd9138;
	add.f64 	%fd9449, %fd9139, %fd9448;
	fma.rn.f64 	%fd9450, %fd9142, 0d3FD999999999999A, %fd9449;
	add.f64 	%fd9451, %fd9450, %fd9148;
	add.f64 	%fd9452, %fd9451, %fd9149;
	add.f64 	%fd9453, %fd9452, %fd1368;
	add.f64 	%fd9454, %fd9453, %fd9155;
	add.f64 	%fd9455, %fd9454, %fd9157;
	fma.rn.f64 	%fd9456, %fd9163, 0d3FD54FDF3B645A1D, %fd9455;
	add.f64 	%fd9457, %fd9456, %fd1367;
	add.f64 	%fd9458, %fd9457, %fd9200;
	add.f64 	%fd9459, %fd9458, %fd9204;
	add.f64 	%fd1722, %fd9459, %fd1673;
	add.f64 	%fd9460, %fd8906, %fd8921;
	add.f64 	%fd9461, %fd9460, %fd8948;
	add.f64 	%fd9462, %fd9461, %fd8954;
	add.f64 	%fd9463, %fd9462, %fd8961;
	add.f64 	%fd9464, %fd9463, %fd8975;
	add.f64 	%fd9465, %fd9464, %fd8984;
	add.f64 	%fd9466, %fd9465, %fd8997;
	add.f64 	%fd1723, %fd9466, %fd9012;
	add.f64 	%fd9467, %fd9117, %fd9117;
	fma.rn.f64 	%fd9468, %fd9115, 0d4008000000000000, %fd9467;
	add.f64 	%fd9469, %fd9468, %fd9131;
	fma.rn.f64 	%fd9470, %fd9133, 0d4000000000000000, %fd9469;
	add.f64 	%fd9471, %fd9135, %fd9470;
	fma.rn.f64 	%fd9472, %fd9218, 0d4000000000000000, %fd9471;
	fma.rn.f64 	%fd9473, %fd9219, 0d4008000000000000, %fd9472;
	add.f64 	%fd9474, %fd9473, %fd9223;
	add.f64 	%fd9475, %fd9474, %fd9224;
	fma.rn.f64 	%fd1724, %fd9225, 0d4000000000000000, %fd9475;
	fma.rn.f64 	%fd9476, %fd9224, 0d4000000000000000, %fd9223;
	add.f64 	%fd1725, %fd9225, %fd9476;
	mul.f64 	%fd9477, %fd8999, 0d3FE999999999999A;
	sub.f64 	%fd1726, %fd9477, %fd9192;
	sub.f64 	%fd9478, %fd9031, %fd9033;
	sub.f64 	%fd1727, %fd9478, %fd9198;
	neg.f64 	%fd1728, %fd1603;
	neg.f64 	%fd9479, %fd9065;
	sub.f64 	%fd1729, %fd9479, %fd9208;
	neg.f64 	%fd9480, %fd9075;
	sub.f64 	%fd1730, %fd9480, %fd9211;
	neg.f64 	%fd9481, %fd9077;
	sub.f64 	%fd1731, %fd9481, %fd9210;
	neg.f64 	%fd9482, %fd9117;
	sub.f64 	%fd1732, %fd9482, %fd9218;
	neg.f64 	%fd9483, %fd9115;
	sub.f64 	%fd1733, %fd9483, %fd9219;
	sub.f64 	%fd1734, %fd9145, %fd9147;
	neg.f64 	%fd1735, %fd1543;
	neg.f64 	%fd1736, %fd1566;
	neg.f64 	%fd1737, %fd1583;
	sub.f64 	%fd1738, %fd9232, %fd9204;
	add.f64 	%fd9484, %fd9029, %fd9124;
	sub.f64 	%fd1739, %fd9484, %fd9200;
	neg.f64 	%fd9485, %fd9135;
	sub.f64 	%fd1740, %fd9485, %fd9223;
	neg.f64 	%fd9486, %fd9111;
	sub.f64 	%fd1741, %fd9486, %fd9217;
	neg.f64 	%fd9487, %fd9131;
	sub.f64 	%fd1742, %fd9487, %fd9224;
	neg.f64 	%fd9488, %fd9133;
	sub.f64 	%fd1743, %fd9488, %fd9225;
	mul.f64 	%fd9489, %fd9142, 0d3FE3333333333333;
	sub.f64 	%fd9490, %fd9489, %fd1663;
	add.f64 	%fd1744, %fd9144, %fd9490;
	neg.f64 	%fd9491, %fd9070;
	sub.f64 	%fd9492, %fd9491, %fd9071;
	sub.f64 	%fd1745, %fd9492, %fd9209;
	sub.f64 	%fd9493, %fd9019, %fd8937;
	sub.f64 	%fd1746, %fd9493, %fd9172;
	neg.f64 	%fd9494, %fd8817;
	sub.f64 	%fd9495, %fd9494, %fd8825;
	sub.f64 	%fd9496, %fd9495, %fd8830;
	add.f64 	%fd1747, %fd9496, %fd9157;
	neg.f64 	%fd9497, %fd8821;
	sub.f64 	%fd9498, %fd9497, %fd8822;
	add.f64 	%fd9499, %fd9498, %fd8830;
	add.f64 	%fd9500, %fd9499, %fd8860;
	sub.f64 	%fd1748, %fd9500, %fd9155;
	sub.f64 	%fd1749, %fd8868, %fd8873;
	mul.f64 	%fd9501, %fd8948, 0d3FA47AE147AE147B;
	sub.f64 	%fd9502, %fd9501, %fd8970;
	sub.f64 	%fd1750, %fd9502, %fd9181;
	sub.f64 	%fd9503, %fd8917, %fd8935;
	sub.f64 	%fd1751, %fd9503, %fd9170;
	sub.f64 	%fd9504, %fd8987, %fd9003;
	sub.f64 	%fd9505, %fd9504, %fd9004;
	sub.f64 	%fd1752, %fd9505, %fd9194;
	sub.f64 	%fd9506, %fd9139, %fd9142;
	add.f64 	%fd1753, %fd9506, %fd9150;
	sub.f64 	%fd9507, %fd9010, %fd9017;
	sub.f64 	%fd1754, %fd9507, %fd9195;
	sub.f64 	%fd1755, %fd8953, %fd8956;
	sub.f64 	%fd9508, %fd8996, %fd8999;
	sub.f64 	%fd1756, %fd9508, %fd9189;
	sub.f64 	%fd9509, %fd8947, %fd8951;
	sub.f64 	%fd1757, %fd9509, %fd9174;
	sub.f64 	%fd9510, %fd8864, %fd8868;
	sub.f64 	%fd9511, %fd9510, %fd8871;
	add.f64 	%fd1758, %fd9511, %fd8873;
	sub.f64 	%fd9512, %fd8905, %fd8910;
	sub.f64 	%fd1759, %fd9512, %fd9168;
	sub.f64 	%fd9513, %fd8960, %fd8964;
	sub.f64 	%fd1760, %fd9513, %fd9179;
	sub.f64 	%fd9514, %fd8843, %fd8851;
	sub.f64 	%fd9515, %fd9514, %fd8852;
	sub.f64 	%fd1761, %fd9515, %fd9163;
	sub.f64 	%fd9516, %fd8919, %fd8915;
	fma.rn.f64 	%fd9517, %fd8928, %fd1559, %fd9516;
	fma.rn.f64 	%fd1762, %fd8930, 0d3FC70A3D70A3D70A, %fd9517;
	mul.f64 	%fd9518, %fd9067, 0dBFECCCCCCCCCCCCD;
	sub.f64 	%fd9519, %fd9518, %fd9068;
	sub.f64 	%fd1763, %fd9519, %fd9207;
	sub.f64 	%fd9520, %fd8838, %fd8847;
	add.f64 	%fd9521, %fd9520, %fd8870;
	sub.f64 	%fd1764, %fd9521, %fd9161;
	sub.f64 	%fd9522, %fd8923, %fd8939;
	sub.f64 	%fd9523, %fd9522, %fd8940;
	sub.f64 	%fd1765, %fd9523, %fd9173;
	mul.f64 	%fd9524, %fd8902, 0d3FCD99999999999A;
	sub.f64 	%fd9525, %fd9524, %fd8899;
	fma.rn.f64 	%fd9526, %fd8943, 0d3FCC28F5C28F5C29, %fd9525;
	fma.rn.f64 	%fd9527, %fd8979, 0d3FDCCCCCCCCCCCCD, %fd9526;
	fma.rn.f64 	%fd1766, %fd9006, 0d3FD1EB851EB851EC, %fd9527;
	sub.f64 	%fd9528, %fd8974, %fd8977;
	sub.f64 	%fd1767, %fd9528, %fd9182;
	add.f64 	%fd9529, %fd9025, %fd9057;
	sub.f64 	%fd9530, %fd9529, %fd9121;
	add.f64 	%fd9531, %fd9530, %fd9129;
	sub.f64 	%fd9532, %fd9531, %fd9197;
	add.f64 	%fd9533, %fd9532, %fd9229;
	add.f64 	%fd1768, %fd9533, %fd9230;
	add.f64 	%fd9534, %fd9138, %fd9140;
	sub.f64 	%fd9535, %fd9534, %fd9144;
	sub.f64 	%fd9536, %fd9535, %fd9145;
	add.f64 	%fd9537, %fd9536, %fd9148;
	add.f64 	%fd1769, %fd9537, %fd9149;
	sub.f64 	%fd9538, %fd8982, %fd8992;
	sub.f64 	%fd1770, %fd9538, %fd9186;
	sub.f64 	%fd9539, %fd8834, %fd8836;
	sub.f64 	%fd9540, %fd9539, %fd9160;
	sub.f64 	%fd9541, %fd9540, %fd9227;
	sub.f64 	%fd9542, %fd9541, %fd9228;
	sub.f64 	%fd1771, %fd9542, %fd9232;
	add.f64 	%fd9543, %fd8855, %fd8856;
	add.f64 	%fd9544, %fd9543, %fd8861;
	sub.f64 	%fd9545, %fd9544, %fd8863;
	sub.f64 	%fd1772, %fd9545, %fd8864;
	mul.f64 	%fd9546, %fd8975, 0d3FE1EB851EB851EC;
	fma.rn.f64 	%fd9547, %fd8973, 0d3FEC28F5C28F5C29, %fd9546;
	fma.rn.f64 	%fd9548, %fd8977, 0d3FEB333333333333, %fd9547;
	sub.f64 	%fd9549, %fd9548, %fd8994;
	add.f64 	%fd9550, %fd9549, %fd9001;
	fma.rn.f64 	%fd9551, %fd9182, 0d3FE570A3D70A3D71, %fd9550;
	sub.f64 	%fd9552, %fd9551, %fd9188;
	fma.rn.f64 	%fd1773, %fd9193, 0d3FE570A3D70A3D71, %fd9552;
	fma.rn.f64 	%fd9553, %fd8948, 0d3FEEB851EB851EB8, %fd8949;
	fma.rn.f64 	%fd9554, %fd8951, 0d3FE6666666666666, %fd9553;
	sub.f64 	%fd9555, %fd9554, %fd8958;
	add.f64 	%fd9556, %fd9555, %fd8970;
	add.f64 	%fd9557, %fd9556, %fd9174;
	sub.f64 	%fd9558, %fd9557, %fd9175;
	add.f64 	%fd1774, %fd9558, %fd9181;
	sub.f64 	%fd9559, %fd8857, %fd8866;
	sub.f64 	%fd9560, %fd9559, %fd8868;
	sub.f64 	%fd9561, %fd9560, %fd8870;
	add.f64 	%fd9562, %fd9561, %fd8871;
	sub.f64 	%fd1775, %fd9562, %fd8875;
	sub.f64 	%fd9563, %fd8811, %fd8814;
	fma.rn.f64 	%fd9564, %fd8902, 0d3FC1C28F5C28F5C3, %fd9563;
	fma.rn.f64 	%fd9565, %fd9006, 0d3FB70A3D70A3D70A, %fd9564;
	sub.f64 	%fd9566, %fd9565, %fd9041;
	sub.f64 	%fd1776, %fd9566, %fd9154;
	sub.f64 	%fd9567, %fd8889, %fd8880;
	fma.rn.f64 	%fd9568, %fd8908, 0d3FD0000000000000, %fd9567;
	fma.rn.f64 	%fd9569, %fd8943, 0d3F9EB851EB851EB8, %fd9568;
	fma.rn.f64 	%fd9570, %fd8949, 0d3FC999999999999A, %fd9569;
	mul.f64 	%fd9571, %fd8962, 0d3FE0000000000000;
	add.f64 	%fd9572, %fd9570, %fd9571;
	fma.rn.f64 	%fd9573, %fd8973, 0d3FC70A3D70A3D70A, %fd9572;
	fma.rn.f64 	%fd9574, %fd8989, 0d3FD0000000000000, %fd9573;
	fma.rn.f64 	%fd1777, %fd9014, 0d3FD0000000000000, %fd9574;
	sub.f64 	%fd9575, %fd9121, %fd9119;
	add.f64 	%fd9576, %fd9575, %fd9122;
	add.f64 	%fd9577, %fd9576, %fd9128;
	sub.f64 	%fd9578, %fd9577, %fd9129;
	sub.f64 	%fd9579, %fd9578, %fd9221;
	add.f64 	%fd9580, %fd9579, %fd9235;
	add.f64 	%fd9581, %fd9580, %fd9236;
	add.f64 	%fd9582, %fd9581, %fd9237;
	add.f64 	%fd1778, %fd9582, %fd9238;
	fma.rn.f64 	%fd9583, %fd9012, 0d3FA6872B020C49BA, %fd9008;
	sub.f64 	%fd9584, %fd9583, %fd9019;
	sub.f64 	%fd1779, %fd9584, %fd9196;
	sub.f64 	%fd9585, %fd1543, %fd8855;
	sub.f64 	%fd9586, %fd9585, %fd8856;
	sub.f64 	%fd9587, %fd9586, %fd8857;
	sub.f64 	%fd9588, %fd9587, %fd8858;
	sub.f64 	%fd9589, %fd9588, %fd8859;
	sub.f64 	%fd9590, %fd9589, %fd8860;
	sub.f64 	%fd9591, %fd9590, %fd8861;
	add.f64 	%fd1780, %fd8863, %fd9591;
	mul.f64 	%fd9592, %fd1583, 0d3FEA3D70A3D70A3D;
	sub.f64 	%fd9593, %fd9592, %fd8947;
	sub.f64 	%fd9594, %fd9593, %fd8948;
	sub.f64 	%fd9595, %fd9594, %fd8949;
	mul.f64 	%fd9596, %fd8951, 0d3FD3333333333333;
	add.f64 	%fd1781, %fd9595, %fd9596;
	sub.f64 	%fd9597, %fd8958, %fd8960;
	sub.f64 	%fd9598, %fd9597, %fd8961;
	sub.f64 	%fd9599, %fd9598, %fd8962;
	mul.f64 	%fd9600, %fd8964, 0d3FD3333333333333;
	add.f64 	%fd1782, %fd9599, %fd9600;
	add.f64 	%fd9601, %fd8893, %fd8895;
	sub.f64 	%fd9602, %fd9601, %fd8897;
	fma.rn.f64 	%fd9603, %fd8902, 0d3FE428F5C28F5C29, %fd9602;
	add.f64 	%fd9604, %fd9603, %fd8937;
	add.f64 	%fd9605, %fd9604, %fd8939;
	fma.rn.f64 	%fd9606, %fd8943, 0d3FD3D70A3D70A3D7, %fd9605;
	add.f64 	%fd9607, %fd9606, %fd8968;
	fma.rn.f64 	%fd9608, %fd8979, 0d3FCC28F5C28F5C29, %fd9607;
	fma.rn.f64 	%fd9609, %fd8984, 0d3FD0000000000000, %fd9608;
	fma.rn.f64 	%fd9610, %fd8989, 0d3FC0000000000000, %fd9609;
	fma.rn.f64 	%fd9611, %fd8990, 0d3FE0000000000000, %fd9610;
	fma.rn.f64 	%fd9612, %fd9006, 0d3FC1EB851EB851EC, %fd9611;
	add.f64 	%fd9613, %fd9612, %fd9060;
	add.f64 	%fd9614, %fd9613, %fd9104;
	add.f64 	%fd9615, %fd9614, %fd9165;
	add.f64 	%fd9616, %fd9166, %fd9615;
	add.f64 	%fd9617, %fd1367, %fd9616;
	add.f64 	%fd9618, %fd9167, %fd9617;
	add.f64 	%fd9619, %fd9618, %fd9169;
	add.f64 	%fd9620, %fd9619, %fd9172;
	add.f64 	%fd9621, %fd9620, %fd9178;
	add.f64 	%fd9622, %fd9621, %fd9185;
	fma.rn.f64 	%fd1783, %fd9186, 0d3FD0000000000000, %fd9622;
	fma.rn.f64 	%fd9623, %fd8943, 0d3FA47AE147AE147B, %fd9571;
	fma.rn.f64 	%fd9624, %fd8964, 0d3FE6666666666666, %fd9623;
	add.f64 	%fd9625, %fd9624, %fd8966;
	sub.f64 	%fd9626, %fd9625, %fd8968;
	fma.rn.f64 	%fd9627, %fd8979, 0d3FECCCCCCCCCCCCD, %fd9626;
	fma.rn.f64 	%fd9628, %fd8984, 0d3FE0000000000000, %fd9627;
	fma.rn.f64 	%fd9629, %fd8989, 0d3FE0000000000000, %fd9628;
	add.f64 	%fd9630, %fd9629, %fd8990;
	fma.rn.f64 	%fd9631, %fd9014, 0d3FD0000000000000, %fd9630;
	sub.f64 	%fd9632, %fd9631, %fd9178;
	fma.rn.f64 	%fd1784, %fd9186, 0d3FE0000000000000, %fd9632;
	neg.f64 	%fd9633, %fd8797;
	sub.f64 	%fd9634, %fd9633, %fd8801;
	add.f64 	%fd9635, %fd9634, %fd8806;
	fma.rn.f64 	%fd9636, %fd8877, 0d3FA999999999999A, %fd9635;
	sub.f64 	%fd9637, %fd9636, %fd9034;
	add.f64 	%fd9638, %fd9637, %fd9165;
	fma.rn.f64 	%fd1785, %fd9167, 0d3FE6147AE147AE14, %fd9638;
	neg.f64 	%fd9639, %fd8877;
	sub.f64 	%fd9640, %fd9639, %fd8878;
	fma.rn.f64 	%fd9641, %fd8943, 0d3FAEB851EB851EB8, %fd9640;
	sub.f64 	%fd9642, %fd9641, %fd9058;
	sub.f64 	%fd1786, %fd9642, %fd9167;
	sub.f64 	%fd9643, %fd8994, %fd8996;
	sub.f64 	%fd9644, %fd9643, %fd8997;
	mul.f64 	%fd9645, %fd8999, 0d3FC999999999999A;
	add.f64 	%fd1787, %fd9644, %fd9645;
	sub.f64 	%fd9646, %fd9085, %fd9095;
	add.f64 	%fd9647, %fd9646, %fd9097;
	add.f64 	%fd9648, %fd9647, %fd9119;
	sub.f64 	%fd9649, %fd9648, %fd9122;
	sub.f64 	%fd9650, %fd9649, %fd9212;
	add.f64 	%fd1788, %fd9650, %fd9233;
	sub.f64 	%fd9651, %fd8841, %fd8849;
	add.f64 	%fd9652, %fd9651, %fd8895;
	add.f64 	%fd9653, %fd9652, %fd8913;
	add.f64 	%fd9654, %fd9653, %fd9140;
	sub.f64 	%fd9655, %fd9654, %fd9162;
	fma.rn.f64 	%fd9656, %fd9227, 0d4000000000000000, %fd9655;
	add.f64 	%fd9657, %fd9656, %fd9230;
	add.f64 	%fd9658, %fd9231, %fd9657;
	add.f64 	%fd9659, %fd9658, %fd9232;
	add.f64 	%fd9660, %fd9659, %fd9234;
	add.f64 	%fd9661, %fd9660, %fd9235;
	add.f64 	%fd1789, %fd9661, %fd9236;
	sub.f64 	%fd9662, %fd1603, %fd8973;
	sub.f64 	%fd9663, %fd9662, %fd8974;
	sub.f64 	%fd9664, %fd9663, %fd8975;
	mul.f64 	%fd9665, %fd8977, 0d3FC3333333333333;
	add.f64 	%fd1790, %fd9664, %fd9665;
	neg.f64 	%fd9666, %fd8902;
	sub.f64 	%fd9667, %fd9666, %fd8903;
	sub.f64 	%fd9668, %fd9667, %fd9072;
	sub.f64 	%fd1791, %fd9668, %fd9112;
	sub.f64 	%fd9669, %fd8882, %fd8891;
	sub.f64 	%fd9670, %fd9669, %fd9061;
	sub.f64 	%fd9671, %fd9670, %fd9105;
	sub.f64 	%fd1792, %fd9671, %fd9164;
	sub.f64 	%fd9672, %fd9101, %fd9097;
	sub.f64 	%fd9673, %fd9672, %fd9102;
	sub.f64 	%fd9674, %fd9673, %fd9216;
	sub.f64 	%fd9675, %fd9674, %fd9234;
	sub.f64 	%fd1793, %fd9675, %fd9236;
	neg.f64 	%fd9676, %fd9006;
	sub.f64 	%fd9677, %fd9676, %fd9007;
	sub.f64 	%fd1794, %fd9677, %fd9008;
	neg.f64 	%fd9678, %fd8943;
	sub.f64 	%fd9679, %fd9678, %fd8944;
	sub.f64 	%fd1795, %fd9679, %fd8945;
	mul.f64 	%fd9680, %fd8956, 0d3FE0000000000000;
	fma.rn.f64 	%fd9681, %fd8962, 0d3FC999999999999A, %fd9680;
	sub.f64 	%fd9682, %fd9681, %fd8966;
	fma.rn.f64 	%fd9683, %fd8984, 0d3FD0000000000000, %fd9682;
	fma.rn.f64 	%fd9684, %fd8989, 0d3FD8000000000000, %fd9683;
	add.f64 	%fd9685, %fd9684, %fd8990;
	add.f64 	%fd9686, %fd9685, %fd9003;
	fma.rn.f64 	%fd9687, %fd9014, 0d3FD0000000000000, %fd9686;
	add.f64 	%fd9688, %fd9687, %fd9019;
	sub.f64 	%fd9689, %fd9688, %fd9177;
	fma.rn.f64 	%fd9690, %fd9186, 0d3FD0000000000000, %fd9689;
	add.f64 	%fd1796, %fd9690, %fd9194;
	sub.f64 	%fd9691, %fd9007, %fd9010;
	sub.f64 	%fd9692, %fd9691, %fd9012;
	sub.f64 	%fd9693, %fd9692, %fd9014;
	fma.rn.f64 	%fd9694, %fd1621, %fd9013, %fd9015;
	sub.f64 	%fd1797, %fd9693, %fd9694;
	neg.f64 	%fd9695, %fd8979;
	sub.f64 	%fd9696, %fd9695, %fd8980;
	fma.rn.f64 	%fd9697, %fd9006, 0d3FE4CCCCCCCCCCCD, %fd9696;
	fma.rn.f64 	%fd9698, %fd9012, 0d3FEE978D4FDF3B64, %fd9697;
	fma.rn.f64 	%fd9699, %fd9014, 0d3FE0000000000000, %fd9698;
	add.f64 	%fd9700, %fd9699, %fd9694;
	add.f64 	%fd9701, %fd9017, %fd9700;
	sub.f64 	%fd9702, %fd9701, %fd9185;
	add.f64 	%fd9703, %fd9702, %fd9195;
	add.f64 	%fd1798, %fd9703, %fd9196;
	fma.rn.f64 	%fd9704, %fd8954, 0d3F947AE147AE147B, %fd8945;
	fma.rn.f64 	%fd9705, %fd8975, 0d3FC47AE147AE147B, %fd9704;
	fma.rn.f64 	%fd9706, %fd8997, 0d3F8EB851EB851EB8, %fd9705;
	sub.f64 	%fd9707, %fd9706, %fd9001;
	sub.f64 	%fd1799, %fd9707, %fd9193;
	sub.f64 	%fd9708, %fd9045, %fd9049;
	sub.f64 	%fd9709, %fd9708, %fd9202;
	sub.f64 	%fd9710, %fd9709, %fd9229;
	add.f64 	%fd9711, %fd9710, %fd9231;
	sub.f64 	%fd1800, %fd9711, %fd9237;
	sub.f64 	%fd9712, %fd8980, %fd8982;
	sub.f64 	%fd9713, %fd9712, %fd8984;
	sub.f64 	%fd9714, %fd9713, %fd8987;
	sub.f64 	%fd9715, %fd9714, %fd8989;
	add.f64 	%fd9716, %fd8990, %fd8990;
	sub.f64 	%fd9717, %fd9715, %fd9716;
	add.f64 	%fd9718, %fd8992, %fd9717;
	add.f64 	%fd9719, %fd9718, %fd9004;
	fma.rn.f64 	%fd1801, %fd9006, 0d3FB999999999999A, %fd9719;
	neg.f64 	%fd9720, %fd9138;
	sub.f64 	%fd9721, %fd9720, %fd9139;
	sub.f64 	%fd9722, %fd9721, %fd9140;
	sub.f64 	%fd9723, %fd9722, %fd9148;
	sub.f64 	%fd9724, %fd9723, %fd9149;
	sub.f64 	%fd1802, %fd9724, %fd9150;
	fma.rn.f64 	%fd9725, %fd8903, 0d3FE55556084A515D, %fd8944;
	sub.f64 	%fd9726, %fd9725, %fd8953;
	sub.f64 	%fd9727, %fd9726, %fd8954;
	add.f64 	%fd9728, %fd9727, %fd9680;
	fma.rn.f64 	%fd9729, %fd9072, 0d3FE55556084A515D, %fd9728;
	fma.rn.f64 	%fd1803, %fd9112, 0d3FE55556084A515D, %fd9729;
	sub.f64 	%fd9730, %fd9053, %fd9055;
	sub.f64 	%fd9731, %fd9730, %fd9056;
	sub.f64 	%fd9732, %fd9731, %fd9057;
	sub.f64 	%fd9733, %fd9732, %fd9205;
	sub.f64 	%fd9734, %fd9733, %fd9206;
	sub.f64 	%fd9735, %fd9734, %fd9230;
	sub.f64 	%fd9736, %fd9735, %fd9231;
	sub.f64 	%fd1804, %fd9736, %fd9235;
	sub.f64 	%fd9737, %fd1566, %fd8905;
	sub.f64 	%fd9738, %fd9737, %fd8906;
	sub.f64 	%fd9739, %fd9738, %fd8907;
	sub.f64 	%fd9740, %fd9739, %fd8908;
	mul.f64 	%fd9741, %fd8910, 0d3FD3333333333333;
	add.f64 	%fd9742, %fd9740, %fd9741;
	sub.f64 	%fd9743, %fd9742, %fd8930;
	fma.rn.f64 	%fd9744, %fd1583, 0d3FC70A3D70A3D70A, %fd9743;
	fma.rn.f64 	%fd9745, %fd8943, 0d3FAEB851EB851EB8, %fd9744;
	fma.rn.f64 	%fd9746, %fd8973, 0d3FBEB851EB851EB8, %fd9745;
	fma.rn.f64 	%fd9747, %fd8975, 0d3FD1EB851EB851EC, %fd9746;
	fma.rn.f64 	%fd9748, %fd9182, 0d3FD51EB851EB851F, %fd9747;
	add.f64 	%fd9749, %fd9748, %fd9188;
	fma.rn.f64 	%fd1805, %fd9193, 0d3FD51EB851EB851F, %fd9749;
	sub.f64 	%fd9750, %fd9089, %fd9093;
	add.f64 	%fd9751, %fd9750, %fd9095;
	add.f64 	%fd9752, %fd9751, %fd9107;
	sub.f64 	%fd9753, %fd9752, %fd9214;
	sub.f64 	%fd9754, %fd9753, %fd9233;
	add.f64 	%fd9755, %fd9754, %fd9234;
	sub.f64 	%fd1806, %fd9755, %fd9238;
	add.f64 	%fd9756, %fd8906, %fd8907;
	fma.rn.f64 	%fd9757, %fd8908, 0d3FE8000000000000, %fd9756;
	fma.rn.f64 	%fd9758, %fd8910, 0d3FE6666666666666, %fd9757;
	sub.f64 	%fd9759, %fd9758, %fd8912;
	sub.f64 	%fd9760, %fd9759, %fd8913;
	add.f64 	%fd9761, %fd9760, %fd8930;
	fma.rn.f64 	%fd9762, %fd8943, 0d3FDE147AE147AE14, %fd9761;
	fma.rn.f64 	%fd9763, %fd8954, 0d3FEF5C28F5C28F5C, %fd9762;
	fma.rn.f64 	%fd9764, %fd8973, 0d3FBEB851EB851EB8, %fd9763;
	fma.rn.f64 	%fd9765, %fd8975, 0d3FD1EB851EB851EC, %fd9764;
	fma.rn.f64 	%fd9766, %fd8997, 0d3FEF851EB851EB85, %fd9765;
	sub.f64 	%fd9767, %fd9766, %fd9073;
	sub.f64 	%fd9768, %fd9767, %fd9113;
	add.f64 	%fd9769, %fd9768, %fd9168;
	sub.f64 	%fd9770, %fd9769, %fd9169;
	fma.rn.f64 	%fd9771, %fd9182, 0d3FD51EB851EB851F, %fd9770;
	add.f64 	%fd9772, %fd9771, %fd9189;
	fma.rn.f64 	%fd1807, %fd9193, 0d3FD51EB851EB851F, %fd9772;
	neg.f64 	%fd9773, %fd8785;
	sub.f64 	%fd9774, %fd9773, %fd8789;
	sub.f64 	%fd9775, %fd9774, %fd8797;
	sub.f64 	%fd9776, %fd9775, %fd1529;
	sub.f64 	%fd9777, %fd9776, %fd8819;
	sub.f64 	%fd9778, %fd9777, %fd8821;
	sub.f64 	%fd9779, %fd9778, %fd8822;
	sub.f64 	%fd9780, %fd9779, %fd8877;
	sub.f64 	%fd9781, %fd9780, %fd9065;
	sub.f64 	%fd9782, %fd9781, %fd9067;
	sub.f64 	%fd9783, %fd9782, %fd9070;
	sub.f64 	%fd9784, %fd9783, %fd9075;
	sub.f64 	%fd9785, %fd9784, %fd9077;
	add.f64 	%fd9786, %fd9785, %fd9151;
	add.f64 	%fd1808, %fd9786, %fd9155;
	add.f64 	%fd9787, %fd8912, %fd8913;
	sub.f64 	%fd9788, %fd9787, %fd8917;
	sub.f64 	%fd9789, %fd9788, %fd8919;
	sub.f64 	%fd9790, %fd9789, %fd8921;
	sub.f64 	%fd9791, %fd9790, %fd8923;
	sub.f64 	%fd9792, %fd9791, %fd8925;
	sub.f64 	%fd9793, %fd9792, %fd8927;
	sub.f64 	%fd9794, %fd9793, %fd8929;
	sub.f64 	%fd9795, %fd9794, %fd8930;
	fma.rn.f64 	%fd9796, %fd1577, %fd8931, %fd8932;
	sub.f64 	%fd9797, %fd9795, %fd9796;
	add.f64 	%fd9798, %fd8935, %fd9797;
	add.f64 	%fd9799, %fd9798, %fd8940;
	fma.rn.f64 	%fd9800, %fd8943, 0d3FCD70A3D70A3D71, %fd9799;
	add.f64 	%fd9801, %fd9800, %fd8961;
	fma.rn.f64 	%fd9802, %fd8962, 0d3FD3333333333333, %fd9801;
	add.f64 	%fd9803, %fd9802, %fd8968;
	fma.rn.f64 	%fd9804, %fd8979, 0d3FB999999999999A, %fd9803;
	fma.rn.f64 	%fd9805, %fd8984, 0d3FD0000000000000, %fd9804;
	fma.rn.f64 	%fd9806, %fd8989, 0d3FC0000000000000, %fd9805;
	fma.rn.f64 	%fd9807, %fd8997, 0d3FEF851EB851EB85, %fd9806;
	fma.rn.f64 	%fd9808, %fd9006, 0d3FB999999999999A, %fd9807;
	add.f64 	%fd9809, %fd9808, %fd9073;
	add.f64 	%fd9810, %fd9809, %fd9113;
	add.f64 	%fd9811, %fd9810, %fd9173;
	add.f64 	%fd9812, %fd9811, %fd9175;
	add.f64 	%fd9813, %fd9812, %fd9177;
	add.f64 	%fd9814, %fd9813, %fd9178;
	add.f64 	%fd9815, %fd9814, %fd9179;
	add.f64 	%fd9816, %fd9815, %fd9185;
	fma.rn.f64 	%fd9817, %fd9186, 0d3FD0000000000000, %fd9816;
	add.f64 	%fd9818, %fd9188, %fd9817;
	add.f64 	%fd9819, %fd9189, %fd9818;
	fma.rn.f64 	%fd1809, %fd9192, 0d4000000000000000, %fd9819;
	neg.f64 	%fd9820, %fd8794;
	sub.f64 	%fd9821, %fd9820, %fd8795;
	add.f64 	%fd9822, %fd9821, %fd8797;
	add.f64 	%fd9823, %fd9822, %fd8799;
	add.f64 	%fd9824, %fd9823, %fd8801;
	sub.f64 	%fd9825, %fd9824, %fd8805;
	sub.f64 	%fd9826, %fd9825, %fd8806;
	sub.f64 	%fd9827, %fd9826, %fd8807;
	fma.rn.f64 	%fd9828, %fd8877, 0d3FD999999999999A, %fd9827;
	add.f64 	%fd9829, %fd9828, %fd8897;
	add.f64 	%fd9830, %fd9829, %fd9034;
	fma.rn.f64 	%fd9831, %fd9067, 0d3FB70A3D70A3D70A, %fd9830;
	add.f64 	%fd9832, %fd9831, %fd9153;
	add.f64 	%fd9833, %fd9832, %fd9166;
	fma.rn.f64 	%fd9834, %fd9167, 0d3FD3D70A3D70A3D7, %fd9833;
	add.f64 	%fd1810, %fd9834, %fd9201;
	sub.f64 	%fd9835, %fd9087, %fd9091;
	add.f64 	%fd9836, %fd9835, %fd9104;
	add.f64 	%fd9837, %fd9836, %fd9105;
	add.f64 	%fd9838, %fd9837, %fd9112;
	add.f64 	%fd9839, %fd9838, %fd9113;
	add.f64 	%fd9840, %fd9839, %fd9149;
	sub.f64 	%fd9841, %fd9840, %fd9233;
	sub.f64 	%fd9842, %fd9841, %fd9235;
	sub.f64 	%fd1811, %fd9842, %fd9237;
	sub.f64 	%fd9843, %fd8787, %fd8789;
	sub.f64 	%fd9844, %fd9843, %fd8791;
	sub.f64 	%fd9845, %fd9844, %fd8795;
	sub.f64 	%fd9846, %fd9845, %fd1521;
	sub.f64 	%fd9847, %fd9846, %fd1524;
	sub.f64 	%fd9848, %fd9847, %fd8824;
	sub.f64 	%fd9849, %fd9848, %fd8829;
	sub.f64 	%fd9850, %fd9849, %fd8855;
	sub.f64 	%fd9851, %fd9850, %fd8863;
	sub.f64 	%fd9852, %fd9851, %fd8902;
	add.f64 	%fd9853, %fd9852, %fd8919;
	sub.f64 	%fd9854, %fd9853, %fd8943;
	sub.f64 	%fd9855, %fd9854, %fd8979;
	sub.f64 	%fd9856, %fd9855, %fd9006;
	sub.f64 	%fd9857, %fd9856, %fd9021;
	sub.f64 	%fd9858, %fd9857, %fd9079;
	sub.f64 	%fd9859, %fd9858, %fd9145;
	sub.f64 	%fd9860, %fd9859, %fd9151;
	sub.f64 	%fd1812, %fd9860, %fd9152;
	fma.rn.f64 	%fd9861, %fd8877, 0d3FE8000000000000, %fd8878;
	sub.f64 	%fd9862, %fd9861, %fd8882;
	sub.f64 	%fd9863, %fd9862, %fd1560;
	sub.f64 	%fd9864, %fd9863, %fd8885;
	fma.rn.f64 	%fd9865, %fd1559, %fd8886, %fd8887;
	sub.f64 	%fd9866, %fd9864, %fd9865;
	add.f64 	%fd9867, %fd8889, %fd8889;
	sub.f64 	%fd9868, %fd9866, %fd9867;
	mul.f64 	%fd9869, %fd8891, 0d3FE6666666666666;
	add.f64 	%fd9870, %fd9869, %fd9868;
	sub.f64 	%fd9871, %fd9870, %fd8908;
	add.f64 	%fd9872, %fd9871, %fd8915;
	add.f64 	%fd9873, %fd9872, %fd8921;
	add.f64 	%fd9874, %fd9873, %fd8925;
	sub.f64 	%fd9875, %fd9874, %fd8929;
	fma.rn.f64 	%fd9876, %fd8930, 0d3FEA3D70A3D70A3D, %fd9875;
	add.f64 	%fd9877, %fd9876, %fd9796;
	fma.rn.f64 	%fd9878, %fd8943, 0d3FB1EB851EB851EC, %fd9877;
	sub.f64 	%fd9879, %fd9878, %fd8949;
	sub.f64 	%fd9880, %fd9879, %fd8962;
	sub.f64 	%fd9881, %fd9880, %fd8973;
	sub.f64 	%fd9882, %fd9881, %fd8989;
	fma.rn.f64 	%fd9883, %fd9006, 0d3FB47AE147AE147B, %fd9882;
	sub.f64 	%fd9884, %fd9883, %fd9014;
	add.f64 	%fd9885, %fd9884, %fd9058;
	sub.f64 	%fd9886, %fd9885, %fd9063;
	add.f64 	%fd9887, %fd9886, %fd9105;
	sub.f64 	%fd9888, %fd9887, %fd9107;
	sub.f64 	%fd9889, %fd9888, %fd9109;
	fma.rn.f64 	%fd9890, %fd9142, 0d3FE3333333333333, %fd9889;
	add.f64 	%fd9891, %fd9144, %fd9890;
	add.f64 	%fd9892, %fd9891, %fd9169;
	add.f64 	%fd9893, %fd9892, %fd9170;
	add.f64 	%fd9894, %fd9893, %fd9175;
	add.f64 	%fd9895, %fd9894, %fd9207;
	add.f64 	%fd9896, %fd9895, %fd9217;
	add.f64 	%fd1813, %fd9896, %fd1676;
	sub.f64 	%fd9897, %fd9389, %fd8799;
	sub.f64 	%fd9898, %fd9897, %fd1521;
	sub.f64 	%fd9899, %fd9898, %fd8801;
	add.f64 	%fd9900, %fd9899, %fd8803;
	add.f64 	%fd9901, %fd9900, %fd1524;
	fma.rn.f64 	%fd9902, %fd8805, 0d4000000000000000, %fd9901;
	sub.f64 	%fd9903, %fd9902, %fd8809;
	fma.rn.f64 	%fd9904, %fd1529, 0d4000000000000000, %fd9903;
	sub.f64 	%fd9905, %fd9904, %fd8814;
	sub.f64 	%fd9906, %fd9905, %fd8838;
	add.f64 	%fd9907, %fd9906, %fd1538;
	sub.f64 	%fd9908, %fd9907, %fd8841;
	add.f64 	%fd9909, %fd9908, %fd8845;
	sub.f64 	%fd9910, %fd9909, %fd8847;
	sub.f64 	%fd9911, %fd9910, %fd8849;
	sub.f64 	%fd9912, %fd9911, %fd8852;
	sub.f64 	%fd9913, %fd9912, %fd1543;
	add.f64 	%fd9914, %fd9913, %fd8856;
	add.f64 	%fd9915, %fd9914, %fd8858;
	sub.f64 	%fd9916, %fd9915, %fd8866;
	sub.f64 	%fd9917, %fd9916, %fd8871;
	sub.f64 	%fd9918, %fd9917, %fd8873;
	fma.rn.f64 	%fd9919, %fd8877, 0d3FE8000000000000, %fd9918;
	sub.f64 	%fd9920, %fd9919, %fd8878;
	sub.f64 	%fd9921, %fd9920, %fd8880;
	sub.f64 	%fd9922, %fd9921, %fd9869;
	sub.f64 	%fd9923, %fd9922, %fd8893;
	sub.f64 	%fd9924, %fd9923, %fd8897;
	sub.f64 	%fd9925, %fd9924, %fd8899;
	sub.f64 	%fd9926, %fd9925, %fd1566;
	fma.rn.f64 	%fd9927, %fd8902, 0d3FC0A3D70A3D70A4, %fd9926;
	sub.f64 	%fd9928, %fd9927, %fd8903;
	sub.f64 	%fd9929, %fd9928, %fd9741;
	sub.f64 	%fd9930, %fd9929, %fd8912;
	sub.f64 	%fd9931, %fd9930, %fd8915;
	sub.f64 	%fd9932, %fd9931, %fd8935;
	sub.f64 	%fd9933, %fd9932, %fd8937;
	sub.f64 	%fd9934, %fd9933, %fd8939;
	sub.f64 	%fd9935, %fd9934, %fd1583;
	fma.rn.f64 	%fd9936, %fd8943, 0d3FD51EB851EB851F, %fd9935;
	sub.f64 	%fd9937, %fd9936, %fd8944;
	sub.f64 	%fd9938, %fd9937, %fd9596;
	sub.f64 	%fd9939, %fd9938, %fd9680;
	sub.f64 	%fd9940, %fd9939, %fd8958;
	sub.f64 	%fd9941, %fd9940, %fd9600;
	sub.f64 	%fd9942, %fd9941, %fd8966;
	sub.f64 	%fd9943, %fd9942, %fd8968;
	sub.f64 	%fd9944, %fd9943, %fd8970;
	sub.f64 	%fd9945, %fd9944, %fd1603;
	sub.f64 	%fd9946, %fd9945, %fd9665;
	fma.rn.f64 	%fd9947, %fd8979, 0d3FC851EB851EB852, %fd9946;
	sub.f64 	%fd9948, %fd9947, %fd8980;
	sub.f64 	%fd9949, %fd9948, %fd8992;
	sub.f64 	%fd9950, %fd9949, %fd8994;
	sub.f64 	%fd9951, %fd9950, %fd9645;
	sub.f64 	%fd9952, %fd9951, %fd9001;
	sub.f64 	%fd9953, %fd9952, %fd9003;
	fma.rn.f64 	%fd9954, %fd9006, 0d3FD0000000000000, %fd9953;
	sub.f64 	%fd9955, %fd9954, %fd9007;
	sub.f64 	%fd9956, %fd9955, %fd9019;
	add.f64 	%fd9957, %fd9956, %fd9040;
	sub.f64 	%fd9958, %fd9957, %fd9043;
	sub.f64 	%fd9959, %fd9958, %fd9047;
	sub.f64 	%fd9960, %fd9959, %fd9049;
	add.f64 	%fd9961, %fd9960, %fd9061;
	sub.f64 	%fd9962, %fd9961, %fd9068;
	add.f64 	%fd9963, %fd9962, %fd9070;
	sub.f64 	%fd9964, %fd9963, %fd9071;
	sub.f64 	%fd9965, %fd9964, %fd9091;
	add.f64 	%fd9966, %fd9965, %fd9093;
	sub.f64 	%fd9967, %fd9966, %fd9095;
	sub.f64 	%fd9968, %fd9967, %fd9111;
	sub.f64 	%fd9969, %fd9968, %fd9115;
	sub.f64 	%fd9970, %fd9969, %fd9117;
	sub.f64 	%fd9971, %fd9970, %fd9131;
	sub.f64 	%fd9972, %fd9971, %fd9133;
	sub.f64 	%fd9973, %fd9972, %fd9135;
	sub.f64 	%fd9974, %fd9973, %fd1663;
	sub.f64 	%fd9975, %fd9974, %fd9138;
	sub.f64 	%fd9976, %fd9975, %fd9139;
	sub.f64 	%fd9977, %fd9976, %fd9142;
	add.f64 	%fd9978, %fd9977, %fd9153;
	fma.rn.f64 	%fd9979, %fd9154, 0d4000000000000000, %fd9978;
	add.f64 	%fd9980, %fd9979, %fd9161;
	add.f64 	%fd9981, %fd9980, %fd9162;
	fma.rn.f64 	%fd9982, %fd9163, 0d3FD54FDF3B645A1D, %fd9981;
	add.f64 	%fd9983, %fd9164, %fd9982;
	add.f64 	%fd9984, %fd9983, %fd9168;
	add.f64 	%fd9985, %fd9984, %fd9170;
	add.f64 	%fd9986, %fd9985, %fd9174;
	add.f64 	%fd9987, %fd9986, %fd9179;
	add.f64 	%fd9988, %fd9987, %fd9182;
	add.f64 	%fd9989, %fd9988, %fd9186;
	add.f64 	%fd9990, %fd9989, %fd9189;
	add.f64 	%fd9991, %fd9990, %fd9195;
	add.f64 	%fd9992, %fd9991, %fd9202;
	add.f64 	%fd1814, %fd9992, %fd9214;
	sub.f64 	%fd9993, %fd9023, %fd9021;
	fma.rn.f64 	%fd9994, %fd9027, 0d4000000000000000, %fd9993;
	add.f64 	%fd9995, %fd9029, %fd9994;
	sub.f64 	%fd9996, %fd9995, %fd9034;
	sub.f64 	%fd9997, %fd9996, %fd9038;
	sub.f64 	%fd9998, %fd9997, %fd9040;
	sub.f64 	%fd9999, %fd9998, %fd9041;
	fma.rn.f64 	%fd10000, %fd9043, 0d3FEE147AE147AE14, %fd9999;
	add.f64 	%fd10001, %fd10000, %fd9047;
	add.f64 	%fd10002, %fd10001, %fd9051;
	sub.f64 	%fd10003, %fd10002, %fd9057;
	sub.f64 	%fd10004, %fd10003, %fd9058;
	sub.f64 	%fd10005, %fd10004, %fd9060;
	sub.f64 	%fd10006, %fd10005, %fd9061;
	add.f64 	%fd10007, %fd10006, %fd9063;
	fma.rn.f64 	%fd10008, %fd9065, 0d4008000000000000, %fd10007;
	fma.rn.f64 	%fd10009, %fd9067, 0d3FD6666666666666, %fd10008;
	add.f64 	%fd10010, %fd9068, %fd10009;
	fma.rn.f64 	%fd10011, %fd9070, 0d4008000000000000, %fd10010;
	fma.rn.f64 	%fd10012, %fd9071, 0d4008000000000000, %fd10011;
	sub.f64 	%fd10013, %fd10012, %fd9072;
	sub.f64 	%fd10014, %fd10013, %fd9073;
	add.f64 	%fd10015, %fd10014, %fd9075;
	fma.rn.f64 	%fd10016, %fd9077, 0d4000000000000000, %fd10015;
	add.f64 	%fd10017, %fd10016, %fd9119;
	add.f64 	%fd10018, %fd10017, %fd9121;
	sub.f64 	%fd10019, %fd10018, %fd9122;
	add.f64 	%fd10020, %fd10019, %fd9126;
	sub.f64 	%fd10021, %fd10020, %fd9129;
	sub.f64 	%fd10022, %fd10021, %fd9148;
	fma.rn.f64 	%fd10023, %fd9197, 0d4000000000000000, %fd10022;
	fma.rn.f64 	%fd10024, %fd9198, 0d4000000000000000, %fd10023;
	add.f64 	%fd10025, %fd10024, %fd9201;
	add.f64 	%fd10026, %fd10025, %fd9202;
	add.f64 	%fd10027, %fd10026, %fd9204;
	add.f64 	%fd10028, %fd10027, %fd9205;
	add.f64 	%fd10029, %fd10028, %fd9207;
	fma.rn.f64 	%fd10030, %fd9208, 0d4010000000000000, %fd10029;
	fma.rn.f64 	%fd10031, %fd9209, 0d4008000000000000, %fd10030;
	add.f64 	%fd10032, %fd9210, %fd10031;
	add.f64 	%fd10033, %fd9211, %fd10032;
	add.f64 	%fd10034, %fd10033, %fd9221;
	add.f64 	%fd10035, %fd10034, %fd1675;
	add.f64 	%fd10036, %fd10035, %fd9223;
	fma.rn.f64 	%fd10037, %fd9224, 0d4000000000000000, %fd10036;
	add.f64 	%fd1815, %fd9225, %fd10037;
	add.f64 	%fd10038, %fd8801, %fd8807;
	add.f64 	%fd10039, %fd10038, %fd8809;
	sub.f64 	%fd10040, %fd10039, %fd1529;
	add.f64 	%fd10041, %fd10040, %fd8814;
	add.f64 	%fd10042, %fd10041, %fd8847;
	add.f64 	%fd10043, %fd10042, %fd8849;
	add.f64 	%fd10044, %fd10043, %fd8852;
	add.f64 	%fd10045, %fd10044, %fd1543;
	add.f64 	%fd10046, %fd10045, %fd8857;
	add.f64 	%fd10047, %fd8859, %fd10046;
	add.f64 	%fd10048, %fd8860, %fd10047;
	add.f64 	%fd10049, %fd10048, %fd8866;
	add.f64 	%fd10050, %fd10049, %fd8871;
	add.f64 	%fd10051, %fd10050, %fd8873;
	add.f64 	%fd10052, %fd10051, %fd8878;
	add.f64 	%fd10053, %fd10052, %fd8891;
	add.f64 	%fd10054, %fd10053, %fd8893;
	add.f64 	%fd10055, %fd10054, %fd8899;
	add.f64 	%fd10056, %fd10055, %fd1566;
	add.f64 	%fd10057, %fd10056, %fd8912;
	add.f64 	%fd10058, %fd10057, %fd8915;
	add.f64 	%fd10059, %fd10058, %fd8935;
	add.f64 	%fd10060, %fd10059, %fd8939;
	add.f64 	%fd10061, %fd10060, %fd1583;
	add.f64 	%fd10062, %fd10061, %fd8956;
	add.f64 	%fd10063, %fd10062, %fd8958;
	add.f64 	%fd10064, %fd10063, %fd1603;
	fma.rn.f64 	%fd10065, %fd8977, 0d3FEB333333333333, %fd10064;
	add.f64 	%fd10066, %fd10065, %fd9001;
	add.f64 	%fd10067, %fd10066, %fd9047;
	add.f64 	%fd10068, %fd10067, %fd9049;
	add.f64 	%fd10069, %fd10068, %fd9068;
	add.f64 	%fd10070, %fd10069, %fd9071;
	add.f64 	%fd10071, %fd10070, %fd9091;
	add.f64 	%fd10072, %fd10071, %fd9111;
	add.f64 	%fd10073, %fd10072, %fd9115;
	add.f64 	%fd10074, %fd10073, %fd9117;
	add.f64 	%fd10075, %fd10074, %fd9131;
	add.f64 	%fd10076, %fd10075, %fd9133;
	add.f64 	%fd10077, %fd10076, %fd9135;
	sub.f64 	%fd10078, %fd10077, %fd9153;
	fma.rn.f64 	%fd10079, %fd9167, 0d3FF27AE147AE147B, %fd10078;
	sub.f64 	%fd10080, %fd10079, %fd9227;
	add.f64 	%fd10081, %fd10080, %fd9229;
	sub.f64 	%fd10082, %fd10081, %fd9231;
	add.f64 	%fd10083, %fd10082, %fd9233;
	sub.f64 	%fd10084, %fd10083, %fd9234;
	add.f64 	%fd10085, %fd10084, %fd9237;
	add.f64 	%fd1816, %fd10085, %fd9238;
	sub.f64 	%fd10086, %fd9081, %fd9079;
	fma.rn.f64 	%fd10087, %fd9083, 0d4000000000000000, %fd10086;
	sub.f64 	%fd10088, %fd10087, %fd9087;
	add.f64 	%fd10089, %fd10088, %fd9091;
	add.f64 	%fd10090, %fd10089, %fd9095;
	sub.f64 	%fd10091, %fd10090, %fd9097;
	add.f64 	%fd10092, %fd10091, %fd9099;
	sub.f64 	%fd10093, %fd10092, %fd9104;
	sub.f64 	%fd10094, %fd10093, %fd9105;
	add.f64 	%fd10095, %fd10094, %fd9109;
	add.f64 	%fd10096, %fd10095, %fd9111;
	sub.f64 	%fd10097, %fd10096, %fd9112;
	sub.f64 	%fd10098, %fd10097, %fd9113;
	fma.rn.f64 	%fd10099, %fd9115, 0d4008000000000000, %fd10098;
	fma.rn.f64 	%fd10100, %fd9117, 0d4000000000000000, %fd10099;
	sub.f64 	%fd10101, %fd10100, %fd9119;
	sub.f64 	%fd10102, %fd10101, %fd9121;
	add.f64 	%fd10103, %fd10102, %fd9122;
	add.f64 	%fd10104, %fd10103, %fd9124;
	add.f64 	%fd10105, %fd9126, %fd10104;
	add.f64 	%fd10106, %fd10105, %fd9129;
	add.f64 	%fd10107, %fd10106, %fd9131;
	fma.rn.f64 	%fd10108, %fd9133, 0d4000000000000000, %fd10107;
	add.f64 	%fd10109, %fd9135, %fd10108;
	sub.f64 	%fd10110, %fd10109, %fd9149;
	add.f64 	%fd10111, %fd10110, %fd9150;
	fma.rn.f64 	%fd10112, %fd9212, 0d4000000000000000, %fd10111;
	add.f64 	%fd10113, %fd9213, %fd10112;
	add.f64 	%fd10114, %fd9214, %fd10113;
	add.f64 	%fd10115, %fd1673, %fd10114;
	fma.rn.f64 	%fd10116, %fd9216, 0d3FEB333333333333, %fd10115;
	add.f64 	%fd10117, %fd9217, %fd10116;
	fma.rn.f64 	%fd10118, %fd9218, 0d4000000000000000, %fd10117;
	fma.rn.f64 	%fd10119, %fd9219, 0d4008000000000000, %fd10118;
	add.f64 	%fd10120, %fd1674, %fd10119;
	add.f64 	%fd10121, %fd9221, %fd10120;
	add.f64 	%fd10122, %fd1675, %fd10121;
	add.f64 	%fd10123, %fd9223, %fd10122;
	add.f64 	%fd10124, %fd9224, %fd10123;
	fma.rn.f64 	%fd1817, %fd9225, 0d4000000000000000, %fd10124;
	fma.rn.f64 	%fd10125, %fd8877, 0d3FD0000000000000, %fd8880;
	add.f64 	%fd10126, %fd10125, %fd1560;
	add.f64 	%fd10127, %fd10126, %fd8885;
	add.f64 	%fd10128, %fd10127, %fd9865;
	add.f64 	%fd10129, %fd8889, %fd10128;
	fma.rn.f64 	%fd10130, %fd8891, 0d3FD3333333333333, %fd10129;
	sub.f64 	%fd10131, %fd10130, %fd8893;
	sub.f64 	%fd10132, %fd10131, %fd8895;
	fma.rn.f64 	%fd10133, %fd8902, 0d3FF23851EB851EB8, %fd10132;
	fma.rn.f64 	%fd10134, %fd8908, 0d3FE8000000000000, %fd10133;
	add.f64 	%fd10135, %fd10134, %fd8927;
	add.f64 	%fd10136, %fd8929, %fd10135;
	add.f64 	%fd10137, %fd10136, %fd8937;
	add.f64 	%fd10138, %fd10137, %fd8939;
	fma.rn.f64 	%fd10139, %fd8943, 0d3FE23D70A3D70A3D, %fd10138;
	fma.rn.f64 	%fd10140, %fd8949, 0d3FE999999999999A, %fd10139;
	fma.rn.f64 	%fd10141, %fd8954, 0d3FEF5C28F5C28F5C, %fd10140;
	add.f64 	%fd10142, %fd10141, %fd8961;
	fma.rn.f64 	%fd10143, %fd8962, 0d3FE999999999999A, %fd10142;
	fma.rn.f64 	%fd10144, %fd8973, 0d3FE5C28F5C28F5C3, %fd10143;
	fma.rn.f64 	%fd10145, %fd8984, 0d3FE8000000000000, %fd10144;
	fma.rn.f64 	%fd10146, %fd8989, 0d3FF2000000000000, %fd10145;
	fma.rn.f64 	%fd10147, %fd8990, 0d3FE0000000000000, %fd10146;
	fma.rn.f64 	%fd10148, %fd9006, 0d3FE28F5C28F5C28F, %fd10147;
	fma.rn.f64 	%fd10149, %fd9012, 0d3FEE978D4FDF3B64, %fd10148;
	fma.rn.f64 	%fd10150, %fd9014, 0d3FF4000000000000, %fd10149;
	add.f64 	%fd10151, %fd10150, %fd9015;
	sub.f64 	%fd10152, %fd10151, %fd9060;
	add.f64 	%fd10153, %fd10152, %fd9061;
	add.f64 	%fd10154, %fd10153, %fd9063;
	sub.f64 	%fd10155, %fd10154, %fd9104;
	add.f64 	%fd10156, %fd10155, %fd9107;
	add.f64 	%fd10157, %fd9109, %fd10156;
	add.f64 	%fd10158, %fd10157, %fd9138;
	add.f64 	%fd10159, %fd10158, %fd9140;
	add.f64 	%fd10160, %fd10159, %fd9142;
	add.f64 	%fd10161, %fd10160, %fd9148;
	add.f64 	%fd10162, %fd10161, %fd9149;
	add.f64 	%fd10163, %fd10162, %fd9164;
	sub.f64 	%fd10164, %fd10163, %fd9165;
	sub.f64 	%fd10165, %fd10164, %fd9166;
	add.f64 	%fd10166, %fd10165, %fd9172;
	add.f64 	%fd10167, %fd10166, %fd9177;
	add.f64 	%fd10168, %fd10167, %fd9179;
	add.f64 	%fd10169, %fd10168, %fd9185;
	fma.rn.f64 	%fd10170, %fd9186, 0d3FE8000000000000, %fd10169;
	add.f64 	%fd10171, %fd10170, %fd9195;
	add.f64 	%fd1818, %fd10171, %fd9196;
	sub.f64 	%fd10172, %fd8785, %fd8787;
	sub.f64 	%fd10173, %fd10172, %fd8791;
	sub.f64 	%fd10174, %fd10173, %fd8799;
	sub.f64 	%fd10175, %fd10174, %fd8803;
	add.f64 	%fd10176, %fd10175, %fd8807;
	add.f64 	%fd10177, %fd10176, %fd8817;
	add.f64 	%fd10178, %fd10177, %fd8819;
	add.f64 	%fd10179, %fd10178, %fd8825;
	sub.f64 	%fd10180, %fd10179, %fd8827;
	add.f64 	%fd10181, %fd10180, %fd8830;
	sub.f64 	%fd10182, %fd10181, %fd9023;
	sub.f64 	%fd10183, %fd10182, %fd9056;
	fma.rn.f64 	%fd10184, %fd9067, 0d3FB999999999999A, %fd10183;
	sub.f64 	%fd10185, %fd10184, %fd9081;
	sub.f64 	%fd10186, %fd10185, %fd9093;
	add.f64 	%fd10187, %fd10186, %fd1368;
	add.f64 	%fd10188, %fd9152, %fd10187;
	add.f64 	%fd10189, %fd10188, %fd9156;
	add.f64 	%fd10190, %fd10189, %fd9157;
	add.f64 	%fd10191, %fd10190, %fd9158;
	add.f64 	%fd10192, %fd10191, %fd1367;
	add.f64 	%fd10193, %fd10192, %fd9200;
	add.f64 	%fd1819, %fd10193, %fd9213;
	sub.f64 	%fd10194, %fd9079, %fd9081;
	sub.f64 	%fd10195, %fd10194, %fd9337;
	sub.f64 	%fd10196, %fd10195, %fd9339;
	sub.f64 	%fd10197, %fd10196, %fd9089;
	add.f64 	%fd10198, %fd10197, %fd9093;
	sub.f64 	%fd10199, %fd10198, %fd9099;
	sub.f64 	%fd10200, %fd10199, %fd9101;
	add.f64 	%fd10201, %fd10200, %fd9102;
	sub.f64 	%fd10202, %fd10201, %fd9107;
	sub.f64 	%fd10203, %fd10202, %fd9109;
	sub.f64 	%fd10204, %fd10203, %fd9124;
	sub.f64 	%fd10205, %fd10204, %fd9126;
	sub.f64 	%fd10206, %fd10205, %fd9128;
	sub.f64 	%fd10207, %fd10206, %fd9150;
	sub.f64 	%fd10208, %fd10207, %fd9213;
	fma.rn.f64 	%fd1820, %fd9216, 0d3FC3333333333333, %fd10208;
	fma.rn.f64 	%fd10209, %fd8821, 0d4000000000000000, %fd8817;
	sub.f64 	%fd10210, %fd10209, %fd8824;
	sub.f64 	%fd10211, %fd10210, %fd8825;
	add.f64 	%fd10212, %fd10211, %fd8827;
	sub.f64 	%fd10213, %fd10212, %fd8832;
	sub.f64 	%fd10214, %fd10213, %fd8838;
	sub.f64 	%fd10215, %fd10214, %fd1538;
	sub.f64 	%fd10216, %fd10215, %fd8858;
	sub.f64 	%fd10217, %fd10216, %fd8859;
	add.f64 	%fd10218, %fd10217, %fd8861;
	add.f64 	%fd10219, %fd10218, %fd8866;
	add.f64 	%fd10220, %fd10219, %fd8868;
	add.f64 	%fd10221, %fd10220, %fd8870;
	add.f64 	%fd10222, %fd10221, %fd8875;
	sub.f64 	%fd10223, %fd10222, %fd1560;
	sub.f64 	%fd10224, %fd10223, %fd8906;
	sub.f64 	%fd10225, %fd10224, %fd8921;
	sub.f64 	%fd10226, %fd10225, %fd8948;
	sub.f64 	%fd10227, %fd10226, %fd8954;
	sub.f64 	%fd10228, %fd10227, %fd8961;
	sub.f64 	%fd10229, %fd10228, %fd8975;
	sub.f64 	%fd10230, %fd10229, %fd8984;
	sub.f64 	%fd10231, %fd10230, %fd8997;
	sub.f64 	%fd10232, %fd10231, %fd9012;
	sub.f64 	%fd10233, %fd10232, %fd9051;
	sub.f64 	%fd10234, %fd10233, %fd9099;
	add.f64 	%fd10235, %fd10234, %fd9156;
	sub.f64 	%fd10236, %fd10235, %fd9157;
	add.f64 	%fd10237, %fd10236, %fd9159;
	add.f64 	%fd1821, %fd10237, %fd9161;
	sub.f64 	%fd10238, %fd9021, %fd9023;
	sub.f64 	%fd10239, %fd10238, %fd9327;
	sub.f64 	%fd10240, %fd10239, %fd9329;
	add.f64 	%fd10241, %fd9029, %fd9029;
	sub.f64 	%fd10242, %fd10240, %fd10241;
	add.f64 	%fd10243, %fd9031, %fd9031;
	sub.f64 	%fd10244, %fd10242, %fd10243;
	fma.rn.f64 	%fd10245, %fd9033, 0d4000000000000000, %fd10244;
	add.f64 	%fd10246, %fd9040, %fd10245;
	sub.f64 	%fd10247, %fd10246, %fd9043;
	sub.f64 	%fd10248, %fd10247, %fd9045;
	add.f64 	%fd10249, %fd10248, %fd9049;
	sub.f64 	%fd10250, %fd10249, %fd9051;
	sub.f64 	%fd10251, %fd10250, %fd9053;
	add.f64 	%fd10252, %fd10251, %fd9055;
	add.f64 	%fd10253, %fd10252, %fd9056;
	sub.f64 	%fd10254, %fd10253, %fd9063;
	add.f64 	%fd10255, %fd10254, %fd9065;
	fma.rn.f64 	%fd10256, %fd9067, 0d3FDD70A3D70A3D71, %fd10255;
	add.f64 	%fd10257, %fd10256, %fd9075;
	add.f64 	%fd10258, %fd10257, %fd9077;
	sub.f64 	%fd10259, %fd10258, %fd9124;
	sub.f64 	%fd10260, %fd10259, %fd9126;
	sub.f64 	%fd10261, %fd10260, %fd9128;
	add.f64 	%fd10262, %fd10261, %fd9200;
	add.f64 	%fd1822, %fd10262, %fd9206;
	sub.f64 	%fd10263, %fd8824, %fd8827;
	sub.f64 	%fd10264, %fd10263, %fd8829;
	sub.f64 	%fd10265, %fd10264, %fd8830;
	fma.rn.f64 	%fd10266, %fd8832, 0d4000000000000000, %fd10265;
	sub.f64 	%fd10267, %fd10266, %fd8834;
	add.f64 	%fd10268, %fd8836, %fd10267;
	add.f64 	%fd10269, %fd10268, %fd1538;
	sub.f64 	%fd10270, %fd10269, %fd8841;
	sub.f64 	%fd10271, %fd10270, %fd8843;
	add.f64 	%fd10272, %fd10271, %fd8845;
	add.f64 	%fd10273, %fd10272, %fd8847;
	add.f64 	%fd10274, %fd10273, %fd8851;
	add.f64 	%fd10275, %fd10274, %fd8852;
	sub.f64 	%fd10276, %fd10275, %fd8860;
	sub.f64 	%fd10277, %fd10276, %fd8861;
	sub.f64 	%fd10278, %fd10277, %fd8870;
	add.f64 	%fd10279, %fd10278, %fd1560;
	add.f64 	%fd10280, %fd10279, %fd8885;
	add.f64 	%fd10281, %fd10280, %fd8906;
	add.f64 	%fd10282, %fd10281, %fd8907;
	add.f64 	%fd10283, %fd10282, %fd8921;
	sub.f64 	%fd10284, %fd10283, %fd8923;
	add.f64 	%fd10285, %fd10284, %fd8925;
	add.f64 	%fd10286, %fd10285, %fd8937;
	add.f64 	%fd10287, %fd10286, %fd8939;
	add.f64 	%fd10288, %fd8940, %fd10287;
	fma.rn.f64 	%fd10289, %fd8948, 0d3FEEB851EB851EB8, %fd10288;
	fma.rn.f64 	%fd10290, %fd8954, 0d3FEF5C28F5C28F5C, %fd10289;
	add.f64 	%fd10291, %fd10290, %fd8961;
	add.f64 	%fd10292, %fd10291, %fd8970;
	fma.rn.f64 	%fd10293, %fd8975, 0d3FEAE147AE147AE1, %fd10292;
	add.f64 	%fd10294, %fd10293, %fd8984;
	sub.f64 	%fd10295, %fd10294, %fd8987;
	fma.rn.f64 	%fd10296, %fd8997, 0d3FEF851EB851EB85, %fd10295;
	add.f64 	%fd10297, %fd10296, %fd9001;
	add.f64 	%fd10298, %fd10297, %fd9003;
	add.f64 	%fd10299, %fd9004, %fd10298;
	fma.rn.f64 	%fd10300, %fd9012, 0d3FEE978D4FDF3B64, %fd10299;
	add.f64 	%fd10301, %fd10300, %fd9051;
	sub.f64 	%fd10302, %fd10301, %fd9053;
	add.f64 	%fd10303, %fd10302, %fd9055;
	add.f64 	%fd10304, %fd10303, %fd9099;
	sub.f64 	%fd10305, %fd10304, %fd9101;
	add.f64 	%fd10306, %fd10305, %fd9102;
	sub.f64 	%fd10307, %fd10306, %fd9156;
	add.f64 	%fd10308, %fd10307, %fd9158;
	add.f64 	%fd10309, %fd10308, %fd9160;
	add.f64 	%fd10310, %fd10309, %fd9162;
	fma.rn.f64 	%fd10311, %fd9163, 0d3FE55810624DD2F2, %fd10310;
	add.f64 	%fd10312, %fd10311, %fd9172;
	add.f64 	%fd10313, %fd10312, %fd9173;
	add.f64 	%fd10314, %fd10313, %fd9181;
	add.f64 	%fd10315, %fd10314, %fd9193;
	add.f64 	%fd10316, %fd10315, %fd9194;
	add.f64 	%fd10317, %fd10316, %fd9196;
	add.f64 	%fd10318, %fd10317, %fd9204;
	add.f64 	%fd10319, %fd10318, %fd9206;
	add.f64 	%fd10320, %fd10319, %fd1673;
	fma.rn.f64 	%fd1823, %fd9216, 0d3FC3333333333333, %fd10320;
	sub.f64 	%fd10321, %fd8829, %fd8832;
	sub.f64 	%fd10322, %fd10321, %fd8834;
	add.f64 	%fd10323, %fd8836, %fd10322;
	sub.f64 	%fd10324, %fd10323, %fd8845;
	add.f64 	%fd10325, %fd10324, %fd8849;
	sub.f64 	%fd10326, %fd10325, %fd8885;
	sub.f64 	%fd10327, %fd10326, %fd8895;
	sub.f64 	%fd10328, %fd10327, %fd8907;
	sub.f64 	%fd10329, %fd10328, %fd8913;
	sub.f64 	%fd10330, %fd10329, %fd8925;
	sub.f64 	%fd10331, %fd10330, %fd8945;
	sub.f64 	%fd10332, %fd10331, %fd9008;
	add.f64 	%fd10333, %fd10332, %fd9056;
	add.f64 	%fd10334, %fd10333, %fd9057;
	add.f64 	%fd10335, %fd10334, %fd9097;
	sub.f64 	%fd10336, %fd10335, %fd9140;
	sub.f64 	%fd10337, %fd10336, %fd9158;
	sub.f64 	%fd10338, %fd10337, %fd9159;
	add.f64 	%fd10339, %fd9160, %fd10338;
	fma.rn.f64 	%fd10340, %fd9163, 0d3FD54FDF3B645A1D, %fd10339;
	add.f64 	%fd10341, %fd10340, %fd9205;
	fma.rn.f64 	%fd1824, %fd9216, 0d3FEB333333333333, %fd10341;
	add.f64 	%fd10342, %fd8794, %fd1521;
	sub.f64 	%fd10343, %fd10342, %fd8803;
	sub.f64 	%fd10344, %fd10343, %fd1524;
	sub.f64 	%fd10345, %fd10344, %fd8805;
	sub.f64 	%fd10346, %fd10345, %fd8806;
	sub.f64 	%fd10347, %fd10346, %fd8807;
	sub.f64 	%fd10348, %fd10347, %fd8809;
	add.f64 	%fd10349, %fd8811, %fd8811;
	sub.f64 	%fd10350, %fd10348, %fd10349;
	add.f64 	%fd10351, %fd10350, %fd8814;
	sub.f64 	%fd10352, %fd10351, %fd1538;
	sub.f64 	%fd10353, %fd10352, %fd8843;
	sub.f64 	%fd10354, %fd10353, %fd8845;
	add.f64 	%fd10355, %fd10354, %fd8851;
	sub.f64 	%fd10356, %fd10355, %fd8856;
	sub.f64 	%fd10357, %fd10356, %fd8857;
	add.f64 	%fd10358, %fd8858, %fd10357;
	add.f64 	%fd10359, %fd10358, %fd8875;
	add.f64 	%fd10360, %fd10359, %fd8880;
	sub.f64 	%fd10361, %fd10360, %fd8882;
	add.f64 	%fd10362, %fd10361, %fd1560;
	add.f64 	%fd10363, %fd10362, %fd8885;
	add.f64 	%fd10364, %fd10363, %fd9865;
	add.f64 	%fd10365, %fd10364, %fd8893;
	add.f64 	%fd10366, %fd10365, %fd8895;
	add.f64 	%fd10367, %fd10366, %fd8899;
	fma.rn.f64 	%fd10368, %fd8902, 0d3FC0A3D70A3D70A4, %fd10367;
	sub.f64 	%fd10369, %fd10368, %fd8905;
	add.f64 	%fd10370, %fd10369, %fd8906;
	add.f64 	%fd10371, %fd10370, %fd8907;
	add.f64 	%fd10372, %fd10371, %fd8908;
	sub.f64 	%fd10373, %fd10372, %fd8917;
	sub.f64 	%fd10374, %fd10373, %fd8919;
	add.f64 	%fd10375, %fd10374, %fd8927;
	fma.rn.f64 	%fd10376, %fd8930, 0d3FEA3D70A3D70A3D, %fd10375;
	fma.rn.f64 	%fd10377, %fd8943, 0d3FD0A3D70A3D70A4, %fd10376;
	sub.f64 	%fd10378, %fd10377, %fd8947;
	fma.rn.f64 	%fd10379, %fd8948, 0d3FEEB851EB851EB8, %fd10378;
	fma.rn.f64 	%fd10380, %fd8949, 0d3FE999999999999A, %fd10379;
	sub.f64 	%fd10381, %fd10380, %fd8953;
	fma.rn.f64 	%fd10382, %fd8954, 0d3FEF5C28F5C28F5C, %fd10381;
	sub.f64 	%fd10383, %fd10382, %fd8960;
	fma.rn.f64 	%fd10384, %fd8962, 0d3FD3333333333333, %fd10383;
	add.f64 	%fd10385, %fd10384, %fd8966;
	fma.rn.f64 	%fd10386, %fd8973, 0d3FF3AE147AE147AE, %fd10385;
	sub.f64 	%fd10387, %fd10386, %fd8974;
	fma.rn.f64 	%fd10388, %fd8975, 0d3FE1EB851EB851EC, %fd10387;
	fma.rn.f64 	%fd10389, %fd8979, 0d3FD47AE147AE147B, %fd10388;
	sub.f64 	%fd10390, %fd10389, %fd8982;
	fma.rn.f64 	%fd10391, %fd8984, 0d3FE8000000000000, %fd10390;
	fma.rn.f64 	%fd10392, %fd8989, 0d3FEC000000000000, %fd10391;
	add.f64 	%fd10393, %fd10392, %fd8990;
	sub.f64 	%fd10394, %fd10393, %fd8996;
	fma.rn.f64 	%fd10395, %fd9006, 0d3FD0000000000000, %fd10394;
	sub.f64 	%fd10396, %fd10395, %fd9010;
	fma.rn.f64 	%fd10397, %fd9012, 0d3FEE978D4FDF3B64, %fd10396;
	add.f64 	%fd10398, %fd9014, %fd10397;
	add.f64 	%fd10399, %fd10398, %fd9015;
	sub.f64 	%fd10400, %fd10399, %fd9038;
	sub.f64 	%fd10401, %fd10400, %fd9040;
	add.f64 	%fd10402, %fd10401, %fd9041;
	fma.rn.f64 	%fd10403, %fd9043, 0d3FEE147AE147AE14, %fd10402;
	sub.f64 	%fd10404, %fd10403, %fd9045;
	add.f64 	%fd10405, %fd10404, %fd9060;
	add.f64 	%fd10406, %fd10405, %fd9063;
	sub.f64 	%fd10407, %fd10406, %fd9087;
	sub.f64 	%fd10408, %fd10407, %fd9089;
	add.f64 	%fd10409, %fd10408, %fd9104;
	add.f64 	%fd10410, %fd10409, %fd9109;
	add.f64 	%fd10411, %fd10410, %fd1663;
	add.f64 	%fd10412, %fd10411, %fd9139;
	fma.rn.f64 	%fd10413, %fd9142, 0d3FD999999999999A, %fd10412;
	sub.f64 	%fd10414, %fd10413, %fd9147;
	fma.rn.f64 	%fd10415, %fd9163, 0d3FE55810624DD2F2, %fd10414;
	add.f64 	%fd10416, %fd9164, %fd10415;
	add.f64 	%fd10417, %fd9166, %fd10416;
	add.f64 	%fd10418, %fd10417, %fd9168;
	add.f64 	%fd10419, %fd10418, %fd9169;
	add.f64 	%fd10420, %fd10419, %fd9174;
	add.f64 	%fd10421, %fd10420, %fd9177;
	add.f64 	%fd10422, %fd10421, %fd9178;
	add.f64 	%fd10423, %fd10422, %fd9181;
	fma.rn.f64 	%fd10424, %fd9182, 0d3FE570A3D70A3D71, %fd10423;
	add.f64 	%fd10425, %fd9185, %fd10424;
	fma.rn.f64 	%fd10426, %fd9186, 0d3FE8000000000000, %fd10425;
	fma.rn.f64 	%fd10427, %fd9193, 0d3FE570A3D70A3D71, %fd10426;
	add.f64 	%fd10428, %fd10427, %fd9195;
	add.f64 	%fd1825, %fd10428, %fd9196;
	add.f64 	%fd10429, %fd9034, %fd9038;
	add.f64 	%fd10430, %fd10429, %fd9041;
	fma.rn.f64 	%fd10431, %fd9043, 0d3FAEB851EB851EB8, %fd10430;
	sub.f64 	%fd10432, %fd10431, %fd9047;
	add.f64 	%fd10433, %fd10432, %fd9058;
	add.f64 	%fd10434, %fd9060, %fd10433;
	add.f64 	%fd10435, %fd10434, %fd9061;
	add.f64 	%fd10436, %fd10435, %fd9072;
	add.f64 	%fd10437, %fd10436, %fd9073;
	add.f64 	%fd10438, %fd10437, %fd9148;
	sub.f64 	%fd10439, %fd10438, %fd9201;
	sub.f64 	%fd10440, %fd10439, %fd9229;
	sub.f64 	%fd10441, %fd10440, %fd9230;
	sub.f64 	%fd10442, %fd10441, %fd9232;
	sub.f64 	%fd10443, %fd10442, %fd9236;
	sub.f64 	%fd1826, %fd10443, %fd9238;
	@%p1021 bra 	$L__BB1_851;
	abs.f64 	%fd10444, %fd32817;
	max.f64 	%fd10445, %fd10444, 0d3EB0C6F7A0B5ED8D;
	mul.f64 	%fd10446, %fd1353, %fd10445;
	rcp.rn.f64 	%fd10447, %fd10446;
	add.s32 	%r3297, %r3290, 2;
	sub.f64 	%fd10448, %fd1673, %fd1673;
	mul.f64 	%fd32957, %fd10447, %fd10448;
	sub.f64 	%fd10449, %fd1675, %fd1675;
	mul.f64 	%fd32956, %fd10447, %fd10449;
	sub.f64 	%fd10450, %fd1674, %fd1674;
	mul.f64 	%fd32955, %fd10447, %fd10450;
	sub.f64 	%fd10451, %fd1676, %fd1676;
	mul.f64 	%fd32954, %fd10447, %fd10451;
	sub.f64 	%fd10452, %fd1688, %fd1688;
	mul.f64 	%fd32953, %fd10447, %fd10452;
	sub.f64 	%fd10453, %fd1693, %fd1693;
	mul.f64 	%fd32952, %fd10447, %fd10453;
	sub.f64 	%fd10454, %fd1694, %fd1694;
	mul.f64 	%fd32951, %fd10447, %fd10454;
	sub.f64 	%fd10455, %fd1702, %fd1702;
	mul.f64 	%fd32950, %fd10447, %fd10455;
	sub.f64 	%fd10456, %fd1703, %fd1703;
	mul.f64 	%fd32949, %fd10447, %fd10456;
	sub.f64 	%fd10457, %fd1704, %fd1704;
	mul.f64 	%fd32948, %fd10447, %fd10457;
	sub.f64 	%fd10458, %fd1705, %fd1705;
	mul.f64 	%fd32947, %fd10447, %fd10458;
	sub.f64 	%fd10459, %fd1663, %fd1663;
	mul.f64 	%fd32946, %fd10447, %fd10459;
	sub.f64 	%fd10460, %fd1706, %fd1706;
	mul.f64 	%fd32945, %fd10447, %fd10460;
	sub.f64 	%fd10461, %fd1707, %fd1707;
	mul.f64 	%fd32943, %fd10447, %fd10461;
	sub.f64 	%fd10462, %fd1709, %fd1709;
	mul.f64 	%fd32942, %fd10447, %fd10462;
	sub.f64 	%fd10463, %fd1710, %fd1710;
	mul.f64 	%fd32941, %fd10447, %fd10463;
	sub.f64 	%fd10464, %fd1711, %fd1711;
	mul.f64 	%fd32940, %fd10447, %fd10464;
	sub.f64 	%fd10465, %fd1712, %fd1712;
	mul.f64 	%fd32939, %fd10447, %fd10465;
	sub.f64 	%fd10466, %fd1524, %fd1524;
	mul.f64 	%fd32937, %fd10447, %fd10466;
	sub.f64 	%fd10467, %fd1529, %fd1529;
	mul.f64 	%fd32936, %fd10447, %fd10467;
	sub.f64 	%fd10468, %fd1713, %fd1713;
	mul.f64 	%fd32935, %fd10447, %fd10468;
	sub.f64 	%fd10469, %fd1714, %fd1714;
	mul.f64 	%fd32934, %fd10447, %fd10469;
	sub.f64 	%fd10470, %fd1715, %fd1715;
	mul.f64 	%fd32933, %fd10447, %fd10470;
	sub.f64 	%fd10471, %fd1716, %fd1716;
	mul.f64 	%fd32932, %fd10447, %fd10471;
	sub.f64 	%fd10472, %fd1717, %fd1717;
	mul.f64 	%fd32931, %fd10447, %fd10472;
	sub.f64 	%fd10473, %fd1718, %fd1718;
	mul.f64 	%fd32930, %fd10447, %fd10473;
	sub.f64 	%fd10474, %fd1719, %fd1719;
	mul.f64 	%fd32929, %fd10447, %fd10474;
	sub.f64 	%fd10475, %fd1521, %fd1521;
	mul.f64 	%fd32928, %fd10447, %fd10475;
	sub.f64 	%fd10476, %fd1538, %fd1538;
	mul.f64 	%fd32927, %fd10447, %fd10476;
	sub.f64 	%fd10477, %fd1720, %fd1720;
	mul.f64 	%fd32926, %fd10447, %fd10477;
	sub.f64 	%fd10478, %fd1721, %fd1721;
	mul.f64 	%fd32925, %fd10447, %fd10478;
	sub.f64 	%fd10479, %fd1560, %fd1560;
	mul.f64 	%fd32924, %fd10447, %fd10479;
	sub.f64 	%fd10480, %fd1722, %fd1722;
	mul.f64 	%fd32923, %fd10447, %fd10480;
	sub.f64 	%fd10481, %fd1723, %fd1723;
	mul.f64 	%fd32922, %fd10447, %fd10481;
	sub.f64 	%fd10482, %fd1724, %fd1724;
	mul.f64 	%fd32921, %fd10447, %fd10482;
	sub.f64 	%fd10483, %fd1725, %fd1725;
	mul.f64 	%fd32920, %fd10447, %fd10483;
	sub.f64 	%fd10484, %fd1726, %fd1726;
	mul.f64 	%fd32919, %fd10447, %fd10484;
	sub.f64 	%fd10485, %fd1727, %fd1727;
	mul.f64 	%fd32918, %fd10447, %fd10485;
	sub.f64 	%fd10486, %fd1603, %fd1603;
	mul.f64 	%fd32917, %fd10447, %fd10486;
	sub.f64 	%fd10487, %fd1729, %fd1729;
	mul.f64 	%fd32916, %fd10447, %fd10487;
	sub.f64 	%fd10488, %fd1730, %fd1730;
	mul.f64 	%fd32915, %fd10447, %fd10488;
	sub.f64 	%fd10489, %fd1731, %fd1731;
	mul.f64 	%fd32914, %fd10447, %fd10489;
	sub.f64 	%fd10490, %fd1732, %fd1732;
	mul.f64 	%fd32913, %fd10447, %fd10490;
	sub.f64 	%fd10491, %fd1733, %fd1733;
	mul.f64 	%fd32912, %fd10447, %fd10491;
	sub.f64 	%fd10492, %fd1734, %fd1734;
	mul.f64 	%fd32911, %fd10447, %fd10492;
	sub.f64 	%fd10493, %fd1543, %fd1543;
	mul.f64 	%fd32910, %fd10447, %fd10493;
	sub.f64 	%fd10494, %fd1566, %fd1566;
	mul.f64 	%fd32909, %fd10447, %fd10494;
	sub.f64 	%fd10495, %fd1583, %fd1583;
	mul.f64 	%fd32908, %fd10447, %fd10495;
	sub.f64 	%fd10496, %fd1738, %fd1738;
	mul.f64 	%fd32907, %fd10447, %fd10496;
	sub.f64 	%fd10497, %fd1739, %fd1739;
	mul.f64 	%fd32906, %fd10447, %fd10497;
	sub.f64 	%fd10498, %fd1740, %fd1740;
	mul.f64 	%fd32905, %fd10447, %fd10498;
	sub.f64 	%fd10499, %fd1741, %fd1741;
	mul.f64 	%fd32904, %fd10447, %fd10499;
	sub.f64 	%fd10500, %fd1742, %fd1742;
	mul.f64 	%fd32903, %fd10447, %fd10500;
	sub.f64 	%fd10501, %fd1743, %fd1743;
	mul.f64 	%fd32902, %fd10447, %fd10501;
	sub.f64 	%fd10502, %fd1744, %fd1744;
	mul.f64 	%fd32901, %fd10447, %fd10502;
	sub.f64 	%fd10503, %fd1745, %fd1745;
	mul.f64 	%fd32900, %fd10447, %fd10503;
	sub.f64 	%fd10504, %fd1746, %fd1746;
	mul.f64 	%fd32899, %fd10447, %fd10504;
	sub.f64 	%fd10505, %fd1747, %fd1747;
	mul.f64 	%fd32898, %fd10447, %fd10505;
	sub.f64 	%fd10506, %fd1748, %fd1748;
	mul.f64 	%fd32897, %fd10447, %fd10506;
	sub.f64 	%fd10507, %fd1749, %fd1749;
	mul.f64 	%fd32896, %fd10447, %fd10507;
	sub.f64 	%fd10508, %fd1750, %fd1750;
	mul.f64 	%fd32895, %fd10447, %fd10508;
	sub.f64 	%fd10509, %fd1751, %fd1751;
	mul.f64 	%fd32894, %fd10447, %fd10509;
	sub.f64 	%fd10510, %fd1752, %fd1752;
	mul.f64 	%fd32893, %fd10447, %fd10510;
	sub.f64 	%fd10511, %fd1753, %fd1753;
	mul.f64 	%fd32892, %fd10447, %fd10511;
	sub.f64 	%fd10512, %fd1754, %fd1754;
	mul.f64 	%fd32891, %fd10447, %fd10512;
	sub.f64 	%fd10513, %fd1755, %fd1755;
	mul.f64 	%fd32890, %fd10447, %fd10513;
	sub.f64 	%fd10514, %fd1756, %fd1756;
	mul.f64 	%fd32889, %fd10447, %fd10514;
	sub.f64 	%fd10515, %fd1757, %fd1757;
	mul.f64 	%fd32888, %fd10447, %fd10515;
	sub.f64 	%fd10516, %fd1758, %fd1758;
	mul.f64 	%fd32887, %fd10447, %fd10516;
	sub.f64 	%fd10517, %fd1759, %fd1759;
	mul.f64 	%fd32886, %fd10447, %fd10517;
	sub.f64 	%fd10518, %fd1760, %fd1760;
	mul.f64 	%fd32885, %fd10447, %fd10518;
	sub.f64 	%fd10519, %fd1761, %fd1761;
	mul.f64 	%fd32884, %fd10447, %fd10519;
	sub.f64 	%fd10520, %fd1762, %fd1762;
	mul.f64 	%fd32883, %fd10447, %fd10520;
	sub.f64 	%fd10521, %fd1763, %fd1763;
	mul.f64 	%fd32882, %fd10447, %fd10521;
	sub.f64 	%fd10522, %fd1764, %fd1764;
	mul.f64 	%fd32881, %fd10447, %fd10522;
	sub.f64 	%fd10523, %fd1765, %fd1765;
	mul.f64 	%fd32880, %fd10447, %fd10523;
	sub.f64 	%fd10524, %fd1766, %fd1766;
	mul.f64 	%fd32879, %fd10447, %fd10524;
	sub.f64 	%fd10525, %fd1767, %fd1767;
	mul.f64 	%fd32878, %fd10447, %fd10525;
	sub.f64 	%fd10526, %fd1768, %fd1768;
	mul.f64 	%fd32877, %fd10447, %fd10526;
	sub.f64 	%fd10527, %fd1769, %fd1769;
	mul.f64 	%fd32876, %fd10447, %fd10527;
	sub.f64 	%fd10528, %fd1770, %fd1770;
	mul.f64 	%fd32875, %fd10447, %fd10528;
	sub.f64 	%fd10529, %fd1771, %fd1771;
	mul.f64 	%fd32874, %fd10447, %fd10529;
	sub.f64 	%fd10530, %fd1772, %fd1772;
	mul.f64 	%fd32873, %fd10447, %fd10530;
	sub.f64 	%fd10531, %fd1773, %fd1773;
	mul.f64 	%fd32872, %fd10447, %fd10531;
	sub.f64 	%fd10532, %fd1774, %fd1774;
	mul.f64 	%fd32871, %fd10447, %fd10532;
	sub.f64 	%fd10533, %fd1775, %fd1775;
	mul.f64 	%fd32870, %fd10447, %fd10533;
	sub.f64 	%fd10534, %fd1776, %fd1776;
	mul.f64 	%fd32869, %fd10447, %fd10534;
	sub.f64 	%fd10535, %fd1777, %fd1777;
	mul.f64 	%fd32868, %fd10447, %fd10535;
	sub.f64 	%fd10536, %fd1778, %fd1778;
	mul.f64 	%fd32867, %fd10447, %fd10536;
	sub.f64 	%fd10537, %fd1779, %fd1779;
	mul.f64 	%fd32866, %fd10447, %fd10537;
	sub.f64 	%fd10538, %fd1780, %fd1780;
	mul.f64 	%fd32865, %fd10447, %fd10538;
	sub.f64 	%fd10539, %fd1781, %fd1781;
	mul.f64 	%fd32864, %fd10447, %fd10539;
	sub.f64 	%fd10540, %fd1782, %fd1782;
	mul.f64 	%fd32863, %fd10447, %fd10540;
	sub.f64 	%fd10541, %fd1783, %fd1783;
	mul.f64 	%fd32862, %fd10447, %fd10541;
	sub.f64 	%fd10542, %fd1784, %fd1784;
	mul.f64 	%fd32861, %fd10447, %fd10542;
	sub.f64 	%fd10543, %fd1785, %fd1785;
	mul.f64 	%fd32860, %fd10447, %fd10543;
	sub.f64 	%fd10544, %fd1786, %fd1786;
	mul.f64 	%fd32859, %fd10447, %fd10544;
	sub.f64 	%fd10545, %fd1787, %fd1787;
	mul.f64 	%fd32858, %fd10447, %fd10545;
	sub.f64 	%fd10546, %fd1788, %fd1788;
	mul.f64 	%fd32857, %fd10447, %fd10546;
	sub.f64 	%fd10547, %fd1789, %fd1789;
	mul.f64 	%fd32856, %fd10447, %fd10547;
	sub.f64 	%fd10548, %fd1790, %fd1790;
	mul.f64 	%fd32855, %fd10447, %fd10548;
	sub.f64 	%fd10549, %fd1791, %fd1791;
	mul.f64 	%fd32854, %fd10447, %fd10549;
	sub.f64 	%fd10550, %fd1792, %fd1792;
	mul.f64 	%fd32853, %fd10447, %fd10550;
	sub.f64 	%fd10551, %fd1793, %fd1793;
	mul.f64 	%fd32852, %fd10447, %fd10551;
	sub.f64 	%fd10552, %fd1794, %fd1794;
	mul.f64 	%fd32851, %fd10447, %fd10552;
	sub.f64 	%fd10553, %fd1795, %fd1795;
	mul.f64 	%fd32850, %fd10447, %fd10553;
	sub.f64 	%fd10554, %fd1796, %fd1796;
	mul.f64 	%fd32849, %fd10447, %fd10554;
	sub.f64 	%fd10555, %fd1797, %fd1797;
	mul.f64 	%fd32848, %fd10447, %fd10555;
	sub.f64 	%fd10556, %fd1798, %fd1798;
	mul.f64 	%fd32847, %fd10447, %fd10556;
	sub.f64 	%fd10557, %fd1799, %fd1799;
	mul.f64 	%fd32846, %fd10447, %fd10557;
	sub.f64 	%fd10558, %fd1800, %fd1800;
	mul.f64 	%fd32845, %fd10447, %fd10558;
	sub.f64 	%fd10559, %fd1801, %fd1801;
	mul.f64 	%fd32844, %fd10447, %fd10559;
	sub.f64 	%fd10560, %fd1802, %fd1802;
	mul.f64 	%fd32843, %fd10447, %fd10560;
	sub.f64 	%fd10561, %fd1803, %fd1803;
	mul.f64 	%fd32842, %fd10447, %fd10561;
	sub.f64 	%fd10562, %fd1804, %fd1804;
	mul.f64 	%fd32841, %fd10447, %fd10562;
	sub.f64 	%fd10563, %fd1805, %fd1805;
	mul.f64 	%fd32840, %fd10447, %fd10563;
	sub.f64 	%fd10564, %fd1806, %fd1806;
	mul.f64 	%fd32839, %fd10447, %fd10564;
	sub.f64 	%fd10565, %fd1807, %fd1807;
	mul.f64 	%fd32838, %fd10447, %fd10565;
	sub.f64 	%fd10566, %fd1808, %fd1808;
	mul.f64 	%fd32837, %fd10447, %fd10566;
	sub.f64 	%fd10567, %fd1809, %fd1809;
	mul.f64 	%fd32836, %fd10447, %fd10567;
	sub.f64 	%fd10568, %fd1810, %fd1810;
	mul.f64 	%fd32835, %fd10447, %fd10568;
	sub.f64 	%fd10569, %fd1811, %fd1811;
	mul.f64 	%fd32834, %fd10447, %fd10569;
	sub.f64 	%fd10570, %fd1812, %fd1812;
	mul.f64 	%fd32833, %fd10447, %fd10570;
	sub.f64 	%fd10571, %fd1813, %fd1813;
	mul.f64 	%fd32832, %fd10447, %fd10571;
	sub.f64 	%fd10572, %fd1814, %fd1814;
	mul.f64 	%fd32831, %fd10447, %fd10572;
	sub.f64 	%fd10573, %fd1815, %fd1815;
	mul.f64 	%fd32830, %fd10447, %fd10573;
	sub.f64 	%fd10574, %fd1816, %fd1816;
	mul.f64 	%fd32829, %fd10447, %fd10574;
	sub.f64 	%fd10575, %fd1817, %fd1817;
	mul.f64 	%fd32828, %fd10447, %fd10575;
	sub.f64 	%fd10576, %fd1818, %fd1818;
	mul.f64 	%fd32827, %fd10447, %fd10576;
	sub.f64 	%fd10577, %fd1819, %fd1819;
	mul.f64 	%fd32826, %fd10447, %fd10577;
	sub.f64 	%fd10578, %fd1820, %fd1820;
	mul.f64 	%fd32825, %fd10447, %fd10578;
	sub.f64 	%fd10579, %fd1821, %fd1821;
	mul.f64 	%fd32824, %fd10447, %fd10579;
	sub.f64 	%fd10580, %fd1822, %fd1822;
	mul.f64 	%fd32823, %fd10447, %fd10580;
	sub.f64 	%fd10581, %fd1823, %fd1823;
	mul.f64 	%fd32822, %fd10447, %fd10581;
	sub.f64 	%fd10582, %fd1824, %fd1824;
	mul.f64 	%fd32821, %fd10447, %fd10582;
	sub.f64 	%fd10583, %fd1825, %fd1825;
	mul.f64 	%fd32820, %fd10447, %fd10583;
	sub.f64 	%fd10584, %fd1826, %fd1826;
	mul.f64 	%fd32819, %fd10447, %fd10584;
$L__BB1_851:
	ld.param.f64 	%fd32397, [_Z15Rosenbrock_ros3PdddS_PiiiiiddddddddPKdS2_S2_S2_S2_S2_S2_S2_i_param_2];
	mul.f64 	%fd10585, %fd1517, 0d3DE07E1FE91B0B70;
	mul.f64 	%fd10586, %fd319, %fd1516;
	mul.f64 	%fd10587, %fd362, %fd1517;
	mul.f64 	%fd10588, %fd368, %fd1516;
	mul.f64 	%fd10589, %fd211, %fd1520;
	mul.f64 	%fd10590, %fd374, %fd1520;
	mul.f64 	%fd10591, %fd380, %fd1523;
	mul.f64 	%fd10592, %fd217, %fd1523;
	mul.f64 	%fd10593, %fd1523, 0d3DD3CA8CB153A753;
	mul.f64 	%fd10594, %fd1523, 0d3D9E58B5986F33C4;
	mul.f64 	%fd10595, %fd1523, 0d3D7C25C268497682;
	mul.f64 	%fd10596, %fd386, %fd1523;
	add.f64 	%fd10597, %fd25, %fd25;
	mul.f64 	%fd10598, %fd10597, %fd1523;
	mul.f64 	%fd10599, %fd392, %fd1528;
	mul.f64 	%fd10600, %fd1520, 0d3D7FAA7AB552A552;
	mul.f64 	%fd10601, %fd405, %fd1515;
	mul.f64 	%fd10602, %fd406, %fd1515;
	mul.f64 	%fd10603, %fd412, %fd1533;
	mul.f64 	%fd10604, %fd418, %fd1533;
	mul.f64 	%fd10605, %fd424, %fd1535;
	mul.f64 	%fd10606, %fd430, %fd1535;
	mul.f64 	%fd10607, %fd436, %fd1535;
	mul.f64 	%fd10608, %fd442, %fd1537;
	mul.f64 	%fd10609, %fd64, %fd1537;
	mul.f64 	%fd10610, %fd485, %fd1533;
	mul.f64 	%fd10611, %fd491, %fd1523;
	mul.f64 	%fd10612, %fd520, %fd1535;
	mul.f64 	%fd10613, %fd101, %fd1523;
	mul.f64 	%fd10614, %fd1523, 0d3D8EC94CA210599E;
	mul.f64 	%fd10615, %fd526, %fd1520;
	mul.f64 	%fd10616, %fd118, %fd1520;
	mul.f64 	%fd10617, %fd538, %fd1520;
	mul.f64 	%fd10618, %fd544, %fd1520;
	mul.f64 	%fd10619, %fd550, %fd1517;
	mul.f64 	%fd10620, %fd563, %fd1523;
	mul.f64 	%fd10621, %fd575, %fd1523;
	mul.f64 	%fd10622, %fd584, %fd1533;
	mul.f64 	%fd10623, %fd585, %fd1533;
	mul.f64 	%fd10624, %fd592, %fd1535;
	mul.f64 	%fd10625, %fd593, %fd1535;
	mul.f64 	%fd10626, %fd1517, 0d3D0B05876E5B0120;
	mul.f64 	%fd10627, %fd599, %fd1520;
	mul.f64 	%fd10628, %fd600, %fd1552;
	mul.f64 	%fd10629, %fd606, %fd1535;
	mul.f64 	%fd10630, %fd1520, 0d3D7D33F9B299048D;
	mul.f64 	%fd10631, %fd612, %fd1520;
	mul.f64 	%fd10632, %fd1515, 0d3DE80D43DE9CC603;
	mul.f64 	%fd10633, %fd632, %fd1520;
	mul.f64 	%fd10634, %fd638, %fd1520;
	mul.f64 	%fd10635, %fd644, %fd1523;
	mul.f64 	%fd10636, %fd649, %fd1533;
	mul.f64 	%fd10637, %fd1537, 0d3D76DEADF4BBB049;
	add.f64 	%fd10638, %fd661, %fd661;
	mul.f64 	%fd10639, %fd10638, %fd1559;
	add.f64 	%fd10640, %fd667, %fd667;
	mul.f64 	%fd10641, %fd10640, %fd1559;
	mul.f64 	%fd10642, %fd298, %fd1520;
	mul.f64 	%fd10643, %fd673, %fd1562;
	mul.f64 	%fd10644, %fd679, %fd1537;
	mul.f64 	%fd10645, %fd680, %fd1520;
	mul.f64 	%fd10646, %fd1520, 0d3D5C25C268497682;
	mul.f64 	%fd10647, %fd686, %fd1520;
	mul.f64 	%fd10648, %fd692, %fd1517;
	mul.f64 	%fd10649, %fd729, %fd1520;
	mul.f64 	%fd10650, %fd735, %fd1523;
	mul.f64 	%fd10651, %fd741, %fd1533;
	mul.f64 	%fd10652, %fd1537, 0d3D843B23BAF4CD2D;
	mul.f64 	%fd10653, %fd747, %fd1559;
	mul.f64 	%fd10654, %fd748, %fd1520;
	mul.f64 	%fd10655, %fd749, %fd1537;
	mul.f64 	%fd10656, %fd755, %fd1520;
	mul.f64 	%fd10657, %fd767, %fd1523;
	mul.f64 	%fd10658, %fd773, %fd1523;
	mul.f64 	%fd10659, %fd774, %fd1533;
	mul.f64 	%fd10660, %fd268, %fd1535;
	mul.f64 	%fd10661, %fd1537, 0d3D919799812DEA11;
	mul.f64 	%fd10662, %fd780, %fd1559;
	mul.f64 	%fd10663, %fd781, %fd1559;
	mul.f64 	%fd10664, %fd787, %fd1577;
	add.f64 	%fd10665, %fd788, %fd788;
	mul.f64 	%fd10666, %fd10665, %fd1577;
	mul.f64 	%fd10667, %fd298, 0d3FE3333333333333;
	mul.f64 	%fd10668, %fd10667, %fd1520;
	mul.f64 	%fd10669, %fd789, %fd1520;
	mul.f64 	%fd10670, %fd795, %fd1520;
	mul.f64 	%fd10671, %fd801, %fd1520;
	mul.f64 	%fd10672, %fd802, %fd1517;
	mul.f64 	%fd10673, %fd832, %fd1520;
	mul.f64 	%fd10674, %fd838, %fd1537;
	mul.f64 	%fd10675, %fd292, %fd1523;
	mul.f64 	%fd10676, %fd286, %fd1533;
	mul.f64 	%fd10677, %fd280, %fd1559;
	mul.f64 	%fd10678, %fd844, %fd1523;
	mul.f64 	%fd10679, %fd845, %fd1533;
	mul.f64 	%fd10680, %fd846, %fd1520;
	mul.f64 	%fd10681, %fd852, %fd1520;
	mul.f64 	%fd10682, %fd853, %fd1523;
	mul.f64 	%fd10683, %fd854, %fd1533;
	mul.f64 	%fd10684, %fd855, %fd1559;
	mul.f64 	%fd10685, %fd861, %fd1520;
	mul.f64 	%fd10686, %fd867, %fd1520;
	mul.f64 	%fd10687, %fd873, %fd1520;
	mul.f64 	%fd10688, %fd879, %fd1520;
	mul.f64 	%fd10689, %fd890, %fd1517;
	mul.f64 	%fd10690, %fd901, %fd1520;
	mul.f64 	%fd10691, %fd902, %fd1523;
	mul.f64 	%fd10692, %fd903, %fd1533;
	mul.f64 	%fd10693, %fd268, 0d3FD0000000000000;
	mul.f64 	%fd10694, %fd10693, %fd1535;
	mul.f64 	%fd10695, %fd1559, 0d3D819799812DEA11;
	mul.f64 	%fd10696, %fd1610, 0d3D919799812DEA11;
	mul.f64 	%fd10697, %fd1520, 0d3DC07E1FE91B0B70;
	mul.f64 	%fd10698, %fd909, %fd1520;
	mul.f64 	%fd10699, %fd1520, 0d3D7DE81E8ECE0DEA;
	mul.f64 	%fd10700, %fd1520, 0d3DC19799812DEA11;
	mul.f64 	%fd10701, %fd915, %fd1517;
	mul.f64 	%fd10702, %fd921, %fd1520;
	mul.f64 	%fd10703, %fd927, %fd1537;
	mul.f64 	%fd10704, %fd928, %fd1523;
	mul.f64 	%fd10705, %fd1621, 0d3D919799812DEA11;
	mul.f64 	%fd10706, %fd1520, 0d3DDB7CDFD9D7BDBB;
	mul.f64 	%fd10707, %fd1520, 0d3DAC965971EA9C5C;
	mul.f64 	%fd10708, %fd934, %fd1624;
	mul.f64 	%fd10709, %fd935, %fd1625;
	add.f64 	%fd10710, %fd941, %fd941;
	mul.f64 	%fd10711, %fd10710, %fd1625;
	add.f64 	%fd10712, %fd942, %fd942;
	mul.f64 	%fd10713, %fd10712, %fd1625;
	add.f64 	%fd10714, %fd948, %fd948;
	mul.f64 	%fd10715, %fd10714, %fd1625;
	add.f64 	%fd10716, %fd155, %fd155;
	mul.f64 	%fd10717, %fd10716, %fd1625;
	mul.f64 	%fd10718, %fd960, %fd1624;
	mov.f64 	%fd10719, 0d3DC83073119F21D8;
	sub.f64 	%fd10720, %fd10719, %fd966;
	mul.f64 	%fd10721, %fd10720, %fd1523;
	mul.f64 	%fd10722, %fd966, %fd1523;
	mul.f64 	%fd10723, %fd972, %fd1624;
	mul.f64 	%fd10724, %fd973, %fd1625;
	mul.f64 	%fd10725, %fd979, %fd1523;
	mul.f64 	%fd10726, %fd980, %fd1628;
	mul.f64 	%fd10727, %fd981, %fd1520;
	mul.f64 	%fd10728, %fd987, %fd1625;
	mul.f64 	%fd10729, %fd1025, %fd1535;
	mul.f64 	%fd10730, %fd1037, %fd1516;
	mul.f64 	%fd10731, %fd1043, %fd1624;
	mul.f64 	%fd10732, %fd1049, %fd1624;
	mul.f64 	%fd10733, %fd1055, %fd1562;
	mul.f64 	%fd10734, %fd1624, 0d3DD037C1831653C8;
	mul.f64 	%fd10735, %fd1061, %fd1625;
	mul.f64 	%fd10736, %fd1515, 0d3DF6AD6BE0852FBA;
	mul.f64 	%fd10737, %fd1515, 0d3DE6AD6BE0852FBA;
	mul.f64 	%fd10738, %fd1067, %fd1520;
	mul.f64 	%fd10739, %fd1515, 0d3DF65575E0FF4A28;
	mul.f64 	%fd10740, %fd1073, %fd1520;
	mul.f64 	%fd10741, %fd1111, %fd1624;
	mul.f64 	%fd10742, %fd1624, 0d3DD5FD7FE1796495;
	mul.f64 	%fd10743, %fd1515, 0d3DE33DCFE54A3803;
	mul.f64 	%fd10744, %fd1515, 0d3DEF9C67D41E8097;
	mul.f64 	%fd10745, %fd1117, %fd1643;
	mul.f64 	%fd10746, %fd1123, %fd1644;
	mul.f64 	%fd10747, %fd1644, 0d3D97BFDC07FDFBFD;
	add.f64 	%fd10748, %fd1129, %fd1129;
	mul.f64 	%fd10749, %fd10748, %fd1644;
	mul.f64 	%fd10750, %fd1135, %fd1523;
	mul.f64 	%fd10751, %fd1136, %fd1523;
	mul.f64 	%fd10752, %fd1142, %fd1520;
	mul.f64 	%fd10753, %fd1148, %fd1516;
	mul.f64 	%fd10754, %fd1154, %fd1520;
	mul.f64 	%fd10755, %fd1643, 0d3DCAF0230DCE4E6A;
	mul.f64 	%fd10756, %fd1160, %fd1533;
	mul.f64 	%fd10757, %fd193, %fd1535;
	mul.f64 	%fd10758, %fd1172, %fd1562;
	mul.f64 	%fd10759, %fd1178, %fd1643;
	mul.f64 	%fd10760, %fd1644, 0d3D923B5DEC46DB4F;
	mul.f64 	%fd10761, %fd1644, 0d3D7B590CE26A48F5;
	mul.f64 	%fd10762, %fd1184, %fd1520;
	mul.f64 	%fd10763, %fd1195, %fd1643;
	mul.f64 	%fd10764, %fd1201, %fd1643;
	mul.f64 	%fd10765, %fd1207, %fd1520;
	mul.f64 	%fd10766, %fd1213, %fd1520;
	mul.f64 	%fd10767, %fd1643, 0d3CEDE7661723DBB3;
	mul.f64 	%fd10768, %fd1643, 0d3CD3D0DAC864DEB1;
	mul.f64 	%fd10769, %fd1219, %fd1624;
	mul.f64 	%fd10770, %fd1225, %fd1625;
	mul.f64 	%fd10771, %fd1226, %fd1625;
	mul.f64 	%fd10772, %fd1227, %fd1625;
	mul.f64 	%fd10773, %fd1624, 0d3DAFE2C63A23383F;
	mul.f64 	%fd10774, %fd1233, %fd1520;
	mul.f64 	%fd10775, %fd1263, %fd1520;
	mul.f64 	%fd10776, %fd1269, %fd1520;
	mul.f64 	%fd10777, %fd205, %fd1520;
	mul.f64 	%fd10778, %fd1275, %fd1537;
	mul.f64 	%fd10779, %fd1517, 0d3D551C51CE3718E1;
	mul.f64 	%fd10780, %fd1523, 0d3DCB7CDFD9D7BDBB;
	mul.f64 	%fd10781, %fd1624, 0d3DF6AD6BE0852FBA;
	mul.f64 	%fd10782, %fd1287, %fd1643;
	mul.f64 	%fd10783, %fd1644, 0d3D5EF655D91D9BF5;
	mul.f64 	%fd10784, %fd1338, %fd1528;
	mul.f64 	%fd10785, %fd1340, %fd1628;
	mul.f64 	%fd10786, %fd1341, %fd1628;
	mul.f64 	%fd10787, %fd1342, %fd1528;
	mul.f64 	%fd10788, %fd1343, %fd1628;
	mul.f64 	%fd10789, %fd1344, %fd1645;
	mul.f64 	%fd10790, %fd1345, %fd1528;
	mul.f64 	%fd10791, %fd1346, %fd1645;
	mul.f64 	%fd10792, %fd1347, %fd1628;
	mul.f64 	%fd10793, %fd1348, %fd1645;
	mul.f64 	%fd10794, %fd1349, %fd1628;
	mul.f64 	%fd10795, %fd1351, %fd1515;
	st.local.v2.f64 	[%rd4], {%fd1354, %fd1355};
	st.local.v2.f64 	[%rd4+16], {%fd1356, %fd1357};
	st.local.v2.f64 	[%rd4+32], {%fd1358, %fd1355};
	st.local.v2.f64 	[%rd4+48], {%fd1356, %fd1333};
	mov.f64 	%fd10796, 0d0000000000000000;
	st.local.v2.f64 	[%rd4+64], {%fd1331, %fd10796};
	add.f64 	%fd10797, %fd1319, %fd10736;
	add.f64 	%fd10798, %fd1322, %fd10743;
	st.local.v2.f64 	[%rd4+80], {%fd10797, %fd10798};
	add.f64 	%fd10799, %fd1321, %fd10744;
	add.f64 	%fd10800, %fd1329, %fd10766;
	st.local.v2.f64 	[%rd4+96], {%fd10799, %fd10800};
	add.f64 	%fd10801, %fd1330, %fd10765;
	add.f64 	%fd10802, %fd1334, %fd10774;
	st.local.v2.f64 	[%rd4+112], {%fd10801, %fd10802};
	add.f64 	%fd10803, %fd1335, %fd10766;
	st.local.v2.f64 	[%rd4+128], {%fd10762, %fd10803};
	add.f64 	%fd10804, %fd1336, %fd10766;
	add.f64 	%fd10805, %fd10740, %fd10740;
	fma.rn.f64 	%fd10806, %fd10739, 0d4000000000000000, %fd10805;
	fma.rn.f64 	%fd10807, %fd1320, 0d4000000000000000, %fd10806;
	st.local.v2.f64 	[%rd4+144], {%fd10804, %fd10807};
	fma.rn.f64 	%fd10808, %fd10737, 0d3FECCCCCCCCCCCCD, %fd10738;
	fma.rn.f64 	%fd10809, %fd1635, 0d3FECCCCCCCCCCCCD, %fd1634;
	fma.rn.f64 	%fd10810, %fd1637, 0d4000000000000000, %fd10809;
	add.f64 	%fd10811, %fd10810, %fd1641;
	add.f64 	%fd10812, %fd10811, %fd1642;
	st.local.v2.f64 	[%rd4+160], {%fd10808, %fd10812};
	fma.rn.f64 	%fd10813, %fd1638, 0d4000000000000000, %fd1636;
	add.f64 	%fd10814, %fd10813, %fd1650;
	add.f64 	%fd10815, %fd10814, %fd1653;
	add.f64 	%fd10816, %fd10815, %fd1654;
	add.f64 	%fd10817, %fd10816, %fd1659;
	add.f64 	%fd10818, %fd10817, %fd1660;
	add.f64 	%fd10819, %fd10818, %fd1661;
	add.f64 	%fd10820, %fd1333, %fd1333;
	st.local.v2.f64 	[%rd4+176], {%fd10819, %fd10820};
	mul.f64 	%fd10821, %fd1331, 0d4008000000000000;
	st.local.v2.f64 	[%rd4+192], {%fd10821, %fd10796};
	add.f64 	%fd10822, %fd10743, %fd10743;
	fma.rn.f64 	%fd10823, %fd1322, 0d4000000000000000, %fd10822;
	st.local.v2.f64 	[%rd4+208], {%fd10823, %fd10799};
	fma.rn.f64 	%fd10824, %fd1641, 0d4000000000000000, %fd1642;
	st.local.v2.f64 	[%rd4+224], {%fd10824, %fd10796};
	add.f64 	%fd10825, %fd1321, %fd1321;
	st.local.v2.f64 	[%rd4+240], {%fd1322, %fd10825};
	add.f64 	%fd10826, %fd10766, %fd10766;
	st.local.v2.f64 	[%rd4+256], {%fd10774, %fd10826};
	mul.f64 	%fd10827, %fd10737, 0d3FB70A3D70A3D70A;
	st.local.v2.f64 	[%rd4+272], {%fd10766, %fd10827};
	mul.f64 	%fd10828, %fd1635, 0d3FB70A3D70A3D70A;
	fma.rn.f64 	%fd10829, %fd1659, 0d4000000000000000, %fd1660;
	add.f64 	%fd10830, %fd10829, %fd1661;
	st.local.v2.f64 	[%rd4+288], {%fd10828, %fd10830};
	st.local.v2.f64 	[%rd4+304], {%fd10796, %fd10780};
	mul.f64 	%fd10831, %fd10706, 0d3FD999999999999A;
	mul.f64 	%fd10832, %fd1667, 0d3FD999999999999A;
	st.local.v2.f64 	[%rd4+320], {%fd10831, %fd10832};
	st.local.v2.f64 	[%rd4+336], {%fd1669, %fd10796};
	st.local.v2.f64 	[%rd4+352], {%fd10775, %fd1662};
	add.f64 	%fd10833, %fd1339, %fd1339;
	st.local.v2.f64 	[%rd4+368], {%fd10796, %fd10833};
	st.local.v2.f64 	[%rd4+384], {%fd10796, %fd10833};
	st.local.v2.f64 	[%rd4+400], {%fd1333, %fd1331};
	st.local.v2.f64 	[%rd4+416], {%fd10796, %fd1321};
	add.f64 	%fd10834, %fd1292, %fd10795;
	st.local.v2.f64 	[%rd4+432], {%fd1322, %fd10834};
	mul.f64 	%fd10835, %fd1351, %fd1691;
	st.local.v2.f64 	[%rd4+448], {%fd1320, %fd10835};
	mul.f64 	%fd10836, %fd1515, 0dBDEF9C67D41E8097;
	sub.f64 	%fd10837, %fd10836, %fd1321;
	mul.f64 	%fd10838, %fd1689, 0dBDEF9C67D41E8097;
	st.local.v2.f64 	[%rd4+464], {%fd10837, %fd10838};
	mul.f64 	%fd10839, %fd1515, 0dBDE33DCFE54A3803;
	sub.f64 	%fd10840, %fd10839, %fd1322;
	mul.f64 	%fd10841, %fd1690, 0dBDE33DCFE54A3803;
	st.local.v2.f64 	[%rd4+480], {%fd10840, %fd10841};
	mul.f64 	%fd10842, %fd1350, %fd1708;
	sub.f64 	%fd10843, %fd10842, %fd10795;
	sub.f64 	%fd10844, %fd10843, %fd1292;
	neg.f64 	%fd10845, %fd1691;
	mul.f64 	%fd10846, %fd1350, %fd10845;
	sub.f64 	%fd10847, %fd10846, %fd10835;
	st.local.v2.f64 	[%rd4+496], {%fd10844, %fd10847};
	mul.f64 	%fd10848, %fd1515, 0dBDF49DA7E361CE4C;
	sub.f64 	%fd10849, %fd10848, %fd10740;
	sub.f64 	%fd10850, %fd10849, %fd1320;
	mul.f64 	%fd10851, %fd1692, 0dBDF49DA7E361CE4C;
	st.local.v2.f64 	[%rd4+512], {%fd10850, %fd10851};
	neg.f64 	%fd10852, %fd1692;
	mul.f64 	%fd10853, %fd1073, %fd10852;
	st.local.v2.f64 	[%rd4+528], {%fd10853, %fd231};
	st.local.v2.f64 	[%rd4+544], {%fd10796, %fd10796};
	mul.f64 	%fd10854, %fd217, %fd1517;
	st.local.v2.f64 	[%rd4+560], {%fd10592, %fd10854};
	st.local.v2.f64 	[%rd4+576], {%fd10796, %fd10599};
	mul.f64 	%fd10855, %fd392, %fd1515;
	st.local.v2.f64 	[%rd4+592], {%fd10855, %fd10796};
	add.f64 	%fd10856, %fd1311, %fd1311;
	st.local.v2.f64 	[%rd4+608], {%fd10856, %fd10739};
	add.f64 	%fd10857, %fd10601, %fd10602;
	st.local.v2.f64 	[%rd4+624], {%fd10857, %fd10737};
	fma.rn.f64 	%fd10858, %fd1339, 0d4008000000000000, %fd10784;
	fma.rn.f64 	%fd10859, %fd10788, 0d4000000000000000, %fd10858;
	st.local.v2.f64 	[%rd4+640], {%fd10859, %fd10626};
	add.f64 	%fd10860, %fd10619, %fd10624;
	add.f64 	%fd10861, %fd10625, %fd10860;
	st.local.v2.f64 	[%rd4+656], {%fd10629, %fd10861};
	mul.f64 	%fd10862, %fd1515, 0d3DE07E1FE91B0B70;
	st.local.v2.f64 	[%rd4+672], {%fd10862, %fd10632};
	st.local.v2.f64 	[%rd4+688], {%fd10648, %fd10792};
	add.f64 	%fd10863, %fd10701, %fd10703;
	add.f64 	%fd10864, %fd10672, %fd10674;
	st.local.v2.f64 	[%rd4+704], {%fd10863, %fd10864};
	add.f64 	%fd10865, %fd1314, %fd10785;
	add.f64 	%fd10866, %fd10865, %fd10793;
	st.local.v2.f64 	[%rd4+720], {%fd10689, %fd10866};
	add.f64 	%fd10867, %fd10786, %fd10791;
	st.local.v2.f64 	[%rd4+736], {%fd10867, %fd10652};
	add.f64 	%fd10868, %fd1325, %fd10753;
	add.f64 	%fd10869, %fd10868, %fd10789;
	add.f64 	%fd10870, %fd10869, %fd10794;
	st.local.v2.f64 	[%rd4+752], {%fd10870, %fd10655};
	fma.rn.f64 	%fd10871, %fd10585, 0d4000000000000000, %fd1519;
	add.f64 	%fd10872, %fd10871, %fd10599;
	add.f64 	%fd10873, %fd10872, %fd1531;
	add.f64 	%fd10874, %fd1532, %fd10873;
	add.f64 	%fd10875, %fd10874, %fd1556;
	add.f64 	%fd10876, %fd10875, %fd1635;
	add.f64 	%fd10877, %fd10876, %fd1637;
	st.local.v2.f64 	[%rd4+768], {%fd10877, %fd10661};
	add.f64 	%fd10878, %fd1682, %fd1684;
	add.f64 	%fd10879, %fd10878, %fd1686;
	st.local.v2.f64 	[%rd4+784], {%fd10587, %fd10879};
	add.f64 	%fd10880, %fd10586, %fd10586;
	fma.rn.f64 	%fd10881, %fd10862, 0d4000000000000000, %fd10880;
	add.f64 	%fd10882, %fd10881, %fd1518;
	add.f64 	%fd10883, %fd10882, %fd10589;
	add.f64 	%fd10884, %fd10883, %fd10592;
	add.f64 	%fd10885, %fd10884, %fd1544;
	add.f64 	%fd10886, %fd10885, %fd1551;
	add.f64 	%fd10887, %fd10886, %fd1567;
	add.f64 	%fd10888, %fd10887, %fd1584;
	add.f64 	%fd10889, %fd10888, %fd1608;
	add.f64 	%fd10890, %fd10889, %fd1618;
	add.f64 	%fd10891, %fd10637, %fd10735;
	add.f64 	%fd10892, %fd10891, %fd10761;
	st.local.v2.f64 	[%rd4+800], {%fd10890, %fd10892};
	mul.f64 	%fd10893, %fd211, %fd1517;
	fma.rn.f64 	%fd10894, %fd368, %fd1516, %fd10893;
	add.f64 	%fd10895, %fd10894, %fd10724;
	add.f64 	%fd10896, %fd10855, %fd1677;
	st.local.v2.f64 	[%rd4+816], {%fd10895, %fd10896};
	mul.f64 	%fd10897, %fd319, %fd1517;
	add.f64 	%fd10898, %fd10897, %fd10897;
	mul.f64 	%fd10899, %fd368, %fd1520;
	add.f64 	%fd10900, %fd10898, %fd10899;
	add.f64 	%fd10901, %fd10900, %fd10591;
	add.f64 	%fd10902, %fd10605, %fd10605;
	add.f64 	%fd10903, %fd10901, %fd10902;
	add.f64 	%fd10904, %fd10709, %fd10709;
	add.f64 	%fd10905, %fd10903, %fd10904;
	fma.rn.f64 	%fd10906, %fd10746, 0d4000000000000000, %fd10905;
	add.f64 	%fd10907, %fd10906, %fd1646;
	st.local.v2.f64 	[%rd4+832], {%fd10644, %fd10907};
	mul.f64 	%fd10908, %fd1123, %fd1516;
	add.f64 	%fd10909, %fd10747, %fd10747;
	fma.rn.f64 	%fd10910, %fd10908, 0d4000000000000000, %fd10909;
	add.f64 	%fd10911, %fd10749, %fd10749;
	add.f64 	%fd10912, %fd10911, %fd10910;
	mul.f64 	%fd10913, %fd1559, 0d3D7B590CE26A48F5;
	add.f64 	%fd10914, %fd10912, %fd10913;
	add.f64 	%fd10915, %fd10914, %fd10770;
	fma.rn.f64 	%fd10916, %fd10771, 0d4000000000000000, %fd10915;
	fma.rn.f64 	%fd10917, %fd10772, 0d4000000000000000, %fd10916;
	mul.f64 	%fd10918, %fd935, %fd1516;
	add.f64 	%fd10919, %fd10711, %fd10711;
	fma.rn.f64 	%fd10920, %fd10918, 0d4000000000000000, %fd10919;
	add.f64 	%fd10921, %fd10713, %fd10713;
	add.f64 	%fd10922, %fd10921, %fd10920;
	add.f64 	%fd10923, %fd10715, %fd10922;
	mul.f64 	%fd10924, %fd973, %fd1520;
	add.f64 	%fd10925, %fd10923, %fd10924;
	mul.f64 	%fd10926, %fd1061, %fd1559;
	add.f64 	%fd10927, %fd10925, %fd10926;
	mul.f64 	%fd10928, %fd1225, %fd1644;
	add.f64 	%fd10929, %fd10927, %fd10928;
	mul.f64 	%fd10930, %fd1226, %fd1644;
	fma.rn.f64 	%fd10931, %fd10930, 0d4000000000000000, %fd10929;
	mul.f64 	%fd10932, %fd1227, %fd1644;
	fma.rn.f64 	%fd10933, %fd10932, 0d4000000000000000, %fd10931;
	st.local.v2.f64 	[%rd4+848], {%fd10917, %fd10933};
	mul.f64 	%fd10934, %fd424, %fd1516;
	fma.rn.f64 	%fd10935, %fd10934, 0d4000000000000000, %fd1549;
	add.f64 	%fd10936, %fd1550, %fd10935;
	mul.f64 	%fd10937, %fd606, %fd1552;
	add.f64 	%fd10938, %fd10936, %fd10937;
	mul.f64 	%fd10939, %fd1559, 0d3D76DEADF4BBB049;
	add.f64 	%fd10940, %fd10614, %fd10939;
	mul.f64 	%fd10941, %fd679, %fd1562;
	add.f64 	%fd10942, %fd10940, %fd10941;
	add.f64 	%fd10943, %fd10942, %fd1571;
	add.f64 	%fd10944, %fd10943, %fd1575;
	mul.f64 	%fd10945, %fd1577, 0d3D919799812DEA11;
	add.f64 	%fd10946, %fd10944, %fd10945;
	add.f64 	%fd10947, %fd10946, %fd1586;
	add.f64 	%fd10948, %fd10947, %fd1620;
	fma.rn.f64 	%fd10949, %fd1296, 0d4000000000000000, %fd10948;
	st.local.v2.f64 	[%rd4+864], {%fd10938, %fd10949};
	mul.f64 	%fd10950, %fd380, %fd1516;
	add.f64 	%fd10951, %fd10950, %fd10854;
	mul.f64 	%fd10952, %fd1537, 0d3D8EC94CA210599E;
	add.f64 	%fd10953, %fd10951, %fd10952;
	add.f64 	%fd10954, %fd1678, %fd1679;
	fma.rn.f64 	%fd10955, %fd1681, 0d4000000000000000, %fd10954;
	add.f64 	%fd10956, %fd10955, %fd1685;
	add.f64 	%fd10957, %fd10956, %fd1687;
	st.local.v2.f64 	[%rd4+880], {%fd10953, %fd10957};
	mul.f64 	%fd10958, %fd10792, 0d3FD55553EF6B5D46;
	st.local.v2.f64 	[%rd4+896], {%fd10796, %fd10958};
	mul.f64 	%fd10959, %fd10793, 0d3FE0000000000000;
	mul.f64 	%fd10960, %fd10791, 0d3FD55553EF6B5D46;
	st.local.v2.f64 	[%rd4+912], {%fd10959, %fd10960};
	mul.f64 	%fd10961, %fd10794, 0d3FE0000000000000;
	add.f64 	%fd10962, %fd10869, %fd10961;
	mul.f64 	%fd10963, %fd1684, 0d3FD55553EF6B5D46;
	add.f64 	%fd10964, %fd1682, %fd10963;
	fma.rn.f64 	%fd10965, %fd1686, 0d3FE0000000000000, %fd10964;
	st.local.v2.f64 	[%rd4+928], {%fd10962, %fd10965};
	fma.rn.f64 	%fd10966, %fd10746, 0d4000000000000000, %fd1646;
	st.local.v2.f64 	[%rd4+944], {%fd10761, %fd10966};
	fma.rn.f64 	%fd10967, %fd10770, 0d3FE0000000000000, %fd10914;
	add.f64 	%fd10968, %fd10771, %fd10967;
	add.f64 	%fd10969, %fd10772, %fd10968;
	fma.rn.f64 	%fd10970, %fd10928, 0d3FE0000000000000, %fd10930;
	add.f64 	%fd10971, %fd10932, %fd10970;
	st.local.v2.f64 	[%rd4+960], {%fd10969, %fd10971};
	mul.f64 	%fd10972, %fd1687, 0d3FE0000000000000;
	fma.rn.f64 	%fd10973, %fd1685, 0d3FD55553EF6B5D46, %fd10972;
	st.local.v2.f64 	[%rd4+976], {%fd10973, %fd10796};
	st.local.v2.f64 	[%rd4+992], {%fd10856, %fd10739};
	st.local.v2.f64 	[%rd4+1008], {%fd10737, %fd10788};
	add.f64 	%fd10974, %fd10865, %fd10959;
	st.local.v2.f64 	[%rd4+1024], {%fd10958, %fd10974};
	fma.rn.f64 	%fd10975, %fd10786, 0d3FE0000000000000, %fd10960;
	st.local.v2.f64 	[%rd4+1040], {%fd10975, %fd10961};
	add.f64 	%fd10976, %fd1635, %fd1637;
	fma.rn.f64 	%fd10977, %fd1686, 0d3FE0000000000000, %fd10963;
	st.local.v2.f64 	[%rd4+1056], {%fd10976, %fd10977};
	st.local.v2.f64 	[%rd4+1072], {%fd10735, %fd10724};
	fma.rn.f64 	%fd10978, %fd10770, 0d3FE0000000000000, %fd10771;
	add.f64 	%fd10979, %fd10772, %fd10978;
	st.local.v2.f64 	[%rd4+1088], {%fd10904, %fd10979};
	fma.rn.f64 	%fd10980, %fd10928, 0d3FE0000000000000, %fd10927;
	add.f64 	%fd10981, %fd10930, %fd10980;
	add.f64 	%fd10982, %fd10932, %fd10981;
	fma.rn.f64 	%fd10983, %fd1679, 0d3FE0000000000000, %fd1678;
	add.f64 	%fd10984, %fd10983, %fd1681;
	fma.rn.f64 	%fd10985, %fd1685, 0d3FD55553EF6B5D46, %fd10984;
	fma.rn.f64 	%fd10986, %fd1687, 0d3FE0000000000000, %fd10985;
	st.local.v2.f64 	[%rd4+1104], {%fd10982, %fd10986};
	st.local.v2.f64 	[%rd4+1120], {%fd10796, %fd10862};
	st.local.v2.f64 	[%rd4+1136], {%fd1519, %fd10587};
	add.f64 	%fd10987, %fd1518, %fd10589;
	add.f64 	%fd10988, %fd10987, %fd10592;
	st.local.v2.f64 	[%rd4+1152], {%fd10988, %fd10894};
	add.f64 	%fd10989, %fd10899, %fd10591;
	st.local.v2.f64 	[%rd4+1168], {%fd10989, %fd10951};
	add.f64 	%fd10990, %fd10858, %fd10788;
	st.local.v2.f64 	[%rd4+1184], {%fd10796, %fd10990};
	st.local.v2.f64 	[%rd4+1200], {%fd10626, %fd10629};
	st.local.v2.f64 	[%rd4+1216], {%fd10861, %fd10958};
	st.local.v2.f64 	[%rd4+1232], {%fd10975, %fd10963};
	add.f64 	%fd10991, %fd1544, %fd1551;
	st.local.v2.f64 	[%rd4+1248], {%fd10991, %fd1677};
	st.local.v2.f64 	[%rd4+1264], {%fd10902, %fd10938};
	fma.rn.f64 	%fd10992, %fd1296, 0d4000000000000000, %fd10614;
	st.local.v2.f64 	[%rd4+1280], {%fd10992, %fd10952};
	fma.rn.f64 	%fd10993, %fd1679, 0d3FE0000000000000, %fd1681;
	fma.rn.f64 	%fd10994, %fd1685, 0d3FD55553EF6B5D46, %fd10993;
	st.local.v2.f64 	[%rd4+1296], {%fd10994, %fd10796};
	st.local.v2.f64 	[%rd4+1312], {%fd10857, %fd10632};
	fma.rn.f64 	%fd10995, %fd10585, 0d4000000000000000, %fd10599;
	add.f64 	%fd10996, %fd10995, %fd1531;
	add.f64 	%fd10997, %fd1532, %fd10996;
	add.f64 	%fd10998, %fd10997, %fd1556;
	st.local.v2.f64 	[%rd4+1328], {%fd10998, %fd10881};
	st.local.v2.f64 	[%rd4+1344], {%fd10855, %fd10898};
	st.local.v2.f64 	[%rd4+1360], {%fd10796, %fd10648};
	st.local.v2.f64 	[%rd4+1376], {%fd10863, %fd10864};
	st.local.v2.f64 	[%rd4+1392], {%fd10689, %fd10652};
	st.local.v2.f64 	[%rd4+1408], {%fd10655, %fd10661};
	add.f64 	%fd10999, %fd1567, %fd1584;
	add.f64 	%fd11000, %fd10999, %fd1608;
	add.f64 	%fd11001, %fd11000, %fd1618;
	st.local.v2.f64 	[%rd4+1424], {%fd11001, %fd10637};
	add.f64 	%fd11002, %fd10939, %fd10941;
	add.f64 	%fd11003, %fd11002, %fd1571;
	add.f64 	%fd11004, %fd11003, %fd1575;
	add.f64 	%fd11005, %fd11004, %fd10945;
	add.f64 	%fd11006, %fd11005, %fd1586;
	add.f64 	%fd11007, %fd11006, %fd1620;
	st.local.v2.f64 	[%rd4+1440], {%fd10644, %fd11007};
	st.local.v2.f64 	[%rd4+1456], {%fd10796, %fd10589};
	st.local.v2.f64 	[%rd4+1472], {%fd10893, %fd10796};
	mul.f64 	%fd11008, %fd491, %fd1533;
	st.local.v2.f64 	[%rd4+1488], {%fd10611, %fd11008};
	st.local.v2.f64 	[%rd4+1504], {%fd1333, %fd1331};
	fma.rn.f64 	%fd11009, %fd1184, %fd1520, %fd1328;
	st.local.v2.f64 	[%rd4+1520], {%fd10796, %fd11009};
	st.local.v2.f64 	[%rd4+1536], {%fd1650, %fd1333};
	mul.f64 	%fd11010, %fd10736, 0d4010000000000000;
	fma.rn.f64 	%fd11011, %fd1319, 0d4010000000000000, %fd11010;
	st.local.v2.f64 	[%rd4+1552], {%fd10796, %fd11011};
	mul.f64 	%fd11012, %fd10744, 0d4008000000000000;
	fma.rn.f64 	%fd11013, %fd1321, 0d4008000000000000, %fd11012;
	st.local.v2.f64 	[%rd4+1568], {%fd10823, %fd11013};
	mul.f64 	%fd11014, %fd10740, 0d4008000000000000;
	fma.rn.f64 	%fd11015, %fd10739, 0d4008000000000000, %fd11014;
	fma.rn.f64 	%fd11016, %fd1320, 0d4008000000000000, %fd11015;
	add.f64 	%fd11017, %fd10737, %fd10738;
	add.f64 	%fd11018, %fd1318, %fd11017;
	st.local.v2.f64 	[%rd4+1584], {%fd11016, %fd11018};
	fma.rn.f64 	%fd11019, %fd1634, 0d4010000000000000, %fd1635;
	fma.rn.f64 	%fd11020, %fd1637, 0d4008000000000000, %fd11019;
	fma.rn.f64 	%fd11021, %fd1641, 0d4000000000000000, %fd11020;
	fma.rn.f64 	%fd11022, %fd1642, 0d4008000000000000, %fd11021;
	fma.rn.f64 	%fd11023, %fd1638, 0d4008000000000000, %fd1636;
	st.local.v2.f64 	[%rd4+1600], {%fd11022, %fd11023};
	st.local.v2.f64 	[%rd4+1616], {%fd10796, %fd10636};
	mul.f64 	%fd11024, %fd649, %fd1559;
	st.local.v2.f64 	[%rd4+1632], {%fd11024, %fd1326};
	st.local.v2.f64 	[%rd4+1648], {%fd10796, %fd1315};
	mul.f64 	%fd11025, %fd398, %fd4;
	fma.rn.f64 	%fd11026, %fd418, %fd1533, %fd11025;
	st.local.v2.f64 	[%rd4+1664], {%fd1312, %fd11026};
	st.local.v2.f64 	[%rd4+1680], {%fd1292, %fd10831};
	mul.f64 	%fd11027, %fd1300, 0d3FD54FDF3B645A1D;
	st.local.v2.f64 	[%rd4+1696], {%fd11027, %fd10615};
	st.local.v2.f64 	[%rd4+1712], {%fd10676, %fd10683};
	st.local.v2.f64 	[%rd4+1728], {%fd10676, %fd10754};
	st.local.v2.f64 	[%rd4+1744], {%fd10616, %fd10676};
	st.local.v2.f64 	[%rd4+1760], {%fd10692, %fd10692};
	fma.rn.f64 	%fd11028, %fd1269, %fd1520, %fd10777;
	add.f64 	%fd11029, %fd11028, %fd10781;
	add.f64 	%fd11030, %fd11029, %fd10782;
	st.local.v2.f64 	[%rd4+1776], {%fd11030, %fd10679};
	fma.rn.f64 	%fd11031, %fd773, %fd1523, %fd10659;
	st.local.v2.f64 	[%rd4+1792], {%fd10651, %fd11031};
	st.local.v2.f64 	[%rd4+1808], {%fd10595, %fd10636};
	add.f64 	%fd11032, %fd1539, %fd1540;
	add.f64 	%fd11033, %fd11032, %fd1647;
	add.f64 	%fd11034, %fd11033, %fd1664;
	add.f64 	%fd11035, %fd1665, %fd11034;
	fma.rn.f64 	%fd11036, %fd1667, 0d3FD999999999999A, %fd11035;
	add.f64 	%fd11037, %fd10722, %fd1670;
	st.local.v2.f64 	[%rd4+1824], {%fd11036, %fd11037};
	add.f64 	%fd11038, %fd1534, %fd10611;
	add.f64 	%fd11039, %fd11038, %fd11024;
	add.f64 	%fd11040, %fd11039, %fd1570;
	mul.f64 	%fd11041, %fd774, %fd1577;
	add.f64 	%fd11042, %fd11040, %fd11041;
	add.f64 	%fd11043, %fd11042, %fd1588;
	add.f64 	%fd11044, %fd11043, %fd1592;
	add.f64 	%fd11045, %fd11044, %fd1596;
	add.f64 	%fd11046, %fd11045, %fd1606;
	mul.f64 	%fd11047, %fd903, %fd1610;
	add.f64 	%fd11048, %fd11046, %fd11047;
	add.f64 	%fd11049, %fd11048, %fd1614;
	mul.f64 	%fd11050, %fd903, %fd1621;
	add.f64 	%fd11051, %fd11049, %fd11050;
	add.f64 	%fd11052, %fd1294, %fd11051;
	st.local.v2.f64 	[%rd4+1840], {%fd1671, %fd11052};
	add.f64 	%fd11053, %fd1527, %fd11008;
	mul.f64 	%fd11054, %fd773, %fd1577;
	add.f64 	%fd11055, %fd11053, %fd11054;
	mul.f64 	%fd11056, %fd966, %fd1624;
	add.f64 	%fd11057, %fd11055, %fd11056;
	st.local.v2.f64 	[%rd4+1856], {%fd11057, %fd10796};
	st.local.v2.f64 	[%rd4+1872], {%fd10676, %fd10683};
	st.local.v2.f64 	[%rd4+1888], {%fd10676, %fd10676};
	st.local.v2.f64 	[%rd4+1904], {%fd10692, %fd10692};
	st.local.v2.f64 	[%rd4+1920], {%fd10679, %fd10651};
	add.f64 	%fd11058, %fd1570, %fd11041;
	add.f64 	%fd11059, %fd11058, %fd1588;
	add.f64 	%fd11060, %fd11059, %fd1592;
	add.f64 	%fd11061, %fd11060, %fd1596;
	add.f64 	%fd11062, %fd11061, %fd1606;
	add.f64 	%fd11063, %fd11062, %fd11047;
	add.f64 	%fd11064, %fd11063, %fd1614;
	add.f64 	%fd11065, %fd11064, %fd11050;
	st.local.v2.f64 	[%rd4+1936], {%fd10659, %fd11065};
	fma.rn.f64 	%fd11066, %fd1329, 0d4000000000000000, %fd10826;
	st.local.v2.f64 	[%rd4+1952], {%fd10796, %fd11066};
	mul.f64 	%fd11067, %fd10765, 0d4008000000000000;
	fma.rn.f64 	%fd11068, %fd1330, 0d4008000000000000, %fd11067;
	st.local.v2.f64 	[%rd4+1968], {%fd11068, %fd10802};
	fma.rn.f64 	%fd11069, %fd1336, 0d4000000000000000, %fd10826;
	st.local.v2.f64 	[%rd4+1984], {%fd10803, %fd11069};
	add.f64 	%fd11070, %fd1654, %fd1654;
	fma.rn.f64 	%fd11071, %fd1653, 0d4008000000000000, %fd11070;
	add.f64 	%fd11072, %fd11071, %fd1659;
	fma.rn.f64 	%fd11073, %fd1660, 0d4000000000000000, %fd11072;
	add.f64 	%fd11074, %fd1661, %fd11073;
	st.local.v2.f64 	[%rd4+2000], {%fd11074, %fd10796};
	add.f64 	%fd11075, %fd1335, %fd1335;
	st.local.v2.f64 	[%rd4+2016], {%fd1334, %fd11075};
	st.local.v2.f64 	[%rd4+2032], {%fd1336, %fd1359};
	mul.f64 	%fd11076, %fd10642, 0d3FE999999999999A;
	mul.f64 	%fd11077, %fd1615, 0d3FE999999999999A;
	st.local.v2.f64 	[%rd4+2048], {%fd11076, %fd11077};
	st.local.v2.f64 	[%rd4+2064], {%fd1360, %fd10717};
	neg.f64 	%fd11078, %fd10688;
	neg.f64 	%fd11079, %fd1602;
	st.local.v2.f64 	[%rd4+2080], {%fd11078, %fd11079};
	neg.f64 	%fd11080, %fd10736;
	sub.f64 	%fd11081, %fd11080, %fd1319;
	neg.f64 	%fd11082, %fd1634;
	st.local.v2.f64 	[%rd4+2096], {%fd11081, %fd11082};
	neg.f64 	%fd11083, %fd10743;
	sub.f64 	%fd11084, %fd11083, %fd1322;
	neg.f64 	%fd11085, %fd1641;
	st.local.v2.f64 	[%rd4+2112], {%fd11084, %fd11085};
	neg.f64 	%fd11086, %fd10744;
	sub.f64 	%fd11087, %fd11086, %fd1321;
	neg.f64 	%fd11088, %fd1642;
	st.local.v2.f64 	[%rd4+2128], {%fd11087, %fd11088};
	neg.f64 	%fd11089, %fd10766;
	sub.f64 	%fd11090, %fd11089, %fd1329;
	neg.f64 	%fd11091, %fd1654;
	st.local.v2.f64 	[%rd4+2144], {%fd11090, %fd11091};
	neg.f64 	%fd11092, %fd10765;
	sub.f64 	%fd11093, %fd11092, %fd1330;
	neg.f64 	%fd11094, %fd1653;
	st.local.v2.f64 	[%rd4+2160], {%fd11093, %fd11094};
	neg.f64 	%fd11095, %fd10780;
	st.local.v2.f64 	[%rd4+2176], {%fd11095, %fd10779};
	neg.f64 	%fd11096, %fd1669;
	st.local.v2.f64 	[%rd4+2192], {%fd1668, %fd11096};
	neg.f64 	%fd11097, %fd10618;
	neg.f64 	%fd11098, %fd1542;
	st.local.v2.f64 	[%rd4+2208], {%fd11097, %fd11098};
	neg.f64 	%fd11099, %fd10647;
	neg.f64 	%fd11100, %fd1565;
	st.local.v2.f64 	[%rd4+2224], {%fd11099, %fd11100};
	neg.f64 	%fd11101, %fd10671;
	neg.f64 	%fd11102, %fd1582;
	st.local.v2.f64 	[%rd4+2240], {%fd11101, %fd11102};
	st.local.v2.f64 	[%rd4+2256], {%fd1361, %fd10788};
	st.local.v2.f64 	[%rd4+2272], {%fd1681, %fd1362};
	add.f64 	%fd11103, %fd10715, %fd10928;
	st.local.v2.f64 	[%rd4+2288], {%fd10770, %fd11103};
	neg.f64 	%fd11104, %fd10774;
	sub.f64 	%fd11105, %fd11104, %fd1334;
	neg.f64 	%fd11106, %fd1661;
	st.local.v2.f64 	[%rd4+2304], {%fd11105, %fd11106};
	neg.f64 	%fd11107, %fd10762;
	sub.f64 	%fd11108, %fd11107, %fd1328;
	neg.f64 	%fd11109, %fd1650;
	st.local.v2.f64 	[%rd4+2320], {%fd11108, %fd11109};
	sub.f64 	%fd11110, %fd11089, %fd1335;
	neg.f64 	%fd11111, %fd1659;
	st.local.v2.f64 	[%rd4+2336], {%fd11110, %fd11111};
	sub.f64 	%fd11112, %fd11089, %fd1336;
	neg.f64 	%fd11113, %fd1660;
	st.local.v2.f64 	[%rd4+2352], {%fd11112, %fd11113};
	neg.f64 	%fd11114, %fd10775;
	mul.f64 	%fd11115, %fd10706, 0d3FE3333333333333;
	st.local.v2.f64 	[%rd4+2368], {%fd11114, %fd11115};
	mul.f64 	%fd11116, %fd1667, 0d3FE3333333333333;
	sub.f64 	%fd11117, %fd11116, %fd1662;
	st.local.v2.f64 	[%rd4+2384], {%fd1281, %fd11117};
	neg.f64 	%fd11118, %fd10739;
	sub.f64 	%fd11119, %fd11118, %fd10740;
	sub.f64 	%fd11120, %fd11119, %fd1320;
	neg.f64 	%fd11121, %fd1637;
	st.local.v2.f64 	[%rd4+2400], {%fd11120, %fd11121};
	neg.f64 	%fd11122, %fd1638;
	neg.f64 	%fd11123, %fd10669;
	mul.f64 	%fd11124, %fd1303, 0d3FC851EB851EB852;
	sub.f64 	%fd11125, %fd11123, %fd11124;
	st.local.v2.f64 	[%rd4+2416], {%fd11122, %fd11125};
	sub.f64 	%fd11126, %fd1623, %fd1580;
	st.local.v2.f64 	[%rd4+2432], {%fd10707, %fd11126};
	sub.f64 	%fd11127, %fd1369, %fd10604;
	sub.f64 	%fd11128, %fd11127, %fd10607;
	sub.f64 	%fd11129, %fd1294, %fd1534;
	st.local.v2.f64 	[%rd4+2448], {%fd11128, %fd11129};
	neg.f64 	%fd11130, %fd1536;
	st.local.v2.f64 	[%rd4+2464], {%fd11130, %fd10607};
	neg.f64 	%fd11131, %fd10601;
	sub.f64 	%fd11132, %fd11131, %fd10602;
	sub.f64 	%fd11133, %fd11132, %fd1292;
	st.local.v2.f64 	[%rd4+2480], {%fd11133, %fd10624};
	neg.f64 	%fd11134, %fd1531;
	sub.f64 	%fd11135, %fd11134, %fd1532;
	st.local.v2.f64 	[%rd4+2496], {%fd11135, %fd10796};
	add.f64 	%fd11136, %fd1536, %fd1549;
	neg.f64 	%fd11137, %fd10631;
	st.local.v2.f64 	[%rd4+2512], {%fd11136, %fd11137};
	st.local.v2.f64 	[%rd4+2528], {%fd10628, %fd1553};
	neg.f64 	%fd11138, %fd1555;
	neg.f64 	%fd11139, %fd10687;
	mul.f64 	%fd11140, %fd1307, 0d400D99999999999A;
	sub.f64 	%fd11141, %fd11139, %fd11140;
	st.local.v2.f64 	[%rd4+2544], {%fd11138, %fd11141};
	mul.f64 	%fd11142, %fd10676, 0d3FA47AE147AE147B;
	neg.f64 	%fd11143, %fd1601;
	st.local.v2.f64 	[%rd4+2560], {%fd11142, %fd11143};
	mul.f64 	%fd11144, %fd1588, 0d3FA47AE147AE147B;
	neg.f64 	%fd11145, %fd10668;
	sub.f64 	%fd11146, %fd11145, %fd1306;
	st.local.v2.f64 	[%rd4+2576], {%fd11144, %fd11146};
	neg.f64 	%fd11147, %fd1579;
	st.local.v2.f64 	[%rd4+2592], {%fd10657, %fd11147};
	neg.f64 	%fd11148, %fd10700;
	sub.f64 	%fd11149, %fd11148, %fd274;
	sub.f64 	%fd11150, %fd11149, %fd1307;
	mul.f64 	%fd11151, %fd767, %fd1577;
	st.local.v2.f64 	[%rd4+2608], {%fd11151, %fd11150};
	neg.f64 	%fd11152, %fd1617;
	st.local.v2.f64 	[%rd4+2624], {%fd10694, %fd11152};
	neg.f64 	%fd11153, %fd10706;
	mul.f64 	%fd11154, %fd10693, %fd1610;
	st.local.v2.f64 	[%rd4+2640], {%fd11154, %fd11153};
	fma.rn.f64 	%fd11155, %fd205, %fd1520, %fd10783;
	sub.f64 	%fd11156, %fd1665, %fd1667;
	st.local.v2.f64 	[%rd4+2656], {%fd11155, %fd11156};
	sub.f64 	%fd11157, %fd11153, %fd1301;
	st.local.v2.f64 	[%rd4+2672], {%fd1672, %fd11157};
	neg.f64 	%fd11158, %fd1622;
	st.local.v2.f64 	[%rd4+2688], {%fd10704, %fd11158};
	neg.f64 	%fd11159, %fd10680;
	mul.f64 	%fd11160, %fd928, %fd1621;
	st.local.v2.f64 	[%rd4+2704], {%fd11160, %fd11159};
	neg.f64 	%fd11161, %fd1593;
	st.local.v2.f64 	[%rd4+2720], {%fd10678, %fd11161};
	neg.f64 	%fd11162, %fd10642;
	sub.f64 	%fd11163, %fd11162, %fd1301;
	st.local.v2.f64 	[%rd4+2736], {%fd1591, %fd11163};
	neg.f64 	%fd11164, %fd1615;
	st.local.v2.f64 	[%rd4+2752], {%fd10675, %fd11164};
	st.local.v2.f64 	[%rd4+2768], {%fd1613, %fd11163};
	neg.f64 	%fd11165, %fd1590;
	st.local.v2.f64 	[%rd4+2784], {%fd10675, %fd11165};
	st.local.v2.f64 	[%rd4+2800], {%fd1587, %fd10631};
	neg.f64 	%fd11166, %fd10628;
	sub.f64 	%fd11167, %fd11166, %fd10630;
	mov.f64 	%fd11168, 0d4094500000000000;
	st.local.v2.f64 	[%rd4+2816], {%fd11167, %fd11168};
	neg.f64 	%fd11169, %fd1553;
	sub.f64 	%fd11170, %fd1555, %fd1554;
	st.local.v2.f64 	[%rd4+2832], {%fd11169, %fd11170};
	st.local.v2.f64 	[%rd4+2848], {%fd11163, %fd10650};
	neg.f64 	%fd11171, %fd1573;
	st.local.v2.f64 	[%rd4+2864], {%fd11171, %fd1569};
	st.local.v2.f64 	[%rd4+2880], {%fd11163, %fd10682};
	neg.f64 	%fd11172, %fd1598;
	st.local.v2.f64 	[%rd4+2896], {%fd11172, %fd1595};
	sub.f64 	%fd11173, %fd1363, %fd10617;
	sub.f64 	%fd11174, %fd11173, %fd1300;
	neg.f64 	%fd11175, %fd1541;
	st.local.v2.f64 	[%rd4+2912], {%fd11174, %fd11175};
	mul.f64 	%fd11176, %fd101, %fd1535;
	st.local.v2.f64 	[%rd4+2928], {%fd10613, %fd11176};
	neg.f64 	%fd11177, %fd10656;
	mul.f64 	%fd11178, %fd10664, 0d3FC70A3D70A3D70A;
	st.local.v2.f64 	[%rd4+2944], {%fd11177, %fd11178};
	fma.rn.f64 	%fd11179, %fd773, %fd1523, %fd10663;
	fma.rn.f64 	%fd11180, %fd1578, 0d3FC70A3D70A3D70A, %fd11179;
	mul.f64 	%fd11181, %fd781, %fd1577;
	st.local.v2.f64 	[%rd4+2960], {%fd11180, %fd11181};
	neg.f64 	%fd11182, %fd1576;
	st.local.v2.f64 	[%rd4+2976], {%fd11182, %fd11054};
	mul.f64 	%fd11183, %fd10737, 0dBFECCCCCCCCCCCCD;
	sub.f64 	%fd11184, %fd11183, %fd10738;
	sub.f64 	%fd11185, %fd11184, %fd1318;
	mul.f64 	%fd11186, %fd1635, 0dBFECCCCCCCCCCCCD;
	st.local.v2.f64 	[%rd4+2992], {%fd11185, %fd11186};
	neg.f64 	%fd11187, %fd1636;
	neg.f64 	%fd11188, %fd10615;
	sub.f64 	%fd11189, %fd11188, %fd1298;
	st.local.v2.f64 	[%rd4+3008], {%fd11187, %fd11189};
	sub.f64 	%fd11190, %fd10610, %fd1539;
	st.local.v2.f64 	[%rd4+3024], {%fd10629, %fd11190};
	mul.f64 	%fd11191, %fd485, %fd1520;
	st.local.v2.f64 	[%rd4+3040], {%fd11191, %fd10937};
	neg.f64 	%fd11192, %fd10670;
	sub.f64 	%fd11193, %fd11192, %fd274;
	sub.f64 	%fd11194, %fd11193, %fd1307;
	st.local.v2.f64 	[%rd4+3056], {%fd11194, %fd10660};
	neg.f64 	%fd11195, %fd1581;
	mul.f64 	%fd11196, %fd268, %fd1577;
	st.local.v2.f64 	[%rd4+3072], {%fd11195, %fd11196};
	neg.f64 	%fd11197, %fd10646;
	mul.f64 	%fd11198, %fd10648, 0d3FCD99999999999A;
	st.local.v2.f64 	[%rd4+3088], {%fd11197, %fd11198};
	mul.f64 	%fd11199, %fd10701, 0d3FD1EB851EB851EC;
	mul.f64 	%fd11200, %fd10672, 0d3FCC28F5C28F5C29;
	st.local.v2.f64 	[%rd4+3104], {%fd11199, %fd11200};
	mul.f64 	%fd11201, %fd10689, 0d3FDCCCCCCCCCCCCD;
	mul.f64 	%fd11202, %fd1584, 0d3FCC28F5C28F5C29;
	fma.rn.f64 	%fd11203, %fd1567, 0d3FCD99999999999A, %fd11202;
	fma.rn.f64 	%fd11204, %fd1608, 0d3FDCCCCCCCCCCCCD, %fd11203;
	fma.rn.f64 	%fd11205, %fd1618, 0d3FD1EB851EB851EC, %fd11204;
	st.local.v2.f64 	[%rd4+3120], {%fd11201, %fd11205};
	neg.f64 	%fd11206, %fd1564;
	st.local.v2.f64 	[%rd4+3136], {%fd11206, %fd11163};
	neg.f64 	%fd11207, %fd1607;
	st.local.v2.f64 	[%rd4+3152], {%fd10675, %fd11207};
	neg.f64 	%fd11208, %fd10768;
	sub.f64 	%fd11209, %fd11208, %fd1310;
	st.local.v2.f64 	[%rd4+3168], {%fd1605, %fd11209};
	st.local.v2.f64 	[%rd4+3184], {%fd10773, %fd10785};
	fma.rn.f64 	%fd11210, %fd1043, %fd1624, %fd10786;
	add.f64 	%fd11211, %fd1631, %fd1658;
	st.local.v2.f64 	[%rd4+3200], {%fd11210, %fd11211};
	neg.f64 	%fd11212, %fd1656;
	st.local.v2.f64 	[%rd4+3216], {%fd11212, %fd10711};
	sub.f64 	%fd11213, %fd1364, %fd10779;
	st.local.v2.f64 	[%rd4+3232], {%fd10954, %fd11213};
	fma.rn.f64 	%fd11214, %fd1269, %fd1520, %fd10778;
	add.f64 	%fd11215, %fd11214, %fd10781;
	add.f64 	%fd11216, %fd11215, %fd10782;
	neg.f64 	%fd11217, %fd1668;
	st.local.v2.f64 	[%rd4+3248], {%fd11216, %fd11217};
	st.local.v2.f64 	[%rd4+3264], {%fd1664, %fd1670};
	st.local.v2.f64 	[%rd4+3280], {%fd1671, %fd1666};
	neg.f64 	%fd11218, %fd10697;
	sub.f64 	%fd11219, %fd11218, %fd1301;
	st.local.v2.f64 	[%rd4+3296], {%fd11219, %fd10691};
	neg.f64 	%fd11220, %fd1611;
	mul.f64 	%fd11221, %fd902, %fd1610;
	st.local.v2.f64 	[%rd4+3312], {%fd11220, %fd11221};
	sub.f64 	%fd11222, %fd1365, %fd10784;
	sub.f64 	%fd11223, %fd11222, %fd1339;
	sub.f64 	%fd11224, %fd11223, %fd10788;
	neg.f64 	%fd11225, %fd1677;
	st.local.v2.f64 	[%rd4+3328], {%fd11224, %fd11225};
	mul.f64 	%fd11226, %fd64, %fd1535;
	st.local.v2.f64 	[%rd4+3344], {%fd10609, %fd11226};
	neg.f64 	%fd11227, %fd1681;
	mov.f64 	%fd11228, 0dC094500000000000;
	sub.f64 	%fd11229, %fd11228, %fd10626;
	st.local.v2.f64 	[%rd4+3360], {%fd11227, %fd11229};
	fma.rn.f64 	%fd11230, %fd550, %fd1517, %fd10620;
	add.f64 	%fd11231, %fd11230, %fd10625;
	sub.f64 	%fd11232, %fd1544, %fd1551;
	st.local.v2.f64 	[%rd4+3376], {%fd11231, %fd11232};
	st.local.v2.f64 	[%rd4+3392], {%fd1550, %fd1545};
	mul.f64 	%fd11233, %fd10642, 0d3FEB333333333333;
	mul.f64 	%fd11234, %fd1301, 0d3FE570A3D70A3D71;
	add.f64 	%fd11235, %fd11234, %fd11233;
	neg.f64 	%fd11236, %fd10698;
	mul.f64 	%fd11237, %fd1303, 0d3FDAE147AE147AE1;
	sub.f64 	%fd11238, %fd11236, %fd11237;
	st.local.v2.f64 	[%rd4+3408], {%fd11235, %fd11238};
	mul.f64 	%fd11239, %fd10676, 0d3FE1EB851EB851EC;
	fma.rn.f64 	%fd11240, %fd10677, 0d3FEC28F5C28F5C29, %fd11239;
	mul.f64 	%fd11241, %fd11140, 0d3FE570A3D70A3D71;
	fma.rn.f64 	%fd11242, %fd1520, 0d3D7DE81E8ECE0DEA, %fd11241;
	st.local.v2.f64 	[%rd4+3424], {%fd11240, %fd11242};
	mul.f64 	%fd11243, %fd1604, 0d3FEC28F5C28F5C29;
	mul.f64 	%fd11244, %fd1607, 0d3FEB333333333333;
	sub.f64 	%fd11245, %fd11244, %fd1612;
	add.f64 	%fd11246, %fd11245, %fd1616;
	st.local.v2.f64 	[%rd4+3440], {%fd11243, %fd11246};
	mul.f64 	%fd11247, %fd1606, 0d3FE1EB851EB851EC;
	st.local.v2.f64 	[%rd4+3456], {%fd11247, %fd10796};
	fma.rn.f64 	%fd11248, %fd873, %fd1520, %fd11140;
	mul.f64 	%fd11249, %fd10642, 0d3FE6666666666666;
	add.f64 	%fd11250, %fd1301, %fd11249;
	st.local.v2.f64 	[%rd4+3472], {%fd11248, %fd11250};
	neg.f64 	%fd11251, %fd10681;
	sub.f64 	%fd11252, %fd11251, %fd1308;
	mul.f64 	%fd11253, %fd10676, 0d3FEEB851EB851EB8;
	add.f64 	%fd11254, %fd11253, %fd10677;
	st.local.v2.f64 	[%rd4+3488], {%fd11252, %fd11254};
	mul.f64 	%fd11255, %fd1590, 0d3FE6666666666666;
	sub.f64 	%fd11256, %fd11255, %fd1594;
	add.f64 	%fd11257, %fd11256, %fd1601;
	st.local.v2.f64 	[%rd4+3504], {%fd1589, %fd11257};
	mul.f64 	%fd11258, %fd1588, 0d3FEEB851EB851EB8;
	st.local.v2.f64 	[%rd4+3520], {%fd11258, %fd10796};
	sub.f64 	%fd11259, %fd10630, %fd10628;
	st.local.v2.f64 	[%rd4+3536], {%fd11259, %fd10796};
	neg.f64 	%fd11260, %fd10627;
	sub.f64 	%fd11261, %fd11260, %fd1553;
	sub.f64 	%fd11262, %fd11261, %fd10629;
	mul.f64 	%fd11263, %fd618, %fd4;
	sub.f64 	%fd11264, %fd11262, %fd11263;
	st.local.v2.f64 	[%rd4+3552], {%fd11264, %fd10621};
	mul.f64 	%fd11265, %fd599, %fd1552;
	sub.f64 	%fd11266, %fd1554, %fd11265;
	st.local.v2.f64 	[%rd4+3568], {%fd10796, %fd11266};
	neg.f64 	%fd11267, %fd10937;
	st.local.v2.f64 	[%rd4+3584], {%fd11267, %fd1546};
	neg.f64 	%fd11268, %fd10600;
	sub.f64 	%fd11269, %fd11268, %fd10723;
	sub.f64 	%fd11270, %fd11269, %fd1291;
	mul.f64 	%fd11271, %fd10648, 0d3FC1C28F5C28F5C3;
	st.local.v2.f64 	[%rd4+3600], {%fd11270, %fd11271};
	mul.f64 	%fd11272, %fd10701, 0d3FB70A3D70A3D70A;
	mul.f64 	%fd11273, %fd1618, 0d3FB70A3D70A3D70A;
	fma.rn.f64 	%fd11274, %fd1567, 0d3FC1C28F5C28F5C3, %fd11273;
	st.local.v2.f64 	[%rd4+3616], {%fd11272, %fd11274};
	neg.f64 	%fd11275, %fd1530;
	neg.f64 	%fd11276, %fd1627;
	st.local.v2.f64 	[%rd4+3632], {%fd11275, %fd11276};
	neg.f64 	%fd11277, %fd10634;
	st.local.v2.f64 	[%rd4+3648], {%fd10598, %fd11277};
	mul.f64 	%fd11278, %fd10677, 0d3FC999999999999A;
	mul.f64 	%fd11279, %fd10684, 0d3FE0000000000000;
	st.local.v2.f64 	[%rd4+3664], {%fd11278, %fd11279};
	mul.f64 	%fd11280, %fd10677, 0d3FC70A3D70A3D70A;
	mul.f64 	%fd11281, %fd10672, 0d3F9EB851EB851EB8;
	st.local.v2.f64 	[%rd4+3680], {%fd11280, %fd11281};
	mul.f64 	%fd11282, %fd10695, 0d3FD0000000000000;
	st.local.v2.f64 	[%rd4+3696], {%fd11282, %fd11282};
	mul.f64 	%fd11283, %fd10653, 0d3FD0000000000000;
	mul.f64 	%fd11284, %fd1584, 0d3F9EB851EB851EB8;
	st.local.v2.f64 	[%rd4+3712], {%fd11283, %fd11284};
	mul.f64 	%fd11285, %fd1572, 0d3FD0000000000000;
	fma.rn.f64 	%fd11286, %fd10640, %fd1559, %fd11285;
	fma.rn.f64 	%fd11287, %fd1589, 0d3FC999999999999A, %fd11286;
	fma.rn.f64 	%fd11288, %fd1597, 0d3FE0000000000000, %fd11287;
	fma.rn.f64 	%fd11289, %fd1604, 0d3FC70A3D70A3D70A, %fd11288;
	mul.f64 	%fd11290, %fd1610, 0d3D819799812DEA11;
	fma.rn.f64 	%fd11291, %fd11290, 0d3FD0000000000000, %fd11289;
	mul.f64 	%fd11292, %fd1621, 0d3D819799812DEA11;
	fma.rn.f64 	%fd11293, %fd11292, 0d3FD0000000000000, %fd11291;
	neg.f64 	%fd11294, %fd1558;
	st.local.v2.f64 	[%rd4+3728], {%fd11293, %fd11294};
	neg.f64 	%fd11295, %fd10767;
	sub.f64 	%fd11296, %fd11295, %fd10773;
	sub.f64 	%fd11297, %fd11296, %fd1332;
	st.local.v2.f64 	[%rd4+3744], {%fd10768, %fd11297};
	st.local.v2.f64 	[%rd4+3760], {%fd10769, %fd10792};
	st.local.v2.f64 	[%rd4+3776], {%fd10793, %fd10791};
	add.f64 	%fd11298, %fd1684, %fd1686;
	st.local.v2.f64 	[%rd4+3792], {%fd10794, %fd11298};
	sub.f64 	%fd11299, %fd1657, %fd1658;
	sub.f64 	%fd11300, %fd1656, %fd1655;
	st.local.v2.f64 	[%rd4+3808], {%fd11299, %fd11300};
	st.local.v2.f64 	[%rd4+3824], {%fd10772, %fd10932};
	add.f64 	%fd11301, %fd1685, %fd1687;
	neg.f64 	%fd11302, %fd10707;
	sub.f64 	%fd11303, %fd11302, %fd11140;
	st.local.v2.f64 	[%rd4+3840], {%fd11301, %fd11303};
	mul.f64 	%fd11304, %fd10692, 0d3FA6872B020C49BA;
	st.local.v2.f64 	[%rd4+3856], {%fd10703, %fd11304};
	neg.f64 	%fd11305, %fd1623;
	mul.f64 	%fd11306, %fd11050, 0d3FA6872B020C49BA;
	st.local.v2.f64 	[%rd4+3872], {%fd11305, %fd11306};
	st.local.v2.f64 	[%rd4+3888], {%fd1620, %fd10618};
	neg.f64 	%fd11307, %fd10619;
	sub.f64 	%fd11308, %fd11307, %fd10620;
	sub.f64 	%fd11309, %fd11308, %fd10621;
	sub.f64 	%fd11310, %fd11309, %fd10622;
	sub.f64 	%fd11311, %fd11310, %fd10623;
	sub.f64 	%fd11312, %fd11311, %fd10624;
	sub.f64 	%fd11313, %fd11312, %fd10625;
	st.local.v2.f64 	[%rd4+3904], {%fd10626, %fd11313};
	sub.f64 	%fd11314, %fd1551, %fd1544;
	st.local.v2.f64 	[%rd4+3920], {%fd11314, %fd1542};
	neg.f64 	%fd11315, %fd1547;
	sub.f64 	%fd11316, %fd11315, %fd1548;
	neg.f64 	%fd11317, %fd1549;
	sub.f64 	%fd11318, %fd11317, %fd1550;
	st.local.v2.f64 	[%rd4+3936], {%fd11316, %fd11318};
	neg.f64 	%fd11319, %fd1545;
	sub.f64 	%fd11320, %fd11319, %fd1546;
	mul.f64 	%fd11321, %fd10671, 0d3FEA3D70A3D70A3D;
	st.local.v2.f64 	[%rd4+3952], {%fd11320, %fd11321};
	mul.f64 	%fd11322, %fd10642, 0d3FD3333333333333;
	neg.f64 	%fd11323, %fd10675;
	sub.f64 	%fd11324, %fd11323, %fd10676;
	sub.f64 	%fd11325, %fd11324, %fd10677;
	st.local.v2.f64 	[%rd4+3968], {%fd11322, %fd11325};
	neg.f64 	%fd11326, %fd1589;
	mul.f64 	%fd11327, %fd1590, 0d3FD3333333333333;
	fma.rn.f64 	%fd11328, %fd1582, 0d3FEA3D70A3D70A3D, %fd11327;
	st.local.v2.f64 	[%rd4+3984], {%fd11326, %fd11328};
	neg.f64 	%fd11329, %fd1588;
	neg.f64 	%fd11330, %fd1587;
	st.local.v2.f64 	[%rd4+4000], {%fd11329, %fd11330};
	st.local.v2.f64 	[%rd4+4016], {%fd11322, %fd10681};
	neg.f64 	%fd11331, %fd10682;
	sub.f64 	%fd11332, %fd11331, %fd10683;
	sub.f64 	%fd11333, %fd11332, %fd10684;
	st.local.v2.f64 	[%rd4+4032], {%fd10796, %fd11333};
	neg.f64 	%fd11334, %fd1597;
	mul.f64 	%fd11335, %fd1598, 0d3FD3333333333333;
	add.f64 	%fd11336, %fd1594, %fd11335;
	st.local.v2.f64 	[%rd4+4048], {%fd11334, %fd11336};
	neg.f64 	%fd11337, %fd1596;
	neg.f64 	%fd11338, %fd1595;
	st.local.v2.f64 	[%rd4+4064], {%fd11337, %fd11338};
	fma.rn.f64 	%fd11339, %fd1303, 0d3FC851EB851EB852, %fd10669;
	st.local.v2.f64 	[%rd4+4080], {%fd11339, %fd10670};
	mul.f64 	%fd11340, %fd1301, 0d3FD0000000000000;
	st.local.v2.f64 	[%rd4+4096], {%fd11340, %fd10796};
	neg.f64 	%fd11341, %fd10645;
	fma.rn.f64 	%fd11342, %fd867, %fd1520, %fd1309;
	st.local.v2.f64 	[%rd4+4112], {%fd11341, %fd11342};
	mul.f64 	%fd11343, %fd10648, 0d3FE428F5C28F5C29;
	st.local.v2.f64 	[%rd4+4128], {%fd1304, %fd11343};
	mul.f64 	%fd11344, %fd10701, 0d3FC1EB851EB851EC;
	mul.f64 	%fd11345, %fd10672, 0d3FD3D70A3D70A3D7;
	st.local.v2.f64 	[%rd4+4144], {%fd11344, %fd11345};
	mul.f64 	%fd11346, %fd1302, 0d3F9374BC6A7EF9DB;
	fma.rn.f64 	%fd11347, %fd1309, 0d3F8EB851EB851EB8, %fd11346;
	fma.rn.f64 	%fd11348, %fd10689, 0d3FCC28F5C28F5C29, %fd11347;
	st.local.v2.f64 	[%rd4+4160], {%fd10796, %fd11348};
	mul.f64 	%fd11349, %fd10695, 0d3FC0000000000000;
	fma.rn.f64 	%fd11350, %fd10692, 0d3FD0000000000000, %fd11349;
	fma.rn.f64 	%fd11351, %fd10696, 0d3FE0000000000000, %fd11350;
	st.local.v2.f64 	[%rd4+4176], {%fd11351, %fd1305};
	mul.f64 	%fd11352, %fd1584, 0d3FD3D70A3D70A3D7;
	fma.rn.f64 	%fd11353, %fd1567, 0d3FE428F5C28F5C29, %fd11352;
	fma.rn.f64 	%fd11354, %fd1608, 0d3FCC28F5C28F5C29, %fd11353;
	fma.rn.f64 	%fd11355, %fd1618, 0d3FC1EB851EB851EC, %fd11354;
	st.local.v2.f64 	[%rd4+4192], {%fd10796, %fd11355};
	mul.f64 	%fd11356, %fd11290, 0d3FC0000000000000;
	sub.f64 	%fd11357, %fd10643, %fd1563;
	add.f64 	%fd11358, %fd11357, %fd1580;
	add.f64 	%fd11359, %fd11358, %fd1581;
	add.f64 	%fd11360, %fd11359, %fd1600;
	st.local.v2.f64 	[%rd4+4208], {%fd11356, %fd11360};
	st.local.v2.f64 	[%rd4+4224], {%fd10733, %fd10758};
	mul.f64 	%fd11361, %fd673, %fd1520;
	add.f64 	%fd11362, %fd11361, %fd10644;
	mul.f64 	%fd11363, %fd1055, %fd1624;
	add.f64 	%fd11364, %fd11362, %fd11363;
	mul.f64 	%fd11365, %fd1172, %fd1643;
	add.f64 	%fd11366, %fd11364, %fd11365;
	add.f64 	%fd11367, %fd1302, %fd11366;
	add.f64 	%fd11368, %fd1303, %fd11367;
	mul.f64 	%fd11369, %fd11047, 0d3FD0000000000000;
	st.local.v2.f64 	[%rd4+4240], {%fd11368, %fd11369};
	st.local.v2.f64 	[%rd4+4256], {%fd10796, %fd10941};
	st.local.v2.f64 	[%rd4+4272], {%fd10796, %fd11249};
	mul.f64 	%fd11370, %fd1301, 0d3FE0000000000000;
	st.local.v2.f64 	[%rd4+4288], {%fd11370, %fd11279};
	neg.f64 	%fd11371, %fd10686;
	sub.f64 	%fd11372, %fd11371, %fd1309;
	mul.f64 	%fd11373, %fd10672, 0d3FA47AE147AE147B;
	st.local.v2.f64 	[%rd4+4304], {%fd11372, %fd11373};
	st.local.v2.f64 	[%rd4+4320], {%fd10685, %fd11282};
	mul.f64 	%fd11374, %fd10689, 0d3FECCCCCCCCCCCCD;
	mul.f64 	%fd11375, %fd10695, 0d3FE0000000000000;
	fma.rn.f64 	%fd11376, %fd10692, 0d3FE0000000000000, %fd11375;
	add.f64 	%fd11377, %fd10696, %fd11376;
	st.local.v2.f64 	[%rd4+4336], {%fd11374, %fd11377};
	mul.f64 	%fd11378, %fd1608, 0d3FECCCCCCCCCCCCD;
	fma.rn.f64 	%fd11379, %fd1584, 0d3FA47AE147AE147B, %fd11378;
	mul.f64 	%fd11380, %fd11290, 0d3FE0000000000000;
	fma.rn.f64 	%fd11381, %fd1597, 0d3FE0000000000000, %fd11380;
	fma.rn.f64 	%fd11382, %fd11292, 0d3FD0000000000000, %fd11381;
	st.local.v2.f64 	[%rd4+4352], {%fd11379, %fd11382};
	fma.rn.f64 	%fd11383, %fd1598, 0d3FE6666666666666, %fd1599;
	sub.f64 	%fd11384, %fd11383, %fd1600;
	mul.f64 	%fd11385, %fd11047, 0d3FE0000000000000;
	st.local.v2.f64 	[%rd4+4368], {%fd11384, %fd11385};
	neg.f64 	%fd11386, %fd10862;
	sub.f64 	%fd11387, %fd11386, %fd10590;
	sub.f64 	%fd11388, %fd11387, %fd10718;
	st.local.v2.f64 	[%rd4+4384], {%fd10796, %fd11388};
	mul.f64 	%fd11389, %fd10632, 0d3FA999999999999A;
	fma.rn.f64 	%fd11390, %fd1304, 0d3FE6147AE147AE14, %fd11389;
	mul.f64 	%fd11391, %fd1556, 0d3FA999999999999A;
	sub.f64 	%fd11392, %fd11391, %fd1519;
	st.local.v2.f64 	[%rd4+4400], {%fd11390, %fd11392};
	neg.f64 	%fd11393, %fd1522;
	st.local.v2.f64 	[%rd4+4416], {%fd10594, %fd11393};
	neg.f64 	%fd11394, %fd1626;
	st.local.v2.f64 	[%rd4+4432], {%fd11394, %fd1302};
	neg.f64 	%fd11395, %fd10632;
	sub.f64 	%fd11396, %fd11395, %fd10633;
	sub.f64 	%fd11397, %fd11396, %fd10732;
	sub.f64 	%fd11398, %fd11397, %fd1304;
	st.local.v2.f64 	[%rd4+4448], {%fd1526, %fd11398};
	mul.f64 	%fd11399, %fd10672, 0d3FAEB851EB851EB8;
	neg.f64 	%fd11400, %fd1556;
	st.local.v2.f64 	[%rd4+4464], {%fd11399, %fd11400};
	mul.f64 	%fd11401, %fd1584, 0d3FAEB851EB851EB8;
	neg.f64 	%fd11402, %fd1557;
	st.local.v2.f64 	[%rd4+4480], {%fd11401, %fd11402};
	neg.f64 	%fd11403, %fd1632;
	mul.f64 	%fd11404, %fd10642, 0d3FC999999999999A;
	st.local.v2.f64 	[%rd4+4496], {%fd11403, %fd11404};
	st.local.v2.f64 	[%rd4+4512], {%fd10698, %fd11324};
	st.local.v2.f64 	[%rd4+4528], {%fd10796, %fd10796};
	mul.f64 	%fd11405, %fd1615, 0d3FC999999999999A;
	add.f64 	%fd11406, %fd1612, %fd11405;
	st.local.v2.f64 	[%rd4+4544], {%fd10796, %fd11406};
	neg.f64 	%fd11407, %fd1614;
	neg.f64 	%fd11408, %fd1613;
	st.local.v2.f64 	[%rd4+4560], {%fd11407, %fd11408};
	neg.f64 	%fd11409, %fd10754;
	sub.f64 	%fd11410, %fd11409, %fd10769;
	sub.f64 	%fd11411, %fd11410, %fd1323;
	st.local.v2.f64 	[%rd4+4576], {%fd10767, %fd11411};
	st.local.v2.f64 	[%rd4+4592], {%fd10755, %fd10796};
	st.local.v2.f64 	[%rd4+4608], {%fd10796, %fd10789};
	neg.f64 	%fd11412, %fd1647;
	st.local.v2.f64 	[%rd4+4624], {%fd1682, %fd11412};
	neg.f64 	%fd11413, %fd1657;
	add.f64 	%fd11414, %fd1648, %fd1655;
	st.local.v2.f64 	[%rd4+4640], {%fd11413, %fd11414};
	st.local.v2.f64 	[%rd4+4656], {%fd10749, %fd10796};
	fma.rn.f64 	%fd11415, %fd10784, 0d4000000000000000, %fd10788;
	st.local.v2.f64 	[%rd4+4672], {%fd10796, %fd11415};
	neg.f64 	%fd11416, %fd10616;
	sub.f64 	%fd11417, %fd11416, %fd1299;
	add.f64 	%fd11418, %fd10790, %fd10792;
	st.local.v2.f64 	[%rd4+4688], {%fd11417, %fd11418};
	add.f64 	%fd11419, %fd10786, %fd10787;
	add.f64 	%fd11420, %fd11419, %fd10791;
	st.local.v2.f64 	[%rd4+4704], {%fd10778, %fd11420};
	st.local.v2.f64 	[%rd4+4720], {%fd10655, %fd1684};
	sub.f64 	%fd11421, %fd10612, %fd1540;
	fma.rn.f64 	%fd11422, %fd1677, 0d4000000000000000, %fd1680;
	add.f64 	%fd11423, %fd11422, %fd1683;
	st.local.v2.f64 	[%rd4+4736], {%fd11421, %fd11423};
	mul.f64 	%fd11424, %fd520, %fd1520;
	st.local.v2.f64 	[%rd4+4752], {%fd10644, %fd11424};
	add.f64 	%fd11425, %fd10941, %fd1575;
	add.f64 	%fd11426, %fd11425, %fd1666;
	add.f64 	%fd11427, %fd1679, %fd1681;
	add.f64 	%fd11428, %fd11427, %fd1685;
	st.local.v2.f64 	[%rd4+4768], {%fd11426, %fd11428};
	mul.f64 	%fd11429, %fd10642, 0d3FC3333333333333;
	st.local.v2.f64 	[%rd4+4784], {%fd10688, %fd11429};
	neg.f64 	%fd11430, %fd10677;
	sub.f64 	%fd11431, %fd11430, %fd10675;
	sub.f64 	%fd11432, %fd11431, %fd10676;
	neg.f64 	%fd11433, %fd1604;
	st.local.v2.f64 	[%rd4+4800], {%fd11432, %fd11433};
	mul.f64 	%fd11434, %fd1607, 0d3FC3333333333333;
	add.f64 	%fd11435, %fd1602, %fd11434;
	neg.f64 	%fd11436, %fd1606;
	st.local.v2.f64 	[%rd4+4816], {%fd11435, %fd11436};
	neg.f64 	%fd11437, %fd1605;
	neg.f64 	%fd11438, %fd10648;
	sub.f64 	%fd11439, %fd11438, %fd10649;
	sub.f64 	%fd11440, %fd11439, %fd10741;
	sub.f64 	%fd11441, %fd11440, %fd10763;
	st.local.v2.f64 	[%rd4+4832], {%fd11437, %fd11441};
	neg.f64 	%fd11442, %fd1567;
	neg.f64 	%fd11443, %fd1568;
	st.local.v2.f64 	[%rd4+4848], {%fd11442, %fd11443};
	neg.f64 	%fd11444, %fd1639;
	neg.f64 	%fd11445, %fd1651;
	st.local.v2.f64 	[%rd4+4864], {%fd11444, %fd11445};
	sub.f64 	%fd11446, %fd11162, %fd10734;
	sub.f64 	%fd11447, %fd11446, %fd10759;
	sub.f64 	%fd11448, %fd11447, %fd1301;
	st.local.v2.f64 	[%rd4+4880], {%fd11448, %fd10635};
	neg.f64 	%fd11449, %fd1561;
	neg.f64 	%fd11450, %fd1633;
	st.local.v2.f64 	[%rd4+4896], {%fd11449, %fd11450};
	neg.f64 	%fd11451, %fd1649;
	mul.f64 	%fd11452, %fd644, %fd1559;
	st.local.v2.f64 	[%rd4+4912], {%fd11451, %fd11452};
	neg.f64 	%fd11453, %fd10755;
	sub.f64 	%fd11454, %fd11453, %fd1166;
	sub.f64 	%fd11455, %fd11454, %fd1327;
	sub.f64 	%fd11456, %fd11455, %fd10790;
	sub.f64 	%fd11457, %fd11456, %fd10792;
	neg.f64 	%fd11458, %fd1683;
	st.local.v2.f64 	[%rd4+4928], {%fd11457, %fd11458};
	neg.f64 	%fd11459, %fd1648;
	st.local.v2.f64 	[%rd4+4944], {%fd11459, %fd10757};
	neg.f64 	%fd11460, %fd1685;
	mul.f64 	%fd11461, %fd193, %fd1644;
	st.local.v2.f64 	[%rd4+4960], {%fd11461, %fd11460};
	neg.f64 	%fd11462, %fd10701;
	sub.f64 	%fd11463, %fd11462, %fd10702;
	sub.f64 	%fd11464, %fd11463, %fd10703;
	neg.f64 	%fd11465, %fd1618;
	st.local.v2.f64 	[%rd4+4976], {%fd11464, %fd11465};
	neg.f64 	%fd11466, %fd1619;
	neg.f64 	%fd11467, %fd1620;
	st.local.v2.f64 	[%rd4+4992], {%fd11466, %fd11467};
	neg.f64 	%fd11468, %fd10672;
	sub.f64 	%fd11469, %fd11468, %fd10673;
	sub.f64 	%fd11470, %fd11469, %fd10674;
	neg.f64 	%fd11471, %fd1584;
	st.local.v2.f64 	[%rd4+5008], {%fd11470, %fd11471};
	neg.f64 	%fd11472, %fd1585;
	neg.f64 	%fd11473, %fd1586;
	st.local.v2.f64 	[%rd4+5024], {%fd11472, %fd11473};
	fma.rn.f64 	%fd11474, %fd1520, 0d3DC19799812DEA11, %fd1307;
	mul.f64 	%fd11475, %fd10680, 0d3FE0000000000000;
	st.local.v2.f64 	[%rd4+5040], {%fd11474, %fd11475};
	st.local.v2.f64 	[%rd4+5056], {%fd11340, %fd10707};
	mul.f64 	%fd11476, %fd10684, 0d3FC999999999999A;
	st.local.v2.f64 	[%rd4+5072], {%fd11476, %fd10796};
	neg.f64 	%fd11477, %fd10685;
	mul.f64 	%fd11478, %fd1303, 0d3FB2F1A9FBE76C8B;
	sub.f64 	%fd11479, %fd11477, %fd11478;
	st.local.v2.f64 	[%rd4+5088], {%fd11479, %fd11282};
	mul.f64 	%fd11480, %fd10695, 0d3FD8000000000000;
	fma.rn.f64 	%fd11481, %fd10692, 0d3FD0000000000000, %fd11480;
	add.f64 	%fd11482, %fd10696, %fd11481;
	st.local.v2.f64 	[%rd4+5104], {%fd11482, %fd10796};
	mul.f64 	%fd11483, %fd11290, 0d3FD8000000000000;
	fma.rn.f64 	%fd11484, %fd1597, 0d3FC999999999999A, %fd11483;
	fma.rn.f64 	%fd11485, %fd11292, 0d3FD0000000000000, %fd11484;
	st.local.v2.f64 	[%rd4+5120], {%fd10796, %fd11485};
	mul.f64 	%fd11486, %fd1593, 0d3FE0000000000000;
	sub.f64 	%fd11487, %fd11486, %fd1599;
	add.f64 	%fd11488, %fd11487, %fd1617;
	add.f64 	%fd11489, %fd11488, %fd1623;
	st.local.v2.f64 	[%rd4+5136], {%fd11489, %fd11369};
	st.local.v2.f64 	[%rd4+5152], {%fd10796, %fd10796};
	st.local.v2.f64 	[%rd4+5168], {%fd10796, %fd10702};
	neg.f64 	%fd11490, %fd10704;
	sub.f64 	%fd11491, %fd11490, %fd10692;
	sub.f64 	%fd11492, %fd11491, %fd10695;
	fma.rn.f64 	%fd11493, %fd1621, 0d3D919799812DEA11, %fd10705;
	sub.f64 	%fd11494, %fd11492, %fd11493;
	st.local.v2.f64 	[%rd4+5184], {%fd11494, %fd10796};
	neg.f64 	%fd11495, %fd11292;
	st.local.v2.f64 	[%rd4+5200], {%fd11495, %fd1619};
	neg.f64 	%fd11496, %fd11050;
	st.local.v2.f64 	[%rd4+5216], {%fd11496, %fd10796};
	neg.f64 	%fd11497, %fd11160;
	add.f64 	%fd11498, %fd1301, %fd10706;
	st.local.v2.f64 	[%rd4+5232], {%fd11497, %fd11498};
	mul.f64 	%fd11499, %fd10701, 0d3FE4CCCCCCCCCCCD;
	st.local.v2.f64 	[%rd4+5248], {%fd11140, %fd11499};
	mul.f64 	%fd11500, %fd10692, 0d3FEE978D4FDF3B64;
	fma.rn.f64 	%fd11501, %fd10695, 0d3FE0000000000000, %fd11500;
	add.f64 	%fd11502, %fd11501, %fd11493;
	neg.f64 	%fd11503, %fd10689;
	sub.f64 	%fd11504, %fd11503, %fd10690;
	sub.f64 	%fd11505, %fd11504, %fd11347;
	st.local.v2.f64 	[%rd4+5264], {%fd11502, %fd11505};
	mul.f64 	%fd11506, %fd1618, 0d3FE4CCCCCCCCCCCD;
	sub.f64 	%fd11507, %fd11506, %fd1608;
	mul.f64 	%fd11508, %fd11292, 0d3FE0000000000000;
	st.local.v2.f64 	[%rd4+5280], {%fd11507, %fd11508};
	sub.f64 	%fd11509, %fd1622, %fd1609;
	mul.f64 	%fd11510, %fd11050, 0d3FEE978D4FDF3B64;
	st.local.v2.f64 	[%rd4+5296], {%fd11509, %fd11510};
	st.local.v2.f64 	[%rd4+5312], {%fd10796, %fd10796};
	mul.f64 	%fd11511, %fd10676, 0d3F8EB851EB851EB8;
	mul.f64 	%fd11512, %fd10676, 0d3FC47AE147AE147B;
	st.local.v2.f64 	[%rd4+5328], {%fd11511, %fd11512};
	neg.f64 	%fd11513, %fd10699;
	sub.f64 	%fd11514, %fd11513, %fd11140;
	st.local.v2.f64 	[%rd4+5344], {%fd10674, %fd11514};
	mul.f64 	%fd11515, %fd10679, 0d3F947AE147AE147B;
	st.local.v2.f64 	[%rd4+5360], {%fd11515, %fd10796};
	neg.f64 	%fd11516, %fd1616;
	st.local.v2.f64 	[%rd4+5376], {%fd10796, %fd11516};
	mul.f64 	%fd11517, %fd1606, 0d3FC47AE147AE147B;
	fma.rn.f64 	%fd11518, %fd1592, 0d3F947AE147AE147B, %fd11517;
	fma.rn.f64 	%fd11519, %fd1614, 0d3F8EB851EB851EB8, %fd11518;
	st.local.v2.f64 	[%rd4+5392], {%fd11519, %fd1586};
	neg.f64 	%fd11520, %fd10727;
	sub.f64 	%fd11521, %fd11520, %fd1314;
	sub.f64 	%fd11522, %fd11521, %fd10785;
	sub.f64 	%fd11523, %fd11522, %fd10793;
	st.local.v2.f64 	[%rd4+5408], {%fd10796, %fd11523};
	neg.f64 	%fd11524, %fd1686;
	st.local.v2.f64 	[%rd4+5424], {%fd10787, %fd11524};
	neg.f64 	%fd11525, %fd1629;
	st.local.v2.f64 	[%rd4+5440], {%fd11525, %fd1680};
	mul.f64 	%fd11526, %fd979, %fd1625;
	st.local.v2.f64 	[%rd4+5456], {%fd10725, %fd11526};
	neg.f64 	%fd11527, %fd1678;
	st.local.v2.f64 	[%rd4+5472], {%fd11527, %fd274};
	mul.f64 	%fd11528, %fd10701, 0d3FB999999999999A;
	st.local.v2.f64 	[%rd4+5488], {%fd10697, %fd11528};
	neg.f64 	%fd11529, %fd10691;
	sub.f64 	%fd11530, %fd11529, %fd10692;
	sub.f64 	%fd11531, %fd11530, %fd10694;
	sub.f64 	%fd11532, %fd11531, %fd10695;
	add.f64 	%fd11533, %fd10696, %fd10696;
	sub.f64 	%fd11534, %fd11532, %fd11533;
	st.local.v2.f64 	[%rd4+5504], {%fd10690, %fd11534};
	mul.f64 	%fd11535, %fd1618, 0d3FB999999999999A;
	neg.f64 	%fd11536, %fd11290;
	st.local.v2.f64 	[%rd4+5520], {%fd11535, %fd11536};
	add.f64 	%fd11537, %fd1609, %fd1611;
	neg.f64 	%fd11538, %fd11047;
	st.local.v2.f64 	[%rd4+5536], {%fd11537, %fd11538};
	neg.f64 	%fd11539, %fd11154;
	st.local.v2.f64 	[%rd4+5552], {%fd11539, %fd10796};
	neg.f64 	%fd11540, %fd11221;
	neg.f64 	%fd11541, %fd10776;
	sub.f64 	%fd11542, %fd11541, %fd10777;
	sub.f64 	%fd11543, %fd11542, %fd10778;
	sub.f64 	%fd11544, %fd11543, %fd10781;
	sub.f64 	%fd11545, %fd11544, %fd10782;
	sub.f64 	%fd11546, %fd11545, %fd10783;
	st.local.v2.f64 	[%rd4+5568], {%fd11540, %fd11546};
	neg.f64 	%fd11547, %fd1664;
	sub.f64 	%fd11548, %fd11547, %fd1665;
	neg.f64 	%fd11549, %fd1670;
	st.local.v2.f64 	[%rd4+5584], {%fd11548, %fd11549};
	neg.f64 	%fd11550, %fd1671;
	neg.f64 	%fd11551, %fd1672;
	st.local.v2.f64 	[%rd4+5600], {%fd11550, %fd11551};
	neg.f64 	%fd11552, %fd1666;
	st.local.v2.f64 	[%rd4+5616], {%fd11552, %fd11475};
	mul.f64 	%fd11553, %fd10741, 0d3FE55556084A515D;
	fma.rn.f64 	%fd11554, %fd10649, 0d3FE55556084A515D, %fd11553;
	fma.rn.f64 	%fd11555, %fd10763, 0d3FE55556084A515D, %fd11554;
	st.local.v2.f64 	[%rd4+5632], {%fd11555, %fd10673};
	neg.f64 	%fd11556, %fd10678;
	sub.f64 	%fd11557, %fd11556, %fd10679;
	st.local.v2.f64 	[%rd4+5648], {%fd11557, %fd10796};
	fma.rn.f64 	%fd11558, %fd1568, 0d3FE55556084A515D, %fd1585;
	add.f64 	%fd11559, %fd11558, %fd11486;
	mul.f64 	%fd11560, %fd1639, 0d3FE55556084A515D;
	st.local.v2.f64 	[%rd4+5664], {%fd11559, %fd11560};
	mul.f64 	%fd11561, %fd1651, 0d3FE55556084A515D;
	neg.f64 	%fd11562, %fd1592;
	st.local.v2.f64 	[%rd4+5680], {%fd11561, %fd11562};
	neg.f64 	%fd11563, %fd1591;
	st.local.v2.f64 	[%rd4+5696], {%fd10796, %fd11563};
	sub.f64 	%fd11564, %fd1366, %fd10730;
	sub.f64 	%fd11565, %fd11564, %fd10731;
	sub.f64 	%fd11566, %fd11565, %fd1316;
	sub.f64 	%fd11567, %fd11566, %fd1317;
	sub.f64 	%fd11568, %fd11567, %fd10786;
	sub.f64 	%fd11569, %fd11568, %fd10787;
	sub.f64 	%fd11570, %fd11569, %fd10791;
	neg.f64 	%fd11571, %fd1684;
	st.local.v2.f64 	[%rd4+5712], {%fd11570, %fd11571};
	neg.f64 	%fd11572, %fd1631;
	neg.f64 	%fd11573, %fd1680;
	st.local.v2.f64 	[%rd4+5728], {%fd11572, %fd11573};
	neg.f64 	%fd11574, %fd1630;
	st.local.v2.f64 	[%rd4+5744], {%fd11574, %fd10729};
	neg.f64 	%fd11575, %fd1679;
	mul.f64 	%fd11576, %fd1025, %fd1625;
	st.local.v2.f64 	[%rd4+5760], {%fd11576, %fd11575};
	mul.f64 	%fd11577, %fd10671, 0d3FC70A3D70A3D70A;
	st.local.v2.f64 	[%rd4+5776], {%fd10647, %fd11577};
	mul.f64 	%fd11578, %fd1301, 0d3FD51EB851EB851F;
	st.local.v2.f64 	[%rd4+5792], {%fd11322, %fd11578};
	mul.f64 	%fd11579, %fd10676, 0d3FD1EB851EB851EC;
	fma.rn.f64 	%fd11580, %fd10677, 0d3FBEB851EB851EB8, %fd11579;
	st.local.v2.f64 	[%rd4+5808], {%fd11237, %fd11580};
	mul.f64 	%fd11581, %fd11140, 0d3FD51EB851EB851F;
	st.local.v2.f64 	[%rd4+5824], {%fd11399, %fd11581};
	neg.f64 	%fd11582, %fd10650;
	sub.f64 	%fd11583, %fd11582, %fd10651;
	sub.f64 	%fd11584, %fd11583, %fd10652;
	sub.f64 	%fd11585, %fd11584, %fd10653;
	sub.f64 	%fd11586, %fd11585, %fd10664;
	st.local.v2.f64 	[%rd4+5840], {%fd10796, %fd11586};
	neg.f64 	%fd11587, %fd1578;
	st.local.v2.f64 	[%rd4+5856], {%fd11587, %fd11401};
	mul.f64 	%fd11588, %fd1604, 0d3FBEB851EB851EB8;
	sub.f64 	%fd11589, %fd11588, %fd1572;
	mul.f64 	%fd11590, %fd1573, 0d3FD3333333333333;
	add.f64 	%fd11591, %fd1565, %fd11590;
	fma.rn.f64 	%fd11592, %fd1582, 0d3FC70A3D70A3D70A, %fd11591;
	st.local.v2.f64 	[%rd4+5872], {%fd11589, %fd11592};
	st.local.v2.f64 	[%rd4+5888], {%fd10796, %fd10796};
	mul.f64 	%fd11593, %fd1606, 0d3FD1EB851EB851EC;
	sub.f64 	%fd11594, %fd11593, %fd1570;
	neg.f64 	%fd11595, %fd1571;
	st.local.v2.f64 	[%rd4+5904], {%fd11594, %fd11595};
	neg.f64 	%fd11596, %fd1569;
	st.local.v2.f64 	[%rd4+5920], {%fd11596, %fd10754};
	st.local.v2.f64 	[%rd4+5936], {%fd10790, %fd10796};
	neg.f64 	%fd11597, %fd10753;
	sub.f64 	%fd11598, %fd11597, %fd1325;
	sub.f64 	%fd11599, %fd11598, %fd10789;
	sub.f64 	%fd11600, %fd11599, %fd10794;
	st.local.v2.f64 	[%rd4+5952], {%fd10796, %fd11600};
	neg.f64 	%fd11601, %fd1682;
	st.local.v2.f64 	[%rd4+5968], {%fd11601, %fd10760};
	st.local.v2.f64 	[%rd4+5984], {%fd1647, %fd10796};
	st.local.v2.f64 	[%rd4+6000], {%fd1683, %fd10796};
	neg.f64 	%fd11602, %fd1646;
	mul.f64 	%fd11603, %fd1559, 0d3D923B5DEC46DB4F;
	fma.rn.f64 	%fd11604, %fd1136, %fd1523, %fd11603;
	st.local.v2.f64 	[%rd4+6016], {%fd11602, %fd11604};
	st.local.v2.f64 	[%rd4+6032], {%fd10796, %fd10796};
	neg.f64 	%fd11605, %fd1687;
	mul.f64 	%fd11606, %fd1136, %fd1644;
	st.local.v2.f64 	[%rd4+6048], {%fd11606, %fd11605};
	st.local.v2.f64 	[%rd4+6064], {%fd1301, %fd11250};
	mul.f64 	%fd11607, %fd10676, 0d3FEF851EB851EB85;
	st.local.v2.f64 	[%rd4+6080], {%fd11578, %fd11607};
	mul.f64 	%fd11608, %fd10672, 0d3FDE147AE147AE14;
	st.local.v2.f64 	[%rd4+6096], {%fd11580, %fd11608};
	mul.f64 	%fd11609, %fd10679, 0d3FEF5C28F5C28F5C;
	st.local.v2.f64 	[%rd4+6112], {%fd11581, %fd11609};
	add.f64 	%fd11610, %fd10651, %fd10652;
	mul.f64 	%fd11611, %fd10653, 0d3FE8000000000000;
	add.f64 	%fd11612, %fd11610, %fd11611;
	add.f64 	%fd11613, %fd11612, %fd10664;
	neg.f64 	%fd11614, %fd10654;
	sub.f64 	%fd11615, %fd11614, %fd10655;
	sub.f64 	%fd11616, %fd11615, %fd10742;
	sub.f64 	%fd11617, %fd11616, %fd10764;
	sub.f64 	%fd11618, %fd11617, %fd1305;
	st.local.v2.f64 	[%rd4+6128], {%fd11613, %fd11618};
	mul.f64 	%fd11619, %fd1584, 0d3FDE147AE147AE14;
	st.local.v2.f64 	[%rd4+6144], {%fd1578, %fd11619};
	fma.rn.f64 	%fd11620, %fd1572, 0d3FE8000000000000, %fd11588;
	mul.f64 	%fd11621, %fd1573, 0d3FE6666666666666;
	sub.f64 	%fd11622, %fd11621, %fd1574;
	st.local.v2.f64 	[%rd4+6160], {%fd11620, %fd11622};
	neg.f64 	%fd11623, %fd1640;
	neg.f64 	%fd11624, %fd1652;
	st.local.v2.f64 	[%rd4+6176], {%fd11623, %fd11624};
	fma.rn.f64 	%fd11625, %fd1592, 0d3FEF5C28F5C28F5C, %fd1570;
	add.f64 	%fd11626, %fd11625, %fd11593;
	fma.rn.f64 	%fd11627, %fd1614, 0d3FEF851EB851EB85, %fd11626;
	sub.f64 	%fd11628, %fd1571, %fd1575;
	st.local.v2.f64 	[%rd4+6192], {%fd11627, %fd11628};
	st.local.v2.f64 	[%rd4+6208], {%fd10796, %fd11080};
	st.local.v2.f64 	[%rd4+6224], {%fd11083, %fd11086};
	add.f64 	%fd11629, %fd1292, %fd11132;
	st.local.v2.f64 	[%rd4+6240], {%fd11118, %fd11629};
	neg.f64 	%fd11630, %fd10737;
	st.local.v2.f64 	[%rd4+6256], {%fd11630, %fd10796};
	st.local.v2.f64 	[%rd4+6272], {%fd11386, %fd11395};
	sub.f64 	%fd11631, %fd1370, %fd10585;
	sub.f64 	%fd11632, %fd11631, %fd1519;
	sub.f64 	%fd11633, %fd11632, %fd10599;
	mul.f64 	%fd11634, %fd399, %fd5;
	sub.f64 	%fd11635, %fd11633, %fd11634;
	sub.f64 	%fd11636, %fd11635, %fd1531;
	sub.f64 	%fd11637, %fd11636, %fd1532;
	sub.f64 	%fd11638, %fd11637, %fd1556;
	sub.f64 	%fd11639, %fd11638, %fd1634;
	sub.f64 	%fd11640, %fd11639, %fd1635;
	sub.f64 	%fd11641, %fd11640, %fd1637;
	sub.f64 	%fd11642, %fd11641, %fd1641;
	sub.f64 	%fd11643, %fd11642, %fd1642;
	st.local.v2.f64 	[%rd4+6288], {%fd10796, %fd11643};
	sub.f64 	%fd11644, %fd1288, %fd10862;
	st.local.v2.f64 	[%rd4+6304], {%fd10796, %fd11644};
	st.local.v2.f64 	[%rd4+6320], {%fd10796, %fd10796};
	neg.f64 	%fd11645, %fd10855;
	st.local.v2.f64 	[%rd4+6336], {%fd11645, %fd10796};
	st.local.v2.f64 	[%rd4+6352], {%fd10796, %fd10796};
	st.local.v2.f64 	[%rd4+6368], {%fd10796, %fd10796};
	mul.f64 	%fd11646, %fd1309, 0d4001333333333333;
	fma.rn.f64 	%fd11647, %fd1309, 0d4001333333333333, %fd11646;
	st.local.v2.f64 	[%rd4+6384], {%fd11647, %fd10668};
	st.local.v2.f64 	[%rd4+6400], {%fd1301, %fd1301};
	add.f64 	%fd11648, %fd274, %fd1307;
	st.local.v2.f64 	[%rd4+6416], {%fd11648, %fd11340};
	st.local.v2.f64 	[%rd4+6432], {%fd11237, %fd1308};
	mul.f64 	%fd11649, %fd10684, 0d3FD3333333333333;
	add.f64 	%fd11650, %fd10683, %fd11649;
	st.local.v2.f64 	[%rd4+6448], {%fd10796, %fd11650};
	st.local.v2.f64 	[%rd4+6464], {%fd11342, %fd11607};
	st.local.v2.f64 	[%rd4+6480], {%fd10796, %fd11528};
	mul.f64 	%fd11651, %fd10672, 0d3FCD70A3D70A3D71;
	st.local.v2.f64 	[%rd4+6496], {%fd11651, %fd11478};
	fma.rn.f64 	%fd11652, %fd10689, 0d3FB999999999999A, %fd11347;
	st.local.v2.f64 	[%rd4+6512], {%fd10796, %fd11652};
	st.local.v2.f64 	[%rd4+6528], {%fd10796, %fd11350};
	neg.f64 	%fd11653, %fd10664;
	st.local.v2.f64 	[%rd4+6544], {%fd10796, %fd11653};
	fma.rn.f64 	%fd11654, %fd748, %fd1520, %fd10655;
	fma.rn.f64 	%fd11655, %fd1624, 0d3DD5FD7FE1796495, %fd11654;
	fma.rn.f64 	%fd11656, %fd1201, %fd1643, %fd11655;
	neg.f64 	%fd11657, %fd10657;
	sub.f64 	%fd11658, %fd11657, %fd10658;
	sub.f64 	%fd11659, %fd11658, %fd10659;
	sub.f64 	%fd11660, %fd11659, %fd10660;
	sub.f64 	%fd11661, %fd11660, %fd10661;
	sub.f64 	%fd11662, %fd11661, %fd10662;
	sub.f64 	%fd11663, %fd11662, %fd10663;
	sub.f64 	%fd11664, %fd11663, %fd1578;
	fma.rn.f64 	%fd11665, %fd10665, %fd1577, %fd10666;
	sub.f64 	%fd11666, %fd11664, %fd11665;
	st.local.v2.f64 	[%rd4+6560], {%fd11656, %fd11666};
	mul.f64 	%fd11667, %fd1608, 0d3FB999999999999A;
	fma.rn.f64 	%fd11668, %fd1584, 0d3FCD70A3D70A3D71, %fd11667;
	add.f64 	%fd11669, %fd11668, %fd11535;
	mul.f64 	%fd11670, %fd780, %fd1577;
	neg.f64 	%fd11671, %fd11670;
	sub.f64 	%fd11672, %fd11671, %fd11181;
	fma.rn.f64 	%fd11673, %fd1597, 0d3FD3333333333333, %fd11672;
	fma.rn.f64 	%fd11674, %fd11290, 0d3FC0000000000000, %fd11673;
	st.local.v2.f64 	[%rd4+6576], {%fd11669, %fd11674};
	add.f64 	%fd11675, %fd1574, %fd1579;
	add.f64 	%fd11676, %fd11675, %fd1600;
	st.local.v2.f64 	[%rd4+6592], {%fd11676, %fd1640};
	sub.f64 	%fd11677, %fd1596, %fd11041;
	fma.rn.f64 	%fd11678, %fd11047, 0d3FD0000000000000, %fd11677;
	fma.rn.f64 	%fd11679, %fd1614, 0d3FEF851EB851EB85, %fd11678;
	st.local.v2.f64 	[%rd4+6608], {%fd1652, %fd11679};
	neg.f64 	%fd11680, %fd11196;
	sub.f64 	%fd11681, %fd1575, %fd10945;
	st.local.v2.f64 	[%rd4+6624], {%fd11680, %fd11681};
	neg.f64 	%fd11682, %fd11151;
	sub.f64 	%fd11683, %fd11682, %fd11054;
	st.local.v2.f64 	[%rd4+6640], {%fd11683, %fd10827};
	st.local.v2.f64 	[%rd4+6656], {%fd10645, %fd10796};
	fma.rn.f64 	%fd11684, %fd374, %fd1520, %fd10862;
	fma.rn.f64 	%fd11685, %fd960, %fd1624, %fd11684;
	mul.f64 	%fd11686, %fd10632, 0d3FD999999999999A;
	fma.rn.f64 	%fd11687, %fd1304, 0d3FD3D70A3D70A3D7, %fd11686;
	st.local.v2.f64 	[%rd4+6672], {%fd11685, %fd11687};
	st.local.v2.f64 	[%rd4+6688], {%fd10796, %fd10796};
	st.local.v2.f64 	[%rd4+6704], {%fd10796, %fd10796};
	st.local.v2.f64 	[%rd4+6720], {%fd10796, %fd10796};
	st.local.v2.f64 	[%rd4+6736], {%fd10796, %fd10796};
	fma.rn.f64 	%fd11688, %fd1556, 0d3FD999999999999A, %fd1519;
	fma.rn.f64 	%fd11689, %fd1635, 0d3FB70A3D70A3D70A, %fd11688;
	st.local.v2.f64 	[%rd4+6752], {%fd10796, %fd11689};
	sub.f64 	%fd11690, %fd1371, %fd10587;
	sub.f64 	%fd11691, %fd11690, %fd10593;
	sub.f64 	%fd11692, %fd11691, %fd10594;
	sub.f64 	%fd11693, %fd11692, %fd10595;
	st.local.v2.f64 	[%rd4+6768], {%fd10796, %fd11693};
	neg.f64 	%fd11694, %fd1518;
	st.local.v2.f64 	[%rd4+6784], {%fd11694, %fd10796};
	add.f64 	%fd11695, %fd10588, %fd1522;
	add.f64 	%fd11696, %fd11695, %fd1563;
	st.local.v2.f64 	[%rd4+6800], {%fd11696, %fd1626};
	st.local.v2.f64 	[%rd4+6816], {%fd1290, %fd10796};
	st.local.v2.f64 	[%rd4+6832], {%fd1303, %fd10899};
	st.local.v2.f64 	[%rd4+6848], {%fd10796, %fd10796};
	neg.f64 	%fd11697, %fd1525;
	sub.f64 	%fd11698, %fd11697, %fd1526;
	sub.f64 	%fd11699, %fd11698, %fd1527;
	st.local.v2.f64 	[%rd4+6864], {%fd10796, %fd11699};
	st.local.v2.f64 	[%rd4+6880], {%fd1313, %fd10763};
	neg.f64 	%fd11700, %fd10793;
	st.local.v2.f64 	[%rd4+6896], {%fd10759, %fd11700};
	neg.f64 	%fd11701, %fd10791;
	st.local.v2.f64 	[%rd4+6912], {%fd10782, %fd11701};
	neg.f64 	%fd11702, %fd10789;
	st.local.v2.f64 	[%rd4+6928], {%fd11702, %fd10764};
	neg.f64 	%fd11703, %fd10752;
	sub.f64 	%fd11704, %fd11703, %fd1682;
	sub.f64 	%fd11705, %fd11704, %fd1684;
	sub.f64 	%fd11706, %fd11705, %fd1686;
	st.local.v2.f64 	[%rd4+6944], {%fd10796, %fd11706};
	st.local.v2.f64 	[%rd4+6960], {%fd10796, %fd10796};
	mul.f64 	%fd11707, %fd1142, %fd1645;
	neg.f64 	%fd11708, %fd11707;
	st.local.v2.f64 	[%rd4+6976], {%fd11708, %fd10796};
	fma.rn.f64 	%fd11709, %fd1135, %fd1523, %fd10758;
	add.f64 	%fd11710, %fd11709, %fd1649;
	add.f64 	%fd11711, %fd11710, %fd1651;
	add.f64 	%fd11712, %fd11711, %fd1652;
	add.f64 	%fd11713, %fd11712, %fd1671;
	st.local.v2.f64 	[%rd4+6992], {%fd10796, %fd11713};
	st.local.v2.f64 	[%rd4+7008], {%fd11365, %fd10796};
	st.local.v2.f64 	[%rd4+7024], {%fd10796, %fd10796};
	st.local.v2.f64 	[%rd4+7040], {%fd10796, %fd10796};
	mul.f64 	%fd11714, %fd1135, %fd1643;
	st.local.v2.f64 	[%rd4+7056], {%fd10796, %fd11714};
	neg.f64 	%fd11715, %fd10779;
	st.local.v2.f64 	[%rd4+7072], {%fd10796, %fd11715};
	neg.f64 	%fd11716, %fd10626;
	st.local.v2.f64 	[%rd4+7088], {%fd11716, %fd11307};
	st.local.v2.f64 	[%rd4+7104], {%fd11438, %fd11462};
	st.local.v2.f64 	[%rd4+7120], {%fd11468, %fd11503};
	neg.f64 	%fd11717, %fd10585;
	st.local.v2.f64 	[%rd4+7136], {%fd10796, %fd11717};
	neg.f64 	%fd11718, %fd10587;
	st.local.v2.f64 	[%rd4+7152], {%fd10658, %fd11718};
	sub.f64 	%fd11719, %fd11386, %fd10586;
	sub.f64 	%fd11720, %fd11719, %fd1518;
	sub.f64 	%fd11721, %fd11720, %fd10589;
	sub.f64 	%fd11722, %fd11721, %fd10592;
	sub.f64 	%fd11723, %fd11722, %fd10603;
	sub.f64 	%fd11724, %fd11723, %fd10606;
	sub.f64 	%fd11725, %fd11724, %fd1544;
	sub.f64 	%fd11726, %fd11725, %fd1551;
	sub.f64 	%fd11727, %fd11726, %fd1567;
	sub.f64 	%fd11728, %fd11727, %fd1584;
	sub.f64 	%fd11729, %fd11728, %fd1608;
	sub.f64 	%fd11730, %fd11729, %fd1618;
	sub.f64 	%fd11731, %fd11730, %fd10708;
	sub.f64 	%fd11732, %fd11731, %fd10745;
	sub.f64 	%fd11733, %fd11732, %fd1668;
	sub.f64 	%fd11734, %fd11733, %fd1288;
	sub.f64 	%fd11735, %fd11734, %fd1289;
	st.local.v2.f64 	[%rd4+7168], {%fd11735, %fd10796};
	neg.f64 	%fd11736, %fd10893;
	mul.f64 	%fd11737, %fd934, %fd1517;
	neg.f64 	%fd11738, %fd11737;
	st.local.v2.f64 	[%rd4+7184], {%fd11736, %fd11738};
	mul.f64 	%fd11739, %fd1117, %fd1517;
	neg.f64 	%fd11740, %fd11739;
	st.local.v2.f64 	[%rd4+7200], {%fd10796, %fd11740};
	mul.f64 	%fd11741, %fd313, %fd4;
	sub.f64 	%fd11742, %fd11741, %fd10897;
	st.local.v2.f64 	[%rd4+7216], {%fd10796, %fd11742};
	mul.f64 	%fd11743, %fd412, %fd1517;
	neg.f64 	%fd11744, %fd11743;
	st.local.v2.f64 	[%rd4+7232], {%fd10796, %fd11744};
	mul.f64 	%fd11745, %fd430, %fd1517;
	neg.f64 	%fd11746, %fd11745;
	st.local.v2.f64 	[%rd4+7248], {%fd11746, %fd10796};
	sub.f64 	%fd11747, %fd11054, %fd10854;
	st.local.v2.f64 	[%rd4+7264], {%fd11747, %fd10796};
	st.local.v2.f64 	[%rd4+7280], {%fd1337, %fd1328};
	st.local.v2.f64 	[%rd4+7296], {%fd1306, %fd11115};
	st.local.v2.f64 	[%rd4+7312], {%fd10656, %fd1318};
	st.local.v2.f64 	[%rd4+7328], {%fd1281, %fd1308};
	neg.f64 	%fd11748, %fd10684;
	st.local.v2.f64 	[%rd4+7344], {%fd11430, %fd11748};
	mul.f64 	%fd11749, %fd10632, 0d3FE8000000000000;
	fma.rn.f64 	%fd11750, %fd632, %fd1520, %fd11749;
	fma.rn.f64 	%fd11751, %fd1049, %fd1624, %fd11750;
	st.local.v2.f64 	[%rd4+7360], {%fd11751, %fd11430};
	fma.rn.f64 	%fd11752, %fd10642, 0d3FE6666666666666, %fd10759;
	mul.f64 	%fd11753, %fd10701, 0d3FB47AE147AE147B;
	st.local.v2.f64 	[%rd4+7376], {%fd11752, %fd11753};
	mul.f64 	%fd11754, %fd10672, 0d3FB1EB851EB851EC;
	neg.f64 	%fd11755, %fd10695;
	st.local.v2.f64 	[%rd4+7392], {%fd11754, %fd11755};
	st.local.v2.f64 	[%rd4+7408], {%fd11755, %fd10796};
	mul.f64 	%fd11756, %fd10664, 0d3FEA3D70A3D70A3D;
	sub.f64 	%fd11757, %fd11756, %fd10653;
	st.local.v2.f64 	[%rd4+7424], {%fd11757, %fd1305};
	mul.f64 	%fd11758, %fd1556, 0d3FE8000000000000;
	add.f64 	%fd11759, %fd10659, %fd10661;
	sub.f64 	%fd11760, %fd11759, %fd10663;
	fma.rn.f64 	%fd11761, %fd1578, 0d3FEA3D70A3D70A3D, %fd11760;
	add.f64 	%fd11762, %fd11761, %fd11665;
	st.local.v2.f64 	[%rd4+7440], {%fd11758, %fd11762};
	mul.f64 	%fd11763, %fd1618, 0d3FB47AE147AE147B;
	fma.rn.f64 	%fd11764, %fd1584, 0d3FB1EB851EB851EC, %fd11763;
	st.local.v2.f64 	[%rd4+7456], {%fd10796, %fd11764};
	neg.f64 	%fd11765, %fd10635;
	sub.f64 	%fd11766, %fd11765, %fd10636;
	sub.f64 	%fd11767, %fd11766, %fd10637;
	fma.rn.f64 	%fd11768, %fd10638, %fd1559, %fd10639;
	sub.f64 	%fd11769, %fd11767, %fd11768;
	fma.rn.f64 	%fd11770, %fd10640, %fd1559, %fd10641;
	sub.f64 	%fd11771, %fd11769, %fd11770;
	sub.f64 	%fd11772, %fd11771, %fd1572;
	sub.f64 	%fd11773, %fd11772, %fd11181;
	sub.f64 	%fd11774, %fd11773, %fd1589;
	sub.f64 	%fd11775, %fd11774, %fd1597;
	sub.f64 	%fd11776, %fd11775, %fd1604;
	sub.f64 	%fd11777, %fd11776, %fd11290;
	sub.f64 	%fd11778, %fd11777, %fd11292;
	sub.f64 	%fd11779, %fd11778, %fd10735;
	sub.f64 	%fd11780, %fd11779, %fd10760;
	sub.f64 	%fd11781, %fd11780, %fd10761;
	mul.f64 	%fd11782, %fd1561, 0d3FE6666666666666;
	add.f64 	%fd11783, %fd1557, %fd11782;
	add.f64 	%fd11784, %fd11783, %fd1576;
	fma.rn.f64 	%fd11785, %fd1667, 0d3FE3333333333333, %fd11784;
	st.local.v2.f64 	[%rd4+7472], {%fd11781, %fd11785};
	st.local.v2.f64 	[%rd4+7488], {%fd1632, %fd10796};
	st.local.v2.f64 	[%rd4+7504], {%fd1649, %fd10796};
	neg.f64 	%fd11786, %fd11603;
	sub.f64 	%fd11787, %fd11786, %fd10913;
	st.local.v2.f64 	[%rd4+7520], {%fd10796, %fd11787};
	sub.f64 	%fd11788, %fd11041, %fd11024;
	neg.f64 	%fd11789, %fd10926;
	st.local.v2.f64 	[%rd4+7536], {%fd11788, %fd11789};
	sub.f64 	%fd11790, %fd10945, %fd10939;
	st.local.v2.f64 	[%rd4+7552], {%fd10796, %fd11790};
	neg.f64 	%fd11791, %fd11452;
	st.local.v2.f64 	[%rd4+7568], {%fd11791, %fd10796};
	st.local.v2.f64 	[%rd4+7584], {%fd11078, %fd11089};
	st.local.v2.f64 	[%rd4+7600], {%fd11092, %fd11097};
	st.local.v2.f64 	[%rd4+7616], {%fd11099, %fd11101};
	st.local.v2.f64 	[%rd4+7632], {%fd11104, %fd11107};
	st.local.v2.f64 	[%rd4+7648], {%fd11089, %fd11089};
	sub.f64 	%fd11792, %fd10739, %fd10740;
	st.local.v2.f64 	[%rd4+7664], {%fd11114, %fd11792};
	st.local.v2.f64 	[%rd4+7680], {%fd11123, %fd11137};
	sub.f64 	%fd11793, %fd1306, %fd10668;
	st.local.v2.f64 	[%rd4+7696], {%fd11139, %fd11793};
	st.local.v2.f64 	[%rd4+7712], {%fd11148, %fd11153};
	mul.f64 	%fd11794, %fd10680, 0dBFE0000000000000;
	st.local.v2.f64 	[%rd4+7728], {%fd1301, %fd11794};
	sub.f64 	%fd11795, %fd1301, %fd11404;
	sub.f64 	%fd11796, %fd1301, %fd11322;
	st.local.v2.f64 	[%rd4+7744], {%fd11795, %fd11796};
	neg.f64 	%fd11797, %fd10630;
	st.local.v2.f64 	[%rd4+7760], {%fd11797, %fd11796};
	sub.f64 	%fd11798, %fd11027, %fd10617;
	st.local.v2.f64 	[%rd4+7776], {%fd11796, %fd11798};
	neg.f64 	%fd11799, %fd10738;
	st.local.v2.f64 	[%rd4+7792], {%fd11177, %fd11799};
	sub.f64 	%fd11800, %fd1298, %fd10615;
	st.local.v2.f64 	[%rd4+7808], {%fd11800, %fd11192};
	sub.f64 	%fd11801, %fd1301, %fd11429;
	st.local.v2.f64 	[%rd4+7824], {%fd11197, %fd11801};
	sub.f64 	%fd11802, %fd1301, %fd10697;
	st.local.v2.f64 	[%rd4+7840], {%fd10796, %fd11802};
	st.local.v2.f64 	[%rd4+7856], {%fd10796, %fd11236};
	st.local.v2.f64 	[%rd4+7872], {%fd11251, %fd11260};
	add.f64 	%fd11803, %fd1291, %fd1291;
	sub.f64 	%fd11804, %fd11803, %fd10600;
	st.local.v2.f64 	[%rd4+7888], {%fd11804, %fd11277};
	fma.rn.f64 	%fd11805, %fd584, %fd1533, %fd10620;
	st.local.v2.f64 	[%rd4+7904], {%fd11302, %fd11805};
	st.local.v2.f64 	[%rd4+7920], {%fd10796, %fd10796};
	st.local.v2.f64 	[%rd4+7936], {%fd11341, %fd11371};
	sub.f64 	%fd11806, %fd10862, %fd10590;
	sub.f64 	%fd11807, %fd11749, %fd10633;
	st.local.v2.f64 	[%rd4+7952], {%fd11806, %fd11807};
	st.local.v2.f64 	[%rd4+7968], {%fd10796, %fd11409};
	sub.f64 	%fd11808, %fd1299, %fd10616;
	st.local.v2.f64 	[%rd4+7984], {%fd11808, %fd10796};
	mul.f64 	%fd11809, %fd10648, 0d3FC0A3D70A3D70A4;
	sub.f64 	%fd11810, %fd11809, %fd10649;
	sub.f64 	%fd11811, %fd10734, %fd11249;
	add.f64 	%fd11812, %fd1301, %fd11811;
	st.local.v2.f64 	[%rd4+8000], {%fd11810, %fd11812};
	mul.f64 	%fd11813, %fd10701, 0d3FD0000000000000;
	sub.f64 	%fd11814, %fd11813, %fd10702;
	st.local.v2.f64 	[%rd4+8016], {%fd10796, %fd11814};
	mul.f64 	%fd11815, %fd10672, 0d3FD51EB851EB851F;
	sub.f64 	%fd11816, %fd11815, %fd10673;
	st.local.v2.f64 	[%rd4+8032], {%fd11816, %fd11477};
	mul.f64 	%fd11817, %fd10689, 0d3FC851EB851EB852;
	sub.f64 	%fd11818, %fd11817, %fd10690;
	st.local.v2.f64 	[%rd4+8048], {%fd10796, %fd11818};
	sub.f64 	%fd11819, %fd1314, %fd10727;
	st.local.v2.f64 	[%rd4+8064], {%fd11513, %fd11819};
	st.local.v2.f64 	[%rd4+8080], {%fd10796, %fd11542};
	st.local.v2.f64 	[%rd4+8096], {%fd10796, %fd10796};
	st.local.v2.f64 	[%rd4+8112], {%fd10796, %fd10868};
	fma.rn.f64 	%fd11820, %fd10599, 0d4000000000000000, %fd1519;
	add.f64 	%fd11821, %fd11820, %fd11758;
	add.f64 	%fd11822, %fd11821, %fd1637;
	st.local.v2.f64 	[%rd4+8128], {%fd11614, %fd11822};
	fma.rn.f64 	%fd11823, %fd10593, 0d4000000000000000, %fd10587;
	st.local.v2.f64 	[%rd4+8144], {%fd10796, %fd11823};
	sub.f64 	%fd11824, %fd1518, %fd10589;
	add.f64 	%fd11825, %fd11824, %fd10592;
	fma.rn.f64 	%fd11826, %fd1567, 0d3FC0A3D70A3D70A4, %fd11825;
	fma.rn.f64 	%fd11827, %fd1584, 0d3FD51EB851EB851F, %fd11826;
	fma.rn.f64 	%fd11828, %fd1608, 0d3FC851EB851EB852, %fd11827;
	fma.rn.f64 	%fd11829, %fd1618, 0d3FD0000000000000, %fd11828;
	st.local.v2.f64 	[%rd4+8160], {%fd11703, %fd11829};
	neg.f64 	%fd11830, %fd10588;
	sub.f64 	%fd11831, %fd11830, %fd10893;
	sub.f64 	%fd11832, %fd11831, %fd1522;
	sub.f64 	%fd11833, %fd11832, %fd10596;
	sub.f64 	%fd11834, %fd11833, %fd1530;
	sub.f64 	%fd11835, %fd11834, %fd10610;
	sub.f64 	%fd11836, %fd11835, %fd10612;
	sub.f64 	%fd11837, %fd11836, %fd1539;
	sub.f64 	%fd11838, %fd11837, %fd1540;
	sub.f64 	%fd11839, %fd11838, %fd1541;
	sub.f64 	%fd11840, %fd11839, %fd1542;
	sub.f64 	%fd11841, %fd11840, %fd11265;
	sub.f64 	%fd11842, %fd11841, %fd1554;
	sub.f64 	%fd11843, %fd11842, %fd1555;
	sub.f64 	%fd11844, %fd11843, %fd1557;
	sub.f64 	%fd11845, %fd11844, %fd1558;
	sub.f64 	%fd11846, %fd11845, %fd11782;
	sub.f64 	%fd11847, %fd11846, %fd10643;
	sub.f64 	%fd11848, %fd11847, %fd1563;
	sub.f64 	%fd11849, %fd11848, %fd1564;
	sub.f64 	%fd11850, %fd11849, %fd1565;
	sub.f64 	%fd11851, %fd11850, %fd1568;
	sub.f64 	%fd11852, %fd11851, %fd11590;
	sub.f64 	%fd11853, %fd11852, %fd1574;
	sub.f64 	%fd11854, %fd11853, %fd1576;
	sub.f64 	%fd11855, %fd11854, %fd1579;
	sub.f64 	%fd11856, %fd11855, %fd1580;
	sub.f64 	%fd11857, %fd11856, %fd1581;
	sub.f64 	%fd11858, %fd11857, %fd1582;
	sub.f64 	%fd11859, %fd11858, %fd1585;
	sub.f64 	%fd11860, %fd11859, %fd11327;
	sub.f64 	%fd11861, %fd11860, %fd11486;
	sub.f64 	%fd11862, %fd11861, %fd1594;
	sub.f64 	%fd11863, %fd11862, %fd11335;
	sub.f64 	%fd11864, %fd11863, %fd1599;
	sub.f64 	%fd11865, %fd11864, %fd1600;
	sub.f64 	%fd11866, %fd11865, %fd1601;
	sub.f64 	%fd11867, %fd11866, %fd1602;
	sub.f64 	%fd11868, %fd11867, %fd11434;
	sub.f64 	%fd11869, %fd11868, %fd1609;
	sub.f64 	%fd11870, %fd11869, %fd1611;
	sub.f64 	%fd11871, %fd11870, %fd1612;
	sub.f64 	%fd11872, %fd11871, %fd11405;
	sub.f64 	%fd11873, %fd11872, %fd1616;
	sub.f64 	%fd11874, %fd11873, %fd1617;
	sub.f64 	%fd11875, %fd11874, %fd1619;
	sub.f64 	%fd11876, %fd11875, %fd1623;
	sub.f64 	%fd11877, %fd11876, %fd10724;
	sub.f64 	%fd11878, %fd11877, %fd10726;
	sub.f64 	%fd11879, %fd11878, %fd1629;
	sub.f64 	%fd11880, %fd11879, %fd1636;
	sub.f64 	%fd11881, %fd11880, %fd1638;
	sub.f64 	%fd11882, %fd11881, %fd11707;
	sub.f64 	%fd11883, %fd11882, %fd1647;
	sub.f64 	%fd11884, %fd11883, %fd1650;
	sub.f64 	%fd11885, %fd11884, %fd1653;
	sub.f64 	%fd11886, %fd11885, %fd1654;
	sub.f64 	%fd11887, %fd11886, %fd1659;
	sub.f64 	%fd11888, %fd11887, %fd1660;
	sub.f64 	%fd11889, %fd11888, %fd1661;
	sub.f64 	%fd11890, %fd11889, %fd1662;
	sub.f64 	%fd11891, %fd11890, %fd1664;
	sub.f64 	%fd11892, %fd11891, %fd1665;
	sub.f64 	%fd11893, %fd11892, %fd1667;
	st.local.v2.f64 	[%rd4+8176], {%fd10796, %fd11893};
	add.f64 	%fd11894, %fd10722, %fd1633;
	fma.rn.f64 	%fd11895, %fd10855, 0d4000000000000000, %fd1290;
	st.local.v2.f64 	[%rd4+8192], {%fd11894, %fd11895};
	neg.f64 	%fd11896, %fd11361;
	st.local.v2.f64 	[%rd4+8208], {%fd10796, %fd11896};
	sub.f64 	%fd11897, %fd10591, %fd10899;
	add.f64 	%fd11898, %fd11897, %fd1646;
	st.local.v2.f64 	[%rd4+8224], {%fd11898, %fd10796};
	sub.f64 	%fd11899, %fd10611, %fd11191;
	add.f64 	%fd11900, %fd11899, %fd1547;
	neg.f64 	%fd11901, %fd10924;
	st.local.v2.f64 	[%rd4+8240], {%fd11900, %fd11901};
	neg.f64 	%fd11902, %fd11424;
	st.local.v2.f64 	[%rd4+8256], {%fd11902, %fd10614};
	fma.rn.f64 	%fd11903, %fd1525, 0d4000000000000000, %fd10951;
	mul.f64 	%fd11904, %fd386, %fd1520;
	sub.f64 	%fd11905, %fd11903, %fd11904;
	add.f64 	%fd11906, %fd11905, %fd11008;
	add.f64 	%fd11907, %fd11906, %fd10952;
	add.f64 	%fd11908, %fd11907, %fd1545;
	add.f64 	%fd11909, %fd11908, %fd11056;
	mul.f64 	%fd11910, %fd980, %fd1520;
	neg.f64 	%fd11911, %fd11910;
	st.local.v2.f64 	[%rd4+8272], {%fd11909, %fd11911};
	st.local.v2.f64 	[%rd4+8288], {%fd1333, %fd10856};
	mul.f64 	%fd11912, %fd10736, 0d4008000000000000;
	fma.rn.f64 	%fd11913, %fd1319, 0d4010000000000000, %fd11912;
	st.local.v2.f64 	[%rd4+8304], {%fd11913, %fd10798};
	fma.rn.f64 	%fd11914, %fd10744, 0d4000000000000000, %fd1321;
	st.local.v2.f64 	[%rd4+8320], {%fd11914, %fd1315};
	st.local.v2.f64 	[%rd4+8336], {%fd1334, %fd11075};
	st.local.v2.f64 	[%rd4+8352], {%fd1336, %fd11016};
	fma.rn.f64 	%fd11915, %fd10737, 0d3FD6666666666666, %fd10738;
	add.f64 	%fd11916, %fd1318, %fd11915;
	fma.rn.f64 	%fd11917, %fd1310, 0d4000000000000000, %fd10768;
	st.local.v2.f64 	[%rd4+8368], {%fd11916, %fd11917};
	neg.f64 	%fd11918, %fd10723;
	st.local.v2.f64 	[%rd4+8384], {%fd10796, %fd11918};
	sub.f64 	%fd11919, %fd10767, %fd10773;
	add.f64 	%fd11920, %fd1332, %fd11919;
	neg.f64 	%fd11921, %fd10718;
	st.local.v2.f64 	[%rd4+8400], {%fd11920, %fd11921};
	neg.f64 	%fd11922, %fd10732;
	neg.f64 	%fd11923, %fd10769;
	st.local.v2.f64 	[%rd4+8416], {%fd11922, %fd11923};
	neg.f64 	%fd11924, %fd10741;
	neg.f64 	%fd11925, %fd10734;
	st.local.v2.f64 	[%rd4+8432], {%fd11924, %fd11925};
	st.local.v2.f64 	[%rd4+8448], {%fd10796, %fd10796};
	st.local.v2.f64 	[%rd4+8464], {%fd10796, %fd1314};
	neg.f64 	%fd11926, %fd10781;
	sub.f64 	%fd11927, %fd1316, %fd10731;
	st.local.v2.f64 	[%rd4+8480], {%fd11926, %fd11927};
	neg.f64 	%fd11928, %fd10742;
	st.local.v2.f64 	[%rd4+8496], {%fd10796, %fd11928};
	mul.f64 	%fd11929, %fd1635, 0d3FD6666666666666;
	fma.rn.f64 	%fd11930, %fd1634, 0d4008000000000000, %fd11929;
	fma.rn.f64 	%fd11931, %fd1637, 0d4008000000000000, %fd11930;
	add.f64 	%fd11932, %fd11931, %fd1641;
	fma.rn.f64 	%fd11933, %fd1642, 0d4000000000000000, %fd11932;
	st.local.v2.f64 	[%rd4+8512], {%fd11933, %fd10796};
	st.local.v2.f64 	[%rd4+8528], {%fd10796, %fd10796};
	neg.f64 	%fd11934, %fd10708;
	st.local.v2.f64 	[%rd4+8544], {%fd11934, %fd10735};
	fma.rn.f64 	%fd11935, %fd10724, 0d3FEE147AE147AE14, %fd10726;
	add.f64 	%fd11936, %fd11935, %fd1636;
	fma.rn.f64 	%fd11937, %fd1638, 0d4008000000000000, %fd11936;
	sub.f64 	%fd11938, %fd11738, %fd1626;
	sub.f64 	%fd11939, %fd11938, %fd10721;
	sub.f64 	%fd11940, %fd11939, %fd10722;
	sub.f64 	%fd11941, %fd11940, %fd1627;
	sub.f64 	%fd11942, %fd11941, %fd1631;
	sub.f64 	%fd11943, %fd11942, %fd1632;
	sub.f64 	%fd11944, %fd11943, %fd10733;
	sub.f64 	%fd11945, %fd11944, %fd1633;
	sub.f64 	%fd11946, %fd11945, %fd1639;
	sub.f64 	%fd11947, %fd11946, %fd1640;
	sub.f64 	%fd11948, %fd11947, %fd1657;
	sub.f64 	%fd11949, %fd11948, %fd1658;
	sub.f64 	%fd11950, %fd11949, %fd1670;
	st.local.v2.f64 	[%rd4+8560], {%fd11937, %fd11950};
	add.f64 	%fd11951, %fd1655, %fd1656;
	st.local.v2.f64 	[%rd4+8576], {%fd10796, %fd11951};
	neg.f64 	%fd11952, %fd11363;
	st.local.v2.f64 	[%rd4+8592], {%fd11952, %fd10709};
	st.local.v2.f64 	[%rd4+8608], {%fd10771, %fd10728};
	fma.rn.f64 	%fd11953, %fd10713, 0d4000000000000000, %fd10918;
	add.f64 	%fd11954, %fd10715, %fd11953;
	mul.f64 	%fd11955, %fd10924, 0d3FEE147AE147AE14;
	add.f64 	%fd11956, %fd11954, %fd11955;
	mul.f64 	%fd11957, %fd987, %fd1533;
	add.f64 	%fd11958, %fd11956, %fd11957;
	add.f64 	%fd11959, %fd11958, %fd10926;
	add.f64 	%fd11960, %fd11959, %fd10930;
	st.local.v2.f64 	[%rd4+8624], {%fd11960, %fd10796};
	mul.f64 	%fd11961, %fd10720, %fd1624;
	neg.f64 	%fd11962, %fd11961;
	sub.f64 	%fd11963, %fd11962, %fd11056;
	st.local.v2.f64 	[%rd4+8640], {%fd10796, %fd11963};
	add.f64 	%fd11964, %fd1313, %fd11910;
	st.local.v2.f64 	[%rd4+8656], {%fd11964, %fd10688};
	st.local.v2.f64 	[%rd4+8672], {%fd10766, %fd10765};
	st.local.v2.f64 	[%rd4+8688], {%fd10618, %fd10647};
	st.local.v2.f64 	[%rd4+8704], {%fd10671, %fd10774};
	st.local.v2.f64 	[%rd4+8720], {%fd10762, %fd10766};
	st.local.v2.f64 	[%rd4+8736], {%fd10766, %fd10740};
	st.local.v2.f64 	[%rd4+8752], {%fd10631, %fd10668};
	st.local.v2.f64 	[%rd4+8768], {%fd10680, %fd10630};
	st.local.v2.f64 	[%rd4+8784], {%fd10617, %fd10656};
	st.local.v2.f64 	[%rd4+8800], {%fd10738, %fd10615};
	st.local.v2.f64 	[%rd4+8816], {%fd10670, %fd10646};
	neg.f64 	%fd11965, %fd10784;
	st.local.v2.f64 	[%rd4+8832], {%fd11233, %fd11965};
	st.local.v2.f64 	[%rd4+8848], {%fd10796, %fd10681};
	st.local.v2.f64 	[%rd4+8864], {%fd10627, %fd10600};
	fma.rn.f64 	%fd11966, %fd585, %fd1533, %fd10621;
	add.f64 	%fd11967, %fd11966, %fd10624;
	st.local.v2.f64 	[%rd4+8880], {%fd11967, %fd10796};
	fma.rn.f64 	%fd11968, %fd1304, 0d3FF27AE147AE147B, %fd10633;
	st.local.v2.f64 	[%rd4+8896], {%fd10590, %fd11968};
	st.local.v2.f64 	[%rd4+8912], {%fd10616, %fd10796};
	st.local.v2.f64 	[%rd4+8928], {%fd10796, %fd10642};
	neg.f64 	%fd11969, %fd10790;
	st.local.v2.f64 	[%rd4+8944], {%fd11969, %fd10796};
	st.local.v2.f64 	[%rd4+8960], {%fd10796, %fd10796};
	add.f64 	%fd11970, %fd10727, %fd10785;
	add.f64 	%fd11971, %fd11970, %fd10793;
	st.local.v2.f64 	[%rd4+8976], {%fd10699, %fd11971};
	st.local.v2.f64 	[%rd4+8992], {%fd10796, %fd10796};
	neg.f64 	%fd11972, %fd10787;
	st.local.v2.f64 	[%rd4+9008], {%fd11972, %fd10796};
	add.f64 	%fd11973, %fd10789, %fd10794;
	st.local.v2.f64 	[%rd4+9024], {%fd11973, %fd10654};
	neg.f64 	%fd11974, %fd10599;
	st.local.v2.f64 	[%rd4+9040], {%fd11974, %fd10796};
	add.f64 	%fd11975, %fd10752, %fd1682;
	add.f64 	%fd11976, %fd11975, %fd1686;
	st.local.v2.f64 	[%rd4+9056], {%fd10595, %fd11976};
	st.local.v2.f64 	[%rd4+9072], {%fd10796, %fd10796};
	add.f64 	%fd11977, %fd1522, %fd10596;
	add.f64 	%fd11978, %fd11977, %fd1530;
	add.f64 	%fd11979, %fd11978, %fd1539;
	add.f64 	%fd11980, %fd11979, %fd1540;
	add.f64 	%fd11981, %fd11980, %fd1541;
	add.f64 	%fd11982, %fd11981, %fd1542;
	add.f64 	%fd11983, %fd11982, %fd11265;
	add.f64 	%fd11984, %fd11983, %fd1554;
	add.f64 	%fd11985, %fd11984, %fd1555;
	add.f64 	%fd11986, %fd11985, %fd1557;
	add.f64 	%fd11987, %fd11986, %fd1561;
	add.f64 	%fd11988, %fd11987, %fd10643;
	add.f64 	%fd11989, %fd11988, %fd1564;
	add.f64 	%fd11990, %fd11989, %fd1565;
	add.f64 	%fd11991, %fd11990, %fd1574;
	add.f64 	%fd11992, %fd11991, %fd1576;
	add.f64 	%fd11993, %fd11992, %fd1579;
	add.f64 	%fd11994, %fd11993, %fd1581;
	add.f64 	%fd11995, %fd11994, %fd1582;
	add.f64 	%fd11996, %fd11995, %fd1593;
	add.f64 	%fd11997, %fd11996, %fd1594;
	add.f64 	%fd11998, %fd11997, %fd1602;
	fma.rn.f64 	%fd11999, %fd1607, 0d3FEB333333333333, %fd11998;
	add.f64 	%fd12000, %fd11999, %fd1616;
	add.f64 	%fd12001, %fd12000, %fd10726;
	add.f64 	%fd12002, %fd12001, %fd1629;
	add.f64 	%fd12003, %fd12002, %fd1636;
	add.f64 	%fd12004, %fd12003, %fd1638;
	add.f64 	%fd12005, %fd12004, %fd11707;
	add.f64 	%fd12006, %fd12005, %fd1650;
	add.f64 	%fd12007, %fd12006, %fd1653;
	add.f64 	%fd12008, %fd12007, %fd1654;
	add.f64 	%fd12009, %fd12008, %fd1659;
	add.f64 	%fd12010, %fd12009, %fd1660;
	add.f64 	%fd12011, %fd12010, %fd1661;
	st.local.v2.f64 	[%rd4+9088], {%fd12011, %fd10796};
	sub.f64 	%fd12012, %fd11645, %fd1290;
	sub.f64 	%fd12013, %fd12012, %fd1677;
	sub.f64 	%fd12014, %fd12013, %fd1680;
	sub.f64 	%fd12015, %fd12014, %fd1683;
	st.local.v2.f64 	[%rd4+9104], {%fd12015, %fd10796};
	st.local.v2.f64 	[%rd4+9120], {%fd11361, %fd10796};
	st.local.v2.f64 	[%rd4+9136], {%fd10796, %fd1548};
	st.local.v2.f64 	[%rd4+9152], {%fd10796, %fd1549};
	add.f64 	%fd12016, %fd1527, %fd11904;
	add.f64 	%fd12017, %fd12016, %fd1546;
	st.local.v2.f64 	[%rd4+9168], {%fd10796, %fd12017};
	add.f64 	%fd12018, %fd11910, %fd1678;
	add.f64 	%fd12019, %fd12018, %fd1687;
	st.local.v2.f64 	[%rd4+9184], {%fd12019, %fd1326};
	st.local.v2.f64 	[%rd4+9200], {%fd1333, %fd1331};
	st.local.v2.f64 	[%rd4+9216], {%fd11066, %fd11068};
	st.local.v2.f64 	[%rd4+9232], {%fd10802, %fd11009};
	st.local.v2.f64 	[%rd4+9248], {%fd10803, %fd11069};
	sub.f64 	%fd12020, %fd10773, %fd10767;
	add.f64 	%fd12021, %fd1332, %fd12020;
	st.local.v2.f64 	[%rd4+9264], {%fd11208, %fd12021};
	add.f64 	%fd12022, %fd10754, %fd10769;
	fma.rn.f64 	%fd12023, %fd1323, 0d4000000000000000, %fd12022;
	neg.f64 	%fd12024, %fd10763;
	st.local.v2.f64 	[%rd4+9280], {%fd12023, %fd12024};
	neg.f64 	%fd12025, %fd10759;
	mul.f64 	%fd12026, %fd1327, 0d3FEB333333333333;
	sub.f64 	%fd12027, %fd12026, %fd10755;
	st.local.v2.f64 	[%rd4+9296], {%fd12025, %fd12027};
	sub.f64 	%fd12028, %fd10783, %fd10782;
	st.local.v2.f64 	[%rd4+9312], {%fd10796, %fd12028};
	st.local.v2.f64 	[%rd4+9328], {%fd10796, %fd1325};
	neg.f64 	%fd12029, %fd10764;
	st.local.v2.f64 	[%rd4+9344], {%fd12029, %fd10796};
	neg.f64 	%fd12030, %fd10745;
	st.local.v2.f64 	[%rd4+9360], {%fd10752, %fd12030};
	add.f64 	%fd12031, %fd11707, %fd1647;
	add.f64 	%fd12032, %fd12031, %fd1650;
	fma.rn.f64 	%fd12033, %fd1653, 0d4008000000000000, %fd12032;
	fma.rn.f64 	%fd12034, %fd1654, 0d4000000000000000, %fd12033;
	add.f64 	%fd12035, %fd12034, %fd1659;
	fma.rn.f64 	%fd12036, %fd1660, 0d4000000000000000, %fd12035;
	add.f64 	%fd12037, %fd1661, %fd12036;
	st.local.v2.f64 	[%rd4+9376], {%fd10761, %fd12037};
	add.f64 	%fd12038, %fd1657, %fd1658;
	st.local.v2.f64 	[%rd4+9392], {%fd12038, %fd10796};
	sub.f64 	%fd12039, %fd11740, %fd10750;
	sub.f64 	%fd12040, %fd12039, %fd1648;
	sub.f64 	%fd12041, %fd12040, %fd10758;
	sub.f64 	%fd12042, %fd12041, %fd1649;
	sub.f64 	%fd12043, %fd12042, %fd1651;
	sub.f64 	%fd12044, %fd12043, %fd1652;
	sub.f64 	%fd12045, %fd12044, %fd1655;
	sub.f64 	%fd12046, %fd12045, %fd1656;
	sub.f64 	%fd12047, %fd12046, %fd1671;
	neg.f64 	%fd12048, %fd11365;
	st.local.v2.f64 	[%rd4+9408], {%fd12047, %fd12048};
	fma.rn.f64 	%fd12049, %fd10747, 0d4000000000000000, %fd10908;
	fma.rn.f64 	%fd12050, %fd1160, %fd1533, %fd12049;
	add.f64 	%fd12051, %fd12050, %fd10913;
	add.f64 	%fd12052, %fd12051, %fd10770;
	add.f64 	%fd12053, %fd10771, %fd12052;
	add.f64 	%fd12054, %fd12053, %fd1672;
	add.f64 	%fd12055, %fd1324, %fd12054;
	st.local.v2.f64 	[%rd4+9424], {%fd10746, %fd12055};
	add.f64 	%fd12056, %fd10928, %fd10930;
	mul.f64 	%fd12057, %fd1160, %fd1644;
	st.local.v2.f64 	[%rd4+9440], {%fd12057, %fd12056};
	st.local.v2.f64 	[%rd4+9456], {%fd10796, %fd10796};
	neg.f64 	%fd12058, %fd11714;
	st.local.v2.f64 	[%rd4+9472], {%fd12058, %fd10796};
	st.local.v2.f64 	[%rd4+9488], {%fd11339, %fd10706};
	st.local.v2.f64 	[%rd4+9504], {%fd1301, %fd1301};
	mul.f64 	%fd12059, %fd1301, 0d3FE8000000000000;
	st.local.v2.f64 	[%rd4+9520], {%fd10670, %fd12059};
	st.local.v2.f64 	[%rd4+9536], {%fd10634, %fd11140};
	mul.f64 	%fd12060, %fd10677, 0d3FE999999999999A;
	fma.rn.f64 	%fd12061, %fd10684, 0d3FE999999999999A, %fd10683;
	st.local.v2.f64 	[%rd4+9552], {%fd12060, %fd12061};
	mul.f64 	%fd12062, %fd10632, 0d3FD0000000000000;
	mul.f64 	%fd12063, %fd10677, 0d3FE5C28F5C28F5C3;
	st.local.v2.f64 	[%rd4+9568], {%fd12062, %fd12063};
	mul.f64 	%fd12064, %fd10648, 0d3FF23851EB851EB8;
	fma.rn.f64 	%fd12065, %fd10642, 0d3FD3333333333333, %fd10734;
	add.f64 	%fd12066, %fd1301, %fd12065;
	st.local.v2.f64 	[%rd4+9584], {%fd12064, %fd12066};
	mul.f64 	%fd12067, %fd10701, 0d3FE28F5C28F5C28F;
	mul.f64 	%fd12068, %fd10672, 0d3FE23D70A3D70A3D;
	st.local.v2.f64 	[%rd4+9600], {%fd12067, %fd12068};
	mul.f64 	%fd12069, %fd10695, 0d3FF4000000000000;
	fma.rn.f64 	%fd12070, %fd10692, 0d3FEE978D4FDF3B64, %fd12069;
	add.f64 	%fd12071, %fd10705, %fd12070;
	st.local.v2.f64 	[%rd4+9616], {%fd11478, %fd12071};
	mul.f64 	%fd12072, %fd10692, 0d3FE8000000000000;
	fma.rn.f64 	%fd12073, %fd10695, 0d3FF2000000000000, %fd12072;
	fma.rn.f64 	%fd12074, %fd10696, 0d3FE0000000000000, %fd12073;
	st.local.v2.f64 	[%rd4+9632], {%fd11347, %fd12074};
	st.local.v2.f64 	[%rd4+9648], {%fd11216, %fd11609};
	mul.f64 	%fd12075, %fd1556, 0d3FD0000000000000;
	st.local.v2.f64 	[%rd4+9664], {%fd11611, %fd12075};
	add.f64 	%fd12076, %fd10662, %fd10663;
	st.local.v2.f64 	[%rd4+9680], {%fd12076, %fd10796};
	mul.f64 	%fd12077, %fd1584, 0d3FE23D70A3D70A3D;
	fma.rn.f64 	%fd12078, %fd1567, 0d3FF23851EB851EB8, %fd12077;
	fma.rn.f64 	%fd12079, %fd1618, 0d3FE28F5C28F5C28F, %fd12078;
	add.f64 	%fd12080, %fd10636, %fd10637;
	fma.rn.f64 	%fd12081, %fd10639, 0d4000000000000000, %fd12080;
	add.f64 	%fd12082, %fd10641, %fd12081;
	fma.rn.f64 	%fd12083, %fd1572, 0d3FE8000000000000, %fd12082;
	add.f64 	%fd12084, %fd12083, %fd11670;
	add.f64 	%fd12085, %fd11181, %fd12084;
	fma.rn.f64 	%fd12086, %fd1589, 0d3FE999999999999A, %fd12085;
	fma.rn.f64 	%fd12087, %fd1597, 0d3FE999999999999A, %fd12086;
	fma.rn.f64 	%fd12088, %fd1604, 0d3FE5C28F5C28F5C3, %fd12087;
	fma.rn.f64 	%fd12089, %fd11290, 0d3FF2000000000000, %fd12088;
	fma.rn.f64 	%fd12090, %fd11292, 0d3FF4000000000000, %fd12089;
	add.f64 	%fd12091, %fd12090, %fd10735;
	add.f64 	%fd12092, %fd12091, %fd10760;
	add.f64 	%fd12093, %fd10761, %fd12092;
	st.local.v2.f64 	[%rd4+9696], {%fd12079, %fd12093};
	fma.rn.f64 	%fd12094, %fd1561, 0d3FD3333333333333, %fd1558;
	sub.f64 	%fd12095, %fd12094, %fd10643;
	add.f64 	%fd12096, %fd12095, %fd1580;
	add.f64 	%fd12097, %fd12096, %fd1581;
	add.f64 	%fd12098, %fd12097, %fd1664;
	add.f64 	%fd12099, %fd12098, %fd1667;
	sub.f64 	%fd12100, %fd1633, %fd10733;
	add.f64 	%fd12101, %fd12100, %fd1670;
	st.local.v2.f64 	[%rd4+9712], {%fd12099, %fd12101};
	sub.f64 	%fd12102, %fd1671, %fd10758;
	st.local.v2.f64 	[%rd4+9728], {%fd10796, %fd12102};
	sub.f64 	%fd12103, %fd11896, %fd10644;
	sub.f64 	%fd12104, %fd12103, %fd11363;
	sub.f64 	%fd12105, %fd12104, %fd11365;
	sub.f64 	%fd12106, %fd12105, %fd1302;
	sub.f64 	%fd12107, %fd12106, %fd1303;
	st.local.v2.f64 	[%rd4+9744], {%fd12107, %fd10796};
	add.f64 	%fd12108, %fd11603, %fd10913;
	fma.rn.f64 	%fd12109, %fd1592, 0d3FEF5C28F5C28F5C, %fd11024;
	add.f64 	%fd12110, %fd12109, %fd1596;
	fma.rn.f64 	%fd12111, %fd11047, 0d3FE8000000000000, %fd12110;
	fma.rn.f64 	%fd12112, %fd11050, 0d3FEE978D4FDF3B64, %fd12111;
	st.local.v2.f64 	[%rd4+9760], {%fd12108, %fd12112};
	st.local.v2.f64 	[%rd4+9776], {%fd10926, %fd10796};
	sub.f64 	%fd12113, %fd10939, %fd10941;
	add.f64 	%fd12114, %fd12113, %fd1666;
	st.local.v2.f64 	[%rd4+9792], {%fd12114, %fd10796};
	st.local.v2.f64 	[%rd4+9808], {%fd10796, %fd1312};
	add.f64 	%fd12115, %fd11026, %fd10607;
	mul.f64 	%fd12116, %fd10737, 0d3FB999999999999A;
	st.local.v2.f64 	[%rd4+9824], {%fd12115, %fd12116};
	neg.f64 	%fd12117, %fd10730;
	st.local.v2.f64 	[%rd4+9840], {%fd12117, %fd11597};
	fma.rn.f64 	%fd12118, %fd304, %fd4, %fd11634;
	fma.rn.f64 	%fd12119, %fd1635, 0d3FB999999999999A, %fd12118;
	st.local.v2.f64 	[%rd4+9856], {%fd12119, %fd10595};
	sub.f64 	%fd12120, %fd1289, %fd10586;
	st.local.v2.f64 	[%rd4+9872], {%fd10796, %fd12120};
	st.local.v2.f64 	[%rd4+9888], {%fd10796, %fd11830};
	st.local.v2.f64 	[%rd4+9904], {%fd10796, %fd10796};
	st.local.v2.f64 	[%rd4+9920], {%fd10796, %fd10796};
	sub.f64 	%fd12121, %fd1372, %fd10897;
	sub.f64 	%fd12122, %fd12121, %fd10899;
	sub.f64 	%fd12123, %fd12122, %fd10591;
	sub.f64 	%fd12124, %fd12123, %fd10605;
	sub.f64 	%fd12125, %fd12124, %fd10709;
	sub.f64 	%fd12126, %fd12125, %fd1630;
	sub.f64 	%fd12127, %fd12126, %fd10746;
	sub.f64 	%fd12128, %fd12127, %fd1646;
	sub.f64 	%fd12129, %fd1324, %fd10908;
	st.local.v2.f64 	[%rd4+9936], {%fd12128, %fd12129};
	add.f64 	%fd12130, %fd1294, %fd1534;
	neg.f64 	%fd12131, %fd10918;
	st.local.v2.f64 	[%rd4+9952], {%fd12130, %fd12131};
	sub.f64 	%fd12132, %fd1536, %fd10934;
	add.f64 	%fd12133, %fd1293, %fd12132;
	st.local.v2.f64 	[%rd4+9968], {%fd12133, %fd1295};
	sub.f64 	%fd12134, %fd1527, %fd10950;
	st.local.v2.f64 	[%rd4+9984], {%fd12134, %fd10796};
	neg.f64 	%fd12135, %fd10783;
	fma.rn.f64 	%fd12136, %fd1327, 0d3FC3333333333333, %fd1166;
	st.local.v2.f64 	[%rd4+10000], {%fd12136, %fd12135};
	st.local.v2.f64 	[%rd4+10016], {%fd10753, %fd10796};
	neg.f64 	%fd12137, %fd10760;
	sub.f64 	%fd12138, %fd12137, %fd10761;
	st.local.v2.f64 	[%rd4+10032], {%fd10745, %fd12138};
	st.local.v2.f64 	[%rd4+10048], {%fd10796, %fd10796};
	st.local.v2.f64 	[%rd4+10064], {%fd10796, %fd11739};
	sub.f64 	%fd12139, %fd1646, %fd10746;
	st.local.v2.f64 	[%rd4+10080], {%fd10796, %fd12139};
	neg.f64 	%fd12140, %fd10908;
	sub.f64 	%fd12141, %fd12140, %fd10909;
	sub.f64 	%fd12142, %fd12141, %fd10911;
	sub.f64 	%fd12143, %fd12142, %fd10751;
	sub.f64 	%fd12144, %fd12143, %fd10756;
	sub.f64 	%fd12145, %fd12144, %fd10757;
	sub.f64 	%fd12146, %fd12145, %fd11603;
	sub.f64 	%fd12147, %fd12146, %fd10913;
	sub.f64 	%fd12148, %fd12147, %fd10770;
	sub.f64 	%fd12149, %fd12148, %fd10771;
	sub.f64 	%fd12150, %fd12149, %fd10772;
	sub.f64 	%fd12151, %fd12150, %fd1672;
	sub.f64 	%fd12152, %fd12151, %fd1324;
	neg.f64 	%fd12153, %fd12057;
	st.local.v2.f64 	[%rd4+10096], {%fd12152, %fd12153};
	neg.f64 	%fd12154, %fd10928;
	sub.f64 	%fd12155, %fd12154, %fd10930;
	sub.f64 	%fd12156, %fd12155, %fd10932;
	neg.f64 	%fd12157, %fd11461;
	st.local.v2.f64 	[%rd4+10112], {%fd12156, %fd12157};
	neg.f64 	%fd12158, %fd11606;
	st.local.v2.f64 	[%rd4+10128], {%fd10796, %fd12158};
	sub.f64 	%fd12159, %fd11025, %fd10604;
	st.local.v2.f64 	[%rd4+10144], {%fd10796, %fd12159};
	add.f64 	%fd12160, %fd10601, %fd10601;
	st.local.v2.f64 	[%rd4+10160], {%fd12160, %fd10628};
	st.local.v2.f64 	[%rd4+10176], {%fd1298, %fd10796};
	add.f64 	%fd12161, %fd10627, %fd1553;
	add.f64 	%fd12162, %fd12161, %fd10629;
	fma.rn.f64 	%fd12163, %fd618, %fd4, %fd12162;
	neg.f64 	%fd12164, %fd10622;
	sub.f64 	%fd12165, %fd12164, %fd10623;
	add.f64 	%fd12166, %fd12165, %fd10625;
	st.local.v2.f64 	[%rd4+10192], {%fd12163, %fd12166};
	neg.f64 	%fd12167, %fd10676;
	neg.f64 	%fd12168, %fd10683;
	st.local.v2.f64 	[%rd4+10208], {%fd12167, %fd12168};
	st.local.v2.f64 	[%rd4+10224], {%fd12167, %fd12167};
	neg.f64 	%fd12169, %fd10692;
	st.local.v2.f64 	[%rd4+10240], {%fd12169, %fd10796};
	neg.f64 	%fd12170, %fd10679;
	st.local.v2.f64 	[%rd4+10256], {%fd12169, %fd12170};
	neg.f64 	%fd12171, %fd10651;
	add.f64 	%fd12172, %fd1531, %fd1531;
	st.local.v2.f64 	[%rd4+10272], {%fd12171, %fd12172};
	neg.f64 	%fd12173, %fd10659;
	st.local.v2.f64 	[%rd4+10288], {%fd12173, %fd10796};
	neg.f64 	%fd12174, %fd10603;
	neg.f64 	%fd12175, %fd10636;
	st.local.v2.f64 	[%rd4+10304], {%fd12174, %fd12175};
	sub.f64 	%fd12176, %fd11265, %fd10610;
	st.local.v2.f64 	[%rd4+10320], {%fd12176, %fd10796};
	st.local.v2.f64 	[%rd4+10336], {%fd10796, %fd10796};
	st.local.v2.f64 	[%rd4+10352], {%fd10796, %fd10605};
	neg.f64 	%fd12177, %fd10756;
	sub.f64 	%fd12178, %fd11744, %fd1534;
	sub.f64 	%fd12179, %fd12178, %fd10608;
	sub.f64 	%fd12180, %fd12179, %fd11191;
	sub.f64 	%fd12181, %fd12180, %fd10611;
	sub.f64 	%fd12182, %fd12181, %fd1547;
	sub.f64 	%fd12183, %fd12182, %fd1548;
	sub.f64 	%fd12184, %fd12183, %fd11024;
	sub.f64 	%fd12185, %fd12184, %fd1570;
	sub.f64 	%fd12186, %fd12185, %fd11041;
	sub.f64 	%fd12187, %fd12186, %fd1588;
	sub.f64 	%fd12188, %fd12187, %fd1592;
	sub.f64 	%fd12189, %fd12188, %fd1596;
	sub.f64 	%fd12190, %fd12189, %fd1606;
	sub.f64 	%fd12191, %fd12190, %fd11047;
	sub.f64 	%fd12192, %fd12191, %fd1614;
	sub.f64 	%fd12193, %fd12192, %fd11050;
	sub.f64 	%fd12194, %fd12193, %fd10728;
	sub.f64 	%fd12195, %fd12194, %fd12057;
	sub.f64 	%fd12196, %fd12195, %fd1294;
	st.local.v2.f64 	[%rd4+10368], {%fd12177, %fd12196};
	neg.f64 	%fd12197, %fd11957;
	add.f64 	%fd12198, %fd10934, %fd1550;
	add.f64 	%fd12199, %fd12198, %fd10937;
	add.f64 	%fd12200, %fd1293, %fd12199;
	st.local.v2.f64 	[%rd4+10384], {%fd12197, %fd12200};
	mul.f64 	%fd12201, %fd442, %fd1533;
	sub.f64 	%fd12202, %fd1296, %fd12201;
	neg.f64 	%fd12203, %fd11008;
	st.local.v2.f64 	[%rd4+10400], {%fd12202, %fd12203};
	add.f64 	%fd12204, %fd954, %fd954;
	st.local.v2.f64 	[%rd4+10416], {%fd10796, %fd12204};
	st.local.v2.f64 	[%rd4+10432], {%fd10736, %fd10743};
	st.local.v2.f64 	[%rd4+10448], {%fd10744, %fd1312};
	mul.f64 	%fd12205, %fd10737, 0d3FDD70A3D70A3D71;
	st.local.v2.f64 	[%rd4+10464], {%fd12205, %fd10727};
	add.f64 	%fd12206, %fd1031, %fd10730;
	add.f64 	%fd12207, %fd1317, %fd12206;
	fma.rn.f64 	%fd12208, %fd1635, 0d3FDD70A3D70A3D71, %fd1634;
	add.f64 	%fd12209, %fd12208, %fd1641;
	add.f64 	%fd12210, %fd12209, %fd1642;
	st.local.v2.f64 	[%rd4+10480], {%fd12207, %fd12210};
	st.local.v2.f64 	[%rd4+10496], {%fd10796, %fd10796};
	neg.f64 	%fd12211, %fd10735;
	st.local.v2.f64 	[%rd4+10512], {%fd10708, %fd12211};
	sub.f64 	%fd12212, %fd1629, %fd10724;
	add.f64 	%fd12213, %fd11737, %fd10722;
	st.local.v2.f64 	[%rd4+10528], {%fd12212, %fd12213};
	st.local.v2.f64 	[%rd4+10544], {%fd10796, %fd10796};
	sub.f64 	%fd12214, %fd1630, %fd10709;
	st.local.v2.f64 	[%rd4+10560], {%fd10796, %fd12214};
	neg.f64 	%fd12215, %fd10770;
	sub.f64 	%fd12216, %fd12215, %fd10771;
	sub.f64 	%fd12217, %fd12216, %fd10772;
	neg.f64 	%fd12218, %fd10728;
	st.local.v2.f64 	[%rd4+10576], {%fd12217, %fd12218};
	sub.f64 	%fd12219, %fd12131, %fd10919;
	sub.f64 	%fd12220, %fd12219, %fd10921;
	add.f64 	%fd12221, %fd10715, %fd10715;
	sub.f64 	%fd12222, %fd12220, %fd12221;
	add.f64 	%fd12223, %fd10717, %fd10717;
	sub.f64 	%fd12224, %fd12222, %fd12223;
	sub.f64 	%fd12225, %fd12224, %fd10924;
	sub.f64 	%fd12226, %fd12225, %fd10725;
	sub.f64 	%fd12227, %fd12226, %fd11957;
	sub.f64 	%fd12228, %fd12227, %fd10729;
	sub.f64 	%fd12229, %fd12228, %fd10926;
	sub.f64 	%fd12230, %fd12229, %fd10928;
	sub.f64 	%fd12231, %fd12230, %fd10930;
	sub.f64 	%fd12232, %fd12231, %fd10932;
	neg.f64 	%fd12233, %fd11576;
	st.local.v2.f64 	[%rd4+10592], {%fd12232, %fd12233};
	sub.f64 	%fd12234, %fd11056, %fd11526;
	st.local.v2.f64 	[%rd4+10608], {%fd10796, %fd12234};
	st.local.v2.f64 	[%rd4+10624], {%fd10796, %fd1326};
	st.local.v2.f64 	[%rd4+10640], {%fd1315, %fd11339};
	neg.f64 	%fd12235, %fd10607;
	st.local.v2.f64 	[%rd4+10656], {%fd12235, %fd11248};
	add.f64 	%fd12236, %fd274, %fd10700;
	add.f64 	%fd12237, %fd1307, %fd12236;
	add.f64 	%fd12238, %fd532, %fd10617;
	fma.rn.f64 	%fd12239, %fd1300, 0d3FE55810624DD2F2, %fd12238;
	st.local.v2.f64 	[%rd4+10672], {%fd12237, %fd12239};
	add.f64 	%fd12240, %fd274, %fd10670;
	add.f64 	%fd12241, %fd1307, %fd12240;
	st.local.v2.f64 	[%rd4+10688], {%fd10615, %fd12241};
	neg.f64 	%fd12242, %fd10629;
	add.f64 	%fd12243, %fd448, %fd1297;
	st.local.v2.f64 	[%rd4+10704], {%fd12243, %fd12242};
	neg.f64 	%fd12244, %fd10624;
	sub.f64 	%fd12245, %fd12244, %fd10625;
	st.local.v2.f64 	[%rd4+10720], {%fd11140, %fd12245};
	st.local.v2.f64 	[%rd4+10736], {%fd11253, %fd10683};
	st.local.v2.f64 	[%rd4+10752], {%fd11607, %fd1299};
	mul.f64 	%fd12246, %fd10676, 0d3FEAE147AE147AE1;
	st.local.v2.f64 	[%rd4+10768], {%fd12246, %fd12136};
	st.local.v2.f64 	[%rd4+10784], {%fd10796, %fd11500};
	add.f64 	%fd12247, %fd11140, %fd10699;
	sub.f64 	%fd12248, %fd10692, %fd10694;
	st.local.v2.f64 	[%rd4+10800], {%fd12247, %fd12248};
	st.local.v2.f64 	[%rd4+10816], {%fd10796, %fd11609};
	add.f64 	%fd12249, %fd1031, %fd1317;
	st.local.v2.f64 	[%rd4+10832], {%fd12249, %fd11610};
	sub.f64 	%fd12250, %fd10659, %fd10660;
	add.f64 	%fd12251, %fd12250, %fd10661;
	st.local.v2.f64 	[%rd4+10848], {%fd10796, %fd12251};
	sub.f64 	%fd12252, %fd10603, %fd10606;
	st.local.v2.f64 	[%rd4+10864], {%fd10796, %fd12252};
	sub.f64 	%fd12253, %fd1539, %fd10612;
	add.f64 	%fd12254, %fd12253, %fd1541;
	add.f64 	%fd12255, %fd12254, %fd1580;
	add.f64 	%fd12256, %fd12255, %fd1581;
	add.f64 	%fd12257, %fd12256, %fd1601;
	add.f64 	%fd12258, %fd12257, %fd1616;
	add.f64 	%fd12259, %fd12258, %fd1617;
	st.local.v2.f64 	[%rd4+10880], {%fd12080, %fd12259};
	st.local.v2.f64 	[%rd4+10896], {%fd10796, %fd10796};
	st.local.v2.f64 	[%rd4+10912], {%fd10796, %fd10796};
	neg.f64 	%fd12260, %fd10605;
	sub.f64 	%fd12261, %fd10756, %fd10757;
	st.local.v2.f64 	[%rd4+10928], {%fd12260, %fd12261};
	fma.rn.f64 	%fd12262, %fd10608, 0d4000000000000000, %fd11743;
	add.f64 	%fd12263, %fd12262, %fd10611;
	add.f64 	%fd12264, %fd12263, %fd11024;
	add.f64 	%fd12265, %fd12264, %fd1570;
	add.f64 	%fd12266, %fd12265, %fd11041;
	add.f64 	%fd12267, %fd12266, %fd11258;
	fma.rn.f64 	%fd12268, %fd1592, 0d3FEF5C28F5C28F5C, %fd12267;
	add.f64 	%fd12269, %fd12268, %fd1596;
	fma.rn.f64 	%fd12270, %fd1606, 0d3FEAE147AE147AE1, %fd12269;
	add.f64 	%fd12271, %fd12270, %fd11047;
	fma.rn.f64 	%fd12272, %fd1614, 0d3FEF851EB851EB85, %fd12271;
	add.f64 	%fd12273, %fd12272, %fd11510;
	add.f64 	%fd12274, %fd12273, %fd10728;
	add.f64 	%fd12275, %fd12274, %fd12057;
	sub.f64 	%fd12276, %fd11957, %fd10729;
	st.local.v2.f64 	[%rd4+10944], {%fd12275, %fd12276};
	neg.f64 	%fd12277, %fd10934;
	sub.f64 	%fd12278, %fd12277, %fd11745;
	sub.f64 	%fd12279, %fd12278, %fd1536;
	sub.f64 	%fd12280, %fd12279, %fd10609;
	sub.f64 	%fd12281, %fd12280, %fd11424;
	sub.f64 	%fd12282, %fd12281, %fd10613;
	sub.f64 	%fd12283, %fd12282, %fd1549;
	sub.f64 	%fd12284, %fd12283, %fd1550;
	sub.f64 	%fd12285, %fd12284, %fd10937;
	sub.f64 	%fd12286, %fd12285, %fd11196;
	sub.f64 	%fd12287, %fd12286, %fd11154;
	sub.f64 	%fd12288, %fd12287, %fd11576;
	sub.f64 	%fd12289, %fd12288, %fd11461;
	sub.f64 	%fd12290, %fd12289, %fd1293;
	add.f64 	%fd12291, %fd12201, %fd12201;
	sub.f64 	%fd12292, %fd12291, %fd11226;
	add.f64 	%fd12293, %fd12292, %fd10614;
	add.f64 	%fd12294, %fd12293, %fd10939;
	add.f64 	%fd12295, %fd12294, %fd1571;
	add.f64 	%fd12296, %fd12295, %fd10945;
	add.f64 	%fd12297, %fd1295, %fd12296;
	st.local.v2.f64 	[%rd4+10960], {%fd12290, %fd12297};
	sub.f64 	%fd12298, %fd11008, %fd11176;
	add.f64 	%fd12299, %fd12298, %fd10952;
	st.local.v2.f64 	[%rd4+10976], {%fd12299, %fd10796};
	st.local.v2.f64 	[%rd4+10992], {%fd11027, %fd12243};
	add.f64 	%fd12300, %fd12026, %fd10755;
	st.local.v2.f64 	[%rd4+11008], {%fd10616, %fd12300};
	neg.f64 	%fd12301, %fd10703;
	neg.f64 	%fd12302, %fd10674;
	st.local.v2.f64 	[%rd4+11024], {%fd12301, %fd12302};
	neg.f64 	%fd12303, %fd10778;
	add.f64 	%fd12304, %fd10730, %fd10731;
	add.f64 	%fd12305, %fd1316, %fd12304;
	st.local.v2.f64 	[%rd4+11040], {%fd12303, %fd12305};
	neg.f64 	%fd12306, %fd10652;
	neg.f64 	%fd12307, %fd10655;
	st.local.v2.f64 	[%rd4+11056], {%fd12306, %fd12307};
	neg.f64 	%fd12308, %fd10661;
	st.local.v2.f64 	[%rd4+11072], {%fd12308, %fd10796};
	neg.f64 	%fd12309, %fd10637;
	st.local.v2.f64 	[%rd4+11088], {%fd10606, %fd12309};
	st.local.v2.f64 	[%rd4+11104], {%fd1540, %fd1631};
	st.local.v2.f64 	[%rd4+11120], {%fd10796, %fd1648};
	neg.f64 	%fd12310, %fd10644;
	st.local.v2.f64 	[%rd4+11136], {%fd12310, %fd1630};
	neg.f64 	%fd12311, %fd10608;
	st.local.v2.f64 	[%rd4+11152], {%fd10796, %fd12311};
	sub.f64 	%fd12312, %fd11745, %fd10609;
	st.local.v2.f64 	[%rd4+11168], {%fd10796, %fd12312};
	neg.f64 	%fd12313, %fd12201;
	sub.f64 	%fd12314, %fd12313, %fd11226;
	sub.f64 	%fd12315, %fd12314, %fd10614;
	sub.f64 	%fd12316, %fd12315, %fd10939;
	sub.f64 	%fd12317, %fd12316, %fd10941;
	sub.f64 	%fd12318, %fd12317, %fd1571;
	sub.f64 	%fd12319, %fd12318, %fd1575;
	sub.f64 	%fd12320, %fd12319, %fd10945;
	sub.f64 	%fd12321, %fd12320, %fd1586;
	sub.f64 	%fd12322, %fd12321, %fd1620;
	sub.f64 	%fd12323, %fd12322, %fd1666;
	sub.f64 	%fd12324, %fd12323, %fd1295;
	sub.f64 	%fd12325, %fd12324, %fd1296;
	neg.f64 	%fd12326, %fd10952;
	st.local.v2.f64 	[%rd4+11184], {%fd12325, %fd12326};
	st.local.v2.f64 	[%rd4+11200], {%fd10796, %fd11095};
	st.local.v2.f64 	[%rd4+11216], {%fd10775, %fd11140};
	st.local.v2.f64 	[%rd4+11232], {%fd10831, %fd1301};
	st.local.v2.f64 	[%rd4+11248], {%fd1301, %fd1301};
	fma.rn.f64 	%fd12327, %fd1300, 0d3FE55810624DD2F2, %fd532;
	st.local.v2.f64 	[%rd4+11264], {%fd12327, %fd10646};
	st.local.v2.f64 	[%rd4+11280], {%fd11234, %fd10796};
	st.local.v2.f64 	[%rd4+11296], {%fd12059, %fd11263};
	add.f64 	%fd12328, %fd10600, %fd10723;
	st.local.v2.f64 	[%rd4+11312], {%fd12328, %fd10634};
	neg.f64 	%fd12329, %fd10620;
	sub.f64 	%fd12330, %fd12329, %fd10621;
	add.f64 	%fd12331, %fd12330, %fd10622;
	st.local.v2.f64 	[%rd4+11328], {%fd11140, %fd12331};
	sub.f64 	%fd12332, %fd11253, %fd10675;
	fma.rn.f64 	%fd12333, %fd10677, 0d3FE999999999999A, %fd12332;
	sub.f64 	%fd12334, %fd11649, %fd10682;
	st.local.v2.f64 	[%rd4+11344], {%fd12333, %fd12334};
	st.local.v2.f64 	[%rd4+11360], {%fd1309, %fd11323};
	mul.f64 	%fd12335, %fd10677, 0d3FF3AE147AE147AE;
	sub.f64 	%fd12336, %fd12335, %fd10675;
	fma.rn.f64 	%fd12337, %fd10676, 0d3FE1EB851EB851EC, %fd12336;
	st.local.v2.f64 	[%rd4+11376], {%fd12337, %fd11809};
	st.local.v2.f64 	[%rd4+11392], {%fd1301, %fd11813};
	mul.f64 	%fd12338, %fd10672, 0d3FD0A3D70A3D70A4;
	fma.rn.f64 	%fd12339, %fd1303, 0d3FB2F1A9FBE76C8B, %fd10685;
	st.local.v2.f64 	[%rd4+11408], {%fd12338, %fd12339};
	sub.f64 	%fd12340, %fd11500, %fd10704;
	add.f64 	%fd12341, %fd10695, %fd12340;
	add.f64 	%fd12342, %fd10705, %fd12341;
	fma.rn.f64 	%fd12343, %fd10689, 0d3FD47AE147AE147B, %fd11347;
	st.local.v2.f64 	[%rd4+11424], {%fd12342, %fd12343};
	sub.f64 	%fd12344, %fd12072, %fd10691;
	fma.rn.f64 	%fd12345, %fd10695, 0d3FEC000000000000, %fd12344;
	add.f64 	%fd12346, %fd10696, %fd12345;
	st.local.v2.f64 	[%rd4+11440], {%fd11241, %fd12346};
	sub.f64 	%fd12347, %fd11609, %fd10678;
	st.local.v2.f64 	[%rd4+11456], {%fd10777, %fd12347};
	sub.f64 	%fd12348, %fd10651, %fd10650;
	add.f64 	%fd12349, %fd12348, %fd10652;
	add.f64 	%fd12350, %fd12349, %fd10653;
	fma.rn.f64 	%fd12351, %fd10664, 0d3FEA3D70A3D70A3D, %fd12350;
	st.local.v2.f64 	[%rd4+11472], {%fd12351, %fd1305};
	add.f64 	%fd12352, %fd11658, %fd10662;
	fma.rn.f64 	%fd12353, %fd1578, 0d3FEA3D70A3D70A3D, %fd12352;
	mul.f64 	%fd12354, %fd356, %fd4;
	sub.f64 	%fd12355, %fd12354, %fd10593;
	sub.f64 	%fd12356, %fd12355, %fd10594;
	sub.f64 	%fd12357, %fd12356, %fd10595;
	st.local.v2.f64 	[%rd4+11488], {%fd12353, %fd12357};
	sub.f64 	%fd12358, %fd10589, %fd10592;
	fma.rn.f64 	%fd12359, %fd1567, 0d3FC0A3D70A3D70A4, %fd12358;
	fma.rn.f64 	%fd12360, %fd1584, 0d3FD0A3D70A3D70A4, %fd12359;
	fma.rn.f64 	%fd12361, %fd1608, 0d3FD47AE147AE147B, %fd12360;
	fma.rn.f64 	%fd12362, %fd1618, 0d3FD0000000000000, %fd12361;
	sub.f64 	%fd12363, %fd10636, %fd10635;
	add.f64 	%fd12364, %fd12363, %fd10637;
	add.f64 	%fd12365, %fd12364, %fd11768;
	add.f64 	%fd12366, %fd12365, %fd1572;
	add.f64 	%fd12367, %fd12366, %fd11670;
	fma.rn.f64 	%fd12368, %fd1589, 0d3FE999999999999A, %fd12367;
	fma.rn.f64 	%fd12369, %fd1597, 0d3FD3333333333333, %fd12368;
	fma.rn.f64 	%fd12370, %fd1604, 0d3FF3AE147AE147AE, %fd12369;
	fma.rn.f64 	%fd12371, %fd11290, 0d3FEC000000000000, %fd12370;
	add.f64 	%fd12372, %fd12371, %fd11292;
	add.f64 	%fd12373, %fd12372, %fd10735;
	add.f64 	%fd12374, %fd12373, %fd10761;
	st.local.v2.f64 	[%rd4+11504], {%fd12362, %fd12374};
	sub.f64 	%fd12375, %fd10893, %fd10596;
	add.f64 	%fd12376, %fd12375, %fd1530;
	add.f64 	%fd12377, %fd12376, %fd1558;
	add.f64 	%fd12378, %fd12377, %fd10643;
	add.f64 	%fd12379, %fd12378, %fd1564;
	add.f64 	%fd12380, %fd12379, %fd1599;
	fma.rn.f64 	%fd12381, %fd10724, 0d3FEE147AE147AE14, %fd12380;
	add.f64 	%fd12382, %fd12381, %fd1662;
	add.f64 	%fd12383, %fd12382, %fd1665;
	add.f64 	%fd12384, %fd12383, %fd10832;
	neg.f64 	%fd12385, %fd10721;
	sub.f64 	%fd12386, %fd12385, %fd10722;
	add.f64 	%fd12387, %fd12386, %fd1627;
	add.f64 	%fd12388, %fd12387, %fd10733;
	st.local.v2.f64 	[%rd4+11520], {%fd12384, %fd12388};
	sub.f64 	%fd12389, %fd10758, %fd10750;
	st.local.v2.f64 	[%rd4+11536], {%fd10796, %fd12389};
	add.f64 	%fd12390, %fd1303, %fd11366;
	neg.f64 	%fd12391, %fd10591;
	st.local.v2.f64 	[%rd4+11552], {%fd12390, %fd12391};
	sub.f64 	%fd12392, %fd10913, %fd10751;
	sub.f64 	%fd12393, %fd1547, %fd10611;
	add.f64 	%fd12394, %fd12393, %fd11024;
	add.f64 	%fd12395, %fd12394, %fd1570;
	add.f64 	%fd12396, %fd12395, %fd11258;
	fma.rn.f64 	%fd12397, %fd1592, 0d3FEF5C28F5C28F5C, %fd12396;
	add.f64 	%fd12398, %fd12397, %fd11247;
	fma.rn.f64 	%fd12399, %fd11047, 0d3FE8000000000000, %fd12398;
	add.f64 	%fd12400, %fd12399, %fd11510;
	st.local.v2.f64 	[%rd4+11568], {%fd12392, %fd12400};
	sub.f64 	%fd12401, %fd11955, %fd10725;
	add.f64 	%fd12402, %fd12401, %fd10926;
	neg.f64 	%fd12403, %fd10613;
	st.local.v2.f64 	[%rd4+11584], {%fd12402, %fd12403};
	sub.f64 	%fd12404, %fd10939, %fd10614;
	add.f64 	%fd12405, %fd12404, %fd10941;
	add.f64 	%fd12406, %fd12405, %fd1571;
	neg.f64 	%fd12407, %fd10950;
	sub.f64 	%fd12408, %fd12407, %fd10854;
	sub.f64 	%fd12409, %fd12408, %fd1525;
	sub.f64 	%fd12410, %fd12409, %fd1526;
	sub.f64 	%fd12411, %fd12410, %fd1527;
	sub.f64 	%fd12412, %fd12411, %fd11904;
	add.f64 	%fd12413, %fd10598, %fd10598;
	sub.f64 	%fd12414, %fd12412, %fd12413;
	sub.f64 	%fd12415, %fd12414, %fd11008;
	sub.f64 	%fd12416, %fd12415, %fd11176;
	sub.f64 	%fd12417, %fd12416, %fd10952;
	sub.f64 	%fd12418, %fd12417, %fd1545;
	sub.f64 	%fd12419, %fd12418, %fd1546;
	sub.f64 	%fd12420, %fd12419, %fd11452;
	sub.f64 	%fd12421, %fd12420, %fd1569;
	sub.f64 	%fd12422, %fd12421, %fd11151;
	sub.f64 	%fd12423, %fd12422, %fd11054;
	sub.f64 	%fd12424, %fd12423, %fd1587;
	sub.f64 	%fd12425, %fd12424, %fd1591;
	sub.f64 	%fd12426, %fd12425, %fd1595;
	sub.f64 	%fd12427, %fd12426, %fd1605;
	sub.f64 	%fd12428, %fd12427, %fd11221;
	sub.f64 	%fd12429, %fd12428, %fd1613;
	sub.f64 	%fd12430, %fd12429, %fd11160;
	sub.f64 	%fd12431, %fd12430, %fd11961;
	sub.f64 	%fd12432, %fd12431, %fd11056;
	sub.f64 	%fd12433, %fd12432, %fd11526;
	sub.f64 	%fd12434, %fd12433, %fd11714;
	sub.f64 	%fd12435, %fd12434, %fd11606;
	sub.f64 	%fd12436, %fd12435, %fd1669;
	st.local.v2.f64 	[%rd4+11600], {%fd12406, %fd12436};
	neg.f64 	%fd12437, %fd10788;
	st.local.v2.f64 	[%rd4+11616], {%fd10796, %fd12437};
	st.local.v2.f64 	[%rd4+11632], {%fd10723, %fd10718};
	st.local.v2.f64 	[%rd4+11648], {%fd10732, %fd10741};
	neg.f64 	%fd12438, %fd10792;
	st.local.v2.f64 	[%rd4+11664], {%fd10734, %fd12438};
	st.local.v2.f64 	[%rd4+11680], {%fd10796, %fd10796};
	neg.f64 	%fd12439, %fd10785;
	st.local.v2.f64 	[%rd4+11696], {%fd12439, %fd10781};
	neg.f64 	%fd12440, %fd10786;
	neg.f64 	%fd12441, %fd10794;
	st.local.v2.f64 	[%rd4+11712], {%fd12440, %fd12441};
	st.local.v2.f64 	[%rd4+11728], {%fd10742, %fd10796};
	st.local.v2.f64 	[%rd4+11744], {%fd10796, %fd10796};
	st.local.v2.f64 	[%rd4+11760], {%fd10796, %fd10796};
	mul.f64 	%fd12442, %fd10724, 0d3FAEB851EB851EB8;
	sub.f64 	%fd12443, %fd12442, %fd10726;
	st.local.v2.f64 	[%rd4+11776], {%fd10796, %fd12443};
	add.f64 	%fd12444, %fd1626, %fd10721;
	add.f64 	%fd12445, %fd12444, %fd1627;
	add.f64 	%fd12446, %fd12445, %fd1632;
	add.f64 	%fd12447, %fd12446, %fd10733;
	add.f64 	%fd12448, %fd12447, %fd1633;
	add.f64 	%fd12449, %fd12448, %fd1639;
	add.f64 	%fd12450, %fd12449, %fd1640;
	add.f64 	%fd12451, %fd12450, %fd1670;
	st.local.v2.f64 	[%rd4+11792], {%fd12451, %fd10796};
	st.local.v2.f64 	[%rd4+11808], {%fd10796, %fd11363};
	st.local.v2.f64 	[%rd4+11824], {%fd10796, %fd10796};
	mul.f64 	%fd12452, %fd10924, 0d3FAEB851EB851EB8;
	st.local.v2.f64 	[%rd4+11840], {%fd10796, %fd12452};
	st.local.v2.f64 	[%rd4+11856], {%fd10796, %fd10796};
	sub.f64 	%fd12453, %fd11911, %fd1313;
	sub.f64 	%fd12454, %fd12453, %fd1678;
	sub.f64 	%fd12455, %fd12454, %fd1679;
	sub.f64 	%fd12456, %fd12455, %fd1681;
	sub.f64 	%fd12457, %fd12456, %fd1685;
	sub.f64 	%fd12458, %fd12457, %fd1687;
	st.local.v2.f64 	[%rd4+11872], {%fd11961, %fd12458};
	sub.f64 	%fd12459, %fd32397, %fd32817;
	abs.f64 	%fd12460, %fd12459;
	min.f64 	%fd32958, %fd1512, %fd12460;
	mov.b32 	%r3302, 0;
	mov.pred 	%p1129, -1;
	mov.u32 	%r3303, %r3302;
$L__BB1_852:
	mov.u32 	%r633, %r3302;
	ld.param.f64 	%fd32398, [_Z15Rosenbrock_ros3PdddS_PiiiiiddddddddPKdS2_S2_S2_S2_S2_S2_S2_i_param_2];
	ld.param.f64 	%fd32393, [_Z15Rosenbrock_ros3PdddS_PiiiiiddddddddPKdS2_S2_S2_S2_S2_S2_S2_i_param_1];
	setp.ltu.f64 	%p1023, %fd32398, %fd32393;
	neg.f64 	%fd12461, %fd32958;
	selp.f64 	%fd2105, %fd12461, %fd32958, %p1023;
	mov.b32 	%r3304, 0;
	mov.b64 	%rd554, 0;
$L__BB1_853:
	add.s64 	%rd460, %rd4, %rd554;
	ld.local.v2.f64 	{%fd12462, %fd12463}, [%rd460];
	neg.f64 	%fd12464, %fd12462;
	add.s64 	%rd461, %rd5, %rd554;
	neg.f64 	%fd12465, %fd12463;
	st.local.v2.f64 	[%rd461], {%fd12464, %fd12465};
	add.s32 	%r3304, %r3304, 2;
	add.s64 	%rd554, %rd554, 16;
	setp.ne.s32 	%p1024, %r3304, 1486;
	@%p1024 bra 	$L__BB1_853;
	ld.param.u32 	%r3213, [_Z15Rosenbrock_ros3PdddS_PiiiiiddddddddPKdS2_S2_S2_S2_S2_S2_S2_i_param_5];
	mul.f64 	%fd12466, %fd2105, 0d3FDBE53CB1D33509;
	rcp.rn.f64 	%fd12467, %fd12466;
	setp.ne.s32 	%p1025, %r3213, 0;
	ld.local.v2.f64 	{%fd12468, %fd12469}, [%rd5];
	add.f64 	%fd12470, %fd12467, %fd12468;
	add.f64 	%fd12471, %fd12467, %fd12469;
	st.local.v2.f64 	[%rd5], {%fd12470, %fd12471};
	ld.local.v2.f64 	{%fd12472, %fd12473}, [%rd5+16];
	add.f64 	%fd12474, %fd12467, %fd12472;
	add.f64 	%fd12475, %fd12467, %fd12473;
	st.local.v2.f64 	[%rd5+16], {%fd12474, %fd12475};
	ld.local.v2.f64 	{%fd12476, %fd12477}, [%rd5+32];
	add.f64 	%fd12478, %fd12467, %fd12476;
	add.f64 	%fd12479, %fd12467, %fd12477;
	st.local.v2.f64 	[%rd5+32], {%fd12478, %fd12479};
	ld.local.v2.f64 	{%fd12480, %fd12481}, [%rd5+48];
	add.f64 	%fd12482, %fd12467, %fd12480;
	st.local.f64 	[%rd5+48], %fd12482;
	ld.local.v2.f64 	{%fd12483, %fd12484}, [%rd5+64];
	add.f64 	%fd12485, %fd12467, %fd12484;
	st.local.f64 	[%rd5+72], %fd12485;
	ld.local.v2.f64 	{%fd12486, %fd12487}, [%rd5+192];
	add.f64 	%fd12488, %fd12467, %fd12487;
	st.local.f64 	[%rd5+200], %fd12488;
	ld.local.v2.f64 	{%fd12489, %fd12490}, [%rd5+224];
	add.f64 	%fd12491, %fd12467, %fd12490;
	st.local.f64 	[%rd5+232], %fd12491;
	ld.local.f64 	%fd12492, [%rd5+304];
	add.f64 	%fd12493, %fd12467, %fd12492;
	st.local.f64 	[%rd5+304], %fd12493;
	ld.local.f64 	%fd12494, [%rd5+344];
	add.f64 	%fd12495, %fd12467, %fd12494;
	st.local.f64 	[%rd5+344], %fd12495;
	ld.local.f64 	%fd12496, [%rd5+368];
	add.f64 	%fd12497, %fd12467, %fd12496;
	st.local.f64 	[%rd5+368], %fd12497;
	ld.local.f64 	%fd12498, [%rd5+384];
	add.f64 	%fd12499, %fd12467, %fd12498;
	st.local.f64 	[%rd5+384], %fd12499;
	ld.local.v2.f64 	{%fd12500, %fd12501}, [%rd5+416];
	add.f64 	%fd12502, %fd12467, %fd12500;
	st.local.f64 	[%rd5+416], %fd12502;
	ld.local.f64 	%fd12503, [%rd5+464];
	add.f64 	%fd12504, %fd12467, %fd12503;
	st.local.f64 	[%rd5+464], %fd12504;
	ld.local.f64 	%fd12505, [%rd5+480];
	add.f64 	%fd12506, %fd12467, %fd12505;
	st.local.f64 	[%rd5+480], %fd12506;
	ld.local.f64 	%fd12507, [%rd5+496];
	add.f64 	%fd12508, %fd12467, %fd12507;
	st.local.f64 	[%rd5+496], %fd12508;
	ld.local.f64 	%fd12509, [%rd5+512];
	add.f64 	%fd12510, %fd12467, %fd12509;
	st.local.f64 	[%rd5+512], %fd12510;
	ld.local.v2.f64 	{%fd12511, %fd12512}, [%rd5+544];
	add.f64 	%fd12513, %fd12467, %fd12511;
	add.f64 	%fd12514, %fd12467, %fd12512;
	st.local.v2.f64 	[%rd5+544], {%fd12513, %fd12514};
	ld.local.f64 	%fd12515, [%rd5+576];
	add.f64 	%fd12516, %fd12467, %fd12515;
	st.local.f64 	[%rd5+576], %fd12516;
	ld.local.f64 	%fd12517, [%rd5+600];
	add.f64 	%fd12518, %fd12467, %fd12517;
	st.local.f64 	[%rd5+600], %fd12518;
	ld.local.f64 	%fd12519, [%rd5+896];
	add.f64 	%fd12520, %fd12467, %fd12519;
	st.local.f64 	[%rd5+896], %fd12520;
	ld.local.f64 	%fd12521, [%rd5+984];
	add.f64 	%fd12522, %fd12467, %fd12521;
	st.local.f64 	[%rd5+984], %fd12522;
	ld.local.f64 	%fd12523, [%rd5+1120];
	add.f64 	%fd12524, %fd12467, %fd12523;
	st.local.f64 	[%rd5+1120], %fd12524;
	ld.local.f64 	%fd12525, [%rd5+1184];
	add.f64 	%fd12526, %fd12467, %fd12525;
	st.local.f64 	[%rd5+1184], %fd12526;
	ld.local.f64 	%fd12527, [%rd5+1304];
	add.f64 	%fd12528, %fd12467, %fd12527;
	st.local.f64 	[%rd5+1304], %fd12528;
	ld.local.f64 	%fd12529, [%rd5+1360];
	add.f64 	%fd12530, %fd12467, %fd12529;
	st.local.f64 	[%rd5+1360], %fd12530;
	ld.local.f64 	%fd12531, [%rd5+1456];
	add.f64 	%fd12532, %fd12467, %fd12531;
	st.local.f64 	[%rd5+1456], %fd12532;
	ld.local.f64 	%fd12533, [%rd5+1480];
	add.f64 	%fd12534, %fd12467, %fd12533;
	st.local.f64 	[%rd5+1480], %fd12534;
	ld.local.v2.f64 	{%fd12535, %fd12536}, [%rd5+1520];
	add.f64 	%fd12537, %fd12467, %fd12535;
	st.local.f64 	[%rd5+1520], %fd12537;
	ld.local.v2.f64 	{%fd12538, %fd12539}, [%rd5+1552];
	add.f64 	%fd12540, %fd12467, %fd12538;
	st.local.f64 	[%rd5+1552], %fd12540;
	ld.local.f64 	%fd12541, [%rd5+1616];
	add.f64 	%fd12542, %fd12467, %fd12541;
	st.local.f64 	[%rd5+1616], %fd12542;
	ld.local.v2.f64 	{%fd12543, %fd12544}, [%rd5+1648];
	add.f64 	%fd12545, %fd12467, %fd12543;
	st.local.f64 	[%rd5+1648], %fd12545;
	ld.local.v2.f64 	{%fd12546, %fd12547}, [%rd5+1856];
	add.f64 	%fd12548, %fd12467, %fd12547;
	st.local.f64 	[%rd5+1864], %fd12548;
	ld.local.f64 	%fd12549, [%rd5+1952];
	add.f64 	%fd12550, %fd12467, %fd12549;
	st.local.f64 	[%rd5+1952], %fd12550;
	ld.local.f64 	%fd12551, [%rd5+2008];
	add.f64 	%fd12552, %fd12467, %fd12551;
	st.local.f64 	[%rd5+2008], %fd12552;
	ld.local.f64 	%fd12553, [%rd5+2040];
	add.f64 	%fd12554, %fd12467, %fd12553;
	st.local.f64 	[%rd5+2040], %fd12554;
	ld.local.f64 	%fd12555, [%rd5+2064];
	add.f64 	%fd12556, %fd12467, %fd12555;
	st.local.f64 	[%rd5+2064], %fd12556;
	ld.local.v2.f64 	{%fd12557, %fd12558}, [%rd5+2080];
	add.f64 	%fd12559, %fd12467, %fd12557;
	st.local.f64 	[%rd5+2080], %fd12559;
	ld.local.v2.f64 	{%fd12560, %fd12561}, [%rd5+2096];
	add.f64 	%fd12562, %fd12467, %fd12560;
	st.local.f64 	[%rd5+2096], %fd12562;
	ld.local.v2.f64 	{%fd12563, %fd12564}, [%rd5+2112];
	add.f64 	%fd12565, %fd12467, %fd12563;
	st.local.f64 	[%rd5+2112], %fd12565;
	ld.local.v2.f64 	{%fd12566, %fd12567}, [%rd5+2128];
	add.f64 	%fd12568, %fd12467, %fd12566;
	st.local.f64 	[%rd5+2128], %fd12568;
	ld.local.f64 	%fd12569, [%rd5+2144];
	add.f64 	%fd12570, %fd12467, %fd12569;
	st.local.f64 	[%rd5+2144], %fd12570;
	ld.local.f64 	%fd12571, [%rd5+2160];
	add.f64 	%fd12572, %fd12467, %fd12571;
	st.local.f64 	[%rd5+2160], %fd12572;
	ld.local.f64 	%fd12573, [%rd5+2176];
	add.f64 	%fd12574, %fd12467, %fd12573;
	st.local.f64 	[%rd5+2176], %fd12574;
	ld.local.v2.f64 	{%fd12575, %fd12576}, [%rd5+2208];
	add.f64 	%fd12577, %fd12467, %fd12575;
	st.local.f64 	[%rd5+2208], %fd12577;
	ld.local.v2.f64 	{%fd12578, %fd12579}, [%rd5+2224];
	add.f64 	%fd12580, %fd12467, %fd12578;
	st.local.f64 	[%rd5+2224], %fd12580;
	ld.local.v2.f64 	{%fd12581, %fd12582}, [%rd5+2240];
	add.f64 	%fd12583, %fd12467, %fd12581;
	st.local.f64 	[%rd5+2240], %fd12583;
	ld.local.f64 	%fd12584, [%rd5+2256];
	add.f64 	%fd12585, %fd12467, %fd12584;
	st.local.f64 	[%rd5+2256], %fd12585;
	ld.local.f64 	%fd12586, [%rd5+2280];
	add.f64 	%fd12587, %fd12467, %fd12586;
	st.local.f64 	[%rd5+2280], %fd12587;
	ld.local.f64 	%fd12588, [%rd5+2304];
	add.f64 	%fd12589, %fd12467, %fd12588;
	st.local.f64 	[%rd5+2304], %fd12589;
	ld.local.v2.f64 	{%fd12590, %fd12591}, [%rd5+2320];
	add.f64 	%fd12592, %fd12467, %fd12590;
	st.local.f64 	[%rd5+2320], %fd12592;
	ld.local.f64 	%fd12593, [%rd5+2336];
	add.f64 	%fd12594, %fd12467, %fd12593;
	st.local.f64 	[%rd5+2336], %fd12594;
	ld.local.f64 	%fd12595, [%rd5+2352];
	add.f64 	%fd12596, %fd12467, %fd12595;
	st.local.f64 	[%rd5+2352], %fd12596;
	ld.local.f64 	%fd12597, [%rd5+2368];
	add.f64 	%fd12598, %fd12467, %fd12597;
	st.local.f64 	[%rd5+2368], %fd12598;
	ld.local.v2.f64 	{%fd12599, %fd12600}, [%rd5+2400];
	add.f64 	%fd12601, %fd12467, %fd12599;
	st.local.f64 	[%rd5+2400], %fd12601;
	ld.local.v2.f64 	{%fd12602, %fd12603}, [%rd5+2416];
	add.f64 	%fd12604, %fd12467, %fd12603;
	st.local.f64 	[%rd5+2424], %fd12604;
	ld.local.v2.f64 	{%fd12605, %fd12606}, [%rd5+2448];
	add.f64 	%fd12607, %fd12467, %fd12605;
	st.local.f64 	[%rd5+2448], %fd12607;
	ld.local.v2.f64 	{%fd12608, %fd12609}, [%rd5+2480];
	add.f64 	%fd12610, %fd12467, %fd12608;
	st.local.f64 	[%rd5+2480], %fd12610;
	ld.local.v2.f64 	{%fd12611, %fd12612}, [%rd5+2512];
	add.f64 	%fd12613, %fd12467, %fd12612;
	st.local.f64 	[%rd5+2520], %fd12613;
	ld.local.v2.f64 	{%fd12614, %fd12615}, [%rd5+2544];
	add.f64 	%fd12616, %fd12467, %fd12615;
	st.local.f64 	[%rd5+2552], %fd12616;
	ld.local.v2.f64 	{%fd12617, %fd12618}, [%rd5+2576];
	add.f64 	%fd12619, %fd12467, %fd12618;
	st.local.f64 	[%rd5+2584], %fd12619;
	ld.local.v2.f64 	{%fd12620, %fd12621}, [%rd5+2608];
	add.f64 	%fd12622, %fd12467, %fd12621;
	st.local.f64 	[%rd5+2616], %fd12622;
	ld.local.v2.f64 	{%fd12623, %fd12624}, [%rd5+2640];
	add.f64 	%fd12625, %fd12467, %fd12624;
	st.local.f64 	[%rd5+2648], %fd12625;
	ld.local.v2.f64 	{%fd12626, %fd12627}, [%rd5+2672];
	add.f64 	%fd12628, %fd12467, %fd12627;
	st.local.f64 	[%rd5+2680], %fd12628;
	ld.local.v2.f64 	{%fd12629, %fd12630}, [%rd5+2704];
	add.f64 	%fd12631, %fd12467, %fd12630;
	st.local.f64 	[%rd5+2712], %fd12631;
	ld.local.v2.f64 	{%fd12632, %fd12633}, [%rd5+2736];
	add.f64 	%fd12634, %fd12467, %fd12633;
	st.local.f64 	[%rd5+2744], %fd12634;
	ld.local.v2.f64 	{%fd12635, %fd12636}, [%rd5+2768];
	add.f64 	%fd12637, %fd12467, %fd12636;
	st.local.f64 	[%rd5+2776], %fd12637;
	ld.local.v2.f64 	{%fd12638, %fd12639}, [%rd5+2816];
	add.f64 	%fd12640, %fd12467, %fd12638;
	st.local.f64 	[%rd5+2816], %fd12640;
	ld.local.v2.f64 	{%fd12641, %fd2410}, [%rd5+2848];
	add.f64 	%fd12642, %fd12467, %fd12641;
	st.local.f64 	[%rd5+2848], %fd12642;
	ld.local.v2.f64 	{%fd12643, %fd12644}, [%rd5+2880];
	add.f64 	%fd12645, %fd12467, %fd12643;
	st.local.f64 	[%rd5+2880], %fd12645;
	ld.local.f64 	%fd12646, [%rd5+2912];
	add.f64 	%fd12647, %fd12467, %fd12646;
	st.local.f64 	[%rd5+2912], %fd12647;
	ld.local.v2.f64 	{%fd12648, %fd12649}, [%rd5+2944];
	add.f64 	%fd12650, %fd12467, %fd12648;
	st.local.f64 	[%rd5+2944], %fd12650;
	ld.local.v2.f64 	{%fd12651, %fd12652}, [%rd5+2992];
	add.f64 	%fd12653, %fd12467, %fd12651;
	st.local.f64 	[%rd5+2992], %fd12653;
	ld.local.v2.f64 	{%fd12654, %fd12655}, [%rd5+3008];
	add.f64 	%fd12656, %fd12467, %fd12655;
	st.local.f64 	[%rd5+3016], %fd12656;
	ld.local.v2.f64 	{%fd12657, %fd12658}, [%rd5+3056];
	add.f64 	%fd12659, %fd12467, %fd12657;
	st.local.f64 	[%rd5+3056], %fd12659;
	ld.local.f64 	%fd12660, [%rd5+3088];
	add.f64 	%fd12661, %fd12467, %fd12660;
	st.local.f64 	[%rd5+3088], %fd12661;
	ld.local.f64 	%fd12662, [%rd5+3144];
	add.f64 	%fd12663, %fd12467, %fd12662;
	st.local.f64 	[%rd5+3144], %fd12663;
	ld.local.v2.f64 	{%fd12664, %fd12665}, [%rd5+3168];
	add.f64 	%fd12666, %fd12467, %fd12665;
	st.local.f64 	[%rd5+3176], %fd12666;
	ld.local.v2.f64 	{%fd12667, %fd12668}, [%rd5+3232];
	add.f64 	%fd12669, %fd12467, %fd12668;
	st.local.f64 	[%rd5+3240], %fd12669;
	ld.local.v2.f64 	{%fd12670, %fd12671}, [%rd5+3296];
	add.f64 	%fd12672, %fd12467, %fd12670;
	st.local.f64 	[%rd5+3296], %fd12672;
	ld.local.v2.f64 	{%fd12673, %fd12674}, [%rd5+3328];
	add.f64 	%fd12675, %fd12467, %fd12673;
	st.local.f64 	[%rd5+3328], %fd12675;
	ld.local.v2.f64 	{%fd12676, %fd12677}, [%rd5+3360];
	add.f64 	%fd12678, %fd12467, %fd12677;
	st.local.f64 	[%rd5+3368], %fd12678;
	ld.local.v2.f64 	{%fd12679, %fd12680}, [%rd5+3408];
	add.f64 	%fd12681, %fd12467, %fd12680;
	st.local.f64 	[%rd5+3416], %fd12681;
	ld.local.v2.f64 	{%fd12682, %fd12683}, [%rd5+3488];
	add.f64 	%fd12684, %fd12467, %fd12682;
	st.local.f64 	[%rd5+3488], %fd12684;
	ld.local.v2.f64 	{%fd12685, %fd12686}, [%rd5+3552];
	add.f64 	%fd12687, %fd12467, %fd12685;
	st.local.f64 	[%rd5+3552], %fd12687;
	ld.local.f64 	%fd12688, [%rd5+3600];
	add.f64 	%fd12689, %fd12467, %fd12688;
	st.local.f64 	[%rd5+3600], %fd12689;
	ld.local.f64 	%fd12690, [%rd5+3656];
	add.f64 	%fd12691, %fd12467, %fd12690;
	st.local.f64 	[%rd5+3656], %fd12691;
	ld.local.v2.f64 	{%fd12692, %fd12693}, [%rd5+3744];
	add.f64 	%fd12694, %fd12467, %fd12693;
	st.local.f64 	[%rd5+3752], %fd12694;
	ld.local.v2.f64 	{%fd12695, %fd12696}, [%rd5+3840];
	add.f64 	%fd12697, %fd12467, %fd12696;
	st.local.f64 	[%rd5+3848], %fd12697;
	ld.local.v2.f64 	{%fd12698, %fd12699}, [%rd5+3904];
	add.f64 	%fd12700, %fd12467, %fd12699;
	st.local.f64 	[%rd5+3912], %fd12700;
	ld.local.v2.f64 	{%fd12701, %fd12702}, [%rd5+3968];
	add.f64 	%fd12703, %fd12467, %fd12702;
	st.local.f64 	[%rd5+3976], %fd12703;
	ld.local.v2.f64 	{%fd12704, %fd12705}, [%rd5+4032];
	add.f64 	%fd12706, %fd12467, %fd12705;
	st.local.f64 	[%rd5+4040], %fd12706;
	ld.local.v2.f64 	{%fd12707, %fd12708}, [%rd5+4112];
	add.f64 	%fd12709, %fd12467, %fd12707;
	st.local.f64 	[%rd5+4112], %fd12709;
	ld.local.v2.f64 	{%fd12710, %fd12711}, [%rd5+4304];
	add.f64 	%fd12712, %fd12467, %fd12710;
	st.local.f64 	[%rd5+4304], %fd12712;
	ld.local.v2.f64 	{%fd12713, %fd12714}, [%rd5+4384];
	add.f64 	%fd12715, %fd12467, %fd12714;
	st.local.f64 	[%rd5+4392], %fd12715;
	ld.local.v2.f64 	{%fd12716, %fd12717}, [%rd5+4448];
	add.f64 	%fd12718, %fd12467, %fd12717;
	st.local.f64 	[%rd5+4456], %fd12718;
	ld.local.v2.f64 	{%fd12719, %fd12720}, [%rd5+4512];
	add.f64 	%fd12721, %fd12467, %fd12720;
	st.local.f64 	[%rd5+4520], %fd12721;
	ld.local.v2.f64 	{%fd12722, %fd12723}, [%rd5+4576];
	add.f64 	%fd12724, %fd12467, %fd12723;
	st.local.f64 	[%rd5+4584], %fd12724;
	ld.local.v2.f64 	{%fd12725, %fd12726}, [%rd5+4688];
	add.f64 	%fd12727, %fd12467, %fd12725;
	st.local.f64 	[%rd5+4688], %fd12727;
	ld.local.v2.f64 	{%fd12728, %fd12729}, [%rd5+4800];
	add.f64 	%fd12730, %fd12467, %fd12728;
	st.local.f64 	[%rd5+4800], %fd12730;
	ld.local.v2.f64 	{%fd12731, %fd12732}, [%rd5+4832];
	add.f64 	%fd12733, %fd12467, %fd12732;
	st.local.f64 	[%rd5+4840], %fd12733;
	ld.local.v2.f64 	{%fd12734, %fd12735}, [%rd5+4880];
	add.f64 	%fd12736, %fd12467, %fd12734;
	st.local.f64 	[%rd5+4880], %fd12736;
	ld.local.v2.f64 	{%fd12737, %fd12738}, [%rd5+4928];
	add.f64 	%fd12739, %fd12467, %fd12737;
	st.local.f64 	[%rd5+4928], %fd12739;
	ld.local.v2.f64 	{%fd12740, %fd12741}, [%rd5+4976];
	add.f64 	%fd12742, %fd12467, %fd12740;
	st.local.f64 	[%rd5+4976], %fd12742;
	ld.local.v2.f64 	{%fd12743, %fd12744}, [%rd5+5008];
	add.f64 	%fd12745, %fd12467, %fd12743;
	st.local.f64 	[%rd5+5008], %fd12745;
	ld.local.v2.f64 	{%fd12746, %fd12747}, [%rd5+5088];
	add.f64 	%fd12748, %fd12467, %fd12746;
	st.local.f64 	[%rd5+5088], %fd12748;
	ld.local.v2.f64 	{%fd12749, %fd12750}, [%rd5+5184];
	add.f64 	%fd12751, %fd12467, %fd12749;
	st.local.f64 	[%rd5+5184], %fd12751;
	ld.local.v2.f64 	{%fd12752, %fd12753}, [%rd5+5264];
	add.f64 	%fd12754, %fd12467, %fd12753;
	st.local.f64 	[%rd5+5272], %fd12754;
	ld.local.v2.f64 	{%fd12755, %fd12756}, [%rd5+5344];
	add.f64 	%fd12757, %fd12467, %fd12756;
	st.local.f64 	[%rd5+5352], %fd12757;
	ld.local.v2.f64 	{%fd12758, %fd12759}, [%rd5+5408];
	add.f64 	%fd12760, %fd12467, %fd12759;
	st.local.f64 	[%rd5+5416], %fd12760;
	ld.local.v2.f64 	{%fd12761, %fd12762}, [%rd5+5504];
	add.f64 	%fd12763, %fd12467, %fd12762;
	st.local.f64 	[%rd5+5512], %fd12763;
	ld.local.v2.f64 	{%fd12764, %fd12765}, [%rd5+5568];
	add.f64 	%fd12766, %fd12467, %fd12765;
	st.local.f64 	[%rd5+5576], %fd12766;
	ld.local.v2.f64 	{%fd12767, %fd12768}, [%rd5+5648];
	add.f64 	%fd12769, %fd12467, %fd12767;
	st.local.f64 	[%rd5+5648], %fd12769;
	ld.local.v2.f64 	{%fd12770, %fd12771}, [%rd5+5712];
	add.f64 	%fd12772, %fd12467, %fd12770;
	st.local.f64 	[%rd5+5712], %fd12772;
	ld.local.v2.f64 	{%fd12773, %fd12774}, [%rd5+5840];
	add.f64 	%fd12775, %fd12467, %fd12774;
	st.local.f64 	[%rd5+5848], %fd12775;
	ld.local.v2.f64 	{%fd12776, %fd12777}, [%rd5+5952];
	add.f64 	%fd12778, %fd12467, %fd12777;
	st.local.f64 	[%rd5+5960], %fd12778;
	ld.local.v2.f64 	{%fd12779, %fd12780}, [%rd5+6128];
	add.f64 	%fd2190, %fd12467, %fd12780;
	st.local.f64 	[%rd5+6136], %fd2190;
	ld.local.v2.f64 	{%fd12781, %fd12782}, [%rd5+6288];
	add.f64 	%fd12783, %fd12467, %fd12782;
	st.local.f64 	[%rd5+6296], %fd12783;
	ld.local.v2.f64 	{%fd12784, %fd12785}, [%rd5+6560];
	add.f64 	%fd12786, %fd12467, %fd12785;
	st.local.f64 	[%rd5+6568], %fd12786;
	ld.local.v2.f64 	{%fd12787, %fd12788}, [%rd5+6768];
	add.f64 	%fd12789, %fd12467, %fd12788;
	st.local.f64 	[%rd5+6776], %fd12789;
	ld.local.v2.f64 	{%fd12790, %fd12791}, [%rd5+6944];
	add.f64 	%fd12792, %fd12467, %fd12791;
	st.local.f64 	[%rd5+6952], %fd12792;
	ld.local.v2.f64 	{%fd12793, %fd12794}, [%rd5+7168];
	add.f64 	%fd12795, %fd12467, %fd12793;
	st.local.f64 	[%rd5+7168], %fd12795;
	ld.local.v2.f64 	{%fd12796, %fd12797}, [%rd5+7472];
	add.f64 	%fd12798, %fd12467, %fd12796;
	st.local.f64 	[%rd5+7472], %fd12798;
	ld.local.v2.f64 	{%fd12799, %fd12800}, [%rd5+8176];
	add.f64 	%fd12801, %fd12467, %fd12800;
	st.local.f64 	[%rd5+8184], %fd12801;
	ld.local.f64 	%fd12802, [%rd5+8568];
	add.f64 	%fd12803, %fd12467, %fd12802;
	st.local.f64 	[%rd5+8568], %fd12803;
	ld.local.f64 	%fd12804, [%rd5+9104];
	add.f64 	%fd12805, %fd12467, %fd12804;
	st.local.f64 	[%rd5+9104], %fd12805;
	ld.local.f64 	%fd12806, [%rd5+9408];
	add.f64 	%fd12807, %fd12467, %fd12806;
	st.local.f64 	[%rd5+9408], %fd12807;
	ld.local.f64 	%fd12808, [%rd5+9744];
	add.f64 	%fd12809, %fd12467, %fd12808;
	st.local.f64 	[%rd5+9744], %fd12809;
	ld.local.f64 	%fd12810, [%rd5+9936];
	add.f64 	%fd12811, %fd12467, %fd12810;
	st.local.f64 	[%rd5+9936], %fd12811;
	ld.local.f64 	%fd12812, [%rd5+10096];
	add.f64 	%fd12813, %fd12467, %fd12812;
	st.local.f64 	[%rd5+10096], %fd12813;
	ld.local.f64 	%fd12814, [%rd5+10376];
	add.f64 	%fd12815, %fd12467, %fd12814;
	st.local.f64 	[%rd5+10376], %fd12815;
	ld.local.f64 	%fd12816, [%rd5+10592];
	add.f64 	%fd12817, %fd12467, %fd12816;
	st.local.f64 	[%rd5+10592], %fd12817;
	ld.local.f64 	%fd12818, [%rd5+10960];
	add.f64 	%fd12819, %fd12467, %fd12818;
	st.local.f64 	[%rd5+10960], %fd12819;
	ld.local.f64 	%fd12820, [%rd5+11184];
	add.f64 	%fd12821, %fd12467, %fd12820;
	st.local.f64 	[%rd5+11184], %fd12821;
	ld.local.f64 	%fd12822, [%rd5+11608];
	add.f64 	%fd12823, %fd12467, %fd12822;
	st.local.f64 	[%rd5+11608], %fd12823;
	ld.local.f64 	%fd12824, [%rd5+11880];
	add.f64 	%fd12825, %fd12467, %fd12824;
	st.local.f64 	[%rd5+11880], %fd12825;
	ld.local.f64 	%fd12826, [%rd5+11888];
	add.f64 	%fd12827, %fd12467, %fd12826;
	st.local.f64 	[%rd5+11888], %fd12827;
	ld.local.v2.f64 	{%fd12828, %fd12829}, [%rd5+176];
	div.rn.f64 	%fd12830, %fd12481, %fd12471;
	div.rn.f64 	%fd12831, %fd12483, %fd12474;
	st.local.f64 	[%rd5+56], %fd12830;
	st.local.v2.f64 	[%rd5+64], {%fd12831, %fd12485};
	div.rn.f64 	%fd12832, %fd12829, %fd12471;
	div.rn.f64 	%fd12833, %fd12486, %fd12474;
	st.local.v2.f64 	[%rd5+176], {%fd12828, %fd12832};
	st.local.v2.f64 	[%rd5+192], {%fd12833, %fd12488};
	st.local.f64 	[%rd5+224], %fd12489;
	ld.local.v2.f64 	{%fd12834, %fd12835}, [%rd5+400];
	div.rn.f64 	%fd12836, %fd12834, %fd12479;
	div.rn.f64 	%fd12837, %fd12835, %fd12482;
	st.local.v2.f64 	[%rd5+400], {%fd12836, %fd12837};
	st.local.v2.f64 	[%rd5+416], {%fd12502, %fd12501};
	ld.local.f64 	%fd12838, [%rd5+536];
	div.rn.f64 	%fd12839, %fd12838, %fd12478;
	st.local.f64 	[%rd5+536], %fd12839;
	st.local.f64 	[%rd5+544], %fd12513;
	ld.local.v2.f64 	{%fd12840, %fd12841}, [%rd5+1504];
	ld.local.v2.f64 	{%fd12842, %fd12843}, [%rd5+1536];
	div.rn.f64 	%fd12844, %fd12840, %fd12471;
	div.rn.f64 	%fd12845, %fd12841, %fd12474;
	st.local.v2.f64 	[%rd5+1504], {%fd12844, %fd12845};
	st.local.v2.f64 	[%rd5+1520], {%fd12537, %fd12536};
	div.rn.f64 	%fd12846, %fd12843, %fd12471;
	st.local.v2.f64 	[%rd5+1536], {%fd12842, %fd12846};
	st.local.v2.f64 	[%rd5+1552], {%fd12540, %fd12539};
	ld.local.f64 	%fd12847, [%rd5+1640];
	div.rn.f64 	%fd12848, %fd12847, %fd12470;
	st.local.f64 	[%rd5+1640], %fd12848;
	st.local.v2.f64 	[%rd5+1648], {%fd12545, %fd12544};
	st.local.f64 	[%rd5+1856], %fd12546;
	ld.local.v2.f64 	{%fd12849, %fd12850}, [%rd5+2464];
	ld.local.v2.f64 	{%fd12851, %fd12852}, [%rd5+2496];
	neg.f64 	%fd12853, %fd12850;
	div.rn.f64 	%fd12854, %fd12853, %fd12607;
	neg.f64 	%fd12855, %fd12854;
	fma.rn.f64 	%fd12856, %fd12854, %fd12606, %fd12852;
	fma.rn.f64 	%fd12857, %fd12854, %fd12849, %fd12611;
	st.local.f64 	[%rd5+2472], %fd12855;
	st.local.v2.f64 	[%rd5+2480], {%fd12610, %fd12609};
	st.local.f64 	[%rd5+2504], %fd12856;
	st.local.f64 	[%rd5+2512], %fd12857;
	ld.local.v2.f64 	{%fd12858, %fd12859}, [%rd5+2800];
	ld.local.v2.f64 	{%fd12860, %fd12861}, [%rd5+2832];
	neg.f64 	%fd12862, %fd12859;
	div.rn.f64 	%fd12863, %fd12862, %fd12613;
	neg.f64 	%fd12864, %fd12863;
	ld.local.v2.f64 	{%fd12865, %fd12866}, [%rd5+2528];
	fma.rn.f64 	%fd12867, %fd12863, %fd12865, %fd12640;
	fma.rn.f64 	%fd12868, %fd12863, %fd12866, %fd12860;
	fma.rn.f64 	%fd12869, %fd12863, %fd12614, %fd12861;
	st.local.f64 	[%rd5+2808], %fd12864;
	st.local.v2.f64 	[%rd5+2816], {%fd12867, %fd12639};
	st.local.v2.f64 	[%rd5+2832], {%fd12868, %fd12869};
	ld.local.v2.f64 	{%fd12870, %fd12871}, [%rd5+3424];
	ld.local.v2.f64 	{%fd12872, %fd12873}, [%rd5+3440];
	ld.local.v2.f64 	{%fd12874, %fd12875}, [%rd5+3456];
	neg.f64 	%fd12876, %fd12679;
	div.rn.f64 	%fd12877, %fd12876, %fd12663;
	neg.f64 	%fd12878, %fd12877;
	ld.local.v2.f64 	{%fd12879, %fd12880}, [%rd5+3152];
	fma.rn.f64 	%fd12881, %fd12877, %fd12879, %fd12870;
	fma.rn.f64 	%fd12882, %fd12877, %fd12880, %fd12873;
	fma.rn.f64 	%fd12883, %fd12877, %fd12664, %fd12875;
	st.local.v2.f64 	[%rd5+3408], {%fd12878, %fd12681};
	st.local.v2.f64 	[%rd5+3424], {%fd12881, %fd12871};
	st.local.f64 	[%rd5+3448], %fd12882;
	st.local.f64 	[%rd5+3464], %fd12883;
	ld.local.v2.f64 	{%fd12884, %fd12885}, [%rd5+3472];
	ld.local.v2.f64 	{%fd12886, %fd12887}, [%rd5+3504];
	ld.local.v2.f64 	{%fd12888, %fd12889}, [%rd5+3520];
	neg.f64 	%fd12890, %fd12884;
	div.rn.f64 	%fd12891, %fd12890, %fd12616;
	neg.f64 	%fd12892, %fd12891;
	ld.local.v2.f64 	{%fd12893, %fd12894}, [%rd5+2560];
	fma.rn.f64 	%fd12895, %fd12891, %fd12893, %fd12683;
	fma.rn.f64 	%fd12896, %fd12891, %fd12894, %fd12887;
	fma.rn.f64 	%fd12897, %fd12891, %fd12617, %fd12888;
	neg.f64 	%fd12898, %fd12885;
	div.rn.f64 	%fd12899, %fd12898, %fd12637;
	neg.f64 	%fd12900, %fd12899;
	ld.local.v2.f64 	{%fd12901, %fd12902}, [%rd5+2784];
	fma.rn.f64 	%fd12903, %fd12899, %fd12901, %fd12895;
	fma.rn.f64 	%fd12904, %fd12899, %fd12902, %fd12896;
	fma.rn.f64 	%fd12905, %fd12899, %fd12858, %fd12889;
	st.local.v2.f64 	[%rd5+3472], {%fd12892, %fd12900};
	st.local.v2.f64 	[%rd5+3488], {%fd12684, %fd12903};
	st.local.f64 	[%rd5+3512], %fd12904;
	st.local.v2.f64 	[%rd5+3520], {%fd12897, %fd12905};
	ld.local.v2.f64 	{%fd12906, %fd12907}, [%rd5+3536];
	ld.local.v2.f64 	{%fd12908, %fd12909}, [%rd5+3568];
	ld.local.v2.f64 	{%fd12910, %fd12911}, [%rd5+3584];
	neg.f64 	%fd12912, %fd12906;
	div.rn.f64 	%fd12913, %fd12912, %fd12867;
	neg.f64 	%fd12914, %fd12913;
	fma.rn.f64 	%fd12915, %fd12913, %fd12639, %fd12907;
	fma.rn.f64 	%fd12916, %fd12913, %fd12868, %fd12687;
	fma.rn.f64 	%fd2106, %fd12913, %fd12869, %fd12909;
	neg.f64 	%fd12917, %fd12915;
	div.rn.f64 	%fd12918, %fd12917, %fd12678;
	neg.f64 	%fd12919, %fd12918;
	ld.local.v2.f64 	{%fd12920, %fd12921}, [%rd5+3376];
	fma.rn.f64 	%fd12922, %fd12918, %fd12920, %fd12686;
	fma.rn.f64 	%fd12923, %fd12918, %fd12921, %fd12908;
	ld.local.v2.f64 	{%fd12924, %fd12925}, [%rd5+3392];
	fma.rn.f64 	%fd12926, %fd12918, %fd12924, %fd12910;
	fma.rn.f64 	%fd12927, %fd12918, %fd12925, %fd12911;
	st.local.v2.f64 	[%rd5+3536], {%fd12914, %fd12919};
	st.local.v2.f64 	[%rd5+3552], {%fd12916, %fd12922};
	st.local.v2.f64 	[%rd5+3568], {%fd12923, %fd2106};
	st.local.v2.f64 	[%rd5+3584], {%fd12926, %fd12927};
	ld.local.v2.f64 	{%fd12928, %fd12929}, [%rd5+3760];
	ld.local.v2.f64 	{%fd12930, %fd12931}, [%rd5+3776];
	ld.local.v2.f64 	{%fd12932, %fd12933}, [%rd5+3792];
	ld.local.v2.f64 	{%fd12934, %fd12935}, [%rd5+3808];
	ld.local.v2.f64 	{%fd12936, %fd12937}, [%rd5+3824];
	neg.f64 	%fd12938, %fd12692;
	div.rn.f64 	%fd12939, %fd12938, %fd12666;
	neg.f64 	%fd12940, %fd12939;
	ld.local.v2.f64 	{%fd12941, %fd12942}, [%rd5+3184];
	fma.rn.f64 	%fd12943, %fd12939, %fd12941, %fd12694;
	fma.rn.f64 	%fd12944, %fd12939, %fd12942, %fd12930;
	ld.local.v2.f64 	{%fd12945, %fd12946}, [%rd5+3200];
	fma.rn.f64 	%fd12947, %fd12939, %fd12945, %fd12931;
	fma.rn.f64 	%fd12948, %fd12939, %fd12946, %fd12934;
	ld.local.v2.f64 	{%fd12949, %fd12950}, [%rd5+3216];
	fma.rn.f64 	%fd12951, %fd12939, %fd12949, %fd12935;
	fma.rn.f64 	%fd12952, %fd12939, %fd12950, %fd12937;
	fma.rn.f64 	%fd12953, %fd12939, %fd12667, %fd12695;
	st.local.v2.f64 	[%rd5+3744], {%fd12940, %fd12943};
	st.local.v2.f64 	[%rd5+3776], {%fd12944, %fd12947};
	st.local.v2.f64 	[%rd5+3808], {%fd12948, %fd12951};
	st.local.f64 	[%rd5+3832], %fd12952;
	st.local.f64 	[%rd5+3840], %fd12953;
	ld.local.v2.f64 	{%fd2165, %fd12954}, [%rd5+3888];
	ld.local.v2.f64 	{%fd12955, %fd12956}, [%rd5+3920];
	ld.local.v2.f64 	{%fd12957, %fd12958}, [%rd5+3936];
	ld.local.v2.f64 	{%fd12959, %fd12960}, [%rd5+3952];
	neg.f64 	%fd12961, %fd12954;
	div.rn.f64 	%fd12962, %fd12961, %fd12577;
	neg.f64 	%fd12963, %fd12962;
	fma.rn.f64 	%fd12964, %fd12962, %fd12576, %fd12956;
	neg.f64 	%fd12965, %fd12698;
	div.rn.f64 	%fd12966, %fd12965, %fd12678;
	neg.f64 	%fd12967, %fd12966;
	fma.rn.f64 	%fd2193, %fd12966, %fd12920, %fd12700;
	fma.rn.f64 	%fd12968, %fd12966, %fd12921, %fd12955;
	fma.rn.f64 	%fd12969, %fd12966, %fd12924, %fd12958;
	fma.rn.f64 	%fd12970, %fd12966, %fd12925, %fd12959;
	st.local.f64 	[%rd5+3896], %fd12963;
	st.local.v2.f64 	[%rd5+3904], {%fd12967, %fd2193};
	st.local.v2.f64 	[%rd5+3920], {%fd12968, %fd12964};
	st.local.f64 	[%rd5+3944], %fd12969;
	ld.local.v2.f64 	{%fd12971, %fd12972}, [%rd5+3984];
	ld.local.v2.f64 	{%fd12973, %fd12974}, [%rd5+4000];
	neg.f64 	%fd12975, %fd12960;
	div.rn.f64 	%fd12976, %fd12975, %fd12583;
	neg.f64 	%fd12977, %fd12976;
	fma.rn.f64 	%fd12978, %fd12976, %fd12582, %fd12972;
	neg.f64 	%fd12979, %fd12701;
	div.rn.f64 	%fd12980, %fd12979, %fd12637;
	neg.f64 	%fd12981, %fd12980;
	fma.rn.f64 	%fd12982, %fd12980, %fd12901, %fd12703;
	fma.rn.f64 	%fd2107, %fd12980, %fd12902, %fd12978;
	fma.rn.f64 	%fd12983, %fd12980, %fd12858, %fd12974;
	st.local.v2.f64 	[%rd5+3952], {%fd12970, %fd12977};
	st.local.v2.f64 	[%rd5+3968], {%fd12981, %fd12982};
	st.local.f64 	[%rd5+3992], %fd2107;
	st.local.f64 	[%rd5+4008], %fd12983;
	ld.local.v2.f64 	{%fd12984, %fd12985}, [%rd5+4016];
	ld.local.v2.f64 	{%fd12986, %fd12987}, [%rd5+4048];
	ld.local.v2.f64 	{%fd12988, %fd12989}, [%rd5+4064];
	neg.f64 	%fd12990, %fd12984;
	div.rn.f64 	%fd12991, %fd12990, %fd12645;
	neg.f64 	%fd12992, %fd12991;
	fma.rn.f64 	%fd12993, %fd12991, %fd12644, %fd12706;
	ld.local.v2.f64 	{%fd12994, %fd12995}, [%rd5+2896];
	fma.rn.f64 	%fd12996, %fd12991, %fd12994, %fd12987;
	fma.rn.f64 	%fd12997, %fd12991, %fd12995, %fd12989;
	neg.f64 	%fd12998, %fd12985;
	div.rn.f64 	%fd12999, %fd12998, %fd12684;
	neg.f64 	%fd13000, %fd12999;
	fma.rn.f64 	%fd13001, %fd12999, %fd12903, %fd12704;
	fma.rn.f64 	%fd13002, %fd12999, %fd12886, %fd12986;
	fma.rn.f64 	%fd13003, %fd12999, %fd12904, %fd12996;
	fma.rn.f64 	%fd13004, %fd12999, %fd12897, %fd12988;
	fma.rn.f64 	%fd13005, %fd12999, %fd12905, %fd12997;
	neg.f64 	%fd13006, %fd13001;
	div.rn.f64 	%fd13007, %fd13006, %fd12982;
	neg.f64 	%fd13008, %fd13007;
	fma.rn.f64 	%fd2108, %fd13007, %fd12971, %fd13002;
	fma.rn.f64 	%fd13009, %fd13007, %fd2107, %fd13003;
	fma.rn.f64 	%fd13010, %fd13007, %fd12973, %fd13004;
	fma.rn.f64 	%fd13011, %fd13007, %fd12983, %fd13005;
	st.local.v2.f64 	[%rd5+4016], {%fd12992, %fd13000};
	st.local.v2.f64 	[%rd5+4032], {%fd13008, %fd12993};
	st.local.v2.f64 	[%rd5+4048], {%fd2108, %fd13009};
	st.local.v2.f64 	[%rd5+4064], {%fd13010, %fd13011};
	ld.local.v2.f64 	{%fd13012, %fd13013}, [%rd5+4080];
	ld.local.v2.f64 	{%fd13014, %fd13015}, [%rd5+4096];
	ld.local.v2.f64 	{%fd13016, %fd13017}, [%rd5+4128];
	ld.local.v2.f64 	{%fd13018, %fd13019}, [%rd5+4144];
	ld.local.v2.f64 	{%fd13020, %fd13021}, [%rd5+4160];
	ld.local.v2.f64 	{%fd13022, %fd13023}, [%rd5+4176];
	ld.local.v2.f64 	{%fd13024, %fd13025}, [%rd5+4192];
	ld.local.v2.f64 	{%fd13026, %fd13027}, [%rd5+4208];
	ld.local.v2.f64 	{%fd13028, %fd13029}, [%rd5+4224];
	ld.local.v2.f64 	{%fd13030, %fd13031}, [%rd5+4240];
	ld.local.v2.f64 	{%fd13032, %fd13033}, [%rd5+4256];
	ld.local.v2.f64 	{%fd13034, %fd13035}, [%rd5+4272];
	neg.f64 	%fd13036, %fd13012;
	div.rn.f64 	%fd13037, %fd13036, %fd12604;
	neg.f64 	%fd13038, %fd13037;
	ld.local.v2.f64 	{%fd13039, %fd13040}, [%rd5+2432];
	fma.rn.f64 	%fd13041, %fd13037, %fd13039, %fd13015;
	fma.rn.f64 	%fd13042, %fd13037, %fd13040, %fd13027;
	neg.f64 	%fd13043, %fd13013;
	div.rn.f64 	%fd13044, %fd13043, %fd12659;
	neg.f64 	%fd13045, %fd13044;
	fma.rn.f64 	%fd13046, %fd13044, %fd12658, %fd13024;
	ld.local.v2.f64 	{%fd13047, %fd13048}, [%rd5+3072];
	fma.rn.f64 	%fd13049, %fd13044, %fd13047, %fd13042;
	fma.rn.f64 	%fd13050, %fd13044, %fd13048, %fd13032;
	neg.f64 	%fd13051, %fd13014;
	div.rn.f64 	%fd13052, %fd13051, %fd12672;
	neg.f64 	%fd13053, %fd13052;
	fma.rn.f64 	%fd13054, %fd13052, %fd12671, %fd13022;
	ld.local.v2.f64 	{%fd13055, %fd13056}, [%rd5+3312];
	fma.rn.f64 	%fd13057, %fd13052, %fd13055, %fd13049;
	fma.rn.f64 	%fd13058, %fd13052, %fd13056, %fd13034;
	neg.f64 	%fd13059, %fd13041;
	div.rn.f64 	%fd13060, %fd13059, %fd12697;
	neg.f64 	%fd13061, %fd13060;
	ld.local.v2.f64 	{%fd2109, %fd2110}, [%rd5+3856];
	fma.rn.f64 	%fd13062, %fd13060, %fd2109, %fd13018;
	fma.rn.f64 	%fd13063, %fd13060, %fd2110, %fd13020;
	ld.local.v2.f64 	{%fd13064, %fd13065}, [%rd5+3872];
	fma.rn.f64 	%fd13066, %fd13060, %fd13064, %fd13057;
	fma.rn.f64 	%fd13067, %fd13060, %fd13065, %fd13031;
	fma.rn.f64 	%fd13068, %fd13060, %fd2165, %fd13033;
	st.local.v2.f64 	[%rd5+4080], {%fd13038, %fd13045};
	st.local.v2.f64 	[%rd5+4096], {%fd13053, %fd13061};
	st.local.v2.f64 	[%rd5+4112], {%fd12709, %fd12708};
	st.local.f64 	[%rd5+4144], %fd13062;
	st.local.f64 	[%rd5+4160], %fd13063;
	st.local.f64 	[%rd5+4176], %fd13054;
	st.local.f64 	[%rd5+4192], %fd13046;
	st.local.v2.f64 	[%rd5+4208], {%fd13026, %fd13066};
	st.local.f64 	[%rd5+4248], %fd13067;
	st.local.v2.f64 	[%rd5+4256], {%fd13050, %fd13068};
	ld.local.v2.f64 	{%fd13069, %fd13070}, [%rd5+4288];
	ld.local.v2.f64 	{%fd13071, %fd2447}, [%rd5+4320];
	ld.local.v2.f64 	{%fd13072, %fd13073}, [%rd5+4336];
	ld.local.v2.f64 	{%fd13074, %fd13075}, [%rd5+4352];
	ld.local.v2.f64 	{%fd13076, %fd13077}, [%rd5+4368];
	neg.f64 	%fd13078, %fd13035;
	div.rn.f64 	%fd13079, %fd13078, %fd12645;
	neg.f64 	%fd13080, %fd13079;
	fma.rn.f64 	%fd13081, %fd13079, %fd12644, %fd13070;
	fma.rn.f64 	%fd13082, %fd13079, %fd12994, %fd13076;
	fma.rn.f64 	%fd13083, %fd13079, %fd12995, %fd12713;
	neg.f64 	%fd13084, %fd13069;
	div.rn.f64 	%fd13085, %fd13084, %fd12672;
	neg.f64 	%fd13086, %fd13085;
	fma.rn.f64 	%fd13087, %fd13085, %fd12671, %fd13073;
	fma.rn.f64 	%fd13088, %fd13085, %fd13055, %fd13082;
	fma.rn.f64 	%fd13089, %fd13085, %fd13056, %fd13083;
	neg.f64 	%fd13090, %fd13081;
	div.rn.f64 	%fd13091, %fd13090, %fd12993;
	neg.f64 	%fd13092, %fd13091;
	fma.rn.f64 	%fd13093, %fd13091, %fd2108, %fd13075;
	fma.rn.f64 	%fd13094, %fd13091, %fd13009, %fd13088;
	fma.rn.f64 	%fd13095, %fd13091, %fd13010, %fd13077;
	fma.rn.f64 	%fd13096, %fd13091, %fd13011, %fd13089;
	st.local.v2.f64 	[%rd5+4272], {%fd13058, %fd13080};
	st.local.v2.f64 	[%rd5+4288], {%fd13086, %fd13092};
	st.local.v2.f64 	[%rd5+4304], {%fd12712, %fd12711};
	st.local.f64 	[%rd5+4344], %fd13087;
	st.local.f64 	[%rd5+4360], %fd13093;
	st.local.v2.f64 	[%rd5+4368], {%fd13094, %fd13095};
	st.local.f64 	[%rd5+4384], %fd13096;
	ld.local.v2.f64 	{%fd13097, %fd13098}, [%rd5+4496];
	ld.local.v2.f64 	{%fd13099, %fd13100}, [%rd5+4528];
	ld.local.v2.f64 	{%fd13101, %fd13102}, [%rd5+4544];
	ld.local.v2.f64 	{%fd13103, %fd13104}, [%rd5+4560];
	neg.f64 	%fd13105, %fd13098;
	div.rn.f64 	%fd13106, %fd13105, %fd12634;
	neg.f64 	%fd13107, %fd13106;
	ld.local.v2.f64 	{%fd13108, %fd13109}, [%rd5+2752];
	fma.rn.f64 	%fd2168, %fd13106, %fd13108, %fd12721;
	fma.rn.f64 	%fd13110, %fd13106, %fd13109, %fd13102;
	fma.rn.f64 	%fd13111, %fd13106, %fd12635, %fd13104;
	neg.f64 	%fd13112, %fd12719;
	div.rn.f64 	%fd13113, %fd13112, %fd12681;
	neg.f64 	%fd13114, %fd13113;
	fma.rn.f64 	%fd13115, %fd13113, %fd12881, %fd13099;
	fma.rn.f64 	%fd2111, %fd13113, %fd12871, %fd13100;
	fma.rn.f64 	%fd13116, %fd13113, %fd12872, %fd13101;
	fma.rn.f64 	%fd13117, %fd13113, %fd12882, %fd13110;
	fma.rn.f64 	%fd13118, %fd13113, %fd12874, %fd13103;
	fma.rn.f64 	%fd13119, %fd13113, %fd12883, %fd13111;
	st.local.f64 	[%rd5+4504], %fd13107;
	st.local.v2.f64 	[%rd5+4512], {%fd13114, %fd2168};
	st.local.v2.f64 	[%rd5+4528], {%fd13115, %fd2111};
	st.local.v2.f64 	[%rd5+4544], {%fd13116, %fd13117};
	st.local.v2.f64 	[%rd5+4560], {%fd13118, %fd13119};
	ld.local.v2.f64 	{%fd13120, %fd13121}, [%rd5+4592];
	ld.local.v2.f64 	{%fd13122, %fd13123}, [%rd5+4608];
	ld.local.v2.f64 	{%fd13124, %fd13125}, [%rd5+4624];
	ld.local.v2.f64 	{%fd13126, %fd13127}, [%rd5+4640];
	ld.local.v2.f64 	{%fd13128, %fd13129}, [%rd5+4656];
	ld.local.v2.f64 	{%fd13130, %fd13131}, [%rd5+4672];
	neg.f64 	%fd13132, %fd12722;
	div.rn.f64 	%fd13133, %fd13132, %fd12943;
	neg.f64 	%fd13134, %fd13133;
	fma.rn.f64 	%fd13135, %fd13133, %fd12928, %fd12724;
	fma.rn.f64 	%fd13136, %fd13133, %fd12929, %fd13120;
	fma.rn.f64 	%fd13137, %fd13133, %fd12944, %fd13121;
	fma.rn.f64 	%fd13138, %fd13133, %fd12947, %fd13122;
	fma.rn.f64 	%fd13139, %fd13133, %fd12932, %fd13123;
	fma.rn.f64 	%fd13140, %fd13133, %fd12933, %fd13124;
	fma.rn.f64 	%fd13141, %fd13133, %fd12948, %fd13126;
	fma.rn.f64 	%fd13142, %fd13133, %fd12951, %fd13127;
	fma.rn.f64 	%fd13143, %fd13133, %fd12936, %fd13128;
	fma.rn.f64 	%fd13144, %fd13133, %fd12952, %fd13129;
	fma.rn.f64 	%fd13145, %fd13133, %fd12953, %fd13130;
	st.local.v2.f64 	[%rd5+4576], {%fd13134, %fd13135};
	st.local.v2.f64 	[%rd5+4592], {%fd13136, %fd13137};
	st.local.v2.f64 	[%rd5+4608], {%fd13138, %fd13139};
	st.local.f64 	[%rd5+4624], %fd13140;
	st.local.v2.f64 	[%rd5+4640], {%fd13141, %fd13142};
	st.local.v2.f64 	[%rd5+4656], {%fd13143, %fd13144};
	ld.local.f64 	%fd13146, [%rd5+4704];
	ld.local.v2.f64 	{%fd13147, %fd13148}, [%rd5+4720];
	ld.local.v2.f64 	{%fd2171, %fd13149}, [%rd5+4736];
	ld.local.v2.f64 	{%fd2172, %fd13150}, [%rd5+4752];
	ld.local.v2.f64 	{%fd13151, %fd13152}, [%rd5+4768];
	neg.f64 	%fd13153, %fd13131;
	div.rn.f64 	%fd13154, %fd13153, %fd12675;
	neg.f64 	%fd13155, %fd13154;
	fma.rn.f64 	%fd2112, %fd13154, %fd12674, %fd13149;
	ld.local.v2.f64 	{%fd2113, %fd2114}, [%rd5+3344];
	fma.rn.f64 	%fd2115, %fd13154, %fd2113, %fd13150;
	fma.rn.f64 	%fd13156, %fd13154, %fd2114, %fd13151;
	fma.rn.f64 	%fd13157, %fd13154, %fd12676, %fd13152;
	st.local.v2.f64 	[%rd5+4672], {%fd13145, %fd13155};
	st.local.v2.f64 	[%rd5+4688], {%fd12727, %fd12726};
	st.local.f64 	[%rd5+4744], %fd2112;
	st.local.f64 	[%rd5+4760], %fd2115;
	st.local.v2.f64 	[%rd5+4768], {%fd13156, %fd13157};
	ld.local.v2.f64 	{%fd13158, %fd13159}, [%rd5+4784];
	ld.local.v2.f64 	{%fd13160, %fd13161}, [%rd5+4816];
	neg.f64 	%fd13162, %fd13158;
	div.rn.f64 	%fd13163, %fd13162, %fd12559;
	neg.f64 	%fd13164, %fd13163;
	fma.rn.f64 	%fd13165, %fd13163, %fd12558, %fd13160;
	neg.f64 	%fd13166, %fd13159;
	div.rn.f64 	%fd13167, %fd13166, %fd12663;
	neg.f64 	%fd13168, %fd13167;
	fma.rn.f64 	%fd2116, %fd13167, %fd12879, %fd12730;
	fma.rn.f64 	%fd13169, %fd13167, %fd12880, %fd13165;
	fma.rn.f64 	%fd13170, %fd13167, %fd12664, %fd12731;
	st.local.v2.f64 	[%rd5+4784], {%fd13164, %fd13168};
	st.local.v2.f64 	[%rd5+4800], {%fd2116, %fd12729};
	st.local.f64 	[%rd5+4816], %fd13169;
	st.local.f64 	[%rd5+4832], %fd13170;
	ld.local.v2.f64 	{%fd13171, %fd13172}, [%rd5+5040];
	ld.local.v2.f64 	{%fd13173, %fd13174}, [%rd5+5056];
	ld.local.v2.f64 	{%fd13175, %fd13176}, [%rd5+5072];
	ld.local.v2.f64 	{%fd13177, %fd13178}, [%rd5+5104];
	ld.local.v2.f64 	{%fd13179, %fd13180}, [%rd5+5120];
	ld.local.v2.f64 	{%fd13181, %fd13182}, [%rd5+5136];
	ld.local.v2.f64 	{%fd13183, %fd13184}, [%rd5+5152];
	ld.local.v2.f64 	{%fd13185, %fd13186}, [%rd5+5168];
	neg.f64 	%fd13187, %fd13171;
	div.rn.f64 	%fd13188, %fd13187, %fd12622;
	neg.f64 	%fd13189, %fd13188;
	ld.local.v2.f64 	{%fd2265, %fd13190}, [%rd5+2624];
	fma.rn.f64 	%fd13191, %fd13188, %fd2265, %fd13177;
	fma.rn.f64 	%fd13192, %fd13188, %fd13190, %fd13181;
	fma.rn.f64 	%fd13193, %fd13188, %fd12623, %fd13183;
	neg.f64 	%fd13194, %fd13172;
	div.rn.f64 	%fd13195, %fd13194, %fd12631;
	neg.f64 	%fd13196, %fd13195;
	ld.local.v2.f64 	{%fd13197, %fd13198}, [%rd5+2720];
	fma.rn.f64 	%fd13199, %fd13195, %fd13197, %fd13178;
	fma.rn.f64 	%fd13200, %fd13195, %fd13198, %fd13192;
	fma.rn.f64 	%fd13201, %fd13195, %fd12632, %fd13185;
	neg.f64 	%fd13202, %fd13173;
	div.rn.f64 	%fd13203, %fd13202, %fd12672;
	neg.f64 	%fd13204, %fd13203;
	fma.rn.f64 	%fd2466, %fd13203, %fd12671, %fd13191;
	fma.rn.f64 	%fd13205, %fd13203, %fd13055, %fd13200;
	fma.rn.f64 	%fd13206, %fd13203, %fd13056, %fd13201;
	neg.f64 	%fd13207, %fd13174;
	div.rn.f64 	%fd13208, %fd13207, %fd12697;
	neg.f64 	%fd13209, %fd13208;
	fma.rn.f64 	%fd13210, %fd13208, %fd2109, %fd13176;
	fma.rn.f64 	%fd13211, %fd13208, %fd2110, %fd12747;
	fma.rn.f64 	%fd13212, %fd13208, %fd13064, %fd13205;
	fma.rn.f64 	%fd13213, %fd13208, %fd13065, %fd13182;
	fma.rn.f64 	%fd13214, %fd13208, %fd2165, %fd13184;
	neg.f64 	%fd13215, %fd13175;
	div.rn.f64 	%fd13216, %fd13215, %fd12993;
	neg.f64 	%fd13217, %fd13216;
	fma.rn.f64 	%fd13218, %fd13216, %fd2108, %fd13180;
	fma.rn.f64 	%fd13219, %fd13216, %fd13009, %fd13212;
	fma.rn.f64 	%fd13220, %fd13216, %fd13010, %fd13213;
	fma.rn.f64 	%fd2181, %fd13216, %fd13011, %fd13206;
	neg.f64 	%fd13221, %fd13210;
	div.rn.f64 	%fd13222, %fd13221, %fd12742;
	neg.f64 	%fd13223, %fd13222;
	fma.rn.f64 	%fd2467, %fd13222, %fd12741, %fd13179;
	ld.local.v2.f64 	{%fd13224, %fd13225}, [%rd5+4992];
	fma.rn.f64 	%fd13226, %fd13222, %fd13224, %fd13219;
	fma.rn.f64 	%fd13227, %fd13222, %fd13225, %fd13214;
	st.local.v2.f64 	[%rd5+5040], {%fd13189, %fd13196};
	st.local.v2.f64 	[%rd5+5056], {%fd13204, %fd13209};
	st.local.v2.f64 	[%rd5+5072], {%fd13217, %fd13223};
	st.local.v2.f64 	[%rd5+5088], {%fd12748, %fd13211};
	st.local.v2.f64 	[%rd5+5104], {%fd2466, %fd13199};
	st.local.v2.f64 	[%rd5+5120], {%fd2467, %fd13218};
	st.local.v2.f64 	[%rd5+5136], {%fd13226, %fd13220};
	st.local.v2.f64 	[%rd5+5152], {%fd13193, %fd13227};
	ld.local.v2.f64 	{%fd13228, %fd13229}, [%rd5+5200];
	ld.local.v2.f64 	{%fd13230, %fd13231}, [%rd5+5216];
	ld.local.v2.f64 	{%fd13232, %fd13233}, [%rd5+5232];
	neg.f64 	%fd13234, %fd13186;
	div.rn.f64 	%fd13235, %fd13234, %fd12742;
	neg.f64 	%fd13236, %fd13235;
	fma.rn.f64 	%fd13237, %fd13235, %fd12741, %fd12750;
	fma.rn.f64 	%fd13238, %fd13235, %fd13224, %fd13229;
	fma.rn.f64 	%fd13239, %fd13235, %fd13225, %fd13231;
	st.local.v2.f64 	[%rd5+5168], {%fd2181, %fd13236};
	st.local.v2.f64 	[%rd5+5184], {%fd12751, %fd13237};
	st.local.f64 	[%rd5+5208], %fd13238;
	st.local.f64 	[%rd5+5224], %fd13239;
	ld.local.v2.f64 	{%fd13240, %fd13241}, [%rd5+5248];
	ld.local.v2.f64 	{%fd13242, %fd13243}, [%rd5+5280];
	ld.local.v2.f64 	{%fd13244, %fd13245}, [%rd5+5296];
	ld.local.v2.f64 	{%fd13246, %fd13247}, [%rd5+5312];
	neg.f64 	%fd13248, %fd13233;
	div.rn.f64 	%fd13249, %fd13248, %fd12628;
	neg.f64 	%fd13250, %fd13249;
	ld.local.v2.f64 	{%fd13251, %fd13252}, [%rd5+2688];
	fma.rn.f64 	%fd13253, %fd13249, %fd13251, %fd12752;
	fma.rn.f64 	%fd13254, %fd13249, %fd13252, %fd13244;
	fma.rn.f64 	%fd13255, %fd13249, %fd12629, %fd13247;
	neg.f64 	%fd13256, %fd13240;
	div.rn.f64 	%fd13257, %fd13256, %fd12697;
	neg.f64 	%fd13258, %fd13257;
	fma.rn.f64 	%fd13259, %fd13257, %fd2109, %fd13241;
	fma.rn.f64 	%fd13260, %fd13257, %fd2110, %fd13253;
	fma.rn.f64 	%fd13261, %fd13257, %fd13064, %fd13254;
	fma.rn.f64 	%fd13262, %fd13257, %fd13065, %fd13245;
	fma.rn.f64 	%fd13263, %fd13257, %fd2165, %fd13246;
	neg.f64 	%fd13264, %fd13259;
	div.rn.f64 	%fd13265, %fd13264, %fd12742;
	neg.f64 	%fd13266, %fd13265;
	fma.rn.f64 	%fd13267, %fd13265, %fd12741, %fd13242;
	fma.rn.f64 	%fd13268, %fd13265, %fd13224, %fd13261;
	fma.rn.f64 	%fd13269, %fd13265, %fd13225, %fd13263;
	neg.f64 	%fd13270, %fd13260;
	div.rn.f64 	%fd13271, %fd13270, %fd12751;
	neg.f64 	%fd13272, %fd13271;
	fma.rn.f64 	%fd13273, %fd13271, %fd13237, %fd13267;
	fma.rn.f64 	%fd13274, %fd13271, %fd13228, %fd13243;
	fma.rn.f64 	%fd13275, %fd13271, %fd13238, %fd13268;
	fma.rn.f64 	%fd13276, %fd13271, %fd13230, %fd13262;
	fma.rn.f64 	%fd13277, %fd13271, %fd13239, %fd13269;
	fma.rn.f64 	%fd13278, %fd13271, %fd13232, %fd13255;
	st.local.v2.f64 	[%rd5+5232], {%fd13232, %fd13250};
	st.local.v2.f64 	[%rd5+5248], {%fd13258, %fd13266};
	st.local.v2.f64 	[%rd5+5264], {%fd13272, %fd12754};
	st.local.v2.f64 	[%rd5+5280], {%fd13273, %fd13274};
	st.local.v2.f64 	[%rd5+5296], {%fd13275, %fd13276};
	st.local.v2.f64 	[%rd5+5312], {%fd13277, %fd13278};
	ld.local.v2.f64 	{%fd13279, %fd13280}, [%rd5+5328];
	ld.local.v2.f64 	{%fd13281, %fd13282}, [%rd5+5360];
	ld.local.v2.f64 	{%fd13283, %fd13284}, [%rd5+5376];
	ld.local.v2.f64 	{%fd13285, %fd13286}, [%rd5+5392];
	neg.f64 	%fd13287, %fd13279;
	div.rn.f64 	%fd13288, %fd13287, %fd2168;
	neg.f64 	%fd13289, %fd13288;
	fma.rn.f64 	%fd13290, %fd13288, %fd13115, %fd13280;
	fma.rn.f64 	%fd13291, %fd13288, %fd2111, %fd12757;
	fma.rn.f64 	%fd13292, %fd13288, %fd13116, %fd13283;
	fma.rn.f64 	%fd13293, %fd13288, %fd13117, %fd13284;
	fma.rn.f64 	%fd13294, %fd13288, %fd13118, %fd13285;
	fma.rn.f64 	%fd13295, %fd13288, %fd13119, %fd12758;
	neg.f64 	%fd13296, %fd13290;
	div.rn.f64 	%fd13297, %fd13296, %fd2116;
	neg.f64 	%fd13298, %fd13297;
	fma.rn.f64 	%fd13299, %fd13297, %fd12729, %fd13292;
	fma.rn.f64 	%fd13300, %fd13297, %fd13169, %fd13293;
	fma.rn.f64 	%fd13301, %fd13297, %fd13161, %fd13294;
	fma.rn.f64 	%fd13302, %fd13297, %fd13170, %fd13295;
	neg.f64 	%fd13303, %fd12755;
	div.rn.f64 	%fd13304, %fd13303, %fd12745;
	neg.f64 	%fd13305, %fd13304;
	fma.rn.f64 	%fd13306, %fd13304, %fd12744, %fd13282;
	ld.local.v2.f64 	{%fd2117, %fd2118}, [%rd5+5024];
	fma.rn.f64 	%fd2119, %fd13304, %fd2117, %fd13300;
	fma.rn.f64 	%fd13307, %fd13304, %fd2118, %fd13286;
	st.local.v2.f64 	[%rd5+5328], {%fd13289, %fd13298};
	st.local.v2.f64 	[%rd5+5344], {%fd13305, %fd13291};
	st.local.v2.f64 	[%rd5+5360], {%fd13281, %fd13306};
	st.local.v2.f64 	[%rd5+5376], {%fd13299, %fd2119};
	st.local.v2.f64 	[%rd5+5392], {%fd13301, %fd13307};
	st.local.f64 	[%rd5+5408], %fd13302;
	ld.local.v2.f64 	{%fd13308, %fd13309}, [%rd5+5472];
	ld.local.v2.f64 	{%fd13310, %fd13311}, [%rd5+5488];
	ld.local.v2.f64 	{%fd13312, %fd13313}, [%rd5+5520];
	ld.local.v2.f64 	{%fd13314, %fd13315}, [%rd5+5536];
	ld.local.v2.f64 	{%fd13316, %fd13317}, [%rd5+5552];
	neg.f64 	%fd13318, %fd13309;
	div.rn.f64 	%fd13319, %fd13318, %fd12622;
	neg.f64 	%fd13320, %fd13319;
	fma.rn.f64 	%fd13321, %fd13319, %fd2265, %fd12763;
	fma.rn.f64 	%fd13322, %fd13319, %fd13190, %fd13314;
	fma.rn.f64 	%fd13323, %fd13319, %fd12623, %fd13316;
	neg.f64 	%fd13324, %fd13310;
	div.rn.f64 	%fd13325, %fd13324, %fd12672;
	neg.f64 	%fd13326, %fd13325;
	fma.rn.f64 	%fd13327, %fd13325, %fd12671, %fd13321;
	fma.rn.f64 	%fd13328, %fd13325, %fd13055, %fd13322;
	fma.rn.f64 	%fd13329, %fd13325, %fd13056, %fd12764;
	neg.f64 	%fd13330, %fd13311;
	div.rn.f64 	%fd13331, %fd13330, %fd12742;
	neg.f64 	%fd13332, %fd13331;
	fma.rn.f64 	%fd13333, %fd13331, %fd12741, %fd13312;
	fma.rn.f64 	%fd13334, %fd13331, %fd13224, %fd13328;
	fma.rn.f64 	%fd13335, %fd13331, %fd13225, %fd13317;
	neg.f64 	%fd13336, %fd12761;
	div.rn.f64 	%fd13337, %fd13336, %fd12754;
	neg.f64 	%fd13338, %fd13337;
	fma.rn.f64 	%fd13339, %fd13337, %fd13273, %fd13333;
	fma.rn.f64 	%fd13340, %fd13337, %fd13274, %fd13313;
	fma.rn.f64 	%fd2478, %fd13337, %fd13275, %fd13334;
	fma.rn.f64 	%fd13341, %fd13337, %fd13276, %fd13315;
	fma.rn.f64 	%fd2120, %fd13337, %fd13277, %fd13335;
	fma.rn.f64 	%fd13342, %fd13337, %fd13278, %fd13329;
	st.local.f64 	[%rd5+5480], %fd13320;
	st.local.v2.f64 	[%rd5+5488], {%fd13326, %fd13332};
	st.local.v2.f64 	[%rd5+5504], {%fd13338, %fd13327};
	st.local.v2.f64 	[%rd5+5520], {%fd13339, %fd13340};
	st.local.v2.f64 	[%rd5+5536], {%fd2478, %fd13341};
	st.local.v2.f64 	[%rd5+5552], {%fd13323, %fd2120};
	st.local.f64 	[%rd5+5568], %fd13342;
	ld.local.v2.f64 	{%fd13343, %fd13344}, [%rd5+5616];
	ld.local.v2.f64 	{%fd13345, %fd13346}, [%rd5+5632];
	ld.local.v2.f64 	{%fd13347, %fd13348}, [%rd5+5664];
	ld.local.v2.f64 	{%fd13349, %fd13350}, [%rd5+5680];
	ld.local.v2.f64 	{%fd13351, %fd13352}, [%rd5+5696];
	neg.f64 	%fd13353, %fd13344;
	div.rn.f64 	%fd13354, %fd13353, %fd12631;
	neg.f64 	%fd13355, %fd13354;
	fma.rn.f64 	%fd2121, %fd13354, %fd13197, %fd12769;
	fma.rn.f64 	%fd13356, %fd13354, %fd13198, %fd13347;
	fma.rn.f64 	%fd13357, %fd13354, %fd12632, %fd13352;
	neg.f64 	%fd13358, %fd13345;
	div.rn.f64 	%fd13359, %fd13358, %fd12733;
	neg.f64 	%fd13360, %fd13359;
	ld.local.v2.f64 	{%fd2456, %fd13361}, [%rd5+4848];
	fma.rn.f64 	%fd13362, %fd13359, %fd2456, %fd12768;
	fma.rn.f64 	%fd13363, %fd13359, %fd13361, %fd13356;
	ld.local.v2.f64 	{%fd2457, %fd2541}, [%rd5+4864];
	fma.rn.f64 	%fd2122, %fd13359, %fd2457, %fd13348;
	fma.rn.f64 	%fd13364, %fd13359, %fd2541, %fd13349;
	neg.f64 	%fd13365, %fd13346;
	div.rn.f64 	%fd13366, %fd13365, %fd12745;
	neg.f64 	%fd13367, %fd13366;
	fma.rn.f64 	%fd2123, %fd13366, %fd12744, %fd13362;
	fma.rn.f64 	%fd2124, %fd13366, %fd2117, %fd13363;
	fma.rn.f64 	%fd13368, %fd13366, %fd2118, %fd13351;
	st.local.f64 	[%rd5+5624], %fd13355;
	st.local.v2.f64 	[%rd5+5632], {%fd13360, %fd13367};
	st.local.v2.f64 	[%rd5+5648], {%fd2121, %fd2123};
	st.local.v2.f64 	[%rd5+5664], {%fd2124, %fd2122};
	st.local.f64 	[%rd5+5680], %fd13364;
	st.local.v2.f64 	[%rd5+5696], {%fd13368, %fd13357};
	ld.local.v2.f64 	{%fd13369, %fd13370}, [%rd5+5776];
	ld.local.v2.f64 	{%fd13371, %fd13372}, [%rd5+5792];
	ld.local.v2.f64 	{%fd13373, %fd13374}, [%rd5+5808];
	ld.local.v2.f64 	{%fd13375, %fd13376}, [%rd5+5824];
	ld.local.v2.f64 	{%fd13377, %fd13378}, [%rd5+5856];
	ld.local.v2.f64 	{%fd13379, %fd13380}, [%rd5+5872];
	ld.local.v2.f64 	{%fd13381, %fd13382}, [%rd5+5888];
	ld.local.v2.f64 	{%fd13383, %fd13384}, [%rd5+5904];
	ld.local.v2.f64 	{%fd13385, %fd13386}, [%rd5+5920];
	neg.f64 	%fd13387, %fd13369;
	div.rn.f64 	%fd13388, %fd13387, %fd12580;
	neg.f64 	%fd13389, %fd13388;
	fma.rn.f64 	%fd13390, %fd13388, %fd12579, %fd13380;
	neg.f64 	%fd13391, %fd13370;
	div.rn.f64 	%fd13392, %fd13391, %fd12583;
	neg.f64 	%fd13393, %fd13392;
	fma.rn.f64 	%fd13394, %fd13392, %fd12582, %fd13390;
	neg.f64 	%fd13395, %fd13371;
	div.rn.f64 	%fd13396, %fd13395, %fd12642;
	neg.f64 	%fd13397, %fd13396;
	fma.rn.f64 	%fd2199, %fd13396, %fd2410, %fd12775;
	ld.local.v2.f64 	{%fd2125, %fd2126}, [%rd5+2864];
	fma.rn.f64 	%fd13398, %fd13396, %fd2125, %fd13394;
	fma.rn.f64 	%fd13399, %fd13396, %fd2126, %fd13385;
	neg.f64 	%fd13400, %fd13372;
	div.rn.f64 	%fd13401, %fd13400, %fd12663;
	neg.f64 	%fd13402, %fd13401;
	fma.rn.f64 	%fd13403, %fd13401, %fd12879, %fd13374;
	fma.rn.f64 	%fd13404, %fd13401, %fd12880, %fd13398;
	fma.rn.f64 	%fd13405, %fd13401, %fd12664, %fd13399;
	neg.f64 	%fd13406, %fd13373;
	div.rn.f64 	%fd13407, %fd13406, %fd12681;
	neg.f64 	%fd13408, %fd13407;
	fma.rn.f64 	%fd13409, %fd13407, %fd12881, %fd13403;
	fma.rn.f64 	%fd13410, %fd13407, %fd12871, %fd13376;
	fma.rn.f64 	%fd13411, %fd13407, %fd12872, %fd13379;
	fma.rn.f64 	%fd13412, %fd13407, %fd12882, %fd13404;
	fma.rn.f64 	%fd13413, %fd13407, %fd12874, %fd13383;
	fma.rn.f64 	%fd13414, %fd13407, %fd12883, %fd13405;
	neg.f64 	%fd13415, %fd13409;
	div.rn.f64 	%fd13416, %fd13415, %fd2116;
	neg.f64 	%fd13417, %fd13416;
	fma.rn.f64 	%fd13418, %fd13416, %fd12729, %fd13411;
	fma.rn.f64 	%fd13419, %fd13416, %fd13169, %fd13412;
	fma.rn.f64 	%fd13420, %fd13416, %fd13161, %fd13413;
	fma.rn.f64 	%fd13421, %fd13416, %fd13170, %fd13414;
	neg.f64 	%fd13422, %fd13375;
	div.rn.f64 	%fd13423, %fd13422, %fd12745;
	neg.f64 	%fd13424, %fd13423;
	fma.rn.f64 	%fd13425, %fd13423, %fd12744, %fd13378;
	fma.rn.f64 	%fd13426, %fd13423, %fd2117, %fd13419;
	fma.rn.f64 	%fd13427, %fd13423, %fd2118, %fd13384;
	neg.f64 	%fd13428, %fd13410;
	div.rn.f64 	%fd13429, %fd13428, %fd13291;
	neg.f64 	%fd13430, %fd13429;
	fma.rn.f64 	%fd13431, %fd13429, %fd13281, %fd12773;
	fma.rn.f64 	%fd13432, %fd13429, %fd13306, %fd13425;
	fma.rn.f64 	%fd13433, %fd13429, %fd13299, %fd13418;
	fma.rn.f64 	%fd13434, %fd13429, %fd2119, %fd13426;
	fma.rn.f64 	%fd13435, %fd13429, %fd13301, %fd13420;
	fma.rn.f64 	%fd13436, %fd13429, %fd13307, %fd13427;
	fma.rn.f64 	%fd13437, %fd13429, %fd13302, %fd13421;
	neg.f64 	%fd13438, %fd13431;
	div.rn.f64 	%fd13439, %fd13438, %fd2121;
	neg.f64 	%fd13440, %fd13439;
	fma.rn.f64 	%fd13441, %fd13439, %fd2123, %fd13432;
	fma.rn.f64 	%fd13442, %fd13439, %fd2124, %fd13434;
	fma.rn.f64 	%fd13443, %fd13439, %fd2122, %fd13381;
	fma.rn.f64 	%fd13444, %fd13439, %fd13364, %fd13382;
	fma.rn.f64 	%fd2127, %fd13439, %fd13350, %fd13435;
	fma.rn.f64 	%fd2128, %fd13439, %fd13368, %fd13436;
	fma.rn.f64 	%fd13445, %fd13439, %fd13357, %fd13437;
	st.local.v2.f64 	[%rd5+5776], {%fd13389, %fd13393};
	st.local.v2.f64 	[%rd5+5792], {%fd13397, %fd13402};
	st.local.v2.f64 	[%rd5+5808], {%fd13408, %fd13417};
	st.local.v2.f64 	[%rd5+5824], {%fd13424, %fd13430};
	st.local.v2.f64 	[%rd5+5840], {%fd13440, %fd2199};
	st.local.f64 	[%rd5+5864], %fd13441;
	st.local.v2.f64 	[%rd5+5872], {%fd13433, %fd13442};
	st.local.v2.f64 	[%rd5+5888], {%fd13443, %fd13444};
	st.local.v2.f64 	[%rd5+5904], {%fd2127, %fd2128};
	ld.local.v2.f64 	{%fd13446, %fd13447}, [%rd5+5936];
	ld.local.v2.f64 	{%fd13448, %fd13449}, [%rd5+5968];
	ld.local.v2.f64 	{%fd13450, %fd13451}, [%rd5+5984];
	ld.local.v2.f64 	{%fd13452, %fd13453}, [%rd5+6000];
	ld.local.v2.f64 	{%fd13454, %fd13455}, [%rd5+6016];
	ld.local.v2.f64 	{%fd13456, %fd13457}, [%rd5+6032];
	ld.local.v2.f64 	{%fd13458, %fd13459}, [%rd5+6048];
	neg.f64 	%fd13460, %fd13386;
	div.rn.f64 	%fd13461, %fd13460, %fd13135;
	neg.f64 	%fd13462, %fd13461;
	fma.rn.f64 	%fd13463, %fd13461, %fd13136, %fd13446;
	fma.rn.f64 	%fd13464, %fd13461, %fd13137, %fd13447;
	fma.rn.f64 	%fd13465, %fd13461, %fd13138, %fd12776;
	fma.rn.f64 	%fd13466, %fd13461, %fd13139, %fd12778;
	fma.rn.f64 	%fd13467, %fd13461, %fd13140, %fd13448;
	fma.rn.f64 	%fd13468, %fd13461, %fd13125, %fd13450;
	fma.rn.f64 	%fd13469, %fd13461, %fd13141, %fd13451;
	fma.rn.f64 	%fd13470, %fd13461, %fd13142, %fd13453;
	fma.rn.f64 	%fd13471, %fd13461, %fd13143, %fd13455;
	fma.rn.f64 	%fd13472, %fd13461, %fd13144, %fd13456;
	fma.rn.f64 	%fd13473, %fd13461, %fd13145, %fd13459;
	neg.f64 	%fd13474, %fd13463;
	div.rn.f64 	%fd13475, %fd13474, %fd12739;
	neg.f64 	%fd13476, %fd13475;
	fma.rn.f64 	%fd13477, %fd13475, %fd12738, %fd13452;
	ld.local.v2.f64 	{%fd13478, %fd13479}, [%rd5+4944];
	fma.rn.f64 	%fd13480, %fd13475, %fd13478, %fd13470;
	fma.rn.f64 	%fd13481, %fd13475, %fd13479, %fd13471;
	ld.local.v2.f64 	{%fd13482, %fd13483}, [%rd5+4960];
	fma.rn.f64 	%fd13484, %fd13475, %fd13482, %fd13457;
	fma.rn.f64 	%fd13485, %fd13475, %fd13483, %fd13473;
	neg.f64 	%fd13486, %fd13464;
	div.rn.f64 	%fd13487, %fd13486, %fd12760;
	neg.f64 	%fd13488, %fd13487;
	ld.local.v2.f64 	{%fd2129, %fd2130}, [%rd5+5424];
	fma.rn.f64 	%fd13489, %fd13487, %fd2129, %fd13465;
	fma.rn.f64 	%fd13490, %fd13487, %fd2130, %fd13467;
	ld.local.v2.f64 	{%fd13491, %fd13492}, [%rd5+5440];
	fma.rn.f64 	%fd2131, %fd13487, %fd13491, %fd13468;
	fma.rn.f64 	%fd13493, %fd13487, %fd13492, %fd13477;
	ld.local.v2.f64 	{%fd13494, %fd13495}, [%rd5+5456];
	fma.rn.f64 	%fd13496, %fd13487, %fd13494, %fd13472;
	fma.rn.f64 	%fd13497, %fd13487, %fd13495, %fd13458;
	fma.rn.f64 	%fd13498, %fd13487, %fd13308, %fd13485;
	neg.f64 	%fd13499, %fd13489;
	div.rn.f64 	%fd13500, %fd13499, %fd12772;
	neg.f64 	%fd13501, %fd13500;
	fma.rn.f64 	%fd13502, %fd13500, %fd12771, %fd13490;
	ld.local.v2.f64 	{%fd2132, %fd13503}, [%rd5+5728];
	fma.rn.f64 	%fd2133, %fd13500, %fd2132, %fd13469;
	fma.rn.f64 	%fd13504, %fd13500, %fd13503, %fd13493;
	ld.local.v2.f64 	{%fd13505, %fd13506}, [%rd5+5744];
	fma.rn.f64 	%fd13507, %fd13500, %fd13505, %fd13454;
	fma.rn.f64 	%fd13508, %fd13500, %fd13506, %fd13496;
	ld.local.v2.f64 	{%fd13509, %fd13510}, [%rd5+5760];
	fma.rn.f64 	%fd13511, %fd13500, %fd13509, %fd13484;
	fma.rn.f64 	%fd2561, %fd13500, %fd13510, %fd13498;
	st.local.v2.f64 	[%rd5+5920], {%fd13445, %fd13462};
	st.local.v2.f64 	[%rd5+5936], {%fd13476, %fd13488};
	st.local.v2.f64 	[%rd5+5952], {%fd13501, %fd13466};
	st.local.f64 	[%rd5+5968], %fd13502;
	st.local.v2.f64 	[%rd5+5984], {%fd2131, %fd2133};
	st.local.v2.f64 	[%rd5+6000], {%fd13504, %fd13480};
	st.local.v2.f64 	[%rd5+6016], {%fd13507, %fd13481};
	st.local.v2.f64 	[%rd5+6032], {%fd13508, %fd13511};
	st.local.v2.f64 	[%rd5+6048], {%fd13497, %fd2561};
	ld.local.v2.f64 	{%fd13512, %fd13513}, [%rd5+6064];
	ld.local.v2.f64 	{%fd13514, %fd13515}, [%rd5+6080];
	ld.local.v2.f64 	{%fd13516, %fd13517}, [%rd5+6096];
	ld.local.v2.f64 	{%fd13518, %fd13519}, [%rd5+6112];
	ld.local.v2.f64 	{%fd13520, %fd13521}, [%rd5+6144];
	ld.local.v2.f64 	{%fd13522, %fd13523}, [%rd5+6160];
	ld.local.v2.f64 	{%fd13524, %fd13525}, [%rd5+6176];
	ld.local.v2.f64 	{%fd13526, %fd13527}, [%rd5+6192];
	ld.local.v2.f64 	{%fd13528, %fd13529}, [%rd5+6208];
	neg.f64 	%fd13530, %fd13512;
	div.rn.f64 	%fd13531, %fd13530, %fd12634;
	neg.f64 	%fd13532, %fd13531;
	fma.rn.f64 	%fd13533, %fd13531, %fd13108, %fd13515;
	fma.rn.f64 	%fd13534, %fd13531, %fd13109, %fd13523;
	fma.rn.f64 	%fd13535, %fd13531, %fd12635, %fd13528;
	neg.f64 	%fd13536, %fd13513;
	div.rn.f64 	%fd13537, %fd13536, %fd12642;
	neg.f64 	%fd13538, %fd13537;
	fma.rn.f64 	%fd13539, %fd13537, %fd2410, %fd12779;
	fma.rn.f64 	%fd13540, %fd13537, %fd2125, %fd13534;
	fma.rn.f64 	%fd13541, %fd13537, %fd2126, %fd13535;
	neg.f64 	%fd13542, %fd13514;
	div.rn.f64 	%fd13543, %fd13542, %fd12663;
	neg.f64 	%fd13544, %fd13543;
	fma.rn.f64 	%fd13545, %fd13543, %fd12879, %fd13516;
	fma.rn.f64 	%fd13546, %fd13543, %fd12880, %fd13540;
	fma.rn.f64 	%fd13547, %fd13543, %fd12664, %fd13541;
	neg.f64 	%fd13548, %fd13533;
	div.rn.f64 	%fd13549, %fd13548, %fd2168;
	neg.f64 	%fd13550, %fd13549;
	fma.rn.f64 	%fd13551, %fd13549, %fd13115, %fd13545;
	fma.rn.f64 	%fd13552, %fd13549, %fd2111, %fd13518;
	fma.rn.f64 	%fd13553, %fd13549, %fd13116, %fd13522;
	fma.rn.f64 	%fd13554, %fd13549, %fd13117, %fd13546;
	fma.rn.f64 	%fd13555, %fd13549, %fd13118, %fd13526;
	fma.rn.f64 	%fd13556, %fd13549, %fd13119, %fd13547;
	neg.f64 	%fd13557, %fd13551;
	div.rn.f64 	%fd13558, %fd13557, %fd2116;
	neg.f64 	%fd13559, %fd13558;
	fma.rn.f64 	%fd13560, %fd13558, %fd12729, %fd13553;
	fma.rn.f64 	%fd13561, %fd13558, %fd13169, %fd13554;
	fma.rn.f64 	%fd13562, %fd13558, %fd13161, %fd13555;
	fma.rn.f64 	%fd13563, %fd13558, %fd13170, %fd13556;
	neg.f64 	%fd13564, %fd13517;
	div.rn.f64 	%fd13565, %fd13564, %fd12745;
	neg.f64 	%fd13566, %fd13565;
	fma.rn.f64 	%fd13567, %fd13565, %fd12744, %fd13521;
	fma.rn.f64 	%fd13568, %fd13565, %fd2117, %fd13561;
	fma.rn.f64 	%fd13569, %fd13565, %fd2118, %fd13527;
	neg.f64 	%fd13570, %fd13552;
	div.rn.f64 	%fd13571, %fd13570, %fd13291;
	neg.f64 	%fd13572, %fd13571;
	fma.rn.f64 	%fd13573, %fd13571, %fd13281, %fd13519;
	fma.rn.f64 	%fd13574, %fd13571, %fd13306, %fd13567;
	fma.rn.f64 	%fd13575, %fd13571, %fd13299, %fd13560;
	fma.rn.f64 	%fd13576, %fd13571, %fd2119, %fd13568;
	fma.rn.f64 	%fd13577, %fd13571, %fd13301, %fd13562;
	fma.rn.f64 	%fd13578, %fd13571, %fd13307, %fd13569;
	fma.rn.f64 	%fd13579, %fd13571, %fd13302, %fd13563;
	neg.f64 	%fd13580, %fd13573;
	div.rn.f64 	%fd13581, %fd13580, %fd2121;
	neg.f64 	%fd13582, %fd13581;
	fma.rn.f64 	%fd13583, %fd13581, %fd2123, %fd13574;
	fma.rn.f64 	%fd13584, %fd13581, %fd2124, %fd13576;
	fma.rn.f64 	%fd13585, %fd13581, %fd2122, %fd13524;
	fma.rn.f64 	%fd13586, %fd13581, %fd13364, %fd13525;
	fma.rn.f64 	%fd13587, %fd13581, %fd13350, %fd13577;
	fma.rn.f64 	%fd13588, %fd13581, %fd13368, %fd13578;
	fma.rn.f64 	%fd13589, %fd13581, %fd13357, %fd13579;
	neg.f64 	%fd13590, %fd13539;
	div.rn.f64 	%fd13591, %fd13590, %fd2199;
	neg.f64 	%fd13592, %fd13591;
	fma.rn.f64 	%fd13593, %fd13591, %fd13377, %fd13520;
	fma.rn.f64 	%fd13594, %fd13591, %fd13441, %fd13583;
	fma.rn.f64 	%fd13595, %fd13591, %fd13433, %fd13575;
	fma.rn.f64 	%fd13596, %fd13591, %fd13442, %fd13584;
	fma.rn.f64 	%fd2134, %fd13591, %fd13443, %fd13585;
	fma.rn.f64 	%fd2135, %fd13591, %fd13444, %fd13586;
	fma.rn.f64 	%fd13597, %fd13591, %fd2127, %fd13587;
	fma.rn.f64 	%fd13598, %fd13591, %fd2128, %fd13588;
	fma.rn.f64 	%fd13599, %fd13591, %fd13445, %fd13589;
	st.local.v2.f64 	[%rd5+6064], {%fd13532, %fd13538};
	st.local.v2.f64 	[%rd5+6080], {%fd13544, %fd13550};
	st.local.v2.f64 	[%rd5+6096], {%fd13559, %fd13566};
	st.local.v2.f64 	[%rd5+6112], {%fd13572, %fd13582};
	st.local.v2.f64 	[%rd5+6128], {%fd13592, %fd2190};
	st.local.v2.f64 	[%rd5+6144], {%fd13593, %fd13594};
	st.local.v2.f64 	[%rd5+6160], {%fd13595, %fd13596};
	st.local.v2.f64 	[%rd5+6176], {%fd2134, %fd2135};
	st.local.v2.f64 	[%rd5+6192], {%fd13597, %fd13598};
	ld.local.v2.f64 	{%fd13600, %fd13601}, [%rd5+6224];
	ld.local.v2.f64 	{%fd13602, %fd13603}, [%rd5+6240];
	ld.local.v2.f64 	{%fd13604, %fd13605}, [%rd5+6256];
	ld.local.v2.f64 	{%fd13606, %fd13607}, [%rd5+6272];
	ld.local.v2.f64 	{%fd13608, %fd13609}, [%rd5+6304];
	ld.local.v2.f64 	{%fd13610, %fd13611}, [%rd5+6320];
	ld.local.v2.f64 	{%fd2567, %fd13612}, [%rd5+6336];
	ld.local.v2.f64 	{%fd13613, %fd13614}, [%rd5+6352];
	ld.local.v2.f64 	{%fd13615, %fd13616}, [%rd5+6368];
	neg.f64 	%fd13617, %fd13529;
	div.rn.f64 	%fd13618, %fd13617, %fd12562;
	neg.f64 	%fd13619, %fd13618;
	fma.rn.f64 	%fd13620, %fd13618, %fd12561, %fd12783;
	neg.f64 	%fd13621, %fd13600;
	div.rn.f64 	%fd13622, %fd13621, %fd12565;
	neg.f64 	%fd13623, %fd13622;
	fma.rn.f64 	%fd13624, %fd13622, %fd12564, %fd13620;
	neg.f64 	%fd13625, %fd13601;
	div.rn.f64 	%fd13626, %fd13625, %fd12568;
	neg.f64 	%fd13627, %fd13626;
	fma.rn.f64 	%fd13628, %fd13626, %fd12567, %fd13624;
	neg.f64 	%fd13629, %fd13602;
	div.rn.f64 	%fd13630, %fd13629, %fd12601;
	neg.f64 	%fd13631, %fd13630;
	fma.rn.f64 	%fd13632, %fd13630, %fd12600, %fd13628;
	fma.rn.f64 	%fd13633, %fd13630, %fd12602, %fd13610;
	neg.f64 	%fd13634, %fd13603;
	div.rn.f64 	%fd13635, %fd13634, %fd12610;
	neg.f64 	%fd13636, %fd13635;
	fma.rn.f64 	%fd13637, %fd13635, %fd12609, %fd13605;
	fma.rn.f64 	%fd13638, %fd13635, %fd12851, %fd13632;
	fma.rn.f64 	%fd13639, %fd13635, %fd12856, %fd13613;
	fma.rn.f64 	%fd13640, %fd13635, %fd12857, %fd13614;
	neg.f64 	%fd13641, %fd13604;
	div.rn.f64 	%fd13642, %fd13641, %fd12653;
	neg.f64 	%fd13643, %fd13642;
	fma.rn.f64 	%fd13644, %fd13642, %fd12652, %fd13638;
	fma.rn.f64 	%fd13645, %fd13642, %fd12654, %fd13633;
	neg.f64 	%fd13646, %fd13637;
	div.rn.f64 	%fd13647, %fd13646, %fd2193;
	neg.f64 	%fd13648, %fd13647;
	fma.rn.f64 	%fd13649, %fd13647, %fd12968, %fd13609;
	fma.rn.f64 	%fd13650, %fd13647, %fd12964, %fd13645;
	fma.rn.f64 	%fd13651, %fd13647, %fd12957, %fd13639;
	fma.rn.f64 	%fd13652, %fd13647, %fd12969, %fd13640;
	fma.rn.f64 	%fd13653, %fd13647, %fd12970, %fd13616;
	neg.f64 	%fd13654, %fd13606;
	div.rn.f64 	%fd13655, %fd13654, %fd12715;
	neg.f64 	%fd13656, %fd13655;
	ld.local.v2.f64 	{%fd13657, %fd13658}, [%rd5+4400];
	fma.rn.f64 	%fd13659, %fd13655, %fd13657, %fd13607;
	fma.rn.f64 	%fd13660, %fd13655, %fd13658, %fd13644;
	ld.local.v2.f64 	{%fd13661, %fd13662}, [%rd5+4416];
	fma.rn.f64 	%fd13663, %fd13655, %fd13661, %fd13608;
	fma.rn.f64 	%fd13664, %fd13655, %fd13662, %fd13650;
	ld.local.v2.f64 	{%fd2136, %fd2137}, [%rd5+4432];
	fma.rn.f64 	%fd13665, %fd13655, %fd2136, %fd13611;
	fma.rn.f64 	%fd13666, %fd13655, %fd2137, %fd13612;
	fma.rn.f64 	%fd13667, %fd13655, %fd12716, %fd13653;
	neg.f64 	%fd13668, %fd13659;
	div.rn.f64 	%fd13669, %fd13668, %fd12718;
	neg.f64 	%fd13670, %fd13669;
	ld.local.v2.f64 	{%fd13671, %fd13672}, [%rd5+4464];
	fma.rn.f64 	%fd13673, %fd13669, %fd13671, %fd12781;
	fma.rn.f64 	%fd13674, %fd13669, %fd13672, %fd13660;
	ld.local.v2.f64 	{%fd13675, %fd13676}, [%rd5+4480];
	fma.rn.f64 	%fd13677, %fd13669, %fd13675, %fd13649;
	fma.rn.f64 	%fd13678, %fd13669, %fd13676, %fd13664;
	fma.rn.f64 	%fd13679, %fd13669, %fd13097, %fd13665;
	neg.f64 	%fd13680, %fd13673;
	div.rn.f64 	%fd13681, %fd13680, %fd12745;
	neg.f64 	%fd13682, %fd13681;
	fma.rn.f64 	%fd13683, %fd13681, %fd12744, %fd13677;
	fma.rn.f64 	%fd2566, %fd13681, %fd2117, %fd13678;
	fma.rn.f64 	%fd13684, %fd13681, %fd2118, %fd13615;
	st.local.v2.f64 	[%rd5+6208], {%fd13599, %fd13619};
	st.local.v2.f64 	[%rd5+6224], {%fd13623, %fd13627};
	st.local.v2.f64 	[%rd5+6240], {%fd13631, %fd13636};
	st.local.v2.f64 	[%rd5+6256], {%fd13643, %fd13648};
	st.local.v2.f64 	[%rd5+6272], {%fd13656, %fd13670};
	st.local.v2.f64 	[%rd5+6288], {%fd13682, %fd13674};
	st.local.v2.f64 	[%rd5+6304], {%fd13663, %fd13683};
	st.local.v2.f64 	[%rd5+6320], {%fd2566, %fd13679};
	st.local.f64 	[%rd5+6344], %fd13666;
	st.local.v2.f64 	[%rd5+6352], {%fd13651, %fd13652};
	st.local.v2.f64 	[%rd5+6368], {%fd13684, %fd13667};
	ld.local.v2.f64 	{%fd13685, %fd13686}, [%rd5+6384];
	ld.local.v2.f64 	{%fd13687, %fd13688}, [%rd5+6400];
	ld.local.v2.f64 	{%fd13689, %fd13690}, [%rd5+6416];
	ld.local.v2.f64 	{%fd13691, %fd13692}, [%rd5+6432];
	ld.local.v2.f64 	{%fd13693, %fd13694}, [%rd5+6448];
	ld.local.v2.f64 	{%fd13695, %fd13696}, [%rd5+6464];
	ld.local.v2.f64 	{%fd13697, %fd13698}, [%rd5+6480];
	ld.local.v2.f64 	{%fd13699, %fd13700}, [%rd5+6496];
	ld.local.v2.f64 	{%fd13701, %fd13702}, [%rd5+6512];
	ld.local.v2.f64 	{%fd13703, %fd13704}, [%rd5+6528];
	ld.local.v2.f64 	{%fd13705, %fd13706}, [%rd5+6544];
	ld.local.v2.f64 	{%fd13707, %fd13708}, [%rd5+6576];
	ld.local.v2.f64 	{%fd13709, %fd13710}, [%rd5+6592];
	ld.local.v2.f64 	{%fd13711, %fd13712}, [%rd5+6608];
	ld.local.v2.f64 	{%fd13713, %fd13714}, [%rd5+6624];
	ld.local.v2.f64 	{%fd13715, %fd13716}, [%rd5+6640];
	neg.f64 	%fd13717, %fd13685;
	div.rn.f64 	%fd13718, %fd13717, %fd12554;
	neg.f64 	%fd13719, %fd13718;
	ld.local.v2.f64 	{%fd13720, %fd13721}, [%rd5+2048];
	fma.rn.f64 	%fd13722, %fd13718, %fd13720, %fd13687;
	fma.rn.f64 	%fd13723, %fd13718, %fd13721, %fd13709;
	neg.f64 	%fd13724, %fd13686;
	div.rn.f64 	%fd13725, %fd13724, %fd12619;
	neg.f64 	%fd13726, %fd13725;
	ld.local.v2.f64 	{%fd13727, %fd13728}, [%rd5+2592];
	fma.rn.f64 	%fd13729, %fd13725, %fd13727, %fd12786;
	fma.rn.f64 	%fd13730, %fd13725, %fd13728, %fd13723;
	fma.rn.f64 	%fd13731, %fd13725, %fd12620, %fd13715;
	neg.f64 	%fd13732, %fd13722;
	div.rn.f64 	%fd13733, %fd13732, %fd12634;
	neg.f64 	%fd13734, %fd13733;
	fma.rn.f64 	%fd13735, %fd13733, %fd13108, %fd13696;
	fma.rn.f64 	%fd13736, %fd13733, %fd13109, %fd13730;
	fma.rn.f64 	%fd13737, %fd13733, %fd12635, %fd13731;
	neg.f64 	%fd13738, %fd13688;
	div.rn.f64 	%fd13739, %fd13738, %fd12645;
	neg.f64 	%fd13740, %fd13739;
	fma.rn.f64 	%fd13741, %fd13739, %fd12644, %fd13694;
	fma.rn.f64 	%fd13742, %fd13739, %fd12994, %fd13736;
	fma.rn.f64 	%fd13743, %fd13739, %fd12995, %fd13737;
	neg.f64 	%fd13744, %fd13689;
	div.rn.f64 	%fd13745, %fd13744, %fd12659;
	neg.f64 	%fd13746, %fd13745;
	fma.rn.f64 	%fd13747, %fd13745, %fd12658, %fd13729;
	fma.rn.f64 	%fd13748, %fd13745, %fd13047, %fd13742;
	fma.rn.f64 	%fd13749, %fd13745, %fd13048, %fd13713;
	neg.f64 	%fd13750, %fd13690;
	div.rn.f64 	%fd13751, %fd13750, %fd12672;
	neg.f64 	%fd13752, %fd13751;
	fma.rn.f64 	%fd13753, %fd13751, %fd12671, %fd13704;
	fma.rn.f64 	%fd13754, %fd13751, %fd13055, %fd13748;
	fma.rn.f64 	%fd13755, %fd13751, %fd13056, %fd13743;
	neg.f64 	%fd13756, %fd13691;
	div.rn.f64 	%fd13757, %fd13756, %fd12681;
	neg.f64 	%fd13758, %fd13757;
	fma.rn.f64 	%fd13759, %fd13757, %fd12881, %fd13697;
	fma.rn.f64 	%fd13760, %fd13757, %fd12871, %fd13703;
	fma.rn.f64 	%fd13761, %fd13757, %fd12872, %fd13708;
	fma.rn.f64 	%fd13762, %fd13757, %fd12882, %fd13754;
	fma.rn.f64 	%fd13763, %fd13757, %fd12874, %fd13712;
	fma.rn.f64 	%fd13764, %fd13757, %fd12883, %fd13755;
	neg.f64 	%fd13765, %fd13692;
	div.rn.f64 	%fd13766, %fd13765, %fd12684;
	neg.f64 	%fd13767, %fd13766;
	fma.rn.f64 	%fd13768, %fd13766, %fd12903, %fd13693;
	fma.rn.f64 	%fd13769, %fd13766, %fd12886, %fd13761;
	fma.rn.f64 	%fd13770, %fd13766, %fd12904, %fd13762;
	fma.rn.f64 	%fd13771, %fd13766, %fd12897, %fd13763;
	fma.rn.f64 	%fd13772, %fd13766, %fd12905, %fd13764;
	neg.f64 	%fd13773, %fd13768;
	div.rn.f64 	%fd13774, %fd13773, %fd12982;
	neg.f64 	%fd13775, %fd13774;
	fma.rn.f64 	%fd13776, %fd13774, %fd12971, %fd13769;
	fma.rn.f64 	%fd13777, %fd13774, %fd2107, %fd13770;
	fma.rn.f64 	%fd13778, %fd13774, %fd12973, %fd13771;
	fma.rn.f64 	%fd13779, %fd13774, %fd12983, %fd13772;
	neg.f64 	%fd13780, %fd13741;
	div.rn.f64 	%fd13781, %fd13780, %fd12993;
	neg.f64 	%fd13782, %fd13781;
	fma.rn.f64 	%fd13783, %fd13781, %fd2108, %fd13776;
	fma.rn.f64 	%fd13784, %fd13781, %fd13009, %fd13777;
	fma.rn.f64 	%fd13785, %fd13781, %fd13010, %fd13778;
	fma.rn.f64 	%fd13786, %fd13781, %fd13011, %fd13779;
	neg.f64 	%fd13787, %fd13695;
	div.rn.f64 	%fd13788, %fd13787, %fd12712;
	neg.f64 	%fd13789, %fd13788;
	fma.rn.f64 	%fd13790, %fd13788, %fd12711, %fd13699;
	fma.rn.f64 	%fd13791, %fd13788, %fd13071, %fd13700;
	fma.rn.f64 	%fd13792, %fd13788, %fd2447, %fd13701;
	fma.rn.f64 	%fd13793, %fd13788, %fd13072, %fd13702;
	fma.rn.f64 	%fd13794, %fd13788, %fd13087, %fd13753;
	fma.rn.f64 	%fd13795, %fd13788, %fd13074, %fd13707;
	fma.rn.f64 	%fd13796, %fd13788, %fd13093, %fd13783;
	fma.rn.f64 	%fd13797, %fd13788, %fd13094, %fd13784;
	fma.rn.f64 	%fd13798, %fd13788, %fd13095, %fd13785;
	fma.rn.f64 	%fd13799, %fd13788, %fd13096, %fd13786;
	neg.f64 	%fd13800, %fd13735;
	div.rn.f64 	%fd13801, %fd13800, %fd2168;
	neg.f64 	%fd13802, %fd13801;
	fma.rn.f64 	%fd13803, %fd13801, %fd13115, %fd13759;
	fma.rn.f64 	%fd13804, %fd13801, %fd2111, %fd13760;
	fma.rn.f64 	%fd13805, %fd13801, %fd13116, %fd13796;
	fma.rn.f64 	%fd13806, %fd13801, %fd13117, %fd13797;
	fma.rn.f64 	%fd13807, %fd13801, %fd13118, %fd13798;
	fma.rn.f64 	%fd13808, %fd13801, %fd13119, %fd13799;
	neg.f64 	%fd13809, %fd13803;
	div.rn.f64 	%fd13810, %fd13809, %fd2116;
	neg.f64 	%fd13811, %fd13810;
	fma.rn.f64 	%fd13812, %fd13810, %fd12729, %fd13805;
	fma.rn.f64 	%fd13813, %fd13810, %fd13169, %fd13806;
	fma.rn.f64 	%fd13814, %fd13810, %fd13161, %fd13807;
	fma.rn.f64 	%fd13815, %fd13810, %fd13170, %fd13808;
	neg.f64 	%fd13816, %fd13698;
	div.rn.f64 	%fd13817, %fd13816, %fd12742;
	neg.f64 	%fd13818, %fd13817;
	fma.rn.f64 	%fd13819, %fd13817, %fd12741, %fd13795;
	fma.rn.f64 	%fd13820, %fd13817, %fd13224, %fd13813;
	fma.rn.f64 	%fd13821, %fd13817, %fd13225, %fd13714;
	neg.f64 	%fd13822, %fd13790;
	div.rn.f64 	%fd13823, %fd13822, %fd12745;
	neg.f64 	%fd13824, %fd13823;
	fma.rn.f64 	%fd13825, %fd13823, %fd12744, %fd13819;
	fma.rn.f64 	%fd13826, %fd13823, %fd2117, %fd13820;
	fma.rn.f64 	%fd13827, %fd13823, %fd2118, %fd13821;
	neg.f64 	%fd13828, %fd13791;
	div.rn.f64 	%fd13829, %fd13828, %fd12748;
	neg.f64 	%fd13830, %fd13829;
	fma.rn.f64 	%fd13831, %fd13829, %fd13211, %fd13792;
	fma.rn.f64 	%fd13832, %fd13829, %fd2466, %fd13794;
	fma.rn.f64 	%fd13833, %fd13829, %fd13199, %fd13705;
	fma.rn.f64 	%fd13834, %fd13829, %fd2467, %fd13825;
	fma.rn.f64 	%fd13835, %fd13829, %fd13218, %fd13812;
	fma.rn.f64 	%fd13836, %fd13829, %fd13226, %fd13826;
	fma.rn.f64 	%fd13837, %fd13829, %fd13220, %fd13814;
	fma.rn.f64 	%fd13838, %fd13829, %fd13193, %fd13749;
	fma.rn.f64 	%fd13839, %fd13829, %fd13227, %fd13827;
	fma.rn.f64 	%fd13840, %fd13829, %fd2181, %fd13815;
	neg.f64 	%fd13841, %fd13831;
	div.rn.f64 	%fd13842, %fd13841, %fd12751;
	neg.f64 	%fd13843, %fd13842;
	fma.rn.f64 	%fd13844, %fd13842, %fd13237, %fd13834;
	fma.rn.f64 	%fd13845, %fd13842, %fd13228, %fd13835;
	fma.rn.f64 	%fd13846, %fd13842, %fd13238, %fd13836;
	fma.rn.f64 	%fd13847, %fd13842, %fd13230, %fd13837;
	fma.rn.f64 	%fd13848, %fd13842, %fd13239, %fd13839;
	fma.rn.f64 	%fd13849, %fd13842, %fd13232, %fd13840;
	neg.f64 	%fd13850, %fd13793;
	div.rn.f64 	%fd13851, %fd13850, %fd12754;
	neg.f64 	%fd13852, %fd13851;
	fma.rn.f64 	%fd13853, %fd13851, %fd13273, %fd13844;
	fma.rn.f64 	%fd13854, %fd13851, %fd13274, %fd13845;
	fma.rn.f64 	%fd13855, %fd13851, %fd13275, %fd13846;
	fma.rn.f64 	%fd13856, %fd13851, %fd13276, %fd13847;
	fma.rn.f64 	%fd13857, %fd13851, %fd13277, %fd13848;
	fma.rn.f64 	%fd13858, %fd13851, %fd13278, %fd13849;
	neg.f64 	%fd13859, %fd13804;
	div.rn.f64 	%fd13860, %fd13859, %fd13291;
	neg.f64 	%fd13861, %fd13860;
	fma.rn.f64 	%fd13862, %fd13860, %fd13281, %fd13833;
	fma.rn.f64 	%fd13863, %fd13860, %fd13306, %fd13853;
	fma.rn.f64 	%fd13864, %fd13860, %fd13299, %fd13854;
	fma.rn.f64 	%fd13865, %fd13860, %fd2119, %fd13855;
	fma.rn.f64 	%fd13866, %fd13860, %fd13301, %fd13856;
	fma.rn.f64 	%fd13867, %fd13860, %fd13307, %fd13857;
	fma.rn.f64 	%fd13868, %fd13860, %fd13302, %fd13858;
	neg.f64 	%fd13869, %fd13832;
	div.rn.f64 	%fd13870, %fd13869, %fd13327;
	neg.f64 	%fd13871, %fd13870;
	fma.rn.f64 	%fd13872, %fd13870, %fd13339, %fd13863;
	fma.rn.f64 	%fd13873, %fd13870, %fd13340, %fd13864;
	fma.rn.f64 	%fd13874, %fd13870, %fd2478, %fd13865;
	fma.rn.f64 	%fd13875, %fd13870, %fd13341, %fd13866;
	fma.rn.f64 	%fd13876, %fd13870, %fd13323, %fd13838;
	fma.rn.f64 	%fd13877, %fd13870, %fd2120, %fd13867;
	fma.rn.f64 	%fd13878, %fd13870, %fd13342, %fd13868;
	neg.f64 	%fd13879, %fd13862;
	div.rn.f64 	%fd13880, %fd13879, %fd2121;
	neg.f64 	%fd13881, %fd13880;
	fma.rn.f64 	%fd13882, %fd13880, %fd2123, %fd13872;
	fma.rn.f64 	%fd13883, %fd13880, %fd2124, %fd13874;
	fma.rn.f64 	%fd13884, %fd13880, %fd2122, %fd13710;
	fma.rn.f64 	%fd13885, %fd13880, %fd13364, %fd13711;
	fma.rn.f64 	%fd13886, %fd13880, %fd13350, %fd13875;
	fma.rn.f64 	%fd13887, %fd13880, %fd13368, %fd13877;
	fma.rn.f64 	%fd13888, %fd13880, %fd13357, %fd13878;
	neg.f64 	%fd13889, %fd13706;
	div.rn.f64 	%fd13890, %fd13889, %fd2199;
	neg.f64 	%fd13891, %fd13890;
	fma.rn.f64 	%fd13892, %fd13890, %fd13377, %fd13747;
	fma.rn.f64 	%fd13893, %fd13890, %fd13441, %fd13882;
	fma.rn.f64 	%fd13894, %fd13890, %fd13433, %fd13873;
	fma.rn.f64 	%fd13895, %fd13890, %fd13442, %fd13883;
	fma.rn.f64 	%fd13896, %fd13890, %fd13443, %fd13884;
	fma.rn.f64 	%fd13897, %fd13890, %fd13444, %fd13885;
	fma.rn.f64 	%fd13898, %fd13890, %fd2127, %fd13886;
	fma.rn.f64 	%fd13899, %fd13890, %fd2128, %fd13887;
	fma.rn.f64 	%fd13900, %fd13890, %fd13445, %fd13888;
	neg.f64 	%fd13901, %fd12784;
	div.rn.f64 	%fd13902, %fd13901, %fd2190;
	neg.f64 	%fd13903, %fd13902;
	fma.rn.f64 	%fd2203, %fd13902, %fd13593, %fd13892;
	fma.rn.f64 	%fd2138, %fd13902, %fd13594, %fd13893;
	fma.rn.f64 	%fd2139, %fd13902, %fd13595, %fd13894;
	fma.rn.f64 	%fd13904, %fd13902, %fd13596, %fd13895;
	fma.rn.f64 	%fd13905, %fd13902, %fd2134, %fd13896;
	fma.rn.f64 	%fd13906, %fd13902, %fd2135, %fd13897;
	fma.rn.f64 	%fd13907, %fd13902, %fd13597, %fd13898;
	fma.rn.f64 	%fd13908, %fd13902, %fd13598, %fd13899;
	fma.rn.f64 	%fd13909, %fd13902, %fd13599, %fd13900;
	st.local.v2.f64 	[%rd5+6384], {%fd13719, %fd13726};
	st.local.v2.f64 	[%rd5+6400], {%fd13734, %fd13740};
	st.local.v2.f64 	[%rd5+6416], {%fd13746, %fd13752};
	st.local.v2.f64 	[%rd5+6432], {%fd13758, %fd13767};
	st.local.v2.f64 	[%rd5+6448], {%fd13775, %fd13782};
	st.local.v2.f64 	[%rd5+6464], {%fd13789, %fd13802};
	st.local.v2.f64 	[%rd5+6480], {%fd13811, %fd13818};
	st.local.v2.f64 	[%rd5+6496], {%fd13824, %fd13830};
	st.local.v2.f64 	[%rd5+6512], {%fd13843, %fd13852};
	st.local.v2.f64 	[%rd5+6528], {%fd13861, %fd13871};
	st.local.v2.f64 	[%rd5+6544], {%fd13881, %fd13891};
	st.local.v2.f64 	[%rd5+6560], {%fd13903, %fd2203};
	st.local.v2.f64 	[%rd5+6576], {%fd2138, %fd2139};
	st.local.v2.f64 	[%rd5+6592], {%fd13904, %fd13905};
	st.local.v2.f64 	[%rd5+6608], {%fd13906, %fd13907};
	st.local.v2.f64 	[%rd5+6624], {%fd13876, %fd13908};
	ld.local.v2.f64 	{%fd13910, %fd13911}, [%rd5+6656];
	ld.local.v2.f64 	{%fd13912, %fd13913}, [%rd5+6672];
	ld.local.v2.f64 	{%fd13914, %fd13915}, [%rd5+6688];
	ld.local.v2.f64 	{%fd13916, %fd13917}, [%rd5+6704];
	ld.local.v2.f64 	{%fd13918, %fd13919}, [%rd5+6720];
	ld.local.v2.f64 	{%fd13920, %fd13921}, [%rd5+6736];
	ld.local.v2.f64 	{%fd13922, %fd13923}, [%rd5+6752];
	ld.local.v2.f64 	{%fd13924, %fd13925}, [%rd5+6784];
	ld.local.v2.f64 	{%fd13926, %fd13927}, [%rd5+6800];
	ld.local.v2.f64 	{%fd13928, %fd13929}, [%rd5+6816];
	ld.local.v2.f64 	{%fd13930, %fd2489}, [%rd5+6832];
	ld.local.v2.f64 	{%fd13931, %fd13932}, [%rd5+6848];
	ld.local.v2.f64 	{%fd13933, %fd13934}, [%rd5+6864];
	ld.local.v2.f64 	{%fd13935, %fd13936}, [%rd5+6880];
	neg.f64 	%fd13937, %fd13716;
	div.rn.f64 	%fd13938, %fd13937, %fd12653;
	neg.f64 	%fd13939, %fd13938;
	fma.rn.f64 	%fd13940, %fd13938, %fd12652, %fd13923;
	fma.rn.f64 	%fd13941, %fd13938, %fd12654, %fd13926;
	neg.f64 	%fd13942, %fd13910;
	div.rn.f64 	%fd13943, %fd13942, %fd12709;
	neg.f64 	%fd13944, %fd13943;
	fma.rn.f64 	%fd13945, %fd13943, %fd12708, %fd13911;
	fma.rn.f64 	%fd13946, %fd13943, %fd13016, %fd13913;
	fma.rn.f64 	%fd13947, %fd13943, %fd13017, %fd13914;
	fma.rn.f64 	%fd13948, %fd13943, %fd13062, %fd13915;
	fma.rn.f64 	%fd13949, %fd13943, %fd13019, %fd13916;
	fma.rn.f64 	%fd13950, %fd13943, %fd13063, %fd13918;
	fma.rn.f64 	%fd13951, %fd13943, %fd13021, %fd13919;
	fma.rn.f64 	%fd13952, %fd13943, %fd13054, %fd13920;
	fma.rn.f64 	%fd13953, %fd13943, %fd13023, %fd13922;
	fma.rn.f64 	%fd13954, %fd13943, %fd13046, %fd12787;
	fma.rn.f64 	%fd13955, %fd13943, %fd13025, %fd13924;
	fma.rn.f64 	%fd13956, %fd13943, %fd13026, %fd13925;
	fma.rn.f64 	%fd13957, %fd13943, %fd13066, %fd13941;
	fma.rn.f64 	%fd13958, %fd13943, %fd13028, %fd13927;
	fma.rn.f64 	%fd13959, %fd13943, %fd13029, %fd13929;
	fma.rn.f64 	%fd13960, %fd13943, %fd13030, %fd13930;
	fma.rn.f64 	%fd13961, %fd13943, %fd13067, %fd13931;
	fma.rn.f64 	%fd13962, %fd13943, %fd13050, %fd13932;
	fma.rn.f64 	%fd13963, %fd13943, %fd13068, %fd13933;
	fma.rn.f64 	%fd13964, %fd13943, %fd13058, %fd13934;
	neg.f64 	%fd13965, %fd13945;
	div.rn.f64 	%fd13966, %fd13965, %fd12712;
	neg.f64 	%fd13967, %fd13966;
	fma.rn.f64 	%fd13968, %fd13966, %fd12711, %fd13949;
	fma.rn.f64 	%fd13969, %fd13966, %fd13071, %fd13917;
	fma.rn.f64 	%fd13970, %fd13966, %fd2447, %fd13950;
	fma.rn.f64 	%fd13971, %fd13966, %fd13072, %fd13951;
	fma.rn.f64 	%fd13972, %fd13966, %fd13087, %fd13952;
	fma.rn.f64 	%fd13973, %fd13966, %fd13074, %fd13955;
	fma.rn.f64 	%fd13974, %fd13966, %fd13093, %fd13956;
	fma.rn.f64 	%fd13975, %fd13966, %fd13094, %fd13957;
	fma.rn.f64 	%fd13976, %fd13966, %fd13095, %fd13961;
	fma.rn.f64 	%fd13977, %fd13966, %fd13096, %fd13964;
	neg.f64 	%fd13978, %fd13912;
	div.rn.f64 	%fd13979, %fd13978, %fd12715;
	neg.f64 	%fd13980, %fd13979;
	fma.rn.f64 	%fd13981, %fd13979, %fd13657, %fd13946;
	fma.rn.f64 	%fd13982, %fd13979, %fd13658, %fd13940;
	fma.rn.f64 	%fd13983, %fd13979, %fd13661, %fd12789;
	fma.rn.f64 	%fd13984, %fd13979, %fd13662, %fd13975;
	fma.rn.f64 	%fd13985, %fd13979, %fd2136, %fd13958;
	fma.rn.f64 	%fd13986, %fd13979, %fd2137, %fd13960;
	fma.rn.f64 	%fd13987, %fd13979, %fd12716, %fd13977;
	neg.f64 	%fd13988, %fd13981;
	div.rn.f64 	%fd13989, %fd13988, %fd12718;
	neg.f64 	%fd13990, %fd13989;
	fma.rn.f64 	%fd13991, %fd13989, %fd13671, %fd13968;
	fma.rn.f64 	%fd13992, %fd13989, %fd13672, %fd13982;
	fma.rn.f64 	%fd13993, %fd13989, %fd13675, %fd13973;
	fma.rn.f64 	%fd13994, %fd13989, %fd13676, %fd13984;
	fma.rn.f64 	%fd13995, %fd13989, %fd13097, %fd13985;
	neg.f64 	%fd13996, %fd13947;
	div.rn.f64 	%fd13997, %fd13996, %fd12733;
	neg.f64 	%fd13998, %fd13997;
	fma.rn.f64 	%fd13999, %fd13997, %fd2456, %fd13993;
	fma.rn.f64 	%fd14000, %fd13997, %fd13361, %fd13994;
	fma.rn.f64 	%fd14001, %fd13997, %fd2457, %fd13995;
	fma.rn.f64 	%fd14002, %fd13997, %fd2541, %fd13959;
	neg.f64 	%fd14003, %fd13948;
	div.rn.f64 	%fd14004, %fd14003, %fd12742;
	neg.f64 	%fd14005, %fd14004;
	fma.rn.f64 	%fd14006, %fd14004, %fd12741, %fd13999;
	fma.rn.f64 	%fd14007, %fd14004, %fd13224, %fd14000;
	fma.rn.f64 	%fd14008, %fd14004, %fd13225, %fd13963;
	neg.f64 	%fd14009, %fd13991;
	div.rn.f64 	%fd14010, %fd14009, %fd12745;
	neg.f64 	%fd14011, %fd14010;
	fma.rn.f64 	%fd14012, %fd14010, %fd12744, %fd14006;
	fma.rn.f64 	%fd14013, %fd14010, %fd2117, %fd14007;
	fma.rn.f64 	%fd14014, %fd14010, %fd2118, %fd14008;
	neg.f64 	%fd14015, %fd13969;
	div.rn.f64 	%fd14016, %fd14015, %fd12748;
	neg.f64 	%fd14017, %fd14016;
	fma.rn.f64 	%fd14018, %fd14016, %fd13211, %fd13970;
	fma.rn.f64 	%fd14019, %fd14016, %fd2466, %fd13972;
	fma.rn.f64 	%fd14020, %fd14016, %fd13199, %fd13921;
	fma.rn.f64 	%fd14021, %fd14016, %fd2467, %fd14012;
	fma.rn.f64 	%fd14022, %fd14016, %fd13218, %fd13974;
	fma.rn.f64 	%fd14023, %fd14016, %fd13226, %fd14013;
	fma.rn.f64 	%fd14024, %fd14016, %fd13220, %fd13976;
	fma.rn.f64 	%fd14025, %fd14016, %fd13193, %fd13962;
	fma.rn.f64 	%fd14026, %fd14016, %fd13227, %fd14014;
	fma.rn.f64 	%fd14027, %fd14016, %fd2181, %fd13987;
	neg.f64 	%fd14028, %fd14018;
	div.rn.f64 	%fd14029, %fd14028, %fd12751;
	neg.f64 	%fd14030, %fd14029;
	fma.rn.f64 	%fd14031, %fd14029, %fd13237, %fd14021;
	fma.rn.f64 	%fd14032, %fd14029, %fd13228, %fd14022;
	fma.rn.f64 	%fd14033, %fd14029, %fd13238, %fd14023;
	fma.rn.f64 	%fd14034, %fd14029, %fd13230, %fd14024;
	fma.rn.f64 	%fd14035, %fd14029, %fd13239, %fd14026;
	fma.rn.f64 	%fd14036, %fd14029, %fd13232, %fd14027;
	neg.f64 	%fd14037, %fd13971;
	div.rn.f64 	%fd14038, %fd14037, %fd12754;
	neg.f64 	%fd14039, %fd14038;
	fma.rn.f64 	%fd14040, %fd14038, %fd13273, %fd14031;
	fma.rn.f64 	%fd14041, %fd14038, %fd13274, %fd14032;
	fma.rn.f64 	%fd14042, %fd14038, %fd13275, %fd14033;
	fma.rn.f64 	%fd14043, %fd14038, %fd13276, %fd14034;
	fma.rn.f64 	%fd14044, %fd14038, %fd13277, %fd14035;
	fma.rn.f64 	%fd14045, %fd14038, %fd13278, %fd14036;
	neg.f64 	%fd14046, %fd14019;
	div.rn.f64 	%fd14047, %fd14046, %fd13327;
	neg.f64 	%fd14048, %fd14047;
	fma.rn.f64 	%fd14049, %fd14047, %fd13339, %fd14040;
	fma.rn.f64 	%fd14050, %fd14047, %fd13340, %fd14041;
	fma.rn.f64 	%fd14051, %fd14047, %fd2478, %fd14042;
	fma.rn.f64 	%fd14052, %fd14047, %fd13341, %fd14043;
	fma.rn.f64 	%fd14053, %fd14047, %fd13323, %fd14025;
	fma.rn.f64 	%fd14054, %fd14047, %fd2120, %fd14044;
	fma.rn.f64 	%fd14055, %fd14047, %fd13342, %fd14045;
	neg.f64 	%fd14056, %fd14020;
	div.rn.f64 	%fd14057, %fd14056, %fd2121;
	neg.f64 	%fd14058, %fd14057;
	fma.rn.f64 	%fd14059, %fd14057, %fd2123, %fd14049;
	fma.rn.f64 	%fd14060, %fd14057, %fd2124, %fd14051;
	fma.rn.f64 	%fd14061, %fd14057, %fd2122, %fd14001;
	fma.rn.f64 	%fd14062, %fd14057, %fd13364, %fd14002;
	fma.rn.f64 	%fd14063, %fd14057, %fd13350, %fd14052;
	fma.rn.f64 	%fd14064, %fd14057, %fd13368, %fd14054;
	fma.rn.f64 	%fd14065, %fd14057, %fd13357, %fd14055;
	neg.f64 	%fd14066, %fd13953;
	div.rn.f64 	%fd14067, %fd14066, %fd2190;
	neg.f64 	%fd14068, %fd14067;
	fma.rn.f64 	%fd14069, %fd14067, %fd13593, %fd13954;
	fma.rn.f64 	%fd14070, %fd14067, %fd13594, %fd14059;
	fma.rn.f64 	%fd14071, %fd14067, %fd13595, %fd14050;
	fma.rn.f64 	%fd14072, %fd14067, %fd13596, %fd14060;
	fma.rn.f64 	%fd14073, %fd14067, %fd2134, %fd14061;
	fma.rn.f64 	%fd14074, %fd14067, %fd2135, %fd14062;
	fma.rn.f64 	%fd14075, %fd14067, %fd13597, %fd14063;
	fma.rn.f64 	%fd14076, %fd14067, %fd13598, %fd14064;
	fma.rn.f64 	%fd14077, %fd14067, %fd13599, %fd14065;
	neg.f64 	%fd14078, %fd13992;
	div.rn.f64 	%fd14079, %fd14078, %fd13674;
	neg.f64 	%fd14080, %fd14079;
	fma.rn.f64 	%fd14081, %fd14079, %fd13663, %fd13983;
	fma.rn.f64 	%fd14082, %fd14079, %fd13683, %fd14070;
	fma.rn.f64 	%fd14083, %fd14079, %fd2566, %fd14072;
	fma.rn.f64 	%fd14084, %fd14079, %fd13679, %fd14073;
	fma.rn.f64 	%fd14085, %fd14079, %fd2567, %fd13928;
	fma.rn.f64 	%fd2575, %fd14079, %fd13666, %fd13986;
	fma.rn.f64 	%fd14086, %fd14079, %fd13651, %fd14075;
	fma.rn.f64 	%fd14087, %fd14079, %fd13652, %fd14053;
	fma.rn.f64 	%fd14088, %fd14079, %fd13684, %fd14076;
	fma.rn.f64 	%fd14089, %fd14079, %fd13667, %fd14077;
	neg.f64 	%fd14090, %fd14069;
	div.rn.f64 	%fd14091, %fd14090, %fd2203;
	neg.f64 	%fd14092, %fd14091;
	fma.rn.f64 	%fd2572, %fd14091, %fd2138, %fd14082;
	fma.rn.f64 	%fd14093, %fd14091, %fd2139, %fd14071;
	fma.rn.f64 	%fd14094, %fd14091, %fd13904, %fd14083;
	fma.rn.f64 	%fd14095, %fd14091, %fd13905, %fd14084;
	fma.rn.f64 	%fd14096, %fd14091, %fd13906, %fd14074;
	fma.rn.f64 	%fd14097, %fd14091, %fd13907, %fd14086;
	fma.rn.f64 	%fd2490, %fd14091, %fd13876, %fd14087;
	fma.rn.f64 	%fd14098, %fd14091, %fd13908, %fd14088;
	fma.rn.f64 	%fd14099, %fd14091, %fd13909, %fd14089;
	st.local.v2.f64 	[%rd5+6640], {%fd13909, %fd13939};
	st.local.v2.f64 	[%rd5+6656], {%fd13944, %fd13967};
	st.local.v2.f64 	[%rd5+6672], {%fd13980, %fd13990};
	st.local.v2.f64 	[%rd5+6688], {%fd13998, %fd14005};
	st.local.v2.f64 	[%rd5+6704], {%fd14011, %fd14017};
	st.local.v2.f64 	[%rd5+6720], {%fd14030, %fd14039};
	st.local.v2.f64 	[%rd5+6736], {%fd14048, %fd14058};
	st.local.v2.f64 	[%rd5+6752], {%fd14068, %fd14080};
	st.local.v2.f64 	[%rd5+6768], {%fd14092, %fd14081};
	st.local.v2.f64 	[%rd5+6784], {%fd2572, %fd14093};
	st.local.v2.f64 	[%rd5+6800], {%fd14094, %fd14095};
	st.local.v2.f64 	[%rd5+6816], {%fd14085, %fd14096};
	st.local.v2.f64 	[%rd5+6832], {%fd2575, %fd2489};
	st.local.v2.f64 	[%rd5+6848], {%fd14097, %fd2490};
	st.local.v2.f64 	[%rd5+6864], {%fd14098, %fd14099};
	ld.local.v2.f64 	{%fd14100, %fd14101}, [%rd5+6896];
	ld.local.v2.f64 	{%fd14102, %fd14103}, [%rd5+6912];
	ld.local.v2.f64 	{%fd14104, %fd14105}, [%rd5+6928];
	ld.local.v2.f64 	{%fd14106, %fd14107}, [%rd5+6960];
	ld.local.v2.f64 	{%fd14108, %fd14109}, [%rd5+6976];
	ld.local.v2.f64 	{%fd14110, %fd14111}, [%rd5+6992];
	ld.local.v2.f64 	{%fd14112, %fd14113}, [%rd5+7008];
	ld.local.v2.f64 	{%fd14114, %fd14115}, [%rd5+7024];
	ld.local.v2.f64 	{%fd14116, %fd14117}, [%rd5+7040];
	ld.local.v2.f64 	{%fd14118, %fd14119}, [%rd5+7056];
	ld.local.v2.f64 	{%fd14120, %fd14121}, [%rd5+7072];
	neg.f64 	%fd14122, %fd13936;
	div.rn.f64 	%fd14123, %fd14122, %fd12733;
	neg.f64 	%fd14124, %fd14123;
	fma.rn.f64 	%fd14125, %fd14123, %fd2456, %fd14106;
	fma.rn.f64 	%fd14126, %fd14123, %fd13361, %fd14108;
	fma.rn.f64 	%fd14127, %fd14123, %fd2457, %fd14109;
	fma.rn.f64 	%fd14128, %fd14123, %fd2541, %fd14111;
	neg.f64 	%fd14129, %fd14100;
	div.rn.f64 	%fd14130, %fd14129, %fd12736;
	neg.f64 	%fd14131, %fd14130;
	fma.rn.f64 	%fd14132, %fd14130, %fd12735, %fd14107;
	ld.local.v2.f64 	{%fd2460, %fd14133}, [%rd5+4896];
	fma.rn.f64 	%fd14134, %fd14130, %fd2460, %fd14126;
	fma.rn.f64 	%fd14135, %fd14130, %fd14133, %fd14127;
	ld.local.v2.f64 	{%fd14136, %fd14137}, [%rd5+4912];
	fma.rn.f64 	%fd14138, %fd14130, %fd14136, %fd14128;
	fma.rn.f64 	%fd14139, %fd14130, %fd14137, %fd14119;
	neg.f64 	%fd14140, %fd14101;
	div.rn.f64 	%fd14141, %fd14140, %fd12760;
	neg.f64 	%fd14142, %fd14141;
	fma.rn.f64 	%fd14143, %fd14141, %fd2129, %fd14103;
	fma.rn.f64 	%fd14144, %fd14141, %fd2130, %fd12792;
	fma.rn.f64 	%fd14145, %fd14141, %fd13491, %fd14134;
	fma.rn.f64 	%fd14146, %fd14141, %fd13492, %fd14110;
	fma.rn.f64 	%fd14147, %fd14141, %fd13494, %fd14116;
	fma.rn.f64 	%fd14148, %fd14141, %fd13495, %fd14139;
	fma.rn.f64 	%fd14149, %fd14141, %fd13308, %fd14120;
	neg.f64 	%fd14150, %fd14102;
	div.rn.f64 	%fd14151, %fd14150, %fd12766;
	neg.f64 	%fd14152, %fd14151;
	ld.local.v2.f64 	{%fd14153, %fd14154}, [%rd5+5584];
	fma.rn.f64 	%fd14155, %fd14151, %fd14153, %fd14145;
	fma.rn.f64 	%fd14156, %fd14151, %fd14154, %fd14135;
	ld.local.v2.f64 	{%fd14157, %fd14158}, [%rd5+5600];
	fma.rn.f64 	%fd14159, %fd14151, %fd14157, %fd14138;
	fma.rn.f64 	%fd14160, %fd14151, %fd14158, %fd14114;
	fma.rn.f64 	%fd14161, %fd14151, %fd13343, %fd14118;
	neg.f64 	%fd14162, %fd14143;
	div.rn.f64 	%fd14163, %fd14162, %fd12772;
	neg.f64 	%fd14164, %fd14163;
	fma.rn.f64 	%fd14165, %fd14163, %fd12771, %fd14144;
	fma.rn.f64 	%fd14166, %fd14163, %fd2132, %fd14156;
	fma.rn.f64 	%fd14167, %fd14163, %fd13503, %fd14146;
	fma.rn.f64 	%fd14168, %fd14163, %fd13505, %fd14113;
	fma.rn.f64 	%fd14169, %fd14163, %fd13506, %fd14147;
	fma.rn.f64 	%fd14170, %fd14163, %fd13509, %fd14117;
	fma.rn.f64 	%fd14171, %fd14163, %fd13510, %fd14149;
	neg.f64 	%fd14172, %fd14104;
	div.rn.f64 	%fd14173, %fd14172, %fd13466;
	neg.f64 	%fd14174, %fd14173;
	fma.rn.f64 	%fd2206, %fd14173, %fd13502, %fd14165;
	fma.rn.f64 	%fd14175, %fd14173, %fd13449, %fd14132;
	fma.rn.f64 	%fd14176, %fd14173, %fd2131, %fd14155;
	fma.rn.f64 	%fd14177, %fd14173, %fd2133, %fd14166;
	fma.rn.f64 	%fd14178, %fd14173, %fd13504, %fd14167;
	fma.rn.f64 	%fd14179, %fd14173, %fd13480, %fd14159;
	fma.rn.f64 	%fd14180, %fd14173, %fd13507, %fd14168;
	fma.rn.f64 	%fd2140, %fd14173, %fd13481, %fd14160;
	fma.rn.f64 	%fd2141, %fd14173, %fd13508, %fd14169;
	fma.rn.f64 	%fd14181, %fd14173, %fd13511, %fd14170;
	fma.rn.f64 	%fd14182, %fd14173, %fd13497, %fd14148;
	fma.rn.f64 	%fd2221, %fd14173, %fd2561, %fd14171;
	neg.f64 	%fd14183, %fd14105;
	div.rn.f64 	%fd14184, %fd14183, %fd2190;
	neg.f64 	%fd14185, %fd14184;
	fma.rn.f64 	%fd14186, %fd14184, %fd13593, %fd12790;
	fma.rn.f64 	%fd14187, %fd14184, %fd13594, %fd14125;
	fma.rn.f64 	%fd14188, %fd14184, %fd13595, %fd14175;
	fma.rn.f64 	%fd14189, %fd14184, %fd13596, %fd14176;
	fma.rn.f64 	%fd14190, %fd14184, %fd2134, %fd14177;
	fma.rn.f64 	%fd14191, %fd14184, %fd2135, %fd14179;
	fma.rn.f64 	%fd14192, %fd14184, %fd13597, %fd14115;
	fma.rn.f64 	%fd14193, %fd14184, %fd13598, %fd14161;
	fma.rn.f64 	%fd14194, %fd14184, %fd13599, %fd14182;
	neg.f64 	%fd14195, %fd14186;
	div.rn.f64 	%fd14196, %fd14195, %fd2203;
	neg.f64 	%fd14197, %fd14196;
	fma.rn.f64 	%fd2142, %fd14196, %fd2138, %fd14187;
	fma.rn.f64 	%fd2143, %fd14196, %fd2139, %fd14188;
	fma.rn.f64 	%fd14198, %fd14196, %fd13904, %fd14189;
	fma.rn.f64 	%fd14199, %fd14196, %fd13905, %fd14190;
	fma.rn.f64 	%fd14200, %fd14196, %fd13906, %fd14191;
	fma.rn.f64 	%fd2144, %fd14196, %fd13907, %fd14192;
	fma.rn.f64 	%fd2145, %fd14196, %fd13876, %fd14181;
	fma.rn.f64 	%fd14201, %fd14196, %fd13908, %fd14193;
	fma.rn.f64 	%fd14202, %fd14196, %fd13909, %fd14194;
	st.local.v2.f64 	[%rd5+6880], {%fd13935, %fd14124};
	st.local.v2.f64 	[%rd5+6896], {%fd14131, %fd14142};
	st.local.v2.f64 	[%rd5+6912], {%fd14152, %fd14164};
	st.local.v2.f64 	[%rd5+6928], {%fd14174, %fd14185};
	st.local.v2.f64 	[%rd5+6944], {%fd14197, %fd2206};
	st.local.v2.f64 	[%rd5+6960], {%fd2142, %fd2143};
	st.local.v2.f64 	[%rd5+6976], {%fd14198, %fd14199};
	st.local.v2.f64 	[%rd5+6992], {%fd14178, %fd14200};
	st.local.f64 	[%rd5+7016], %fd14180;
	st.local.v2.f64 	[%rd5+7024], {%fd2140, %fd2144};
	st.local.v2.f64 	[%rd5+7040], {%fd2141, %fd2145};
	st.local.v2.f64 	[%rd5+7056], {%fd14201, %fd14202};
	ld.local.v2.f64 	{%fd14203, %fd14204}, [%rd5+7088];
	ld.local.v2.f64 	{%fd14205, %fd14206}, [%rd5+7104];
	ld.local.v2.f64 	{%fd14207, %fd14208}, [%rd5+7120];
	ld.local.v2.f64 	{%fd14209, %fd14210}, [%rd5+7136];
	ld.local.v2.f64 	{%fd14211, %fd14212}, [%rd5+7152];
	ld.local.v2.f64 	{%fd14213, %fd14214}, [%rd5+7184];
	ld.local.v2.f64 	{%fd14215, %fd14216}, [%rd5+7200];
	ld.local.v2.f64 	{%fd14217, %fd14218}, [%rd5+7216];
	ld.local.v2.f64 	{%fd14219, %fd14220}, [%rd5+7232];
	ld.local.v2.f64 	{%fd14221, %fd14222}, [%rd5+7248];
	ld.local.v2.f64 	{%fd14223, %fd14224}, [%rd5+7264];
	neg.f64 	%fd14225, %fd14121;
	div.rn.f64 	%fd14226, %fd14225, %fd12669;
	neg.f64 	%fd14227, %fd14226;
	ld.local.v2.f64 	{%fd2423, %fd14228}, [%rd5+3248];
	fma.rn.f64 	%fd14229, %fd14226, %fd2423, %fd14209;
	fma.rn.f64 	%fd14230, %fd14226, %fd14228, %fd12795;
	ld.local.v2.f64 	{%fd14231, %fd14232}, [%rd5+3264];
	fma.rn.f64 	%fd14233, %fd14226, %fd14231, %fd14213;
	fma.rn.f64 	%fd14234, %fd14226, %fd14232, %fd14214;
	ld.local.v2.f64 	{%fd2426, %fd14235}, [%rd5+3280];
	fma.rn.f64 	%fd14236, %fd14226, %fd2426, %fd14216;
	fma.rn.f64 	%fd14237, %fd14226, %fd14235, %fd14222;
	neg.f64 	%fd14238, %fd14203;
	div.rn.f64 	%fd14239, %fd14238, %fd12678;
	neg.f64 	%fd14240, %fd14239;
	fma.rn.f64 	%fd14241, %fd14239, %fd12920, %fd14204;
	fma.rn.f64 	%fd14242, %fd14239, %fd12921, %fd14230;
	fma.rn.f64 	%fd14243, %fd14239, %fd12924, %fd14221;
	fma.rn.f64 	%fd14244, %fd14239, %fd12925, %fd14223;
	neg.f64 	%fd14245, %fd14241;
	div.rn.f64 	%fd14246, %fd14245, %fd2193;
	neg.f64 	%fd14247, %fd14246;
	fma.rn.f64 	%fd14248, %fd14246, %fd12968, %fd14242;
	fma.rn.f64 	%fd14249, %fd14246, %fd12964, %fd14233;
	fma.rn.f64 	%fd14250, %fd14246, %fd12957, %fd14220;
	fma.rn.f64 	%fd14251, %fd14246, %fd12969, %fd14243;
	fma.rn.f64 	%fd14252, %fd14246, %fd12970, %fd14244;
	neg.f64 	%fd14253, %fd14205;
	div.rn.f64 	%fd14254, %fd14253, %fd12733;
	neg.f64 	%fd14255, %fd14254;
	fma.rn.f64 	%fd14256, %fd14254, %fd2456, %fd14248;
	fma.rn.f64 	%fd14257, %fd14254, %fd13361, %fd14249;
	fma.rn.f64 	%fd14258, %fd14254, %fd2457, %fd14234;
	fma.rn.f64 	%fd14259, %fd14254, %fd2541, %fd14236;
	neg.f64 	%fd14260, %fd14206;
	div.rn.f64 	%fd14261, %fd14260, %fd12742;
	neg.f64 	%fd14262, %fd14261;
	fma.rn.f64 	%fd14263, %fd14261, %fd12741, %fd14256;
	fma.rn.f64 	%fd14264, %fd14261, %fd13224, %fd14257;
	fma.rn.f64 	%fd14265, %fd14261, %fd13225, %fd14237;
	neg.f64 	%fd14266, %fd14207;
	div.rn.f64 	%fd14267, %fd14266, %fd12745;
	neg.f64 	%fd14268, %fd14267;
	fma.rn.f64 	%fd14269, %fd14267, %fd12744, %fd14263;
	fma.rn.f64 	%fd14270, %fd14267, %fd2117, %fd14264;
	fma.rn.f64 	%fd14271, %fd14267, %fd2118, %fd14265;
	neg.f64 	%fd14272, %fd14208;
	div.rn.f64 	%fd14273, %fd14272, %fd12754;
	neg.f64 	%fd14274, %fd14273;
	fma.rn.f64 	%fd14275, %fd14273, %fd13273, %fd14269;
	fma.rn.f64 	%fd14276, %fd14273, %fd13274, %fd12794;
	fma.rn.f64 	%fd14277, %fd14273, %fd13275, %fd14270;
	fma.rn.f64 	%fd14278, %fd14273, %fd13276, %fd14250;
	fma.rn.f64 	%fd14279, %fd14273, %fd13277, %fd14271;
	fma.rn.f64 	%fd14280, %fd14273, %fd13278, %fd14252;
	neg.f64 	%fd14281, %fd14229;
	div.rn.f64 	%fd14282, %fd14281, %fd12766;
	neg.f64 	%fd14283, %fd14282;
	fma.rn.f64 	%fd14284, %fd14282, %fd14153, %fd14277;
	fma.rn.f64 	%fd14285, %fd14282, %fd14154, %fd14258;
	fma.rn.f64 	%fd14286, %fd14282, %fd14157, %fd14259;
	fma.rn.f64 	%fd2146, %fd14282, %fd14158, %fd14219;
	fma.rn.f64 	%fd14287, %fd14282, %fd13343, %fd14279;
	neg.f64 	%fd14288, %fd14210;
	div.rn.f64 	%fd14289, %fd14288, %fd13674;
	neg.f64 	%fd14290, %fd14289;
	fma.rn.f64 	%fd14291, %fd14289, %fd13663, %fd14212;
	fma.rn.f64 	%fd14292, %fd14289, %fd13683, %fd14275;
	fma.rn.f64 	%fd14293, %fd14289, %fd2566, %fd14284;
	fma.rn.f64 	%fd14294, %fd14289, %fd13679, %fd14285;
	fma.rn.f64 	%fd14295, %fd14289, %fd2567, %fd14215;
	fma.rn.f64 	%fd14296, %fd14289, %fd13666, %fd14217;
	fma.rn.f64 	%fd14297, %fd14289, %fd13651, %fd14278;
	fma.rn.f64 	%fd14298, %fd14289, %fd13652, %fd14251;
	fma.rn.f64 	%fd14299, %fd14289, %fd13684, %fd14287;
	fma.rn.f64 	%fd14300, %fd14289, %fd13667, %fd14280;
	neg.f64 	%fd14301, %fd14211;
	div.rn.f64 	%fd14302, %fd14301, %fd2203;
	neg.f64 	%fd14303, %fd14302;
	fma.rn.f64 	%fd14304, %fd14302, %fd2138, %fd14292;
	fma.rn.f64 	%fd14305, %fd14302, %fd2139, %fd14276;
	fma.rn.f64 	%fd14306, %fd14302, %fd13904, %fd14293;
	fma.rn.f64 	%fd14307, %fd14302, %fd13905, %fd14294;
	fma.rn.f64 	%fd14308, %fd14302, %fd13906, %fd14286;
	fma.rn.f64 	%fd14309, %fd14302, %fd13907, %fd14297;
	fma.rn.f64 	%fd14310, %fd14302, %fd13876, %fd14298;
	fma.rn.f64 	%fd14311, %fd14302, %fd13908, %fd14299;
	fma.rn.f64 	%fd14312, %fd14302, %fd13909, %fd14300;
	neg.f64 	%fd14313, %fd14291;
	div.rn.f64 	%fd14314, %fd14313, %fd14081;
	neg.f64 	%fd14315, %fd14314;
	fma.rn.f64 	%fd14316, %fd14314, %fd2572, %fd14304;
	fma.rn.f64 	%fd14317, %fd14314, %fd14093, %fd14305;
	fma.rn.f64 	%fd2147, %fd14314, %fd14094, %fd14306;
	fma.rn.f64 	%fd2148, %fd14314, %fd14095, %fd14307;
	fma.rn.f64 	%fd14318, %fd14314, %fd14085, %fd14295;
	fma.rn.f64 	%fd14319, %fd14314, %fd14096, %fd14308;
	fma.rn.f64 	%fd14320, %fd14314, %fd2575, %fd14296;
	fma.rn.f64 	%fd14321, %fd14314, %fd2489, %fd14218;
	fma.rn.f64 	%fd2149, %fd14314, %fd14097, %fd14309;
	fma.rn.f64 	%fd2150, %fd14314, %fd2490, %fd14310;
	fma.rn.f64 	%fd2151, %fd14314, %fd14098, %fd14311;
	fma.rn.f64 	%fd14322, %fd14314, %fd14099, %fd14312;
	fma.rn.f64 	%fd14323, %fd14314, %fd13935, %fd14224;
	st.local.v2.f64 	[%rd5+7072], {%fd2221, %fd14227};
	st.local.v2.f64 	[%rd5+7088], {%fd14240, %fd14247};
	st.local.v2.f64 	[%rd5+7104], {%fd14255, %fd14262};
	st.local.v2.f64 	[%rd5+7120], {%fd14268, %fd14274};
	st.local.v2.f64 	[%rd5+7136], {%fd14283, %fd14290};
	st.local.v2.f64 	[%rd5+7152], {%fd14303, %fd14315};
	st.local.v2.f64 	[%rd5+7168], {%fd14316, %fd14317};
	st.local.v2.f64 	[%rd5+7184], {%fd2147, %fd2148};
	st.local.v2.f64 	[%rd5+7200], {%fd14318, %fd14319};
	st.local.v2.f64 	[%rd5+7216], {%fd14320, %fd14321};
	st.local.v2.f64 	[%rd5+7232], {%fd2146, %fd2149};
	st.local.v2.f64 	[%rd5+7248], {%fd2150, %fd2151};
	st.local.v2.f64 	[%rd5+7264], {%fd14322, %fd14323};
	ld.local.v2.f64 	{%fd14324, %fd14325}, [%rd5+7280];
	ld.local.v2.f64 	{%fd14326, %fd14327}, [%rd5+7296];
	ld.local.v2.f64 	{%fd14328, %fd14329}, [%rd5+7312];
	ld.local.v2.f64 	{%fd14330, %fd14331}, [%rd5+7328];
	ld.local.v2.f64 	{%fd14332, %fd14333}, [%rd5+7344];
	ld.local.v2.f64 	{%fd14334, %fd14335}, [%rd5+7360];
	ld.local.v2.f64 	{%fd14336, %fd14337}, [%rd5+7376];
	ld.local.v2.f64 	{%fd14338, %fd14339}, [%rd5+7392];
	ld.local.v2.f64 	{%fd14340, %fd14341}, [%rd5+7408];
	ld.local.v2.f64 	{%fd14342, %fd14343}, [%rd5+7424];
	ld.local.v2.f64 	{%fd14344, %fd14345}, [%rd5+7440];
	ld.local.v2.f64 	{%fd14346, %fd14347}, [%rd5+7456];
	ld.local.v2.f64 	{%fd14348, %fd14349}, [%rd5+7488];
	ld.local.v2.f64 	{%fd14350, %fd14351}, [%rd5+7504];
	ld.local.v2.f64 	{%fd14352, %fd14353}, [%rd5+7520];
	ld.local.v2.f64 	{%fd14354, %fd14355}, [%rd5+7536];
	ld.local.v2.f64 	{%fd14356, %fd14357}, [%rd5+7552];
	ld.local.v2.f64 	{%fd14358, %fd14359}, [%rd5+7568];
	div.rn.f64 	%fd14360, %fd14324, %fd12475;
	neg.f64 	%fd14361, %fd14325;
	div.rn.f64 	%fd14362, %fd14361, %fd12592;
	neg.f64 	%fd14363, %fd14362;
	fma.rn.f64 	%fd14364, %fd14362, %fd12591, %fd12797;
	neg.f64 	%fd14365, %fd14326;
	div.rn.f64 	%fd14366, %fd14365, %fd12619;
	neg.f64 	%fd14367, %fd14366;
	fma.rn.f64 	%fd14368, %fd14366, %fd13727, %fd14345;
	fma.rn.f64 	%fd14369, %fd14366, %fd13728, %fd14364;
	fma.rn.f64 	%fd14370, %fd14366, %fd12620, %fd14358;
	neg.f64 	%fd14371, %fd14327;
	div.rn.f64 	%fd14372, %fd14371, %fd12625;
	neg.f64 	%fd14373, %fd14372;
	ld.local.v2.f64 	{%fd14374, %fd14375}, [%rd5+2656];
	fma.rn.f64 	%fd14376, %fd14372, %fd14374, %fd14341;
	fma.rn.f64 	%fd14377, %fd14372, %fd14375, %fd14369;
	fma.rn.f64 	%fd14378, %fd14372, %fd12626, %fd14353;
	neg.f64 	%fd14379, %fd14328;
	div.rn.f64 	%fd14380, %fd14379, %fd12650;
	neg.f64 	%fd14381, %fd14380;
	fma.rn.f64 	%fd14382, %fd14380, %fd12649, %fd14342;
	ld.local.v2.f64 	{%fd14383, %fd14384}, [%rd5+2960];
	fma.rn.f64 	%fd14385, %fd14380, %fd14383, %fd14368;
	fma.rn.f64 	%fd14386, %fd14380, %fd14384, %fd12798;
	ld.local.v2.f64 	{%fd14387, %fd14388}, [%rd5+2976];
	fma.rn.f64 	%fd14389, %fd14380, %fd14387, %fd14377;
	fma.rn.f64 	%fd14390, %fd14380, %fd14388, %fd14370;
	neg.f64 	%fd14391, %fd14329;
	div.rn.f64 	%fd14392, %fd14391, %fd12653;
	neg.f64 	%fd14393, %fd14392;
	fma.rn.f64 	%fd14394, %fd14392, %fd12652, %fd14344;
	fma.rn.f64 	%fd14395, %fd14392, %fd12654, %fd14389;
	neg.f64 	%fd14396, %fd14330;
	div.rn.f64 	%fd14397, %fd14396, %fd12669;
	neg.f64 	%fd14398, %fd14397;
	fma.rn.f64 	%fd14399, %fd14397, %fd2423, %fd14376;
	fma.rn.f64 	%fd14400, %fd14397, %fd14228, %fd14347;
	fma.rn.f64 	%fd14401, %fd14397, %fd14231, %fd14395;
	fma.rn.f64 	%fd14402, %fd14397, %fd14232, %fd14348;
	fma.rn.f64 	%fd14403, %fd14397, %fd2426, %fd14350;
	fma.rn.f64 	%fd14404, %fd14397, %fd14235, %fd14357;
	neg.f64 	%fd14405, %fd14331;
	div.rn.f64 	%fd14406, %fd14405, %fd12684;
	neg.f64 	%fd14407, %fd14406;
	fma.rn.f64 	%fd14408, %fd14406, %fd12903, %fd14332;
	fma.rn.f64 	%fd14409, %fd14406, %fd12886, %fd14386;
	fma.rn.f64 	%fd14410, %fd14406, %fd12904, %fd14401;
	fma.rn.f64 	%fd14411, %fd14406, %fd12897, %fd14354;
	fma.rn.f64 	%fd14412, %fd14406, %fd12905, %fd14390;
	neg.f64 	%fd14413, %fd14408;
	div.rn.f64 	%fd14414, %fd14413, %fd12982;
	neg.f64 	%fd14415, %fd14414;
	fma.rn.f64 	%fd14416, %fd14414, %fd12971, %fd14409;
	fma.rn.f64 	%fd14417, %fd14414, %fd2107, %fd14410;
	fma.rn.f64 	%fd14418, %fd14414, %fd12973, %fd14411;
	fma.rn.f64 	%fd14419, %fd14414, %fd12983, %fd14412;
	neg.f64 	%fd14420, %fd14333;
	div.rn.f64 	%fd14421, %fd14420, %fd12993;
	neg.f64 	%fd14422, %fd14421;
	fma.rn.f64 	%fd14423, %fd14421, %fd2108, %fd14416;
	fma.rn.f64 	%fd14424, %fd14421, %fd13009, %fd14417;
	fma.rn.f64 	%fd14425, %fd14421, %fd13010, %fd14418;
	fma.rn.f64 	%fd14426, %fd14421, %fd13011, %fd14419;
	neg.f64 	%fd14427, %fd14334;
	div.rn.f64 	%fd14428, %fd14427, %fd12718;
	neg.f64 	%fd14429, %fd14428;
	fma.rn.f64 	%fd14430, %fd14428, %fd13671, %fd14338;
	fma.rn.f64 	%fd14431, %fd14428, %fd13672, %fd14394;
	fma.rn.f64 	%fd14432, %fd14428, %fd13675, %fd14400;
	fma.rn.f64 	%fd14433, %fd14428, %fd13676, %fd14424;
	fma.rn.f64 	%fd14434, %fd14428, %fd13097, %fd14402;
	neg.f64 	%fd14435, %fd14335;
	div.rn.f64 	%fd14436, %fd14435, %fd2116;
	neg.f64 	%fd14437, %fd14436;
	fma.rn.f64 	%fd14438, %fd14436, %fd12729, %fd14423;
	fma.rn.f64 	%fd14439, %fd14436, %fd13169, %fd14433;
	fma.rn.f64 	%fd14440, %fd14436, %fd13161, %fd14425;
	fma.rn.f64 	%fd14441, %fd14436, %fd13170, %fd14426;
	neg.f64 	%fd14442, %fd14336;
	div.rn.f64 	%fd14443, %fd14442, %fd12736;
	neg.f64 	%fd14444, %fd14443;
	fma.rn.f64 	%fd14445, %fd14443, %fd12735, %fd14438;
	fma.rn.f64 	%fd14446, %fd14443, %fd2460, %fd14439;
	fma.rn.f64 	%fd14447, %fd14443, %fd14133, %fd14434;
	fma.rn.f64 	%fd14448, %fd14443, %fd14136, %fd14403;
	fma.rn.f64 	%fd14449, %fd14443, %fd14137, %fd14441;
	neg.f64 	%fd14450, %fd14337;
	div.rn.f64 	%fd14451, %fd14450, %fd12742;
	neg.f64 	%fd14452, %fd14451;
	fma.rn.f64 	%fd14453, %fd14451, %fd12741, %fd14432;
	fma.rn.f64 	%fd14454, %fd14451, %fd13224, %fd14446;
	fma.rn.f64 	%fd14455, %fd14451, %fd13225, %fd14404;
	neg.f64 	%fd14456, %fd14430;
	div.rn.f64 	%fd14457, %fd14456, %fd12745;
	neg.f64 	%fd14458, %fd14457;
	fma.rn.f64 	%fd14459, %fd14457, %fd12744, %fd14453;
	fma.rn.f64 	%fd14460, %fd14457, %fd2117, %fd14454;
	fma.rn.f64 	%fd14461, %fd14457, %fd2118, %fd14455;
	neg.f64 	%fd14462, %fd14339;
	div.rn.f64 	%fd14463, %fd14462, %fd12751;
	neg.f64 	%fd14464, %fd14463;
	fma.rn.f64 	%fd14465, %fd14463, %fd13237, %fd14459;
	fma.rn.f64 	%fd14466, %fd14463, %fd13228, %fd14445;
	fma.rn.f64 	%fd14467, %fd14463, %fd13238, %fd14460;
	fma.rn.f64 	%fd14468, %fd14463, %fd13230, %fd14440;
	fma.rn.f64 	%fd14469, %fd14463, %fd13239, %fd14461;
	fma.rn.f64 	%fd14470, %fd14463, %fd13232, %fd14449;
	neg.f64 	%fd14471, %fd14340;
	div.rn.f64 	%fd14472, %fd14471, %fd13327;
	neg.f64 	%fd14473, %fd14472;
	fma.rn.f64 	%fd14474, %fd14472, %fd13339, %fd14465;
	fma.rn.f64 	%fd14475, %fd14472, %fd13340, %fd14466;
	fma.rn.f64 	%fd14476, %fd14472, %fd2478, %fd14467;
	fma.rn.f64 	%fd14477, %fd14472, %fd13341, %fd14468;
	fma.rn.f64 	%fd14478, %fd14472, %fd13323, %fd14356;
	fma.rn.f64 	%fd14479, %fd14472, %fd2120, %fd14469;
	fma.rn.f64 	%fd14480, %fd14472, %fd13342, %fd14470;
	neg.f64 	%fd14481, %fd14399;
	div.rn.f64 	%fd14482, %fd14481, %fd12766;
	neg.f64 	%fd14483, %fd14482;
	fma.rn.f64 	%fd14484, %fd14482, %fd14153, %fd14476;
	fma.rn.f64 	%fd14485, %fd14482, %fd14154, %fd14447;
	fma.rn.f64 	%fd14486, %fd14482, %fd14157, %fd14448;
	fma.rn.f64 	%fd14487, %fd14482, %fd14158, %fd14378;
	fma.rn.f64 	%fd14488, %fd14482, %fd13343, %fd14479;
	neg.f64 	%fd14489, %fd14382;
	div.rn.f64 	%fd14490, %fd14489, %fd2199;
	neg.f64 	%fd14491, %fd14490;
	fma.rn.f64 	%fd14492, %fd14490, %fd13377, %fd14385;
	fma.rn.f64 	%fd14493, %fd14490, %fd13441, %fd14474;
	fma.rn.f64 	%fd14494, %fd14490, %fd13433, %fd14475;
	fma.rn.f64 	%fd14495, %fd14490, %fd13442, %fd14484;
	fma.rn.f64 	%fd14496, %fd14490, %fd13443, %fd14485;
	fma.rn.f64 	%fd14497, %fd14490, %fd13444, %fd14486;
	fma.rn.f64 	%fd14498, %fd14490, %fd2127, %fd14477;
	fma.rn.f64 	%fd14499, %fd14490, %fd2128, %fd14488;
	fma.rn.f64 	%fd14500, %fd14490, %fd13445, %fd14480;
	neg.f64 	%fd14501, %fd14343;
	div.rn.f64 	%fd14502, %fd14501, %fd2190;
	neg.f64 	%fd14503, %fd14502;
	fma.rn.f64 	%fd14504, %fd14502, %fd13593, %fd14492;
	fma.rn.f64 	%fd14505, %fd14502, %fd13594, %fd14493;
	fma.rn.f64 	%fd14506, %fd14502, %fd13595, %fd14494;
	fma.rn.f64 	%fd14507, %fd14502, %fd13596, %fd14495;
	fma.rn.f64 	%fd14508, %fd14502, %fd2134, %fd14496;
	fma.rn.f64 	%fd14509, %fd14502, %fd2135, %fd14497;
	fma.rn.f64 	%fd14510, %fd14502, %fd13597, %fd14498;
	fma.rn.f64 	%fd14511, %fd14502, %fd13598, %fd14499;
	fma.rn.f64 	%fd14512, %fd14502, %fd13599, %fd14500;
	neg.f64 	%fd14513, %fd14431;
	div.rn.f64 	%fd14514, %fd14513, %fd13674;
	neg.f64 	%fd14515, %fd14514;
	fma.rn.f64 	%fd14516, %fd14514, %fd13663, %fd14346;
	fma.rn.f64 	%fd14517, %fd14514, %fd13683, %fd14505;
	fma.rn.f64 	%fd14518, %fd14514, %fd2566, %fd14507;
	fma.rn.f64 	%fd14519, %fd14514, %fd13679, %fd14508;
	fma.rn.f64 	%fd14520, %fd14514, %fd2567, %fd14349;
	fma.rn.f64 	%fd14521, %fd14514, %fd13666, %fd14351;
	fma.rn.f64 	%fd14522, %fd14514, %fd13651, %fd14510;
	fma.rn.f64 	%fd14523, %fd14514, %fd13652, %fd14478;
	fma.rn.f64 	%fd14524, %fd14514, %fd13684, %fd14511;
	fma.rn.f64 	%fd14525, %fd14514, %fd13667, %fd14512;
	neg.f64 	%fd14526, %fd14504;
	div.rn.f64 	%fd14527, %fd14526, %fd2203;
	neg.f64 	%fd14528, %fd14527;
	fma.rn.f64 	%fd14529, %fd14527, %fd2138, %fd14517;
	fma.rn.f64 	%fd14530, %fd14527, %fd2139, %fd14506;
	fma.rn.f64 	%fd14531, %fd14527, %fd13904, %fd14518;
	fma.rn.f64 	%fd14532, %fd14527, %fd13905, %fd14519;
	fma.rn.f64 	%fd14533, %fd14527, %fd13906, %fd14509;
	fma.rn.f64 	%fd14534, %fd14527, %fd13907, %fd14522;
	fma.rn.f64 	%fd14535, %fd14527, %fd13876, %fd14523;
	fma.rn.f64 	%fd14536, %fd14527, %fd13908, %fd14524;
	fma.rn.f64 	%fd14537, %fd14527, %fd13909, %fd14525;
	neg.f64 	%fd14538, %fd14516;
	div.rn.f64 	%fd14539, %fd14538, %fd14081;
	neg.f64 	%fd14540, %fd14539;
	fma.rn.f64 	%fd14541, %fd14539, %fd2572, %fd14529;
	fma.rn.f64 	%fd14542, %fd14539, %fd14093, %fd14530;
	fma.rn.f64 	%fd14543, %fd14539, %fd14094, %fd14531;
	fma.rn.f64 	%fd14544, %fd14539, %fd14095, %fd14532;
	fma.rn.f64 	%fd14545, %fd14539, %fd14085, %fd14520;
	fma.rn.f64 	%fd14546, %fd14539, %fd14096, %fd14533;
	fma.rn.f64 	%fd14547, %fd14539, %fd2575, %fd14521;
	fma.rn.f64 	%fd14548, %fd14539, %fd2489, %fd14352;
	fma.rn.f64 	%fd14549, %fd14539, %fd14097, %fd14534;
	fma.rn.f64 	%fd14550, %fd14539, %fd2490, %fd14535;
	fma.rn.f64 	%fd14551, %fd14539, %fd14098, %fd14536;
	fma.rn.f64 	%fd14552, %fd14539, %fd14099, %fd14537;
	fma.rn.f64 	%fd14553, %fd14539, %fd13935, %fd14359;
	neg.f64 	%fd14554, %fd14541;
	div.rn.f64 	%fd14555, %fd14554, %fd14316;
	neg.f64 	%fd14556, %fd14555;
	fma.rn.f64 	%fd14557, %fd14555, %fd14317, %fd14542;
	fma.rn.f64 	%fd14558, %fd14555, %fd2147, %fd14543;
	fma.rn.f64 	%fd14559, %fd14555, %fd2148, %fd14544;
	fma.rn.f64 	%fd14560, %fd14555, %fd14318, %fd14545;
	fma.rn.f64 	%fd2152, %fd14555, %fd14319, %fd14546;
	fma.rn.f64 	%fd2153, %fd14555, %fd14320, %fd14547;
	fma.rn.f64 	%fd2154, %fd14555, %fd14321, %fd14548;
	fma.rn.f64 	%fd2155, %fd14555, %fd2146, %fd14487;
	fma.rn.f64 	%fd14561, %fd14555, %fd2149, %fd14549;
	fma.rn.f64 	%fd14562, %fd14555, %fd2150, %fd14550;
	fma.rn.f64 	%fd14563, %fd14555, %fd2151, %fd14551;
	fma.rn.f64 	%fd14564, %fd14555, %fd14322, %fd14552;
	fma.rn.f64 	%fd14565, %fd14555, %fd14323, %fd14553;
	st.local.v2.f64 	[%rd5+7280], {%fd14360, %fd14363};
	st.local.v2.f64 	[%rd5+7296], {%fd14367, %fd14373};
	st.local.v2.f64 	[%rd5+7312], {%fd14381, %fd14393};
	st.local.v2.f64 	[%rd5+7328], {%fd14398, %fd14407};
	st.local.v2.f64 	[%rd5+7344], {%fd14415, %fd14422};
	st.local.v2.f64 	[%rd5+7360], {%fd14429, %fd14437};
	st.local.v2.f64 	[%rd5+7376], {%fd14444, %fd14452};
	st.local.v2.f64 	[%rd5+7392], {%fd14458, %fd14464};
	st.local.v2.f64 	[%rd5+7408], {%fd14473, %fd14483};
	st.local.v2.f64 	[%rd5+7424], {%fd14491, %fd14503};
	st.local.v2.f64 	[%rd5+7440], {%fd14515, %fd14528};
	st.local.v2.f64 	[%rd5+7456], {%fd14540, %fd14556};
	st.local.v2.f64 	[%rd5+7472], {%fd14557, %fd14558};
	st.local.v2.f64 	[%rd5+7488], {%fd14559, %fd14560};
	st.local.v2.f64 	[%rd5+7504], {%fd2152, %fd2153};
	st.local.v2.f64 	[%rd5+7520], {%fd2154, %fd2155};
	st.local.f64 	[%rd5+7536], %fd14561;
	st.local.v2.f64 	[%rd5+7552], {%fd14562, %fd14563};
	st.local.v2.f64 	[%rd5+7568], {%fd14564, %fd14565};
	ld.local.v2.f64 	{%fd14566, %fd14567}, [%rd5+7584];
	ld.local.v2.f64 	{%fd14568, %fd14569}, [%rd5+7600];
	ld.local.v2.f64 	{%fd14570, %fd14571}, [%rd5+7616];
	ld.local.v2.f64 	{%fd14572, %fd14573}, [%rd5+7632];
	ld.local.v2.f64 	{%fd14574, %fd14575}, [%rd5+7648];
	ld.local.v2.f64 	{%fd14576, %fd14577}, [%rd5+7664];
	ld.local.v2.f64 	{%fd14578, %fd14579}, [%rd5+7680];
	ld.local.v2.f64 	{%fd14580, %fd14581}, [%rd5+7696];
	ld.local.v2.f64 	{%fd14582, %fd14583}, [%rd5+7712];
	ld.local.v2.f64 	{%fd14584, %fd14585}, [%rd5+7728];
	ld.local.v2.f64 	{%fd14586, %fd14587}, [%rd5+7744];
	ld.local.v2.f64 	{%fd14588, %fd14589}, [%rd5+7760];
	ld.local.v2.f64 	{%fd14590, %fd14591}, [%rd5+7776];
	ld.local.v2.f64 	{%fd14592, %fd14593}, [%rd5+7792];
	ld.local.v2.f64 	{%fd14594, %fd14595}, [%rd5+7808];
	ld.local.v2.f64 	{%fd14596, %fd14597}, [%rd5+7824];
	ld.local.v2.f64 	{%fd14598, %fd14599}, [%rd5+7840];
	ld.local.v2.f64 	{%fd14600, %fd14601}, [%rd5+7856];
	ld.local.v2.f64 	{%fd14602, %fd14603}, [%rd5+7872];
	ld.local.v2.f64 	{%fd14604, %fd14605}, [%rd5+7888];
	ld.local.v2.f64 	{%fd14606, %fd14607}, [%rd5+7904];
	ld.local.v2.f64 	{%fd14608, %fd14609}, [%rd5+7920];
	ld.local.v2.f64 	{%fd14610, %fd14611}, [%rd5+7936];
	ld.local.v2.f64 	{%fd14612, %fd14613}, [%rd5+7952];
	ld.local.v2.f64 	{%fd14614, %fd14615}, [%rd5+7968];
	ld.local.v2.f64 	{%fd14616, %fd14617}, [%rd5+7984];
	ld.local.v2.f64 	{%fd14618, %fd14619}, [%rd5+8000];
	ld.local.v2.f64 	{%fd14620, %fd14621}, [%rd5+8016];
	ld.local.v2.f64 	{%fd14622, %fd14623}, [%rd5+8032];
	ld.local.v2.f64 	{%fd14624, %fd14625}, [%rd5+8048];
	ld.local.v2.f64 	{%fd14626, %fd14627}, [%rd5+8064];
	ld.local.v2.f64 	{%fd14628, %fd14629}, [%rd5+8080];
	ld.local.v2.f64 	{%fd14630, %fd14631}, [%rd5+8096];
	ld.local.v2.f64 	{%fd14632, %fd14633}, [%rd5+8112];
	ld.local.v2.f64 	{%fd14634, %fd14635}, [%rd5+8128];
	ld.local.v2.f64 	{%fd14636, %fd14637}, [%rd5+8144];
	ld.local.v2.f64 	{%fd14638, %fd14639}, [%rd5+8160];
	ld.local.v2.f64 	{%fd14640, %fd14641}, [%rd5+8192];
	ld.local.v2.f64 	{%fd14642, %fd14643}, [%rd5+8208];
	ld.local.v2.f64 	{%fd14644, %fd14645}, [%rd5+8224];
	ld.local.v2.f64 	{%fd14646, %fd14647}, [%rd5+8240];
	ld.local.v2.f64 	{%fd14648, %fd14649}, [%rd5+8256];
	ld.local.v2.f64 	{%fd14650, %fd14651}, [%rd5+8272];
	neg.f64 	%fd14652, %fd14566;
	div.rn.f64 	%fd14653, %fd14652, %fd12559;
	neg.f64 	%fd14654, %fd14653;
	fma.rn.f64 	%fd14655, %fd14653, %fd12558, %fd12801;
	neg.f64 	%fd14656, %fd14567;
	ld.local.v2.f64 	{%fd14657, %fd14658}, [%rd5+2144];
	div.rn.f64 	%fd14659, %fd14656, %fd14657;
	neg.f64 	%fd14660, %fd14659;
	fma.rn.f64 	%fd14661, %fd14659, %fd14658, %fd14655;
	neg.f64 	%fd14662, %fd14568;
	div.rn.f64 	%fd14663, %fd14662, %fd12572;
	neg.f64 	%fd14664, %fd14663;
	ld.local.v2.f64 	{%fd14665, %fd14666}, [%rd5+2160];
	fma.rn.f64 	%fd14667, %fd14663, %fd14666, %fd14661;
	neg.f64 	%fd14668, %fd14569;
	div.rn.f64 	%fd14669, %fd14668, %fd12577;
	neg.f64 	%fd14670, %fd14669;
	fma.rn.f64 	%fd14671, %fd14669, %fd12576, %fd14667;
	neg.f64 	%fd14672, %fd14570;
	ld.local.v2.f64 	{%fd14673, %fd14674}, [%rd5+2224];
	div.rn.f64 	%fd14675, %fd14672, %fd14673;
	neg.f64 	%fd14676, %fd14675;
	fma.rn.f64 	%fd14677, %fd14675, %fd12579, %fd14671;
	neg.f64 	%fd14678, %fd14571;
	ld.local.v2.f64 	{%fd14679, %fd14680}, [%rd5+2240];
	div.rn.f64 	%fd14681, %fd14678, %fd14679;
	neg.f64 	%fd14682, %fd14681;
	fma.rn.f64 	%fd14683, %fd14681, %fd12582, %fd14677;
	neg.f64 	%fd14684, %fd14572;
	ld.local.v2.f64 	{%fd14685, %fd14686}, [%rd5+2304];
	div.rn.f64 	%fd14687, %fd14684, %fd14685;
	neg.f64 	%fd14688, %fd14687;
	fma.rn.f64 	%fd14689, %fd14687, %fd14686, %fd14683;
	neg.f64 	%fd14690, %fd14573;
	div.rn.f64 	%fd14691, %fd14690, %fd12592;
	neg.f64 	%fd14692, %fd14691;
	fma.rn.f64 	%fd14693, %fd14691, %fd12591, %fd14689;
	neg.f64 	%fd14694, %fd14574;
	ld.local.v2.f64 	{%fd14695, %fd14696}, [%rd5+2336];
	div.rn.f64 	%fd14697, %fd14694, %fd14695;
	neg.f64 	%fd14698, %fd14697;
	fma.rn.f64 	%fd14699, %fd14697, %fd14696, %fd14693;
	neg.f64 	%fd14700, %fd14575;
	div.rn.f64 	%fd14701, %fd14700, %fd12596;
	neg.f64 	%fd14702, %fd14701;
	ld.local.v2.f64 	{%fd14703, %fd14704}, [%rd5+2352];
	fma.rn.f64 	%fd14705, %fd14701, %fd14704, %fd14699;
	neg.f64 	%fd14706, %fd14576;
	div.rn.f64 	%fd14707, %fd14706, %fd12598;
	neg.f64 	%fd14708, %fd14707;
	ld.local.f64 	%fd14709, [%rd5+2376];
	fma.rn.f64 	%fd14710, %fd14707, %fd14709, %fd14583;
	ld.local.v2.f64 	{%fd14711, %fd14712}, [%rd5+2384];
	fma.rn.f64 	%fd14713, %fd14707, %fd14711, %fd14598;
	fma.rn.f64 	%fd14714, %fd14707, %fd14712, %fd14705;
	neg.f64 	%fd14715, %fd14577;
	div.rn.f64 	%fd14716, %fd14715, %fd12601;
	neg.f64 	%fd14717, %fd14716;
	fma.rn.f64 	%fd14718, %fd14716, %fd12600, %fd14635;
	fma.rn.f64 	%fd14719, %fd14716, %fd12602, %fd14714;
	neg.f64 	%fd14720, %fd14578;
	div.rn.f64 	%fd14721, %fd14720, %fd12604;
	neg.f64 	%fd14722, %fd14721;
	fma.rn.f64 	%fd14723, %fd14721, %fd13039, %fd14606;
	fma.rn.f64 	%fd14724, %fd14721, %fd13040, %fd14719;
	neg.f64 	%fd14725, %fd14579;
	div.rn.f64 	%fd14726, %fd14725, %fd12613;
	neg.f64 	%fd14727, %fd14726;
	fma.rn.f64 	%fd14728, %fd14726, %fd12865, %fd14588;
	fma.rn.f64 	%fd14729, %fd14726, %fd12866, %fd14603;
	fma.rn.f64 	%fd14730, %fd14726, %fd12614, %fd14724;
	neg.f64 	%fd14731, %fd14580;
	ld.local.v2.f64 	{%fd14732, %fd2258}, [%rd5+2544];
	div.rn.f64 	%fd14733, %fd14731, %fd2258;
	neg.f64 	%fd14734, %fd14733;
	fma.rn.f64 	%fd14735, %fd14733, %fd12893, %fd14608;
	fma.rn.f64 	%fd14736, %fd14733, %fd12894, %fd14730;
	fma.rn.f64 	%fd14737, %fd14733, %fd12617, %fd14646;
	neg.f64 	%fd14738, %fd14581;
	div.rn.f64 	%fd14739, %fd14738, %fd12619;
	neg.f64 	%fd14740, %fd14739;
	fma.rn.f64 	%fd14741, %fd14739, %fd13727, %fd14636;
	fma.rn.f64 	%fd14742, %fd14739, %fd13728, %fd14736;
	fma.rn.f64 	%fd14743, %fd14739, %fd12620, %fd14650;
	neg.f64 	%fd14744, %fd14582;
	ld.local.v2.f64 	{%fd14745, %fd2263}, [%rd5+2608];
	div.rn.f64 	%fd14746, %fd14744, %fd2263;
	neg.f64 	%fd14747, %fd14746;
	fma.rn.f64 	%fd14748, %fd14746, %fd2265, %fd14628;
	fma.rn.f64 	%fd14749, %fd14746, %fd13190, %fd14742;
	fma.rn.f64 	%fd14750, %fd14746, %fd12623, %fd14648;
	neg.f64 	%fd14751, %fd14710;
	div.rn.f64 	%fd14752, %fd14751, %fd12625;
	neg.f64 	%fd14753, %fd14752;
	fma.rn.f64 	%fd14754, %fd14752, %fd14374, %fd14629;
	fma.rn.f64 	%fd14755, %fd14752, %fd14375, %fd14749;
	fma.rn.f64 	%fd14756, %fd14752, %fd12626, %fd14645;
	neg.f64 	%fd14757, %fd14584;
	ld.local.v2.f64 	{%fd14758, %fd2401}, [%rd5+2672];
	div.rn.f64 	%fd14759, %fd14757, %fd2401;
	neg.f64 	%fd14760, %fd14759;
	fma.rn.f64 	%fd14761, %fd14759, %fd13251, %fd14624;
	fma.rn.f64 	%fd14762, %fd14759, %fd13252, %fd14755;
	fma.rn.f64 	%fd14763, %fd14759, %fd12629, %fd14743;
	neg.f64 	%fd14764, %fd14585;
	div.rn.f64 	%fd14765, %fd14764, %fd12631;
	neg.f64 	%fd14766, %fd14765;
	fma.rn.f64 	%fd14767, %fd14765, %fd13197, %fd14630;
	fma.rn.f64 	%fd14768, %fd14765, %fd13198, %fd14762;
	fma.rn.f64 	%fd14769, %fd14765, %fd12632, %fd14763;
	neg.f64 	%fd14770, %fd14586;
	ld.local.v2.f64 	{%fd14771, %fd14772}, [%rd5+2736];
	div.rn.f64 	%fd14773, %fd14770, %fd14772;
	neg.f64 	%fd14774, %fd14773;
	fma.rn.f64 	%fd14775, %fd14773, %fd13108, %fd14614;
	fma.rn.f64 	%fd14776, %fd14773, %fd13109, %fd14768;
	fma.rn.f64 	%fd14777, %fd14773, %fd12635, %fd14769;
	neg.f64 	%fd14778, %fd14587;
	div.rn.f64 	%fd14779, %fd14778, %fd12637;
	neg.f64 	%fd14780, %fd14779;
	fma.rn.f64 	%fd14781, %fd14779, %fd12901, %fd14735;
	fma.rn.f64 	%fd14782, %fd14779, %fd12902, %fd14776;
	fma.rn.f64 	%fd14783, %fd14779, %fd12858, %fd14777;
	neg.f64 	%fd14784, %fd14728;
	div.rn.f64 	%fd14785, %fd14784, %fd12867;
	neg.f64 	%fd14786, %fd14785;
	fma.rn.f64 	%fd14787, %fd14785, %fd12639, %fd14600;
	ld.local.v2.f64 	{%fd14788, %fd14789}, [%rd5+2832];
	fma.rn.f64 	%fd14790, %fd14785, %fd14788, %fd14729;
	fma.rn.f64 	%fd14791, %fd14785, %fd12869, %fd14782;
	neg.f64 	%fd14792, %fd14589;
	div.rn.f64 	%fd14793, %fd14792, %fd12642;
	neg.f64 	%fd14794, %fd14793;
	fma.rn.f64 	%fd14795, %fd14793, %fd2410, %fd14632;
	fma.rn.f64 	%fd14796, %fd14793, %fd2125, %fd14791;
	fma.rn.f64 	%fd14797, %fd14793, %fd2126, %fd14783;
	neg.f64 	%fd14798, %fd14590;
	div.rn.f64 	%fd14799, %fd14798, %fd12645;
	neg.f64 	%fd14800, %fd14799;
	fma.rn.f64 	%fd14801, %fd14799, %fd12644, %fd14609;
	fma.rn.f64 	%fd14802, %fd14799, %fd12994, %fd14796;
	fma.rn.f64 	%fd14803, %fd14799, %fd12995, %fd14797;
	neg.f64 	%fd14804, %fd14591;
	ld.local.v2.f64 	{%fd2156, %fd2157}, [%rd5+2912];
	div.rn.f64 	%fd14805, %fd14804, %fd2156;
	neg.f64 	%fd14806, %fd14805;
	fma.rn.f64 	%fd14807, %fd14805, %fd2157, %fd14802;
	ld.local.v2.f64 	{%fd14808, %fd14809}, [%rd5+2928];
	fma.rn.f64 	%fd14810, %fd14805, %fd14808, %fd14750;
	fma.rn.f64 	%fd14811, %fd14805, %fd14809, %fd14803;
	neg.f64 	%fd14812, %fd14592;
	div.rn.f64 	%fd14813, %fd14812, %fd12650;
	neg.f64 	%fd14814, %fd14813;
	fma.rn.f64 	%fd14815, %fd14813, %fd12649, %fd14795;
	fma.rn.f64 	%fd14816, %fd14813, %fd14383, %fd14741;
	fma.rn.f64 	%fd14817, %fd14813, %fd14384, %fd12799;
	fma.rn.f64 	%fd14818, %fd14813, %fd14387, %fd14807;
	fma.rn.f64 	%fd14819, %fd14813, %fd14388, %fd14811;
	neg.f64 	%fd14820, %fd14593;
	ld.local.v2.f64 	{%fd14821, %fd14822}, [%rd5+2992];
	div.rn.f64 	%fd14823, %fd14820, %fd14821;
	neg.f64 	%fd14824, %fd14823;
	fma.rn.f64 	%fd14825, %fd14823, %fd12652, %fd14718;
	fma.rn.f64 	%fd14826, %fd14823, %fd12654, %fd14818;
	neg.f64 	%fd14827, %fd14594;
	ld.local.v2.f64 	{%fd14828, %fd14829}, [%rd5+3008];
	div.rn.f64 	%fd14830, %fd14827, %fd14829;
	neg.f64 	%fd14831, %fd14830;
	ld.local.v2.f64 	{%fd2158, %fd14832}, [%rd5+3024];
	fma.rn.f64 	%fd14833, %fd14830, %fd2158, %fd14790;
	fma.rn.f64 	%fd14834, %fd14830, %fd14832, %fd14826;
	ld.local.v2.f64 	{%fd14835, %fd14836}, [%rd5+3040];
	fma.rn.f64 	%fd14837, %fd14830, %fd14835, %fd14737;
	fma.rn.f64 	%fd14838, %fd14830, %fd14836, %fd14810;
	neg.f64 	%fd14839, %fd14595;
	div.rn.f64 	%fd14840, %fd14839, %fd12659;
	neg.f64 	%fd14841, %fd14840;
	fma.rn.f64 	%fd14842, %fd14840, %fd12658, %fd14816;
	fma.rn.f64 	%fd14843, %fd14840, %fd13047, %fd14834;
	fma.rn.f64 	%fd14844, %fd14840, %fd13048, %fd14838;
	neg.f64 	%fd14845, %fd14596;
	ld.local.v2.f64 	{%fd14846, %fd14847}, [%rd5+3088];
	div.rn.f64 	%fd14848, %fd14845, %fd14846;
	neg.f64 	%fd14849, %fd14848;
	fma.rn.f64 	%fd14850, %fd14848, %fd14847, %fd14618;
	ld.local.v2.f64 	{%fd14851, %fd2415}, [%rd5+3104];
	fma.rn.f64 	%fd14852, %fd14848, %fd14851, %fd14621;
	fma.rn.f64 	%fd14853, %fd14848, %fd2415, %fd14622;
	ld.local.v2.f64 	{%fd14854, %fd14855}, [%rd5+3120];
	fma.rn.f64 	%fd14856, %fd14848, %fd14854, %fd14625;
	fma.rn.f64 	%fd14857, %fd14848, %fd14855, %fd14639;
	ld.local.v2.f64 	{%fd2417, %fd14858}, [%rd5+3136];
	fma.rn.f64 	%fd14859, %fd14848, %fd2417, %fd14843;
	neg.f64 	%fd14860, %fd14597;
	div.rn.f64 	%fd14861, %fd14860, %fd12663;
	neg.f64 	%fd14862, %fd14861;
	fma.rn.f64 	%fd14863, %fd14861, %fd12879, %fd14617;
	fma.rn.f64 	%fd14864, %fd14861, %fd12880, %fd14859;
	ld.local.v2.f64 	{%fd2420, %fd14865}, [%rd5+3168];
	fma.rn.f64 	%fd14866, %fd14861, %fd2420, %fd14819;
	neg.f64 	%fd14867, %fd14713;
	div.rn.f64 	%fd14868, %fd14867, %fd12669;
	neg.f64 	%fd14869, %fd14868;
	fma.rn.f64 	%fd14870, %fd14868, %fd2423, %fd14754;
	fma.rn.f64 	%fd14871, %fd14868, %fd14228, %fd14857;
	fma.rn.f64 	%fd14872, %fd14868, %fd14231, %fd14864;
	fma.rn.f64 	%fd14873, %fd14868, %fd14232, %fd14640;
	fma.rn.f64 	%fd14874, %fd14868, %fd2426, %fd14642;
	fma.rn.f64 	%fd14875, %fd14868, %fd14235, %fd14649;
	neg.f64 	%fd14876, %fd14599;
	ld.local.v2.f64 	{%fd14877, %fd14878}, [%rd5+3296];
	div.rn.f64 	%fd14879, %fd14876, %fd14877;
	neg.f64 	%fd14880, %fd14879;
	fma.rn.f64 	%fd14881, %fd14879, %fd12671, %fd14748;
	fma.rn.f64 	%fd14882, %fd14879, %fd13055, %fd14872;
	fma.rn.f64 	%fd14883, %fd14879, %fd13056, %fd14866;
	neg.f64 	%fd14884, %fd14787;
	ld.local.v2.f64 	{%fd14885, %fd14886}, [%rd5+3360];
	div.rn.f64 	%fd14887, %fd14884, %fd14886;
	neg.f64 	%fd14888, %fd14887;
	fma.rn.f64 	%fd14889, %fd14887, %fd12920, %fd14607;
	fma.rn.f64 	%fd14890, %fd14887, %fd12921, %fd14871;
	fma.rn.f64 	%fd14891, %fd14887, %fd12924, %fd14844;
	fma.rn.f64 	%fd14892, %fd14887, %fd12925, %fd14883;
	neg.f64 	%fd14893, %fd14601;
	div.rn.f64 	%fd14894, %fd14893, %fd12681;
	neg.f64 	%fd14895, %fd14894;
	fma.rn.f64 	%fd14896, %fd14894, %fd12881, %fd14863;
	fma.rn.f64 	%fd14897, %fd14894, %fd12871, %fd14626;
	ld.local.f64 	%fd14898, [%rd5+3440];
	fma.rn.f64 	%fd14899, %fd14894, %fd14898, %fd14817;
	fma.rn.f64 	%fd14900, %fd14894, %fd12882, %fd14882;
	fma.rn.f64 	%fd14901, %fd14894, %fd12874, %fd14837;
	fma.rn.f64 	%fd14902, %fd14894, %fd12883, %fd14892;
	neg.f64 	%fd14903, %fd14602;
	div.rn.f64 	%fd14904, %fd14903, %fd12684;
	neg.f64 	%fd14905, %fd14904;
	fma.rn.f64 	%fd14906, %fd14904, %fd12903, %fd14781;
	fma.rn.f64 	%fd14907, %fd14904, %fd12886, %fd14899;
	fma.rn.f64 	%fd14908, %fd14904, %fd12904, %fd14900;
	ld.local.v2.f64 	{%fd14909, %fd14910}, [%rd5+3520];
	fma.rn.f64 	%fd14911, %fd14904, %fd14909, %fd14901;
	fma.rn.f64 	%fd14912, %fd14904, %fd12905, %fd14902;
	neg.f64 	%fd14913, %fd14833;
	div.rn.f64 	%fd14914, %fd14913, %fd12916;
	neg.f64 	%fd14915, %fd14914;
	fma.rn.f64 	%fd14916, %fd14914, %fd12922, %fd14889;
	fma.rn.f64 	%fd14917, %fd14914, %fd12923, %fd14890;
	fma.rn.f64 	%fd14918, %fd14914, %fd2106, %fd14908;
	fma.rn.f64 	%fd14919, %fd14914, %fd12926, %fd14891;
	fma.rn.f64 	%fd14920, %fd14914, %fd12927, %fd14912;
	neg.f64 	%fd14921, %fd14604;
	ld.local.v2.f64 	{%fd2159, %fd2160}, [%rd5+3600];
	div.rn.f64 	%fd14922, %fd14921, %fd2159;
	neg.f64 	%fd14923, %fd14922;
	fma.rn.f64 	%fd14924, %fd14922, %fd2160, %fd14850;
	ld.local.v2.f64 	{%fd2527, %fd2433}, [%rd5+3616];
	fma.rn.f64 	%fd14925, %fd14922, %fd2527, %fd14852;
	fma.rn.f64 	%fd14926, %fd14922, %fd2433, %fd14917;
	ld.local.v2.f64 	{%fd14927, %fd2528}, [%rd5+3632];
	fma.rn.f64 	%fd14928, %fd14922, %fd14927, %fd14918;
	fma.rn.f64 	%fd14929, %fd14922, %fd2528, %fd14873;
	ld.local.v2.f64 	{%fd14930, %fd14931}, [%rd5+3648];
	fma.rn.f64 	%fd14932, %fd14922, %fd14930, %fd14920;
	neg.f64 	%fd14933, %fd14605;
	div.rn.f64 	%fd14934, %fd14933, %fd12691;
	neg.f64 	%fd14935, %fd14934;
	ld.local.v2.f64 	{%fd2161, %fd2162}, [%rd5+3664];
	fma.rn.f64 	%fd14936, %fd14934, %fd2161, %fd14906;
	fma.rn.f64 	%fd14937, %fd14934, %fd2162, %fd14801;
	ld.local.v2.f64 	{%fd14938, %fd2437}, [%rd5+3680];
	fma.rn.f64 	%fd14939, %fd14934, %fd14938, %fd14896;
	fma.rn.f64 	%fd14940, %fd14934, %fd2437, %fd14853;
	ld.local.v2.f64 	{%fd14941, %fd14942}, [%rd5+3696];
	fma.rn.f64 	%fd14943, %fd14934, %fd14941, %fd14761;
	fma.rn.f64 	%fd14944, %fd14934, %fd14942, %fd14881;
	ld.local.v2.f64 	{%fd2163, %fd2164}, [%rd5+3712];
	fma.rn.f64 	%fd14945, %fd14934, %fd2163, %fd14815;
	fma.rn.f64 	%fd14946, %fd14934, %fd2164, %fd14926;
	ld.local.v2.f64 	{%fd14947, %fd14948}, [%rd5+3728];
	fma.rn.f64 	%fd14949, %fd14934, %fd14947, %fd14907;
	fma.rn.f64 	%fd14950, %fd14934, %fd14948, %fd14928;
	neg.f64 	%fd14951, %fd14723;
	div.rn.f64 	%fd14952, %fd14951, %fd12697;
	neg.f64 	%fd14953, %fd14952;
	fma.rn.f64 	%fd14954, %fd14952, %fd2109, %fd14925;
	fma.rn.f64 	%fd14955, %fd14952, %fd2110, %fd14943;
	fma.rn.f64 	%fd14956, %fd14952, %fd13064, %fd14950;
	fma.rn.f64 	%fd14957, %fd14952, %fd13065, %fd14911;
	fma.rn.f64 	%fd14958, %fd14952, %fd2165, %fd14875;
	neg.f64 	%fd14959, %fd14916;
	div.rn.f64 	%fd14960, %fd14959, %fd2193;
	neg.f64 	%fd14961, %fd14960;
	ld.local.v2.f64 	{%fd14962, %fd2166}, [%rd5+3920];
	fma.rn.f64 	%fd14963, %fd14960, %fd14962, %fd14946;
	fma.rn.f64 	%fd14964, %fd14960, %fd12964, %fd14956;
	fma.rn.f64 	%fd14965, %fd14960, %fd12957, %fd14957;
	fma.rn.f64 	%fd14966, %fd14960, %fd12969, %fd14919;
	fma.rn.f64 	%fd14967, %fd14960, %fd12970, %fd14932;
	neg.f64 	%fd14968, %fd14936;
	div.rn.f64 	%fd14969, %fd14968, %fd12982;
	neg.f64 	%fd14970, %fd14969;
	fma.rn.f64 	%fd14971, %fd14969, %fd12971, %fd14949;
	fma.rn.f64 	%fd14972, %fd14969, %fd2107, %fd14964;
	ld.local.v2.f64 	{%fd14973, %fd2167}, [%rd5+4000];
	fma.rn.f64 	%fd14974, %fd14969, %fd14973, %fd14965;
	fma.rn.f64 	%fd14975, %fd14969, %fd12983, %fd14967;
	neg.f64 	%fd14976, %fd14937;
	div.rn.f64 	%fd14977, %fd14976, %fd12993;
	neg.f64 	%fd14978, %fd14977;
	fma.rn.f64 	%fd14979, %fd14977, %fd2108, %fd14971;
	fma.rn.f64 	%fd14980, %fd14977, %fd13009, %fd14972;
	fma.rn.f64 	%fd14981, %fd14977, %fd13010, %fd14974;
	fma.rn.f64 	%fd14982, %fd14977, %fd13011, %fd14975;
	neg.f64 	%fd14983, %fd14610;
	div.rn.f64 	%fd14984, %fd14983, %fd12709;
	neg.f64 	%fd14985, %fd14984;
	ld.local.f64 	%fd14986, [%rd5+4120];
	fma.rn.f64 	%fd14987, %fd14984, %fd14986, %fd14611;
	fma.rn.f64 	%fd14988, %fd14984, %fd13016, %fd14613;
	fma.rn.f64 	%fd14989, %fd14984, %fd13017, %fd14924;
	fma.rn.f64 	%fd14990, %fd14984, %fd13062, %fd14954;
	fma.rn.f64 	%fd14991, %fd14984, %fd13019, %fd14940;
	fma.rn.f64 	%fd14992, %fd14984, %fd13063, %fd14955;
	fma.rn.f64 	%fd14993, %fd14984, %fd13021, %fd14856;
	fma.rn.f64 	%fd14994, %fd14984, %fd13054, %fd14944;
	ld.local.f64 	%fd14995, [%rd5+4184];
	fma.rn.f64 	%fd14996, %fd14984, %fd14995, %fd14634;
	fma.rn.f64 	%fd14997, %fd14984, %fd13046, %fd14842;
	fma.rn.f64 	%fd14998, %fd14984, %fd13025, %fd14963;
	fma.rn.f64 	%fd14999, %fd14984, %fd13026, %fd14979;
	fma.rn.f64 	%fd15000, %fd14984, %fd13066, %fd14980;
	fma.rn.f64 	%fd15001, %fd14984, %fd13028, %fd14929;
	fma.rn.f64 	%fd15002, %fd14984, %fd13029, %fd14874;
	fma.rn.f64 	%fd15003, %fd14984, %fd13030, %fd14643;
	ld.local.f64 	%fd15004, [%rd5+4248];
	fma.rn.f64 	%fd15005, %fd14984, %fd15004, %fd14981;
	fma.rn.f64 	%fd15006, %fd14984, %fd13050, %fd14966;
	fma.rn.f64 	%fd15007, %fd14984, %fd13068, %fd14958;
	fma.rn.f64 	%fd15008, %fd14984, %fd13058, %fd14982;
	neg.f64 	%fd15009, %fd14987;
	div.rn.f64 	%fd15010, %fd15009, %fd12712;
	neg.f64 	%fd15011, %fd15010;
	fma.rn.f64 	%fd15012, %fd15010, %fd12711, %fd14991;
	fma.rn.f64 	%fd15013, %fd15010, %fd13071, %fd14623;
	fma.rn.f64 	%fd15014, %fd15010, %fd2447, %fd14992;
	ld.local.f64 	%fd15015, [%rd5+4336];
	fma.rn.f64 	%fd15016, %fd15010, %fd15015, %fd14993;
	fma.rn.f64 	%fd15017, %fd15010, %fd13087, %fd14994;
	fma.rn.f64 	%fd15018, %fd15010, %fd13074, %fd14998;
	fma.rn.f64 	%fd15019, %fd15010, %fd13093, %fd14999;
	fma.rn.f64 	%fd15020, %fd15010, %fd13094, %fd15000;
	fma.rn.f64 	%fd15021, %fd15010, %fd13095, %fd15005;
	ld.local.v2.f64 	{%fd15022, %fd15023}, [%rd5+4384];
	fma.rn.f64 	%fd15024, %fd15010, %fd15022, %fd15008;
	neg.f64 	%fd15025, %fd14612;
	div.rn.f64 	%fd15026, %fd15025, %fd12715;
	neg.f64 	%fd15027, %fd15026;
	fma.rn.f64 	%fd15028, %fd15026, %fd13657, %fd14988;
	fma.rn.f64 	%fd15029, %fd15026, %fd13658, %fd14825;
	fma.rn.f64 	%fd15030, %fd15026, %fd13661, %fd14637;
	fma.rn.f64 	%fd15031, %fd15026, %fd13662, %fd15020;
	fma.rn.f64 	%fd15032, %fd15026, %fd2136, %fd15001;
	fma.rn.f64 	%fd15033, %fd15026, %fd2137, %fd15003;
	fma.rn.f64 	%fd15034, %fd15026, %fd12716, %fd15024;
	neg.f64 	%fd15035, %fd15028;
	ld.local.v2.f64 	{%fd15036, %fd2534}, [%rd5+4448];
	div.rn.f64 	%fd15037, %fd15035, %fd2534;
	neg.f64 	%fd15038, %fd15037;
	fma.rn.f64 	%fd15039, %fd15037, %fd13671, %fd15012;
	fma.rn.f64 	%fd15040, %fd15037, %fd13672, %fd15029;
	fma.rn.f64 	%fd15041, %fd15037, %fd13675, %fd15018;
	fma.rn.f64 	%fd15042, %fd15037, %fd13676, %fd15031;
	fma.rn.f64 	%fd15043, %fd15037, %fd13097, %fd15032;
	neg.f64 	%fd15044, %fd14775;
	div.rn.f64 	%fd15045, %fd15044, %fd2168;
	neg.f64 	%fd15046, %fd15045;
	fma.rn.f64 	%fd15047, %fd15045, %fd13115, %fd14939;
	fma.rn.f64 	%fd15048, %fd15045, %fd2111, %fd14897;
	fma.rn.f64 	%fd15049, %fd15045, %fd13116, %fd15019;
	fma.rn.f64 	%fd15050, %fd15045, %fd13117, %fd15042;
	fma.rn.f64 	%fd15051, %fd15045, %fd13118, %fd15021;
	ld.local.f64 	%fd15052, [%rd5+4568];
	fma.rn.f64 	%fd15053, %fd15045, %fd15052, %fd15034;
	neg.f64 	%fd15054, %fd14615;
	div.rn.f64 	%fd15055, %fd15054, %fd13135;
	neg.f64 	%fd15056, %fd15055;
	fma.rn.f64 	%fd15057, %fd15055, %fd13136, %fd14620;
	fma.rn.f64 	%fd15058, %fd15055, %fd13137, %fd14627;
	fma.rn.f64 	%fd15059, %fd15055, %fd13138, %fd14631;
	fma.rn.f64 	%fd15060, %fd15055, %fd13139, %fd14633;
	fma.rn.f64 	%fd15061, %fd15055, %fd13140, %fd14638;
	fma.rn.f64 	%fd15062, %fd15055, %fd13125, %fd15050;
	ld.local.v2.f64 	{%fd15063, %fd15064}, [%rd5+4640];
	fma.rn.f64 	%fd15065, %fd15055, %fd15063, %fd15043;
	fma.rn.f64 	%fd15066, %fd15055, %fd13142, %fd15002;
	fma.rn.f64 	%fd15067, %fd15055, %fd13143, %fd14756;
	fma.rn.f64 	%fd15068, %fd15055, %fd13144, %fd14647;
	fma.rn.f64 	%fd15069, %fd15055, %fd13145, %fd14651;
	neg.f64 	%fd15070, %fd14616;
	div.rn.f64 	%fd15071, %fd15070, %fd12727;
	neg.f64 	%fd15072, %fd15071;
	fma.rn.f64 	%fd15073, %fd15071, %fd12726, %fd15057;
	fma.rn.f64 	%fd15074, %fd15071, %fd13146, %fd14870;
	ld.local.v2.f64 	{%fd2169, %fd2170}, [%rd5+4704];
	fma.rn.f64 	%fd15075, %fd15071, %fd2170, %fd15059;
	fma.rn.f64 	%fd15076, %fd15071, %fd13147, %fd14996;
	fma.rn.f64 	%fd15077, %fd15071, %fd13148, %fd15061;
	fma.rn.f64 	%fd15078, %fd15071, %fd2171, %fd15062;
	fma.rn.f64 	%fd15079, %fd15071, %fd2112, %fd14641;
	fma.rn.f64 	%fd15080, %fd15071, %fd2172, %fd15033;
	fma.rn.f64 	%fd15081, %fd15071, %fd2115, %fd15006;
	fma.rn.f64 	%fd15082, %fd15071, %fd13156, %fd15007;
	ld.local.v2.f64 	{%fd2173, %fd2174}, [%rd5+4768];
	fma.rn.f64 	%fd15083, %fd15071, %fd2174, %fd15069;
	neg.f64 	%fd15084, %fd15047;
	div.rn.f64 	%fd15085, %fd15084, %fd2116;
	neg.f64 	%fd15086, %fd15085;
	fma.rn.f64 	%fd15087, %fd15085, %fd12729, %fd15049;
	fma.rn.f64 	%fd15088, %fd15085, %fd13169, %fd15078;
	fma.rn.f64 	%fd15089, %fd15085, %fd13161, %fd15051;
	fma.rn.f64 	%fd15090, %fd15085, %fd13170, %fd15053;
	neg.f64 	%fd15091, %fd14989;
	ld.local.v2.f64 	{%fd15092, %fd15093}, [%rd5+4832];
	div.rn.f64 	%fd15094, %fd15091, %fd15093;
	neg.f64 	%fd15095, %fd15094;
	fma.rn.f64 	%fd15096, %fd15094, %fd2456, %fd15041;
	fma.rn.f64 	%fd15097, %fd15094, %fd13361, %fd15088;
	fma.rn.f64 	%fd15098, %fd15094, %fd2457, %fd15065;
	fma.rn.f64 	%fd15099, %fd15094, %fd2541, %fd15066;
	neg.f64 	%fd15100, %fd14619;
	ld.local.v2.f64 	{%fd15101, %fd2543}, [%rd5+4880];
	div.rn.f64 	%fd15102, %fd15100, %fd15101;
	neg.f64 	%fd15103, %fd15102;
	fma.rn.f64 	%fd15104, %fd15102, %fd12735, %fd15087;
	fma.rn.f64 	%fd15105, %fd15102, %fd2460, %fd15097;
	fma.rn.f64 	%fd15106, %fd15102, %fd14133, %fd15098;
	fma.rn.f64 	%fd15107, %fd15102, %fd14136, %fd15099;
	fma.rn.f64 	%fd15108, %fd15102, %fd14137, %fd15090;
	neg.f64 	%fd15109, %fd15073;
	ld.local.v2.f64 	{%fd2175, %fd2176}, [%rd5+4928];
	div.rn.f64 	%fd15110, %fd15109, %fd2175;
	neg.f64 	%fd15111, %fd15110;
	fma.rn.f64 	%fd15112, %fd15110, %fd12738, %fd15079;
	fma.rn.f64 	%fd15113, %fd15110, %fd13478, %fd15107;
	fma.rn.f64 	%fd15114, %fd15110, %fd13479, %fd15067;
	fma.rn.f64 	%fd15115, %fd15110, %fd13482, %fd15081;
	fma.rn.f64 	%fd15116, %fd15110, %fd13483, %fd15083;
	neg.f64 	%fd15117, %fd14990;
	ld.local.v2.f64 	{%fd2177, %fd2178}, [%rd5+4976];
	div.rn.f64 	%fd15118, %fd15117, %fd2177;
	neg.f64 	%fd15119, %fd15118;
	fma.rn.f64 	%fd15120, %fd15118, %fd12741, %fd15096;
	fma.rn.f64 	%fd15121, %fd15118, %fd13224, %fd15105;
	fma.rn.f64 	%fd15122, %fd15118, %fd13225, %fd15082;
	neg.f64 	%fd15123, %fd15039;
	ld.local.v2.f64 	{%fd2179, %fd2180}, [%rd5+5008];
	div.rn.f64 	%fd15124, %fd15123, %fd2179;
	neg.f64 	%fd15125, %fd15124;
	fma.rn.f64 	%fd15126, %fd15124, %fd12744, %fd15120;
	fma.rn.f64 	%fd15127, %fd15124, %fd2117, %fd15121;
	fma.rn.f64 	%fd15128, %fd15124, %fd2118, %fd15122;
	neg.f64 	%fd15129, %fd15013;
	div.rn.f64 	%fd15130, %fd15129, %fd12748;
	neg.f64 	%fd15131, %fd15130;
	fma.rn.f64 	%fd15132, %fd15130, %fd13211, %fd15014;
	fma.rn.f64 	%fd15133, %fd15130, %fd2466, %fd15017;
	fma.rn.f64 	%fd15134, %fd15130, %fd13199, %fd14767;
	fma.rn.f64 	%fd15135, %fd15130, %fd2467, %fd15126;
	fma.rn.f64 	%fd15136, %fd15130, %fd13218, %fd15104;
	ld.local.v2.f64 	{%fd15137, %fd15138}, [%rd5+5136];
	fma.rn.f64 	%fd15139, %fd15130, %fd15137, %fd15127;
	fma.rn.f64 	%fd15140, %fd15130, %fd13220, %fd15089;
	fma.rn.f64 	%fd15141, %fd15130, %fd13193, %fd15115;
	fma.rn.f64 	%fd15142, %fd15130, %fd13227, %fd15128;
	fma.rn.f64 	%fd15143, %fd15130, %fd2181, %fd15108;
	neg.f64 	%fd15144, %fd15132;
	div.rn.f64 	%fd15145, %fd15144, %fd12751;
	neg.f64 	%fd15146, %fd15145;
	fma.rn.f64 	%fd15147, %fd15145, %fd13237, %fd15135;
	fma.rn.f64 	%fd15148, %fd15145, %fd13228, %fd15136;
	ld.local.v2.f64 	{%fd2182, %fd15149}, [%rd5+5200];
	fma.rn.f64 	%fd15150, %fd15145, %fd15149, %fd15139;
	fma.rn.f64 	%fd15151, %fd15145, %fd13230, %fd15140;
	fma.rn.f64 	%fd15152, %fd15145, %fd13239, %fd15142;
	fma.rn.f64 	%fd15153, %fd15145, %fd13232, %fd15143;
	neg.f64 	%fd15154, %fd15016;
	div.rn.f64 	%fd15155, %fd15154, %fd12754;
	neg.f64 	%fd15156, %fd15155;
	fma.rn.f64 	%fd15157, %fd15155, %fd13273, %fd15147;
	fma.rn.f64 	%fd15158, %fd15155, %fd13274, %fd15148;
	fma.rn.f64 	%fd15159, %fd15155, %fd13275, %fd15150;
	ld.local.v2.f64 	{%fd15160, %fd2474}, [%rd5+5296];
	fma.rn.f64 	%fd15161, %fd15155, %fd2474, %fd15151;
	fma.rn.f64 	%fd15162, %fd15155, %fd13277, %fd15152;
	fma.rn.f64 	%fd15163, %fd15155, %fd13278, %fd15153;
	neg.f64 	%fd15164, %fd15048;
	div.rn.f64 	%fd15165, %fd15164, %fd13291;
	neg.f64 	%fd15166, %fd15165;
	fma.rn.f64 	%fd15167, %fd15165, %fd13281, %fd15134;
	fma.rn.f64 	%fd15168, %fd15165, %fd13306, %fd15157;
	fma.rn.f64 	%fd15169, %fd15165, %fd13299, %fd15158;
	fma.rn.f64 	%fd15170, %fd15165, %fd2119, %fd15159;
	fma.rn.f64 	%fd15171, %fd15165, %fd13301, %fd15161;
	fma.rn.f64 	%fd15172, %fd15165, %fd13307, %fd15162;
	fma.rn.f64 	%fd15173, %fd15165, %fd13302, %fd15163;
	neg.f64 	%fd15174, %fd15058;
	ld.local.v2.f64 	{%fd2183, %fd15175}, [%rd5+5408];
	div.rn.f64 	%fd15176, %fd15174, %fd15175;
	neg.f64 	%fd15177, %fd15176;
	fma.rn.f64 	%fd15178, %fd15176, %fd2129, %fd15075;
	fma.rn.f64 	%fd15179, %fd15176, %fd2130, %fd15077;
	fma.rn.f64 	%fd15180, %fd15176, %fd13491, %fd15170;
	fma.rn.f64 	%fd15181, %fd15176, %fd13492, %fd15112;
	fma.rn.f64 	%fd15182, %fd15176, %fd13494, %fd15068;
	fma.rn.f64 	%fd15183, %fd15176, %fd13495, %fd15173;
	fma.rn.f64 	%fd15184, %fd15176, %fd13308, %fd15116;
	neg.f64 	%fd15185, %fd15133;
	div.rn.f64 	%fd15186, %fd15185, %fd13327;
	neg.f64 	%fd15187, %fd15186;
	fma.rn.f64 	%fd15188, %fd15186, %fd13339, %fd15168;
	fma.rn.f64 	%fd15189, %fd15186, %fd13340, %fd15169;
	fma.rn.f64 	%fd15190, %fd15186, %fd2478, %fd15180;
	fma.rn.f64 	%fd15191, %fd15186, %fd13341, %fd15171;
	fma.rn.f64 	%fd15192, %fd15186, %fd13323, %fd15141;
	fma.rn.f64 	%fd15193, %fd15186, %fd2120, %fd15172;
	fma.rn.f64 	%fd15194, %fd15186, %fd13342, %fd15183;
	neg.f64 	%fd15195, %fd15074;
	ld.local.v2.f64 	{%fd15196, %fd2236}, [%rd5+5568];
	div.rn.f64 	%fd15197, %fd15195, %fd2236;
	neg.f64 	%fd15198, %fd15197;
	fma.rn.f64 	%fd15199, %fd15197, %fd14153, %fd15190;
	fma.rn.f64 	%fd15200, %fd15197, %fd14154, %fd15106;
	fma.rn.f64 	%fd15201, %fd15197, %fd14157, %fd15113;
	fma.rn.f64 	%fd15202, %fd15197, %fd14158, %fd15114;
	fma.rn.f64 	%fd15203, %fd15197, %fd13343, %fd15193;
	neg.f64 	%fd15204, %fd15167;
	div.rn.f64 	%fd15205, %fd15204, %fd2121;
	neg.f64 	%fd15206, %fd15205;
	fma.rn.f64 	%fd15207, %fd15205, %fd2123, %fd15188;
	fma.rn.f64 	%fd15208, %fd15205, %fd2124, %fd15199;
	fma.rn.f64 	%fd15209, %fd15205, %fd2122, %fd15200;
	fma.rn.f64 	%fd15210, %fd15205, %fd13364, %fd15201;
	fma.rn.f64 	%fd15211, %fd15205, %fd13350, %fd15191;
	fma.rn.f64 	%fd15212, %fd15205, %fd13368, %fd15203;
	fma.rn.f64 	%fd15213, %fd15205, %fd13357, %fd15194;
	neg.f64 	%fd15214, %fd15178;
	ld.local.v2.f64 	{%fd2184, %fd15215}, [%rd5+5712];
	div.rn.f64 	%fd15216, %fd15214, %fd2184;
	neg.f64 	%fd15217, %fd15216;
	fma.rn.f64 	%fd15218, %fd15216, %fd12771, %fd15179;
	fma.rn.f64 	%fd15219, %fd15216, %fd2132, %fd15209;
	fma.rn.f64 	%fd15220, %fd15216, %fd13503, %fd15181;
	fma.rn.f64 	%fd15221, %fd15216, %fd13505, %fd14644;
	fma.rn.f64 	%fd15222, %fd15216, %fd13506, %fd15182;
	fma.rn.f64 	%fd15223, %fd15216, %fd13509, %fd15192;
	fma.rn.f64 	%fd15224, %fd15216, %fd13510, %fd15184;
	neg.f64 	%fd15225, %fd14945;
	div.rn.f64 	%fd15226, %fd15225, %fd2199;
	neg.f64 	%fd15227, %fd15226;
	fma.rn.f64 	%fd15228, %fd15226, %fd13377, %fd14997;
	fma.rn.f64 	%fd15229, %fd15226, %fd13441, %fd15207;
	fma.rn.f64 	%fd15230, %fd15226, %fd13433, %fd15189;
	fma.rn.f64 	%fd15231, %fd15226, %fd13442, %fd15208;
	fma.rn.f64 	%fd15232, %fd15226, %fd13443, %fd15219;
	fma.rn.f64 	%fd15233, %fd15226, %fd13444, %fd15210;
	fma.rn.f64 	%fd15234, %fd15226, %fd2127, %fd15211;
	fma.rn.f64 	%fd15235, %fd15226, %fd2128, %fd15212;
	fma.rn.f64 	%fd15236, %fd15226, %fd13445, %fd15213;
	neg.f64 	%fd15237, %fd15060;
	div.rn.f64 	%fd15238, %fd15237, %fd13466;
	neg.f64 	%fd15239, %fd15238;
	fma.rn.f64 	%fd15240, %fd15238, %fd13502, %fd15218;
	fma.rn.f64 	%fd15241, %fd15238, %fd13449, %fd15230;
	fma.rn.f64 	%fd15242, %fd15238, %fd2131, %fd15231;
	fma.rn.f64 	%fd15243, %fd15238, %fd2133, %fd15232;
	fma.rn.f64 	%fd15244, %fd15238, %fd13504, %fd15220;
	fma.rn.f64 	%fd15245, %fd15238, %fd13480, %fd15233;
	fma.rn.f64 	%fd15246, %fd15238, %fd13507, %fd15221;
	fma.rn.f64 	%fd15247, %fd15238, %fd13481, %fd15202;
	fma.rn.f64 	%fd15248, %fd15238, %fd13508, %fd15222;
	fma.rn.f64 	%fd15249, %fd15238, %fd13511, %fd15223;
	fma.rn.f64 	%fd15250, %fd15238, %fd13497, %fd15236;
	fma.rn.f64 	%fd15251, %fd15238, %fd2561, %fd15224;
	neg.f64 	%fd15252, %fd15076;
	div.rn.f64 	%fd15253, %fd15252, %fd2190;
	neg.f64 	%fd15254, %fd15253;
	fma.rn.f64 	%fd15255, %fd15253, %fd13593, %fd15228;
	fma.rn.f64 	%fd15256, %fd15253, %fd13594, %fd15229;
	fma.rn.f64 	%fd15257, %fd15253, %fd13595, %fd15241;
	fma.rn.f64 	%fd15258, %fd15253, %fd13596, %fd15242;
	fma.rn.f64 	%fd15259, %fd15253, %fd2134, %fd15243;
	fma.rn.f64 	%fd15260, %fd15253, %fd2135, %fd15245;
	fma.rn.f64 	%fd15261, %fd15253, %fd13597, %fd15234;
	fma.rn.f64 	%fd15262, %fd15253, %fd13598, %fd15235;
	fma.rn.f64 	%fd15263, %fd15253, %fd13599, %fd15250;
	neg.f64 	%fd15264, %fd15040;
	div.rn.f64 	%fd15265, %fd15264, %fd13674;
	neg.f64 	%fd15266, %fd15265;
	fma.rn.f64 	%fd15267, %fd15265, %fd13663, %fd15030;
	fma.rn.f64 	%fd15268, %fd15265, %fd13683, %fd15256;
	fma.rn.f64 	%fd15269, %fd15265, %fd2566, %fd15258;
	fma.rn.f64 	%fd15270, %fd15265, %fd13679, %fd15259;
	fma.rn.f64 	%fd15271, %fd15265, %fd2567, %fd15244;
	fma.rn.f64 	%fd15272, %fd15265, %fd13666, %fd15080;
	fma.rn.f64 	%fd15273, %fd15265, %fd13651, %fd15261;
	fma.rn.f64 	%fd15274, %fd15265, %fd13652, %fd15249;
	fma.rn.f64 	%fd15275, %fd15265, %fd13684, %fd15262;
	fma.rn.f64 	%fd15276, %fd15265, %fd13667, %fd15263;
	neg.f64 	%fd15277, %fd15255;
	div.rn.f64 	%fd15278, %fd15277, %fd2203;
	neg.f64 	%fd15279, %fd15278;
	fma.rn.f64 	%fd15280, %fd15278, %fd2138, %fd15268;
	fma.rn.f64 	%fd15281, %fd15278, %fd2139, %fd15257;
	fma.rn.f64 	%fd15282, %fd15278, %fd13904, %fd15269;
	fma.rn.f64 	%fd15283, %fd15278, %fd13905, %fd15270;
	fma.rn.f64 	%fd15284, %fd15278, %fd13906, %fd15260;
	fma.rn.f64 	%fd15285, %fd15278, %fd13907, %fd15273;
	fma.rn.f64 	%fd15286, %fd15278, %fd13876, %fd15274;
	fma.rn.f64 	%fd15287, %fd15278, %fd13908, %fd15275;
	fma.rn.f64 	%fd15288, %fd15278, %fd13909, %fd15276;
	neg.f64 	%fd15289, %fd15267;
	div.rn.f64 	%fd15290, %fd15289, %fd14081;
	neg.f64 	%fd15291, %fd15290;
	fma.rn.f64 	%fd15292, %fd15290, %fd2572, %fd15280;
	fma.rn.f64 	%fd15293, %fd15290, %fd14093, %fd15281;
	fma.rn.f64 	%fd15294, %fd15290, %fd14094, %fd15282;
	fma.rn.f64 	%fd15295, %fd15290, %fd14095, %fd15283;
	fma.rn.f64 	%fd15296, %fd15290, %fd14085, %fd15271;
	fma.rn.f64 	%fd15297, %fd15290, %fd14096, %fd15284;
	fma.rn.f64 	%fd15298, %fd15290, %fd2575, %fd15272;
	fma.rn.f64 	%fd15299, %fd15290, %fd2489, %fd15246;
	fma.rn.f64 	%fd15300, %fd15290, %fd14097, %fd15285;
	fma.rn.f64 	%fd15301, %fd15290, %fd2490, %fd15286;
	fma.rn.f64 	%fd15302, %fd15290, %fd14098, %fd15287;
	fma.rn.f64 	%fd15303, %fd15290, %fd14099, %fd15288;
	fma.rn.f64 	%fd15304, %fd15290, %fd13935, %fd15251;
	neg.f64 	%fd15305, %fd15240;
	div.rn.f64 	%fd15306, %fd15305, %fd2206;
	neg.f64 	%fd15307, %fd15306;
	fma.rn.f64 	%fd15308, %fd15306, %fd2142, %fd15292;
	fma.rn.f64 	%fd15309, %fd15306, %fd2143, %fd15293;
	fma.rn.f64 	%fd15310, %fd15306, %fd14198, %fd15294;
	fma.rn.f64 	%fd15311, %fd15306, %fd14199, %fd15295;
	fma.rn.f64 	%fd15312, %fd15306, %fd14178, %fd15296;
	fma.rn.f64 	%fd15313, %fd15306, %fd14200, %fd15297;
	fma.rn.f64 	%fd15314, %fd15306, %fd14112, %fd15298;
	fma.rn.f64 	%fd15315, %fd15306, %fd14180, %fd15299;
	fma.rn.f64 	%fd15316, %fd15306, %fd2140, %fd15247;
	fma.rn.f64 	%fd15317, %fd15306, %fd2144, %fd15300;
	fma.rn.f64 	%fd15318, %fd15306, %fd2141, %fd15248;
	fma.rn.f64 	%fd15319, %fd15306, %fd2145, %fd15301;
	fma.rn.f64 	%fd15320, %fd15306, %fd14201, %fd15302;
	fma.rn.f64 	%fd15321, %fd15306, %fd14202, %fd15303;
	fma.rn.f64 	%fd15322, %fd15306, %fd2221, %fd15304;
	neg.f64 	%fd15323, %fd15308;
	div.rn.f64 	%fd15324, %fd15323, %fd14316;
	neg.f64 	%fd15325, %fd15324;
	fma.rn.f64 	%fd15326, %fd15324, %fd14317, %fd15309;
	fma.rn.f64 	%fd15327, %fd15324, %fd2147, %fd15310;
	fma.rn.f64 	%fd15328, %fd15324, %fd2148, %fd15311;
	fma.rn.f64 	%fd15329, %fd15324, %fd14318, %fd15312;
	fma.rn.f64 	%fd15330, %fd15324, %fd14319, %fd15313;
	fma.rn.f64 	%fd15331, %fd15324, %fd14320, %fd15314;
	fma.rn.f64 	%fd15332, %fd15324, %fd14321, %fd15315;
	fma.rn.f64 	%fd15333, %fd15324, %fd2146, %fd15316;
	fma.rn.f64 	%fd15334, %fd15324, %fd2149, %fd15317;
	fma.rn.f64 	%fd15335, %fd15324, %fd2150, %fd15319;
	fma.rn.f64 	%fd15336, %fd15324, %fd2151, %fd15320;
	fma.rn.f64 	%fd15337, %fd15324, %fd14322, %fd15321;
	fma.rn.f64 	%fd15338, %fd15324, %fd14323, %fd15322;
	neg.f64 	%fd15339, %fd15326;
	div.rn.f64 	%fd15340, %fd15339, %fd14557;
	neg.f64 	%fd15341, %fd15340;
	fma.rn.f64 	%fd15342, %fd15340, %fd14558, %fd15327;
	fma.rn.f64 	%fd2583, %fd15340, %fd14559, %fd15328;
	fma.rn.f64 	%fd15343, %fd15340, %fd14560, %fd15329;
	fma.rn.f64 	%fd15344, %fd15340, %fd2152, %fd15330;
	fma.rn.f64 	%fd15345, %fd15340, %fd2153, %fd15331;
	fma.rn.f64 	%fd15346, %fd15340, %fd2154, %fd15332;
	fma.rn.f64 	%fd2498, %fd15340, %fd2155, %fd15333;
	fma.rn.f64 	%fd2586, %fd15340, %fd14561, %fd15334;
	fma.rn.f64 	%fd2499, %fd15340, %fd14355, %fd15318;
	fma.rn.f64 	%fd15347, %fd15340, %fd14562, %fd15335;
	fma.rn.f64 	%fd15348, %fd15340, %fd14563, %fd15336;
	fma.rn.f64 	%fd15349, %fd15340, %fd14564, %fd15337;
	fma.rn.f64 	%fd15350, %fd15340, %fd14565, %fd15338;
	st.local.v2.f64 	[%rd5+7584], {%fd14654, %fd14660};
	st.local.v2.f64 	[%rd5+7600], {%fd14664, %fd14670};
	st.local.v2.f64 	[%rd5+7616], {%fd14676, %fd14682};
	st.local.v2.f64 	[%rd5+7632], {%fd14688, %fd14692};
	st.local.v2.f64 	[%rd5+7648], {%fd14698, %fd14702};
	st.local.v2.f64 	[%rd5+7664], {%fd14708, %fd14717};
	st.local.v2.f64 	[%rd5+7680], {%fd14722, %fd14727};
	st.local.v2.f64 	[%rd5+7696], {%fd14734, %fd14740};
	st.local.v2.f64 	[%rd5+7712], {%fd14747, %fd14753};
	st.local.v2.f64 	[%rd5+7728], {%fd14760, %fd14766};
	st.local.v2.f64 	[%rd5+7744], {%fd14774, %fd14780};
	st.local.v2.f64 	[%rd5+7760], {%fd14786, %fd14794};
	st.local.v2.f64 	[%rd5+7776], {%fd14800, %fd14806};
	st.local.v2.f64 	[%rd5+7792], {%fd14814, %fd14824};
	st.local.v2.f64 	[%rd5+7808], {%fd14831, %fd14841};
	st.local.v2.f64 	[%rd5+7824], {%fd14849, %fd14862};
	st.local.v2.f64 	[%rd5+7840], {%fd14869, %fd14880};
	st.local.v2.f64 	[%rd5+7856], {%fd14888, %fd14895};
	st.local.v2.f64 	[%rd5+7872], {%fd14905, %fd14915};
	st.local.v2.f64 	[%rd5+7888], {%fd14923, %fd14935};
	st.local.v2.f64 	[%rd5+7904], {%fd14953, %fd14961};
	st.local.v2.f64 	[%rd5+7920], {%fd14970, %fd14978};
	st.local.v2.f64 	[%rd5+7936], {%fd14985, %fd15011};
	st.local.v2.f64 	[%rd5+7952], {%fd15027, %fd15038};
	st.local.v2.f64 	[%rd5+7968], {%fd15046, %fd15056};
	st.local.v2.f64 	[%rd5+7984], {%fd15072, %fd15086};
	st.local.v2.f64 	[%rd5+8000], {%fd15095, %fd15103};
	st.local.v2.f64 	[%rd5+8016], {%fd15111, %fd15119};
	st.local.v2.f64 	[%rd5+8032], {%fd15125, %fd15131};
	st.local.v2.f64 	[%rd5+8048], {%fd15146, %fd15156};
	st.local.v2.f64 	[%rd5+8064], {%fd15166, %fd15177};
	st.local.v2.f64 	[%rd5+8080], {%fd15187, %fd15198};
	st.local.v2.f64 	[%rd5+8096], {%fd15206, %fd15217};
	st.local.v2.f64 	[%rd5+8112], {%fd15227, %fd15239};
	st.local.v2.f64 	[%rd5+8128], {%fd15254, %fd15266};
	st.local.v2.f64 	[%rd5+8144], {%fd15279, %fd15291};
	st.local.v2.f64 	[%rd5+8160], {%fd15307, %fd15325};
	st.local.v2.f64 	[%rd5+8176], {%fd15341, %fd15342};
	st.local.v2.f64 	[%rd5+8192], {%fd2583, %fd15343};
	st.local.v2.f64 	[%rd5+8208], {%fd15344, %fd15345};
	st.local.v2.f64 	[%rd5+8224], {%fd15346, %fd2498};
	st.local.v2.f64 	[%rd5+8240], {%fd2586, %fd2499};
	st.local.v2.f64 	[%rd5+8256], {%fd15347, %fd15348};
	st.local.v2.f64 	[%rd5+8272], {%fd15349, %fd15350};
	ld.local.v2.f64 	{%fd15351, %fd15352}, [%rd5+8288];
	ld.local.v2.f64 	{%fd15353, %fd15354}, [%rd5+8304];
	ld.local.v2.f64 	{%fd15355, %fd15356}, [%rd5+8320];
	ld.local.v2.f64 	{%fd15357, %fd15358}, [%rd5+8336];
	ld.local.v2.f64 	{%fd15359, %fd15360}, [%rd5+8352];
	ld.local.v2.f64 	{%fd15361, %fd15362}, [%rd5+8368];
	ld.local.v2.f64 	{%fd15363, %fd15364}, [%rd5+8384];
	ld.local.v2.f64 	{%fd15365, %fd15366}, [%rd5+8400];
	ld.local.v2.f64 	{%fd15367, %fd15368}, [%rd5+8416];
	ld.local.v2.f64 	{%fd15369, %fd15370}, [%rd5+8432];
	ld.local.v2.f64 	{%fd15371, %fd15372}, [%rd5+8448];
	ld.local.v2.f64 	{%fd15373, %fd15374}, [%rd5+8464];
	ld.local.v2.f64 	{%fd15375, %fd15376}, [%rd5+8480];
	ld.local.v2.f64 	{%fd15377, %fd15378}, [%rd5+8496];
	ld.local.v2.f64 	{%fd15379, %fd15380}, [%rd5+8512];
	ld.local.v2.f64 	{%fd15381, %fd15382}, [%rd5+8528];
	ld.local.v2.f64 	{%fd15383, %fd15384}, [%rd5+8544];
	ld.local.f64 	%fd15385, [%rd5+8560];
	ld.local.v2.f64 	{%fd15386, %fd15387}, [%rd5+8576];
	ld.local.v2.f64 	{%fd15388, %fd15389}, [%rd5+8592];
	ld.local.v2.f64 	{%fd15390, %fd15391}, [%rd5+8608];
	ld.local.v2.f64 	{%fd15392, %fd15393}, [%rd5+8624];
	ld.local.v2.f64 	{%fd15394, %fd15395}, [%rd5+8640];
	ld.local.v2.f64 	{%fd15396, %fd15397}, [%rd5+8656];
	div.rn.f64 	%fd15398, %fd15351, %fd12471;
	neg.f64 	%fd15399, %fd15352;
	ld.local.v2.f64 	{%fd15400, %fd15401}, [%rd5+2064];
	div.rn.f64 	%fd15402, %fd15399, %fd15400;
	neg.f64 	%fd15403, %fd15402;
	fma.rn.f64 	%fd15404, %fd15402, %fd15401, %fd15392;
	neg.f64 	%fd15405, %fd15353;
	div.rn.f64 	%fd15406, %fd15405, %fd12562;
	neg.f64 	%fd15407, %fd15406;
	fma.rn.f64 	%fd15408, %fd15406, %fd12561, %fd15379;
	neg.f64 	%fd15409, %fd15354;
	div.rn.f64 	%fd15410, %fd15409, %fd12565;
	neg.f64 	%fd15411, %fd15410;
	fma.rn.f64 	%fd15412, %fd15410, %fd12564, %fd15408;
	neg.f64 	%fd15413, %fd15355;
	div.rn.f64 	%fd15414, %fd15413, %fd12568;
	neg.f64 	%fd15415, %fd15414;
	fma.rn.f64 	%fd15416, %fd15414, %fd12567, %fd15412;
	neg.f64 	%fd15417, %fd15356;
	ld.local.v2.f64 	{%fd15418, %fd15419}, [%rd5+2256];
	div.rn.f64 	%fd15420, %fd15417, %fd15418;
	neg.f64 	%fd15421, %fd15420;
	fma.rn.f64 	%fd15422, %fd15420, %fd15419, %fd15363;
	ld.local.f64 	%fd15423, [%rd5+2272];
	fma.rn.f64 	%fd15424, %fd15420, %fd15423, %fd15396;
	neg.f64 	%fd15425, %fd15357;
	div.rn.f64 	%fd15426, %fd15425, %fd14685;
	neg.f64 	%fd15427, %fd15426;
	fma.rn.f64 	%fd15428, %fd15426, %fd14686, %fd15385;
	neg.f64 	%fd15429, %fd15358;
	div.rn.f64 	%fd15430, %fd15429, %fd14695;
	neg.f64 	%fd15431, %fd15430;
	fma.rn.f64 	%fd15432, %fd15430, %fd14696, %fd15428;
	neg.f64 	%fd15433, %fd15359;
	div.rn.f64 	%fd15434, %fd15433, %fd14703;
	neg.f64 	%fd15435, %fd15434;
	fma.rn.f64 	%fd15436, %fd15434, %fd14704, %fd15432;
	neg.f64 	%fd15437, %fd15360;
	ld.local.v2.f64 	{%fd15438, %fd15439}, [%rd5+2400];
	div.rn.f64 	%fd15440, %fd15437, %fd15438;
	neg.f64 	%fd15441, %fd15440;
	fma.rn.f64 	%fd15442, %fd15440, %fd12600, %fd15416;
	fma.rn.f64 	%fd15443, %fd15440, %fd12602, %fd15436;
	neg.f64 	%fd15444, %fd15361;
	div.rn.f64 	%fd15445, %fd15444, %fd14821;
	neg.f64 	%fd15446, %fd15445;
	fma.rn.f64 	%fd15447, %fd15445, %fd12652, %fd15442;
	fma.rn.f64 	%fd15448, %fd15445, %fd12654, %fd15443;
	neg.f64 	%fd15449, %fd15362;
	div.rn.f64 	%fd15450, %fd15449, %fd14865;
	neg.f64 	%fd15451, %fd15450;
	fma.rn.f64 	%fd15452, %fd15450, %fd12941, %fd15365;
	fma.rn.f64 	%fd15453, %fd15450, %fd12942, %fd15374;
	fma.rn.f64 	%fd15454, %fd15450, %fd12945, %fd15376;
	fma.rn.f64 	%fd15455, %fd15450, %fd12946, %fd12803;
	fma.rn.f64 	%fd15456, %fd15450, %fd12949, %fd15387;
	fma.rn.f64 	%fd15457, %fd15450, %fd12950, %fd15404;
	fma.rn.f64 	%fd15458, %fd15450, %fd12667, %fd15424;
	neg.f64 	%fd15459, %fd15422;
	ld.local.v2.f64 	{%fd2185, %fd2186}, [%rd5+3328];
	div.rn.f64 	%fd15460, %fd15459, %fd2185;
	neg.f64 	%fd15461, %fd15460;
	fma.rn.f64 	%fd15462, %fd15460, %fd12674, %fd15386;
	fma.rn.f64 	%fd15463, %fd15460, %fd2113, %fd15393;
	fma.rn.f64 	%fd15464, %fd15460, %fd2114, %fd15394;
	fma.rn.f64 	%fd15465, %fd15460, %fd14885, %fd15458;
	neg.f64 	%fd15466, %fd15364;
	div.rn.f64 	%fd15467, %fd15466, %fd2159;
	neg.f64 	%fd15468, %fd15467;
	fma.rn.f64 	%fd15469, %fd15467, %fd2160, %fd15369;
	fma.rn.f64 	%fd15470, %fd15467, %fd2527, %fd15372;
	fma.rn.f64 	%fd15471, %fd15467, %fd2433, %fd15383;
	fma.rn.f64 	%fd15472, %fd15467, %fd14927, %fd15448;
	fma.rn.f64 	%fd15473, %fd15467, %fd2528, %fd15455;
	fma.rn.f64 	%fd15474, %fd15467, %fd14930, %fd15395;
	neg.f64 	%fd15475, %fd15452;
	div.rn.f64 	%fd15476, %fd15475, %fd12943;
	neg.f64 	%fd15477, %fd15476;
	fma.rn.f64 	%fd15478, %fd15476, %fd12928, %fd15368;
	fma.rn.f64 	%fd15479, %fd15476, %fd12929, %fd15371;
	fma.rn.f64 	%fd15480, %fd15476, %fd12944, %fd15453;
	ld.local.v2.f64 	{%fd15481, %fd15482}, [%rd5+3776];
	fma.rn.f64 	%fd15483, %fd15476, %fd15482, %fd15454;
	fma.rn.f64 	%fd15484, %fd15476, %fd12932, %fd15377;
	fma.rn.f64 	%fd15485, %fd15476, %fd12933, %fd15382;
	fma.rn.f64 	%fd15486, %fd15476, %fd12948, %fd15473;
	fma.rn.f64 	%fd15487, %fd15476, %fd12951, %fd15456;
	fma.rn.f64 	%fd15488, %fd15476, %fd12936, %fd15390;
	fma.rn.f64 	%fd15489, %fd15476, %fd12952, %fd15457;
	fma.rn.f64 	%fd15490, %fd15476, %fd12953, %fd15465;
	neg.f64 	%fd15491, %fd15366;
	div.rn.f64 	%fd15492, %fd15491, %fd15023;
	neg.f64 	%fd15493, %fd15492;
	fma.rn.f64 	%fd15494, %fd15492, %fd13657, %fd15367;
	fma.rn.f64 	%fd15495, %fd15492, %fd13658, %fd15447;
	fma.rn.f64 	%fd15496, %fd15492, %fd13661, %fd15381;
	fma.rn.f64 	%fd15497, %fd15492, %fd13662, %fd15472;
	fma.rn.f64 	%fd15498, %fd15492, %fd2136, %fd15486;
	fma.rn.f64 	%fd15499, %fd15492, %fd2137, %fd15388;
	fma.rn.f64 	%fd15500, %fd15492, %fd12716, %fd15474;
	neg.f64 	%fd15501, %fd15494;
	div.rn.f64 	%fd15502, %fd15501, %fd2534;
	neg.f64 	%fd15503, %fd15502;
	fma.rn.f64 	%fd15504, %fd15502, %fd13671, %fd15373;
	fma.rn.f64 	%fd15505, %fd15502, %fd13672, %fd15495;
	fma.rn.f64 	%fd15506, %fd15502, %fd13675, %fd15471;
	fma.rn.f64 	%fd15507, %fd15502, %fd13676, %fd15497;
	fma.rn.f64 	%fd15508, %fd15502, %fd13097, %fd15498;
	neg.f64 	%fd15509, %fd15478;
	ld.local.f64 	%fd15510, [%rd5+4584];
	div.rn.f64 	%fd15511, %fd15509, %fd15510;
	neg.f64 	%fd15512, %fd15511;
	fma.rn.f64 	%fd15513, %fd15511, %fd13136, %fd15479;
	fma.rn.f64 	%fd15514, %fd15511, %fd13137, %fd15480;
	fma.rn.f64 	%fd15515, %fd15511, %fd13138, %fd15483;
	fma.rn.f64 	%fd15516, %fd15511, %fd13139, %fd15484;
	fma.rn.f64 	%fd15517, %fd15511, %fd13140, %fd15485;
	fma.rn.f64 	%fd15518, %fd15511, %fd13125, %fd15507;
	fma.rn.f64 	%fd15519, %fd15511, %fd15063, %fd15508;
	fma.rn.f64 	%fd15520, %fd15511, %fd15064, %fd15487;
	fma.rn.f64 	%fd15521, %fd15511, %fd13143, %fd15488;
	fma.rn.f64 	%fd15522, %fd15511, %fd13144, %fd15489;
	fma.rn.f64 	%fd15523, %fd15511, %fd13145, %fd15490;
	neg.f64 	%fd15524, %fd15469;
	div.rn.f64 	%fd15525, %fd15524, %fd15093;
	neg.f64 	%fd15526, %fd15525;
	fma.rn.f64 	%fd15527, %fd15525, %fd2456, %fd15506;
	fma.rn.f64 	%fd15528, %fd15525, %fd13361, %fd15518;
	fma.rn.f64 	%fd15529, %fd15525, %fd2457, %fd15519;
	fma.rn.f64 	%fd15530, %fd15525, %fd2541, %fd15520;
	neg.f64 	%fd15531, %fd15370;
	div.rn.f64 	%fd15532, %fd15531, %fd15101;
	neg.f64 	%fd15533, %fd15532;
	fma.rn.f64 	%fd15534, %fd15532, %fd12735, %fd15384;
	fma.rn.f64 	%fd15535, %fd15532, %fd2460, %fd15528;
	fma.rn.f64 	%fd15536, %fd15532, %fd14133, %fd15529;
	fma.rn.f64 	%fd15537, %fd15532, %fd14136, %fd15530;
	fma.rn.f64 	%fd15538, %fd15532, %fd14137, %fd15500;
	neg.f64 	%fd15539, %fd15513;
	div.rn.f64 	%fd15540, %fd15539, %fd2175;
	neg.f64 	%fd15541, %fd15540;
	fma.rn.f64 	%fd15542, %fd15540, %fd2176, %fd15462;
	fma.rn.f64 	%fd15543, %fd15540, %fd13478, %fd15537;
	fma.rn.f64 	%fd15544, %fd15540, %fd13479, %fd15521;
	fma.rn.f64 	%fd15545, %fd15540, %fd13482, %fd15463;
	ld.local.v2.f64 	{%fd2187, %fd2188}, [%rd5+4960];
	fma.rn.f64 	%fd15546, %fd15540, %fd2188, %fd15523;
	neg.f64 	%fd15547, %fd15470;
	div.rn.f64 	%fd15548, %fd15547, %fd2177;
	neg.f64 	%fd15549, %fd15548;
	fma.rn.f64 	%fd15550, %fd15548, %fd2178, %fd15527;
	fma.rn.f64 	%fd15551, %fd15548, %fd13224, %fd15535;
	fma.rn.f64 	%fd15552, %fd15548, %fd13225, %fd15464;
	neg.f64 	%fd15553, %fd15504;
	div.rn.f64 	%fd15554, %fd15553, %fd2179;
	neg.f64 	%fd15555, %fd15554;
	fma.rn.f64 	%fd15556, %fd15554, %fd2180, %fd15550;
	fma.rn.f64 	%fd15557, %fd15554, %fd2117, %fd15551;
	fma.rn.f64 	%fd15558, %fd15554, %fd2118, %fd15552;
	neg.f64 	%fd15559, %fd15514;
	div.rn.f64 	%fd15560, %fd15559, %fd15175;
	neg.f64 	%fd15561, %fd15560;
	fma.rn.f64 	%fd15562, %fd15560, %fd2129, %fd15515;
	fma.rn.f64 	%fd15563, %fd15560, %fd2130, %fd15517;
	fma.rn.f64 	%fd15564, %fd15560, %fd13491, %fd15557;
	fma.rn.f64 	%fd15565, %fd15560, %fd13492, %fd15542;
	ld.local.v2.f64 	{%fd15566, %fd2551}, [%rd5+5456];
	fma.rn.f64 	%fd15567, %fd15560, %fd15566, %fd15522;
	fma.rn.f64 	%fd15568, %fd15560, %fd13495, %fd15538;
	fma.rn.f64 	%fd15569, %fd15560, %fd13308, %fd15546;
	neg.f64 	%fd15570, %fd15375;
	div.rn.f64 	%fd15571, %fd15570, %fd2236;
	neg.f64 	%fd15572, %fd15571;
	fma.rn.f64 	%fd15573, %fd15571, %fd14153, %fd15564;
	fma.rn.f64 	%fd15574, %fd15571, %fd14154, %fd15536;
	fma.rn.f64 	%fd15575, %fd15571, %fd14157, %fd15543;
	fma.rn.f64 	%fd15576, %fd15571, %fd14158, %fd15544;
	fma.rn.f64 	%fd15577, %fd15571, %fd13343, %fd15558;
	neg.f64 	%fd15578, %fd15562;
	div.rn.f64 	%fd15579, %fd15578, %fd2184;
	neg.f64 	%fd15580, %fd15579;
	fma.rn.f64 	%fd15581, %fd15579, %fd15215, %fd15563;
	fma.rn.f64 	%fd15582, %fd15579, %fd2132, %fd15574;
	fma.rn.f64 	%fd15583, %fd15579, %fd13503, %fd15565;
	fma.rn.f64 	%fd15584, %fd15579, %fd13505, %fd15389;
	fma.rn.f64 	%fd15585, %fd15579, %fd13506, %fd15567;
	fma.rn.f64 	%fd15586, %fd15579, %fd13509, %fd15545;
	ld.local.v2.f64 	{%fd2189, %fd15587}, [%rd5+5760];
	fma.rn.f64 	%fd15588, %fd15579, %fd15587, %fd15569;
	neg.f64 	%fd15589, %fd15516;
	div.rn.f64 	%fd15590, %fd15589, %fd13466;
	neg.f64 	%fd15591, %fd15590;
	fma.rn.f64 	%fd15592, %fd15590, %fd13502, %fd15581;
	fma.rn.f64 	%fd15593, %fd15590, %fd13449, %fd15534;
	fma.rn.f64 	%fd15594, %fd15590, %fd2131, %fd15573;
	fma.rn.f64 	%fd15595, %fd15590, %fd2133, %fd15582;
	fma.rn.f64 	%fd15596, %fd15590, %fd13504, %fd15583;
	fma.rn.f64 	%fd15597, %fd15590, %fd13480, %fd15575;
	ld.local.v2.f64 	{%fd2558, %fd15598}, [%rd5+6016];
	fma.rn.f64 	%fd15599, %fd15590, %fd2558, %fd15584;
	fma.rn.f64 	%fd15600, %fd15590, %fd13481, %fd15576;
	fma.rn.f64 	%fd15601, %fd15590, %fd13508, %fd15585;
	fma.rn.f64 	%fd15602, %fd15590, %fd13511, %fd15586;
	fma.rn.f64 	%fd15603, %fd15590, %fd13497, %fd15568;
	fma.rn.f64 	%fd15604, %fd15590, %fd2561, %fd15588;
	neg.f64 	%fd15605, %fd15378;
	div.rn.f64 	%fd15606, %fd15605, %fd2190;
	neg.f64 	%fd15607, %fd15606;
	fma.rn.f64 	%fd15608, %fd15606, %fd13593, %fd15380;
	ld.local.v2.f64 	{%fd2191, %fd2192}, [%rd5+6144];
	fma.rn.f64 	%fd15609, %fd15606, %fd2192, %fd15556;
	fma.rn.f64 	%fd15610, %fd15606, %fd13595, %fd15593;
	fma.rn.f64 	%fd15611, %fd15606, %fd13596, %fd15594;
	fma.rn.f64 	%fd15612, %fd15606, %fd2134, %fd15595;
	fma.rn.f64 	%fd15613, %fd15606, %fd2135, %fd15597;
	fma.rn.f64 	%fd15614, %fd15606, %fd13597, %fd15391;
	fma.rn.f64 	%fd15615, %fd15606, %fd13598, %fd15577;
	fma.rn.f64 	%fd15616, %fd15606, %fd13599, %fd15603;
	neg.f64 	%fd15617, %fd15505;
	ld.local.f64 	%fd15618, [%rd5+6296];
	div.rn.f64 	%fd15619, %fd15617, %fd15618;
	neg.f64 	%fd15620, %fd15619;
	fma.rn.f64 	%fd15621, %fd15619, %fd13663, %fd15496;
	fma.rn.f64 	%fd15622, %fd15619, %fd13683, %fd15609;
	fma.rn.f64 	%fd15623, %fd15619, %fd2566, %fd15611;
	fma.rn.f64 	%fd15624, %fd15619, %fd13679, %fd15612;
	fma.rn.f64 	%fd15625, %fd15619, %fd2567, %fd15596;
	fma.rn.f64 	%fd15626, %fd15619, %fd13666, %fd15499;
	fma.rn.f64 	%fd15627, %fd15619, %fd13651, %fd15614;
	ld.local.v2.f64 	{%fd15628, %fd15629}, [%rd5+6352];
	fma.rn.f64 	%fd15630, %fd15619, %fd15629, %fd15602;
	fma.rn.f64 	%fd15631, %fd15619, %fd13684, %fd15615;
	fma.rn.f64 	%fd15632, %fd15619, %fd13667, %fd15616;
	neg.f64 	%fd15633, %fd15608;
	div.rn.f64 	%fd15634, %fd15633, %fd2203;
	neg.f64 	%fd15635, %fd15634;
	fma.rn.f64 	%fd15636, %fd15634, %fd2138, %fd15622;
	fma.rn.f64 	%fd15637, %fd15634, %fd2139, %fd15610;
	fma.rn.f64 	%fd15638, %fd15634, %fd13904, %fd15623;
	fma.rn.f64 	%fd15639, %fd15634, %fd13905, %fd15624;
	fma.rn.f64 	%fd15640, %fd15634, %fd13906, %fd15613;
	fma.rn.f64 	%fd15641, %fd15634, %fd13907, %fd15627;
	fma.rn.f64 	%fd15642, %fd15634, %fd13876, %fd15630;
	fma.rn.f64 	%fd15643, %fd15634, %fd13908, %fd15631;
	fma.rn.f64 	%fd15644, %fd15634, %fd13909, %fd15632;
	neg.f64 	%fd15645, %fd15621;
	div.rn.f64 	%fd15646, %fd15645, %fd14081;
	neg.f64 	%fd15647, %fd15646;
	fma.rn.f64 	%fd15648, %fd15646, %fd2572, %fd15636;
	fma.rn.f64 	%fd15649, %fd15646, %fd14093, %fd15637;
	fma.rn.f64 	%fd15650, %fd15646, %fd14094, %fd15638;
	fma.rn.f64 	%fd15651, %fd15646, %fd14095, %fd15639;
	fma.rn.f64 	%fd15652, %fd15646, %fd14085, %fd15625;
	fma.rn.f64 	%fd15653, %fd15646, %fd14096, %fd15640;
	fma.rn.f64 	%fd15654, %fd15646, %fd2575, %fd15626;
	fma.rn.f64 	%fd15655, %fd15646, %fd2489, %fd15599;
	fma.rn.f64 	%fd15656, %fd15646, %fd14097, %fd15641;
	fma.rn.f64 	%fd15657, %fd15646, %fd2490, %fd15642;
	fma.rn.f64 	%fd15658, %fd15646, %fd14098, %fd15643;
	fma.rn.f64 	%fd15659, %fd15646, %fd14099, %fd15644;
	fma.rn.f64 	%fd15660, %fd15646, %fd13935, %fd15604;
	neg.f64 	%fd15661, %fd15592;
	div.rn.f64 	%fd15662, %fd15661, %fd2206;
	neg.f64 	%fd15663, %fd15662;
	fma.rn.f64 	%fd15664, %fd15662, %fd2142, %fd15648;
	fma.rn.f64 	%fd15665, %fd15662, %fd2143, %fd15649;
	fma.rn.f64 	%fd15666, %fd15662, %fd14198, %fd15650;
	fma.rn.f64 	%fd15667, %fd15662, %fd14199, %fd15651;
	fma.rn.f64 	%fd15668, %fd15662, %fd14178, %fd15652;
	fma.rn.f64 	%fd15669, %fd15662, %fd14200, %fd15653;
	fma.rn.f64 	%fd15670, %fd15662, %fd14112, %fd15654;
	fma.rn.f64 	%fd15671, %fd15662, %fd14180, %fd15655;
	fma.rn.f64 	%fd15672, %fd15662, %fd2140, %fd15600;
	fma.rn.f64 	%fd15673, %fd15662, %fd2144, %fd15656;
	fma.rn.f64 	%fd15674, %fd15662, %fd2141, %fd15601;
	fma.rn.f64 	%fd15675, %fd15662, %fd2145, %fd15657;
	fma.rn.f64 	%fd15676, %fd15662, %fd14201, %fd15658;
	fma.rn.f64 	%fd15677, %fd15662, %fd14202, %fd15659;
	fma.rn.f64 	%fd15678, %fd15662, %fd2221, %fd15660;
	neg.f64 	%fd15679, %fd15664;
	div.rn.f64 	%fd15680, %fd15679, %fd14316;
	neg.f64 	%fd15681, %fd15680;
	fma.rn.f64 	%fd15682, %fd15680, %fd14317, %fd15665;
	fma.rn.f64 	%fd15683, %fd15680, %fd2147, %fd15666;
	fma.rn.f64 	%fd15684, %fd15680, %fd2148, %fd15667;
	fma.rn.f64 	%fd15685, %fd15680, %fd14318, %fd15668;
	fma.rn.f64 	%fd15686, %fd15680, %fd14319, %fd15669;
	fma.rn.f64 	%fd15687, %fd15680, %fd14320, %fd15670;
	fma.rn.f64 	%fd15688, %fd15680, %fd14321, %fd15671;
	fma.rn.f64 	%fd15689, %fd15680, %fd2146, %fd15672;
	fma.rn.f64 	%fd15690, %fd15680, %fd2149, %fd15673;
	fma.rn.f64 	%fd15691, %fd15680, %fd2150, %fd15675;
	fma.rn.f64 	%fd15692, %fd15680, %fd2151, %fd15676;
	fma.rn.f64 	%fd15693, %fd15680, %fd14322, %fd15677;
	fma.rn.f64 	%fd15694, %fd15680, %fd14323, %fd15678;
	neg.f64 	%fd15695, %fd15682;
	div.rn.f64 	%fd15696, %fd15695, %fd14557;
	neg.f64 	%fd15697, %fd15696;
	fma.rn.f64 	%fd15698, %fd15696, %fd14558, %fd15683;
	fma.rn.f64 	%fd15699, %fd15696, %fd14559, %fd15684;
	fma.rn.f64 	%fd15700, %fd15696, %fd14560, %fd15685;
	fma.rn.f64 	%fd15701, %fd15696, %fd2152, %fd15686;
	fma.rn.f64 	%fd15702, %fd15696, %fd2153, %fd15687;
	fma.rn.f64 	%fd15703, %fd15696, %fd2154, %fd15688;
	fma.rn.f64 	%fd15704, %fd15696, %fd2155, %fd15689;
	fma.rn.f64 	%fd15705, %fd15696, %fd14561, %fd15690;
	fma.rn.f64 	%fd15706, %fd15696, %fd14355, %fd15674;
	fma.rn.f64 	%fd15707, %fd15696, %fd14562, %fd15691;
	fma.rn.f64 	%fd15708, %fd15696, %fd14563, %fd15692;
	fma.rn.f64 	%fd15709, %fd15696, %fd14564, %fd15693;
	fma.rn.f64 	%fd15710, %fd15696, %fd14565, %fd15694;
	neg.f64 	%fd15711, %fd15698;
	div.rn.f64 	%fd15712, %fd15711, %fd15342;
	neg.f64 	%fd15713, %fd15712;
	fma.rn.f64 	%fd2252, %fd15712, %fd2583, %fd15699;
	fma.rn.f64 	%fd15714, %fd15712, %fd15343, %fd15700;
	fma.rn.f64 	%fd15715, %fd15712, %fd15344, %fd15701;
	fma.rn.f64 	%fd15716, %fd15712, %fd15345, %fd15702;
	fma.rn.f64 	%fd15717, %fd15712, %fd15346, %fd15703;
	fma.rn.f64 	%fd15718, %fd15712, %fd2498, %fd15704;
	fma.rn.f64 	%fd2592, %fd15712, %fd2586, %fd15705;
	fma.rn.f64 	%fd15719, %fd15712, %fd2499, %fd15706;
	fma.rn.f64 	%fd15720, %fd15712, %fd15347, %fd15707;
	fma.rn.f64 	%fd15721, %fd15712, %fd15348, %fd15708;
	fma.rn.f64 	%fd15722, %fd15712, %fd15349, %fd15709;
	fma.rn.f64 	%fd15723, %fd15712, %fd15350, %fd15710;
	st.local.v2.f64 	[%rd5+8288], {%fd15398, %fd15403};
	st.local.v2.f64 	[%rd5+8304], {%fd15407, %fd15411};
	st.local.v2.f64 	[%rd5+8320], {%fd15415, %fd15421};
	st.local.v2.f64 	[%rd5+8336], {%fd15427, %fd15431};
	st.local.v2.f64 	[%rd5+8352], {%fd15435, %fd15441};
	st.local.v2.f64 	[%rd5+8368], {%fd15446, %fd15451};
	st.local.v2.f64 	[%rd5+8384], {%fd15461, %fd15468};
	st.local.v2.f64 	[%rd5+8400], {%fd15477, %fd15493};
	st.local.v2.f64 	[%rd5+8416], {%fd15503, %fd15512};
	st.local.v2.f64 	[%rd5+8432], {%fd15526, %fd15533};
	st.local.v2.f64 	[%rd5+8448], {%fd15541, %fd15549};
	st.local.v2.f64 	[%rd5+8464], {%fd15555, %fd15561};
	st.local.v2.f64 	[%rd5+8480], {%fd15572, %fd15580};
	st.local.v2.f64 	[%rd5+8496], {%fd15591, %fd15607};
	st.local.v2.f64 	[%rd5+8512], {%fd15620, %fd15635};
	st.local.v2.f64 	[%rd5+8528], {%fd15647, %fd15663};
	st.local.v2.f64 	[%rd5+8544], {%fd15681, %fd15697};
	st.local.v2.f64 	[%rd5+8560], {%fd15713, %fd2252};
	st.local.v2.f64 	[%rd5+8576], {%fd15714, %fd15715};
	st.local.v2.f64 	[%rd5+8592], {%fd15716, %fd15717};
	st.local.v2.f64 	[%rd5+8608], {%fd15718, %fd2592};
	st.local.v2.f64 	[%rd5+8624], {%fd15719, %fd15720};
	st.local.v2.f64 	[%rd5+8640], {%fd15721, %fd15722};
	ld.local.v2.f64 	{%fd15724, %fd15725}, [%rd5+8672];
	ld.local.v2.f64 	{%fd15726, %fd15727}, [%rd5+8688];
	ld.local.v2.f64 	{%fd15728, %fd15729}, [%rd5+8704];
	ld.local.v2.f64 	{%fd15730, %fd15731}, [%rd5+8720];
	ld.local.v2.f64 	{%fd15732, %fd15733}, [%rd5+8736];
	ld.local.v2.f64 	{%fd15734, %fd15735}, [%rd5+8752];
	ld.local.v2.f64 	{%fd15736, %fd15737}, [%rd5+8768];
	ld.local.v2.f64 	{%fd15738, %fd15739}, [%rd5+8784];
	ld.local.v2.f64 	{%fd15740, %fd15741}, [%rd5+8800];
	ld.local.v2.f64 	{%fd15742, %fd15743}, [%rd5+8816];
	ld.local.v2.f64 	{%fd15744, %fd15745}, [%rd5+8832];
	ld.local.v2.f64 	{%fd15746, %fd15747}, [%rd5+8848];
	ld.local.v2.f64 	{%fd15748, %fd15749}, [%rd5+8864];
	ld.local.v2.f64 	{%fd15750, %fd15751}, [%rd5+8880];
	ld.local.v2.f64 	{%fd15752, %fd15753}, [%rd5+8896];
	ld.local.v2.f64 	{%fd15754, %fd15755}, [%rd5+8912];
	ld.local.v2.f64 	{%fd15756, %fd15757}, [%rd5+8928];
	ld.local.v2.f64 	{%fd15758, %fd15759}, [%rd5+8944];
	ld.local.v2.f64 	{%fd15760, %fd15761}, [%rd5+8960];
	ld.local.v2.f64 	{%fd15762, %fd15763}, [%rd5+8976];
	ld.local.v2.f64 	{%fd15764, %fd15765}, [%rd5+8992];
	ld.local.v2.f64 	{%fd15766, %fd15767}, [%rd5+9008];
	ld.local.v2.f64 	{%fd15768, %fd15769}, [%rd5+9024];
	ld.local.v2.f64 	{%fd15770, %fd15771}, [%rd5+9040];
	ld.local.v2.f64 	{%fd15772, %fd15773}, [%rd5+9056];
	ld.local.v2.f64 	{%fd15774, %fd15775}, [%rd5+9072];
	ld.local.v2.f64 	{%fd15776, %fd15777}, [%rd5+9088];
	ld.local.f64 	%fd15778, [%rd5+9112];
	ld.local.v2.f64 	{%fd15779, %fd15780}, [%rd5+9120];
	ld.local.v2.f64 	{%fd15781, %fd15782}, [%rd5+9136];
	ld.local.v2.f64 	{%fd15783, %fd15784}, [%rd5+9152];
	ld.local.v2.f64 	{%fd15785, %fd15786}, [%rd5+9168];
	ld.local.v2.f64 	{%fd15787, %fd15788}, [%rd5+9184];
	neg.f64 	%fd15789, %fd15397;
	div.rn.f64 	%fd15790, %fd15789, %fd12559;
	neg.f64 	%fd15791, %fd15790;
	fma.rn.f64 	%fd15792, %fd15790, %fd12558, %fd15776;
	neg.f64 	%fd15793, %fd15724;
	div.rn.f64 	%fd15794, %fd15793, %fd14657;
	neg.f64 	%fd15795, %fd15794;
	fma.rn.f64 	%fd15796, %fd15794, %fd14658, %fd15792;
	neg.f64 	%fd15797, %fd15725;
	div.rn.f64 	%fd15798, %fd15797, %fd14665;
	neg.f64 	%fd15799, %fd15798;
	fma.rn.f64 	%fd15800, %fd15798, %fd14666, %fd15796;
	neg.f64 	%fd15801, %fd15726;
	div.rn.f64 	%fd15802, %fd15801, %fd12577;
	neg.f64 	%fd15803, %fd15802;
	fma.rn.f64 	%fd15804, %fd15802, %fd12576, %fd15800;
	neg.f64 	%fd15805, %fd15727;
	div.rn.f64 	%fd15806, %fd15805, %fd14673;
	neg.f64 	%fd15807, %fd15806;
	fma.rn.f64 	%fd15808, %fd15806, %fd14674, %fd15804;
	neg.f64 	%fd15809, %fd15728;
	div.rn.f64 	%fd15810, %fd15809, %fd14679;
	neg.f64 	%fd15811, %fd15810;
	fma.rn.f64 	%fd15812, %fd15810, %fd14680, %fd15808;
	neg.f64 	%fd15813, %fd15729;
	div.rn.f64 	%fd15814, %fd15813, %fd14685;
	neg.f64 	%fd15815, %fd15814;
	fma.rn.f64 	%fd15816, %fd15814, %fd14686, %fd15812;
	neg.f64 	%fd15817, %fd15730;
	ld.local.v2.f64 	{%fd15818, %fd15819}, [%rd5+2320];
	div.rn.f64 	%fd15820, %fd15817, %fd15818;
	neg.f64 	%fd15821, %fd15820;
	fma.rn.f64 	%fd15822, %fd15820, %fd12591, %fd15816;
	neg.f64 	%fd15823, %fd15731;
	div.rn.f64 	%fd15824, %fd15823, %fd14695;
	neg.f64 	%fd15825, %fd15824;
	fma.rn.f64 	%fd15826, %fd15824, %fd14696, %fd15822;
	neg.f64 	%fd15827, %fd15732;
	div.rn.f64 	%fd15828, %fd15827, %fd14703;
	neg.f64 	%fd15829, %fd15828;
	fma.rn.f64 	%fd15830, %fd15828, %fd14704, %fd15826;
	neg.f64 	%fd15831, %fd15733;
	div.rn.f64 	%fd15832, %fd15831, %fd15438;
	neg.f64 	%fd15833, %fd15832;
	fma.rn.f64 	%fd15834, %fd15832, %fd15439, %fd15770;
	fma.rn.f64 	%fd15835, %fd15832, %fd12602, %fd15830;
	neg.f64 	%fd15836, %fd15734;
	div.rn.f64 	%fd15837, %fd15836, %fd12613;
	neg.f64 	%fd15838, %fd15837;
	fma.rn.f64 	%fd15839, %fd15837, %fd12865, %fd15737;
	fma.rn.f64 	%fd15840, %fd15837, %fd12866, %fd15748;
	fma.rn.f64 	%fd15841, %fd15837, %fd14732, %fd15835;
	neg.f64 	%fd15842, %fd15735;
	div.rn.f64 	%fd15843, %fd15842, %fd12619;
	neg.f64 	%fd15844, %fd15843;
	fma.rn.f64 	%fd15845, %fd15843, %fd13727, %fd15771;
	fma.rn.f64 	%fd15846, %fd15843, %fd13728, %fd15841;
	fma.rn.f64 	%fd15847, %fd15843, %fd14745, %fd15786;
	neg.f64 	%fd15848, %fd15736;
	div.rn.f64 	%fd15849, %fd15848, %fd12631;
	neg.f64 	%fd15850, %fd15849;
	fma.rn.f64 	%fd15851, %fd15849, %fd13197, %fd15765;
	fma.rn.f64 	%fd15852, %fd15849, %fd13198, %fd15846;
	fma.rn.f64 	%fd15853, %fd15849, %fd14771, %fd15847;
	neg.f64 	%fd15854, %fd15839;
	div.rn.f64 	%fd15855, %fd15854, %fd12867;
	neg.f64 	%fd15856, %fd15855;
	fma.rn.f64 	%fd15857, %fd15855, %fd12639, %fd15746;
	fma.rn.f64 	%fd15858, %fd15855, %fd14788, %fd15840;
	fma.rn.f64 	%fd15859, %fd15855, %fd14789, %fd15852;
	neg.f64 	%fd15860, %fd15738;
	div.rn.f64 	%fd15861, %fd15860, %fd2156;
	neg.f64 	%fd15862, %fd15861;
	fma.rn.f64 	%fd15863, %fd15861, %fd2157, %fd15859;
	fma.rn.f64 	%fd15864, %fd15861, %fd14808, %fd15784;
	fma.rn.f64 	%fd15865, %fd15861, %fd14809, %fd15853;
	neg.f64 	%fd15866, %fd15739;
	ld.local.f64 	%fd15867, [%rd5+2944];
	div.rn.f64 	%fd15868, %fd15866, %fd15867;
	neg.f64 	%fd15869, %fd15868;
	fma.rn.f64 	%fd15870, %fd15868, %fd12649, %fd15767;
	fma.rn.f64 	%fd15871, %fd15868, %fd14383, %fd15845;
	fma.rn.f64 	%fd15872, %fd15868, %fd14384, %fd15775;
	fma.rn.f64 	%fd15873, %fd15868, %fd14387, %fd15863;
	fma.rn.f64 	%fd15874, %fd15868, %fd14388, %fd15865;
	neg.f64 	%fd15875, %fd15740;
	div.rn.f64 	%fd15876, %fd15875, %fd14821;
	neg.f64 	%fd15877, %fd15876;
	fma.rn.f64 	%fd15878, %fd15876, %fd14822, %fd15834;
	fma.rn.f64 	%fd15879, %fd15876, %fd12654, %fd15873;
	neg.f64 	%fd15880, %fd15741;
	div.rn.f64 	%fd15881, %fd15880, %fd14829;
	neg.f64 	%fd15882, %fd15881;
	fma.rn.f64 	%fd15883, %fd15881, %fd2158, %fd15858;
	fma.rn.f64 	%fd15884, %fd15881, %fd14832, %fd15879;
	fma.rn.f64 	%fd15885, %fd15881, %fd14835, %fd15782;
	fma.rn.f64 	%fd15886, %fd15881, %fd14836, %fd15864;
	neg.f64 	%fd15887, %fd15742;
	ld.local.v2.f64 	{%fd2272, %fd15888}, [%rd5+3056];
	div.rn.f64 	%fd15889, %fd15887, %fd2272;
	neg.f64 	%fd15890, %fd15889;
	fma.rn.f64 	%fd15891, %fd15889, %fd12658, %fd15871;
	fma.rn.f64 	%fd15892, %fd15889, %fd13047, %fd15884;
	fma.rn.f64 	%fd15893, %fd15889, %fd13048, %fd15886;
	neg.f64 	%fd15894, %fd15743;
	div.rn.f64 	%fd15895, %fd15894, %fd14846;
	neg.f64 	%fd15896, %fd15895;
	fma.rn.f64 	%fd15897, %fd15895, %fd14847, %fd15756;
	fma.rn.f64 	%fd15898, %fd15895, %fd14851, %fd15759;
	fma.rn.f64 	%fd15899, %fd15895, %fd2415, %fd15760;
	fma.rn.f64 	%fd15900, %fd15895, %fd14854, %fd15761;
	fma.rn.f64 	%fd15901, %fd15895, %fd14855, %fd15774;
	fma.rn.f64 	%fd15902, %fd15895, %fd2417, %fd15892;
	neg.f64 	%fd15903, %fd15744;
	div.rn.f64 	%fd15904, %fd15903, %fd14858;
	neg.f64 	%fd15905, %fd15904;
	fma.rn.f64 	%fd15906, %fd15904, %fd12879, %fd15755;
	fma.rn.f64 	%fd15907, %fd15904, %fd12880, %fd15902;
	fma.rn.f64 	%fd15908, %fd15904, %fd2420, %fd15874;
	neg.f64 	%fd15909, %fd15745;
	div.rn.f64 	%fd15910, %fd15909, %fd2185;
	neg.f64 	%fd15911, %fd15910;
	fma.rn.f64 	%fd15912, %fd15910, %fd2186, %fd12805;
	fma.rn.f64 	%fd15913, %fd15910, %fd2113, %fd15893;
	fma.rn.f64 	%fd15914, %fd15910, %fd2114, %fd15785;
	fma.rn.f64 	%fd15915, %fd15910, %fd14885, %fd15787;
	neg.f64 	%fd15916, %fd15857;
	div.rn.f64 	%fd15917, %fd15916, %fd14886;
	neg.f64 	%fd15918, %fd15917;
	fma.rn.f64 	%fd15919, %fd15917, %fd12920, %fd15750;
	fma.rn.f64 	%fd15920, %fd15917, %fd12921, %fd15901;
	fma.rn.f64 	%fd15921, %fd15917, %fd12924, %fd15913;
	fma.rn.f64 	%fd15922, %fd15917, %fd12925, %fd15908;
	neg.f64 	%fd15923, %fd15747;
	div.rn.f64 	%fd15924, %fd15923, %fd12684;
	neg.f64 	%fd15925, %fd15924;
	fma.rn.f64 	%fd15926, %fd15924, %fd12903, %fd15751;
	fma.rn.f64 	%fd15927, %fd15924, %fd12886, %fd15872;
	fma.rn.f64 	%fd15928, %fd15924, %fd12904, %fd15907;
	fma.rn.f64 	%fd15929, %fd15924, %fd14909, %fd15885;
	fma.rn.f64 	%fd15930, %fd15924, %fd14910, %fd15922;
	neg.f64 	%fd15931, %fd15883;
	div.rn.f64 	%fd15932, %fd15931, %fd12916;
	neg.f64 	%fd15933, %fd15932;
	fma.rn.f64 	%fd15934, %fd15932, %fd12922, %fd15919;
	fma.rn.f64 	%fd15935, %fd15932, %fd12923, %fd15920;
	fma.rn.f64 	%fd15936, %fd15932, %fd2106, %fd15928;
	fma.rn.f64 	%fd15937, %fd15932, %fd12926, %fd15921;
	fma.rn.f64 	%fd15938, %fd15932, %fd12927, %fd15930;
	neg.f64 	%fd15939, %fd15749;
	div.rn.f64 	%fd15940, %fd15939, %fd2159;
	neg.f64 	%fd15941, %fd15940;
	fma.rn.f64 	%fd15942, %fd15940, %fd2160, %fd15897;
	fma.rn.f64 	%fd15943, %fd15940, %fd2527, %fd15898;
	fma.rn.f64 	%fd15944, %fd15940, %fd2433, %fd15935;
	fma.rn.f64 	%fd15945, %fd15940, %fd14927, %fd15936;
	fma.rn.f64 	%fd15946, %fd15940, %fd2528, %fd15777;
	fma.rn.f64 	%fd15947, %fd15940, %fd14930, %fd15938;
	neg.f64 	%fd15948, %fd15934;
	div.rn.f64 	%fd15949, %fd15948, %fd2193;
	neg.f64 	%fd15950, %fd15949;
	fma.rn.f64 	%fd15951, %fd15949, %fd14962, %fd15944;
	fma.rn.f64 	%fd15952, %fd15949, %fd2166, %fd15945;
	fma.rn.f64 	%fd15953, %fd15949, %fd12957, %fd15929;
	fma.rn.f64 	%fd15954, %fd15949, %fd12969, %fd15937;
	fma.rn.f64 	%fd15955, %fd15949, %fd12970, %fd15947;
	neg.f64 	%fd15956, %fd15926;
	div.rn.f64 	%fd15957, %fd15956, %fd12982;
	neg.f64 	%fd15958, %fd15957;
	fma.rn.f64 	%fd15959, %fd15957, %fd12971, %fd15927;
	fma.rn.f64 	%fd15960, %fd15957, %fd2107, %fd15952;
	fma.rn.f64 	%fd15961, %fd15957, %fd14973, %fd15953;
	fma.rn.f64 	%fd15962, %fd15957, %fd2167, %fd15955;
	neg.f64 	%fd15963, %fd15752;
	div.rn.f64 	%fd15964, %fd15963, %fd15023;
	neg.f64 	%fd15965, %fd15964;
	ld.local.f64 	%fd15966, [%rd5+4400];
	fma.rn.f64 	%fd15967, %fd15964, %fd15966, %fd15753;
	fma.rn.f64 	%fd15968, %fd15964, %fd13658, %fd15878;
	fma.rn.f64 	%fd15969, %fd15964, %fd13661, %fd15772;
	fma.rn.f64 	%fd15970, %fd15964, %fd13662, %fd15960;
	fma.rn.f64 	%fd15971, %fd15964, %fd2136, %fd15946;
	fma.rn.f64 	%fd15972, %fd15964, %fd2137, %fd15779;
	fma.rn.f64 	%fd15973, %fd15964, %fd15036, %fd15962;
	neg.f64 	%fd15974, %fd15967;
	div.rn.f64 	%fd15975, %fd15974, %fd2534;
	neg.f64 	%fd15976, %fd15975;
	fma.rn.f64 	%fd15977, %fd15975, %fd13671, %fd15899;
	fma.rn.f64 	%fd15978, %fd15975, %fd13672, %fd15968;
	ld.local.v2.f64 	{%fd15979, %fd15980}, [%rd5+4480];
	fma.rn.f64 	%fd15981, %fd15975, %fd15979, %fd15951;
	fma.rn.f64 	%fd15982, %fd15975, %fd13676, %fd15970;
	fma.rn.f64 	%fd15983, %fd15975, %fd13097, %fd15971;
	neg.f64 	%fd15984, %fd15754;
	div.rn.f64 	%fd15985, %fd15984, %fd12727;
	neg.f64 	%fd15986, %fd15985;
	fma.rn.f64 	%fd15987, %fd15985, %fd12726, %fd15758;
	fma.rn.f64 	%fd15988, %fd15985, %fd2169, %fd15764;
	fma.rn.f64 	%fd15989, %fd15985, %fd2170, %fd15766;
	fma.rn.f64 	%fd15990, %fd15985, %fd13147, %fd15769;
	fma.rn.f64 	%fd15991, %fd15985, %fd13148, %fd15773;
	fma.rn.f64 	%fd15992, %fd15985, %fd2171, %fd15982;
	fma.rn.f64 	%fd15993, %fd15985, %fd2112, %fd15912;
	fma.rn.f64 	%fd15994, %fd15985, %fd2172, %fd15972;
	fma.rn.f64 	%fd15995, %fd15985, %fd2115, %fd15954;
	fma.rn.f64 	%fd15996, %fd15985, %fd2173, %fd15914;
	fma.rn.f64 	%fd15997, %fd15985, %fd2174, %fd15915;
	neg.f64 	%fd15998, %fd15906;
	div.rn.f64 	%fd15999, %fd15998, %fd2116;
	neg.f64 	%fd16000, %fd15999;
	fma.rn.f64 	%fd16001, %fd15999, %fd12729, %fd15959;
	fma.rn.f64 	%fd16002, %fd15999, %fd13169, %fd15992;
	fma.rn.f64 	%fd16003, %fd15999, %fd13161, %fd15961;
	fma.rn.f64 	%fd16004, %fd15999, %fd15092, %fd15973;
	neg.f64 	%fd16005, %fd15942;
	div.rn.f64 	%fd16006, %fd16005, %fd15093;
	neg.f64 	%fd16007, %fd16006;
	fma.rn.f64 	%fd16008, %fd16006, %fd2456, %fd15981;
	fma.rn.f64 	%fd16009, %fd16006, %fd13361, %fd16002;
	fma.rn.f64 	%fd16010, %fd16006, %fd2457, %fd15983;
	fma.rn.f64 	%fd16011, %fd16006, %fd2541, %fd15778;
	neg.f64 	%fd16012, %fd15757;
	div.rn.f64 	%fd16013, %fd16012, %fd15101;
	neg.f64 	%fd16014, %fd16013;
	fma.rn.f64 	%fd16015, %fd16013, %fd2543, %fd16001;
	fma.rn.f64 	%fd16016, %fd16013, %fd2460, %fd16009;
	fma.rn.f64 	%fd16017, %fd16013, %fd14133, %fd16010;
	fma.rn.f64 	%fd16018, %fd16013, %fd14136, %fd16011;
	fma.rn.f64 	%fd16019, %fd16013, %fd14137, %fd16004;
	neg.f64 	%fd16020, %fd15987;
	div.rn.f64 	%fd16021, %fd16020, %fd2175;
	neg.f64 	%fd16022, %fd16021;
	fma.rn.f64 	%fd16023, %fd16021, %fd2176, %fd15993;
	fma.rn.f64 	%fd16024, %fd16021, %fd13478, %fd16018;
	fma.rn.f64 	%fd16025, %fd16021, %fd13479, %fd15781;
	fma.rn.f64 	%fd16026, %fd16021, %fd2187, %fd15995;
	fma.rn.f64 	%fd16027, %fd16021, %fd2188, %fd15997;
	neg.f64 	%fd16028, %fd15943;
	div.rn.f64 	%fd16029, %fd16028, %fd2177;
	neg.f64 	%fd16030, %fd16029;
	fma.rn.f64 	%fd16031, %fd16029, %fd2178, %fd16008;
	fma.rn.f64 	%fd16032, %fd16029, %fd13224, %fd16016;
	fma.rn.f64 	%fd16033, %fd16029, %fd13225, %fd15996;
	neg.f64 	%fd16034, %fd15977;
	div.rn.f64 	%fd16035, %fd16034, %fd2179;
	neg.f64 	%fd16036, %fd16035;
	fma.rn.f64 	%fd16037, %fd16035, %fd2180, %fd16031;
	fma.rn.f64 	%fd16038, %fd16035, %fd2117, %fd16032;
	fma.rn.f64 	%fd16039, %fd16035, %fd2118, %fd16033;
	neg.f64 	%fd16040, %fd15900;
	div.rn.f64 	%fd16041, %fd16040, %fd12754;
	neg.f64 	%fd16042, %fd16041;
	fma.rn.f64 	%fd16043, %fd16041, %fd13273, %fd16037;
	fma.rn.f64 	%fd16044, %fd16041, %fd13274, %fd16015;
	fma.rn.f64 	%fd16045, %fd16041, %fd15160, %fd16038;
	fma.rn.f64 	%fd16046, %fd16041, %fd2474, %fd16003;
	fma.rn.f64 	%fd16047, %fd16041, %fd13277, %fd16039;
	fma.rn.f64 	%fd16048, %fd16041, %fd13278, %fd16019;
	neg.f64 	%fd16049, %fd15762;
	ld.local.f64 	%fd2194, [%rd5+5352];
	div.rn.f64 	%fd16050, %fd16049, %fd2194;
	neg.f64 	%fd16051, %fd16050;
	fma.rn.f64 	%fd16052, %fd16050, %fd13281, %fd15851;
	fma.rn.f64 	%fd16053, %fd16050, %fd13306, %fd16043;
	fma.rn.f64 	%fd16054, %fd16050, %fd13299, %fd16044;
	fma.rn.f64 	%fd16055, %fd16050, %fd2119, %fd16045;
	fma.rn.f64 	%fd16056, %fd16050, %fd13301, %fd16046;
	fma.rn.f64 	%fd16057, %fd16050, %fd13307, %fd16047;
	fma.rn.f64 	%fd16058, %fd16050, %fd2183, %fd16048;
	neg.f64 	%fd16059, %fd15763;
	div.rn.f64 	%fd16060, %fd16059, %fd15175;
	neg.f64 	%fd16061, %fd16060;
	fma.rn.f64 	%fd16062, %fd16060, %fd2129, %fd15989;
	fma.rn.f64 	%fd16063, %fd16060, %fd2130, %fd15991;
	fma.rn.f64 	%fd16064, %fd16060, %fd13491, %fd16055;
	fma.rn.f64 	%fd16065, %fd16060, %fd13492, %fd16023;
	fma.rn.f64 	%fd16066, %fd16060, %fd15566, %fd15783;
	fma.rn.f64 	%fd16067, %fd16060, %fd2551, %fd16058;
	fma.rn.f64 	%fd16068, %fd16060, %fd13308, %fd16027;
	neg.f64 	%fd16069, %fd15988;
	div.rn.f64 	%fd16070, %fd16069, %fd2236;
	neg.f64 	%fd16071, %fd16070;
	fma.rn.f64 	%fd16072, %fd16070, %fd14153, %fd16064;
	fma.rn.f64 	%fd16073, %fd16070, %fd14154, %fd16017;
	ld.local.v2.f64 	{%fd2195, %fd2196}, [%rd5+5600];
	fma.rn.f64 	%fd16074, %fd16070, %fd2195, %fd16024;
	fma.rn.f64 	%fd16075, %fd16070, %fd14158, %fd16025;
	fma.rn.f64 	%fd16076, %fd16070, %fd13343, %fd16057;
	neg.f64 	%fd16077, %fd16052;
	div.rn.f64 	%fd16078, %fd16077, %fd2121;
	neg.f64 	%fd16079, %fd16078;
	fma.rn.f64 	%fd16080, %fd16078, %fd2123, %fd16053;
	fma.rn.f64 	%fd16081, %fd16078, %fd2124, %fd16072;
	fma.rn.f64 	%fd16082, %fd16078, %fd2122, %fd16073;
	fma.rn.f64 	%fd16083, %fd16078, %fd13364, %fd16074;
	ld.local.v2.f64 	{%fd2197, %fd2198}, [%rd5+5680];
	fma.rn.f64 	%fd16084, %fd16078, %fd2198, %fd16056;
	fma.rn.f64 	%fd16085, %fd16078, %fd13368, %fd16076;
	fma.rn.f64 	%fd16086, %fd16078, %fd13357, %fd16067;
	neg.f64 	%fd16087, %fd16062;
	div.rn.f64 	%fd16088, %fd16087, %fd2184;
	neg.f64 	%fd16089, %fd16088;
	fma.rn.f64 	%fd16090, %fd16088, %fd15215, %fd16063;
	fma.rn.f64 	%fd16091, %fd16088, %fd2132, %fd16082;
	fma.rn.f64 	%fd16092, %fd16088, %fd13503, %fd16065;
	fma.rn.f64 	%fd16093, %fd16088, %fd13505, %fd15780;
	fma.rn.f64 	%fd16094, %fd16088, %fd13506, %fd16066;
	fma.rn.f64 	%fd16095, %fd16088, %fd2189, %fd16026;
	fma.rn.f64 	%fd16096, %fd16088, %fd15587, %fd16068;
	neg.f64 	%fd16097, %fd15870;
	div.rn.f64 	%fd16098, %fd16097, %fd2199;
	neg.f64 	%fd16099, %fd16098;
	fma.rn.f64 	%fd16100, %fd16098, %fd13377, %fd15891;
	fma.rn.f64 	%fd16101, %fd16098, %fd13441, %fd16080;
	fma.rn.f64 	%fd16102, %fd16098, %fd13433, %fd16054;
	ld.local.v2.f64 	{%fd2200, %fd2201}, [%rd5+5872];
	fma.rn.f64 	%fd16103, %fd16098, %fd2201, %fd16081;
	fma.rn.f64 	%fd16104, %fd16098, %fd13443, %fd16091;
	fma.rn.f64 	%fd16105, %fd16098, %fd13444, %fd16083;
	fma.rn.f64 	%fd16106, %fd16098, %fd2127, %fd16084;
	fma.rn.f64 	%fd16107, %fd16098, %fd2128, %fd16085;
	fma.rn.f64 	%fd16108, %fd16098, %fd13445, %fd16086;
	neg.f64 	%fd16109, %fd15768;
	div.rn.f64 	%fd16110, %fd16109, %fd13466;
	neg.f64 	%fd16111, %fd16110;
	fma.rn.f64 	%fd16112, %fd16110, %fd13502, %fd16090;
	fma.rn.f64 	%fd16113, %fd16110, %fd13449, %fd16102;
	fma.rn.f64 	%fd16114, %fd16110, %fd2131, %fd16103;
	fma.rn.f64 	%fd16115, %fd16110, %fd2133, %fd16104;
	fma.rn.f64 	%fd16116, %fd16110, %fd13504, %fd16092;
	fma.rn.f64 	%fd16117, %fd16110, %fd13480, %fd16105;
	fma.rn.f64 	%fd16118, %fd16110, %fd2558, %fd16093;
	fma.rn.f64 	%fd16119, %fd16110, %fd15598, %fd16075;
	fma.rn.f64 	%fd16120, %fd16110, %fd13508, %fd16094;
	fma.rn.f64 	%fd16121, %fd16110, %fd13511, %fd16095;
	fma.rn.f64 	%fd16122, %fd16110, %fd13497, %fd16108;
	fma.rn.f64 	%fd16123, %fd16110, %fd2561, %fd16096;
	neg.f64 	%fd16124, %fd15990;
	div.rn.f64 	%fd16125, %fd16124, %fd2190;
	neg.f64 	%fd16126, %fd16125;
	fma.rn.f64 	%fd16127, %fd16125, %fd2191, %fd16100;
	fma.rn.f64 	%fd16128, %fd16125, %fd2192, %fd16101;
	fma.rn.f64 	%fd16129, %fd16125, %fd13595, %fd16113;
	fma.rn.f64 	%fd16130, %fd16125, %fd13596, %fd16114;
	fma.rn.f64 	%fd16131, %fd16125, %fd2134, %fd16115;
	fma.rn.f64 	%fd16132, %fd16125, %fd2135, %fd16117;
	fma.rn.f64 	%fd16133, %fd16125, %fd13597, %fd16106;
	fma.rn.f64 	%fd16134, %fd16125, %fd13598, %fd16107;
	ld.local.f64 	%fd2202, [%rd5+6208];
	fma.rn.f64 	%fd16135, %fd16125, %fd2202, %fd16122;
	neg.f64 	%fd16136, %fd15978;
	div.rn.f64 	%fd16137, %fd16136, %fd15618;
	neg.f64 	%fd16138, %fd16137;
	fma.rn.f64 	%fd16139, %fd16137, %fd13663, %fd15969;
	fma.rn.f64 	%fd16140, %fd16137, %fd13683, %fd16128;
	fma.rn.f64 	%fd16141, %fd16137, %fd2566, %fd16130;
	fma.rn.f64 	%fd16142, %fd16137, %fd13679, %fd16131;
	fma.rn.f64 	%fd16143, %fd16137, %fd2567, %fd16116;
	fma.rn.f64 	%fd16144, %fd16137, %fd13666, %fd15994;
	fma.rn.f64 	%fd16145, %fd16137, %fd15628, %fd16133;
	fma.rn.f64 	%fd16146, %fd16137, %fd15629, %fd16121;
	fma.rn.f64 	%fd16147, %fd16137, %fd13684, %fd16134;
	fma.rn.f64 	%fd16148, %fd16137, %fd13667, %fd16135;
	neg.f64 	%fd16149, %fd16127;
	div.rn.f64 	%fd16150, %fd16149, %fd2203;
	neg.f64 	%fd16151, %fd16150;
	fma.rn.f64 	%fd16152, %fd16150, %fd2138, %fd16140;
	fma.rn.f64 	%fd16153, %fd16150, %fd2139, %fd16129;
	fma.rn.f64 	%fd16154, %fd16150, %fd13904, %fd16141;
	fma.rn.f64 	%fd16155, %fd16150, %fd13905, %fd16142;
	fma.rn.f64 	%fd16156, %fd16150, %fd13906, %fd16132;
	ld.local.v2.f64 	{%fd2204, %fd2205}, [%rd5+6608];
	fma.rn.f64 	%fd16157, %fd16150, %fd2205, %fd16145;
	fma.rn.f64 	%fd16158, %fd16150, %fd13876, %fd16146;
	fma.rn.f64 	%fd16159, %fd16150, %fd13908, %fd16147;
	fma.rn.f64 	%fd16160, %fd16150, %fd13909, %fd16148;
	neg.f64 	%fd16161, %fd16139;
	div.rn.f64 	%fd16162, %fd16161, %fd14081;
	neg.f64 	%fd16163, %fd16162;
	fma.rn.f64 	%fd16164, %fd16162, %fd2572, %fd16152;
	fma.rn.f64 	%fd16165, %fd16162, %fd14093, %fd16153;
	fma.rn.f64 	%fd16166, %fd16162, %fd14094, %fd16154;
	ld.local.v2.f64 	{%fd2573, %fd2487}, [%rd5+6800];
	fma.rn.f64 	%fd16167, %fd16162, %fd2487, %fd16155;
	fma.rn.f64 	%fd16168, %fd16162, %fd14085, %fd16143;
	fma.rn.f64 	%fd16169, %fd16162, %fd14096, %fd16156;
	fma.rn.f64 	%fd16170, %fd16162, %fd2575, %fd16144;
	fma.rn.f64 	%fd16171, %fd16162, %fd2489, %fd16118;
	fma.rn.f64 	%fd16172, %fd16162, %fd14097, %fd16157;
	fma.rn.f64 	%fd16173, %fd16162, %fd2490, %fd16158;
	fma.rn.f64 	%fd16174, %fd16162, %fd14098, %fd16159;
	ld.local.v2.f64 	{%fd2577, %fd2491}, [%rd5+6864];
	fma.rn.f64 	%fd16175, %fd16162, %fd2491, %fd16160;
	fma.rn.f64 	%fd16176, %fd16162, %fd13935, %fd16123;
	neg.f64 	%fd16177, %fd16112;
	div.rn.f64 	%fd16178, %fd16177, %fd2206;
	neg.f64 	%fd16179, %fd16178;
	fma.rn.f64 	%fd16180, %fd16178, %fd2142, %fd16164;
	fma.rn.f64 	%fd16181, %fd16178, %fd2143, %fd16165;
	fma.rn.f64 	%fd16182, %fd16178, %fd14198, %fd16166;
	fma.rn.f64 	%fd16183, %fd16178, %fd14199, %fd16167;
	fma.rn.f64 	%fd16184, %fd16178, %fd14178, %fd16168;
	ld.local.v2.f64 	{%fd2207, %fd2208}, [%rd5+6992];
	fma.rn.f64 	%fd16185, %fd16178, %fd2208, %fd16169;
	fma.rn.f64 	%fd16186, %fd16178, %fd14112, %fd16170;
	fma.rn.f64 	%fd16187, %fd16178, %fd14180, %fd16171;
	fma.rn.f64 	%fd16188, %fd16178, %fd2140, %fd16119;
	fma.rn.f64 	%fd16189, %fd16178, %fd2144, %fd16172;
	fma.rn.f64 	%fd16190, %fd16178, %fd2141, %fd16120;
	fma.rn.f64 	%fd16191, %fd16178, %fd2145, %fd16173;
	fma.rn.f64 	%fd16192, %fd16178, %fd14201, %fd16174;
	ld.local.v2.f64 	{%fd2209, %fd2210}, [%rd5+7056];
	fma.rn.f64 	%fd16193, %fd16178, %fd2210, %fd16175;
	fma.rn.f64 	%fd16194, %fd16178, %fd2221, %fd16176;
	neg.f64 	%fd16195, %fd16180;
	div.rn.f64 	%fd16196, %fd16195, %fd14316;
	neg.f64 	%fd16197, %fd16196;
	fma.rn.f64 	%fd16198, %fd16196, %fd14317, %fd16181;
	fma.rn.f64 	%fd16199, %fd16196, %fd2147, %fd16182;
	fma.rn.f64 	%fd16200, %fd16196, %fd2148, %fd16183;
	fma.rn.f64 	%fd16201, %fd16196, %fd14318, %fd16184;
	fma.rn.f64 	%fd16202, %fd16196, %fd14319, %fd16185;
	ld.local.v2.f64 	{%fd2211, %fd2212}, [%rd5+7216];
	fma.rn.f64 	%fd16203, %fd16196, %fd2211, %fd16186;
	fma.rn.f64 	%fd16204, %fd16196, %fd14321, %fd16187;
	fma.rn.f64 	%fd16205, %fd16196, %fd2146, %fd16188;
	fma.rn.f64 	%fd16206, %fd16196, %fd2149, %fd16189;
	fma.rn.f64 	%fd16207, %fd16196, %fd2150, %fd16191;
	fma.rn.f64 	%fd16208, %fd16196, %fd2151, %fd16192;
	fma.rn.f64 	%fd16209, %fd16196, %fd14322, %fd16193;
	fma.rn.f64 	%fd16210, %fd16196, %fd14323, %fd16194;
	neg.f64 	%fd16211, %fd16198;
	div.rn.f64 	%fd16212, %fd16211, %fd14557;
	neg.f64 	%fd16213, %fd16212;
	fma.rn.f64 	%fd16214, %fd16212, %fd14558, %fd16199;
	fma.rn.f64 	%fd16215, %fd16212, %fd14559, %fd16200;
	fma.rn.f64 	%fd16216, %fd16212, %fd14560, %fd16201;
	fma.rn.f64 	%fd16217, %fd16212, %fd2152, %fd16202;
	fma.rn.f64 	%fd16218, %fd16212, %fd2153, %fd16203;
	fma.rn.f64 	%fd16219, %fd16212, %fd2154, %fd16204;
	fma.rn.f64 	%fd16220, %fd16212, %fd2155, %fd16205;
	fma.rn.f64 	%fd16221, %fd16212, %fd14561, %fd16206;
	fma.rn.f64 	%fd16222, %fd16212, %fd14355, %fd16190;
	fma.rn.f64 	%fd16223, %fd16212, %fd14562, %fd16207;
	fma.rn.f64 	%fd16224, %fd16212, %fd14563, %fd16208;
	fma.rn.f64 	%fd16225, %fd16212, %fd14564, %fd16209;
	fma.rn.f64 	%fd16226, %fd16212, %fd14565, %fd16210;
	neg.f64 	%fd16227, %fd16214;
	div.rn.f64 	%fd16228, %fd16227, %fd15342;
	neg.f64 	%fd16229, %fd16228;
	fma.rn.f64 	%fd16230, %fd16228, %fd2583, %fd16215;
	fma.rn.f64 	%fd16231, %fd16228, %fd15343, %fd16216;
	fma.rn.f64 	%fd16232, %fd16228, %fd15344, %fd16217;
	fma.rn.f64 	%fd16233, %fd16228, %fd15345, %fd16218;
	fma.rn.f64 	%fd16234, %fd16228, %fd15346, %fd16219;
	fma.rn.f64 	%fd16235, %fd16228, %fd2498, %fd16220;
	fma.rn.f64 	%fd16236, %fd16228, %fd2586, %fd16221;
	fma.rn.f64 	%fd16237, %fd16228, %fd2499, %fd16222;
	fma.rn.f64 	%fd16238, %fd16228, %fd15347, %fd16223;
	fma.rn.f64 	%fd16239, %fd16228, %fd15348, %fd16224;
	fma.rn.f64 	%fd16240, %fd16228, %fd15349, %fd16225;
	fma.rn.f64 	%fd16241, %fd16228, %fd15350, %fd16226;
	neg.f64 	%fd16242, %fd16230;
	div.rn.f64 	%fd16243, %fd16242, %fd2252;
	neg.f64 	%fd16244, %fd16243;
	fma.rn.f64 	%fd2213, %fd16243, %fd15714, %fd16231;
	fma.rn.f64 	%fd2214, %fd16243, %fd15715, %fd16232;
	fma.rn.f64 	%fd2215, %fd16243, %fd15716, %fd16233;
	fma.rn.f64 	%fd2216, %fd16243, %fd15717, %fd16234;
	fma.rn.f64 	%fd2217, %fd16243, %fd15718, %fd16235;
	fma.rn.f64 	%fd2218, %fd16243, %fd2592, %fd16236;
	fma.rn.f64 	%fd16245, %fd16243, %fd15719, %fd16237;
	fma.rn.f64 	%fd16246, %fd16243, %fd15720, %fd16238;
	fma.rn.f64 	%fd2219, %fd16243, %fd15721, %fd16239;
	fma.rn.f64 	%fd2220, %fd16243, %fd15722, %fd16240;
	fma.rn.f64 	%fd2345, %fd16243, %fd15723, %fd16241;
	st.local.v2.f64 	[%rd5+8656], {%fd15723, %fd15791};
	st.local.v2.f64 	[%rd5+8672], {%fd15795, %fd15799};
	st.local.v2.f64 	[%rd5+8688], {%fd15803, %fd15807};
	st.local.v2.f64 	[%rd5+8704], {%fd15811, %fd15815};
	st.local.v2.f64 	[%rd5+8720], {%fd15821, %fd15825};
	st.local.v2.f64 	[%rd5+8736], {%fd15829, %fd15833};
	st.local.v2.f64 	[%rd5+8752], {%fd15838, %fd15844};
	st.local.v2.f64 	[%rd5+8768], {%fd15850, %fd15856};
	st.local.v2.f64 	[%rd5+8784], {%fd15862, %fd15869};
	st.local.v2.f64 	[%rd5+8800], {%fd15877, %fd15882};
	st.local.v2.f64 	[%rd5+8816], {%fd15890, %fd15896};
	st.local.v2.f64 	[%rd5+8832], {%fd15905, %fd15911};
	st.local.v2.f64 	[%rd5+8848], {%fd15918, %fd15925};
	st.local.v2.f64 	[%rd5+8864], {%fd15933, %fd15941};
	st.local.v2.f64 	[%rd5+8880], {%fd15950, %fd15958};
	st.local.v2.f64 	[%rd5+8896], {%fd15965, %fd15976};
	st.local.v2.f64 	[%rd5+8912], {%fd15986, %fd16000};
	st.local.v2.f64 	[%rd5+8928], {%fd16007, %fd16014};
	st.local.v2.f64 	[%rd5+8944], {%fd16022, %fd16030};
	st.local.v2.f64 	[%rd5+8960], {%fd16036, %fd16042};
	st.local.v2.f64 	[%rd5+8976], {%fd16051, %fd16061};
	st.local.v2.f64 	[%rd5+8992], {%fd16071, %fd16079};
	st.local.v2.f64 	[%rd5+9008], {%fd16089, %fd16099};
	st.local.v2.f64 	[%rd5+9024], {%fd16111, %fd16126};
	st.local.v2.f64 	[%rd5+9040], {%fd16138, %fd16151};
	st.local.v2.f64 	[%rd5+9056], {%fd16163, %fd16179};
	st.local.v2.f64 	[%rd5+9072], {%fd16197, %fd16213};
	st.local.v2.f64 	[%rd5+9088], {%fd16229, %fd16244};
	st.local.v2.f64 	[%rd5+9104], {%fd2213, %fd2214};
	st.local.v2.f64 	[%rd5+9120], {%fd2215, %fd2216};
	st.local.v2.f64 	[%rd5+9136], {%fd2217, %fd2218};
	st.local.v2.f64 	[%rd5+9152], {%fd16245, %fd16246};
	st.local.v2.f64 	[%rd5+9168], {%fd2219, %fd2220};
	ld.local.v2.f64 	{%fd16247, %fd16248}, [%rd5+9200];
	ld.local.v2.f64 	{%fd16249, %fd16250}, [%rd5+9216];
	ld.local.v2.f64 	{%fd16251, %fd16252}, [%rd5+9232];
	ld.local.v2.f64 	{%fd16253, %fd16254}, [%rd5+9248];
	ld.local.v2.f64 	{%fd16255, %fd16256}, [%rd5+9264];
	ld.local.v2.f64 	{%fd16257, %fd16258}, [%rd5+9280];
	ld.local.v2.f64 	{%fd16259, %fd16260}, [%rd5+9296];
	ld.local.v2.f64 	{%fd16261, %fd16262}, [%rd5+9312];
	ld.local.v2.f64 	{%fd16263, %fd16264}, [%rd5+9328];
	ld.local.v2.f64 	{%fd16265, %fd16266}, [%rd5+9344];
	ld.local.v2.f64 	{%fd16267, %fd16268}, [%rd5+9360];
	ld.local.v2.f64 	{%fd16269, %fd16270}, [%rd5+9376];
	ld.local.v2.f64 	{%fd16271, %fd16272}, [%rd5+9392];
	ld.local.f64 	%fd16273, [%rd5+9416];
	ld.local.v2.f64 	{%fd16274, %fd16275}, [%rd5+9424];
	ld.local.v2.f64 	{%fd16276, %fd16277}, [%rd5+9440];
	ld.local.v2.f64 	{%fd16278, %fd16279}, [%rd5+9456];
	ld.local.v2.f64 	{%fd16280, %fd16281}, [%rd5+9472];
	div.rn.f64 	%fd16282, %fd15788, %fd12470;
	div.rn.f64 	%fd16283, %fd16247, %fd12471;
	div.rn.f64 	%fd16284, %fd16248, %fd12474;
	neg.f64 	%fd16285, %fd16249;
	div.rn.f64 	%fd16286, %fd16285, %fd14657;
	neg.f64 	%fd16287, %fd16286;
	fma.rn.f64 	%fd16288, %fd16286, %fd14658, %fd16270;
	neg.f64 	%fd16289, %fd16250;
	div.rn.f64 	%fd16290, %fd16289, %fd14665;
	neg.f64 	%fd16291, %fd16290;
	fma.rn.f64 	%fd16292, %fd16290, %fd14666, %fd16288;
	neg.f64 	%fd16293, %fd16251;
	div.rn.f64 	%fd16294, %fd16293, %fd14685;
	neg.f64 	%fd16295, %fd16294;
	fma.rn.f64 	%fd16296, %fd16294, %fd14686, %fd16292;
	neg.f64 	%fd16297, %fd16252;
	div.rn.f64 	%fd16298, %fd16297, %fd15818;
	neg.f64 	%fd16299, %fd16298;
	fma.rn.f64 	%fd16300, %fd16298, %fd15819, %fd16296;
	neg.f64 	%fd16301, %fd16253;
	div.rn.f64 	%fd16302, %fd16301, %fd14695;
	neg.f64 	%fd16303, %fd16302;
	fma.rn.f64 	%fd16304, %fd16302, %fd14696, %fd16300;
	neg.f64 	%fd16305, %fd16254;
	div.rn.f64 	%fd16306, %fd16305, %fd14703;
	neg.f64 	%fd16307, %fd16306;
	fma.rn.f64 	%fd16308, %fd16306, %fd14704, %fd16304;
	neg.f64 	%fd16309, %fd16255;
	div.rn.f64 	%fd16310, %fd16309, %fd14865;
	neg.f64 	%fd16311, %fd16310;
	fma.rn.f64 	%fd16312, %fd16310, %fd12941, %fd16256;
	fma.rn.f64 	%fd16313, %fd16310, %fd12942, %fd16261;
	fma.rn.f64 	%fd16314, %fd16310, %fd12945, %fd16263;
	fma.rn.f64 	%fd16315, %fd16310, %fd12946, %fd16271;
	fma.rn.f64 	%fd16316, %fd16310, %fd12949, %fd12807;
	fma.rn.f64 	%fd16317, %fd16310, %fd12950, %fd16277;
	ld.local.f64 	%fd16318, [%rd5+3232];
	fma.rn.f64 	%fd16319, %fd16310, %fd16318, %fd16281;
	neg.f64 	%fd16320, %fd16312;
	div.rn.f64 	%fd16321, %fd16320, %fd12943;
	neg.f64 	%fd16322, %fd16321;
	fma.rn.f64 	%fd16323, %fd16321, %fd12928, %fd16257;
	fma.rn.f64 	%fd16324, %fd16321, %fd12929, %fd16260;
	fma.rn.f64 	%fd16325, %fd16321, %fd15481, %fd16313;
	fma.rn.f64 	%fd16326, %fd16321, %fd15482, %fd16314;
	fma.rn.f64 	%fd16327, %fd16321, %fd12932, %fd16264;
	fma.rn.f64 	%fd16328, %fd16321, %fd12933, %fd16267;
	fma.rn.f64 	%fd16329, %fd16321, %fd12948, %fd16315;
	fma.rn.f64 	%fd16330, %fd16321, %fd12951, %fd16316;
	fma.rn.f64 	%fd16331, %fd16321, %fd12936, %fd16275;
	fma.rn.f64 	%fd16332, %fd16321, %fd12952, %fd16317;
	ld.local.v2.f64 	{%fd16333, %fd16334}, [%rd5+3840];
	fma.rn.f64 	%fd16335, %fd16321, %fd16333, %fd16319;
	neg.f64 	%fd16336, %fd16323;
	div.rn.f64 	%fd16337, %fd16336, %fd15510;
	neg.f64 	%fd16338, %fd16337;
	fma.rn.f64 	%fd16339, %fd16337, %fd13136, %fd16324;
	fma.rn.f64 	%fd16340, %fd16337, %fd13137, %fd16325;
	fma.rn.f64 	%fd16341, %fd16337, %fd13138, %fd16326;
	fma.rn.f64 	%fd16342, %fd16337, %fd13139, %fd16327;
	fma.rn.f64 	%fd16343, %fd16337, %fd13140, %fd16328;
	fma.rn.f64 	%fd16344, %fd16337, %fd13125, %fd16308;
	fma.rn.f64 	%fd16345, %fd16337, %fd15063, %fd16329;
	fma.rn.f64 	%fd16346, %fd16337, %fd15064, %fd16330;
	fma.rn.f64 	%fd16347, %fd16337, %fd13143, %fd16331;
	fma.rn.f64 	%fd16348, %fd16337, %fd13144, %fd16332;
	fma.rn.f64 	%fd16349, %fd16337, %fd13145, %fd16335;
	neg.f64 	%fd16350, %fd16258;
	div.rn.f64 	%fd16351, %fd16350, %fd15093;
	neg.f64 	%fd16352, %fd16351;
	fma.rn.f64 	%fd16353, %fd16351, %fd2456, %fd16268;
	fma.rn.f64 	%fd16354, %fd16351, %fd13361, %fd16344;
	fma.rn.f64 	%fd16355, %fd16351, %fd2457, %fd16345;
	fma.rn.f64 	%fd16356, %fd16351, %fd2541, %fd16346;
	neg.f64 	%fd16357, %fd16259;
	div.rn.f64 	%fd16358, %fd16357, %fd15101;
	neg.f64 	%fd16359, %fd16358;
	fma.rn.f64 	%fd16360, %fd16358, %fd2543, %fd16269;
	fma.rn.f64 	%fd16361, %fd16358, %fd2460, %fd16354;
	fma.rn.f64 	%fd16362, %fd16358, %fd14133, %fd16355;
	fma.rn.f64 	%fd16363, %fd16358, %fd14136, %fd16356;
	fma.rn.f64 	%fd16364, %fd16358, %fd14137, %fd16280;
	neg.f64 	%fd16365, %fd16339;
	div.rn.f64 	%fd16366, %fd16365, %fd2175;
	neg.f64 	%fd16367, %fd16366;
	fma.rn.f64 	%fd16368, %fd16366, %fd2176, %fd16272;
	fma.rn.f64 	%fd16369, %fd16366, %fd13478, %fd16363;
	fma.rn.f64 	%fd16370, %fd16366, %fd13479, %fd16347;
	fma.rn.f64 	%fd16371, %fd16366, %fd2187, %fd16278;
	fma.rn.f64 	%fd16372, %fd16366, %fd2188, %fd16349;
	neg.f64 	%fd16373, %fd16340;
	div.rn.f64 	%fd16374, %fd16373, %fd15175;
	neg.f64 	%fd16375, %fd16374;
	fma.rn.f64 	%fd16376, %fd16374, %fd2129, %fd16341;
	fma.rn.f64 	%fd16377, %fd16374, %fd2130, %fd16343;
	fma.rn.f64 	%fd16378, %fd16374, %fd13491, %fd16361;
	fma.rn.f64 	%fd16379, %fd16374, %fd13492, %fd16368;
	fma.rn.f64 	%fd16380, %fd16374, %fd15566, %fd16348;
	fma.rn.f64 	%fd16381, %fd16374, %fd2551, %fd16364;
	fma.rn.f64 	%fd16382, %fd16374, %fd13308, %fd16372;
	neg.f64 	%fd16383, %fd16262;
	div.rn.f64 	%fd16384, %fd16383, %fd2236;
	neg.f64 	%fd16385, %fd16384;
	fma.rn.f64 	%fd16386, %fd16384, %fd14153, %fd16378;
	fma.rn.f64 	%fd16387, %fd16384, %fd14154, %fd16362;
	fma.rn.f64 	%fd16388, %fd16384, %fd2195, %fd16369;
	fma.rn.f64 	%fd16389, %fd16384, %fd2196, %fd16370;
	fma.rn.f64 	%fd16390, %fd16384, %fd13343, %fd16279;
	neg.f64 	%fd16391, %fd16376;
	div.rn.f64 	%fd16392, %fd16391, %fd2184;
	neg.f64 	%fd16393, %fd16392;
	fma.rn.f64 	%fd16394, %fd16392, %fd15215, %fd16377;
	fma.rn.f64 	%fd16395, %fd16392, %fd2132, %fd16387;
	fma.rn.f64 	%fd16396, %fd16392, %fd13503, %fd16379;
	fma.rn.f64 	%fd16397, %fd16392, %fd13505, %fd16274;
	fma.rn.f64 	%fd16398, %fd16392, %fd13506, %fd16380;
	fma.rn.f64 	%fd16399, %fd16392, %fd2189, %fd16371;
	fma.rn.f64 	%fd16400, %fd16392, %fd15587, %fd16382;
	neg.f64 	%fd16401, %fd16342;
	div.rn.f64 	%fd16402, %fd16401, %fd13466;
	neg.f64 	%fd16403, %fd16402;
	fma.rn.f64 	%fd16404, %fd16402, %fd13502, %fd16394;
	fma.rn.f64 	%fd16405, %fd16402, %fd13449, %fd16360;
	fma.rn.f64 	%fd16406, %fd16402, %fd2131, %fd16386;
	fma.rn.f64 	%fd16407, %fd16402, %fd2133, %fd16395;
	fma.rn.f64 	%fd16408, %fd16402, %fd13504, %fd16396;
	fma.rn.f64 	%fd16409, %fd16402, %fd13480, %fd16388;
	fma.rn.f64 	%fd16410, %fd16402, %fd2558, %fd16397;
	fma.rn.f64 	%fd16411, %fd16402, %fd15598, %fd16389;
	fma.rn.f64 	%fd16412, %fd16402, %fd13508, %fd16398;
	fma.rn.f64 	%fd16413, %fd16402, %fd13511, %fd16399;
	fma.rn.f64 	%fd16414, %fd16402, %fd13497, %fd16381;
	fma.rn.f64 	%fd16415, %fd16402, %fd2561, %fd16400;
	neg.f64 	%fd16416, %fd16265;
	div.rn.f64 	%fd16417, %fd16416, %fd2190;
	neg.f64 	%fd16418, %fd16417;
	fma.rn.f64 	%fd16419, %fd16417, %fd2191, %fd16266;
	fma.rn.f64 	%fd16420, %fd16417, %fd2192, %fd16353;
	fma.rn.f64 	%fd16421, %fd16417, %fd13595, %fd16405;
	fma.rn.f64 	%fd16422, %fd16417, %fd13596, %fd16406;
	fma.rn.f64 	%fd16423, %fd16417, %fd2134, %fd16407;
	fma.rn.f64 	%fd16424, %fd16417, %fd2135, %fd16409;
	fma.rn.f64 	%fd16425, %fd16417, %fd13597, %fd16276;
	fma.rn.f64 	%fd16426, %fd16417, %fd13598, %fd16390;
	fma.rn.f64 	%fd16427, %fd16417, %fd2202, %fd16414;
	neg.f64 	%fd16428, %fd16419;
	div.rn.f64 	%fd16429, %fd16428, %fd2203;
	neg.f64 	%fd16430, %fd16429;
	fma.rn.f64 	%fd16431, %fd16429, %fd2138, %fd16420;
	fma.rn.f64 	%fd16432, %fd16429, %fd2139, %fd16421;
	fma.rn.f64 	%fd16433, %fd16429, %fd13904, %fd16422;
	fma.rn.f64 	%fd16434, %fd16429, %fd13905, %fd16423;
	fma.rn.f64 	%fd16435, %fd16429, %fd2204, %fd16424;
	fma.rn.f64 	%fd16436, %fd16429, %fd2205, %fd16425;
	fma.rn.f64 	%fd16437, %fd16429, %fd13876, %fd16413;
	fma.rn.f64 	%fd16438, %fd16429, %fd13908, %fd16426;
	fma.rn.f64 	%fd16439, %fd16429, %fd13909, %fd16427;
	neg.f64 	%fd16440, %fd16404;
	div.rn.f64 	%fd16441, %fd16440, %fd2206;
	neg.f64 	%fd16442, %fd16441;
	fma.rn.f64 	%fd16443, %fd16441, %fd2142, %fd16431;
	fma.rn.f64 	%fd16444, %fd16441, %fd2143, %fd16432;
	fma.rn.f64 	%fd16445, %fd16441, %fd14198, %fd16433;
	fma.rn.f64 	%fd16446, %fd16441, %fd14199, %fd16434;
	fma.rn.f64 	%fd16447, %fd16441, %fd2207, %fd16408;
	fma.rn.f64 	%fd16448, %fd16441, %fd2208, %fd16435;
	fma.rn.f64 	%fd16449, %fd16441, %fd14112, %fd16273;
	fma.rn.f64 	%fd16450, %fd16441, %fd14180, %fd16410;
	fma.rn.f64 	%fd16451, %fd16441, %fd2140, %fd16411;
	fma.rn.f64 	%fd16452, %fd16441, %fd2144, %fd16436;
	fma.rn.f64 	%fd16453, %fd16441, %fd2141, %fd16412;
	fma.rn.f64 	%fd16454, %fd16441, %fd2145, %fd16437;
	fma.rn.f64 	%fd16455, %fd16441, %fd2209, %fd16438;
	fma.rn.f64 	%fd16456, %fd16441, %fd2210, %fd16439;
	fma.rn.f64 	%fd16457, %fd16441, %fd2221, %fd16415;
	neg.f64 	%fd16458, %fd16443;
	div.rn.f64 	%fd16459, %fd16458, %fd14316;
	neg.f64 	%fd16460, %fd16459;
	fma.rn.f64 	%fd16461, %fd16459, %fd14317, %fd16444;
	fma.rn.f64 	%fd16462, %fd16459, %fd2147, %fd16445;
	fma.rn.f64 	%fd16463, %fd16459, %fd2148, %fd16446;
	fma.rn.f64 	%fd16464, %fd16459, %fd14318, %fd16447;
	fma.rn.f64 	%fd16465, %fd16459, %fd14319, %fd16448;
	fma.rn.f64 	%fd16466, %fd16459, %fd2211, %fd16449;
	fma.rn.f64 	%fd16467, %fd16459, %fd2212, %fd16450;
	fma.rn.f64 	%fd16468, %fd16459, %fd2146, %fd16451;
	fma.rn.f64 	%fd16469, %fd16459, %fd2149, %fd16452;
	fma.rn.f64 	%fd16470, %fd16459, %fd2150, %fd16454;
	fma.rn.f64 	%fd16471, %fd16459, %fd2151, %fd16455;
	fma.rn.f64 	%fd16472, %fd16459, %fd14322, %fd16456;
	fma.rn.f64 	%fd16473, %fd16459, %fd14323, %fd16457;
	neg.f64 	%fd16474, %fd16461;
	div.rn.f64 	%fd16475, %fd16474, %fd14557;
	neg.f64 	%fd16476, %fd16475;
	fma.rn.f64 	%fd16477, %fd16475, %fd14558, %fd16462;
	fma.rn.f64 	%fd16478, %fd16475, %fd14559, %fd16463;
	ld.local.v2.f64 	{%fd2222, %fd2223}, [%rd5+7488];
	fma.rn.f64 	%fd16479, %fd16475, %fd2223, %fd16464;
	fma.rn.f64 	%fd16480, %fd16475, %fd2152, %fd16465;
	fma.rn.f64 	%fd16481, %fd16475, %fd2153, %fd16466;
	fma.rn.f64 	%fd16482, %fd16475, %fd2154, %fd16467;
	fma.rn.f64 	%fd16483, %fd16475, %fd2155, %fd16468;
	fma.rn.f64 	%fd16484, %fd16475, %fd14561, %fd16469;
	fma.rn.f64 	%fd16485, %fd16475, %fd14355, %fd16453;
	fma.rn.f64 	%fd16486, %fd16475, %fd14562, %fd16470;
	ld.local.v2.f64 	{%fd2224, %fd2225}, [%rd5+7552];
	fma.rn.f64 	%fd16487, %fd16475, %fd2225, %fd16471;
	fma.rn.f64 	%fd16488, %fd16475, %fd14564, %fd16472;
	fma.rn.f64 	%fd16489, %fd16475, %fd14565, %fd16473;
	neg.f64 	%fd16490, %fd16477;
	div.rn.f64 	%fd16491, %fd16490, %fd15342;
	neg.f64 	%fd16492, %fd16491;
	fma.rn.f64 	%fd16493, %fd16491, %fd2583, %fd16478;
	fma.rn.f64 	%fd16494, %fd16491, %fd15343, %fd16479;
	fma.rn.f64 	%fd16495, %fd16491, %fd15344, %fd16480;
	fma.rn.f64 	%fd16496, %fd16491, %fd15345, %fd16481;
	fma.rn.f64 	%fd16497, %fd16491, %fd15346, %fd16482;
	fma.rn.f64 	%fd16498, %fd16491, %fd2498, %fd16483;
	fma.rn.f64 	%fd16499, %fd16491, %fd2586, %fd16484;
	fma.rn.f64 	%fd16500, %fd16491, %fd2499, %fd16485;
	fma.rn.f64 	%fd16501, %fd16491, %fd15347, %fd16486;
	fma.rn.f64 	%fd16502, %fd16491, %fd15348, %fd16487;
	fma.rn.f64 	%fd16503, %fd16491, %fd15349, %fd16488;
	fma.rn.f64 	%fd16504, %fd16491, %fd15350, %fd16489;
	neg.f64 	%fd16505, %fd16493;
	div.rn.f64 	%fd16506, %fd16505, %fd2252;
	neg.f64 	%fd16507, %fd16506;
	fma.rn.f64 	%fd16508, %fd16506, %fd15714, %fd16494;
	fma.rn.f64 	%fd16509, %fd16506, %fd15715, %fd16495;
	fma.rn.f64 	%fd16510, %fd16506, %fd15716, %fd16496;
	fma.rn.f64 	%fd16511, %fd16506, %fd15717, %fd16497;
	fma.rn.f64 	%fd16512, %fd16506, %fd15718, %fd16498;
	fma.rn.f64 	%fd16513, %fd16506, %fd2592, %fd16499;
	fma.rn.f64 	%fd16514, %fd16506, %fd15719, %fd16500;
	fma.rn.f64 	%fd16515, %fd16506, %fd15720, %fd16501;
	fma.rn.f64 	%fd16516, %fd16506, %fd15721, %fd16502;
	fma.rn.f64 	%fd16517, %fd16506, %fd15722, %fd16503;
	fma.rn.f64 	%fd16518, %fd16506, %fd15723, %fd16504;
	neg.f64 	%fd16519, %fd16508;
	div.rn.f64 	%fd16520, %fd16519, %fd2213;
	neg.f64 	%fd16521, %fd16520;
	fma.rn.f64 	%fd2226, %fd16520, %fd2214, %fd16509;
	fma.rn.f64 	%fd2227, %fd16520, %fd2215, %fd16510;
	fma.rn.f64 	%fd2228, %fd16520, %fd2216, %fd16511;
	fma.rn.f64 	%fd2229, %fd16520, %fd2217, %fd16512;
	fma.rn.f64 	%fd2230, %fd16520, %fd2218, %fd16513;
	fma.rn.f64 	%fd2231, %fd16520, %fd16245, %fd16514;
	fma.rn.f64 	%fd16522, %fd16520, %fd16246, %fd16515;
	fma.rn.f64 	%fd16523, %fd16520, %fd2219, %fd16516;
	fma.rn.f64 	%fd2232, %fd16520, %fd2220, %fd16517;
	fma.rn.f64 	%fd2233, %fd16520, %fd2345, %fd16518;
	st.local.v2.f64 	[%rd5+9184], {%fd2345, %fd16282};
	st.local.v2.f64 	[%rd5+9200], {%fd16283, %fd16284};
	st.local.v2.f64 	[%rd5+9216], {%fd16287, %fd16291};
	st.local.v2.f64 	[%rd5+9232], {%fd16295, %fd16299};
	st.local.v2.f64 	[%rd5+9248], {%fd16303, %fd16307};
	st.local.v2.f64 	[%rd5+9264], {%fd16311, %fd16322};
	st.local.v2.f64 	[%rd5+9280], {%fd16338, %fd16352};
	st.local.v2.f64 	[%rd5+9296], {%fd16359, %fd16367};
	st.local.v2.f64 	[%rd5+9312], {%fd16375, %fd16385};
	st.local.v2.f64 	[%rd5+9328], {%fd16393, %fd16403};
	st.local.v2.f64 	[%rd5+9344], {%fd16418, %fd16430};
	st.local.v2.f64 	[%rd5+9360], {%fd16442, %fd16460};
	st.local.v2.f64 	[%rd5+9376], {%fd16476, %fd16492};
	st.local.v2.f64 	[%rd5+9392], {%fd16507, %fd16521};
	st.local.v2.f64 	[%rd5+9408], {%fd2226, %fd2227};
	st.local.v2.f64 	[%rd5+9424], {%fd2228, %fd2229};
	st.local.v2.f64 	[%rd5+9440], {%fd2230, %fd2231};
	st.local.v2.f64 	[%rd5+9456], {%fd16522, %fd16523};
	st.local.v2.f64 	[%rd5+9472], {%fd2232, %fd2233};
	ld.local.v2.f64 	{%fd16524, %fd16525}, [%rd5+9488];
	ld.local.v2.f64 	{%fd16526, %fd16527}, [%rd5+9504];
	ld.local.v2.f64 	{%fd16528, %fd16529}, [%rd5+9520];
	ld.local.v2.f64 	{%fd16530, %fd16531}, [%rd5+9536];
	ld.local.v2.f64 	{%fd16532, %fd16533}, [%rd5+9552];
	ld.local.v2.f64 	{%fd16534, %fd16535}, [%rd5+9568];
	ld.local.v2.f64 	{%fd16536, %fd16537}, [%rd5+9584];
	ld.local.v2.f64 	{%fd16538, %fd16539}, [%rd5+9600];
	ld.local.v2.f64 	{%fd16540, %fd16541}, [%rd5+9616];
	ld.local.v2.f64 	{%fd16542, %fd16543}, [%rd5+9632];
	ld.local.v2.f64 	{%fd16544, %fd16545}, [%rd5+9648];
	ld.local.v2.f64 	{%fd16546, %fd16547}, [%rd5+9664];
	ld.local.v2.f64 	{%fd16548, %fd16549}, [%rd5+9680];
	ld.local.v2.f64 	{%fd16550, %fd16551}, [%rd5+9696];
	ld.local.v2.f64 	{%fd16552, %fd16553}, [%rd5+9712];
	ld.local.v2.f64 	{%fd16554, %fd16555}, [%rd5+9728];
	ld.local.f64 	%fd16556, [%rd5+9752];
	ld.local.v2.f64 	{%fd16557, %fd16558}, [%rd5+9760];
	ld.local.v2.f64 	{%fd16559, %fd16560}, [%rd5+9776];
	ld.local.v2.f64 	{%fd16561, %fd16562}, [%rd5+9792];
	ld.local.v2.f64 	{%fd16563, %fd16564}, [%rd5+9808];
	neg.f64 	%fd16565, %fd16524;
	div.rn.f64 	%fd16566, %fd16565, %fd12604;
	neg.f64 	%fd16567, %fd16566;
	fma.rn.f64 	%fd16568, %fd16566, %fd13039, %fd16531;
	fma.rn.f64 	%fd16569, %fd16566, %fd13040, %fd16552;
	neg.f64 	%fd16570, %fd16525;
	div.rn.f64 	%fd16571, %fd16570, %fd12625;
	neg.f64 	%fd16572, %fd16571;
	fma.rn.f64 	%fd16573, %fd16571, %fd14374, %fd16544;
	fma.rn.f64 	%fd16574, %fd16571, %fd14375, %fd16569;
	fma.rn.f64 	%fd16575, %fd16571, %fd14758, %fd16557;
	neg.f64 	%fd16576, %fd16526;
	div.rn.f64 	%fd16577, %fd16576, %fd2401;
	neg.f64 	%fd16578, %fd16577;
	ld.local.v2.f64 	{%fd16579, %fd2403}, [%rd5+2688];
	fma.rn.f64 	%fd16580, %fd16577, %fd16579, %fd16541;
	fma.rn.f64 	%fd16581, %fd16577, %fd2403, %fd16574;
	fma.rn.f64 	%fd16582, %fd16577, %fd12629, %fd16562;
	neg.f64 	%fd16583, %fd16527;
	ld.local.v2.f64 	{%fd16584, %fd16585}, [%rd5+2880];
	div.rn.f64 	%fd16586, %fd16583, %fd16584;
	neg.f64 	%fd16587, %fd16586;
	fma.rn.f64 	%fd16588, %fd16586, %fd16585, %fd16533;
	fma.rn.f64 	%fd16589, %fd16586, %fd12994, %fd16581;
	fma.rn.f64 	%fd16590, %fd16586, %fd12995, %fd16582;
	neg.f64 	%fd16591, %fd16528;
	div.rn.f64 	%fd16592, %fd16591, %fd2272;
	neg.f64 	%fd16593, %fd16592;
	fma.rn.f64 	%fd16594, %fd16592, %fd15888, %fd16548;
	fma.rn.f64 	%fd16595, %fd16592, %fd13047, %fd16589;
	fma.rn.f64 	%fd16596, %fd16592, %fd13048, %fd16560;
	neg.f64 	%fd16597, %fd16529;
	div.rn.f64 	%fd16598, %fd16597, %fd14877;
	neg.f64 	%fd16599, %fd16598;
	fma.rn.f64 	%fd16600, %fd16598, %fd14878, %fd16543;
	fma.rn.f64 	%fd16601, %fd16598, %fd13055, %fd16595;
	fma.rn.f64 	%fd16602, %fd16598, %fd13056, %fd16590;
	neg.f64 	%fd16603, %fd16530;
	div.rn.f64 	%fd16604, %fd16603, %fd14931;
	neg.f64 	%fd16605, %fd16604;
	fma.rn.f64 	%fd16606, %fd16604, %fd2161, %fd16532;
	fma.rn.f64 	%fd16607, %fd16604, %fd2162, %fd16588;
	fma.rn.f64 	%fd16608, %fd16604, %fd14938, %fd16535;
	fma.rn.f64 	%fd16609, %fd16604, %fd2437, %fd16539;
	fma.rn.f64 	%fd16610, %fd16604, %fd14941, %fd16580;
	fma.rn.f64 	%fd16611, %fd16604, %fd14942, %fd16600;
	fma.rn.f64 	%fd16612, %fd16604, %fd2163, %fd16546;
	fma.rn.f64 	%fd16613, %fd16604, %fd2164, %fd16550;
	fma.rn.f64 	%fd16614, %fd16604, %fd14947, %fd16551;
	fma.rn.f64 	%fd16615, %fd16604, %fd14948, %fd16601;
	neg.f64 	%fd16616, %fd16568;
	div.rn.f64 	%fd16617, %fd16616, %fd16334;
	neg.f64 	%fd16618, %fd16617;
	fma.rn.f64 	%fd16619, %fd16617, %fd2109, %fd16538;
	fma.rn.f64 	%fd16620, %fd16617, %fd2110, %fd16610;
	fma.rn.f64 	%fd16621, %fd16617, %fd13064, %fd16615;
	fma.rn.f64 	%fd16622, %fd16617, %fd13065, %fd16558;
	fma.rn.f64 	%fd16623, %fd16617, %fd2165, %fd16561;
	neg.f64 	%fd16624, %fd16606;
	div.rn.f64 	%fd16625, %fd16624, %fd12982;
	neg.f64 	%fd16626, %fd16625;
	fma.rn.f64 	%fd16627, %fd16625, %fd12971, %fd16614;
	fma.rn.f64 	%fd16628, %fd16625, %fd2107, %fd16621;
	fma.rn.f64 	%fd16629, %fd16625, %fd14973, %fd16622;
	fma.rn.f64 	%fd16630, %fd16625, %fd2167, %fd16602;
	neg.f64 	%fd16631, %fd16607;
	div.rn.f64 	%fd16632, %fd16631, %fd12993;
	neg.f64 	%fd16633, %fd16632;
	fma.rn.f64 	%fd16634, %fd16632, %fd2108, %fd16627;
	fma.rn.f64 	%fd16635, %fd16632, %fd13009, %fd16628;
	fma.rn.f64 	%fd16636, %fd16632, %fd13010, %fd16629;
	fma.rn.f64 	%fd16637, %fd16632, %fd13011, %fd16630;
	neg.f64 	%fd16638, %fd16534;
	div.rn.f64 	%fd16639, %fd16638, %fd2534;
	neg.f64 	%fd16640, %fd16639;
	fma.rn.f64 	%fd16641, %fd16639, %fd13671, %fd16609;
	fma.rn.f64 	%fd16642, %fd16639, %fd13672, %fd16547;
	fma.rn.f64 	%fd16643, %fd16639, %fd15979, %fd16613;
	fma.rn.f64 	%fd16644, %fd16639, %fd15980, %fd16635;
	fma.rn.f64 	%fd16645, %fd16639, %fd13097, %fd16553;
	neg.f64 	%fd16646, %fd16608;
	div.rn.f64 	%fd16647, %fd16646, %fd2116;
	neg.f64 	%fd16648, %fd16647;
	fma.rn.f64 	%fd16649, %fd16647, %fd12729, %fd16634;
	fma.rn.f64 	%fd16650, %fd16647, %fd13169, %fd16644;
	fma.rn.f64 	%fd16651, %fd16647, %fd13161, %fd16636;
	fma.rn.f64 	%fd16652, %fd16647, %fd15092, %fd16637;
	neg.f64 	%fd16653, %fd16536;
	div.rn.f64 	%fd16654, %fd16653, %fd15093;
	neg.f64 	%fd16655, %fd16654;
	fma.rn.f64 	%fd16656, %fd16654, %fd2456, %fd16643;
	fma.rn.f64 	%fd16657, %fd16654, %fd13361, %fd16650;
	fma.rn.f64 	%fd16658, %fd16654, %fd2457, %fd16645;
	fma.rn.f64 	%fd16659, %fd16654, %fd2541, %fd16555;
	neg.f64 	%fd16660, %fd16537;
	div.rn.f64 	%fd16661, %fd16660, %fd15101;
	neg.f64 	%fd16662, %fd16661;
	fma.rn.f64 	%fd16663, %fd16661, %fd2543, %fd16649;
	fma.rn.f64 	%fd16664, %fd16661, %fd2460, %fd16657;
	fma.rn.f64 	%fd16665, %fd16661, %fd14133, %fd16658;
	fma.rn.f64 	%fd16666, %fd16661, %fd14136, %fd16659;
	fma.rn.f64 	%fd16667, %fd16661, %fd14137, %fd16652;
	neg.f64 	%fd16668, %fd16619;
	div.rn.f64 	%fd16669, %fd16668, %fd2177;
	neg.f64 	%fd16670, %fd16669;
	fma.rn.f64 	%fd16671, %fd16669, %fd2178, %fd16656;
	fma.rn.f64 	%fd16672, %fd16669, %fd13224, %fd16664;
	fma.rn.f64 	%fd16673, %fd16669, %fd13225, %fd16623;
	neg.f64 	%fd16674, %fd16641;
	div.rn.f64 	%fd16675, %fd16674, %fd2179;
	neg.f64 	%fd16676, %fd16675;
	fma.rn.f64 	%fd16677, %fd16675, %fd2180, %fd16671;
	fma.rn.f64 	%fd16678, %fd16675, %fd2117, %fd16672;
	fma.rn.f64 	%fd16679, %fd16675, %fd2118, %fd16673;
	neg.f64 	%fd16680, %fd16540;
	div.rn.f64 	%fd16681, %fd16680, %fd12748;
	neg.f64 	%fd16682, %fd16681;
	fma.rn.f64 	%fd16683, %fd16681, %fd13211, %fd16620;
	fma.rn.f64 	%fd16684, %fd16681, %fd2466, %fd16611;
	fma.rn.f64 	%fd16685, %fd16681, %fd13199, %fd16545;
	fma.rn.f64 	%fd16686, %fd16681, %fd2467, %fd16677;
	fma.rn.f64 	%fd16687, %fd16681, %fd13218, %fd16663;
	fma.rn.f64 	%fd16688, %fd16681, %fd15137, %fd16678;
	fma.rn.f64 	%fd16689, %fd16681, %fd15138, %fd16651;
	fma.rn.f64 	%fd16690, %fd16681, %fd13193, %fd16596;
	fma.rn.f64 	%fd16691, %fd16681, %fd13227, %fd16679;
	fma.rn.f64 	%fd16692, %fd16681, %fd2181, %fd16667;
	neg.f64 	%fd16693, %fd16683;
	div.rn.f64 	%fd16694, %fd16693, %fd12751;
	neg.f64 	%fd16695, %fd16694;
	fma.rn.f64 	%fd16696, %fd16694, %fd13237, %fd16686;
	fma.rn.f64 	%fd16697, %fd16694, %fd2182, %fd16687;
	fma.rn.f64 	%fd16698, %fd16694, %fd15149, %fd16688;
	fma.rn.f64 	%fd16699, %fd16694, %fd13230, %fd16689;
	fma.rn.f64 	%fd16700, %fd16694, %fd13239, %fd16691;
	ld.local.f64 	%fd2234, [%rd5+5232];
	fma.rn.f64 	%fd16701, %fd16694, %fd2234, %fd16692;
	neg.f64 	%fd16702, %fd16542;
	div.rn.f64 	%fd16703, %fd16702, %fd12754;
	neg.f64 	%fd16704, %fd16703;
	fma.rn.f64 	%fd16705, %fd16703, %fd13273, %fd16696;
	fma.rn.f64 	%fd16706, %fd16703, %fd13274, %fd16697;
	fma.rn.f64 	%fd16707, %fd16703, %fd15160, %fd16698;
	fma.rn.f64 	%fd16708, %fd16703, %fd2474, %fd16699;
	fma.rn.f64 	%fd16709, %fd16703, %fd13277, %fd16700;
	fma.rn.f64 	%fd16710, %fd16703, %fd13278, %fd16701;
	neg.f64 	%fd16711, %fd16684;
	div.rn.f64 	%fd16712, %fd16711, %fd13327;
	neg.f64 	%fd16713, %fd16712;
	ld.local.f64 	%fd16714, [%rd5+5520];
	fma.rn.f64 	%fd16715, %fd16712, %fd16714, %fd16705;
	fma.rn.f64 	%fd16716, %fd16712, %fd13340, %fd16706;
	fma.rn.f64 	%fd16717, %fd16712, %fd2478, %fd16707;
	fma.rn.f64 	%fd16718, %fd16712, %fd13341, %fd16708;
	fma.rn.f64 	%fd16719, %fd16712, %fd13323, %fd16690;
	fma.rn.f64 	%fd16720, %fd16712, %fd2120, %fd16709;
	fma.rn.f64 	%fd16721, %fd16712, %fd15196, %fd16710;
	neg.f64 	%fd16722, %fd16573;
	div.rn.f64 	%fd16723, %fd16722, %fd2236;
	neg.f64 	%fd16724, %fd16723;
	fma.rn.f64 	%fd16725, %fd16723, %fd14153, %fd16717;
	fma.rn.f64 	%fd16726, %fd16723, %fd14154, %fd16665;
	fma.rn.f64 	%fd16727, %fd16723, %fd2195, %fd16666;
	fma.rn.f64 	%fd16728, %fd16723, %fd2196, %fd16575;
	fma.rn.f64 	%fd16729, %fd16723, %fd13343, %fd16720;
	neg.f64 	%fd16730, %fd16685;
	div.rn.f64 	%fd16731, %fd16730, %fd2121;
	neg.f64 	%fd16732, %fd16731;
	fma.rn.f64 	%fd16733, %fd16731, %fd2123, %fd16715;
	fma.rn.f64 	%fd16734, %fd16731, %fd2124, %fd16725;
	fma.rn.f64 	%fd16735, %fd16731, %fd2122, %fd16726;
	fma.rn.f64 	%fd16736, %fd16731, %fd2197, %fd16727;
	fma.rn.f64 	%fd16737, %fd16731, %fd2198, %fd16718;
	fma.rn.f64 	%fd16738, %fd16731, %fd13368, %fd16729;
	fma.rn.f64 	%fd16739, %fd16731, %fd13357, %fd16721;
	neg.f64 	%fd16740, %fd16612;
	div.rn.f64 	%fd16741, %fd16740, %fd2199;
	neg.f64 	%fd16742, %fd16741;
	fma.rn.f64 	%fd16743, %fd16741, %fd13377, %fd16594;
	fma.rn.f64 	%fd16744, %fd16741, %fd13441, %fd16733;
	fma.rn.f64 	%fd16745, %fd16741, %fd2200, %fd16716;
	fma.rn.f64 	%fd16746, %fd16741, %fd2201, %fd16734;
	fma.rn.f64 	%fd16747, %fd16741, %fd13443, %fd16735;
	fma.rn.f64 	%fd16748, %fd16741, %fd13444, %fd16736;
	fma.rn.f64 	%fd16749, %fd16741, %fd2127, %fd16737;
	fma.rn.f64 	%fd16750, %fd16741, %fd2128, %fd16738;
	ld.local.f64 	%fd2235, [%rd5+5920];
	fma.rn.f64 	%fd16751, %fd16741, %fd2235, %fd16739;
	neg.f64 	%fd16752, %fd16642;
	div.rn.f64 	%fd16753, %fd16752, %fd15618;
	neg.f64 	%fd16754, %fd16753;
	fma.rn.f64 	%fd16755, %fd16753, %fd13663, %fd16549;
	fma.rn.f64 	%fd16756, %fd16753, %fd13683, %fd16744;
	fma.rn.f64 	%fd16757, %fd16753, %fd2566, %fd16746;
	fma.rn.f64 	%fd16758, %fd16753, %fd13679, %fd16747;
	fma.rn.f64 	%fd16759, %fd16753, %fd2567, %fd16554;
	fma.rn.f64 	%fd16760, %fd16753, %fd13666, %fd12809;
	fma.rn.f64 	%fd16761, %fd16753, %fd15628, %fd16749;
	fma.rn.f64 	%fd16762, %fd16753, %fd15629, %fd16719;
	fma.rn.f64 	%fd16763, %fd16753, %fd13684, %fd16750;
	fma.rn.f64 	%fd16764, %fd16753, %fd13667, %fd16751;
	neg.f64 	%fd16765, %fd16743;
	div.rn.f64 	%fd16766, %fd16765, %fd2203;
	neg.f64 	%fd16767, %fd16766;
	fma.rn.f64 	%fd16768, %fd16766, %fd2138, %fd16756;
	fma.rn.f64 	%fd16769, %fd16766, %fd2139, %fd16745;
	fma.rn.f64 	%fd16770, %fd16766, %fd13904, %fd16757;
	fma.rn.f64 	%fd16771, %fd16766, %fd13905, %fd16758;
	fma.rn.f64 	%fd16772, %fd16766, %fd2204, %fd16748;
	fma.rn.f64 	%fd16773, %fd16766, %fd2205, %fd16761;
	fma.rn.f64 	%fd16774, %fd16766, %fd13876, %fd16762;
	fma.rn.f64 	%fd16775, %fd16766, %fd13908, %fd16763;
	fma.rn.f64 	%fd16776, %fd16766, %fd13909, %fd16764;
	neg.f64 	%fd16777, %fd16755;
	div.rn.f64 	%fd16778, %fd16777, %fd14081;
	neg.f64 	%fd16779, %fd16778;
	fma.rn.f64 	%fd16780, %fd16778, %fd2572, %fd16768;
	fma.rn.f64 	%fd16781, %fd16778, %fd14093, %fd16769;
	fma.rn.f64 	%fd16782, %fd16778, %fd2573, %fd16770;
	fma.rn.f64 	%fd16783, %fd16778, %fd2487, %fd16771;
	fma.rn.f64 	%fd16784, %fd16778, %fd14085, %fd16759;
	fma.rn.f64 	%fd16785, %fd16778, %fd14096, %fd16772;
	fma.rn.f64 	%fd16786, %fd16778, %fd2575, %fd16760;
	fma.rn.f64 	%fd16787, %fd16778, %fd2489, %fd16556;
	fma.rn.f64 	%fd16788, %fd16778, %fd14097, %fd16773;
	fma.rn.f64 	%fd16789, %fd16778, %fd2490, %fd16774;
	fma.rn.f64 	%fd16790, %fd16778, %fd2577, %fd16775;
	fma.rn.f64 	%fd16791, %fd16778, %fd2491, %fd16776;
	fma.rn.f64 	%fd16792, %fd16778, %fd13935, %fd16563;
	neg.f64 	%fd16793, %fd16780;
	div.rn.f64 	%fd16794, %fd16793, %fd14316;
	neg.f64 	%fd16795, %fd16794;
	fma.rn.f64 	%fd16796, %fd16794, %fd14317, %fd16781;
	fma.rn.f64 	%fd16797, %fd16794, %fd2147, %fd16782;
	fma.rn.f64 	%fd16798, %fd16794, %fd2148, %fd16783;
	fma.rn.f64 	%fd16799, %fd16794, %fd14318, %fd16784;
	fma.rn.f64 	%fd16800, %fd16794, %fd14319, %fd16785;
	fma.rn.f64 	%fd16801, %fd16794, %fd2211, %fd16786;
	fma.rn.f64 	%fd16802, %fd16794, %fd2212, %fd16787;
	fma.rn.f64 	%fd16803, %fd16794, %fd2146, %fd16728;
	fma.rn.f64 	%fd16804, %fd16794, %fd2149, %fd16788;
	fma.rn.f64 	%fd16805, %fd16794, %fd2150, %fd16789;
	fma.rn.f64 	%fd16806, %fd16794, %fd2151, %fd16790;
	fma.rn.f64 	%fd16807, %fd16794, %fd14322, %fd16791;
	fma.rn.f64 	%fd16808, %fd16794, %fd14323, %fd16792;
	neg.f64 	%fd16809, %fd16796;
	div.rn.f64 	%fd16810, %fd16809, %fd14557;
	neg.f64 	%fd16811, %fd16810;
	fma.rn.f64 	%fd16812, %fd16810, %fd14558, %fd16797;
	fma.rn.f64 	%fd16813, %fd16810, %fd2222, %fd16798;
	fma.rn.f64 	%fd16814, %fd16810, %fd2223, %fd16799;
	fma.rn.f64 	%fd16815, %fd16810, %fd2152, %fd16800;
	fma.rn.f64 	%fd16816, %fd16810, %fd2153, %fd16801;
	fma.rn.f64 	%fd16817, %fd16810, %fd2154, %fd16802;
	fma.rn.f64 	%fd16818, %fd16810, %fd2155, %fd16803;
	fma.rn.f64 	%fd16819, %fd16810, %fd14561, %fd16804;
	fma.rn.f64 	%fd16820, %fd16810, %fd14355, %fd16559;
	fma.rn.f64 	%fd16821, %fd16810, %fd2224, %fd16805;
	fma.rn.f64 	%fd16822, %fd16810, %fd2225, %fd16806;
	fma.rn.f64 	%fd16823, %fd16810, %fd14564, %fd16807;
	fma.rn.f64 	%fd16824, %fd16810, %fd14565, %fd16808;
	neg.f64 	%fd16825, %fd16812;
	div.rn.f64 	%fd16826, %fd16825, %fd15342;
	neg.f64 	%fd16827, %fd16826;
	fma.rn.f64 	%fd16828, %fd16826, %fd2583, %fd16813;
	fma.rn.f64 	%fd16829, %fd16826, %fd15343, %fd16814;
	fma.rn.f64 	%fd16830, %fd16826, %fd15344, %fd16815;
	fma.rn.f64 	%fd16831, %fd16826, %fd15345, %fd16816;
	fma.rn.f64 	%fd16832, %fd16826, %fd15346, %fd16817;
	fma.rn.f64 	%fd16833, %fd16826, %fd2498, %fd16818;
	fma.rn.f64 	%fd16834, %fd16826, %fd2586, %fd16819;
	fma.rn.f64 	%fd16835, %fd16826, %fd2499, %fd16820;
	fma.rn.f64 	%fd16836, %fd16826, %fd15347, %fd16821;
	fma.rn.f64 	%fd16837, %fd16826, %fd15348, %fd16822;
	fma.rn.f64 	%fd16838, %fd16826, %fd15349, %fd16823;
	fma.rn.f64 	%fd16839, %fd16826, %fd15350, %fd16824;
	neg.f64 	%fd16840, %fd16828;
	div.rn.f64 	%fd16841, %fd16840, %fd2252;
	neg.f64 	%fd16842, %fd16841;
	fma.rn.f64 	%fd16843, %fd16841, %fd15714, %fd16829;
	fma.rn.f64 	%fd16844, %fd16841, %fd15715, %fd16830;
	fma.rn.f64 	%fd16845, %fd16841, %fd15716, %fd16831;
	fma.rn.f64 	%fd16846, %fd16841, %fd15717, %fd16832;
	fma.rn.f64 	%fd16847, %fd16841, %fd15718, %fd16833;
	fma.rn.f64 	%fd16848, %fd16841, %fd2592, %fd16834;
	fma.rn.f64 	%fd16849, %fd16841, %fd15719, %fd16835;
	fma.rn.f64 	%fd16850, %fd16841, %fd15720, %fd16836;
	fma.rn.f64 	%fd16851, %fd16841, %fd15721, %fd16837;
	fma.rn.f64 	%fd16852, %fd16841, %fd15722, %fd16838;
	fma.rn.f64 	%fd16853, %fd16841, %fd15723, %fd16839;
	neg.f64 	%fd16854, %fd16843;
	div.rn.f64 	%fd16855, %fd16854, %fd2213;
	neg.f64 	%fd16856, %fd16855;
	fma.rn.f64 	%fd16857, %fd16855, %fd2214, %fd16844;
	fma.rn.f64 	%fd16858, %fd16855, %fd2215, %fd16845;
	fma.rn.f64 	%fd16859, %fd16855, %fd2216, %fd16846;
	fma.rn.f64 	%fd16860, %fd16855, %fd2217, %fd16847;
	fma.rn.f64 	%fd16861, %fd16855, %fd2218, %fd16848;
	fma.rn.f64 	%fd16862, %fd16855, %fd16245, %fd16849;
	fma.rn.f64 	%fd16863, %fd16855, %fd16246, %fd16850;
	fma.rn.f64 	%fd16864, %fd16855, %fd2219, %fd16851;
	fma.rn.f64 	%fd16865, %fd16855, %fd2220, %fd16852;
	fma.rn.f64 	%fd16866, %fd16855, %fd2345, %fd16853;
	neg.f64 	%fd16867, %fd16857;
	div.rn.f64 	%fd16868, %fd16867, %fd2226;
	neg.f64 	%fd16869, %fd16868;
	fma.rn.f64 	%fd2597, %fd16868, %fd2227, %fd16858;
	fma.rn.f64 	%fd2506, %fd16868, %fd2228, %fd16859;
	fma.rn.f64 	%fd2599, %fd16868, %fd2229, %fd16860;
	fma.rn.f64 	%fd2507, %fd16868, %fd2230, %fd16861;
	fma.rn.f64 	%fd16870, %fd16868, %fd2231, %fd16862;
	fma.rn.f64 	%fd16871, %fd16868, %fd16522, %fd16863;
	fma.rn.f64 	%fd2601, %fd16868, %fd16523, %fd16864;
	fma.rn.f64 	%fd2509, %fd16868, %fd2232, %fd16865;
	fma.rn.f64 	%fd2602, %fd16868, %fd2233, %fd16866;
	st.local.v2.f64 	[%rd5+9488], {%fd16567, %fd16572};
	st.local.v2.f64 	[%rd5+9504], {%fd16578, %fd16587};
	st.local.v2.f64 	[%rd5+9520], {%fd16593, %fd16599};
	st.local.v2.f64 	[%rd5+9536], {%fd16605, %fd16618};
	st.local.v2.f64 	[%rd5+9552], {%fd16626, %fd16633};
	st.local.v2.f64 	[%rd5+9568], {%fd16640, %fd16648};
	st.local.v2.f64 	[%rd5+9584], {%fd16655, %fd16662};
	st.local.v2.f64 	[%rd5+9600], {%fd16670, %fd16676};
	st.local.v2.f64 	[%rd5+9616], {%fd16682, %fd16695};
	st.local.v2.f64 	[%rd5+9632], {%fd16704, %fd16713};
	st.local.v2.f64 	[%rd5+9648], {%fd16724, %fd16732};
	st.local.v2.f64 	[%rd5+9664], {%fd16742, %fd16754};
	st.local.v2.f64 	[%rd5+9680], {%fd16767, %fd16779};
	st.local.v2.f64 	[%rd5+9696], {%fd16795, %fd16811};
	st.local.v2.f64 	[%rd5+9712], {%fd16827, %fd16842};
	st.local.v2.f64 	[%rd5+9728], {%fd16856, %fd16869};
	st.local.v2.f64 	[%rd5+9744], {%fd2597, %fd2506};
	st.local.v2.f64 	[%rd5+9760], {%fd2599, %fd2507};
	st.local.v2.f64 	[%rd5+9776], {%fd16870, %fd16871};
	st.local.v2.f64 	[%rd5+9792], {%fd2601, %fd2509};
	ld.local.v2.f64 	{%fd16872, %fd16873}, [%rd5+9824];
	ld.local.v2.f64 	{%fd16874, %fd16875}, [%rd5+9840];
	ld.local.v2.f64 	{%fd16876, %fd16877}, [%rd5+9856];
	ld.local.v2.f64 	{%fd16878, %fd16879}, [%rd5+9872];
	ld.local.v2.f64 	{%fd16880, %fd16881}, [%rd5+9888];
	ld.local.v2.f64 	{%fd16882, %fd16883}, [%rd5+9904];
	ld.local.v2.f64 	{%fd16884, %fd16885}, [%rd5+9920];
	ld.local.f64 	%fd16886, [%rd5+9944];
	ld.local.v2.f64 	{%fd16887, %fd16888}, [%rd5+9952];
	ld.local.v2.f64 	{%fd16889, %fd16890}, [%rd5+9968];
	ld.local.v2.f64 	{%fd16891, %fd16892}, [%rd5+9984];
	neg.f64 	%fd16893, %fd16564;
	div.rn.f64 	%fd16894, %fd16893, %fd12587;
	neg.f64 	%fd16895, %fd16894;
	ld.local.v2.f64 	{%fd16896, %fd16897}, [%rd5+2288];
	fma.rn.f64 	%fd16898, %fd16894, %fd16896, %fd16886;
	fma.rn.f64 	%fd16899, %fd16894, %fd16897, %fd16888;
	neg.f64 	%fd16900, %fd16872;
	div.rn.f64 	%fd16901, %fd16900, %fd12607;
	neg.f64 	%fd16902, %fd16901;
	fma.rn.f64 	%fd16903, %fd16901, %fd12606, %fd16887;
	fma.rn.f64 	%fd16904, %fd16901, %fd12849, %fd16889;
	neg.f64 	%fd16905, %fd16873;
	div.rn.f64 	%fd16906, %fd16905, %fd14821;
	neg.f64 	%fd16907, %fd16906;
	fma.rn.f64 	%fd16908, %fd16906, %fd14822, %fd16876;
	fma.rn.f64 	%fd16909, %fd16906, %fd14828, %fd16881;
	neg.f64 	%fd16910, %fd16874;
	div.rn.f64 	%fd16911, %fd16910, %fd2184;
	neg.f64 	%fd16912, %fd16911;
	fma.rn.f64 	%fd16913, %fd16911, %fd15215, %fd16878;
	fma.rn.f64 	%fd16914, %fd16911, %fd2132, %fd16882;
	fma.rn.f64 	%fd16915, %fd16911, %fd13503, %fd16883;
	fma.rn.f64 	%fd16916, %fd16911, %fd13505, %fd12811;
	fma.rn.f64 	%fd16917, %fd16911, %fd13506, %fd16899;
	fma.rn.f64 	%fd16918, %fd16911, %fd2189, %fd16904;
	fma.rn.f64 	%fd16919, %fd16911, %fd15587, %fd16892;
	neg.f64 	%fd16920, %fd16875;
	div.rn.f64 	%fd16921, %fd16920, %fd13466;
	neg.f64 	%fd16922, %fd16921;
	fma.rn.f64 	%fd16923, %fd16921, %fd13502, %fd16913;
	fma.rn.f64 	%fd16924, %fd16921, %fd13449, %fd16880;
	fma.rn.f64 	%fd16925, %fd16921, %fd2131, %fd16909;
	fma.rn.f64 	%fd16926, %fd16921, %fd2133, %fd16914;
	fma.rn.f64 	%fd16927, %fd16921, %fd13504, %fd16915;
	fma.rn.f64 	%fd16928, %fd16921, %fd13480, %fd16884;
	fma.rn.f64 	%fd16929, %fd16921, %fd2558, %fd16916;
	fma.rn.f64 	%fd16930, %fd16921, %fd15598, %fd16898;
	fma.rn.f64 	%fd16931, %fd16921, %fd13508, %fd16917;
	fma.rn.f64 	%fd16932, %fd16921, %fd13511, %fd16918;
	fma.rn.f64 	%fd16933, %fd16921, %fd13497, %fd16891;
	fma.rn.f64 	%fd16934, %fd16921, %fd2561, %fd16919;
	neg.f64 	%fd16935, %fd16908;
	div.rn.f64 	%fd16936, %fd16935, %fd15618;
	neg.f64 	%fd16937, %fd16936;
	fma.rn.f64 	%fd16938, %fd16936, %fd13663, %fd16877;
	fma.rn.f64 	%fd16939, %fd16936, %fd13683, %fd16879;
	fma.rn.f64 	%fd16940, %fd16936, %fd2566, %fd16925;
	fma.rn.f64 	%fd16941, %fd16936, %fd13679, %fd16926;
	fma.rn.f64 	%fd16942, %fd16936, %fd2567, %fd16927;
	fma.rn.f64 	%fd16943, %fd16936, %fd13666, %fd16885;
	fma.rn.f64 	%fd16944, %fd16936, %fd15628, %fd16903;
	fma.rn.f64 	%fd16945, %fd16936, %fd15629, %fd16932;
	fma.rn.f64 	%fd16946, %fd16936, %fd13684, %fd16890;
	fma.rn.f64 	%fd16947, %fd16936, %fd13667, %fd16933;
	neg.f64 	%fd16948, %fd16938;
	div.rn.f64 	%fd16949, %fd16948, %fd14081;
	neg.f64 	%fd16950, %fd16949;
	fma.rn.f64 	%fd16951, %fd16949, %fd2572, %fd16939;
	fma.rn.f64 	%fd16952, %fd16949, %fd14093, %fd16924;
	fma.rn.f64 	%fd16953, %fd16949, %fd2573, %fd16940;
	fma.rn.f64 	%fd16954, %fd16949, %fd2487, %fd16941;
	fma.rn.f64 	%fd16955, %fd16949, %fd14085, %fd16942;
	fma.rn.f64 	%fd16956, %fd16949, %fd14096, %fd16928;
	fma.rn.f64 	%fd16957, %fd16949, %fd2575, %fd16943;
	fma.rn.f64 	%fd16958, %fd16949, %fd2489, %fd16929;
	fma.rn.f64 	%fd16959, %fd16949, %fd14097, %fd16944;
	fma.rn.f64 	%fd16960, %fd16949, %fd2490, %fd16945;
	fma.rn.f64 	%fd16961, %fd16949, %fd2577, %fd16946;
	fma.rn.f64 	%fd16962, %fd16949, %fd2491, %fd16947;
	fma.rn.f64 	%fd16963, %fd16949, %fd13935, %fd16934;
	neg.f64 	%fd16964, %fd16923;
	div.rn.f64 	%fd16965, %fd16964, %fd2206;
	neg.f64 	%fd16966, %fd16965;
	fma.rn.f64 	%fd16967, %fd16965, %fd2142, %fd16951;
	fma.rn.f64 	%fd16968, %fd16965, %fd2143, %fd16952;
	fma.rn.f64 	%fd16969, %fd16965, %fd14198, %fd16953;
	fma.rn.f64 	%fd16970, %fd16965, %fd14199, %fd16954;
	fma.rn.f64 	%fd16971, %fd16965, %fd2207, %fd16955;
	fma.rn.f64 	%fd16972, %fd16965, %fd2208, %fd16956;
	fma.rn.f64 	%fd16973, %fd16965, %fd14112, %fd16957;
	fma.rn.f64 	%fd16974, %fd16965, %fd14180, %fd16958;
	fma.rn.f64 	%fd16975, %fd16965, %fd2140, %fd16930;
	fma.rn.f64 	%fd16976, %fd16965, %fd2144, %fd16959;
	fma.rn.f64 	%fd16977, %fd16965, %fd2141, %fd16931;
	fma.rn.f64 	%fd16978, %fd16965, %fd2145, %fd16960;
	fma.rn.f64 	%fd16979, %fd16965, %fd2209, %fd16961;
	fma.rn.f64 	%fd16980, %fd16965, %fd2210, %fd16962;
	fma.rn.f64 	%fd16981, %fd16965, %fd2221, %fd16963;
	neg.f64 	%fd16982, %fd16967;
	div.rn.f64 	%fd16983, %fd16982, %fd14316;
	neg.f64 	%fd16984, %fd16983;
	fma.rn.f64 	%fd16985, %fd16983, %fd14317, %fd16968;
	fma.rn.f64 	%fd16986, %fd16983, %fd2147, %fd16969;
	fma.rn.f64 	%fd16987, %fd16983, %fd2148, %fd16970;
	fma.rn.f64 	%fd16988, %fd16983, %fd14318, %fd16971;
	fma.rn.f64 	%fd16989, %fd16983, %fd14319, %fd16972;
	fma.rn.f64 	%fd16990, %fd16983, %fd2211, %fd16973;
	fma.rn.f64 	%fd16991, %fd16983, %fd2212, %fd16974;
	fma.rn.f64 	%fd16992, %fd16983, %fd2146, %fd16975;
	fma.rn.f64 	%fd16993, %fd16983, %fd2149, %fd16976;
	fma.rn.f64 	%fd16994, %fd16983, %fd2150, %fd16978;
	fma.rn.f64 	%fd16995, %fd16983, %fd2151, %fd16979;
	fma.rn.f64 	%fd16996, %fd16983, %fd14322, %fd16980;
	fma.rn.f64 	%fd16997, %fd16983, %fd14323, %fd16981;
	neg.f64 	%fd16998, %fd16985;
	div.rn.f64 	%fd16999, %fd16998, %fd14557;
	neg.f64 	%fd17000, %fd16999;
	fma.rn.f64 	%fd17001, %fd16999, %fd14558, %fd16986;
	fma.rn.f64 	%fd17002, %fd16999, %fd2222, %fd16987;
	fma.rn.f64 	%fd17003, %fd16999, %fd2223, %fd16988;
	fma.rn.f64 	%fd17004, %fd16999, %fd2152, %fd16989;
	fma.rn.f64 	%fd17005, %fd16999, %fd2153, %fd16990;
	fma.rn.f64 	%fd17006, %fd16999, %fd2154, %fd16991;
	fma.rn.f64 	%fd17007, %fd16999, %fd2155, %fd16992;
	fma.rn.f64 	%fd17008, %fd16999, %fd14561, %fd16993;
	fma.rn.f64 	%fd17009, %fd16999, %fd14355, %fd16977;
	fma.rn.f64 	%fd17010, %fd16999, %fd2224, %fd16994;
	fma.rn.f64 	%fd17011, %fd16999, %fd2225, %fd16995;
	fma.rn.f64 	%fd17012, %fd16999, %fd14564, %fd16996;
	fma.rn.f64 	%fd17013, %fd16999, %fd14565, %fd16997;
	neg.f64 	%fd17014, %fd17001;
	div.rn.f64 	%fd17015, %fd17014, %fd15342;
	neg.f64 	%fd17016, %fd17015;
	fma.rn.f64 	%fd17017, %fd17015, %fd2583, %fd17002;
	fma.rn.f64 	%fd17018, %fd17015, %fd15343, %fd17003;
	fma.rn.f64 	%fd17019, %fd17015, %fd15344, %fd17004;
	fma.rn.f64 	%fd17020, %fd17015, %fd15345, %fd17005;
	fma.rn.f64 	%fd17021, %fd17015, %fd15346, %fd17006;
	fma.rn.f64 	%fd17022, %fd17015, %fd2498, %fd17007;
	fma.rn.f64 	%fd17023, %fd17015, %fd2586, %fd17008;
	fma.rn.f64 	%fd17024, %fd17015, %fd2499, %fd17009;
	fma.rn.f64 	%fd17025, %fd17015, %fd15347, %fd17010;
	fma.rn.f64 	%fd17026, %fd17015, %fd15348, %fd17011;
	fma.rn.f64 	%fd17027, %fd17015, %fd15349, %fd17012;
	fma.rn.f64 	%fd17028, %fd17015, %fd15350, %fd17013;
	neg.f64 	%fd17029, %fd17017;
	div.rn.f64 	%fd17030, %fd17029, %fd2252;
	neg.f64 	%fd17031, %fd17030;
	fma.rn.f64 	%fd17032, %fd17030, %fd15714, %fd17018;
	fma.rn.f64 	%fd17033, %fd17030, %fd15715, %fd17019;
	fma.rn.f64 	%fd17034, %fd17030, %fd15716, %fd17020;
	fma.rn.f64 	%fd17035, %fd17030, %fd15717, %fd17021;
	fma.rn.f64 	%fd17036, %fd17030, %fd15718, %fd17022;
	fma.rn.f64 	%fd17037, %fd17030, %fd2592, %fd17023;
	fma.rn.f64 	%fd17038, %fd17030, %fd15719, %fd17024;
	fma.rn.f64 	%fd17039, %fd17030, %fd15720, %fd17025;
	fma.rn.f64 	%fd17040, %fd17030, %fd15721, %fd17026;
	fma.rn.f64 	%fd17041, %fd17030, %fd15722, %fd17027;
	fma.rn.f64 	%fd17042, %fd17030, %fd15723, %fd17028;
	neg.f64 	%fd17043, %fd17032;
	div.rn.f64 	%fd17044, %fd17043, %fd2213;
	neg.f64 	%fd17045, %fd17044;
	fma.rn.f64 	%fd17046, %fd17044, %fd2214, %fd17033;
	fma.rn.f64 	%fd17047, %fd17044, %fd2215, %fd17034;
	fma.rn.f64 	%fd17048, %fd17044, %fd2216, %fd17035;
	fma.rn.f64 	%fd17049, %fd17044, %fd2217, %fd17036;
	fma.rn.f64 	%fd17050, %fd17044, %fd2218, %fd17037;
	fma.rn.f64 	%fd17051, %fd17044, %fd16245, %fd17038;
	fma.rn.f64 	%fd17052, %fd17044, %fd16246, %fd17039;
	fma.rn.f64 	%fd17053, %fd17044, %fd2219, %fd17040;
	fma.rn.f64 	%fd17054, %fd17044, %fd2220, %fd17041;
	fma.rn.f64 	%fd17055, %fd17044, %fd2345, %fd17042;
	neg.f64 	%fd17056, %fd17046;
	div.rn.f64 	%fd17057, %fd17056, %fd2226;
	neg.f64 	%fd17058, %fd17057;
	fma.rn.f64 	%fd17059, %fd17057, %fd2227, %fd17047;
	fma.rn.f64 	%fd17060, %fd17057, %fd2228, %fd17048;
	fma.rn.f64 	%fd17061, %fd17057, %fd2229, %fd17049;
	fma.rn.f64 	%fd17062, %fd17057, %fd2230, %fd17050;
	fma.rn.f64 	%fd17063, %fd17057, %fd2231, %fd17051;
	fma.rn.f64 	%fd17064, %fd17057, %fd16522, %fd17052;
	fma.rn.f64 	%fd17065, %fd17057, %fd16523, %fd17053;
	fma.rn.f64 	%fd17066, %fd17057, %fd2232, %fd17054;
	fma.rn.f64 	%fd17067, %fd17057, %fd2233, %fd17055;
	neg.f64 	%fd17068, %fd17059;
	div.rn.f64 	%fd17069, %fd17068, %fd2597;
	neg.f64 	%fd17070, %fd17069;
	fma.rn.f64 	%fd2510, %fd17069, %fd2506, %fd17060;
	fma.rn.f64 	%fd2604, %fd17069, %fd2599, %fd17061;
	fma.rn.f64 	%fd2512, %fd17069, %fd2507, %fd17062;
	fma.rn.f64 	%fd17071, %fd17069, %fd16870, %fd17063;
	fma.rn.f64 	%fd17072, %fd17069, %fd16871, %fd17064;
	fma.rn.f64 	%fd2606, %fd17069, %fd2601, %fd17065;
	fma.rn.f64 	%fd2514, %fd17069, %fd2509, %fd17066;
	fma.rn.f64 	%fd2607, %fd17069, %fd2602, %fd17067;
	st.local.v2.f64 	[%rd5+9808], {%fd2602, %fd16895};
	st.local.v2.f64 	[%rd5+9824], {%fd16902, %fd16907};
	st.local.v2.f64 	[%rd5+9840], {%fd16912, %fd16922};
	st.local.v2.f64 	[%rd5+9856], {%fd16937, %fd16950};
	st.local.v2.f64 	[%rd5+9872], {%fd16966, %fd16984};
	st.local.v2.f64 	[%rd5+9888], {%fd17000, %fd17016};
	st.local.v2.f64 	[%rd5+9904], {%fd17031, %fd17045};
	st.local.v2.f64 	[%rd5+9920], {%fd17058, %fd17070};
	st.local.v2.f64 	[%rd5+9936], {%fd2510, %fd2604};
	st.local.v2.f64 	[%rd5+9952], {%fd2512, %fd17071};
	st.local.v2.f64 	[%rd5+9968], {%fd17072, %fd2606};
	st.local.v2.f64 	[%rd5+9984], {%fd2514, %fd2607};
	ld.local.v2.f64 	{%fd17073, %fd17074}, [%rd5+10000];
	ld.local.v2.f64 	{%fd17075, %fd17076}, [%rd5+10016];
	ld.local.v2.f64 	{%fd17077, %fd17078}, [%rd5+10032];
	ld.local.v2.f64 	{%fd17079, %fd17080}, [%rd5+10048];
	ld.local.v2.f64 	{%fd17081, %fd17082}, [%rd5+10064];
	ld.local.v2.f64 	{%fd17083, %fd17084}, [%rd5+10080];
	ld.local.f64 	%fd17085, [%rd5+10104];
	ld.local.v2.f64 	{%fd17086, %fd17087}, [%rd5+10112];
	ld.local.v2.f64 	{%fd17088, %fd17089}, [%rd5+10128];
	ld.local.f64 	%fd17090, [%rd5+10144];
	neg.f64 	%fd17091, %fd17073;
	div.rn.f64 	%fd17092, %fd17091, %fd2175;
	neg.f64 	%fd17093, %fd17092;
	fma.rn.f64 	%fd17094, %fd17092, %fd2176, %fd17081;
	fma.rn.f64 	%fd17095, %fd17092, %fd13478, %fd17082;
	fma.rn.f64 	%fd17096, %fd17092, %fd13479, %fd12813;
	fma.rn.f64 	%fd17097, %fd17092, %fd2187, %fd17087;
	fma.rn.f64 	%fd17098, %fd17092, %fd2188, %fd17090;
	neg.f64 	%fd17099, %fd17074;
	div.rn.f64 	%fd17100, %fd17099, %fd2236;
	neg.f64 	%fd17101, %fd17100;
	fma.rn.f64 	%fd17102, %fd17100, %fd14153, %fd17079;
	fma.rn.f64 	%fd17103, %fd17100, %fd14154, %fd17080;
	fma.rn.f64 	%fd17104, %fd17100, %fd2195, %fd17095;
	fma.rn.f64 	%fd17105, %fd17100, %fd2196, %fd17096;
	fma.rn.f64 	%fd17106, %fd17100, %fd13343, %fd17088;
	neg.f64 	%fd17107, %fd17075;
	div.rn.f64 	%fd17108, %fd17107, %fd13466;
	neg.f64 	%fd17109, %fd17108;
	fma.rn.f64 	%fd17110, %fd17108, %fd13502, %fd17076;
	fma.rn.f64 	%fd17111, %fd17108, %fd13449, %fd17078;
	fma.rn.f64 	%fd17112, %fd17108, %fd2131, %fd17102;
	fma.rn.f64 	%fd17113, %fd17108, %fd2133, %fd17103;
	fma.rn.f64 	%fd17114, %fd17108, %fd13504, %fd17094;
	fma.rn.f64 	%fd17115, %fd17108, %fd13480, %fd17104;
	fma.rn.f64 	%fd17116, %fd17108, %fd2558, %fd17084;
	fma.rn.f64 	%fd17117, %fd17108, %fd15598, %fd17105;
	fma.rn.f64 	%fd17118, %fd17108, %fd13508, %fd17086;
	fma.rn.f64 	%fd17119, %fd17108, %fd13511, %fd17097;
	fma.rn.f64 	%fd17120, %fd17108, %fd13497, %fd17089;
	fma.rn.f64 	%fd17121, %fd17108, %fd2561, %fd17098;
	neg.f64 	%fd17122, %fd17110;
	div.rn.f64 	%fd17123, %fd17122, %fd2206;
	neg.f64 	%fd17124, %fd17123;
	fma.rn.f64 	%fd17125, %fd17123, %fd2142, %fd17077;
	fma.rn.f64 	%fd17126, %fd17123, %fd2143, %fd17111;
	fma.rn.f64 	%fd17127, %fd17123, %fd14198, %fd17112;
	fma.rn.f64 	%fd17128, %fd17123, %fd14199, %fd17113;
	fma.rn.f64 	%fd17129, %fd17123, %fd2207, %fd17114;
	fma.rn.f64 	%fd17130, %fd17123, %fd2208, %fd17115;
	fma.rn.f64 	%fd17131, %fd17123, %fd14112, %fd17083;
	fma.rn.f64 	%fd17132, %fd17123, %fd14180, %fd17116;
	fma.rn.f64 	%fd17133, %fd17123, %fd2140, %fd17117;
	fma.rn.f64 	%fd17134, %fd17123, %fd2144, %fd17085;
	fma.rn.f64 	%fd17135, %fd17123, %fd2141, %fd17118;
	fma.rn.f64 	%fd17136, %fd17123, %fd2145, %fd17119;
	fma.rn.f64 	%fd17137, %fd17123, %fd2209, %fd17106;
	fma.rn.f64 	%fd17138, %fd17123, %fd2210, %fd17120;
	fma.rn.f64 	%fd17139, %fd17123, %fd2221, %fd17121;
	neg.f64 	%fd17140, %fd17125;
	div.rn.f64 	%fd17141, %fd17140, %fd14316;
	neg.f64 	%fd17142, %fd17141;
	fma.rn.f64 	%fd17143, %fd17141, %fd14317, %fd17126;
	fma.rn.f64 	%fd17144, %fd17141, %fd2147, %fd17127;
	fma.rn.f64 	%fd17145, %fd17141, %fd2148, %fd17128;
	fma.rn.f64 	%fd17146, %fd17141, %fd14318, %fd17129;
	fma.rn.f64 	%fd17147, %fd17141, %fd14319, %fd17130;
	fma.rn.f64 	%fd17148, %fd17141, %fd2211, %fd17131;
	fma.rn.f64 	%fd17149, %fd17141, %fd2212, %fd17132;
	fma.rn.f64 	%fd17150, %fd17141, %fd2146, %fd17133;
	fma.rn.f64 	%fd17151, %fd17141, %fd2149, %fd17134;
	fma.rn.f64 	%fd17152, %fd17141, %fd2150, %fd17136;
	fma.rn.f64 	%fd17153, %fd17141, %fd2151, %fd17137;
	fma.rn.f64 	%fd17154, %fd17141, %fd14322, %fd17138;
	fma.rn.f64 	%fd17155, %fd17141, %fd14323, %fd17139;
	neg.f64 	%fd17156, %fd17143;
	div.rn.f64 	%fd17157, %fd17156, %fd14557;
	neg.f64 	%fd17158, %fd17157;
	fma.rn.f64 	%fd17159, %fd17157, %fd14558, %fd17144;
	fma.rn.f64 	%fd17160, %fd17157, %fd2222, %fd17145;
	fma.rn.f64 	%fd17161, %fd17157, %fd2223, %fd17146;
	fma.rn.f64 	%fd17162, %fd17157, %fd2152, %fd17147;
	fma.rn.f64 	%fd17163, %fd17157, %fd2153, %fd17148;
	fma.rn.f64 	%fd17164, %fd17157, %fd2154, %fd17149;
	fma.rn.f64 	%fd17165, %fd17157, %fd2155, %fd17150;
	fma.rn.f64 	%fd17166, %fd17157, %fd14561, %fd17151;
	fma.rn.f64 	%fd17167, %fd17157, %fd14355, %fd17135;
	fma.rn.f64 	%fd17168, %fd17157, %fd2224, %fd17152;
	fma.rn.f64 	%fd17169, %fd17157, %fd2225, %fd17153;
	fma.rn.f64 	%fd17170, %fd17157, %fd14564, %fd17154;
	fma.rn.f64 	%fd17171, %fd17157, %fd14565, %fd17155;
	neg.f64 	%fd17172, %fd17159;
	div.rn.f64 	%fd17173, %fd17172, %fd15342;
	neg.f64 	%fd17174, %fd17173;
	fma.rn.f64 	%fd17175, %fd17173, %fd2583, %fd17160;
	fma.rn.f64 	%fd17176, %fd17173, %fd15343, %fd17161;
	fma.rn.f64 	%fd17177, %fd17173, %fd15344, %fd17162;
	ld.local.v2.f64 	{%fd2584, %fd2497}, [%rd5+8208];
	fma.rn.f64 	%fd17178, %fd17173, %fd2497, %fd17163;
	fma.rn.f64 	%fd17179, %fd17173, %fd15346, %fd17164;
	fma.rn.f64 	%fd17180, %fd17173, %fd2498, %fd17165;
	fma.rn.f64 	%fd17181, %fd17173, %fd2586, %fd17166;
	fma.rn.f64 	%fd17182, %fd17173, %fd2499, %fd17167;
	fma.rn.f64 	%fd17183, %fd17173, %fd15347, %fd17168;
	fma.rn.f64 	%fd17184, %fd17173, %fd15348, %fd17169;
	fma.rn.f64 	%fd17185, %fd17173, %fd15349, %fd17170;
	ld.local.v2.f64 	{%fd2588, %fd2501}, [%rd5+8272];
	fma.rn.f64 	%fd17186, %fd17173, %fd2501, %fd17171;
	neg.f64 	%fd17187, %fd17175;
	div.rn.f64 	%fd17188, %fd17187, %fd2252;
	neg.f64 	%fd17189, %fd17188;
	fma.rn.f64 	%fd17190, %fd17188, %fd15714, %fd17176;
	fma.rn.f64 	%fd17191, %fd17188, %fd15715, %fd17177;
	fma.rn.f64 	%fd17192, %fd17188, %fd15716, %fd17178;
	fma.rn.f64 	%fd17193, %fd17188, %fd15717, %fd17179;
	fma.rn.f64 	%fd17194, %fd17188, %fd15718, %fd17180;
	fma.rn.f64 	%fd17195, %fd17188, %fd2592, %fd17181;
	fma.rn.f64 	%fd17196, %fd17188, %fd15719, %fd17182;
	fma.rn.f64 	%fd17197, %fd17188, %fd15720, %fd17183;
	fma.rn.f64 	%fd17198, %fd17188, %fd15721, %fd17184;
	fma.rn.f64 	%fd17199, %fd17188, %fd15722, %fd17185;
	fma.rn.f64 	%fd17200, %fd17188, %fd15723, %fd17186;
	neg.f64 	%fd17201, %fd17190;
	div.rn.f64 	%fd17202, %fd17201, %fd2213;
	neg.f64 	%fd17203, %fd17202;
	fma.rn.f64 	%fd17204, %fd17202, %fd2214, %fd17191;
	fma.rn.f64 	%fd17205, %fd17202, %fd2215, %fd17192;
	fma.rn.f64 	%fd17206, %fd17202, %fd2216, %fd17193;
	fma.rn.f64 	%fd17207, %fd17202, %fd2217, %fd17194;
	fma.rn.f64 	%fd17208, %fd17202, %fd2218, %fd17195;
	fma.rn.f64 	%fd17209, %fd17202, %fd16245, %fd17196;
	fma.rn.f64 	%fd17210, %fd17202, %fd16246, %fd17197;
	fma.rn.f64 	%fd17211, %fd17202, %fd2219, %fd17198;
	fma.rn.f64 	%fd17212, %fd17202, %fd2220, %fd17199;
	fma.rn.f64 	%fd17213, %fd17202, %fd2345, %fd17200;
	neg.f64 	%fd17214, %fd17204;
	div.rn.f64 	%fd17215, %fd17214, %fd2226;
	neg.f64 	%fd17216, %fd17215;
	fma.rn.f64 	%fd17217, %fd17215, %fd2227, %fd17205;
	fma.rn.f64 	%fd17218, %fd17215, %fd2228, %fd17206;
	fma.rn.f64 	%fd17219, %fd17215, %fd2229, %fd17207;
	fma.rn.f64 	%fd17220, %fd17215, %fd2230, %fd17208;
	fma.rn.f64 	%fd17221, %fd17215, %fd2231, %fd17209;
	fma.rn.f64 	%fd17222, %fd17215, %fd16522, %fd17210;
	fma.rn.f64 	%fd17223, %fd17215, %fd16523, %fd17211;
	fma.rn.f64 	%fd17224, %fd17215, %fd2232, %fd17212;
	fma.rn.f64 	%fd17225, %fd17215, %fd2233, %fd17213;
	neg.f64 	%fd17226, %fd17217;
	div.rn.f64 	%fd17227, %fd17226, %fd2597;
	neg.f64 	%fd17228, %fd17227;
	fma.rn.f64 	%fd17229, %fd17227, %fd2506, %fd17218;
	fma.rn.f64 	%fd17230, %fd17227, %fd2599, %fd17219;
	fma.rn.f64 	%fd17231, %fd17227, %fd2507, %fd17220;
	fma.rn.f64 	%fd17232, %fd17227, %fd16870, %fd17221;
	fma.rn.f64 	%fd17233, %fd17227, %fd16871, %fd17222;
	fma.rn.f64 	%fd17234, %fd17227, %fd2601, %fd17223;
	fma.rn.f64 	%fd17235, %fd17227, %fd2509, %fd17224;
	fma.rn.f64 	%fd17236, %fd17227, %fd2602, %fd17225;
	neg.f64 	%fd17237, %fd17229;
	div.rn.f64 	%fd17238, %fd17237, %fd2510;
	neg.f64 	%fd17239, %fd17238;
	fma.rn.f64 	%fd2237, %fd17238, %fd2604, %fd17230;
	fma.rn.f64 	%fd2238, %fd17238, %fd2512, %fd17231;
	fma.rn.f64 	%fd2239, %fd17238, %fd17071, %fd17232;
	fma.rn.f64 	%fd2240, %fd17238, %fd17072, %fd17233;
	fma.rn.f64 	%fd17240, %fd17238, %fd2606, %fd17234;
	fma.rn.f64 	%fd17241, %fd17238, %fd2514, %fd17235;
	fma.rn.f64 	%fd2518, %fd17238, %fd2607, %fd17236;
	st.local.v2.f64 	[%rd5+10000], {%fd17093, %fd17101};
	st.local.v2.f64 	[%rd5+10016], {%fd17109, %fd17124};
	st.local.v2.f64 	[%rd5+10032], {%fd17142, %fd17158};
	st.local.v2.f64 	[%rd5+10048], {%fd17174, %fd17189};
	st.local.v2.f64 	[%rd5+10064], {%fd17203, %fd17216};
	st.local.v2.f64 	[%rd5+10080], {%fd17228, %fd17239};
	st.local.v2.f64 	[%rd5+10096], {%fd2237, %fd2238};
	st.local.v2.f64 	[%rd5+10112], {%fd2239, %fd2240};
	st.local.v2.f64 	[%rd5+10128], {%fd17240, %fd17241};
	ld.local.f64 	%fd17242, [%rd5+10152];
	ld.local.v2.f64 	{%fd17243, %fd17244}, [%rd5+10160];
	ld.local.v2.f64 	{%fd17245, %fd17246}, [%rd5+10176];
	ld.local.v2.f64 	{%fd17247, %fd17248}, [%rd5+10192];
	ld.local.v2.f64 	{%fd17249, %fd17250}, [%rd5+10208];
	ld.local.v2.f64 	{%fd17251, %fd17252}, [%rd5+10224];
	ld.local.v2.f64 	{%fd17253, %fd17254}, [%rd5+10240];
	ld.local.v2.f64 	{%fd17255, %fd17256}, [%rd5+10256];
	ld.local.v2.f64 	{%fd17257, %fd17258}, [%rd5+10272];
	ld.local.v2.f64 	{%fd17259, %fd17260}, [%rd5+10288];
	ld.local.v2.f64 	{%fd17261, %fd17262}, [%rd5+10304];
	ld.local.v2.f64 	{%fd17263, %fd17264}, [%rd5+10320];
	ld.local.v2.f64 	{%fd17265, %fd17266}, [%rd5+10336];
	ld.local.v2.f64 	{%fd17267, %fd17268}, [%rd5+10352];
	ld.local.f64 	%fd17269, [%rd5+10368];
	ld.local.v2.f64 	{%fd17270, %fd17271}, [%rd5+10384];
	ld.local.v2.f64 	{%fd17272, %fd17273}, [%rd5+10400];
	ld.local.v2.f64 	{%fd17274, %fd17275}, [%rd5+10416];
	neg.f64 	%fd17276, %fd17242;
	div.rn.f64 	%fd17277, %fd17276, %fd12607;
	neg.f64 	%fd17278, %fd17277;
	fma.rn.f64 	%fd17279, %fd17277, %fd12606, %fd12815;
	fma.rn.f64 	%fd17280, %fd17277, %fd12849, %fd17271;
	neg.f64 	%fd17281, %fd17243;
	div.rn.f64 	%fd17282, %fd17281, %fd12610;
	neg.f64 	%fd17283, %fd17282;
	fma.rn.f64 	%fd17284, %fd17282, %fd12609, %fd17248;
	ld.local.f64 	%fd17285, [%rd5+2496];
	fma.rn.f64 	%fd17286, %fd17282, %fd17285, %fd17258;
	fma.rn.f64 	%fd17287, %fd17282, %fd12856, %fd17279;
	ld.local.f64 	%fd17288, [%rd5+2512];
	fma.rn.f64 	%fd17289, %fd17282, %fd17288, %fd17280;
	neg.f64 	%fd17290, %fd17244;
	div.rn.f64 	%fd17291, %fd17290, %fd12867;
	neg.f64 	%fd17292, %fd17291;
	fma.rn.f64 	%fd17293, %fd17291, %fd12639, %fd17246;
	fma.rn.f64 	%fd17294, %fd17291, %fd14788, %fd17247;
	fma.rn.f64 	%fd17295, %fd17291, %fd14789, %fd17263;
	neg.f64 	%fd17296, %fd17245;
	div.rn.f64 	%fd17297, %fd17296, %fd14829;
	neg.f64 	%fd17298, %fd17297;
	fma.rn.f64 	%fd17299, %fd17297, %fd2158, %fd17294;
	fma.rn.f64 	%fd17300, %fd17297, %fd14832, %fd17295;
	fma.rn.f64 	%fd17301, %fd17297, %fd14835, %fd17287;
	ld.local.v2.f64 	{%fd2241, %fd17302}, [%rd5+3040];
	fma.rn.f64 	%fd17303, %fd17297, %fd17302, %fd17289;
	neg.f64 	%fd17304, %fd17293;
	div.rn.f64 	%fd17305, %fd17304, %fd14886;
	neg.f64 	%fd17306, %fd17305;
	fma.rn.f64 	%fd17307, %fd17305, %fd12920, %fd17284;
	ld.local.f64 	%fd17308, [%rd5+3384];
	fma.rn.f64 	%fd17309, %fd17305, %fd17308, %fd17261;
	fma.rn.f64 	%fd17310, %fd17305, %fd12924, %fd17303;
	fma.rn.f64 	%fd17311, %fd17305, %fd12925, %fd17273;
	neg.f64 	%fd17312, %fd17299;
	div.rn.f64 	%fd17313, %fd17312, %fd12916;
	neg.f64 	%fd17314, %fd17313;
	fma.rn.f64 	%fd17315, %fd17313, %fd12922, %fd17307;
	fma.rn.f64 	%fd17316, %fd17313, %fd12923, %fd17309;
	fma.rn.f64 	%fd17317, %fd17313, %fd2106, %fd17300;
	ld.local.v2.f64 	{%fd17318, %fd2242}, [%rd5+3584];
	fma.rn.f64 	%fd17319, %fd17313, %fd17318, %fd17310;
	fma.rn.f64 	%fd17320, %fd17313, %fd12927, %fd17311;
	neg.f64 	%fd17321, %fd17315;
	div.rn.f64 	%fd17322, %fd17321, %fd2193;
	neg.f64 	%fd17323, %fd17322;
	fma.rn.f64 	%fd17324, %fd17322, %fd14962, %fd17316;
	fma.rn.f64 	%fd17325, %fd17322, %fd2166, %fd17317;
	ld.local.v2.f64 	{%fd17326, %fd2243}, [%rd5+3936];
	fma.rn.f64 	%fd17327, %fd17322, %fd17326, %fd17301;
	fma.rn.f64 	%fd17328, %fd17322, %fd12969, %fd17319;
	fma.rn.f64 	%fd17329, %fd17322, %fd12970, %fd17320;
	neg.f64 	%fd17330, %fd17249;
	div.rn.f64 	%fd17331, %fd17330, %fd12982;
	neg.f64 	%fd17332, %fd17331;
	fma.rn.f64 	%fd17333, %fd17331, %fd12971, %fd17262;
	fma.rn.f64 	%fd17334, %fd17331, %fd2107, %fd17325;
	fma.rn.f64 	%fd17335, %fd17331, %fd14973, %fd17327;
	fma.rn.f64 	%fd17336, %fd17331, %fd2167, %fd17329;
	neg.f64 	%fd17337, %fd17250;
	ld.local.f64 	%fd17338, [%rd5+4040];
	div.rn.f64 	%fd17339, %fd17337, %fd17338;
	neg.f64 	%fd17340, %fd17339;
	fma.rn.f64 	%fd17341, %fd17339, %fd2108, %fd17333;
	fma.rn.f64 	%fd17342, %fd17339, %fd13009, %fd17334;
	fma.rn.f64 	%fd17343, %fd17339, %fd13010, %fd17335;
	ld.local.v2.f64 	{%fd2244, %fd17344}, [%rd5+4064];
	fma.rn.f64 	%fd17345, %fd17339, %fd17344, %fd17336;
	neg.f64 	%fd17346, %fd17251;
	div.rn.f64 	%fd17347, %fd17346, %fd2168;
	neg.f64 	%fd17348, %fd17347;
	fma.rn.f64 	%fd17349, %fd17347, %fd13115, %fd17252;
	fma.rn.f64 	%fd17350, %fd17347, %fd2111, %fd17254;
	ld.local.v2.f64 	{%fd17351, %fd2245}, [%rd5+4544];
	fma.rn.f64 	%fd17352, %fd17347, %fd17351, %fd17341;
	fma.rn.f64 	%fd17353, %fd17347, %fd13117, %fd17342;
	ld.local.v2.f64 	{%fd17354, %fd2246}, [%rd5+4560];
	fma.rn.f64 	%fd17355, %fd17347, %fd17354, %fd17343;
	fma.rn.f64 	%fd17356, %fd17347, %fd15052, %fd17345;
	neg.f64 	%fd17357, %fd17349;
	div.rn.f64 	%fd17358, %fd17357, %fd2116;
	neg.f64 	%fd17359, %fd17358;
	fma.rn.f64 	%fd17360, %fd17358, %fd12729, %fd17352;
	fma.rn.f64 	%fd17361, %fd17358, %fd13169, %fd17353;
	ld.local.v2.f64 	{%fd2247, %fd17362}, [%rd5+4816];
	fma.rn.f64 	%fd17363, %fd17358, %fd17362, %fd17355;
	fma.rn.f64 	%fd17364, %fd17358, %fd15092, %fd17356;
	neg.f64 	%fd17365, %fd17253;
	div.rn.f64 	%fd17366, %fd17365, %fd12751;
	neg.f64 	%fd17367, %fd17366;
	fma.rn.f64 	%fd17368, %fd17366, %fd13237, %fd17324;
	fma.rn.f64 	%fd17369, %fd17366, %fd2182, %fd17360;
	fma.rn.f64 	%fd17370, %fd17366, %fd15149, %fd17361;
	fma.rn.f64 	%fd17371, %fd17366, %fd13230, %fd17363;
	ld.local.v2.f64 	{%fd2248, %fd17372}, [%rd5+5216];
	fma.rn.f64 	%fd17373, %fd17366, %fd17372, %fd17272;
	fma.rn.f64 	%fd17374, %fd17366, %fd2234, %fd17364;
	neg.f64 	%fd17375, %fd17350;
	div.rn.f64 	%fd17376, %fd17375, %fd2194;
	neg.f64 	%fd17377, %fd17376;
	ld.local.v2.f64 	{%fd17378, %fd2249}, [%rd5+5360];
	fma.rn.f64 	%fd17379, %fd17376, %fd17378, %fd17256;
	fma.rn.f64 	%fd17380, %fd17376, %fd13306, %fd17368;
	fma.rn.f64 	%fd17381, %fd17376, %fd13299, %fd17369;
	fma.rn.f64 	%fd17382, %fd17376, %fd2119, %fd17370;
	ld.local.v2.f64 	{%fd17383, %fd2250}, [%rd5+5392];
	fma.rn.f64 	%fd17384, %fd17376, %fd17383, %fd17371;
	fma.rn.f64 	%fd17385, %fd17376, %fd13307, %fd17373;
	fma.rn.f64 	%fd17386, %fd17376, %fd2183, %fd17374;
	neg.f64 	%fd17387, %fd17255;
	div.rn.f64 	%fd17388, %fd17387, %fd13327;
	neg.f64 	%fd17389, %fd17388;
	fma.rn.f64 	%fd17390, %fd17388, %fd16714, %fd17380;
	ld.local.v2.f64 	{%fd2251, %fd17391}, [%rd5+5520];
	fma.rn.f64 	%fd17392, %fd17388, %fd17391, %fd17381;
	fma.rn.f64 	%fd17393, %fd17388, %fd2478, %fd17382;
	fma.rn.f64 	%fd17394, %fd17388, %fd13341, %fd17384;
	fma.rn.f64 	%fd17395, %fd17388, %fd13323, %fd17328;
	fma.rn.f64 	%fd17396, %fd17388, %fd2120, %fd17385;
	fma.rn.f64 	%fd17397, %fd17388, %fd15196, %fd17386;
	neg.f64 	%fd17398, %fd17379;
	div.rn.f64 	%fd17399, %fd17398, %fd2121;
	neg.f64 	%fd17400, %fd17399;
	fma.rn.f64 	%fd17401, %fd17399, %fd2123, %fd17390;
	fma.rn.f64 	%fd17402, %fd17399, %fd2124, %fd17393;
	fma.rn.f64 	%fd17403, %fd17399, %fd2122, %fd17264;
	fma.rn.f64 	%fd17404, %fd17399, %fd2197, %fd17266;
	fma.rn.f64 	%fd17405, %fd17399, %fd2198, %fd17394;
	fma.rn.f64 	%fd17406, %fd17399, %fd13368, %fd17396;
	fma.rn.f64 	%fd17407, %fd17399, %fd13357, %fd17397;
	neg.f64 	%fd17408, %fd17257;
	div.rn.f64 	%fd17409, %fd17408, %fd2199;
	neg.f64 	%fd17410, %fd17409;
	fma.rn.f64 	%fd17411, %fd17409, %fd13377, %fd17259;
	fma.rn.f64 	%fd17412, %fd17409, %fd13441, %fd17401;
	fma.rn.f64 	%fd17413, %fd17409, %fd2200, %fd17392;
	fma.rn.f64 	%fd17414, %fd17409, %fd2201, %fd17402;
	fma.rn.f64 	%fd17415, %fd17409, %fd13443, %fd17403;
	fma.rn.f64 	%fd17416, %fd17409, %fd13444, %fd17404;
	fma.rn.f64 	%fd17417, %fd17409, %fd2127, %fd17405;
	fma.rn.f64 	%fd17418, %fd17409, %fd2128, %fd17406;
	fma.rn.f64 	%fd17419, %fd17409, %fd2235, %fd17407;
	neg.f64 	%fd17420, %fd17286;
	div.rn.f64 	%fd17421, %fd17420, %fd15618;
	neg.f64 	%fd17422, %fd17421;
	fma.rn.f64 	%fd17423, %fd17421, %fd13663, %fd17260;
	ld.local.f64 	%fd17424, [%rd5+6312];
	fma.rn.f64 	%fd17425, %fd17421, %fd17424, %fd17412;
	fma.rn.f64 	%fd17426, %fd17421, %fd2566, %fd17414;
	fma.rn.f64 	%fd17427, %fd17421, %fd13679, %fd17415;
	fma.rn.f64 	%fd17428, %fd17421, %fd2567, %fd17265;
	ld.local.f64 	%fd17429, [%rd5+6344];
	fma.rn.f64 	%fd17430, %fd17421, %fd17429, %fd17267;
	fma.rn.f64 	%fd17431, %fd17421, %fd15628, %fd17417;
	fma.rn.f64 	%fd17432, %fd17421, %fd15629, %fd17395;
	fma.rn.f64 	%fd17433, %fd17421, %fd13684, %fd17418;
	fma.rn.f64 	%fd17434, %fd17421, %fd13667, %fd17419;
	neg.f64 	%fd17435, %fd17411;
	div.rn.f64 	%fd17436, %fd17435, %fd2203;
	neg.f64 	%fd17437, %fd17436;
	fma.rn.f64 	%fd17438, %fd17436, %fd2138, %fd17425;
	fma.rn.f64 	%fd17439, %fd17436, %fd2139, %fd17413;
	fma.rn.f64 	%fd17440, %fd17436, %fd13904, %fd17426;
	fma.rn.f64 	%fd17441, %fd17436, %fd13905, %fd17427;
	fma.rn.f64 	%fd17442, %fd17436, %fd2204, %fd17416;
	fma.rn.f64 	%fd17443, %fd17436, %fd2205, %fd17431;
	fma.rn.f64 	%fd17444, %fd17436, %fd13876, %fd17432;
	fma.rn.f64 	%fd17445, %fd17436, %fd13908, %fd17433;
	fma.rn.f64 	%fd17446, %fd17436, %fd13909, %fd17434;
	neg.f64 	%fd17447, %fd17423;
	div.rn.f64 	%fd17448, %fd17447, %fd14081;
	neg.f64 	%fd17449, %fd17448;
	fma.rn.f64 	%fd17450, %fd17448, %fd2572, %fd17438;
	fma.rn.f64 	%fd17451, %fd17448, %fd14093, %fd17439;
	fma.rn.f64 	%fd17452, %fd17448, %fd2573, %fd17440;
	fma.rn.f64 	%fd17453, %fd17448, %fd2487, %fd17441;
	fma.rn.f64 	%fd17454, %fd17448, %fd14085, %fd17428;
	fma.rn.f64 	%fd17455, %fd17448, %fd14096, %fd17442;
	fma.rn.f64 	%fd17456, %fd17448, %fd2575, %fd17430;
	fma.rn.f64 	%fd17457, %fd17448, %fd2489, %fd17268;
	fma.rn.f64 	%fd17458, %fd17448, %fd14097, %fd17443;
	fma.rn.f64 	%fd17459, %fd17448, %fd2490, %fd17444;
	fma.rn.f64 	%fd17460, %fd17448, %fd2577, %fd17445;
	fma.rn.f64 	%fd17461, %fd17448, %fd2491, %fd17446;
	fma.rn.f64 	%fd17462, %fd17448, %fd13935, %fd17274;
	neg.f64 	%fd17463, %fd17450;
	div.rn.f64 	%fd17464, %fd17463, %fd14316;
	neg.f64 	%fd17465, %fd17464;
	fma.rn.f64 	%fd17466, %fd17464, %fd14317, %fd17451;
	fma.rn.f64 	%fd17467, %fd17464, %fd2147, %fd17452;
	fma.rn.f64 	%fd17468, %fd17464, %fd2148, %fd17453;
	fma.rn.f64 	%fd17469, %fd17464, %fd14318, %fd17454;
	fma.rn.f64 	%fd17470, %fd17464, %fd14319, %fd17455;
	fma.rn.f64 	%fd17471, %fd17464, %fd2211, %fd17456;
	fma.rn.f64 	%fd17472, %fd17464, %fd2212, %fd17457;
	fma.rn.f64 	%fd17473, %fd17464, %fd2146, %fd17269;
	fma.rn.f64 	%fd17474, %fd17464, %fd2149, %fd17458;
	fma.rn.f64 	%fd17475, %fd17464, %fd2150, %fd17459;
	fma.rn.f64 	%fd17476, %fd17464, %fd2151, %fd17460;
	fma.rn.f64 	%fd17477, %fd17464, %fd14322, %fd17461;
	fma.rn.f64 	%fd17478, %fd17464, %fd14323, %fd17462;
	neg.f64 	%fd17479, %fd17466;
	div.rn.f64 	%fd17480, %fd17479, %fd14557;
	neg.f64 	%fd17481, %fd17480;
	fma.rn.f64 	%fd17482, %fd17480, %fd14558, %fd17467;
	fma.rn.f64 	%fd17483, %fd17480, %fd2222, %fd17468;
	fma.rn.f64 	%fd17484, %fd17480, %fd2223, %fd17469;
	fma.rn.f64 	%fd17485, %fd17480, %fd2152, %fd17470;
	fma.rn.f64 	%fd17486, %fd17480, %fd2153, %fd17471;
	fma.rn.f64 	%fd17487, %fd17480, %fd2154, %fd17472;
	fma.rn.f64 	%fd17488, %fd17480, %fd2155, %fd17473;
	fma.rn.f64 	%fd17489, %fd17480, %fd14561, %fd17474;
	fma.rn.f64 	%fd17490, %fd17480, %fd14355, %fd17270;
	fma.rn.f64 	%fd17491, %fd17480, %fd2224, %fd17475;
	fma.rn.f64 	%fd17492, %fd17480, %fd2225, %fd17476;
	fma.rn.f64 	%fd17493, %fd17480, %fd14564, %fd17477;
	fma.rn.f64 	%fd17494, %fd17480, %fd14565, %fd17478;
	neg.f64 	%fd17495, %fd17482;
	div.rn.f64 	%fd17496, %fd17495, %fd15342;
	neg.f64 	%fd17497, %fd17496;
	fma.rn.f64 	%fd17498, %fd17496, %fd2583, %fd17483;
	fma.rn.f64 	%fd17499, %fd17496, %fd15343, %fd17484;
	fma.rn.f64 	%fd17500, %fd17496, %fd2584, %fd17485;
	fma.rn.f64 	%fd17501, %fd17496, %fd2497, %fd17486;
	fma.rn.f64 	%fd17502, %fd17496, %fd15346, %fd17487;
	fma.rn.f64 	%fd17503, %fd17496, %fd2498, %fd17488;
	fma.rn.f64 	%fd17504, %fd17496, %fd2586, %fd17489;
	fma.rn.f64 	%fd17505, %fd17496, %fd2499, %fd17490;
	fma.rn.f64 	%fd17506, %fd17496, %fd15347, %fd17491;
	fma.rn.f64 	%fd17507, %fd17496, %fd15348, %fd17492;
	fma.rn.f64 	%fd17508, %fd17496, %fd2588, %fd17493;
	fma.rn.f64 	%fd17509, %fd17496, %fd2501, %fd17494;
	neg.f64 	%fd17510, %fd17498;
	div.rn.f64 	%fd17511, %fd17510, %fd2252;
	neg.f64 	%fd17512, %fd17511;
	fma.rn.f64 	%fd17513, %fd17511, %fd15714, %fd17499;
	ld.local.v2.f64 	{%fd17514, %fd2590}, [%rd5+8576];
	fma.rn.f64 	%fd17515, %fd17511, %fd2590, %fd17500;
	fma.rn.f64 	%fd17516, %fd17511, %fd15716, %fd17501;
	fma.rn.f64 	%fd17517, %fd17511, %fd15717, %fd17502;
	fma.rn.f64 	%fd17518, %fd17511, %fd15718, %fd17503;
	fma.rn.f64 	%fd17519, %fd17511, %fd2592, %fd17504;
	fma.rn.f64 	%fd17520, %fd17511, %fd15719, %fd17505;
	fma.rn.f64 	%fd17521, %fd17511, %fd15720, %fd17506;
	fma.rn.f64 	%fd17522, %fd17511, %fd15721, %fd17507;
	ld.local.v2.f64 	{%fd17523, %fd2594}, [%rd5+8640];
	fma.rn.f64 	%fd17524, %fd17511, %fd2594, %fd17508;
	fma.rn.f64 	%fd17525, %fd17511, %fd15723, %fd17509;
	neg.f64 	%fd17526, %fd17513;
	div.rn.f64 	%fd17527, %fd17526, %fd2213;
	neg.f64 	%fd17528, %fd17527;
	fma.rn.f64 	%fd17529, %fd17527, %fd2214, %fd17515;
	fma.rn.f64 	%fd17530, %fd17527, %fd2215, %fd17516;
	fma.rn.f64 	%fd17531, %fd17527, %fd2216, %fd17517;
	fma.rn.f64 	%fd17532, %fd17527, %fd2217, %fd17518;
	fma.rn.f64 	%fd17533, %fd17527, %fd2218, %fd17519;
	fma.rn.f64 	%fd17534, %fd17527, %fd16245, %fd17520;
	fma.rn.f64 	%fd17535, %fd17527, %fd16246, %fd17521;
	fma.rn.f64 	%fd17536, %fd17527, %fd2219, %fd17522;
	fma.rn.f64 	%fd17537, %fd17527, %fd2220, %fd17524;
	fma.rn.f64 	%fd17538, %fd17527, %fd2345, %fd17525;
	neg.f64 	%fd17539, %fd17529;
	div.rn.f64 	%fd17540, %fd17539, %fd2226;
	neg.f64 	%fd17541, %fd17540;
	fma.rn.f64 	%fd17542, %fd17540, %fd2227, %fd17530;
	fma.rn.f64 	%fd17543, %fd17540, %fd2228, %fd17531;
	fma.rn.f64 	%fd17544, %fd17540, %fd2229, %fd17532;
	fma.rn.f64 	%fd17545, %fd17540, %fd2230, %fd17533;
	fma.rn.f64 	%fd17546, %fd17540, %fd2231, %fd17534;
	fma.rn.f64 	%fd17547, %fd17540, %fd16522, %fd17535;
	fma.rn.f64 	%fd17548, %fd17540, %fd16523, %fd17536;
	fma.rn.f64 	%fd17549, %fd17540, %fd2232, %fd17537;
	fma.rn.f64 	%fd17550, %fd17540, %fd2233, %fd17538;
	neg.f64 	%fd17551, %fd17542;
	div.rn.f64 	%fd17552, %fd17551, %fd2597;
	neg.f64 	%fd17553, %fd17552;
	fma.rn.f64 	%fd17554, %fd17552, %fd2506, %fd17543;
	fma.rn.f64 	%fd17555, %fd17552, %fd2599, %fd17544;
	fma.rn.f64 	%fd17556, %fd17552, %fd2507, %fd17545;
	fma.rn.f64 	%fd17557, %fd17552, %fd16870, %fd17546;
	fma.rn.f64 	%fd17558, %fd17552, %fd16871, %fd17547;
	fma.rn.f64 	%fd17559, %fd17552, %fd2601, %fd17548;
	fma.rn.f64 	%fd17560, %fd17552, %fd2509, %fd17549;
	fma.rn.f64 	%fd17561, %fd17552, %fd2602, %fd17550;
	neg.f64 	%fd17562, %fd17554;
	div.rn.f64 	%fd17563, %fd17562, %fd2510;
	neg.f64 	%fd17564, %fd17563;
	fma.rn.f64 	%fd17565, %fd17563, %fd2604, %fd17555;
	fma.rn.f64 	%fd17566, %fd17563, %fd2512, %fd17556;
	fma.rn.f64 	%fd17567, %fd17563, %fd17071, %fd17557;
	fma.rn.f64 	%fd17568, %fd17563, %fd17072, %fd17558;
	fma.rn.f64 	%fd17569, %fd17563, %fd2606, %fd17559;
	fma.rn.f64 	%fd17570, %fd17563, %fd2514, %fd17560;
	fma.rn.f64 	%fd17571, %fd17563, %fd2607, %fd17561;
	neg.f64 	%fd17572, %fd17565;
	div.rn.f64 	%fd17573, %fd17572, %fd2237;
	neg.f64 	%fd17574, %fd17573;
	fma.rn.f64 	%fd2609, %fd17573, %fd2238, %fd17566;
	fma.rn.f64 	%fd17575, %fd17573, %fd2239, %fd17567;
	fma.rn.f64 	%fd17576, %fd17573, %fd2240, %fd17568;
	fma.rn.f64 	%fd17577, %fd17573, %fd17240, %fd17569;
	fma.rn.f64 	%fd2612, %fd17573, %fd17241, %fd17570;
	fma.rn.f64 	%fd17578, %fd17573, %fd2518, %fd17571;
	st.local.v2.f64 	[%rd5+10144], {%fd2518, %fd17278};
	st.local.v2.f64 	[%rd5+10160], {%fd17283, %fd17292};
	st.local.v2.f64 	[%rd5+10176], {%fd17298, %fd17306};
	st.local.v2.f64 	[%rd5+10192], {%fd17314, %fd17323};
	st.local.v2.f64 	[%rd5+10208], {%fd17332, %fd17340};
	st.local.v2.f64 	[%rd5+10224], {%fd17348, %fd17359};
	st.local.v2.f64 	[%rd5+10240], {%fd17367, %fd17377};
	st.local.v2.f64 	[%rd5+10256], {%fd17389, %fd17400};
	st.local.v2.f64 	[%rd5+10272], {%fd17410, %fd17422};
	st.local.v2.f64 	[%rd5+10288], {%fd17437, %fd17449};
	st.local.v2.f64 	[%rd5+10304], {%fd17465, %fd17481};
	st.local.v2.f64 	[%rd5+10320], {%fd17497, %fd17512};
	st.local.v2.f64 	[%rd5+10336], {%fd17528, %fd17541};
	st.local.v2.f64 	[%rd5+10352], {%fd17553, %fd17564};
	st.local.v2.f64 	[%rd5+10368], {%fd17574, %fd2609};
	st.local.v2.f64 	[%rd5+10384], {%fd17575, %fd17576};
	st.local.v2.f64 	[%rd5+10400], {%fd17577, %fd2612};
	ld.local.v2.f64 	{%fd17579, %fd17580}, [%rd5+10432];
	ld.local.v2.f64 	{%fd17581, %fd17582}, [%rd5+10448];
	ld.local.v2.f64 	{%fd17583, %fd17584}, [%rd5+10464];
	ld.local.v2.f64 	{%fd17585, %fd17586}, [%rd5+10480];
	ld.local.v2.f64 	{%fd17587, %fd17588}, [%rd5+10496];
	ld.local.v2.f64 	{%fd17589, %fd17590}, [%rd5+10512];
	ld.local.v2.f64 	{%fd17591, %fd17592}, [%rd5+10528];
	ld.local.v2.f64 	{%fd17593, %fd17594}, [%rd5+10544];
	ld.local.v2.f64 	{%fd17595, %fd17596}, [%rd5+10560];
	ld.local.v2.f64 	{%fd17597, %fd17598}, [%rd5+10576];
	ld.local.f64 	%fd17599, [%rd5+10600];
	ld.local.v2.f64 	{%fd17600, %fd17601}, [%rd5+10608];
	ld.local.v2.f64 	{%fd17602, %fd17603}, [%rd5+10624];
	neg.f64 	%fd17604, %fd17275;
	div.rn.f64 	%fd17605, %fd17604, %fd15400;
	neg.f64 	%fd17606, %fd17605;
	fma.rn.f64 	%fd17607, %fd17605, %fd15401, %fd12817;
	neg.f64 	%fd17608, %fd17579;
	div.rn.f64 	%fd17609, %fd17608, %fd12562;
	neg.f64 	%fd17610, %fd17609;
	fma.rn.f64 	%fd17611, %fd17609, %fd12561, %fd17586;
	neg.f64 	%fd17612, %fd17580;
	ld.local.v2.f64 	{%fd17613, %fd17614}, [%rd5+2112];
	div.rn.f64 	%fd17615, %fd17612, %fd17613;
	neg.f64 	%fd17616, %fd17615;
	fma.rn.f64 	%fd17617, %fd17615, %fd17614, %fd17611;
	neg.f64 	%fd17618, %fd17581;
	div.rn.f64 	%fd17619, %fd17618, %fd12568;
	neg.f64 	%fd17620, %fd17619;
	ld.local.f64 	%fd17621, [%rd5+2136];
	fma.rn.f64 	%fd17622, %fd17619, %fd17621, %fd17617;
	neg.f64 	%fd17623, %fd17582;
	div.rn.f64 	%fd17624, %fd17623, %fd12587;
	neg.f64 	%fd17625, %fd17624;
	fma.rn.f64 	%fd17626, %fd17624, %fd16896, %fd17597;
	fma.rn.f64 	%fd17627, %fd17624, %fd16897, %fd17607;
	neg.f64 	%fd17628, %fd17583;
	div.rn.f64 	%fd17629, %fd17628, %fd14821;
	neg.f64 	%fd17630, %fd17629;
	fma.rn.f64 	%fd17631, %fd17629, %fd14822, %fd17622;
	fma.rn.f64 	%fd17632, %fd17629, %fd14828, %fd17591;
	neg.f64 	%fd17633, %fd17584;
	div.rn.f64 	%fd17634, %fd17633, %fd15175;
	neg.f64 	%fd17635, %fd17634;
	fma.rn.f64 	%fd17636, %fd17634, %fd2129, %fd17585;
	fma.rn.f64 	%fd17637, %fd17634, %fd2130, %fd17588;
	ld.local.f64 	%fd17638, [%rd5+5440];
	fma.rn.f64 	%fd17639, %fd17634, %fd17638, %fd17632;
	fma.rn.f64 	%fd17640, %fd17634, %fd13492, %fd17593;
	fma.rn.f64 	%fd17641, %fd17634, %fd15566, %fd17627;
	fma.rn.f64 	%fd17642, %fd17634, %fd2551, %fd17601;
	ld.local.f64 	%fd17643, [%rd5+5472];
	fma.rn.f64 	%fd17644, %fd17634, %fd17643, %fd17602;
	neg.f64 	%fd17645, %fd17636;
	div.rn.f64 	%fd17646, %fd17645, %fd2184;
	neg.f64 	%fd17647, %fd17646;
	fma.rn.f64 	%fd17648, %fd17646, %fd15215, %fd17637;
	fma.rn.f64 	%fd17649, %fd17646, %fd2132, %fd17592;
	fma.rn.f64 	%fd17650, %fd17646, %fd13503, %fd17640;
	fma.rn.f64 	%fd17651, %fd17646, %fd13505, %fd17596;
	ld.local.v2.f64 	{%fd2253, %fd17652}, [%rd5+5744];
	fma.rn.f64 	%fd17653, %fd17646, %fd17652, %fd17641;
	fma.rn.f64 	%fd17654, %fd17646, %fd2189, %fd17599;
	fma.rn.f64 	%fd17655, %fd17646, %fd15587, %fd17644;
	neg.f64 	%fd17656, %fd17631;
	div.rn.f64 	%fd17657, %fd17656, %fd15618;
	neg.f64 	%fd17658, %fd17657;
	fma.rn.f64 	%fd17659, %fd17657, %fd13663, %fd17587;
	fma.rn.f64 	%fd17660, %fd17657, %fd17424, %fd17589;
	fma.rn.f64 	%fd17661, %fd17657, %fd2566, %fd17639;
	fma.rn.f64 	%fd17662, %fd17657, %fd13679, %fd17649;
	fma.rn.f64 	%fd17663, %fd17657, %fd2567, %fd17650;
	fma.rn.f64 	%fd17664, %fd17657, %fd17429, %fd17595;
	fma.rn.f64 	%fd17665, %fd17657, %fd15628, %fd17598;
	fma.rn.f64 	%fd17666, %fd17657, %fd15629, %fd17654;
	fma.rn.f64 	%fd17667, %fd17657, %fd13684, %fd17600;
	fma.rn.f64 	%fd17668, %fd17657, %fd13667, %fd17642;
	neg.f64 	%fd17669, %fd17659;
	div.rn.f64 	%fd17670, %fd17669, %fd14081;
	neg.f64 	%fd17671, %fd17670;
	fma.rn.f64 	%fd17672, %fd17670, %fd2572, %fd17660;
	fma.rn.f64 	%fd17673, %fd17670, %fd14093, %fd17590;
	fma.rn.f64 	%fd17674, %fd17670, %fd2573, %fd17661;
	fma.rn.f64 	%fd17675, %fd17670, %fd2487, %fd17662;
	fma.rn.f64 	%fd17676, %fd17670, %fd14085, %fd17663;
	fma.rn.f64 	%fd17677, %fd17670, %fd14096, %fd17594;
	fma.rn.f64 	%fd17678, %fd17670, %fd2575, %fd17664;
	fma.rn.f64 	%fd17679, %fd17670, %fd2489, %fd17651;
	fma.rn.f64 	%fd17680, %fd17670, %fd14097, %fd17665;
	fma.rn.f64 	%fd17681, %fd17670, %fd2490, %fd17666;
	fma.rn.f64 	%fd17682, %fd17670, %fd2577, %fd17667;
	fma.rn.f64 	%fd17683, %fd17670, %fd2491, %fd17668;
	fma.rn.f64 	%fd17684, %fd17670, %fd13935, %fd17655;
	neg.f64 	%fd17685, %fd17648;
	div.rn.f64 	%fd17686, %fd17685, %fd2206;
	neg.f64 	%fd17687, %fd17686;
	fma.rn.f64 	%fd17688, %fd17686, %fd2142, %fd17672;
	fma.rn.f64 	%fd17689, %fd17686, %fd2143, %fd17673;
	fma.rn.f64 	%fd17690, %fd17686, %fd14198, %fd17674;
	fma.rn.f64 	%fd17691, %fd17686, %fd14199, %fd17675;
	fma.rn.f64 	%fd17692, %fd17686, %fd2207, %fd17676;
	fma.rn.f64 	%fd17693, %fd17686, %fd2208, %fd17677;
	fma.rn.f64 	%fd17694, %fd17686, %fd14112, %fd17678;
	fma.rn.f64 	%fd17695, %fd17686, %fd14180, %fd17679;
	fma.rn.f64 	%fd17696, %fd17686, %fd2140, %fd17626;
	fma.rn.f64 	%fd17697, %fd17686, %fd2144, %fd17680;
	fma.rn.f64 	%fd17698, %fd17686, %fd2141, %fd17653;
	fma.rn.f64 	%fd17699, %fd17686, %fd2145, %fd17681;
	fma.rn.f64 	%fd17700, %fd17686, %fd2209, %fd17682;
	fma.rn.f64 	%fd17701, %fd17686, %fd2210, %fd17683;
	fma.rn.f64 	%fd17702, %fd17686, %fd2221, %fd17684;
	neg.f64 	%fd17703, %fd17688;
	div.rn.f64 	%fd17704, %fd17703, %fd14316;
	neg.f64 	%fd17705, %fd17704;
	fma.rn.f64 	%fd17706, %fd17704, %fd14317, %fd17689;
	fma.rn.f64 	%fd17707, %fd17704, %fd2147, %fd17690;
	fma.rn.f64 	%fd17708, %fd17704, %fd2148, %fd17691;
	fma.rn.f64 	%fd17709, %fd17704, %fd14318, %fd17692;
	fma.rn.f64 	%fd17710, %fd17704, %fd14319, %fd17693;
	fma.rn.f64 	%fd17711, %fd17704, %fd2211, %fd17694;
	fma.rn.f64 	%fd17712, %fd17704, %fd2212, %fd17695;
	fma.rn.f64 	%fd17713, %fd17704, %fd2146, %fd17696;
	fma.rn.f64 	%fd17714, %fd17704, %fd2149, %fd17697;
	fma.rn.f64 	%fd17715, %fd17704, %fd2150, %fd17699;
	fma.rn.f64 	%fd17716, %fd17704, %fd2151, %fd17700;
	fma.rn.f64 	%fd17717, %fd17704, %fd14322, %fd17701;
	fma.rn.f64 	%fd17718, %fd17704, %fd14323, %fd17702;
	neg.f64 	%fd17719, %fd17706;
	div.rn.f64 	%fd17720, %fd17719, %fd14557;
	neg.f64 	%fd17721, %fd17720;
	fma.rn.f64 	%fd17722, %fd17720, %fd14558, %fd17707;
	fma.rn.f64 	%fd17723, %fd17720, %fd2222, %fd17708;
	fma.rn.f64 	%fd17724, %fd17720, %fd2223, %fd17709;
	fma.rn.f64 	%fd17725, %fd17720, %fd2152, %fd17710;
	fma.rn.f64 	%fd17726, %fd17720, %fd2153, %fd17711;
	fma.rn.f64 	%fd17727, %fd17720, %fd2154, %fd17712;
	fma.rn.f64 	%fd17728, %fd17720, %fd2155, %fd17713;
	fma.rn.f64 	%fd17729, %fd17720, %fd14561, %fd17714;
	fma.rn.f64 	%fd17730, %fd17720, %fd14355, %fd17698;
	fma.rn.f64 	%fd17731, %fd17720, %fd2224, %fd17715;
	fma.rn.f64 	%fd17732, %fd17720, %fd2225, %fd17716;
	fma.rn.f64 	%fd17733, %fd17720, %fd14564, %fd17717;
	fma.rn.f64 	%fd17734, %fd17720, %fd14565, %fd17718;
	neg.f64 	%fd17735, %fd17722;
	div.rn.f64 	%fd17736, %fd17735, %fd15342;
	neg.f64 	%fd17737, %fd17736;
	fma.rn.f64 	%fd17738, %fd17736, %fd2583, %fd17723;
	fma.rn.f64 	%fd17739, %fd17736, %fd15343, %fd17724;
	fma.rn.f64 	%fd17740, %fd17736, %fd2584, %fd17725;
	fma.rn.f64 	%fd17741, %fd17736, %fd2497, %fd17726;
	fma.rn.f64 	%fd17742, %fd17736, %fd15346, %fd17727;
	fma.rn.f64 	%fd17743, %fd17736, %fd2498, %fd17728;
	fma.rn.f64 	%fd17744, %fd17736, %fd2586, %fd17729;
	fma.rn.f64 	%fd17745, %fd17736, %fd2499, %fd17730;
	fma.rn.f64 	%fd17746, %fd17736, %fd15347, %fd17731;
	fma.rn.f64 	%fd17747, %fd17736, %fd15348, %fd17732;
	fma.rn.f64 	%fd17748, %fd17736, %fd2588, %fd17733;
	fma.rn.f64 	%fd17749, %fd17736, %fd2501, %fd17734;
	neg.f64 	%fd17750, %fd17738;
	div.rn.f64 	%fd17751, %fd17750, %fd2252;
	neg.f64 	%fd17752, %fd17751;
	fma.rn.f64 	%fd17753, %fd17751, %fd17514, %fd17739;
	fma.rn.f64 	%fd17754, %fd17751, %fd2590, %fd17740;
	fma.rn.f64 	%fd17755, %fd17751, %fd15716, %fd17741;
	fma.rn.f64 	%fd17756, %fd17751, %fd15717, %fd17742;
	fma.rn.f64 	%fd17757, %fd17751, %fd15718, %fd17743;
	fma.rn.f64 	%fd17758, %fd17751, %fd2592, %fd17744;
	fma.rn.f64 	%fd17759, %fd17751, %fd15719, %fd17745;
	fma.rn.f64 	%fd17760, %fd17751, %fd15720, %fd17746;
	fma.rn.f64 	%fd17761, %fd17751, %fd17523, %fd17747;
	fma.rn.f64 	%fd17762, %fd17751, %fd2594, %fd17748;
	fma.rn.f64 	%fd17763, %fd17751, %fd15723, %fd17749;
	neg.f64 	%fd17764, %fd17753;
	div.rn.f64 	%fd17765, %fd17764, %fd2213;
	neg.f64 	%fd17766, %fd17765;
	fma.rn.f64 	%fd17767, %fd17765, %fd2214, %fd17754;
	fma.rn.f64 	%fd17768, %fd17765, %fd2215, %fd17755;
	fma.rn.f64 	%fd17769, %fd17765, %fd2216, %fd17756;
	fma.rn.f64 	%fd17770, %fd17765, %fd2217, %fd17757;
	fma.rn.f64 	%fd17771, %fd17765, %fd2218, %fd17758;
	fma.rn.f64 	%fd17772, %fd17765, %fd16245, %fd17759;
	fma.rn.f64 	%fd17773, %fd17765, %fd16246, %fd17760;
	fma.rn.f64 	%fd17774, %fd17765, %fd2219, %fd17761;
	fma.rn.f64 	%fd17775, %fd17765, %fd2220, %fd17762;
	fma.rn.f64 	%fd17776, %fd17765, %fd2345, %fd17763;
	neg.f64 	%fd17777, %fd17767;
	div.rn.f64 	%fd17778, %fd17777, %fd2226;
	neg.f64 	%fd17779, %fd17778;
	fma.rn.f64 	%fd17780, %fd17778, %fd2227, %fd17768;
	fma.rn.f64 	%fd17781, %fd17778, %fd2228, %fd17769;
	fma.rn.f64 	%fd17782, %fd17778, %fd2229, %fd17770;
	fma.rn.f64 	%fd17783, %fd17778, %fd2230, %fd17771;
	fma.rn.f64 	%fd17784, %fd17778, %fd2231, %fd17772;
	fma.rn.f64 	%fd17785, %fd17778, %fd16522, %fd17773;
	fma.rn.f64 	%fd17786, %fd17778, %fd16523, %fd17774;
	fma.rn.f64 	%fd17787, %fd17778, %fd2232, %fd17775;
	fma.rn.f64 	%fd17788, %fd17778, %fd2233, %fd17776;
	neg.f64 	%fd17789, %fd17780;
	div.rn.f64 	%fd17790, %fd17789, %fd2597;
	neg.f64 	%fd17791, %fd17790;
	fma.rn.f64 	%fd17792, %fd17790, %fd2506, %fd17781;
	fma.rn.f64 	%fd17793, %fd17790, %fd2599, %fd17782;
	fma.rn.f64 	%fd17794, %fd17790, %fd2507, %fd17783;
	fma.rn.f64 	%fd17795, %fd17790, %fd16870, %fd17784;
	fma.rn.f64 	%fd17796, %fd17790, %fd16871, %fd17785;
	fma.rn.f64 	%fd17797, %fd17790, %fd2601, %fd17786;
	fma.rn.f64 	%fd17798, %fd17790, %fd2509, %fd17787;
	fma.rn.f64 	%fd17799, %fd17790, %fd2602, %fd17788;
	neg.f64 	%fd17800, %fd17792;
	div.rn.f64 	%fd17801, %fd17800, %fd2510;
	neg.f64 	%fd17802, %fd17801;
	fma.rn.f64 	%fd17803, %fd17801, %fd2604, %fd17793;
	fma.rn.f64 	%fd17804, %fd17801, %fd2512, %fd17794;
	fma.rn.f64 	%fd17805, %fd17801, %fd17071, %fd17795;
	fma.rn.f64 	%fd17806, %fd17801, %fd17072, %fd17796;
	fma.rn.f64 	%fd17807, %fd17801, %fd2606, %fd17797;
	fma.rn.f64 	%fd17808, %fd17801, %fd2514, %fd17798;
	fma.rn.f64 	%fd17809, %fd17801, %fd2607, %fd17799;
	neg.f64 	%fd17810, %fd17803;
	div.rn.f64 	%fd17811, %fd17810, %fd2237;
	neg.f64 	%fd17812, %fd17811;
	fma.rn.f64 	%fd17813, %fd17811, %fd2238, %fd17804;
	fma.rn.f64 	%fd17814, %fd17811, %fd2239, %fd17805;
	fma.rn.f64 	%fd17815, %fd17811, %fd2240, %fd17806;
	fma.rn.f64 	%fd17816, %fd17811, %fd17240, %fd17807;
	fma.rn.f64 	%fd17817, %fd17811, %fd17241, %fd17808;
	fma.rn.f64 	%fd17818, %fd17811, %fd2518, %fd17809;
	neg.f64 	%fd17819, %fd17813;
	div.rn.f64 	%fd17820, %fd17819, %fd2609;
	neg.f64 	%fd17821, %fd17820;
	fma.rn.f64 	%fd17822, %fd17820, %fd17575, %fd17814;
	fma.rn.f64 	%fd17823, %fd17820, %fd17576, %fd17815;
	fma.rn.f64 	%fd17824, %fd17820, %fd17577, %fd17816;
	fma.rn.f64 	%fd17825, %fd17820, %fd2612, %fd17817;
	fma.rn.f64 	%fd32412, %fd17820, %fd17578, %fd17818;
	st.local.v2.f64 	[%rd5+10416], {%fd17578, %fd17606};
	st.local.v2.f64 	[%rd5+10432], {%fd17610, %fd17616};
	st.local.v2.f64 	[%rd5+10448], {%fd17620, %fd17625};
	st.local.v2.f64 	[%rd5+10464], {%fd17630, %fd17635};
	st.local.v2.f64 	[%rd5+10480], {%fd17647, %fd17658};
	st.local.v2.f64 	[%rd5+10496], {%fd17671, %fd17687};
	st.local.v2.f64 	[%rd5+10512], {%fd17705, %fd17721};
	st.local.v2.f64 	[%rd5+10528], {%fd17737, %fd17752};
	st.local.v2.f64 	[%rd5+10544], {%fd17766, %fd17779};
	st.local.v2.f64 	[%rd5+10560], {%fd17791, %fd17802};
	st.local.v2.f64 	[%rd5+10576], {%fd17812, %fd17821};
	st.local.v2.f64 	[%rd5+10592], {%fd17822, %fd17823};
	st.local.v2.f64 	[%rd5+10608], {%fd17824, %fd17825};
	ld.local.v2.f64 	{%fd17827, %fd17828}, [%rd5+10640];
	ld.local.v2.f64 	{%fd17829, %fd17830}, [%rd5+10656];
	ld.local.v2.f64 	{%fd17831, %fd17832}, [%rd5+10672];
	ld.local.v2.f64 	{%fd17833, %fd17834}, [%rd5+10688];
	ld.local.v2.f64 	{%fd17835, %fd17836}, [%rd5+10704];
	ld.local.v2.f64 	{%fd17837, %fd17838}, [%rd5+10720];
	ld.local.v2.f64 	{%fd17839, %fd17840}, [%rd5+10736];
	ld.local.v2.f64 	{%fd17841, %fd17842}, [%rd5+10752];
	ld.local.v2.f64 	{%fd17843, %fd17844}, [%rd5+10768];
	ld.local.v2.f64 	{%fd17845, %fd17846}, [%rd5+10784];
	ld.local.v2.f64 	{%fd17847, %fd17848}, [%rd5+10800];
	ld.local.v2.f64 	{%fd17849, %fd17850}, [%rd5+10816];
	ld.local.v2.f64 	{%fd17851, %fd17852}, [%rd5+10832];
	ld.local.v2.f64 	{%fd17853, %fd17854}, [%rd5+10848];
	ld.local.v2.f64 	{%fd17855, %fd17856}, [%rd5+10864];
	ld.local.v2.f64 	{%fd17857, %fd17858}, [%rd5+10880];
	ld.local.v2.f64 	{%fd17859, %fd17860}, [%rd5+10896];
	ld.local.v2.f64 	{%fd17861, %fd17862}, [%rd5+10912];
	ld.local.v2.f64 	{%fd17863, %fd17864}, [%rd5+10928];
	ld.local.v2.f64 	{%fd17865, %fd17866}, [%rd5+10944];
	ld.local.f64 	%fd17867, [%rd5+10968];
	ld.local.v2.f64 	{%fd17868, %fd17869}, [%rd5+10976];
	div.rn.f64 	%fd2254, %fd17603, %fd12470;
	neg.f64 	%fd17870, %fd17827;
	div.rn.f64 	%fd2255, %fd17870, %fd15418;
	neg.f64 	%fd17871, %fd2255;
	fma.rn.f64 	%fd17872, %fd2255, %fd15419, %fd17835;
	fma.rn.f64 	%fd17873, %fd2255, %fd15423, %fd17869;
	neg.f64 	%fd17874, %fd17828;
	ld.local.f64 	%fd17875, [%rd5+2424];
	div.rn.f64 	%fd2256, %fd17874, %fd17875;
	neg.f64 	%fd17876, %fd2256;
	fma.rn.f64 	%fd17877, %fd2256, %fd13039, %fd17837;
	fma.rn.f64 	%fd17878, %fd2256, %fd13040, %fd17858;
	neg.f64 	%fd17879, %fd17829;
	div.rn.f64 	%fd2257, %fd17879, %fd12607;
	neg.f64 	%fd17880, %fd2257;
	fma.rn.f64 	%fd17881, %fd2257, %fd12606, %fd17865;
	fma.rn.f64 	%fd17882, %fd2257, %fd12849, %fd12819;
	neg.f64 	%fd17883, %fd17830;
	div.rn.f64 	%fd2259, %fd17883, %fd2258;
	neg.f64 	%fd17884, %fd2259;
	ld.local.v2.f64 	{%fd2260, %fd2261}, [%rd5+2560];
	fma.rn.f64 	%fd17885, %fd2259, %fd2260, %fd17839;
	fma.rn.f64 	%fd17886, %fd2259, %fd12894, %fd17878;
	ld.local.f64 	%fd2262, [%rd5+2576];
	fma.rn.f64 	%fd17887, %fd2259, %fd2262, %fd17881;
	neg.f64 	%fd17888, %fd17831;
	div.rn.f64 	%fd2264, %fd17888, %fd2263;
	neg.f64 	%fd17889, %fd2264;
	fma.rn.f64 	%fd17890, %fd2264, %fd2265, %fd17848;
	fma.rn.f64 	%fd17891, %fd2264, %fd13190, %fd17886;
	ld.local.v2.f64 	{%fd2266, %fd2267}, [%rd5+2640];
	fma.rn.f64 	%fd17892, %fd2264, %fd2266, %fd17882;
	neg.f64 	%fd17893, %fd17832;
	div.rn.f64 	%fd2268, %fd17893, %fd2156;
	neg.f64 	%fd17894, %fd2268;
	fma.rn.f64 	%fd17895, %fd2268, %fd2157, %fd17891;
	ld.local.v2.f64 	{%fd2269, %fd2270}, [%rd5+2928];
	fma.rn.f64 	%fd17896, %fd2268, %fd2269, %fd17892;
	fma.rn.f64 	%fd17897, %fd2268, %fd2270, %fd17868;
	neg.f64 	%fd17898, %fd17833;
	div.rn.f64 	%fd2271, %fd17898, %fd14829;
	neg.f64 	%fd17899, %fd2271;
	fma.rn.f64 	%fd17900, %fd2271, %fd2158, %fd17836;
	fma.rn.f64 	%fd17901, %fd2271, %fd14832, %fd17895;
	fma.rn.f64 	%fd17902, %fd2271, %fd2241, %fd17887;
	fma.rn.f64 	%fd17903, %fd2271, %fd17302, %fd17896;
	neg.f64 	%fd17904, %fd17834;
	div.rn.f64 	%fd2273, %fd17904, %fd2272;
	neg.f64 	%fd17905, %fd2273;
	fma.rn.f64 	%fd17906, %fd2273, %fd15888, %fd17854;
	ld.local.f64 	%fd2274, [%rd5+3072];
	fma.rn.f64 	%fd17907, %fd2273, %fd2274, %fd17901;
	fma.rn.f64 	%fd17908, %fd2273, %fd13048, %fd17903;
	neg.f64 	%fd17909, %fd17872;
	div.rn.f64 	%fd2275, %fd17909, %fd2185;
	neg.f64 	%fd17910, %fd2275;
	fma.rn.f64 	%fd17911, %fd2275, %fd2186, %fd17860;
	fma.rn.f64 	%fd17912, %fd2275, %fd2113, %fd17908;
	fma.rn.f64 	%fd17913, %fd2275, %fd2114, %fd17867;
	ld.local.f64 	%fd2276, [%rd5+3360];
	fma.rn.f64 	%fd17914, %fd2275, %fd2276, %fd17873;
	neg.f64 	%fd17915, %fd17900;
	div.rn.f64 	%fd2277, %fd17915, %fd12916;
	neg.f64 	%fd17916, %fd2277;
	ld.local.f64 	%fd2278, [%rd5+3560];
	fma.rn.f64 	%fd17917, %fd2277, %fd2278, %fd17838;
	fma.rn.f64 	%fd17918, %fd2277, %fd12923, %fd17856;
	fma.rn.f64 	%fd17919, %fd2277, %fd2106, %fd17907;
	fma.rn.f64 	%fd17920, %fd2277, %fd17318, %fd17912;
	fma.rn.f64 	%fd17921, %fd2277, %fd2242, %fd17897;
	neg.f64 	%fd17922, %fd17877;
	div.rn.f64 	%fd2279, %fd17922, %fd16334;
	neg.f64 	%fd17923, %fd2279;
	fma.rn.f64 	%fd17924, %fd2279, %fd2109, %fd17845;
	fma.rn.f64 	%fd17925, %fd2279, %fd2110, %fd17846;
	ld.local.v2.f64 	{%fd2280, %fd2281}, [%rd5+3872];
	fma.rn.f64 	%fd17926, %fd2279, %fd2280, %fd17919;
	fma.rn.f64 	%fd17927, %fd2279, %fd13065, %fd17902;
	fma.rn.f64 	%fd17928, %fd2279, %fd2165, %fd17913;
	neg.f64 	%fd17929, %fd17917;
	div.rn.f64 	%fd2282, %fd17929, %fd2193;
	neg.f64 	%fd17930, %fd2282;
	fma.rn.f64 	%fd17931, %fd2282, %fd14962, %fd17918;
	fma.rn.f64 	%fd17932, %fd2282, %fd2166, %fd17926;
	fma.rn.f64 	%fd17933, %fd2282, %fd17326, %fd17927;
	fma.rn.f64 	%fd17934, %fd2282, %fd2243, %fd17920;
	fma.rn.f64 	%fd17935, %fd2282, %fd12970, %fd17921;
	neg.f64 	%fd17936, %fd17885;
	ld.local.f64 	%fd2283, [%rd5+3976];
	div.rn.f64 	%fd2284, %fd17936, %fd2283;
	neg.f64 	%fd17937, %fd2284;
	fma.rn.f64 	%fd17938, %fd2284, %fd12971, %fd17857;
	fma.rn.f64 	%fd17939, %fd2284, %fd2107, %fd17932;
	fma.rn.f64 	%fd17940, %fd2284, %fd14973, %fd17933;
	fma.rn.f64 	%fd17941, %fd2284, %fd2167, %fd17935;
	neg.f64 	%fd17942, %fd17840;
	div.rn.f64 	%fd2285, %fd17942, %fd17338;
	neg.f64 	%fd17943, %fd2285;
	fma.rn.f64 	%fd17944, %fd2285, %fd2108, %fd17938;
	fma.rn.f64 	%fd17945, %fd2285, %fd13009, %fd17939;
	fma.rn.f64 	%fd17946, %fd2285, %fd13010, %fd17940;
	fma.rn.f64 	%fd17947, %fd2285, %fd17344, %fd17941;
	neg.f64 	%fd17948, %fd17841;
	div.rn.f64 	%fd2286, %fd17948, %fd2168;
	neg.f64 	%fd17949, %fd2286;
	fma.rn.f64 	%fd17950, %fd2286, %fd13115, %fd17843;
	fma.rn.f64 	%fd17951, %fd2286, %fd2111, %fd17847;
	fma.rn.f64 	%fd17952, %fd2286, %fd17351, %fd17944;
	fma.rn.f64 	%fd17953, %fd2286, %fd2245, %fd17945;
	fma.rn.f64 	%fd17954, %fd2286, %fd17354, %fd17946;
	fma.rn.f64 	%fd17955, %fd2286, %fd2246, %fd17947;
	neg.f64 	%fd17956, %fd17842;
	ld.local.v2.f64 	{%fd2287, %fd2288}, [%rd5+4688];
	div.rn.f64 	%fd2289, %fd17956, %fd2287;
	neg.f64 	%fd17957, %fd2289;
	fma.rn.f64 	%fd17958, %fd2289, %fd12726, %fd17844;
	fma.rn.f64 	%fd17959, %fd2289, %fd2169, %fd17849;
	fma.rn.f64 	%fd17960, %fd2289, %fd2170, %fd17851;
	ld.local.v2.f64 	{%fd2290, %fd2291}, [%rd5+4720];
	fma.rn.f64 	%fd17961, %fd2289, %fd2290, %fd17853;
	fma.rn.f64 	%fd17962, %fd2289, %fd13148, %fd17855;
	fma.rn.f64 	%fd17963, %fd2289, %fd2171, %fd17953;
	fma.rn.f64 	%fd17964, %fd2289, %fd2112, %fd17911;
	fma.rn.f64 	%fd17965, %fd2289, %fd2172, %fd17862;
	fma.rn.f64 	%fd17966, %fd2289, %fd2115, %fd17934;
	fma.rn.f64 	%fd17967, %fd2289, %fd2173, %fd17928;
	fma.rn.f64 	%fd17968, %fd2289, %fd2174, %fd17914;
	neg.f64 	%fd17969, %fd17950;
	div.rn.f64 	%fd2292, %fd17969, %fd2116;
	neg.f64 	%fd17970, %fd2292;
	fma.rn.f64 	%fd17971, %fd2292, %fd12729, %fd17952;
	fma.rn.f64 	%fd17972, %fd2292, %fd2247, %fd17963;
	fma.rn.f64 	%fd17973, %fd2292, %fd17362, %fd17954;
	ld.local.v2.f64 	{%fd2293, %fd2294}, [%rd5+4832];
	fma.rn.f64 	%fd17974, %fd2292, %fd2293, %fd17955;
	neg.f64 	%fd17975, %fd17958;
	div.rn.f64 	%fd2295, %fd17975, %fd2175;
	neg.f64 	%fd17976, %fd2295;
	fma.rn.f64 	%fd17977, %fd2295, %fd2176, %fd17964;
	fma.rn.f64 	%fd17978, %fd2295, %fd13478, %fd17861;
	ld.local.v2.f64 	{%fd2296, %fd2297}, [%rd5+4944];
	fma.rn.f64 	%fd17979, %fd2295, %fd2297, %fd17864;
	fma.rn.f64 	%fd17980, %fd2295, %fd2187, %fd17966;
	fma.rn.f64 	%fd17981, %fd2295, %fd2188, %fd17968;
	neg.f64 	%fd17982, %fd17924;
	div.rn.f64 	%fd2298, %fd17982, %fd2177;
	neg.f64 	%fd17983, %fd2298;
	fma.rn.f64 	%fd17984, %fd2298, %fd2178, %fd17931;
	fma.rn.f64 	%fd17985, %fd2298, %fd13224, %fd17972;
	ld.local.v2.f64 	{%fd2299, %fd2300}, [%rd5+4992];
	fma.rn.f64 	%fd17986, %fd2298, %fd2300, %fd17967;
	neg.f64 	%fd17987, %fd17925;
	div.rn.f64 	%fd2301, %fd17987, %fd12751;
	neg.f64 	%fd17988, %fd2301;
	fma.rn.f64 	%fd17989, %fd2301, %fd13237, %fd17984;
	fma.rn.f64 	%fd17990, %fd2301, %fd2182, %fd17971;
	fma.rn.f64 	%fd17991, %fd2301, %fd15149, %fd17985;
	fma.rn.f64 	%fd17992, %fd2301, %fd13230, %fd17973;
	fma.rn.f64 	%fd17993, %fd2301, %fd17372, %fd17986;
	fma.rn.f64 	%fd17994, %fd2301, %fd2234, %fd17974;
	neg.f64 	%fd17995, %fd17951;
	div.rn.f64 	%fd2302, %fd17995, %fd2194;
	neg.f64 	%fd17996, %fd2302;
	fma.rn.f64 	%fd17997, %fd2302, %fd17378, %fd17850;
	fma.rn.f64 	%fd17998, %fd2302, %fd2249, %fd17989;
	fma.rn.f64 	%fd17999, %fd2302, %fd13299, %fd17990;
	fma.rn.f64 	%fd18000, %fd2302, %fd2119, %fd17991;
	fma.rn.f64 	%fd18001, %fd2302, %fd17383, %fd17992;
	fma.rn.f64 	%fd18002, %fd2302, %fd2250, %fd17993;
	fma.rn.f64 	%fd18003, %fd2302, %fd2183, %fd17994;
	neg.f64 	%fd18004, %fd17890;
	div.rn.f64 	%fd2303, %fd18004, %fd13327;
	neg.f64 	%fd18005, %fd2303;
	fma.rn.f64 	%fd18006, %fd2303, %fd16714, %fd17998;
	fma.rn.f64 	%fd18007, %fd2303, %fd17391, %fd17999;
	fma.rn.f64 	%fd18008, %fd2303, %fd2478, %fd18000;
	fma.rn.f64 	%fd18009, %fd2303, %fd13341, %fd18001;
	fma.rn.f64 	%fd18010, %fd2303, %fd13323, %fd17980;
	fma.rn.f64 	%fd18011, %fd2303, %fd2120, %fd18002;
	fma.rn.f64 	%fd18012, %fd2303, %fd15196, %fd18003;
	neg.f64 	%fd18013, %fd17959;
	div.rn.f64 	%fd2304, %fd18013, %fd2236;
	neg.f64 	%fd18014, %fd2304;
	ld.local.v2.f64 	{%fd2305, %fd2306}, [%rd5+5584];
	fma.rn.f64 	%fd18015, %fd2304, %fd2305, %fd18008;
	fma.rn.f64 	%fd18016, %fd2304, %fd14154, %fd17859;
	fma.rn.f64 	%fd18017, %fd2304, %fd2195, %fd17978;
	fma.rn.f64 	%fd18018, %fd2304, %fd2196, %fd17979;
	ld.local.f64 	%fd2307, [%rd5+5616];
	fma.rn.f64 	%fd18019, %fd2304, %fd2307, %fd18011;
	neg.f64 	%fd18020, %fd17997;
	div.rn.f64 	%fd2308, %fd18020, %fd2121;
	neg.f64 	%fd18021, %fd2308;
	fma.rn.f64 	%fd18022, %fd2308, %fd2123, %fd18006;
	fma.rn.f64 	%fd18023, %fd2308, %fd2124, %fd18015;
	fma.rn.f64 	%fd18024, %fd2308, %fd2122, %fd18016;
	fma.rn.f64 	%fd18025, %fd2308, %fd2197, %fd18017;
	fma.rn.f64 	%fd18026, %fd2308, %fd2198, %fd18009;
	fma.rn.f64 	%fd18027, %fd2308, %fd13368, %fd18019;
	ld.local.v2.f64 	{%fd2309, %fd2310}, [%rd5+5696];
	fma.rn.f64 	%fd18028, %fd2308, %fd2310, %fd18012;
	neg.f64 	%fd18029, %fd17960;
	div.rn.f64 	%fd2311, %fd18029, %fd2184;
	neg.f64 	%fd18030, %fd2311;
	fma.rn.f64 	%fd18031, %fd2311, %fd15215, %fd17962;
	fma.rn.f64 	%fd18032, %fd2311, %fd2132, %fd18024;
	fma.rn.f64 	%fd18033, %fd2311, %fd13503, %fd17977;
	fma.rn.f64 	%fd18034, %fd2311, %fd2253, %fd17863;
	fma.rn.f64 	%fd18035, %fd2311, %fd17652, %fd17866;
	fma.rn.f64 	%fd18036, %fd2311, %fd2189, %fd18010;
	fma.rn.f64 	%fd18037, %fd2311, %fd15587, %fd17981;
	neg.f64 	%fd18038, %fd17852;
	div.rn.f64 	%fd2312, %fd18038, %fd2199;
	neg.f64 	%fd18039, %fd2312;
	fma.rn.f64 	%fd18040, %fd2312, %fd13377, %fd17906;
	ld.local.v2.f64 	{%fd2313, %fd2314}, [%rd5+5856];
	fma.rn.f64 	%fd18041, %fd2312, %fd2314, %fd18022;
	fma.rn.f64 	%fd18042, %fd2312, %fd2200, %fd18007;
	fma.rn.f64 	%fd18043, %fd2312, %fd2201, %fd18023;
	fma.rn.f64 	%fd18044, %fd2312, %fd13443, %fd18032;
	ld.local.v2.f64 	{%fd2315, %fd2316}, [%rd5+5888];
	fma.rn.f64 	%fd18045, %fd2312, %fd2316, %fd18025;
	fma.rn.f64 	%fd18046, %fd2312, %fd2127, %fd18026;
	fma.rn.f64 	%fd18047, %fd2312, %fd2128, %fd18027;
	fma.rn.f64 	%fd18048, %fd2312, %fd2235, %fd18028;
	neg.f64 	%fd18049, %fd17961;
	div.rn.f64 	%fd2317, %fd18049, %fd2190;
	neg.f64 	%fd18050, %fd2317;
	fma.rn.f64 	%fd18051, %fd2317, %fd2191, %fd18040;
	fma.rn.f64 	%fd18052, %fd2317, %fd2192, %fd18041;
	fma.rn.f64 	%fd18053, %fd2317, %fd13595, %fd18042;
	ld.local.v2.f64 	{%fd2318, %fd2319}, [%rd5+6160];
	fma.rn.f64 	%fd18054, %fd2317, %fd2319, %fd18043;
	fma.rn.f64 	%fd18055, %fd2317, %fd2134, %fd18044;
	fma.rn.f64 	%fd18056, %fd2317, %fd2135, %fd18045;
	fma.rn.f64 	%fd18057, %fd2317, %fd13597, %fd18046;
	ld.local.v2.f64 	{%fd2320, %fd2321}, [%rd5+6192];
	fma.rn.f64 	%fd18058, %fd2317, %fd2321, %fd18047;
	fma.rn.f64 	%fd18059, %fd2317, %fd2202, %fd18048;
	neg.f64 	%fd18060, %fd18051;
	div.rn.f64 	%fd2322, %fd18060, %fd2203;
	neg.f64 	%fd18061, %fd2322;
	fma.rn.f64 	%fd18062, %fd2322, %fd2138, %fd18052;
	fma.rn.f64 	%fd18063, %fd2322, %fd2139, %fd18053;
	fma.rn.f64 	%fd18064, %fd2322, %fd13904, %fd18054;
	ld.local.v2.f64 	{%fd2323, %fd2324}, [%rd5+6592];
	fma.rn.f64 	%fd18065, %fd2322, %fd2324, %fd18055;
	fma.rn.f64 	%fd18066, %fd2322, %fd2204, %fd18056;
	fma.rn.f64 	%fd18067, %fd2322, %fd2205, %fd18057;
	fma.rn.f64 	%fd18068, %fd2322, %fd13876, %fd18036;
	ld.local.v2.f64 	{%fd2325, %fd2326}, [%rd5+6624];
	fma.rn.f64 	%fd18069, %fd2322, %fd2326, %fd18058;
	fma.rn.f64 	%fd18070, %fd2322, %fd13909, %fd18059;
	neg.f64 	%fd18071, %fd18031;
	div.rn.f64 	%fd2327, %fd18071, %fd2206;
	neg.f64 	%fd18072, %fd2327;
	fma.rn.f64 	%fd18073, %fd2327, %fd2142, %fd18062;
	fma.rn.f64 	%fd18074, %fd2327, %fd2143, %fd18063;
	fma.rn.f64 	%fd18075, %fd2327, %fd14198, %fd18064;
	ld.local.v2.f64 	{%fd2328, %fd2329}, [%rd5+6976];
	fma.rn.f64 	%fd18076, %fd2327, %fd2329, %fd18065;
	fma.rn.f64 	%fd18077, %fd2327, %fd2207, %fd18033;
	fma.rn.f64 	%fd18078, %fd2327, %fd2208, %fd18066;
	fma.rn.f64 	%fd18079, %fd2327, %fd14112, %fd17965;
	ld.local.v2.f64 	{%fd2330, %fd2331}, [%rd5+7008];
	fma.rn.f64 	%fd18080, %fd2327, %fd2331, %fd18034;
	fma.rn.f64 	%fd18081, %fd2327, %fd2140, %fd18018;
	fma.rn.f64 	%fd18082, %fd2327, %fd2144, %fd18067;
	fma.rn.f64 	%fd18083, %fd2327, %fd2141, %fd18035;
	fma.rn.f64 	%fd18084, %fd2327, %fd2145, %fd18068;
	fma.rn.f64 	%fd18085, %fd2327, %fd2209, %fd18069;
	fma.rn.f64 	%fd18086, %fd2327, %fd2210, %fd18070;
	fma.rn.f64 	%fd18087, %fd2327, %fd2221, %fd18037;
	neg.f64 	%fd18088, %fd18073;
	ld.local.v2.f64 	{%fd2332, %fd2333}, [%rd5+7168];
	div.rn.f64 	%fd2334, %fd18088, %fd2332;
	neg.f64 	%fd18089, %fd2334;
	fma.rn.f64 	%fd18090, %fd2334, %fd14317, %fd18074;
	fma.rn.f64 	%fd18091, %fd2334, %fd2147, %fd18075;
	fma.rn.f64 	%fd18092, %fd2334, %fd2148, %fd18076;
	ld.local.v2.f64 	{%fd2335, %fd2336}, [%rd5+7200];
	fma.rn.f64 	%fd18093, %fd2334, %fd2335, %fd18077;
	fma.rn.f64 	%fd18094, %fd2334, %fd14319, %fd18078;
	fma.rn.f64 	%fd18095, %fd2334, %fd2211, %fd18079;
	fma.rn.f64 	%fd18096, %fd2334, %fd2212, %fd18080;
	fma.rn.f64 	%fd18097, %fd2334, %fd2146, %fd18081;
	fma.rn.f64 	%fd18098, %fd2334, %fd2149, %fd18082;
	fma.rn.f64 	%fd18099, %fd2334, %fd2150, %fd18084;
	fma.rn.f64 	%fd18100, %fd2334, %fd2151, %fd18085;
	ld.local.v2.f64 	{%fd2337, %fd2338}, [%rd5+7264];
	fma.rn.f64 	%fd18101, %fd2334, %fd2337, %fd18086;
	fma.rn.f64 	%fd18102, %fd2334, %fd14323, %fd18087;
	neg.f64 	%fd18103, %fd18090;
	div.rn.f64 	%fd2339, %fd18103, %fd14557;
	neg.f64 	%fd18104, %fd2339;
	fma.rn.f64 	%fd18105, %fd2339, %fd14558, %fd18091;
	fma.rn.f64 	%fd18106, %fd2339, %fd2222, %fd18092;
	fma.rn.f64 	%fd18107, %fd2339, %fd2223, %fd18093;
	fma.rn.f64 	%fd18108, %fd2339, %fd2152, %fd18094;
	fma.rn.f64 	%fd18109, %fd2339, %fd2153, %fd18095;
	fma.rn.f64 	%fd18110, %fd2339, %fd2154, %fd18096;
	fma.rn.f64 	%fd18111, %fd2339, %fd2155, %fd18097;
	fma.rn.f64 	%fd18112, %fd2339, %fd14561, %fd18098;
	fma.rn.f64 	%fd18113, %fd2339, %fd14355, %fd18083;
	fma.rn.f64 	%fd18114, %fd2339, %fd2224, %fd18099;
	fma.rn.f64 	%fd18115, %fd2339, %fd2225, %fd18100;
	fma.rn.f64 	%fd18116, %fd2339, %fd14564, %fd18101;
	fma.rn.f64 	%fd18117, %fd2339, %fd14565, %fd18102;
	neg.f64 	%fd18118, %fd18105;
	div.rn.f64 	%fd2340, %fd18118, %fd15342;
	neg.f64 	%fd18119, %fd2340;
	fma.rn.f64 	%fd18120, %fd2340, %fd2583, %fd18106;
	fma.rn.f64 	%fd18121, %fd2340, %fd15343, %fd18107;
	fma.rn.f64 	%fd18122, %fd2340, %fd2584, %fd18108;
	fma.rn.f64 	%fd18123, %fd2340, %fd2497, %fd18109;
	fma.rn.f64 	%fd18124, %fd2340, %fd15346, %fd18110;
	fma.rn.f64 	%fd18125, %fd2340, %fd2498, %fd18111;
	fma.rn.f64 	%fd18126, %fd2340, %fd2586, %fd18112;
	fma.rn.f64 	%fd18127, %fd2340, %fd2499, %fd18113;
	fma.rn.f64 	%fd18128, %fd2340, %fd15347, %fd18114;
	fma.rn.f64 	%fd18129, %fd2340, %fd15348, %fd18115;
	fma.rn.f64 	%fd18130, %fd2340, %fd2588, %fd18116;
	fma.rn.f64 	%fd18131, %fd2340, %fd2501, %fd18117;
	neg.f64 	%fd18132, %fd18120;
	div.rn.f64 	%fd2341, %fd18132, %fd2252;
	neg.f64 	%fd18133, %fd2341;
	fma.rn.f64 	%fd18134, %fd2341, %fd17514, %fd18121;
	fma.rn.f64 	%fd18135, %fd2341, %fd2590, %fd18122;
	fma.rn.f64 	%fd18136, %fd2341, %fd15716, %fd18123;
	fma.rn.f64 	%fd18137, %fd2341, %fd15717, %fd18124;
	fma.rn.f64 	%fd18138, %fd2341, %fd15718, %fd18125;
	fma.rn.f64 	%fd18139, %fd2341, %fd2592, %fd18126;
	fma.rn.f64 	%fd18140, %fd2341, %fd15719, %fd18127;
	fma.rn.f64 	%fd18141, %fd2341, %fd15720, %fd18128;
	fma.rn.f64 	%fd18142, %fd2341, %fd17523, %fd18129;
	fma.rn.f64 	%fd18143, %fd2341, %fd2594, %fd18130;
	fma.rn.f64 	%fd18144, %fd2341, %fd15723, %fd18131;
	neg.f64 	%fd18145, %fd18134;
	div.rn.f64 	%fd2342, %fd18145, %fd2213;
	neg.f64 	%fd18146, %fd2342;
	fma.rn.f64 	%fd18147, %fd2342, %fd2214, %fd18135;
	fma.rn.f64 	%fd18148, %fd2342, %fd2215, %fd18136;
	fma.rn.f64 	%fd18149, %fd2342, %fd2216, %fd18137;
	fma.rn.f64 	%fd18150, %fd2342, %fd2217, %fd18138;
	fma.rn.f64 	%fd18151, %fd2342, %fd2218, %fd18139;
	ld.local.v2.f64 	{%fd2343, %fd2344}, [%rd5+9152];
	fma.rn.f64 	%fd18152, %fd2342, %fd2343, %fd18140;
	fma.rn.f64 	%fd18153, %fd2342, %fd16246, %fd18141;
	fma.rn.f64 	%fd18154, %fd2342, %fd2219, %fd18142;
	fma.rn.f64 	%fd18155, %fd2342, %fd2220, %fd18143;
	fma.rn.f64 	%fd18156, %fd2342, %fd2345, %fd18144;
	neg.f64 	%fd18157, %fd18147;
	div.rn.f64 	%fd2346, %fd18157, %fd2226;
	neg.f64 	%fd18158, %fd2346;
	fma.rn.f64 	%fd18159, %fd2346, %fd2227, %fd18148;
	fma.rn.f64 	%fd18160, %fd2346, %fd2228, %fd18149;
	fma.rn.f64 	%fd18161, %fd2346, %fd2229, %fd18150;
	fma.rn.f64 	%fd18162, %fd2346, %fd2230, %fd18151;
	fma.rn.f64 	%fd18163, %fd2346, %fd2231, %fd18152;
	fma.rn.f64 	%fd18164, %fd2346, %fd16522, %fd18153;
	fma.rn.f64 	%fd18165, %fd2346, %fd16523, %fd18154;
	fma.rn.f64 	%fd18166, %fd2346, %fd2232, %fd18155;
	fma.rn.f64 	%fd18167, %fd2346, %fd2233, %fd18156;
	neg.f64 	%fd18168, %fd18159;
	div.rn.f64 	%fd2347, %fd18168, %fd2597;
	neg.f64 	%fd18169, %fd2347;
	fma.rn.f64 	%fd18170, %fd2347, %fd2506, %fd18160;
	fma.rn.f64 	%fd18171, %fd2347, %fd2599, %fd18161;
	fma.rn.f64 	%fd18172, %fd2347, %fd2507, %fd18162;
	fma.rn.f64 	%fd18173, %fd2347, %fd16870, %fd18163;
	fma.rn.f64 	%fd18174, %fd2347, %fd16871, %fd18164;
	fma.rn.f64 	%fd18175, %fd2347, %fd2601, %fd18165;
	fma.rn.f64 	%fd18176, %fd2347, %fd2509, %fd18166;
	fma.rn.f64 	%fd18177, %fd2347, %fd2602, %fd18167;
	neg.f64 	%fd18178, %fd18170;
	div.rn.f64 	%fd2348, %fd18178, %fd2510;
	neg.f64 	%fd18179, %fd2348;
	fma.rn.f64 	%fd18180, %fd2348, %fd2604, %fd18171;
	fma.rn.f64 	%fd18181, %fd2348, %fd2512, %fd18172;
	fma.rn.f64 	%fd18182, %fd2348, %fd17071, %fd18173;
	fma.rn.f64 	%fd18183, %fd2348, %fd17072, %fd18174;
	fma.rn.f64 	%fd18184, %fd2348, %fd2606, %fd18175;
	fma.rn.f64 	%fd18185, %fd2348, %fd2514, %fd18176;
	fma.rn.f64 	%fd18186, %fd2348, %fd2607, %fd18177;
	neg.f64 	%fd18187, %fd18180;
	div.rn.f64 	%fd2349, %fd18187, %fd2237;
	neg.f64 	%fd18188, %fd2349;
	fma.rn.f64 	%fd18189, %fd2349, %fd2238, %fd18181;
	fma.rn.f64 	%fd18190, %fd2349, %fd2239, %fd18182;
	fma.rn.f64 	%fd18191, %fd2349, %fd2240, %fd18183;
	fma.rn.f64 	%fd18192, %fd2349, %fd17240, %fd18184;
	fma.rn.f64 	%fd18193, %fd2349, %fd17241, %fd18185;
	fma.rn.f64 	%fd18194, %fd2349, %fd2518, %fd18186;
	neg.f64 	%fd18195, %fd18189;
	div.rn.f64 	%fd2350, %fd18195, %fd2609;
	neg.f64 	%fd18196, %fd2350;
	fma.rn.f64 	%fd18197, %fd2350, %fd17575, %fd18190;
	fma.rn.f64 	%fd18198, %fd2350, %fd17576, %fd18191;
	fma.rn.f64 	%fd18199, %fd2350, %fd17577, %fd18192;
	fma.rn.f64 	%fd18200, %fd2350, %fd2612, %fd18193;
	fma.rn.f64 	%fd18201, %fd2350, %fd17578, %fd18194;
	neg.f64 	%fd18202, %fd18197;
	div.rn.f64 	%fd2351, %fd18202, %fd17822;
	neg.f64 	%fd18203, %fd2351;
	fma.rn.f64 	%fd2352, %fd2351, %fd17823, %fd18198;
	fma.rn.f64 	%fd2353, %fd2351, %fd17824, %fd18199;
	fma.rn.f64 	%fd2354, %fd2351, %fd17825, %fd18200;
	fma.rn.f64 	%fd2355, %fd2351, %fd32412, %fd18201;
	mov.b64 	%rd11, %fd32412;
	st.local.v2.f64 	[%rd5+10624], {%fd32412, %fd2254};
	st.local.v2.f64 	[%rd5+10640], {%fd17871, %fd17876};
	st.local.v2.f64 	[%rd5+10656], {%fd17880, %fd17884};
	st.local.v2.f64 	[%rd5+10672], {%fd17889, %fd17894};
	st.local.v2.f64 	[%rd5+10688], {%fd17899, %fd17905};
	st.local.v2.f64 	[%rd5+10704], {%fd17910, %fd17916};
	st.local.v2.f64 	[%rd5+10720], {%fd17923, %fd17930};
	st.local.v2.f64 	[%rd5+10736], {%fd17937, %fd17943};
	st.local.v2.f64 	[%rd5+10752], {%fd17949, %fd17957};
	st.local.v2.f64 	[%rd5+10768], {%fd17970, %fd17976};
	st.local.v2.f64 	[%rd5+10784], {%fd17983, %fd17988};
	st.local.v2.f64 	[%rd5+10800], {%fd17996, %fd18005};
	st.local.v2.f64 	[%rd5+10816], {%fd18014, %fd18021};
	st.local.v2.f64 	[%rd5+10832], {%fd18030, %fd18039};
	st.local.v2.f64 	[%rd5+10848], {%fd18050, %fd18061};
	st.local.v2.f64 	[%rd5+10864], {%fd18072, %fd18089};
	st.local.v2.f64 	[%rd5+10880], {%fd18104, %fd18119};
	st.local.v2.f64 	[%rd5+10896], {%fd18133, %fd18146};
	st.local.v2.f64 	[%rd5+10912], {%fd18158, %fd18169};
	st.local.v2.f64 	[%rd5+10928], {%fd18179, %fd18188};
	st.local.v2.f64 	[%rd5+10944], {%fd18196, %fd18203};
	st.local.v2.f64 	[%rd5+10960], {%fd2352, %fd2353};
	st.local.v2.f64 	[%rd5+10976], {%fd2354, %fd2355};
	ld.local.v2.f64 	{%fd18204, %fd18205}, [%rd5+10992];
	ld.local.v2.f64 	{%fd18206, %fd18207}, [%rd5+11008];
	ld.local.v2.f64 	{%fd18208, %fd18209}, [%rd5+11024];
	ld.local.v2.f64 	{%fd18210, %fd18211}, [%rd5+11040];
	ld.local.v2.f64 	{%fd18212, %fd18213}, [%rd5+11056];
	ld.local.v2.f64 	{%fd18214, %fd18215}, [%rd5+11072];
	ld.local.v2.f64 	{%fd18216, %fd18217}, [%rd5+11088];
	ld.local.v2.f64 	{%fd18218, %fd18219}, [%rd5+11104];
	ld.local.v2.f64 	{%fd18220, %fd18221}, [%rd5+11120];
	ld.local.v2.f64 	{%fd18222, %fd18223}, [%rd5+11136];
	ld.local.v2.f64 	{%fd18224, %fd18225}, [%rd5+11152];
	ld.local.v2.f64 	{%fd18226, %fd18227}, [%rd5+11168];
	ld.local.f64 	%fd18228, [%rd5+11192];
	ld.local.v2.f64 	{%fd18229, %fd18230}, [%rd5+11200];
	neg.f64 	%fd18231, %fd18204;
	div.rn.f64 	%fd2356, %fd18231, %fd2156;
	neg.f64 	%fd18232, %fd2356;
	fma.rn.f64 	%fd18233, %fd2356, %fd2157, %fd18218;
	fma.rn.f64 	%fd18234, %fd2356, %fd2269, %fd18227;
	fma.rn.f64 	%fd18235, %fd2356, %fd2270, %fd18228;
	neg.f64 	%fd18236, %fd18205;
	div.rn.f64 	%fd2357, %fd18236, %fd2185;
	neg.f64 	%fd18237, %fd2357;
	fma.rn.f64 	%fd18238, %fd2357, %fd2186, %fd18220;
	fma.rn.f64 	%fd18239, %fd2357, %fd2113, %fd18234;
	fma.rn.f64 	%fd18240, %fd2357, %fd2114, %fd12821;
	fma.rn.f64 	%fd18241, %fd2357, %fd2276, %fd18229;
	neg.f64 	%fd18242, %fd18206;
	div.rn.f64 	%fd2358, %fd18242, %fd2287;
	neg.f64 	%fd18243, %fd2358;
	fma.rn.f64 	%fd18244, %fd2358, %fd2288, %fd18207;
	fma.rn.f64 	%fd18245, %fd2358, %fd2169, %fd18210;
	fma.rn.f64 	%fd18246, %fd2358, %fd2170, %fd18211;
	fma.rn.f64 	%fd18247, %fd2358, %fd2290, %fd18213;
	fma.rn.f64 	%fd18248, %fd2358, %fd2291, %fd18215;
	fma.rn.f64 	%fd18249, %fd2358, %fd2171, %fd18233;
	fma.rn.f64 	%fd18250, %fd2358, %fd2112, %fd18238;
	fma.rn.f64 	%fd18251, %fd2358, %fd2172, %fd18222;
	fma.rn.f64 	%fd18252, %fd2358, %fd2115, %fd18239;
	fma.rn.f64 	%fd18253, %fd2358, %fd2173, %fd18240;
	fma.rn.f64 	%fd18254, %fd2358, %fd2174, %fd18241;
	neg.f64 	%fd18255, %fd18244;
	div.rn.f64 	%fd2359, %fd18255, %fd2175;
	neg.f64 	%fd18256, %fd2359;
	fma.rn.f64 	%fd18257, %fd2359, %fd2176, %fd18250;
	fma.rn.f64 	%fd18258, %fd2359, %fd2296, %fd18221;
	fma.rn.f64 	%fd18259, %fd2359, %fd2297, %fd18224;
	fma.rn.f64 	%fd18260, %fd2359, %fd2187, %fd18252;
	fma.rn.f64 	%fd18261, %fd2359, %fd2188, %fd18254;
	neg.f64 	%fd18262, %fd18208;
	div.rn.f64 	%fd2360, %fd18262, %fd2177;
	neg.f64 	%fd18263, %fd2360;
	fma.rn.f64 	%fd18264, %fd2360, %fd2178, %fd18216;
	fma.rn.f64 	%fd18265, %fd2360, %fd2299, %fd18249;
	fma.rn.f64 	%fd18266, %fd2360, %fd2300, %fd18253;
	neg.f64 	%fd18267, %fd18209;
	div.rn.f64 	%fd2361, %fd18267, %fd2179;
	neg.f64 	%fd18268, %fd2361;
	fma.rn.f64 	%fd18269, %fd2361, %fd2180, %fd18264;
	fma.rn.f64 	%fd18270, %fd2361, %fd2117, %fd18265;
	fma.rn.f64 	%fd18271, %fd2361, %fd2118, %fd18266;
	neg.f64 	%fd18272, %fd18245;
	div.rn.f64 	%fd2362, %fd18272, %fd2236;
	neg.f64 	%fd18273, %fd2362;
	fma.rn.f64 	%fd18274, %fd2362, %fd2305, %fd18270;
	fma.rn.f64 	%fd18275, %fd2362, %fd2306, %fd18219;
	fma.rn.f64 	%fd18276, %fd2362, %fd2195, %fd18258;
	fma.rn.f64 	%fd18277, %fd2362, %fd2196, %fd18259;
	fma.rn.f64 	%fd18278, %fd2362, %fd2307, %fd18271;
	neg.f64 	%fd18279, %fd18246;
	div.rn.f64 	%fd2363, %fd18279, %fd2184;
	neg.f64 	%fd18280, %fd2363;
	fma.rn.f64 	%fd18281, %fd2363, %fd15215, %fd18248;
	fma.rn.f64 	%fd18282, %fd2363, %fd2132, %fd18275;
	fma.rn.f64 	%fd18283, %fd2363, %fd13503, %fd18257;
	fma.rn.f64 	%fd18284, %fd2363, %fd2253, %fd18223;
	fma.rn.f64 	%fd18285, %fd2363, %fd17652, %fd18226;
	fma.rn.f64 	%fd18286, %fd2363, %fd2189, %fd18260;
	fma.rn.f64 	%fd18287, %fd2363, %fd15587, %fd18261;
	neg.f64 	%fd18288, %fd18212;
	div.rn.f64 	%fd2364, %fd18288, %fd2199;
	neg.f64 	%fd18289, %fd2364;
	fma.rn.f64 	%fd18290, %fd2364, %fd13377, %fd18214;
	fma.rn.f64 	%fd18291, %fd2364, %fd2314, %fd18269;
	fma.rn.f64 	%fd18292, %fd2364, %fd2200, %fd18217;
	fma.rn.f64 	%fd18293, %fd2364, %fd2201, %fd18274;
	fma.rn.f64 	%fd18294, %fd2364, %fd13443, %fd18282;
	fma.rn.f64 	%fd18295, %fd2364, %fd2316, %fd18276;
	fma.rn.f64 	%fd18296, %fd2364, %fd2127, %fd18225;
	fma.rn.f64 	%fd18297, %fd2364, %fd2128, %fd18278;
	fma.rn.f64 	%fd18298, %fd2364, %fd2235, %fd18235;
	neg.f64 	%fd18299, %fd18247;
	div.rn.f64 	%fd2365, %fd18299, %fd2190;
	neg.f64 	%fd18300, %fd2365;
	fma.rn.f64 	%fd18301, %fd2365, %fd2191, %fd18290;
	fma.rn.f64 	%fd18302, %fd2365, %fd2192, %fd18291;
	fma.rn.f64 	%fd18303, %fd2365, %fd2318, %fd18292;
	fma.rn.f64 	%fd18304, %fd2365, %fd2319, %fd18293;
	fma.rn.f64 	%fd18305, %fd2365, %fd2134, %fd18294;
	fma.rn.f64 	%fd18306, %fd2365, %fd2135, %fd18295;
	fma.rn.f64 	%fd18307, %fd2365, %fd2320, %fd18296;
	fma.rn.f64 	%fd18308, %fd2365, %fd2321, %fd18297;
	fma.rn.f64 	%fd18309, %fd2365, %fd2202, %fd18298;
	neg.f64 	%fd18310, %fd18301;
	div.rn.f64 	%fd2366, %fd18310, %fd2203;
	neg.f64 	%fd18311, %fd2366;
	fma.rn.f64 	%fd18312, %fd2366, %fd2138, %fd18302;
	fma.rn.f64 	%fd18313, %fd2366, %fd2139, %fd18303;
	fma.rn.f64 	%fd18314, %fd2366, %fd2323, %fd18304;
	fma.rn.f64 	%fd18315, %fd2366, %fd2324, %fd18305;
	fma.rn.f64 	%fd18316, %fd2366, %fd2204, %fd18306;
	fma.rn.f64 	%fd18317, %fd2366, %fd2205, %fd18307;
	fma.rn.f64 	%fd18318, %fd2366, %fd2325, %fd18286;
	fma.rn.f64 	%fd18319, %fd2366, %fd2326, %fd18308;
	ld.local.f64 	%fd2367, [%rd5+6640];
	fma.rn.f64 	%fd18320, %fd2366, %fd2367, %fd18309;
	neg.f64 	%fd18321, %fd18281;
	div.rn.f64 	%fd2368, %fd18321, %fd2206;
	neg.f64 	%fd18322, %fd2368;
	fma.rn.f64 	%fd18323, %fd2368, %fd2142, %fd18312;
	fma.rn.f64 	%fd18324, %fd2368, %fd2143, %fd18313;
	fma.rn.f64 	%fd18325, %fd2368, %fd2328, %fd18314;
	fma.rn.f64 	%fd18326, %fd2368, %fd2329, %fd18315;
	fma.rn.f64 	%fd18327, %fd2368, %fd2207, %fd18283;
	fma.rn.f64 	%fd18328, %fd2368, %fd2208, %fd18316;
	fma.rn.f64 	%fd18329, %fd2368, %fd2330, %fd18251;
	fma.rn.f64 	%fd18330, %fd2368, %fd2331, %fd18284;
	fma.rn.f64 	%fd18331, %fd2368, %fd2140, %fd18277;
	fma.rn.f64 	%fd18332, %fd2368, %fd2144, %fd18317;
	fma.rn.f64 	%fd18333, %fd2368, %fd2141, %fd18285;
	fma.rn.f64 	%fd18334, %fd2368, %fd2145, %fd18318;
	fma.rn.f64 	%fd18335, %fd2368, %fd2209, %fd18319;
	fma.rn.f64 	%fd18336, %fd2368, %fd2210, %fd18320;
	fma.rn.f64 	%fd18337, %fd2368, %fd2221, %fd18287;
	neg.f64 	%fd18338, %fd18323;
	div.rn.f64 	%fd2369, %fd18338, %fd2332;
	neg.f64 	%fd18339, %fd2369;
	fma.rn.f64 	%fd18340, %fd2369, %fd2333, %fd18324;
	fma.rn.f64 	%fd18341, %fd2369, %fd2147, %fd18325;
	fma.rn.f64 	%fd18342, %fd2369, %fd2148, %fd18326;
	fma.rn.f64 	%fd18343, %fd2369, %fd2335, %fd18327;
	fma.rn.f64 	%fd18344, %fd2369, %fd2336, %fd18328;
	fma.rn.f64 	%fd18345, %fd2369, %fd2211, %fd18329;
	fma.rn.f64 	%fd18346, %fd2369, %fd2212, %fd18330;
	fma.rn.f64 	%fd18347, %fd2369, %fd2146, %fd18331;
	fma.rn.f64 	%fd18348, %fd2369, %fd2149, %fd18332;
	fma.rn.f64 	%fd18349, %fd2369, %fd2150, %fd18334;
	fma.rn.f64 	%fd18350, %fd2369, %fd2151, %fd18335;
	fma.rn.f64 	%fd18351, %fd2369, %fd2337, %fd18336;
	fma.rn.f64 	%fd18352, %fd2369, %fd2338, %fd18337;
	neg.f64 	%fd18353, %fd18340;
	div.rn.f64 	%fd2370, %fd18353, %fd14557;
	neg.f64 	%fd18354, %fd2370;
	ld.local.v2.f64 	{%fd2371, %fd2372}, [%rd5+7472];
	fma.rn.f64 	%fd18355, %fd2370, %fd2372, %fd18341;
	fma.rn.f64 	%fd18356, %fd2370, %fd2222, %fd18342;
	fma.rn.f64 	%fd18357, %fd2370, %fd2223, %fd18343;
	fma.rn.f64 	%fd18358, %fd2370, %fd2152, %fd18344;
	fma.rn.f64 	%fd18359, %fd2370, %fd2153, %fd18345;
	fma.rn.f64 	%fd18360, %fd2370, %fd2154, %fd18346;
	fma.rn.f64 	%fd18361, %fd2370, %fd2155, %fd18347;
	fma.rn.f64 	%fd18362, %fd2370, %fd14561, %fd18348;
	ld.local.v2.f64 	{%fd2373, %fd2374}, [%rd5+7536];
	fma.rn.f64 	%fd18363, %fd2370, %fd2374, %fd18333;
	fma.rn.f64 	%fd18364, %fd2370, %fd2224, %fd18349;
	fma.rn.f64 	%fd18365, %fd2370, %fd2225, %fd18350;
	fma.rn.f64 	%fd18366, %fd2370, %fd14564, %fd18351;
	ld.local.v2.f64 	{%fd2375, %fd2376}, [%rd5+7568];
	fma.rn.f64 	%fd18367, %fd2370, %fd2376, %fd18352;
	neg.f64 	%fd18368, %fd18355;
	div.rn.f64 	%fd2377, %fd18368, %fd15342;
	neg.f64 	%fd18369, %fd2377;
	fma.rn.f64 	%fd18370, %fd2377, %fd2583, %fd18356;
	fma.rn.f64 	%fd18371, %fd2377, %fd15343, %fd18357;
	fma.rn.f64 	%fd18372, %fd2377, %fd2584, %fd18358;
	fma.rn.f64 	%fd18373, %fd2377, %fd2497, %fd18359;
	fma.rn.f64 	%fd18374, %fd2377, %fd15346, %fd18360;
	fma.rn.f64 	%fd18375, %fd2377, %fd2498, %fd18361;
	fma.rn.f64 	%fd18376, %fd2377, %fd2586, %fd18362;
	fma.rn.f64 	%fd18377, %fd2377, %fd2499, %fd18363;
	fma.rn.f64 	%fd18378, %fd2377, %fd15347, %fd18364;
	fma.rn.f64 	%fd18379, %fd2377, %fd15348, %fd18365;
	fma.rn.f64 	%fd18380, %fd2377, %fd2588, %fd18366;
	fma.rn.f64 	%fd18381, %fd2377, %fd2501, %fd18367;
	neg.f64 	%fd18382, %fd18370;
	div.rn.f64 	%fd2378, %fd18382, %fd2252;
	neg.f64 	%fd18383, %fd2378;
	fma.rn.f64 	%fd18384, %fd2378, %fd17514, %fd18371;
	fma.rn.f64 	%fd18385, %fd2378, %fd2590, %fd18372;
	fma.rn.f64 	%fd18386, %fd2378, %fd15716, %fd18373;
	fma.rn.f64 	%fd18387, %fd2378, %fd15717, %fd18374;
	fma.rn.f64 	%fd18388, %fd2378, %fd15718, %fd18375;
	fma.rn.f64 	%fd18389, %fd2378, %fd2592, %fd18376;
	fma.rn.f64 	%fd18390, %fd2378, %fd15719, %fd18377;
	fma.rn.f64 	%fd18391, %fd2378, %fd15720, %fd18378;
	fma.rn.f64 	%fd18392, %fd2378, %fd17523, %fd18379;
	fma.rn.f64 	%fd18393, %fd2378, %fd2594, %fd18380;
	fma.rn.f64 	%fd18394, %fd2378, %fd15723, %fd18381;
	neg.f64 	%fd18395, %fd18384;
	div.rn.f64 	%fd2379, %fd18395, %fd2213;
	neg.f64 	%fd18396, %fd2379;
	fma.rn.f64 	%fd18397, %fd2379, %fd2214, %fd18385;
	fma.rn.f64 	%fd18398, %fd2379, %fd2215, %fd18386;
	fma.rn.f64 	%fd18399, %fd2379, %fd2216, %fd18387;
	fma.rn.f64 	%fd18400, %fd2379, %fd2217, %fd18388;
	fma.rn.f64 	%fd18401, %fd2379, %fd2218, %fd18389;
	fma.rn.f64 	%fd18402, %fd2379, %fd2343, %fd18390;
	fma.rn.f64 	%fd18403, %fd2379, %fd2344, %fd18391;
	fma.rn.f64 	%fd18404, %fd2379, %fd2219, %fd18392;
	fma.rn.f64 	%fd18405, %fd2379, %fd2220, %fd18393;
	fma.rn.f64 	%fd18406, %fd2379, %fd2345, %fd18394;
	neg.f64 	%fd18407, %fd18397;
	div.rn.f64 	%fd2380, %fd18407, %fd2226;
	neg.f64 	%fd18408, %fd2380;
	fma.rn.f64 	%fd18409, %fd2380, %fd2227, %fd18398;
	fma.rn.f64 	%fd18410, %fd2380, %fd2228, %fd18399;
	fma.rn.f64 	%fd18411, %fd2380, %fd2229, %fd18400;
	fma.rn.f64 	%fd18412, %fd2380, %fd2230, %fd18401;
	fma.rn.f64 	%fd18413, %fd2380, %fd2231, %fd18402;
	ld.local.v2.f64 	{%fd2381, %fd2382}, [%rd5+9456];
	fma.rn.f64 	%fd18414, %fd2380, %fd2381, %fd18403;
	fma.rn.f64 	%fd18415, %fd2380, %fd16523, %fd18404;
	fma.rn.f64 	%fd18416, %fd2380, %fd2232, %fd18405;
	fma.rn.f64 	%fd18417, %fd2380, %fd2233, %fd18406;
	neg.f64 	%fd18418, %fd18409;
	div.rn.f64 	%fd2383, %fd18418, %fd2597;
	neg.f64 	%fd18419, %fd2383;
	fma.rn.f64 	%fd18420, %fd2383, %fd2506, %fd18410;
	fma.rn.f64 	%fd18421, %fd2383, %fd2599, %fd18411;
	fma.rn.f64 	%fd18422, %fd2383, %fd2507, %fd18412;
	fma.rn.f64 	%fd18423, %fd2383, %fd16870, %fd18413;
	fma.rn.f64 	%fd18424, %fd2383, %fd16871, %fd18414;
	fma.rn.f64 	%fd18425, %fd2383, %fd2601, %fd18415;
	fma.rn.f64 	%fd18426, %fd2383, %fd2509, %fd18416;
	fma.rn.f64 	%fd18427, %fd2383, %fd2602, %fd18417;
	neg.f64 	%fd18428, %fd18420;
	div.rn.f64 	%fd2384, %fd18428, %fd2510;
	neg.f64 	%fd18429, %fd2384;
	fma.rn.f64 	%fd18430, %fd2384, %fd2604, %fd18421;
	fma.rn.f64 	%fd18431, %fd2384, %fd2512, %fd18422;
	fma.rn.f64 	%fd18432, %fd2384, %fd17071, %fd18423;
	fma.rn.f64 	%fd18433, %fd2384, %fd17072, %fd18424;
	fma.rn.f64 	%fd18434, %fd2384, %fd2606, %fd18425;
	fma.rn.f64 	%fd18435, %fd2384, %fd2514, %fd18426;
	fma.rn.f64 	%fd18436, %fd2384, %fd2607, %fd18427;
	neg.f64 	%fd18437, %fd18430;
	div.rn.f64 	%fd2385, %fd18437, %fd2237;
	neg.f64 	%fd18438, %fd2385;
	fma.rn.f64 	%fd18439, %fd2385, %fd2238, %fd18431;
	fma.rn.f64 	%fd18440, %fd2385, %fd2239, %fd18432;
	fma.rn.f64 	%fd18441, %fd2385, %fd2240, %fd18433;
	fma.rn.f64 	%fd18442, %fd2385, %fd17240, %fd18434;
	fma.rn.f64 	%fd18443, %fd2385, %fd17241, %fd18435;
	fma.rn.f64 	%fd18444, %fd2385, %fd2518, %fd18436;
	neg.f64 	%fd18445, %fd18439;
	div.rn.f64 	%fd2386, %fd18445, %fd2609;
	neg.f64 	%fd18446, %fd2386;
	fma.rn.f64 	%fd18447, %fd2386, %fd17575, %fd18440;
	fma.rn.f64 	%fd18448, %fd2386, %fd17576, %fd18441;
	fma.rn.f64 	%fd18449, %fd2386, %fd17577, %fd18442;
	fma.rn.f64 	%fd18450, %fd2386, %fd2612, %fd18443;
	fma.rn.f64 	%fd18451, %fd2386, %fd17578, %fd18444;
	neg.f64 	%fd18452, %fd18447;
	div.rn.f64 	%fd2387, %fd18452, %fd17822;
	neg.f64 	%fd18453, %fd2387;
	fma.rn.f64 	%fd18454, %fd2387, %fd17823, %fd18448;
	fma.rn.f64 	%fd18455, %fd2387, %fd17824, %fd18449;
	fma.rn.f64 	%fd18456, %fd2387, %fd17825, %fd18450;
	fma.rn.f64 	%fd18457, %fd2387, %fd32412, %fd18451;
	neg.f64 	%fd18458, %fd18454;
	div.rn.f64 	%fd2388, %fd18458, %fd2352;
	neg.f64 	%fd18459, %fd2388;
	fma.rn.f64 	%fd2389, %fd2388, %fd2353, %fd18455;
	fma.rn.f64 	%fd2390, %fd2388, %fd2354, %fd18456;
	fma.rn.f64 	%fd2391, %fd2388, %fd2355, %fd18457;
	st.local.v2.f64 	[%rd5+10992], {%fd18232, %fd18237};
	st.local.v2.f64 	[%rd5+11008], {%fd18243, %fd18256};
	st.local.v2.f64 	[%rd5+11024], {%fd18263, %fd18268};
	st.local.v2.f64 	[%rd5+11040], {%fd18273, %fd18280};
	st.local.v2.f64 	[%rd5+11056], {%fd18289, %fd18300};
	st.local.v2.f64 	[%rd5+11072], {%fd18311, %fd18322};
	st.local.v2.f64 	[%rd5+11088], {%fd18339, %fd18354};
	st.local.v2.f64 	[%rd5+11104], {%fd18369, %fd18383};
	st.local.v2.f64 	[%rd5+11120], {%fd18396, %fd18408};
	st.local.v2.f64 	[%rd5+11136], {%fd18419, %fd18429};
	st.local.v2.f64 	[%rd5+11152], {%fd18438, %fd18446};
	st.local.v2.f64 	[%rd5+11168], {%fd18453, %fd18459};
	st.local.v2.f64 	[%rd5+11184], {%fd2389, %fd2390};
	ld.local.v2.f64 	{%fd18460, %fd18461}, [%rd5+11216];
	ld.local.v2.f64 	{%fd18462, %fd18463}, [%rd5+11232];
	ld.local.v2.f64 	{%fd18464, %fd18465}, [%rd5+11248];
	ld.local.v2.f64 	{%fd18466, %fd18467}, [%rd5+11264];
	ld.local.v2.f64 	{%fd18468, %fd18469}, [%rd5+11280];
	ld.local.v2.f64 	{%fd18470, %fd18471}, [%rd5+11296];
	ld.local.v2.f64 	{%fd18472, %fd18473}, [%rd5+11312];
	ld.local.v2.f64 	{%fd18474, %fd18475}, [%rd5+11328];
	ld.local.v2.f64 	{%fd18476, %fd18477}, [%rd5+11344];
	ld.local.v2.f64 	{%fd18478, %fd18479}, [%rd5+11360];
	ld.local.v2.f64 	{%fd18480, %fd18481}, [%rd5+11376];
	ld.local.v2.f64 	{%fd18482, %fd18483}, [%rd5+11392];
	ld.local.v2.f64 	{%fd18484, %fd18485}, [%rd5+11408];
	ld.local.v2.f64 	{%fd18486, %fd18487}, [%rd5+11424];
	ld.local.v2.f64 	{%fd18488, %fd18489}, [%rd5+11440];
	ld.local.v2.f64 	{%fd18490, %fd18491}, [%rd5+11456];
	ld.local.v2.f64 	{%fd18492, %fd18493}, [%rd5+11472];
	ld.local.v2.f64 	{%fd18494, %fd18495}, [%rd5+11488];
	ld.local.v2.f64 	{%fd18496, %fd18497}, [%rd5+11504];
	ld.local.v2.f64 	{%fd18498, %fd18499}, [%rd5+11520];
	ld.local.v2.f64 	{%fd18500, %fd18501}, [%rd5+11536];
	ld.local.v2.f64 	{%fd18502, %fd18503}, [%rd5+11552];
	ld.local.v2.f64 	{%fd18504, %fd18505}, [%rd5+11568];
	ld.local.v2.f64 	{%fd18506, %fd18507}, [%rd5+11584];
	ld.local.f64 	%fd18508, [%rd5+11600];
	ld.local.f64 	%fd18509, [%rd5+11616];
	neg.f64 	%fd18510, %fd18230;
	ld.local.v2.f64 	{%fd2392, %fd2393}, [%rd5+2176];
	div.rn.f64 	%fd2394, %fd18510, %fd2392;
	neg.f64 	%fd18511, %fd2394;
	fma.rn.f64 	%fd18512, %fd2394, %fd2393, %fd18469;
	ld.local.v2.f64 	{%fd2395, %fd2396}, [%rd5+2192];
	fma.rn.f64 	%fd18513, %fd2394, %fd2395, %fd18496;
	fma.rn.f64 	%fd18514, %fd2394, %fd2396, %fd12823;
	neg.f64 	%fd18515, %fd18460;
	div.rn.f64 	%fd2397, %fd18515, %fd12598;
	neg.f64 	%fd18516, %fd2397;
	fma.rn.f64 	%fd18517, %fd2397, %fd14709, %fd18462;
	fma.rn.f64 	%fd18518, %fd2397, %fd14711, %fd18512;
	fma.rn.f64 	%fd18519, %fd2397, %fd14712, %fd18498;
	neg.f64 	%fd18520, %fd18461;
	div.rn.f64 	%fd2398, %fd18520, %fd2258;
	neg.f64 	%fd18521, %fd2398;
	fma.rn.f64 	%fd18522, %fd2398, %fd2260, %fd18476;
	fma.rn.f64 	%fd18523, %fd2398, %fd2261, %fd18519;
	fma.rn.f64 	%fd18524, %fd2398, %fd2262, %fd18505;
	neg.f64 	%fd18525, %fd18517;
	div.rn.f64 	%fd2399, %fd18525, %fd2267;
	neg.f64 	%fd18526, %fd2399;
	fma.rn.f64 	%fd18527, %fd2399, %fd14374, %fd18490;
	ld.local.f64 	%fd2400, [%rd5+2664];
	fma.rn.f64 	%fd18528, %fd2399, %fd2400, %fd18523;
	fma.rn.f64 	%fd18529, %fd2399, %fd14758, %fd18504;
	neg.f64 	%fd18530, %fd18463;
	div.rn.f64 	%fd2402, %fd18530, %fd2401;
	neg.f64 	%fd18531, %fd2402;
	fma.rn.f64 	%fd18532, %fd2402, %fd16579, %fd18486;
	fma.rn.f64 	%fd18533, %fd2402, %fd2403, %fd18528;
	ld.local.f64 	%fd2404, [%rd5+2704];
	fma.rn.f64 	%fd18534, %fd2402, %fd2404, %fd18514;
	neg.f64 	%fd18535, %fd18464;
	div.rn.f64 	%fd2405, %fd18535, %fd12637;
	neg.f64 	%fd18536, %fd2405;
	ld.local.v2.f64 	{%fd2406, %fd2407}, [%rd5+2784];
	fma.rn.f64 	%fd18537, %fd2405, %fd2406, %fd18522;
	fma.rn.f64 	%fd18538, %fd2405, %fd2407, %fd18533;
	ld.local.f64 	%fd2408, [%rd5+2800];
	fma.rn.f64 	%fd18539, %fd2405, %fd2408, %fd18534;
	neg.f64 	%fd18540, %fd18465;
	div.rn.f64 	%fd2409, %fd18540, %fd12642;
	neg.f64 	%fd18541, %fd2409;
	fma.rn.f64 	%fd18542, %fd2409, %fd2410, %fd18492;
	fma.rn.f64 	%fd18543, %fd2409, %fd2125, %fd18538;
	fma.rn.f64 	%fd18544, %fd2409, %fd2126, %fd18539;
	neg.f64 	%fd18545, %fd18466;
	div.rn.f64 	%fd2411, %fd18545, %fd2156;
	neg.f64 	%fd18546, %fd2411;
	fma.rn.f64 	%fd18547, %fd2411, %fd2157, %fd18543;
	fma.rn.f64 	%fd18548, %fd2411, %fd2269, %fd18507;
	fma.rn.f64 	%fd18549, %fd2411, %fd2270, %fd18544;
	neg.f64 	%fd18550, %fd18467;
	ld.local.v2.f64 	{%fd2412, %fd2413}, [%rd5+3088];
	div.rn.f64 	%fd2414, %fd18550, %fd2412;
	neg.f64 	%fd18551, %fd2414;
	fma.rn.f64 	%fd18552, %fd2414, %fd2413, %fd18481;
	fma.rn.f64 	%fd18553, %fd2414, %fd14851, %fd18483;
	fma.rn.f64 	%fd18554, %fd2414, %fd2415, %fd18484;
	ld.local.f64 	%fd2416, [%rd5+3120];
	fma.rn.f64 	%fd18555, %fd2414, %fd2416, %fd18487;
	fma.rn.f64 	%fd18556, %fd2414, %fd14855, %fd18513;
	fma.rn.f64 	%fd18557, %fd2414, %fd2417, %fd18547;
	neg.f64 	%fd18558, %fd18468;
	div.rn.f64 	%fd2418, %fd18558, %fd14858;
	neg.f64 	%fd18559, %fd2418;
	ld.local.f64 	%fd2419, [%rd5+3152];
	fma.rn.f64 	%fd18560, %fd2418, %fd2419, %fd18480;
	fma.rn.f64 	%fd18561, %fd2418, %fd12880, %fd18557;
	fma.rn.f64 	%fd18562, %fd2418, %fd2420, %fd18549;
	neg.f64 	%fd18563, %fd18518;
	ld.local.f64 	%fd2421, [%rd5+3240];
	div.rn.f64 	%fd2422, %fd18563, %fd2421;
	neg.f64 	%fd18564, %fd2422;
	fma.rn.f64 	%fd18565, %fd2422, %fd2423, %fd18527;
	fma.rn.f64 	%fd18566, %fd2422, %fd14228, %fd18556;
	ld.local.v2.f64 	{%fd2424, %fd2425}, [%rd5+3264];
	fma.rn.f64 	%fd18567, %fd2422, %fd2424, %fd18561;
	fma.rn.f64 	%fd18568, %fd2422, %fd2425, %fd18499;
	fma.rn.f64 	%fd18569, %fd2422, %fd2426, %fd18501;
	fma.rn.f64 	%fd18570, %fd2422, %fd14235, %fd18508;
	neg.f64 	%fd18571, %fd18470;
	ld.local.f64 	%fd2427, [%rd5+3296];
	div.rn.f64 	%fd2428, %fd18571, %fd2427;
	neg.f64 	%fd18572, %fd2428;
	fma.rn.f64 	%fd18573, %fd2428, %fd14878, %fd18489;
	ld.local.v2.f64 	{%fd2429, %fd2430}, [%rd5+3312];
	fma.rn.f64 	%fd18574, %fd2428, %fd2429, %fd18567;
	fma.rn.f64 	%fd18575, %fd2428, %fd2430, %fd18562;
	neg.f64 	%fd18576, %fd18471;
	div.rn.f64 	%fd2431, %fd18576, %fd12916;
	neg.f64 	%fd18577, %fd2431;
	fma.rn.f64 	%fd18578, %fd2431, %fd2278, %fd18475;
	fma.rn.f64 	%fd18579, %fd2431, %fd12923, %fd18566;
	fma.rn.f64 	%fd18580, %fd2431, %fd2106, %fd18574;
	fma.rn.f64 	%fd18581, %fd2431, %fd17318, %fd18548;
	fma.rn.f64 	%fd18582, %fd2431, %fd2242, %fd18575;
	neg.f64 	%fd18583, %fd18472;
	div.rn.f64 	%fd2432, %fd18583, %fd2159;
	neg.f64 	%fd18584, %fd2432;
	fma.rn.f64 	%fd18585, %fd2432, %fd2160, %fd18552;
	fma.rn.f64 	%fd18586, %fd2432, %fd2527, %fd18553;
	fma.rn.f64 	%fd18587, %fd2432, %fd2433, %fd18579;
	ld.local.f64 	%fd2434, [%rd5+3632];
	fma.rn.f64 	%fd18588, %fd2432, %fd2434, %fd18580;
	fma.rn.f64 	%fd18589, %fd2432, %fd2528, %fd18568;
	ld.local.f64 	%fd2435, [%rd5+3648];
	fma.rn.f64 	%fd18590, %fd2432, %fd2435, %fd18582;
	neg.f64 	%fd18591, %fd18473;
	div.rn.f64 	%fd2436, %fd18591, %fd14931;
	neg.f64 	%fd18592, %fd2436;
	fma.rn.f64 	%fd18593, %fd2436, %fd2161, %fd18537;
	fma.rn.f64 	%fd18594, %fd2436, %fd2162, %fd18477;
	fma.rn.f64 	%fd18595, %fd2436, %fd14938, %fd18560;
	fma.rn.f64 	%fd18596, %fd2436, %fd2437, %fd18554;
	ld.local.f64 	%fd2438, [%rd5+3696];
	fma.rn.f64 	%fd18597, %fd2436, %fd2438, %fd18532;
	fma.rn.f64 	%fd18598, %fd2436, %fd14942, %fd18573;
	fma.rn.f64 	%fd18599, %fd2436, %fd2163, %fd18542;
	fma.rn.f64 	%fd18600, %fd2436, %fd2164, %fd18587;
	fma.rn.f64 	%fd18601, %fd2436, %fd14947, %fd18497;
	ld.local.f64 	%fd2439, [%rd5+3736];
	fma.rn.f64 	%fd18602, %fd2436, %fd2439, %fd18588;
	neg.f64 	%fd18603, %fd18474;
	div.rn.f64 	%fd2440, %fd18603, %fd16334;
	neg.f64 	%fd18604, %fd2440;
	fma.rn.f64 	%fd18605, %fd2440, %fd2109, %fd18586;
	fma.rn.f64 	%fd18606, %fd2440, %fd2110, %fd18597;
	fma.rn.f64 	%fd18607, %fd2440, %fd2280, %fd18602;
	fma.rn.f64 	%fd18608, %fd2440, %fd2281, %fd18524;
	fma.rn.f64 	%fd18609, %fd2440, %fd2165, %fd18570;
	neg.f64 	%fd18610, %fd18578;
	div.rn.f64 	%fd2441, %fd18610, %fd2193;
	neg.f64 	%fd18611, %fd2441;
	fma.rn.f64 	%fd18612, %fd2441, %fd14962, %fd18600;
	fma.rn.f64 	%fd18613, %fd2441, %fd2166, %fd18607;
	fma.rn.f64 	%fd18614, %fd2441, %fd17326, %fd18608;
	fma.rn.f64 	%fd18615, %fd2441, %fd2243, %fd18581;
	fma.rn.f64 	%fd18616, %fd2441, %fd12970, %fd18590;
	neg.f64 	%fd18617, %fd18593;
	div.rn.f64 	%fd2442, %fd18617, %fd2283;
	neg.f64 	%fd18618, %fd2442;
	fma.rn.f64 	%fd18619, %fd2442, %fd12971, %fd18601;
	fma.rn.f64 	%fd18620, %fd2442, %fd2107, %fd18613;
	fma.rn.f64 	%fd18621, %fd2442, %fd14973, %fd18614;
	fma.rn.f64 	%fd18622, %fd2442, %fd2167, %fd18616;
	neg.f64 	%fd18623, %fd18594;
	div.rn.f64 	%fd2443, %fd18623, %fd17338;
	neg.f64 	%fd18624, %fd2443;
	fma.rn.f64 	%fd18625, %fd2443, %fd2108, %fd18619;
	fma.rn.f64 	%fd18626, %fd2443, %fd13009, %fd18620;
	fma.rn.f64 	%fd18627, %fd2443, %fd2244, %fd18621;
	fma.rn.f64 	%fd18628, %fd2443, %fd17344, %fd18622;
	neg.f64 	%fd18629, %fd18478;
	ld.local.v2.f64 	{%fd2444, %fd2445}, [%rd5+4304];
	div.rn.f64 	%fd2446, %fd18629, %fd2444;
	neg.f64 	%fd18630, %fd2446;
	fma.rn.f64 	%fd18631, %fd2446, %fd2445, %fd18596;
	fma.rn.f64 	%fd18632, %fd2446, %fd13071, %fd18485;
	fma.rn.f64 	%fd18633, %fd2446, %fd2447, %fd18606;
	ld.local.v2.f64 	{%fd2448, %fd2449}, [%rd5+4336];
	fma.rn.f64 	%fd18634, %fd2446, %fd2448, %fd18555;
	fma.rn.f64 	%fd18635, %fd2446, %fd2449, %fd18598;
	fma.rn.f64 	%fd18636, %fd2446, %fd13074, %fd18612;
	ld.local.f64 	%fd2450, [%rd5+4360];
	fma.rn.f64 	%fd18637, %fd2446, %fd2450, %fd18625;
	ld.local.v2.f64 	{%fd2451, %fd2452}, [%rd5+4368];
	fma.rn.f64 	%fd18638, %fd2446, %fd2451, %fd18626;
	fma.rn.f64 	%fd18639, %fd2446, %fd2452, %fd18627;
	fma.rn.f64 	%fd18640, %fd2446, %fd15022, %fd18628;
	neg.f64 	%fd18641, %fd18479;
	div.rn.f64 	%fd2453, %fd18641, %fd2168;
	neg.f64 	%fd18642, %fd2453;
	fma.rn.f64 	%fd18643, %fd2453, %fd13115, %fd18595;
	fma.rn.f64 	%fd18644, %fd2453, %fd2111, %fd18488;
	fma.rn.f64 	%fd18645, %fd2453, %fd17351, %fd18637;
	fma.rn.f64 	%fd18646, %fd2453, %fd2245, %fd18638;
	fma.rn.f64 	%fd18647, %fd2453, %fd17354, %fd18639;
	fma.rn.f64 	%fd18648, %fd2453, %fd2246, %fd18640;
	neg.f64 	%fd18649, %fd18643;
	div.rn.f64 	%fd2454, %fd18649, %fd2116;
	neg.f64 	%fd18650, %fd2454;
	fma.rn.f64 	%fd18651, %fd2454, %fd12729, %fd18645;
	fma.rn.f64 	%fd18652, %fd2454, %fd2247, %fd18646;
	fma.rn.f64 	%fd18653, %fd2454, %fd17362, %fd18647;
	fma.rn.f64 	%fd18654, %fd2454, %fd2293, %fd18648;
	neg.f64 	%fd18655, %fd18585;
	div.rn.f64 	%fd2455, %fd18655, %fd2294;
	neg.f64 	%fd18656, %fd2455;
	fma.rn.f64 	%fd18657, %fd2455, %fd2456, %fd18636;
	fma.rn.f64 	%fd18658, %fd2455, %fd13361, %fd18652;
	fma.rn.f64 	%fd18659, %fd2455, %fd2457, %fd18589;
	fma.rn.f64 	%fd18660, %fd2455, %fd2541, %fd18569;
	neg.f64 	%fd18661, %fd18482;
	ld.local.f64 	%fd2458, [%rd5+4880];
	div.rn.f64 	%fd2459, %fd18661, %fd2458;
	neg.f64 	%fd18662, %fd2459;
	fma.rn.f64 	%fd18663, %fd2459, %fd2543, %fd18651;
	fma.rn.f64 	%fd18664, %fd2459, %fd2460, %fd18658;
	fma.rn.f64 	%fd18665, %fd2459, %fd14133, %fd18659;
	ld.local.f64 	%fd2461, [%rd5+4912];
	fma.rn.f64 	%fd18666, %fd2459, %fd2461, %fd18660;
	fma.rn.f64 	%fd18667, %fd2459, %fd14137, %fd18654;
	neg.f64 	%fd18668, %fd18605;
	div.rn.f64 	%fd2462, %fd18668, %fd2177;
	neg.f64 	%fd18669, %fd2462;
	fma.rn.f64 	%fd18670, %fd2462, %fd2178, %fd18657;
	fma.rn.f64 	%fd18671, %fd2462, %fd2299, %fd18664;
	fma.rn.f64 	%fd18672, %fd2462, %fd2300, %fd18609;
	neg.f64 	%fd18673, %fd18631;
	div.rn.f64 	%fd2463, %fd18673, %fd2179;
	neg.f64 	%fd18674, %fd2463;
	fma.rn.f64 	%fd18675, %fd2463, %fd2180, %fd18670;
	fma.rn.f64 	%fd18676, %fd2463, %fd2117, %fd18671;
	fma.rn.f64 	%fd18677, %fd2463, %fd2118, %fd18672;
	neg.f64 	%fd18678, %fd18632;
	ld.local.f64 	%fd2464, [%rd5+5088];
	div.rn.f64 	%fd2465, %fd18678, %fd2464;
	neg.f64 	%fd18679, %fd2465;
	fma.rn.f64 	%fd18680, %fd2465, %fd13211, %fd18633;
	fma.rn.f64 	%fd18681, %fd2465, %fd2466, %fd18635;
	fma.rn.f64 	%fd18682, %fd2465, %fd13199, %fd18491;
	fma.rn.f64 	%fd18683, %fd2465, %fd2467, %fd18675;
	fma.rn.f64 	%fd18684, %fd2465, %fd13218, %fd18663;
	ld.local.f64 	%fd2468, [%rd5+5136];
	fma.rn.f64 	%fd18685, %fd2465, %fd2468, %fd18676;
	fma.rn.f64 	%fd18686, %fd2465, %fd15138, %fd18653;
	ld.local.f64 	%fd2469, [%rd5+5152];
	fma.rn.f64 	%fd18687, %fd2465, %fd2469, %fd18615;
	fma.rn.f64 	%fd18688, %fd2465, %fd13227, %fd18677;
	fma.rn.f64 	%fd18689, %fd2465, %fd2181, %fd18667;
	neg.f64 	%fd18690, %fd18680;
	div.rn.f64 	%fd2470, %fd18690, %fd12751;
	neg.f64 	%fd18691, %fd2470;
	fma.rn.f64 	%fd18692, %fd2470, %fd13237, %fd18683;
	fma.rn.f64 	%fd18693, %fd2470, %fd2182, %fd18684;
	fma.rn.f64 	%fd18694, %fd2470, %fd15149, %fd18685;
	fma.rn.f64 	%fd18695, %fd2470, %fd2248, %fd18686;
	fma.rn.f64 	%fd18696, %fd2470, %fd17372, %fd18688;
	fma.rn.f64 	%fd18697, %fd2470, %fd2234, %fd18689;
	neg.f64 	%fd18698, %fd18634;
	ld.local.f64 	%fd2471, [%rd5+5272];
	div.rn.f64 	%fd2472, %fd18698, %fd2471;
	neg.f64 	%fd18699, %fd2472;
	fma.rn.f64 	%fd18700, %fd2472, %fd13273, %fd18692;
	ld.local.f64 	%fd2473, [%rd5+5288];
	fma.rn.f64 	%fd18701, %fd2472, %fd2473, %fd18693;
	fma.rn.f64 	%fd18702, %fd2472, %fd15160, %fd18694;
	fma.rn.f64 	%fd18703, %fd2472, %fd2474, %fd18695;
	fma.rn.f64 	%fd18704, %fd2472, %fd13277, %fd18696;
	ld.local.f64 	%fd2475, [%rd5+5320];
	fma.rn.f64 	%fd18705, %fd2472, %fd2475, %fd18697;
	neg.f64 	%fd18706, %fd18644;
	div.rn.f64 	%fd2476, %fd18706, %fd2194;
	neg.f64 	%fd18707, %fd2476;
	fma.rn.f64 	%fd18708, %fd2476, %fd17378, %fd18682;
	fma.rn.f64 	%fd18709, %fd2476, %fd2249, %fd18700;
	fma.rn.f64 	%fd18710, %fd2476, %fd13299, %fd18701;
	fma.rn.f64 	%fd18711, %fd2476, %fd2119, %fd18702;
	fma.rn.f64 	%fd18712, %fd2476, %fd17383, %fd18703;
	fma.rn.f64 	%fd18713, %fd2476, %fd2250, %fd18704;
	fma.rn.f64 	%fd18714, %fd2476, %fd2183, %fd18705;
	neg.f64 	%fd18715, %fd18681;
	div.rn.f64 	%fd2477, %fd18715, %fd13327;
	neg.f64 	%fd18716, %fd2477;
	fma.rn.f64 	%fd18717, %fd2477, %fd2251, %fd18709;
	fma.rn.f64 	%fd18718, %fd2477, %fd17391, %fd18710;
	fma.rn.f64 	%fd18719, %fd2477, %fd2478, %fd18711;
	fma.rn.f64 	%fd18720, %fd2477, %fd13341, %fd18712;
	fma.rn.f64 	%fd18721, %fd2477, %fd13323, %fd18687;
	fma.rn.f64 	%fd18722, %fd2477, %fd2120, %fd18713;
	fma.rn.f64 	%fd18723, %fd2477, %fd15196, %fd18714;
	neg.f64 	%fd18724, %fd18565;
	div.rn.f64 	%fd2479, %fd18724, %fd2236;
	neg.f64 	%fd18725, %fd2479;
	fma.rn.f64 	%fd18726, %fd2479, %fd2305, %fd18719;
	fma.rn.f64 	%fd18727, %fd2479, %fd2306, %fd18665;
	fma.rn.f64 	%fd18728, %fd2479, %fd2195, %fd18666;
	fma.rn.f64 	%fd18729, %fd2479, %fd2196, %fd18529;
	fma.rn.f64 	%fd18730, %fd2479, %fd2307, %fd18722;
	neg.f64 	%fd18731, %fd18708;
	div.rn.f64 	%fd2480, %fd18731, %fd2121;
	neg.f64 	%fd18732, %fd2480;
	fma.rn.f64 	%fd18733, %fd2480, %fd2123, %fd18717;
	fma.rn.f64 	%fd18734, %fd2480, %fd2124, %fd18726;
	fma.rn.f64 	%fd18735, %fd2480, %fd2122, %fd18727;
	fma.rn.f64 	%fd18736, %fd2480, %fd2197, %fd18728;
	fma.rn.f64 	%fd18737, %fd2480, %fd2198, %fd18720;
	fma.rn.f64 	%fd18738, %fd2480, %fd2309, %fd18730;
	fma.rn.f64 	%fd18739, %fd2480, %fd2310, %fd18723;
	neg.f64 	%fd18740, %fd18599;
	div.rn.f64 	%fd2481, %fd18740, %fd2199;
	neg.f64 	%fd18741, %fd2481;
	fma.rn.f64 	%fd18742, %fd2481, %fd2313, %fd18494;
	fma.rn.f64 	%fd18743, %fd2481, %fd2314, %fd18733;
	fma.rn.f64 	%fd18744, %fd2481, %fd2200, %fd18718;
	fma.rn.f64 	%fd18745, %fd2481, %fd2201, %fd18734;
	fma.rn.f64 	%fd18746, %fd2481, %fd2315, %fd18735;
	fma.rn.f64 	%fd18747, %fd2481, %fd2316, %fd18736;
	fma.rn.f64 	%fd18748, %fd2481, %fd2127, %fd18737;
	fma.rn.f64 	%fd18749, %fd2481, %fd2128, %fd18738;
	fma.rn.f64 	%fd18750, %fd2481, %fd2235, %fd18739;
	neg.f64 	%fd18751, %fd18493;
	div.rn.f64 	%fd2482, %fd18751, %fd2190;
	neg.f64 	%fd18752, %fd2482;
	fma.rn.f64 	%fd18753, %fd2482, %fd2191, %fd18742;
	fma.rn.f64 	%fd18754, %fd2482, %fd2192, %fd18743;
	fma.rn.f64 	%fd18755, %fd2482, %fd2318, %fd18744;
	fma.rn.f64 	%fd18756, %fd2482, %fd2319, %fd18745;
	fma.rn.f64 	%fd18757, %fd2482, %fd2134, %fd18746;
	fma.rn.f64 	%fd18758, %fd2482, %fd2135, %fd18747;
	fma.rn.f64 	%fd18759, %fd2482, %fd2320, %fd18748;
	fma.rn.f64 	%fd18760, %fd2482, %fd2321, %fd18749;
	fma.rn.f64 	%fd18761, %fd2482, %fd2202, %fd18750;
	neg.f64 	%fd18762, %fd18753;
	div.rn.f64 	%fd2483, %fd18762, %fd2203;
	neg.f64 	%fd18763, %fd2483;
	fma.rn.f64 	%fd18764, %fd2483, %fd2138, %fd18754;
	fma.rn.f64 	%fd18765, %fd2483, %fd2139, %fd18755;
	fma.rn.f64 	%fd18766, %fd2483, %fd2323, %fd18756;
	fma.rn.f64 	%fd18767, %fd2483, %fd2324, %fd18757;
	fma.rn.f64 	%fd18768, %fd2483, %fd2204, %fd18758;
	fma.rn.f64 	%fd18769, %fd2483, %fd2205, %fd18759;
	fma.rn.f64 	%fd18770, %fd2483, %fd2325, %fd18721;
	fma.rn.f64 	%fd18771, %fd2483, %fd2326, %fd18760;
	fma.rn.f64 	%fd18772, %fd2483, %fd2367, %fd18761;
	neg.f64 	%fd18773, %fd18495;
	ld.local.f64 	%fd2484, [%rd5+6776];
	div.rn.f64 	%fd2485, %fd18773, %fd2484;
	neg.f64 	%fd18774, %fd2485;
	fma.rn.f64 	%fd18775, %fd2485, %fd2572, %fd18764;
	ld.local.f64 	%fd2486, [%rd5+6792];
	fma.rn.f64 	%fd18776, %fd2485, %fd2486, %fd18765;
	fma.rn.f64 	%fd18777, %fd2485, %fd2573, %fd18766;
	fma.rn.f64 	%fd18778, %fd2485, %fd2487, %fd18767;
	fma.rn.f64 	%fd18779, %fd2485, %fd14085, %fd18500;
	ld.local.f64 	%fd2488, [%rd5+6824];
	fma.rn.f64 	%fd18780, %fd2485, %fd2488, %fd18768;
	fma.rn.f64 	%fd18781, %fd2485, %fd2575, %fd18502;
	fma.rn.f64 	%fd18782, %fd2485, %fd2489, %fd18503;
	fma.rn.f64 	%fd18783, %fd2485, %fd14097, %fd18769;
	fma.rn.f64 	%fd18784, %fd2485, %fd2490, %fd18770;
	fma.rn.f64 	%fd18785, %fd2485, %fd2577, %fd18771;
	fma.rn.f64 	%fd18786, %fd2485, %fd2491, %fd18772;
	fma.rn.f64 	%fd18787, %fd2485, %fd13935, %fd18509;
	neg.f64 	%fd18788, %fd18775;
	div.rn.f64 	%fd2492, %fd18788, %fd2332;
	neg.f64 	%fd18789, %fd2492;
	fma.rn.f64 	%fd18790, %fd2492, %fd2333, %fd18776;
	fma.rn.f64 	%fd18791, %fd2492, %fd2147, %fd18777;
	fma.rn.f64 	%fd18792, %fd2492, %fd2148, %fd18778;
	fma.rn.f64 	%fd18793, %fd2492, %fd2335, %fd18779;
	fma.rn.f64 	%fd18794, %fd2492, %fd2336, %fd18780;
	fma.rn.f64 	%fd18795, %fd2492, %fd2211, %fd18781;
	fma.rn.f64 	%fd18796, %fd2492, %fd2212, %fd18782;
	fma.rn.f64 	%fd18797, %fd2492, %fd2146, %fd18729;
	fma.rn.f64 	%fd18798, %fd2492, %fd2149, %fd18783;
	fma.rn.f64 	%fd18799, %fd2492, %fd2150, %fd18784;
	fma.rn.f64 	%fd18800, %fd2492, %fd2151, %fd18785;
	fma.rn.f64 	%fd18801, %fd2492, %fd2337, %fd18786;
	fma.rn.f64 	%fd18802, %fd2492, %fd2338, %fd18787;
	neg.f64 	%fd18803, %fd18790;
	div.rn.f64 	%fd2493, %fd18803, %fd2371;
	neg.f64 	%fd18804, %fd2493;
	fma.rn.f64 	%fd18805, %fd2493, %fd2372, %fd18791;
	fma.rn.f64 	%fd18806, %fd2493, %fd2222, %fd18792;
	fma.rn.f64 	%fd18807, %fd2493, %fd2223, %fd18793;
	fma.rn.f64 	%fd18808, %fd2493, %fd2152, %fd18794;
	fma.rn.f64 	%fd18809, %fd2493, %fd2153, %fd18795;
	fma.rn.f64 	%fd18810, %fd2493, %fd2154, %fd18796;
	fma.rn.f64 	%fd18811, %fd2493, %fd2155, %fd18797;
	fma.rn.f64 	%fd18812, %fd2493, %fd2373, %fd18798;
	fma.rn.f64 	%fd18813, %fd2493, %fd2374, %fd18506;
	fma.rn.f64 	%fd18814, %fd2493, %fd2224, %fd18799;
	fma.rn.f64 	%fd18815, %fd2493, %fd2225, %fd18800;
	fma.rn.f64 	%fd18816, %fd2493, %fd2375, %fd18801;
	fma.rn.f64 	%fd18817, %fd2493, %fd2376, %fd18802;
	neg.f64 	%fd18818, %fd18805;
	ld.local.f64 	%fd2494, [%rd5+8184];
	div.rn.f64 	%fd2495, %fd18818, %fd2494;
	neg.f64 	%fd18819, %fd2495;
	fma.rn.f64 	%fd18820, %fd2495, %fd2583, %fd18806;
	ld.local.f64 	%fd2496, [%rd5+8200];
	fma.rn.f64 	%fd18821, %fd2495, %fd2496, %fd18807;
	fma.rn.f64 	%fd18822, %fd2495, %fd2584, %fd18808;
	fma.rn.f64 	%fd18823, %fd2495, %fd2497, %fd18809;
	fma.rn.f64 	%fd18824, %fd2495, %fd15346, %fd18810;
	fma.rn.f64 	%fd18825, %fd2495, %fd2498, %fd18811;
	fma.rn.f64 	%fd18826, %fd2495, %fd2586, %fd18812;
	fma.rn.f64 	%fd18827, %fd2495, %fd2499, %fd18813;
	fma.rn.f64 	%fd18828, %fd2495, %fd15347, %fd18814;
	ld.local.f64 	%fd2500, [%rd5+8264];
	fma.rn.f64 	%fd18829, %fd2495, %fd2500, %fd18815;
	fma.rn.f64 	%fd18830, %fd2495, %fd2588, %fd18816;
	fma.rn.f64 	%fd18831, %fd2495, %fd2501, %fd18817;
	neg.f64 	%fd18832, %fd18820;
	div.rn.f64 	%fd2502, %fd18832, %fd2252;
	neg.f64 	%fd18833, %fd2502;
	fma.rn.f64 	%fd18834, %fd2502, %fd17514, %fd18821;
	fma.rn.f64 	%fd18835, %fd2502, %fd2590, %fd18822;
	fma.rn.f64 	%fd18836, %fd2502, %fd15716, %fd18823;
	fma.rn.f64 	%fd18837, %fd2502, %fd15717, %fd18824;
	fma.rn.f64 	%fd18838, %fd2502, %fd15718, %fd18825;
	fma.rn.f64 	%fd18839, %fd2502, %fd2592, %fd18826;
	fma.rn.f64 	%fd18840, %fd2502, %fd15719, %fd18827;
	fma.rn.f64 	%fd18841, %fd2502, %fd15720, %fd18828;
	fma.rn.f64 	%fd18842, %fd2502, %fd17523, %fd18829;
	fma.rn.f64 	%fd18843, %fd2502, %fd2594, %fd18830;
	fma.rn.f64 	%fd18844, %fd2502, %fd15723, %fd18831;
	neg.f64 	%fd18845, %fd18834;
	div.rn.f64 	%fd2503, %fd18845, %fd2213;
	neg.f64 	%fd18846, %fd2503;
	fma.rn.f64 	%fd18847, %fd2503, %fd2214, %fd18835;
	fma.rn.f64 	%fd18848, %fd2503, %fd2215, %fd18836;
	fma.rn.f64 	%fd18849, %fd2503, %fd2216, %fd18837;
	fma.rn.f64 	%fd18850, %fd2503, %fd2217, %fd18838;
	fma.rn.f64 	%fd18851, %fd2503, %fd2218, %fd18839;
	fma.rn.f64 	%fd18852, %fd2503, %fd2343, %fd18840;
	fma.rn.f64 	%fd18853, %fd2503, %fd2344, %fd18841;
	fma.rn.f64 	%fd18854, %fd2503, %fd2219, %fd18842;
	fma.rn.f64 	%fd18855, %fd2503, %fd2220, %fd18843;
	fma.rn.f64 	%fd18856, %fd2503, %fd2345, %fd18844;
	neg.f64 	%fd18857, %fd18847;
	div.rn.f64 	%fd2504, %fd18857, %fd2226;
	neg.f64 	%fd18858, %fd2504;
	fma.rn.f64 	%fd18859, %fd2504, %fd2227, %fd18848;
	fma.rn.f64 	%fd18860, %fd2504, %fd2228, %fd18849;
	fma.rn.f64 	%fd18861, %fd2504, %fd2229, %fd18850;
	fma.rn.f64 	%fd18862, %fd2504, %fd2230, %fd18851;
	fma.rn.f64 	%fd18863, %fd2504, %fd2231, %fd18852;
	fma.rn.f64 	%fd18864, %fd2504, %fd2381, %fd18853;
	fma.rn.f64 	%fd18865, %fd2504, %fd2382, %fd18854;
	fma.rn.f64 	%fd18866, %fd2504, %fd2232, %fd18855;
	fma.rn.f64 	%fd18867, %fd2504, %fd2233, %fd18856;
	neg.f64 	%fd18868, %fd18859;
	div.rn.f64 	%fd2505, %fd18868, %fd2597;
	neg.f64 	%fd18869, %fd2505;
	fma.rn.f64 	%fd18870, %fd2505, %fd2506, %fd18860;
	fma.rn.f64 	%fd18871, %fd2505, %fd2599, %fd18861;
	fma.rn.f64 	%fd18872, %fd2505, %fd2507, %fd18862;
	fma.rn.f64 	%fd18873, %fd2505, %fd16870, %fd18863;
	ld.local.f64 	%fd2508, [%rd5+9784];
	fma.rn.f64 	%fd18874, %fd2505, %fd2508, %fd18864;
	fma.rn.f64 	%fd18875, %fd2505, %fd2601, %fd18865;
	fma.rn.f64 	%fd18876, %fd2505, %fd2509, %fd18866;
	fma.rn.f64 	%fd18877, %fd2505, %fd2602, %fd18867;
	neg.f64 	%fd18878, %fd18870;
	div.rn.f64 	%fd2511, %fd18878, %fd2510;
	neg.f64 	%fd18879, %fd2511;
	fma.rn.f64 	%fd18880, %fd2511, %fd2604, %fd18871;
	fma.rn.f64 	%fd18881, %fd2511, %fd2512, %fd18872;
	fma.rn.f64 	%fd18882, %fd2511, %fd17071, %fd18873;
	ld.local.f64 	%fd2513, [%rd5+9968];
	fma.rn.f64 	%fd18883, %fd2511, %fd2513, %fd18874;
	fma.rn.f64 	%fd18884, %fd2511, %fd2606, %fd18875;
	fma.rn.f64 	%fd18885, %fd2511, %fd2514, %fd18876;
	fma.rn.f64 	%fd18886, %fd2511, %fd2607, %fd18877;
	neg.f64 	%fd18887, %fd18880;
	div.rn.f64 	%fd2515, %fd18887, %fd2237;
	neg.f64 	%fd18888, %fd2515;
	fma.rn.f64 	%fd18889, %fd2515, %fd2238, %fd18881;
	fma.rn.f64 	%fd18890, %fd2515, %fd2239, %fd18882;
	fma.rn.f64 	%fd18891, %fd2515, %fd2240, %fd18883;
	ld.local.v2.f64 	{%fd2516, %fd2517}, [%rd5+10128];
	fma.rn.f64 	%fd18892, %fd2515, %fd2516, %fd18884;
	fma.rn.f64 	%fd18893, %fd2515, %fd17241, %fd18885;
	fma.rn.f64 	%fd18894, %fd2515, %fd2518, %fd18886;
	neg.f64 	%fd18895, %fd18889;
	div.rn.f64 	%fd2519, %fd18895, %fd2609;
	neg.f64 	%fd18896, %fd2519;
	fma.rn.f64 	%fd18897, %fd2519, %fd17575, %fd18890;
	fma.rn.f64 	%fd18898, %fd2519, %fd17576, %fd18891;
	fma.rn.f64 	%fd18899, %fd2519, %fd17577, %fd18892;
	fma.rn.f64 	%fd18900, %fd2519, %fd2612, %fd18893;
	fma.rn.f64 	%fd18901, %fd2519, %fd17578, %fd18894;
	neg.f64 	%fd18902, %fd18897;
	div.rn.f64 	%fd2520, %fd18902, %fd17822;
	neg.f64 	%fd18903, %fd2520;
	fma.rn.f64 	%fd18904, %fd2520, %fd17823, %fd18898;
	fma.rn.f64 	%fd18905, %fd2520, %fd17824, %fd18899;
	fma.rn.f64 	%fd18906, %fd2520, %fd17825, %fd18900;
	fma.rn.f64 	%fd18907, %fd2520, %fd32412, %fd18901;
	neg.f64 	%fd18908, %fd18904;
	div.rn.f64 	%fd2521, %fd18908, %fd2352;
	neg.f64 	%fd18909, %fd2521;
	fma.rn.f64 	%fd18910, %fd2521, %fd2353, %fd18905;
	fma.rn.f64 	%fd18911, %fd2521, %fd2354, %fd18906;
	fma.rn.f64 	%fd18912, %fd2521, %fd2355, %fd18907;
	neg.f64 	%fd18913, %fd18910;
	div.rn.f64 	%fd2522, %fd18913, %fd2389;
	neg.f64 	%fd18914, %fd2522;
	fma.rn.f64 	%fd2523, %fd2522, %fd2390, %fd18911;
	fma.rn.f64 	%fd2524, %fd2522, %fd2391, %fd18912;
	st.local.v2.f64 	[%rd5+11200], {%fd2391, %fd18511};
	st.local.v2.f64 	[%rd5+11216], {%fd18516, %fd18521};
	st.local.v2.f64 	[%rd5+11232], {%fd18526, %fd18531};
	st.local.v2.f64 	[%rd5+11248], {%fd18536, %fd18541};
	st.local.v2.f64 	[%rd5+11264], {%fd18546, %fd18551};
	st.local.v2.f64 	[%rd5+11280], {%fd18559, %fd18564};
	st.local.v2.f64 	[%rd5+11296], {%fd18572, %fd18577};
	st.local.v2.f64 	[%rd5+11312], {%fd18584, %fd18592};
	st.local.v2.f64 	[%rd5+11328], {%fd18604, %fd18611};
	st.local.v2.f64 	[%rd5+11344], {%fd18618, %fd18624};
	st.local.v2.f64 	[%rd5+11360], {%fd18630, %fd18642};
	st.local.v2.f64 	[%rd5+11376], {%fd18650, %fd18656};
	st.local.v2.f64 	[%rd5+11392], {%fd18662, %fd18669};
	st.local.v2.f64 	[%rd5+11408], {%fd18674, %fd18679};
	st.local.v2.f64 	[%rd5+11424], {%fd18691, %fd18699};
	st.local.v2.f64 	[%rd5+11440], {%fd18707, %fd18716};
	st.local.v2.f64 	[%rd5+11456], {%fd18725, %fd18732};
	st.local.v2.f64 	[%rd5+11472], {%fd18741, %fd18752};
	st.local.v2.f64 	[%rd5+11488], {%fd18763, %fd18774};
	st.local.v2.f64 	[%rd5+11504], {%fd18789, %fd18804};
	st.local.v2.f64 	[%rd5+11520], {%fd18819, %fd18833};
	st.local.v2.f64 	[%rd5+11536], {%fd18846, %fd18858};
	st.local.v2.f64 	[%rd5+11552], {%fd18869, %fd18879};
	st.local.v2.f64 	[%rd5+11568], {%fd18888, %fd18896};
	st.local.v2.f64 	[%rd5+11584], {%fd18903, %fd18909};
	st.local.v2.f64 	[%rd5+11600], {%fd18914, %fd2523};
	ld.local.f64 	%fd18915, [%rd5+11624];
	ld.local.v2.f64 	{%fd18916, %fd18917}, [%rd5+11632];
	ld.local.v2.f64 	{%fd18918, %fd18919}, [%rd5+11648];
	ld.local.v2.f64 	{%fd18920, %fd18921}, [%rd5+11664];
	ld.local.v2.f64 	{%fd18922, %fd18923}, [%rd5+11680];
	ld.local.v2.f64 	{%fd18924, %fd18925}, [%rd5+11696];
	ld.local.v2.f64 	{%fd18926, %fd18927}, [%rd5+11712];
	ld.local.v2.f64 	{%fd18928, %fd18929}, [%rd5+11728];
	ld.local.v2.f64 	{%fd18930, %fd18931}, [%rd5+11744];
	ld.local.v2.f64 	{%fd18932, %fd18933}, [%rd5+11760];
	ld.local.v2.f64 	{%fd18934, %fd18935}, [%rd5+11776];
	ld.local.v2.f64 	{%fd18936, %fd18937}, [%rd5+11792];
	ld.local.v2.f64 	{%fd18938, %fd18939}, [%rd5+11808];
	ld.local.v2.f64 	{%fd18940, %fd18941}, [%rd5+11824];
	ld.local.v2.f64 	{%fd18942, %fd18943}, [%rd5+11840];
	ld.local.v2.f64 	{%fd18944, %fd18945}, [%rd5+11856];
	ld.local.f64 	%fd18946, [%rd5+11872];
	neg.f64 	%fd18947, %fd18915;
	div.rn.f64 	%fd2525, %fd18947, %fd2185;
	neg.f64 	%fd18948, %fd2525;
	fma.rn.f64 	%fd18949, %fd2525, %fd2186, %fd18937;
	fma.rn.f64 	%fd18950, %fd2525, %fd2113, %fd18944;
	fma.rn.f64 	%fd18951, %fd2525, %fd2114, %fd18945;
	fma.rn.f64 	%fd18952, %fd2525, %fd2276, %fd12825;
	neg.f64 	%fd18953, %fd18916;
	div.rn.f64 	%fd2526, %fd18953, %fd2159;
	neg.f64 	%fd18954, %fd2526;
	fma.rn.f64 	%fd18955, %fd2526, %fd2160, %fd18919;
	fma.rn.f64 	%fd18956, %fd2526, %fd2527, %fd18922;
	fma.rn.f64 	%fd18957, %fd2526, %fd2433, %fd18933;
	fma.rn.f64 	%fd18958, %fd2526, %fd2434, %fd18935;
	fma.rn.f64 	%fd18959, %fd2526, %fd2528, %fd18936;
	fma.rn.f64 	%fd18960, %fd2526, %fd2435, %fd18946;
	neg.f64 	%fd18961, %fd18917;
	ld.local.f64 	%fd2529, [%rd5+4392];
	div.rn.f64 	%fd2530, %fd18961, %fd2529;
	neg.f64 	%fd18962, %fd2530;
	ld.local.v2.f64 	{%fd2531, %fd2532}, [%rd5+4400];
	fma.rn.f64 	%fd18963, %fd2530, %fd2531, %fd18918;
	fma.rn.f64 	%fd18964, %fd2530, %fd2532, %fd18929;
	fma.rn.f64 	%fd18965, %fd2530, %fd13661, %fd18931;
	ld.local.f64 	%fd2533, [%rd5+4424];
	fma.rn.f64 	%fd18966, %fd2530, %fd2533, %fd18958;
	fma.rn.f64 	%fd18967, %fd2530, %fd2136, %fd18959;
	fma.rn.f64 	%fd18968, %fd2530, %fd2137, %fd18939;
	fma.rn.f64 	%fd18969, %fd2530, %fd15036, %fd18960;
	neg.f64 	%fd18970, %fd18963;
	div.rn.f64 	%fd2535, %fd18970, %fd2534;
	neg.f64 	%fd18971, %fd2535;
	ld.local.f64 	%fd2536, [%rd5+4464];
	fma.rn.f64 	%fd18972, %fd2535, %fd2536, %fd18923;
	fma.rn.f64 	%fd18973, %fd2535, %fd13672, %fd18964;
	ld.local.f64 	%fd2537, [%rd5+4480];
	fma.rn.f64 	%fd18974, %fd2535, %fd2537, %fd18957;
	fma.rn.f64 	%fd18975, %fd2535, %fd15980, %fd18966;
	ld.local.f64 	%fd2538, [%rd5+4496];
	fma.rn.f64 	%fd18976, %fd2535, %fd2538, %fd18967;
	neg.f64 	%fd18977, %fd18955;
	div.rn.f64 	%fd2539, %fd18977, %fd2294;
	neg.f64 	%fd18978, %fd2539;
	fma.rn.f64 	%fd18979, %fd2539, %fd2456, %fd18974;
	ld.local.f64 	%fd2540, [%rd5+4856];
	fma.rn.f64 	%fd18980, %fd2539, %fd2540, %fd18975;
	fma.rn.f64 	%fd18981, %fd2539, %fd2457, %fd18976;
	fma.rn.f64 	%fd18982, %fd2539, %fd2541, %fd18938;
	neg.f64 	%fd18983, %fd18920;
	div.rn.f64 	%fd2542, %fd18983, %fd2458;
	neg.f64 	%fd18984, %fd2542;
	fma.rn.f64 	%fd18985, %fd2542, %fd2543, %fd18934;
	fma.rn.f64 	%fd18986, %fd2542, %fd2460, %fd18980;
	ld.local.f64 	%fd2544, [%rd5+4904];
	fma.rn.f64 	%fd18987, %fd2542, %fd2544, %fd18981;
	fma.rn.f64 	%fd18988, %fd2542, %fd2461, %fd18982;
	ld.local.f64 	%fd2545, [%rd5+4920];
	fma.rn.f64 	%fd18989, %fd2542, %fd2545, %fd18969;
	neg.f64 	%fd18990, %fd18921;
	div.rn.f64 	%fd2546, %fd18990, %fd2175;
	neg.f64 	%fd18991, %fd2546;
	fma.rn.f64 	%fd18992, %fd2546, %fd2176, %fd18949;
	fma.rn.f64 	%fd18993, %fd2546, %fd2296, %fd18988;
	fma.rn.f64 	%fd18994, %fd2546, %fd2297, %fd18941;
	fma.rn.f64 	%fd18995, %fd2546, %fd2187, %fd18950;
	fma.rn.f64 	%fd18996, %fd2546, %fd2188, %fd18952;
	neg.f64 	%fd18997, %fd18956;
	div.rn.f64 	%fd2547, %fd18997, %fd2177;
	neg.f64 	%fd18998, %fd2547;
	fma.rn.f64 	%fd18999, %fd2547, %fd2178, %fd18979;
	fma.rn.f64 	%fd19000, %fd2547, %fd2299, %fd18986;
	fma.rn.f64 	%fd19001, %fd2547, %fd2300, %fd18951;
	neg.f64 	%fd19002, %fd18972;
	div.rn.f64 	%fd2548, %fd19002, %fd2179;
	neg.f64 	%fd19003, %fd2548;
	fma.rn.f64 	%fd19004, %fd2548, %fd2180, %fd18999;
	fma.rn.f64 	%fd19005, %fd2548, %fd2117, %fd19000;
	fma.rn.f64 	%fd19006, %fd2548, %fd2118, %fd19001;
	neg.f64 	%fd19007, %fd18924;
	div.rn.f64 	%fd2549, %fd19007, %fd15175;
	neg.f64 	%fd19008, %fd2549;
	fma.rn.f64 	%fd19009, %fd2549, %fd2129, %fd18926;
	fma.rn.f64 	%fd19010, %fd2549, %fd2130, %fd18932;
	fma.rn.f64 	%fd19011, %fd2549, %fd17638, %fd19005;
	ld.local.f64 	%fd2550, [%rd5+5448];
	fma.rn.f64 	%fd19012, %fd2549, %fd2550, %fd18992;
	fma.rn.f64 	%fd19013, %fd2549, %fd15566, %fd18943;
	fma.rn.f64 	%fd19014, %fd2549, %fd2551, %fd18989;
	fma.rn.f64 	%fd19015, %fd2549, %fd17643, %fd18996;
	neg.f64 	%fd19016, %fd18925;
	div.rn.f64 	%fd2552, %fd19016, %fd2236;
	neg.f64 	%fd19017, %fd2552;
	fma.rn.f64 	%fd19018, %fd2552, %fd2305, %fd19011;
	fma.rn.f64 	%fd19019, %fd2552, %fd2306, %fd18987;
	fma.rn.f64 	%fd19020, %fd2552, %fd2195, %fd18993;
	fma.rn.f64 	%fd19021, %fd2552, %fd2196, %fd18994;
	fma.rn.f64 	%fd19022, %fd2552, %fd2307, %fd19006;
	neg.f64 	%fd19023, %fd19009;
	div.rn.f64 	%fd2553, %fd19023, %fd2184;
	neg.f64 	%fd19024, %fd2553;
	fma.rn.f64 	%fd19025, %fd2553, %fd15215, %fd19010;
	fma.rn.f64 	%fd19026, %fd2553, %fd2132, %fd19019;
	fma.rn.f64 	%fd19027, %fd2553, %fd13503, %fd19012;
	fma.rn.f64 	%fd19028, %fd2553, %fd2253, %fd18940;
	fma.rn.f64 	%fd19029, %fd2553, %fd17652, %fd19013;
	fma.rn.f64 	%fd19030, %fd2553, %fd2189, %fd18995;
	fma.rn.f64 	%fd19031, %fd2553, %fd15587, %fd19015;
	neg.f64 	%fd19032, %fd18927;
	ld.local.f64 	%fd2554, [%rd5+5960];
	div.rn.f64 	%fd2555, %fd19032, %fd2554;
	neg.f64 	%fd19033, %fd2555;
	ld.local.f64 	%fd2556, [%rd5+5968];
	fma.rn.f64 	%fd19034, %fd2555, %fd2556, %fd19025;
	fma.rn.f64 	%fd19035, %fd2555, %fd13449, %fd18985;
	fma.rn.f64 	%fd19036, %fd2555, %fd2131, %fd19018;
	fma.rn.f64 	%fd19037, %fd2555, %fd2133, %fd19026;
	fma.rn.f64 	%fd19038, %fd2555, %fd13504, %fd19027;
	ld.local.f64 	%fd2557, [%rd5+6008];
	fma.rn.f64 	%fd19039, %fd2555, %fd2557, %fd19020;
	fma.rn.f64 	%fd19040, %fd2555, %fd2558, %fd19028;
	fma.rn.f64 	%fd19041, %fd2555, %fd15598, %fd19021;
	ld.local.v2.f64 	{%fd2559, %fd2560}, [%rd5+6032];
	fma.rn.f64 	%fd19042, %fd2555, %fd2559, %fd19029;
	fma.rn.f64 	%fd19043, %fd2555, %fd2560, %fd19030;
	fma.rn.f64 	%fd19044, %fd2555, %fd13497, %fd19014;
	fma.rn.f64 	%fd19045, %fd2555, %fd2561, %fd19031;
	neg.f64 	%fd19046, %fd18928;
	div.rn.f64 	%fd2562, %fd19046, %fd2190;
	neg.f64 	%fd19047, %fd2562;
	fma.rn.f64 	%fd19048, %fd2562, %fd2191, %fd18930;
	fma.rn.f64 	%fd19049, %fd2562, %fd2192, %fd19004;
	fma.rn.f64 	%fd19050, %fd2562, %fd2318, %fd19035;
	fma.rn.f64 	%fd19051, %fd2562, %fd2319, %fd19036;
	fma.rn.f64 	%fd19052, %fd2562, %fd2134, %fd19037;
	fma.rn.f64 	%fd19053, %fd2562, %fd2135, %fd19039;
	fma.rn.f64 	%fd19054, %fd2562, %fd2320, %fd18942;
	fma.rn.f64 	%fd19055, %fd2562, %fd2321, %fd19022;
	fma.rn.f64 	%fd19056, %fd2562, %fd2202, %fd19044;
	neg.f64 	%fd19057, %fd18973;
	ld.local.f64 	%fd2563, [%rd5+6296];
	div.rn.f64 	%fd2564, %fd19057, %fd2563;
	neg.f64 	%fd19058, %fd2564;
	ld.local.f64 	%fd2565, [%rd5+6304];
	fma.rn.f64 	%fd19059, %fd2564, %fd2565, %fd18965;
	fma.rn.f64 	%fd19060, %fd2564, %fd17424, %fd19049;
	fma.rn.f64 	%fd19061, %fd2564, %fd2566, %fd19051;
	fma.rn.f64 	%fd19062, %fd2564, %fd13679, %fd19052;
	fma.rn.f64 	%fd19063, %fd2564, %fd2567, %fd19038;
	fma.rn.f64 	%fd19064, %fd2564, %fd17429, %fd18968;
	ld.local.f64 	%fd2568, [%rd5+6352];
	fma.rn.f64 	%fd19065, %fd2564, %fd2568, %fd19054;
	fma.rn.f64 	%fd19066, %fd2564, %fd15629, %fd19043;
	ld.local.f64 	%fd2569, [%rd5+6368];
	fma.rn.f64 	%fd19067, %fd2564, %fd2569, %fd19055;
	fma.rn.f64 	%fd19068, %fd2564, %fd13667, %fd19056;
	neg.f64 	%fd19069, %fd19048;
	div.rn.f64 	%fd2570, %fd19069, %fd2203;
	neg.f64 	%fd19070, %fd2570;
	fma.rn.f64 	%fd19071, %fd2570, %fd2138, %fd19060;
	fma.rn.f64 	%fd19072, %fd2570, %fd2139, %fd19050;
	fma.rn.f64 	%fd19073, %fd2570, %fd2323, %fd19061;
	fma.rn.f64 	%fd19074, %fd2570, %fd2324, %fd19062;
	fma.rn.f64 	%fd19075, %fd2570, %fd2204, %fd19053;
	fma.rn.f64 	%fd19076, %fd2570, %fd2205, %fd19065;
	fma.rn.f64 	%fd19077, %fd2570, %fd2325, %fd19066;
	fma.rn.f64 	%fd19078, %fd2570, %fd2326, %fd19067;
	fma.rn.f64 	%fd19079, %fd2570, %fd2367, %fd19068;
	neg.f64 	%fd19080, %fd19059;
	div.rn.f64 	%fd2571, %fd19080, %fd2484;
	neg.f64 	%fd19081, %fd2571;
	fma.rn.f64 	%fd19082, %fd2571, %fd2572, %fd19071;
	fma.rn.f64 	%fd19083, %fd2571, %fd2486, %fd19072;
	fma.rn.f64 	%fd19084, %fd2571, %fd2573, %fd19073;
	fma.rn.f64 	%fd19085, %fd2571, %fd2487, %fd19074;
	ld.local.f64 	%fd2574, [%rd5+6816];
	fma.rn.f64 	%fd19086, %fd2571, %fd2574, %fd19063;
	fma.rn.f64 	%fd19087, %fd2571, %fd2488, %fd19075;
	fma.rn.f64 	%fd19088, %fd2571, %fd2575, %fd19064;
	fma.rn.f64 	%fd19089, %fd2571, %fd2489, %fd19040;
	ld.local.f64 	%fd2576, [%rd5+6848];
	fma.rn.f64 	%fd19090, %fd2571, %fd2576, %fd19076;
	fma.rn.f64 	%fd19091, %fd2571, %fd2490, %fd19077;
	fma.rn.f64 	%fd19092, %fd2571, %fd2577, %fd19078;
	fma.rn.f64 	%fd19093, %fd2571, %fd2491, %fd19079;
	ld.local.f64 	%fd2578, [%rd5+6880];
	fma.rn.f64 	%fd19094, %fd2571, %fd2578, %fd19045;
	neg.f64 	%fd19095, %fd19034;
	div.rn.f64 	%fd2579, %fd19095, %fd2206;
	neg.f64 	%fd19096, %fd2579;
	fma.rn.f64 	%fd19097, %fd2579, %fd2142, %fd19082;
	fma.rn.f64 	%fd19098, %fd2579, %fd2143, %fd19083;
	fma.rn.f64 	%fd19099, %fd2579, %fd2328, %fd19084;
	fma.rn.f64 	%fd19100, %fd2579, %fd2329, %fd19085;
	fma.rn.f64 	%fd19101, %fd2579, %fd2207, %fd19086;
	fma.rn.f64 	%fd19102, %fd2579, %fd2208, %fd19087;
	fma.rn.f64 	%fd19103, %fd2579, %fd2330, %fd19088;
	fma.rn.f64 	%fd19104, %fd2579, %fd2331, %fd19089;
	fma.rn.f64 	%fd19105, %fd2579, %fd2140, %fd19041;
	fma.rn.f64 	%fd19106, %fd2579, %fd2144, %fd19090;
	fma.rn.f64 	%fd19107, %fd2579, %fd2141, %fd19042;
	fma.rn.f64 	%fd19108, %fd2579, %fd2145, %fd19091;
	fma.rn.f64 	%fd19109, %fd2579, %fd2209, %fd19092;
	fma.rn.f64 	%fd19110, %fd2579, %fd2210, %fd19093;
	fma.rn.f64 	%fd19111, %fd2579, %fd2221, %fd19094;
	neg.f64 	%fd19112, %fd19097;
	div.rn.f64 	%fd2580, %fd19112, %fd2332;
	neg.f64 	%fd19113, %fd2580;
	fma.rn.f64 	%fd19114, %fd2580, %fd2333, %fd19098;
	fma.rn.f64 	%fd19115, %fd2580, %fd2147, %fd19099;
	fma.rn.f64 	%fd19116, %fd2580, %fd2148, %fd19100;
	fma.rn.f64 	%fd19117, %fd2580, %fd2335, %fd19101;
	fma.rn.f64 	%fd19118, %fd2580, %fd2336, %fd19102;
	fma.rn.f64 	%fd19119, %fd2580, %fd2211, %fd19103;
	fma.rn.f64 	%fd19120, %fd2580, %fd2212, %fd19104;
	fma.rn.f64 	%fd19121, %fd2580, %fd2146, %fd19105;
	fma.rn.f64 	%fd19122, %fd2580, %fd2149, %fd19106;
	fma.rn.f64 	%fd19123, %fd2580, %fd2150, %fd19108;
	fma.rn.f64 	%fd19124, %fd2580, %fd2151, %fd19109;
	fma.rn.f64 	%fd19125, %fd2580, %fd2337, %fd19110;
	fma.rn.f64 	%fd19126, %fd2580, %fd2338, %fd19111;
	neg.f64 	%fd19127, %fd19114;
	div.rn.f64 	%fd2581, %fd19127, %fd2371;
	neg.f64 	%fd19128, %fd2581;
	fma.rn.f64 	%fd19129, %fd2581, %fd2372, %fd19115;
	fma.rn.f64 	%fd19130, %fd2581, %fd2222, %fd19116;
	fma.rn.f64 	%fd19131, %fd2581, %fd2223, %fd19117;
	fma.rn.f64 	%fd19132, %fd2581, %fd2152, %fd19118;
	fma.rn.f64 	%fd19133, %fd2581, %fd2153, %fd19119;
	fma.rn.f64 	%fd19134, %fd2581, %fd2154, %fd19120;
	fma.rn.f64 	%fd19135, %fd2581, %fd2155, %fd19121;
	fma.rn.f64 	%fd19136, %fd2581, %fd2373, %fd19122;
	fma.rn.f64 	%fd19137, %fd2581, %fd2374, %fd19107;
	fma.rn.f64 	%fd19138, %fd2581, %fd2224, %fd19123;
	fma.rn.f64 	%fd19139, %fd2581, %fd2225, %fd19124;
	fma.rn.f64 	%fd19140, %fd2581, %fd2375, %fd19125;
	fma.rn.f64 	%fd19141, %fd2581, %fd2376, %fd19126;
	neg.f64 	%fd19142, %fd19129;
	div.rn.f64 	%fd2582, %fd19142, %fd2494;
	neg.f64 	%fd19143, %fd2582;
	fma.rn.f64 	%fd19144, %fd2582, %fd2583, %fd19130;
	fma.rn.f64 	%fd19145, %fd2582, %fd2496, %fd19131;
	fma.rn.f64 	%fd19146, %fd2582, %fd2584, %fd19132;
	fma.rn.f64 	%fd19147, %fd2582, %fd2497, %fd19133;
	ld.local.f64 	%fd2585, [%rd5+8224];
	fma.rn.f64 	%fd19148, %fd2582, %fd2585, %fd19134;
	fma.rn.f64 	%fd19149, %fd2582, %fd2498, %fd19135;
	fma.rn.f64 	%fd19150, %fd2582, %fd2586, %fd19136;
	fma.rn.f64 	%fd19151, %fd2582, %fd2499, %fd19137;
	ld.local.f64 	%fd2587, [%rd5+8256];
	fma.rn.f64 	%fd19152, %fd2582, %fd2587, %fd19138;
	fma.rn.f64 	%fd19153, %fd2582, %fd2500, %fd19139;
	fma.rn.f64 	%fd19154, %fd2582, %fd2588, %fd19140;
	fma.rn.f64 	%fd19155, %fd2582, %fd2501, %fd19141;
	neg.f64 	%fd19156, %fd19144;
	div.rn.f64 	%fd2589, %fd19156, %fd2252;
	neg.f64 	%fd19157, %fd2589;
	fma.rn.f64 	%fd19158, %fd2589, %fd17514, %fd19145;
	fma.rn.f64 	%fd19159, %fd2589, %fd2590, %fd19146;
	fma.rn.f64 	%fd19160, %fd2589, %fd15716, %fd19147;
	ld.local.f64 	%fd2591, [%rd5+8600];
	fma.rn.f64 	%fd19161, %fd2589, %fd2591, %fd19148;
	fma.rn.f64 	%fd19162, %fd2589, %fd15718, %fd19149;
	fma.rn.f64 	%fd19163, %fd2589, %fd2592, %fd19150;
	fma.rn.f64 	%fd19164, %fd2589, %fd15719, %fd19151;
	ld.local.f64 	%fd2593, [%rd5+8632];
	fma.rn.f64 	%fd19165, %fd2589, %fd2593, %fd19152;
	fma.rn.f64 	%fd19166, %fd2589, %fd17523, %fd19153;
	fma.rn.f64 	%fd19167, %fd2589, %fd2594, %fd19154;
	fma.rn.f64 	%fd19168, %fd2589, %fd15723, %fd19155;
	neg.f64 	%fd19169, %fd19158;
	div.rn.f64 	%fd2595, %fd19169, %fd2213;
	neg.f64 	%fd19170, %fd2595;
	fma.rn.f64 	%fd19171, %fd2595, %fd2214, %fd19159;
	fma.rn.f64 	%fd19172, %fd2595, %fd2215, %fd19160;
	fma.rn.f64 	%fd19173, %fd2595, %fd2216, %fd19161;
	fma.rn.f64 	%fd19174, %fd2595, %fd2217, %fd19162;
	fma.rn.f64 	%fd19175, %fd2595, %fd2218, %fd19163;
	fma.rn.f64 	%fd19176, %fd2595, %fd2343, %fd19164;
	fma.rn.f64 	%fd19177, %fd2595, %fd2344, %fd19165;
	fma.rn.f64 	%fd19178, %fd2595, %fd2219, %fd19166;
	fma.rn.f64 	%fd19179, %fd2595, %fd2220, %fd19167;
	fma.rn.f64 	%fd19180, %fd2595, %fd2345, %fd19168;
	neg.f64 	%fd19181, %fd19171;
	div.rn.f64 	%fd2596, %fd19181, %fd2226;
	neg.f64 	%fd19182, %fd2596;
	fma.rn.f64 	%fd19183, %fd2596, %fd2227, %fd19172;
	fma.rn.f64 	%fd19184, %fd2596, %fd2228, %fd19173;
	fma.rn.f64 	%fd19185, %fd2596, %fd2229, %fd19174;
	fma.rn.f64 	%fd19186, %fd2596, %fd2230, %fd19175;
	fma.rn.f64 	%fd19187, %fd2596, %fd2231, %fd19176;
	fma.rn.f64 	%fd19188, %fd2596, %fd2381, %fd19177;
	fma.rn.f64 	%fd19189, %fd2596, %fd2382, %fd19178;
	fma.rn.f64 	%fd19190, %fd2596, %fd2232, %fd19179;
	fma.rn.f64 	%fd19191, %fd2596, %fd2233, %fd19180;
	neg.f64 	%fd19192, %fd19183;
	div.rn.f64 	%fd2598, %fd19192, %fd2597;
	neg.f64 	%fd19193, %fd2598;
	fma.rn.f64 	%fd19194, %fd2598, %fd2506, %fd19184;
	fma.rn.f64 	%fd19195, %fd2598, %fd2599, %fd19185;
	fma.rn.f64 	%fd19196, %fd2598, %fd2507, %fd19186;
	ld.local.f64 	%fd2600, [%rd5+9776];
	fma.rn.f64 	%fd19197, %fd2598, %fd2600, %fd19187;
	fma.rn.f64 	%fd19198, %fd2598, %fd2508, %fd19188;
	fma.rn.f64 	%fd19199, %fd2598, %fd2601, %fd19189;
	fma.rn.f64 	%fd19200, %fd2598, %fd2509, %fd19190;
	fma.rn.f64 	%fd19201, %fd2598, %fd2602, %fd19191;
	neg.f64 	%fd19202, %fd19194;
	div.rn.f64 	%fd2603, %fd19202, %fd2510;
	neg.f64 	%fd19203, %fd2603;
	fma.rn.f64 	%fd19204, %fd2603, %fd2604, %fd19195;
	fma.rn.f64 	%fd19205, %fd2603, %fd2512, %fd19196;
	ld.local.f64 	%fd2605, [%rd5+9960];
	fma.rn.f64 	%fd19206, %fd2603, %fd2605, %fd19197;
	fma.rn.f64 	%fd19207, %fd2603, %fd2513, %fd19198;
	fma.rn.f64 	%fd19208, %fd2603, %fd2606, %fd19199;
	fma.rn.f64 	%fd19209, %fd2603, %fd2514, %fd19200;
	fma.rn.f64 	%fd19210, %fd2603, %fd2607, %fd19201;
	neg.f64 	%fd19211, %fd19204;
	div.rn.f64 	%fd2608, %fd19211, %fd2237;
	neg.f64 	%fd19212, %fd2608;
	fma.rn.f64 	%fd19213, %fd2608, %fd2238, %fd19205;
	fma.rn.f64 	%fd19214, %fd2608, %fd2239, %fd19206;
	fma.rn.f64 	%fd19215, %fd2608, %fd2240, %fd19207;
	fma.rn.f64 	%fd19216, %fd2608, %fd2516, %fd19208;
	fma.rn.f64 	%fd19217, %fd2608, %fd2517, %fd19209;
	fma.rn.f64 	%fd19218, %fd2608, %fd2518, %fd19210;
	neg.f64 	%fd19219, %fd19213;
	div.rn.f64 	%fd2610, %fd19219, %fd2609;
	neg.f64 	%fd19220, %fd2610;
	fma.rn.f64 	%fd19221, %fd2610, %fd17575, %fd19214;
	ld.local.f64 	%fd2611, [%rd5+10392];
	fma.rn.f64 	%fd19222, %fd2610, %fd2611, %fd19215;
	fma.rn.f64 	%fd19223, %fd2610, %fd17577, %fd19216;
	fma.rn.f64 	%fd19224, %fd2610, %fd2612, %fd19217;
	fma.rn.f64 	%fd19225, %fd2610, %fd17578, %fd19218;
	neg.f64 	%fd19226, %fd19221;
	div.rn.f64 	%fd2613, %fd19226, %fd17822;
	neg.f64 	%fd19227, %fd2613;
	fma.rn.f64 	%fd19228, %fd2613, %fd17823, %fd19222;
	fma.rn.f64 	%fd19229, %fd2613, %fd17824, %fd19223;
	fma.rn.f64 	%fd19230, %fd2613, %fd17825, %fd19224;
	fma.rn.f64 	%fd19231, %fd2613, %fd32412, %fd19225;
	neg.f64 	%fd19232, %fd19228;
	div.rn.f64 	%fd2614, %fd19232, %fd2352;
	neg.f64 	%fd19233, %fd2614;
	fma.rn.f64 	%fd19234, %fd2614, %fd2353, %fd19229;
	fma.rn.f64 	%fd19235, %fd2614, %fd2354, %fd19230;
	fma.rn.f64 	%fd19236, %fd2614, %fd2355, %fd19231;
	neg.f64 	%fd19237, %fd19234;
	div.rn.f64 	%fd2615, %fd19237, %fd2389;
	neg.f64 	%fd19238, %fd2615;
	fma.rn.f64 	%fd19239, %fd2615, %fd2390, %fd19235;
	fma.rn.f64 	%fd19240, %fd2615, %fd2391, %fd19236;
	neg.f64 	%fd19241, %fd19239;
	div.rn.f64 	%fd2616, %fd19241, %fd2523;
	neg.f64 	%fd19242, %fd2616;
	fma.rn.f64 	%fd2617, %fd2616, %fd2524, %fd19240;
	st.local.v2.f64 	[%rd5+11616], {%fd2524, %fd18948};
	st.local.v2.f64 	[%rd5+11632], {%fd18954, %fd18962};
	st.local.v2.f64 	[%rd5+11648], {%fd18971, %fd18978};
	st.local.v2.f64 	[%rd5+11664], {%fd18984, %fd18991};
	st.local.v2.f64 	[%rd5+11680], {%fd18998, %fd19003};
	st.local.v2.f64 	[%rd5+11696], {%fd19008, %fd19017};
	st.local.v2.f64 	[%rd5+11712], {%fd19024, %fd19033};
	st.local.v2.f64 	[%rd5+11728], {%fd19047, %fd19058};
	st.local.v2.f64 	[%rd5+11744], {%fd19070, %fd19081};
	st.local.v2.f64 	[%rd5+11760], {%fd19096, %fd19113};
	st.local.v2.f64 	[%rd5+11776], {%fd19128, %fd19143};
	st.local.v2.f64 	[%rd5+11792], {%fd19157, %fd19170};
	st.local.v2.f64 	[%rd5+11808], {%fd19182, %fd19193};
	st.local.v2.f64 	[%rd5+11824], {%fd19203, %fd19212};
	st.local.v2.f64 	[%rd5+11840], {%fd19220, %fd19227};
	st.local.v2.f64 	[%rd5+11856], {%fd19233, %fd19238};
	st.local.v2.f64 	[%rd5+11872], {%fd19242, %fd2617};
	add.s32 	%r3300, %r3300, 1;
	st.local.f64 	[%rd6], %fd1695;
	st.local.f64 	[%rd6+8], %fd1696;
	st.local.f64 	[%rd6+16], %fd1697;
	st.local.f64 	[%rd6+24], %fd1698;
	st.local.f64 	[%rd6+32], %fd1699;
	st.local.f64 	[%rd6+40], %fd1700;
	st.local.f64 	[%rd6+48], %fd1701;
	st.local.f64 	[%rd6+56], %fd1702;
	st.local.f64 	[%rd6+64], %fd1703;
	st.local.f64 	[%rd6+72], %fd1704;
	st.local.f64 	[%rd6+80], %fd1705;
	st.local.f64 	[%rd6+88], %fd1663;
	st.local.f64 	[%rd6+96], %fd1706;
	st.local.f64 	[%rd6+104], %fd1706;
	st.local.f64 	[%rd6+112], %fd1707;
	st.local.f64 	[%rd6+120], %fd1709;
	st.local.f64 	[%rd6+128], %fd1710;
	st.local.f64 	[%rd6+136], %fd1711;
	st.local.f64 	[%rd6+144], %fd1712;
	st.local.f64 	[%rd6+152], %fd1688;
	st.local.f64 	[%rd6+160], %fd1524;
	st.local.f64 	[%rd6+168], %fd1529;
	st.local.f64 	[%rd6+176], %fd1713;
	st.local.f64 	[%rd6+184], %fd1714;
	st.local.f64 	[%rd6+192], %fd1715;
	st.local.f64 	[%rd6+200], %fd1716;
	st.local.f64 	[%rd6+208], %fd1717;
	st.local.f64 	[%rd6+216], %fd1718;
	st.local.f64 	[%rd6+224], %fd1719;
	st.local.f64 	[%rd6+232], %fd1521;
	st.local.f64 	[%rd6+240], %fd1538;
	st.local.f64 	[%rd6+248], %fd1720;
	st.local.f64 	[%rd6+256], %fd1721;
	st.local.f64 	[%rd6+264], %fd1560;
	st.local.f64 	[%rd6+272], %fd1722;
	st.local.f64 	[%rd6+280], %fd1723;
	st.local.f64 	[%rd6+288], %fd1724;
	st.local.f64 	[%rd6+296], %fd1725;
	st.local.f64 	[%rd6+304], %fd1726;
	st.local.f64 	[%rd6+312], %fd1727;
	st.local.f64 	[%rd6+320], %fd1728;
	st.local.f64 	[%rd6+328], %fd1729;
	st.local.f64 	[%rd6+336], %fd1730;
	st.local.f64 	[%rd6+344], %fd1731;
	st.local.f64 	[%rd6+352], %fd1732;
	st.local.f64 	[%rd6+360], %fd1733;
	st.local.f64 	[%rd6+368], %fd1734;
	st.local.f64 	[%rd6+376], %fd1735;
	st.local.f64 	[%rd6+384], %fd1736;
	st.local.f64 	[%rd6+392], %fd1737;
	st.local.f64 	[%rd6+400], %fd1738;
	st.local.f64 	[%rd6+408], %fd1739;
	st.local.f64 	[%rd6+416], %fd1740;
	st.local.f64 	[%rd6+424], %fd1741;
	st.local.f64 	[%rd6+432], %fd1742;
	st.local.f64 	[%rd6+440], %fd1743;
	st.local.f64 	[%rd6+448], %fd1744;
	st.local.f64 	[%rd6+456], %fd1745;
	st.local.f64 	[%rd6+464], %fd1746;
	st.local.f64 	[%rd6+472], %fd1747;
	st.local.f64 	[%rd6+480], %fd1748;
	st.local.f64 	[%rd6+488], %fd1749;
	st.local.f64 	[%rd6+496], %fd1750;
	st.local.f64 	[%rd6+504], %fd1751;
	st.local.f64 	[%rd6+512], %fd1752;
	st.local.f64 	[%rd6+520], %fd1753;
	st.local.f64 	[%rd6+528], %fd1754;
	st.local.f64 	[%rd6+536], %fd1755;
	st.local.f64 	[%rd6+544], %fd1756;
	st.local.f64 	[%rd6+552], %fd1757;
	st.local.f64 	[%rd6+560], %fd1758;
	st.local.f64 	[%rd6+568], %fd1759;
	st.local.f64 	[%rd6+576], %fd1760;
	st.local.f64 	[%rd6+584], %fd1761;
	st.local.f64 	[%rd6+592], %fd1762;
	st.local.f64 	[%rd6+600], %fd1763;
	st.local.f64 	[%rd6+608], %fd1764;
	st.local.f64 	[%rd6+616], %fd1765;
	st.local.f64 	[%rd6+624], %fd1766;
	st.local.f64 	[%rd6+632], %fd1767;
	st.local.f64 	[%rd6+640], %fd1768;
	st.local.f64 	[%rd6+648], %fd1769;
	st.local.f64 	[%rd6+656], %fd1770;
	st.local.f64 	[%rd6+664], %fd1771;
	st.local.f64 	[%rd6+672], %fd1772;
	st.local.f64 	[%rd6+680], %fd1773;
	st.local.f64 	[%rd6+688], %fd1774;
	st.local.f64 	[%rd6+696], %fd1775;
	st.local.f64 	[%rd6+704], %fd1776;
	st.local.f64 	[%rd6+712], %fd1777;
	st.local.f64 	[%rd6+720], %fd1778;
	st.local.f64 	[%rd6+728], %fd1779;
	st.local.f64 	[%rd6+736], %fd1780;
	st.local.f64 	[%rd6+744], %fd1781;
	st.local.f64 	[%rd6+752], %fd1782;
	st.local.f64 	[%rd6+760], %fd1783;
	st.local.f64 	[%rd6+768], %fd1784;
	st.local.f64 	[%rd6+776], %fd1785;
	st.local.f64 	[%rd6+784], %fd1786;
	st.local.f64 	[%rd6+792], %fd1787;
	st.local.f64 	[%rd6+800], %fd1788;
	st.local.f64 	[%rd6+808], %fd1789;
	st.local.f64 	[%rd6+816], %fd1790;
	st.local.f64 	[%rd6+824], %fd1791;
	st.local.f64 	[%rd6+832], %fd1792;
	st.local.f64 	[%rd6+840], %fd1793;
	st.local.f64 	[%rd6+848], %fd1794;
	st.local.f64 	[%rd6+856], %fd1795;
	st.local.f64 	[%rd6+864], %fd1796;
	st.local.f64 	[%rd6+872], %fd1797;
	st.local.f64 	[%rd6+880], %fd1798;
	st.local.f64 	[%rd6+888], %fd1799;
	st.local.f64 	[%rd6+896], %fd1800;
	st.local.f64 	[%rd6+904], %fd1801;
	st.local.f64 	[%rd6+912], %fd1802;
	st.local.f64 	[%rd6+920], %fd1803;
	st.local.f64 	[%rd6+928], %fd1804;
	st.local.f64 	[%rd6+936], %fd1805;
	st.local.f64 	[%rd6+944], %fd1806;
	st.local.f64 	[%rd6+952], %fd1807;
	st.local.f64 	[%rd6+960], %fd1808;
	st.local.f64 	[%rd6+968], %fd1809;
	st.local.f64 	[%rd6+976], %fd1810;
	st.local.f64 	[%rd6+984], %fd1811;
	st.local.f64 	[%rd6+992], %fd1812;
	st.local.f64 	[%rd6+1000], %fd1813;
	st.local.f64 	[%rd6+1008], %fd1814;
	st.local.f64 	[%rd6+1016], %fd1815;
	st.local.f64 	[%rd6+1024], %fd1816;
	st.local.f64 	[%rd6+1032], %fd1817;
	st.local.f64 	[%rd6+1040], %fd1818;
	st.local.f64 	[%rd6+1048], %fd1819;
	st.local.f64 	[%rd6+1056], %fd1820;
	st.local.f64 	[%rd6+1064], %fd1821;
	st.local.f64 	[%rd6+1072], %fd1822;
	st.local.f64 	[%rd6+1080], %fd1823;
	st.local.f64 	[%rd6+1088], %fd1824;
	st.local.f64 	[%rd6+1096], %fd1825;
	st.local.f64 	[%rd6+1104], %fd1826;
	mov.f64 	%fd32959, %fd1704;
	mov.f64 	%fd32960, %fd1705;
	mov.f64 	%fd32961, %fd1663;
	mov.f64 	%fd32962, %fd1706;
	mov.f64 	%fd32963, %fd1706;
	mov.f64 	%fd32964, %fd1709;
	mov.f64 	%fd32965, %fd1710;
	mov.f64 	%fd32966, %fd1711;
	mov.f64 	%fd32967, %fd1712;
	mov.f64 	%fd32968, %fd1524;
	mov.f64 	%fd32969, %fd1529;
	mov.f64 	%fd32970, %fd1713;
	mov.f64 	%fd32971, %fd1714;
	mov.f64 	%fd32972, %fd1715;
	mov.f64 	%fd32973, %fd1716;
	mov.f64 	%fd32974, %fd1717;
	mov.f64 	%fd32975, %fd1718;
	mov.f64 	%fd32976, %fd1719;
	mov.f64 	%fd32977, %fd1521;
	mov.f64 	%fd32978, %fd1538;
	mov.f64 	%fd32979, %fd1560;
	mov.f64 	%fd32980, %fd1723;
	mov.f64 	%fd32981, %fd1724;
	mov.f64 	%fd32982, %fd1725;
	mov.f64 	%fd32983, %fd1826;
	mov.f64 	%fd32984, %fd1734;
	mov.f64 	%fd32985, %fd1825;
	mov.f64 	%fd32986, %fd1824;
	mov.f64 	%fd32987, %fd1823;
	mov.f64 	%fd32988, %fd1822;
	mov.f64 	%fd32989, %fd1821;
	mov.f64 	%fd32990, %fd1820;
	mov.f64 	%fd32991, %fd1739;
	mov.f64 	%fd32992, %fd1819;
	mov.f64 	%fd32993, %fd1818;
	mov.f64 	%fd32994, %fd1817;
	mov.f64 	%fd32995, %fd1816;
	mov.f64 	%fd32996, %fd1738;
	mov.f64 	%fd32997, %fd1727;
	mov.f64 	%fd32998, %fd1815;
	mov.f64 	%fd32999, %fd1777;
	mov.f64 	%fd33000, %fd1776;
	mov.f64 	%fd33001, %fd1766;
	mov.f64 	%fd33002, %fd1764;
	mov.f64 	%fd33003, %fd1761;
	mov.f64 	%fd33004, %fd1744;
	mov.f64 	%fd33005, %fd1743;
	mov.f64 	%fd33006, %fd1742;
	mov.f64 	%fd33007, %fd1740;
	mov.f64 	%fd33008, %fd1733;
	mov.f64 	%fd33009, %fd1732;
	mov.f64 	%fd33010, %fd1814;
	mov.f64 	%fd33011, %fd1762;
	mov.f64 	%fd33012, %fd1753;
	mov.f64 	%fd33013, %fd1741;
	mov.f64 	%fd33014, %fd1698;
	mov.f64 	%fd33015, %fd1813;
	mov.f64 	%fd33016, %fd1769;
	mov.f64 	%fd33017, %fd1812;
	mov.f64 	%fd33018, %fd1802;
	mov.f64 	%fd33019, %fd1792;
	mov.f64 	%fd33020, %fd1811;
	mov.f64 	%fd33021, %fd1810;
	mov.f64 	%fd33022, %fd1751;
	mov.f64 	%fd33023, %fd1726;
	mov.f64 	%fd33024, %fd1809;
	mov.f64 	%fd33025, %fd1786;
	mov.f64 	%fd33026, %fd1785;
	mov.f64 	%fd33027, %fd1763;
	mov.f64 	%fd33028, %fd1745;
	mov.f64 	%fd33029, %fd1731;
	mov.f64 	%fd33030, %fd1730;
	mov.f64 	%fd33031, %fd1729;
	mov.f64 	%fd33032, %fd1808;
	mov.f64 	%fd33033, %fd1807;
	mov.f64 	%fd33034, %fd1804;
	mov.f64 	%fd33035, %fd1800;
	mov.f64 	%fd33036, %fd1793;
	mov.f64 	%fd33037, %fd1806;
	mov.f64 	%fd33038, %fd1759;
	mov.f64 	%fd33039, %fd1736;
	mov.f64 	%fd33040, %fd1805;
	mov.f64 	%fd33041, %fd1791;
	mov.f64 	%fd33042, %fd1803;
	mov.f64 	%fd33043, %fd1801;
	mov.f64 	%fd33044, %fd1795;
	mov.f64 	%fd33045, %fd1799;
	mov.f64 	%fd33046, %fd1754;
	mov.f64 	%fd33047, %fd1798;
	mov.f64 	%fd33048, %fd1797;
	mov.f64 	%fd33049, %fd1794;
	mov.f64 	%fd33050, %fd1755;
	mov.f64 	%fd33051, %fd1752;
	mov.f64 	%fd33052, %fd1796;
	mov.f64 	%fd33053, %fd1728;
	mov.f64 	%fd33054, %fd1790;
	mov.f64 	%fd33055, %fd1771;
	mov.f64 	%fd33056, %fd1789;
	mov.f64 	%fd33057, %fd1788;
	mov.f64 	%fd33058, %fd1756;
	mov.f64 	%fd33059, %fd1787;
	mov.f64 	%fd33060, %fd1784;
	mov.f64 	%fd33061, %fd1779;
	mov.f64 	%fd33062, %fd1770;
	mov.f64 	%fd33063, %fd1765;
	mov.f64 	%fd33064, %fd1746;
	mov.f64 	%fd33065, %fd1783;
	mov.f64 	%fd33066, %fd1760;
	mov.f64 	%fd33067, %fd1782;
	mov.f64 	%fd33068, %fd1737;
	mov.f64 	%fd33069, %fd1781;
	mov.f64 	%fd33070, %fd1735;
	mov.f64 	%fd33071, %fd1780;
	mov.f64 	%fd33072, %fd1768;
	mov.f64 	%fd33073, %fd1778;
	mov.f64 	%fd33074, %fd1772;
	mov.f64 	%fd33075, %fd1775;
	mov.f64 	%fd33076, %fd1757;
	mov.f64 	%fd33077, %fd1750;
	mov.f64 	%fd33078, %fd1774;
	mov.f64 	%fd33079, %fd1767;
	mov.f64 	%fd33080, %fd1773;
	mov.f64 	%fd33081, %fd1749;
	mov.f64 	%fd33082, %fd1758;
	mov.f64 	%fd33083, %fd1747;
	mov.f64 	%fd33084, %fd1748;
	mov.f64 	%fd33085, %fd1695;
	mov.f64 	%fd33086, %fd1722;
	mov.f64 	%fd33087, %fd1721;
	mov.f64 	%fd33088, %fd1720;
	mov.f64 	%fd33089, %fd1699;
	mov.f64 	%fd33090, %fd1688;
	mov.f64 	%fd33091, %fd1701;
	mov.f64 	%fd33092, %fd1700;
	mov.f64 	%fd33093, %fd1707;
	mov.f64 	%fd33094, %fd1703;
	mov.f64 	%fd33095, %fd1697;
	mov.f64 	%fd33096, %fd1696;
	mov.f64 	%fd33097, %fd1702;
	@%p1025 bra 	$L__BB1_856;
	mul.f64 	%fd19243, %fd2105, 0d3FDBE53CB1D33509;
	mul.f64 	%fd19244, %fd19243, %fd32957;
	sub.f64 	%fd33085, %fd19244, %fd1673;
	st.local.f64 	[%rd6], %fd33085;
	mul.f64 	%fd19245, %fd19243, %fd32956;
	sub.f64 	%fd33096, %fd19245, %fd1675;
	st.local.f64 	[%rd6+8], %fd33096;
	mul.f64 	%fd19246, %fd19243, %fd32955;
	sub.f64 	%fd33095, %fd19246, %fd1674;
	st.local.f64 	[%rd6+16], %fd33095;
	mul.f64 	%fd19247, %fd19243, %fd32954;
	sub.f64 	%fd33014, %fd19247, %fd1676;
	st.local.f64 	[%rd6+24], %fd33014;
	mul.f64 	%fd19248, %fd19243, %fd32953;
	sub.f64 	%fd33089, %fd19248, %fd1688;
	st.local.f64 	[%rd6+32], %fd33089;
	mul.f64 	%fd19249, %fd19243, %fd32952;
	sub.f64 	%fd33092, %fd19249, %fd1693;
	st.local.f64 	[%rd6+40], %fd33092;
	mul.f64 	%fd19250, %fd19243, %fd32951;
	sub.f64 	%fd33091, %fd19250, %fd1694;
	st.local.f64 	[%rd6+48], %fd33091;
	fma.rn.f64 	%fd33097, %fd19243, %fd32950, %fd1702;
	st.local.f64 	[%rd6+56], %fd33097;
	fma.rn.f64 	%fd33094, %fd19243, %fd32949, %fd1703;
	st.local.f64 	[%rd6+64], %fd33094;
	fma.rn.f64 	%fd32959, %fd19243, %fd32948, %fd1704;
	st.local.f64 	[%rd6+72], %fd32959;
	fma.rn.f64 	%fd32960, %fd19243, %fd32947, %fd1705;
	st.local.f64 	[%rd6+80], %fd32960;
	fma.rn.f64 	%fd32961, %fd19243, %fd32946, %fd1663;
	st.local.f64 	[%rd6+88], %fd32961;
	fma.rn.f64 	%fd32962, %fd19243, %fd32945, %fd1706;
	st.local.f64 	[%rd6+96], %fd32962;
	fma.rn.f64 	%fd32963, %fd19243, %fd32945, %fd1706;
	st.local.f64 	[%rd6+104], %fd32963;
	fma.rn.f64 	%fd33093, %fd19243, %fd32943, %fd1707;
	st.local.f64 	[%rd6+112], %fd33093;
	fma.rn.f64 	%fd32964, %fd19243, %fd32942, %fd1709;
	st.local.f64 	[%rd6+120], %fd32964;
	fma.rn.f64 	%fd32965, %fd19243, %fd32941, %fd1710;
	st.local.f64 	[%rd6+128], %fd32965;
	fma.rn.f64 	%fd32966, %fd19243, %fd32940, %fd1711;
	st.local.f64 	[%rd6+136], %fd32966;
	fma.rn.f64 	%fd32967, %fd19243, %fd32939, %fd1712;
	st.local.f64 	[%rd6+144], %fd32967;
	fma.rn.f64 	%fd33090, %fd19243, %fd32953, %fd1688;
	st.local.f64 	[%rd6+152], %fd33090;
	fma.rn.f64 	%fd32968, %fd19243, %fd32937, %fd1524;
	st.local.f64 	[%rd6+160], %fd32968;
	fma.rn.f64 	%fd32969, %fd19243, %fd32936, %fd1529;
	st.local.f64 	[%rd6+168], %fd32969;
	fma.rn.f64 	%fd32970, %fd19243, %fd32935, %fd1713;
	st.local.f64 	[%rd6+176], %fd32970;
	fma.rn.f64 	%fd32971, %fd19243, %fd32934, %fd1714;
	st.local.f64 	[%rd6+184], %fd32971;
	fma.rn.f64 	%fd32972, %fd19243, %fd32933, %fd1715;
	st.local.f64 	[%rd6+192], %fd32972;
	fma.rn.f64 	%fd32973, %fd19243, %fd32932, %fd1716;
	st.local.f64 	[%rd6+200], %fd32973;
	fma.rn.f64 	%fd32974, %fd19243, %fd32931, %fd1717;
	st.local.f64 	[%rd6+208], %fd32974;
	fma.rn.f64 	%fd32975, %fd19243, %fd32930, %fd1718;
	st.local.f64 	[%rd6+216], %fd32975;
	fma.rn.f64 	%fd32976, %fd19243, %fd32929, %fd1719;
	st.local.f64 	[%rd6+224], %fd32976;
	fma.rn.f64 	%fd32977, %fd19243, %fd32928, %fd1521;
	st.local.f64 	[%rd6+232], %fd32977;
	fma.rn.f64 	%fd32978, %fd19243, %fd32927, %fd1538;
	st.local.f64 	[%rd6+240], %fd32978;
	fma.rn.f64 	%fd33088, %fd19243, %fd32926, %fd1720;
	st.local.f64 	[%rd6+248], %fd33088;
	fma.rn.f64 	%fd33087, %fd19243, %fd32925, %fd1721;
	st.local.f64 	[%rd6+256], %fd33087;
	fma.rn.f64 	%fd32979, %fd19243, %fd32924, %fd1560;
	st.local.f64 	[%rd6+264], %fd32979;
	fma.rn.f64 	%fd33086, %fd19243, %fd32923, %fd1722;
	st.local.f64 	[%rd6+272], %fd33086;
	fma.rn.f64 	%fd32980, %fd19243, %fd32922, %fd1723;
	st.local.f64 	[%rd6+280], %fd32980;
	fma.rn.f64 	%fd32981, %fd19243, %fd32921, %fd1724;
	st.local.f64 	[%rd6+288], %fd32981;
	fma.rn.f64 	%fd32982, %fd19243, %fd32920, %fd1725;
	st.local.f64 	[%rd6+296], %fd32982;
	fma.rn.f64 	%fd33023, %fd19243, %fd32919, %fd1726;
	st.local.f64 	[%rd6+304], %fd33023;
	fma.rn.f64 	%fd32997, %fd19243, %fd32918, %fd1727;
	st.local.f64 	[%rd6+312], %fd32997;
	mul.f64 	%fd19251, %fd19243, %fd32917;
	sub.f64 	%fd33053, %fd19251, %fd1603;
	st.local.f64 	[%rd6+320], %fd33053;
	fma.rn.f64 	%fd33031, %fd19243, %fd32916, %fd1729;
	st.local.f64 	[%rd6+328], %fd33031;
	fma.rn.f64 	%fd33030, %fd19243, %fd32915, %fd1730;
	st.local.f64 	[%rd6+336], %fd33030;
	fma.rn.f64 	%fd33029, %fd19243, %fd32914, %fd1731;
	st.local.f64 	[%rd6+344], %fd33029;
	fma.rn.f64 	%fd33009, %fd19243, %fd32913, %fd1732;
	st.local.f64 	[%rd6+352], %fd33009;
	fma.rn.f64 	%fd33008, %fd19243, %fd32912, %fd1733;
	st.local.f64 	[%rd6+360], %fd33008;
	fma.rn.f64 	%fd32984, %fd19243, %fd32911, %fd1734;
	st.local.f64 	[%rd6+368], %fd32984;
	mul.f64 	%fd19252, %fd19243, %fd32910;
	sub.f64 	%fd33070, %fd19252, %fd1543;
	st.local.f64 	[%rd6+376], %fd33070;
	mul.f64 	%fd19253, %fd19243, %fd32909;
	sub.f64 	%fd33039, %fd19253, %fd1566;
	st.local.f64 	[%rd6+384], %fd33039;
	mul.f64 	%fd19254, %fd19243, %fd32908;
	sub.f64 	%fd33068, %fd19254, %fd1583;
	st.local.f64 	[%rd6+392], %fd33068;
	fma.rn.f64 	%fd32996, %fd19243, %fd32907, %fd1738;
	st.local.f64 	[%rd6+400], %fd32996;
	fma.rn.f64 	%fd32991, %fd19243, %fd32906, %fd1739;
	st.local.f64 	[%rd6+408], %fd32991;
	fma.rn.f64 	%fd33007, %fd19243, %fd32905, %fd1740;
	st.local.f64 	[%rd6+416], %fd33007;
	fma.rn.f64 	%fd33013, %fd19243, %fd32904, %fd1741;
	st.local.f64 	[%rd6+424], %fd33013;
	fma.rn.f64 	%fd33006, %fd19243, %fd32903, %fd1742;
	st.local.f64 	[%rd6+432], %fd33006;
	fma.rn.f64 	%fd33005, %fd19243, %fd32902, %fd1743;
	st.local.f64 	[%rd6+440], %fd33005;
	fma.rn.f64 	%fd33004, %fd19243, %fd32901, %fd1744;
	st.local.f64 	[%rd6+448], %fd33004;
	fma.rn.f64 	%fd33028, %fd19243, %fd32900, %fd1745;
	st.local.f64 	[%rd6+456], %fd33028;
	fma.rn.f64 	%fd33064, %fd19243, %fd32899, %fd1746;
	st.local.f64 	[%rd6+464], %fd33064;
	fma.rn.f64 	%fd33083, %fd19243, %fd32898, %fd1747;
	st.local.f64 	[%rd6+472], %fd33083;
	fma.rn.f64 	%fd33084, %fd19243, %fd32897, %fd1748;
	st.local.f64 	[%rd6+480], %fd33084;
	fma.rn.f64 	%fd33081, %fd19243, %fd32896, %fd1749;
	st.local.f64 	[%rd6+488], %fd33081;
	fma.rn.f64 	%fd33077, %fd19243, %fd32895, %fd1750;
	st.local.f64 	[%rd6+496], %fd33077;
	fma.rn.f64 	%fd33022, %fd19243, %fd32894, %fd1751;
	st.local.f64 	[%rd6+504], %fd33022;
	fma.rn.f64 	%fd33051, %fd19243, %fd32893, %fd1752;
	st.local.f64 	[%rd6+512], %fd33051;
	fma.rn.f64 	%fd33012, %fd19243, %fd32892, %fd1753;
	st.local.f64 	[%rd6+520], %fd33012;
	fma.rn.f64 	%fd33046, %fd19243, %fd32891, %fd1754;
	st.local.f64 	[%rd6+528], %fd33046;
	fma.rn.f64 	%fd33050, %fd19243, %fd32890, %fd1755;
	st.local.f64 	[%rd6+536], %fd33050;
	fma.rn.f64 	%fd33058, %fd19243, %fd32889, %fd1756;
	st.local.f64 	[%rd6+544], %fd33058;
	fma.rn.f64 	%fd33076, %fd19243, %fd32888, %fd1757;
	st.local.f64 	[%rd6+552], %fd33076;
	fma.rn.f64 	%fd33082, %fd19243, %fd32887, %fd1758;
	st.local.f64 	[%rd6+560], %fd33082;
	fma.rn.f64 	%fd33038, %fd19243, %fd32886, %fd1759;
	st.local.f64 	[%rd6+568], %fd33038;
	fma.rn.f64 	%fd33066, %fd19243, %fd32885, %fd1760;
	st.local.f64 	[%rd6+576], %fd33066;
	fma.rn.f64 	%fd33003, %fd19243, %fd32884, %fd1761;
	st.local.f64 	[%rd6+584], %fd33003;
	fma.rn.f64 	%fd33011, %fd19243, %fd32883, %fd1762;
	st.local.f64 	[%rd6+592], %fd33011;
	fma.rn.f64 	%fd33027, %fd19243, %fd32882, %fd1763;
	st.local.f64 	[%rd6+600], %fd33027;
	fma.rn.f64 	%fd33002, %fd19243, %fd32881, %fd1764;
	st.local.f64 	[%rd6+608], %fd33002;
	fma.rn.f64 	%fd33063, %fd19243, %fd32880, %fd1765;
	st.local.f64 	[%rd6+616], %fd33063;
	fma.rn.f64 	%fd33001, %fd19243, %fd32879, %fd1766;
	st.local.f64 	[%rd6+624], %fd33001;
	fma.rn.f64 	%fd33079, %fd19243, %fd32878, %fd1767;
	st.local.f64 	[%rd6+632], %fd33079;
	fma.rn.f64 	%fd33072, %fd19243, %fd32877, %fd1768;
	st.local.f64 	[%rd6+640], %fd33072;
	fma.rn.f64 	%fd33016, %fd19243, %fd32876, %fd1769;
	st.local.f64 	[%rd6+648], %fd33016;
	fma.rn.f64 	%fd33062, %fd19243, %fd32875, %fd1770;
	st.local.f64 	[%rd6+656], %fd33062;
	fma.rn.f64 	%fd33055, %fd19243, %fd32874, %fd1771;
	st.local.f64 	[%rd6+664], %fd33055;
	fma.rn.f64 	%fd33074, %fd19243, %fd32873, %fd1772;
	st.local.f64 	[%rd6+672], %fd33074;
	fma.rn.f64 	%fd33080, %fd19243, %fd32872, %fd1773;
	st.local.f64 	[%rd6+680], %fd33080;
	fma.rn.f64 	%fd33078, %fd19243, %fd32871, %fd1774;
	st.local.f64 	[%rd6+688], %fd33078;
	fma.rn.f64 	%fd33075, %fd19243, %fd32870, %fd1775;
	st.local.f64 	[%rd6+696], %fd33075;
	fma.rn.f64 	%fd33000, %fd19243, %fd32869, %fd1776;
	st.local.f64 	[%rd6+704], %fd33000;
	fma.rn.f64 	%fd32999, %fd19243, %fd32868, %fd1777;
	st.local.f64 	[%rd6+712], %fd32999;
	fma.rn.f64 	%fd33073, %fd19243, %fd32867, %fd1778;
	st.local.f64 	[%rd6+720], %fd33073;
	fma.rn.f64 	%fd33061, %fd19243, %fd32866, %fd1779;
	st.local.f64 	[%rd6+728], %fd33061;
	fma.rn.f64 	%fd33071, %fd19243, %fd32865, %fd1780;
	st.local.f64 	[%rd6+736], %fd33071;
	fma.rn.f64 	%fd33069, %fd19243, %fd32864, %fd1781;
	st.local.f64 	[%rd6+744], %fd33069;
	fma.rn.f64 	%fd33067, %fd19243, %fd32863, %fd1782;
	st.local.f64 	[%rd6+752], %fd33067;
	fma.rn.f64 	%fd33065, %fd19243, %fd32862, %fd1783;
	st.local.f64 	[%rd6+760], %fd33065;
	fma.rn.f64 	%fd33060, %fd19243, %fd32861, %fd1784;
	st.local.f64 	[%rd6+768], %fd33060;
	fma.rn.f64 	%fd33026, %fd19243, %fd32860, %fd1785;
	st.local.f64 	[%rd6+776], %fd33026;
	fma.rn.f64 	%fd33025, %fd19243, %fd32859, %fd1786;
	st.local.f64 	[%rd6+784], %fd33025;
	fma.rn.f64 	%fd33059, %fd19243, %fd32858, %fd1787;
	st.local.f64 	[%rd6+792], %fd33059;
	fma.rn.f64 	%fd33057, %fd19243, %fd32857, %fd1788;
	st.local.f64 	[%rd6+800], %fd33057;
	fma.rn.f64 	%fd33056, %fd19243, %fd32856, %fd1789;
	st.local.f64 	[%rd6+808], %fd33056;
	fma.rn.f64 	%fd33054, %fd19243, %fd32855, %fd1790;
	st.local.f64 	[%rd6+816], %fd33054;
	fma.rn.f64 	%fd33041, %fd19243, %fd32854, %fd1791;
	st.local.f64 	[%rd6+824], %fd33041;
	fma.rn.f64 	%fd33019, %fd19243, %fd32853, %fd1792;
	st.local.f64 	[%rd6+832], %fd33019;
	fma.rn.f64 	%fd33036, %fd19243, %fd32852, %fd1793;
	st.local.f64 	[%rd6+840], %fd33036;
	fma.rn.f64 	%fd33049, %fd19243, %fd32851, %fd1794;
	st.local.f64 	[%rd6+848], %fd33049;
	fma.rn.f64 	%fd33044, %fd19243, %fd32850, %fd1795;
	st.local.f64 	[%rd6+856], %fd33044;
	fma.rn.f64 	%fd33052, %fd19243, %fd32849, %fd1796;
	st.local.f64 	[%rd6+864], %fd33052;
	fma.rn.f64 	%fd33048, %fd19243, %fd32848, %fd1797;
	st.local.f64 	[%rd6+872], %fd33048;
	fma.rn.f64 	%fd33047, %fd19243, %fd32847, %fd1798;
	st.local.f64 	[%rd6+880], %fd33047;
	fma.rn.f64 	%fd33045, %fd19243, %fd32846, %fd1799;
	st.local.f64 	[%rd6+888], %fd33045;
	fma.rn.f64 	%fd33035, %fd19243, %fd32845, %fd1800;
	st.local.f64 	[%rd6+896], %fd33035;
	fma.rn.f64 	%fd33043, %fd19243, %fd32844, %fd1801;
	st.local.f64 	[%rd6+904], %fd33043;
	fma.rn.f64 	%fd33018, %fd19243, %fd32843, %fd1802;
	st.local.f64 	[%rd6+912], %fd33018;
	fma.rn.f64 	%fd33042, %fd19243, %fd32842, %fd1803;
	st.local.f64 	[%rd6+920], %fd33042;
	fma.rn.f64 	%fd33034, %fd19243, %fd32841, %fd1804;
	st.local.f64 	[%rd6+928], %fd33034;
	fma.rn.f64 	%fd33040, %fd19243, %fd32840, %fd1805;
	st.local.f64 	[%rd6+936], %fd33040;
	fma.rn.f64 	%fd33037, %fd19243, %fd32839, %fd1806;
	st.local.f64 	[%rd6+944], %fd33037;
	fma.rn.f64 	%fd33033, %fd19243, %fd32838, %fd1807;
	st.local.f64 	[%rd6+952], %fd33033;
	fma.rn.f64 	%fd33032, %fd19243, %fd32837, %fd1808;
	st.local.f64 	[%rd6+960], %fd33032;
	fma.rn.f64 	%fd33024, %fd19243, %fd32836, %fd1809;
	st.local.f64 	[%rd6+968], %fd33024;
	fma.rn.f64 	%fd33021, %fd19243, %fd32835, %fd1810;
	st.local.f64 	[%rd6+976], %fd33021;
	fma.rn.f64 	%fd33020, %fd19243, %fd32834, %fd1811;
	st.local.f64 	[%rd6+984], %fd33020;
	fma.rn.f64 	%fd33017, %fd19243, %fd32833, %fd1812;
	st.local.f64 	[%rd6+992], %fd33017;
	fma.rn.f64 	%fd33015, %fd19243, %fd32832, %fd1813;
	st.local.f64 	[%rd6+1000], %fd33015;
	fma.rn.f64 	%fd33010, %fd19243, %fd32831, %fd1814;
	st.local.f64 	[%rd6+1008], %fd33010;
	fma.rn.f64 	%fd32998, %fd19243, %fd32830, %fd1815;
	st.local.f64 	[%rd6+1016], %fd32998;
	fma.rn.f64 	%fd32995, %fd19243, %fd32829, %fd1816;
	st.local.f64 	[%rd6+1024], %fd32995;
	fma.rn.f64 	%fd32994, %fd19243, %fd32828, %fd1817;
	st.local.f64 	[%rd6+1032], %fd32994;
	fma.rn.f64 	%fd32993, %fd19243, %fd32827, %fd1818;
	st.local.f64 	[%rd6+1040], %fd32993;
	fma.rn.f64 	%fd32992, %fd19243, %fd32826, %fd1819;
	st.local.f64 	[%rd6+1048], %fd32992;
	fma.rn.f64 	%fd32990, %fd19243, %fd32825, %fd1820;
	st.local.f64 	[%rd6+1056], %fd32990;
	fma.rn.f64 	%fd32989, %fd19243, %fd32824, %fd1821;
	st.local.f64 	[%rd6+1064], %fd32989;
	fma.rn.f64 	%fd32988, %fd19243, %fd32823, %fd1822;
	st.local.f64 	[%rd6+1072], %fd32988;
	fma.rn.f64 	%fd32987, %fd19243, %fd32822, %fd1823;
	st.local.f64 	[%rd6+1080], %fd32987;
	fma.rn.f64 	%fd32986, %fd19243, %fd32821, %fd1824;
	st.local.f64 	[%rd6+1088], %fd32986;
	fma.rn.f64 	%fd32985, %fd19243, %fd32820, %fd1825;
	st.local.f64 	[%rd6+1096], %fd32985;
	fma.rn.f64 	%fd32983, %fd19243, %fd32819, %fd1826;
	st.local.f64 	[%rd6+1104], %fd32983;
$L__BB1_856:
	ld.param.u32 	%r3214, [_Z15Rosenbrock_ros3PdddS_PiiiiiddddddddPKdS2_S2_S2_S2_S2_S2_S2_i_param_5];
	setp.ne.s32 	%p1026, %r3214, 0;
	ld.local.v2.f64 	{%fd19255, %fd19256}, [%rd5+48];
	mul.f64 	%fd19257, %fd19256, %fd33096;
	sub.f64 	%fd19258, %fd33097, %fd19257;
	ld.local.v2.f64 	{%fd19259, %fd19260}, [%rd5+64];
	mul.f64 	%fd19261, %fd19259, %fd33095;
	sub.f64 	%fd19262, %fd19258, %fd19261;
	st.local.f64 	[%rd6+56], %fd19262;
	ld.local.v2.f64 	{%fd19263, %fd19264}, [%rd5+176];
	mul.f64 	%fd19265, %fd19264, %fd33096;
	sub.f64 	%fd19266, %fd33094, %fd19265;
	ld.local.v2.f64 	{%fd19267, %fd19268}, [%rd5+192];
	mul.f64 	%fd19269, %fd19267, %fd33095;
	sub.f64 	%fd19270, %fd19266, %fd19269;
	st.local.f64 	[%rd6+64], %fd19270;
	ld.local.v2.f64 	{%fd19271, %fd19272}, [%rd5+400];
	mul.f64 	%fd19273, %fd19271, %fd33092;
	sub.f64 	%fd19274, %fd33093, %fd19273;
	mul.f64 	%fd19275, %fd19272, %fd33091;
	sub.f64 	%fd19276, %fd19274, %fd19275;
	st.local.f64 	[%rd6+112], %fd19276;
	ld.local.v2.f64 	{%fd19277, %fd19278}, [%rd5+528];
	mul.f64 	%fd19279, %fd19278, %fd33089;
	sub.f64 	%fd19280, %fd33090, %fd19279;
	st.local.f64 	[%rd6+152], %fd19280;
	ld.local.v2.f64 	{%fd19281, %fd19282}, [%rd5+1504];
	mul.f64 	%fd19283, %fd19281, %fd33096;
	sub.f64 	%fd19284, %fd33088, %fd19283;
	mul.f64 	%fd19285, %fd19282, %fd33095;
	sub.f64 	%fd19286, %fd19284, %fd19285;
	st.local.f64 	[%rd6+248], %fd19286;
	ld.local.v2.f64 	{%fd19287, %fd19288}, [%rd5+1536];
	mul.f64 	%fd19289, %fd19288, %fd33096;
	sub.f64 	%fd19290, %fd33087, %fd19289;
	st.local.f64 	[%rd6+256], %fd19290;
	ld.local.v2.f64 	{%fd19291, %fd19292}, [%rd5+1632];
	mul.f64 	%fd19293, %fd19292, %fd33085;
	sub.f64 	%fd19294, %fd33086, %fd19293;
	st.local.f64 	[%rd6+272], %fd19294;
	ld.local.v2.f64 	{%fd19295, %fd19296}, [%rd5+2464];
	mul.f64 	%fd19297, %fd19296, %fd33083;
	sub.f64 	%fd19298, %fd33084, %fd19297;
	st.local.f64 	[%rd6+480], %fd19298;
	ld.local.f64 	%fd19299, [%rd5+2808];
	mul.f64 	%fd19300, %fd19299, %fd33081;
	sub.f64 	%fd19301, %fd33082, %fd19300;
	st.local.f64 	[%rd6+560], %fd19301;
	ld.local.v2.f64 	{%fd19302, %fd19303}, [%rd5+3408];
	mul.f64 	%fd19304, %fd19302, %fd33079;
	sub.f64 	%fd19305, %fd33080, %fd19304;
	st.local.f64 	[%rd6+680], %fd19305;
	ld.local.v2.f64 	{%fd19306, %fd19307}, [%rd5+3472];
	mul.f64 	%fd19308, %fd19306, %fd33077;
	sub.f64 	%fd19309, %fd33078, %fd19308;
	mul.f64 	%fd19310, %fd19307, %fd33076;
	sub.f64 	%fd19311, %fd19309, %fd19310;
	st.local.f64 	[%rd6+688], %fd19311;
	ld.local.v2.f64 	{%fd19312, %fd19313}, [%rd5+3536];
	mul.f64 	%fd19314, %fd19312, %fd19301;
	sub.f64 	%fd19315, %fd33075, %fd19314;
	mul.f64 	%fd19316, %fd19313, %fd33074;
	sub.f64 	%fd19317, %fd19315, %fd19316;
	st.local.f64 	[%rd6+696], %fd19317;
	ld.local.v2.f64 	{%fd19318, %fd19319}, [%rd5+3744];
	mul.f64 	%fd19320, %fd19318, %fd33072;
	sub.f64 	%fd19321, %fd33073, %fd19320;
	st.local.f64 	[%rd6+720], %fd19321;
	ld.local.f64 	%fd19322, [%rd5+3896];
	mul.f64 	%fd19323, %fd19322, %fd33070;
	sub.f64 	%fd19324, %fd33071, %fd19323;
	ld.local.f64 	%fd19325, [%rd5+3904];
	mul.f64 	%fd19326, %fd19325, %fd33074;
	sub.f64 	%fd19327, %fd19324, %fd19326;
	st.local.f64 	[%rd6+736], %fd19327;
	ld.local.v2.f64 	{%fd19328, %fd19329}, [%rd5+3952];
	mul.f64 	%fd19330, %fd19329, %fd33068;
	sub.f64 	%fd19331, %fd33069, %fd19330;
	ld.local.f64 	%fd19332, [%rd5+3968];
	mul.f64 	%fd19333, %fd19332, %fd33076;
	sub.f64 	%fd19334, %fd19331, %fd19333;
	st.local.f64 	[%rd6+744], %fd19334;
	ld.local.v2.f64 	{%fd19335, %fd19336}, [%rd5+4016];
	mul.f64 	%fd19337, %fd19335, %fd33066;
	sub.f64 	%fd19338, %fd33067, %fd19337;
	mul.f64 	%fd19339, %fd19336, %fd19311;
	sub.f64 	%fd19340, %fd19338, %fd19339;
	ld.local.v2.f64 	{%fd19341, %fd19342}, [%rd5+4032];
	mul.f64 	%fd19343, %fd19341, %fd19334;
	sub.f64 	%fd19344, %fd19340, %fd19343;
	st.local.f64 	[%rd6+752], %fd19344;
	ld.local.v2.f64 	{%fd19345, %fd19346}, [%rd5+4080];
	mul.f64 	%fd19347, %fd19345, %fd33064;
	sub.f64 	%fd19348, %fd33065, %fd19347;
	mul.f64 	%fd19349, %fd19346, %fd33063;
	sub.f64 	%fd19350, %fd19348, %fd19349;
	ld.local.v2.f64 	{%fd19351, %fd19352}, [%rd5+4096];
	mul.f64 	%fd19353, %fd19351, %fd33062;
	sub.f64 	%fd19354, %fd19350, %fd19353;
	mul.f64 	%fd19355, %fd19352, %fd33061;
	sub.f64 	%fd19356, %fd19354, %fd19355;
	st.local.f64 	[%rd6+760], %fd19356;
	ld.local.v2.f64 	{%fd19357, %fd19358}, [%rd5+4272];
	mul.f64 	%fd19359, %fd19358, %fd33066;
	sub.f64 	%fd19360, %fd33060, %fd19359;
	ld.local.v2.f64 	{%fd19361, %fd19362}, [%rd5+4288];
	mul.f64 	%fd19363, %fd19361, %fd33062;
	sub.f64 	%fd19364, %fd19360, %fd19363;
	mul.f64 	%fd19365, %fd19362, %fd19344;
	sub.f64 	%fd19366, %fd19364, %fd19365;
	st.local.f64 	[%rd6+768], %fd19366;
	ld.local.f64 	%fd19367, [%rd5+4504];
	mul.f64 	%fd19368, %fd19367, %fd33058;
	sub.f64 	%fd19369, %fd33059, %fd19368;
	ld.local.f64 	%fd19370, [%rd5+4512];
	mul.f64 	%fd19371, %fd19370, %fd19305;
	sub.f64 	%fd19372, %fd19369, %fd19371;
	st.local.f64 	[%rd6+792], %fd19372;
	ld.local.v2.f64 	{%fd19373, %fd19374}, [%rd5+4576];
	mul.f64 	%fd19375, %fd19373, %fd19321;
	sub.f64 	%fd19376, %fd33057, %fd19375;
	st.local.f64 	[%rd6+800], %fd19376;
	ld.local.v2.f64 	{%fd19377, %fd19378}, [%rd5+4672];
	mul.f64 	%fd19379, %fd19378, %fd33055;
	sub.f64 	%fd19380, %fd33056, %fd19379;
	st.local.f64 	[%rd6+808], %fd19380;
	ld.local.v2.f64 	{%fd19381, %fd19382}, [%rd5+4784];
	mul.f64 	%fd19383, %fd19381, %fd33053;
	sub.f64 	%fd19384, %fd33054, %fd19383;
	mul.f64 	%fd19385, %fd19382, %fd33079;
	sub.f64 	%fd19386, %fd19384, %fd19385;
	st.local.f64 	[%rd6+816], %fd19386;
	ld.local.v2.f64 	{%fd19387, %fd19388}, [%rd5+5040];
	mul.f64 	%fd19389, %fd19387, %fd33051;
	sub.f64 	%fd19390, %fd33052, %fd19389;
	mul.f64 	%fd19391, %fd19388, %fd33050;
	sub.f64 	%fd19392, %fd19390, %fd19391;
	ld.local.v2.f64 	{%fd19393, %fd19394}, [%rd5+5056];
	mul.f64 	%fd19395, %fd19393, %fd33062;
	sub.f64 	%fd19396, %fd19392, %fd19395;
	mul.f64 	%fd19397, %fd19394, %fd33061;
	sub.f64 	%fd19398, %fd19396, %fd19397;
	ld.local.v2.f64 	{%fd19399, %fd19400}, [%rd5+5072];
	mul.f64 	%fd19401, %fd19399, %fd19344;
	sub.f64 	%fd19402, %fd19398, %fd19401;
	mul.f64 	%fd19403, %fd19400, %fd33049;
	sub.f64 	%fd19404, %fd19402, %fd19403;
	st.local.f64 	[%rd6+864], %fd19404;
	ld.local.f64 	%fd19405, [%rd5+5176];
	mul.f64 	%fd19406, %fd19405, %fd33049;
	sub.f64 	%fd19407, %fd33048, %fd19406;
	st.local.f64 	[%rd6+872], %fd19407;
	ld.local.f64 	%fd19408, [%rd5+5240];
	mul.f64 	%fd19409, %fd19408, %fd33046;
	sub.f64 	%fd19410, %fd33047, %fd19409;
	ld.local.v2.f64 	{%fd19411, %fd19412}, [%rd5+5248];
	mul.f64 	%fd19413, %fd19411, %fd33061;
	sub.f64 	%fd19414, %fd19410, %fd19413;
	mul.f64 	%fd19415, %fd19412, %fd33049;
	sub.f64 	%fd19416, %fd19414, %fd19415;
	ld.local.f64 	%fd19417, [%rd5+5264];
	mul.f64 	%fd19418, %fd19417, %fd19407;
	sub.f64 	%fd19419, %fd19416, %fd19418;
	st.local.f64 	[%rd6+880], %fd19419;
	ld.local.v2.f64 	{%fd19420, %fd19421}, [%rd5+5328];
	mul.f64 	%fd19422, %fd19420, %fd19372;
	sub.f64 	%fd19423, %fd33045, %fd19422;
	mul.f64 	%fd19424, %fd19421, %fd19386;
	sub.f64 	%fd19425, %fd19423, %fd19424;
	ld.local.f64 	%fd19426, [%rd5+5344];
	mul.f64 	%fd19427, %fd19426, %fd33044;
	sub.f64 	%fd19428, %fd19425, %fd19427;
	st.local.f64 	[%rd6+888], %fd19428;
	ld.local.v2.f64 	{%fd19429, %fd19430}, [%rd5+5472];
	mul.f64 	%fd19431, %fd19430, %fd33051;
	sub.f64 	%fd19432, %fd33043, %fd19431;
	ld.local.v2.f64 	{%fd19433, %fd19434}, [%rd5+5488];
	mul.f64 	%fd19435, %fd19433, %fd33062;
	sub.f64 	%fd19436, %fd19432, %fd19435;
	mul.f64 	%fd19437, %fd19434, %fd33049;
	sub.f64 	%fd19438, %fd19436, %fd19437;
	ld.local.v2.f64 	{%fd19439, %fd19440}, [%rd5+5504];
	mul.f64 	%fd19441, %fd19439, %fd19419;
	sub.f64 	%fd19442, %fd19438, %fd19441;
	st.local.f64 	[%rd6+904], %fd19442;
	ld.local.f64 	%fd19443, [%rd5+5624];
	mul.f64 	%fd19444, %fd19443, %fd33050;
	sub.f64 	%fd19445, %fd33042, %fd19444;
	ld.local.v2.f64 	{%fd19446, %fd19447}, [%rd5+5632];
	mul.f64 	%fd19448, %fd19446, %fd33041;
	sub.f64 	%fd19449, %fd19445, %fd19448;
	mul.f64 	%fd19450, %fd19447, %fd33044;
	sub.f64 	%fd19451, %fd19449, %fd19450;
	st.local.f64 	[%rd6+920], %fd19451;
	ld.local.v2.f64 	{%fd19452, %fd19453}, [%rd5+5776];
	mul.f64 	%fd19454, %fd19452, %fd33039;
	sub.f64 	%fd19455, %fd33040, %fd19454;
	mul.f64 	%fd19456, %fd19453, %fd33068;
	sub.f64 	%fd19457, %fd19455, %fd19456;
	ld.local.v2.f64 	{%fd19458, %fd19459}, [%rd5+5792];
	mul.f64 	%fd19460, %fd19458, %fd33038;
	sub.f64 	%fd19461, %fd19457, %fd19460;
	mul.f64 	%fd19462, %fd19459, %fd33079;
	sub.f64 	%fd19463, %fd19461, %fd19462;
	ld.local.v2.f64 	{%fd19464, %fd19465}, [%rd5+5808];
	mul.f64 	%fd19466, %fd19464, %fd19305;
	sub.f64 	%fd19467, %fd19463, %fd19466;
	mul.f64 	%fd19468, %fd19465, %fd19386;
	sub.f64 	%fd19469, %fd19467, %fd19468;
	ld.local.v2.f64 	{%fd19470, %fd19471}, [%rd5+5824];
	mul.f64 	%fd19472, %fd19470, %fd33044;
	sub.f64 	%fd19473, %fd19469, %fd19472;
	mul.f64 	%fd19474, %fd19471, %fd19428;
	sub.f64 	%fd19475, %fd19473, %fd19474;
	ld.local.f64 	%fd19476, [%rd5+5840];
	mul.f64 	%fd19477, %fd19476, %fd19451;
	sub.f64 	%fd19478, %fd19475, %fd19477;
	st.local.f64 	[%rd6+936], %fd19478;
	ld.local.f64 	%fd19479, [%rd5+5928];
	mul.f64 	%fd19480, %fd19479, %fd19376;
	sub.f64 	%fd19481, %fd33037, %fd19480;
	ld.local.v2.f64 	{%fd19482, %fd19483}, [%rd5+5936];
	mul.f64 	%fd19484, %fd19482, %fd33036;
	sub.f64 	%fd19485, %fd19481, %fd19484;
	mul.f64 	%fd19486, %fd19483, %fd33035;
	sub.f64 	%fd19487, %fd19485, %fd19486;
	ld.local.f64 	%fd19488, [%rd5+5952];
	mul.f64 	%fd19489, %fd19488, %fd33034;
	sub.f64 	%fd19490, %fd19487, %fd19489;
	st.local.f64 	[%rd6+944], %fd19490;
	ld.local.v2.f64 	{%fd19491, %fd19492}, [%rd5+6064];
	mul.f64 	%fd19493, %fd19491, %fd33058;
	sub.f64 	%fd19494, %fd33033, %fd19493;
	mul.f64 	%fd19495, %fd19492, %fd33038;
	sub.f64 	%fd19496, %fd19494, %fd19495;
	ld.local.v2.f64 	{%fd19497, %fd19498}, [%rd5+6080];
	mul.f64 	%fd19499, %fd19497, %fd33079;
	sub.f64 	%fd19500, %fd19496, %fd19499;
	mul.f64 	%fd19501, %fd19498, %fd19372;
	sub.f64 	%fd19502, %fd19500, %fd19501;
	ld.local.v2.f64 	{%fd19503, %fd19504}, [%rd5+6096];
	mul.f64 	%fd19505, %fd19503, %fd19386;
	sub.f64 	%fd19506, %fd19502, %fd19505;
	mul.f64 	%fd19507, %fd19504, %fd33044;
	sub.f64 	%fd19508, %fd19506, %fd19507;
	ld.local.v2.f64 	{%fd19509, %fd19510}, [%rd5+6112];
	mul.f64 	%fd19511, %fd19509, %fd19428;
	sub.f64 	%fd19512, %fd19508, %fd19511;
	mul.f64 	%fd19513, %fd19510, %fd19451;
	sub.f64 	%fd19514, %fd19512, %fd19513;
	ld.local.f64 	%fd19515, [%rd5+6128];
	mul.f64 	%fd19516, %fd19515, %fd19478;
	sub.f64 	%fd19517, %fd19514, %fd19516;
	st.local.f64 	[%rd6+952], %fd19517;
	ld.local.f64 	%fd19518, [%rd5+6216];
	mul.f64 	%fd19519, %fd19518, %fd33031;
	sub.f64 	%fd19520, %fd33032, %fd19519;
	ld.local.v2.f64 	{%fd19521, %fd19522}, [%rd5+6224];
	mul.f64 	%fd19523, %fd19521, %fd33030;
	sub.f64 	%fd19524, %fd19520, %fd19523;
	mul.f64 	%fd19525, %fd19522, %fd33029;
	sub.f64 	%fd19526, %fd19524, %fd19525;
	ld.local.v2.f64 	{%fd19527, %fd19528}, [%rd5+6240];
	mul.f64 	%fd19529, %fd19527, %fd33028;
	sub.f64 	%fd19530, %fd19526, %fd19529;
	mul.f64 	%fd19531, %fd19528, %fd19298;
	sub.f64 	%fd19532, %fd19530, %fd19531;
	ld.local.v2.f64 	{%fd19533, %fd19534}, [%rd5+6256];
	mul.f64 	%fd19535, %fd19533, %fd33027;
	sub.f64 	%fd19536, %fd19532, %fd19535;
	mul.f64 	%fd19537, %fd19534, %fd19327;
	sub.f64 	%fd19538, %fd19536, %fd19537;
	ld.local.v2.f64 	{%fd19539, %fd19540}, [%rd5+6272];
	mul.f64 	%fd19541, %fd19539, %fd33026;
	sub.f64 	%fd19542, %fd19538, %fd19541;
	mul.f64 	%fd19543, %fd19540, %fd33025;
	sub.f64 	%fd19544, %fd19542, %fd19543;
	ld.local.f64 	%fd19545, [%rd5+6288];
	mul.f64 	%fd19546, %fd19545, %fd33044;
	sub.f64 	%fd19547, %fd19544, %fd19546;
	st.local.f64 	[%rd6+960], %fd19547;
	ld.local.v2.f64 	{%fd19548, %fd19549}, [%rd5+6384];
	mul.f64 	%fd19550, %fd19548, %fd33023;
	sub.f64 	%fd19551, %fd33024, %fd19550;
	mul.f64 	%fd19552, %fd19549, %fd33022;
	sub.f64 	%fd19553, %fd19551, %fd19552;
	ld.local.v2.f64 	{%fd19554, %fd19555}, [%rd5+6400];
	mul.f64 	%fd19556, %fd19554, %fd33058;
	sub.f64 	%fd19557, %fd19553, %fd19556;
	mul.f64 	%fd19558, %fd19555, %fd33066;
	sub.f64 	%fd19559, %fd19557, %fd19558;
	ld.local.v2.f64 	{%fd19560, %fd19561}, [%rd5+6416];
	mul.f64 	%fd19562, %fd19560, %fd33063;
	sub.f64 	%fd19563, %fd19559, %fd19562;
	mul.f64 	%fd19564, %fd19561, %fd33062;
	sub.f64 	%fd19565, %fd19563, %fd19564;
	ld.local.v2.f64 	{%fd19566, %fd19567}, [%rd5+6432];
	mul.f64 	%fd19568, %fd19566, %fd19305;
	sub.f64 	%fd19569, %fd19565, %fd19568;
	mul.f64 	%fd19570, %fd19567, %fd19311;
	sub.f64 	%fd19571, %fd19569, %fd19570;
	ld.local.v2.f64 	{%fd19572, %fd19573}, [%rd5+6448];
	mul.f64 	%fd19574, %fd19572, %fd19334;
	sub.f64 	%fd19575, %fd19571, %fd19574;
	mul.f64 	%fd19576, %fd19573, %fd19344;
	sub.f64 	%fd19577, %fd19575, %fd19576;
	ld.local.v2.f64 	{%fd19578, %fd19579}, [%rd5+6464];
	mul.f64 	%fd19580, %fd19578, %fd19366;
	sub.f64 	%fd19581, %fd19577, %fd19580;
	mul.f64 	%fd19582, %fd19579, %fd19372;
	sub.f64 	%fd19583, %fd19581, %fd19582;
	ld.local.v2.f64 	{%fd19584, %fd19585}, [%rd5+6480];
	mul.f64 	%fd19586, %fd19584, %fd19386;
	sub.f64 	%fd19587, %fd19583, %fd19586;
	mul.f64 	%fd19588, %fd19585, %fd33049;
	sub.f64 	%fd19589, %fd19587, %fd19588;
	ld.local.v2.f64 	{%fd19590, %fd19591}, [%rd5+6496];
	mul.f64 	%fd19592, %fd19590, %fd33044;
	sub.f64 	%fd19593, %fd19589, %fd19592;
	mul.f64 	%fd19594, %fd19591, %fd19404;
	sub.f64 	%fd19595, %fd19593, %fd19594;
	ld.local.v2.f64 	{%fd19596, %fd19597}, [%rd5+6512];
	mul.f64 	%fd19598, %fd19596, %fd19407;
	sub.f64 	%fd19599, %fd19595, %fd19598;
	mul.f64 	%fd19600, %fd19597, %fd19419;
	sub.f64 	%fd19601, %fd19599, %fd19600;
	ld.local.v2.f64 	{%fd19602, %fd19603}, [%rd5+6528];
	mul.f64 	%fd19604, %fd19602, %fd19428;
	sub.f64 	%fd19605, %fd19601, %fd19604;
	mul.f64 	%fd19606, %fd19603, %fd19442;
	sub.f64 	%fd19607, %fd19605, %fd19606;
	ld.local.v2.f64 	{%fd19608, %fd19609}, [%rd5+6544];
	mul.f64 	%fd19610, %fd19608, %fd19451;
	sub.f64 	%fd19611, %fd19607, %fd19610;
	mul.f64 	%fd19612, %fd19609, %fd19478;
	sub.f64 	%fd19613, %fd19611, %fd19612;
	ld.local.f64 	%fd19614, [%rd5+6560];
	mul.f64 	%fd19615, %fd19614, %fd19517;
	sub.f64 	%fd19616, %fd19613, %fd19615;
	st.local.f64 	[%rd6+968], %fd19616;
	ld.local.f64 	%fd19617, [%rd5+6648];
	mul.f64 	%fd19618, %fd19617, %fd33027;
	sub.f64 	%fd19619, %fd33021, %fd19618;
	ld.local.v2.f64 	{%fd19620, %fd19621}, [%rd5+6656];
	mul.f64 	%fd19622, %fd19620, %fd19356;
	sub.f64 	%fd19623, %fd19619, %fd19622;
	mul.f64 	%fd19624, %fd19621, %fd19366;
	sub.f64 	%fd19625, %fd19623, %fd19624;
	ld.local.v2.f64 	{%fd19626, %fd19627}, [%rd5+6672];
	mul.f64 	%fd19628, %fd19626, %fd33026;
	sub.f64 	%fd19629, %fd19625, %fd19628;
	mul.f64 	%fd19630, %fd19627, %fd33025;
	sub.f64 	%fd19631, %fd19629, %fd19630;
	ld.local.v2.f64 	{%fd19632, %fd19633}, [%rd5+6688];
	mul.f64 	%fd19634, %fd19632, %fd33041;
	sub.f64 	%fd19635, %fd19631, %fd19634;
	mul.f64 	%fd19636, %fd19633, %fd33049;
	sub.f64 	%fd19637, %fd19635, %fd19636;
	ld.local.v2.f64 	{%fd19638, %fd19639}, [%rd5+6704];
	mul.f64 	%fd19640, %fd19638, %fd33044;
	sub.f64 	%fd19641, %fd19637, %fd19640;
	mul.f64 	%fd19642, %fd19639, %fd19404;
	sub.f64 	%fd19643, %fd19641, %fd19642;
	ld.local.v2.f64 	{%fd19644, %fd19645}, [%rd5+6720];
	mul.f64 	%fd19646, %fd19644, %fd19407;
	sub.f64 	%fd19647, %fd19643, %fd19646;
	mul.f64 	%fd19648, %fd19645, %fd19419;
	sub.f64 	%fd19649, %fd19647, %fd19648;
	ld.local.v2.f64 	{%fd19650, %fd19651}, [%rd5+6736];
	mul.f64 	%fd19652, %fd19650, %fd19442;
	sub.f64 	%fd19653, %fd19649, %fd19652;
	mul.f64 	%fd19654, %fd19651, %fd19451;
	sub.f64 	%fd19655, %fd19653, %fd19654;
	ld.local.v2.f64 	{%fd19656, %fd19657}, [%rd5+6752];
	mul.f64 	%fd19658, %fd19656, %fd19517;
	sub.f64 	%fd19659, %fd19655, %fd19658;
	mul.f64 	%fd19660, %fd19657, %fd19547;
	sub.f64 	%fd19661, %fd19659, %fd19660;
	ld.local.f64 	%fd19662, [%rd5+6768];
	mul.f64 	%fd19663, %fd19662, %fd19616;
	sub.f64 	%fd19664, %fd19661, %fd19663;
	st.local.f64 	[%rd6+976], %fd19664;
	ld.local.f64 	%fd19665, [%rd5+6888];
	mul.f64 	%fd19666, %fd19665, %fd33041;
	sub.f64 	%fd19667, %fd33020, %fd19666;
	ld.local.v2.f64 	{%fd19668, %fd19669}, [%rd5+6896];
	mul.f64 	%fd19670, %fd19668, %fd33019;
	sub.f64 	%fd19671, %fd19667, %fd19670;
	mul.f64 	%fd19672, %fd19669, %fd33035;
	sub.f64 	%fd19673, %fd19671, %fd19672;
	ld.local.v2.f64 	{%fd19674, %fd19675}, [%rd5+6912];
	mul.f64 	%fd19676, %fd19674, %fd33018;
	sub.f64 	%fd19677, %fd19673, %fd19676;
	mul.f64 	%fd19678, %fd19675, %fd33034;
	sub.f64 	%fd19679, %fd19677, %fd19678;
	ld.local.v2.f64 	{%fd19680, %fd19681}, [%rd5+6928];
	mul.f64 	%fd19682, %fd19680, %fd19490;
	sub.f64 	%fd19683, %fd19679, %fd19682;
	mul.f64 	%fd19684, %fd19681, %fd19517;
	sub.f64 	%fd19685, %fd19683, %fd19684;
	ld.local.f64 	%fd19686, [%rd5+6944];
	mul.f64 	%fd19687, %fd19686, %fd19616;
	sub.f64 	%fd19688, %fd19685, %fd19687;
	st.local.f64 	[%rd6+984], %fd19688;
	ld.local.f64 	%fd19689, [%rd5+7080];
	mul.f64 	%fd19690, %fd19689, %fd33016;
	sub.f64 	%fd19691, %fd33017, %fd19690;
	ld.local.v2.f64 	{%fd19692, %fd19693}, [%rd5+7088];
	mul.f64 	%fd19694, %fd19692, %fd33074;
	sub.f64 	%fd19695, %fd19691, %fd19694;
	mul.f64 	%fd19696, %fd19693, %fd19327;
	sub.f64 	%fd19697, %fd19695, %fd19696;
	ld.local.v2.f64 	{%fd19698, %fd19699}, [%rd5+7104];
	mul.f64 	%fd19700, %fd19698, %fd33041;
	sub.f64 	%fd19701, %fd19697, %fd19700;
	mul.f64 	%fd19702, %fd19699, %fd33049;
	sub.f64 	%fd19703, %fd19701, %fd19702;
	ld.local.v2.f64 	{%fd19704, %fd19705}, [%rd5+7120];
	mul.f64 	%fd19706, %fd19704, %fd33044;
	sub.f64 	%fd19707, %fd19703, %fd19706;
	mul.f64 	%fd19708, %fd19705, %fd19419;
	sub.f64 	%fd19709, %fd19707, %fd19708;
	ld.local.v2.f64 	{%fd19710, %fd19711}, [%rd5+7136];
	mul.f64 	%fd19712, %fd19710, %fd33018;
	sub.f64 	%fd19713, %fd19709, %fd19712;
	mul.f64 	%fd19714, %fd19711, %fd19547;
	sub.f64 	%fd19715, %fd19713, %fd19714;
	ld.local.v2.f64 	{%fd19716, %fd19717}, [%rd5+7152];
	mul.f64 	%fd19718, %fd19716, %fd19616;
	sub.f64 	%fd19719, %fd19715, %fd19718;
	mul.f64 	%fd19720, %fd19717, %fd19664;
	sub.f64 	%fd19721, %fd19719, %fd19720;
	st.local.f64 	[%rd6+992], %fd19721;
	ld.local.v2.f64 	{%fd19722, %fd19723}, [%rd5+7280];
	mul.f64 	%fd19724, %fd19722, %fd33014;
	sub.f64 	%fd19725, %fd33015, %fd19724;
	mul.f64 	%fd19726, %fd19723, %fd33013;
	sub.f64 	%fd19727, %fd19725, %fd19726;
	ld.local.v2.f64 	{%fd19728, %fd19729}, [%rd5+7296];
	mul.f64 	%fd19730, %fd19728, %fd33022;
	sub.f64 	%fd19731, %fd19727, %fd19730;
	mul.f64 	%fd19732, %fd19729, %fd33012;
	sub.f64 	%fd19733, %fd19731, %fd19732;
	ld.local.v2.f64 	{%fd19734, %fd19735}, [%rd5+7312];
	mul.f64 	%fd19736, %fd19734, %fd33011;
	sub.f64 	%fd19737, %fd19733, %fd19736;
	mul.f64 	%fd19738, %fd19735, %fd33027;
	sub.f64 	%fd19739, %fd19737, %fd19738;
	ld.local.v2.f64 	{%fd19740, %fd19741}, [%rd5+7328];
	mul.f64 	%fd19742, %fd19740, %fd33016;
	sub.f64 	%fd19743, %fd19739, %fd19742;
	mul.f64 	%fd19744, %fd19741, %fd19311;
	sub.f64 	%fd19745, %fd19743, %fd19744;
	ld.local.v2.f64 	{%fd19746, %fd19747}, [%rd5+7344];
	mul.f64 	%fd19748, %fd19746, %fd19334;
	sub.f64 	%fd19749, %fd19745, %fd19748;
	mul.f64 	%fd19750, %fd19747, %fd19344;
	sub.f64 	%fd19751, %fd19749, %fd19750;
	ld.local.v2.f64 	{%fd19752, %fd19753}, [%rd5+7360];
	mul.f64 	%fd19754, %fd19752, %fd33025;
	sub.f64 	%fd19755, %fd19751, %fd19754;
	mul.f64 	%fd19756, %fd19753, %fd19386;
	sub.f64 	%fd19757, %fd19755, %fd19756;
	ld.local.v2.f64 	{%fd19758, %fd19759}, [%rd5+7376];
	mul.f64 	%fd19760, %fd19758, %fd33019;
	sub.f64 	%fd19761, %fd19757, %fd19760;
	mul.f64 	%fd19762, %fd19759, %fd33049;
	sub.f64 	%fd19763, %fd19761, %fd19762;
	ld.local.v2.f64 	{%fd19764, %fd19765}, [%rd5+7392];
	mul.f64 	%fd19766, %fd19764, %fd33044;
	sub.f64 	%fd19767, %fd19763, %fd19766;
	mul.f64 	%fd19768, %fd19765, %fd19407;
	sub.f64 	%fd19769, %fd19767, %fd19768;
	ld.local.v2.f64 	{%fd19770, %fd19771}, [%rd5+7408];
	mul.f64 	%fd19772, %fd19770, %fd19442;
	sub.f64 	%fd19773, %fd19769, %fd19772;
	mul.f64 	%fd19774, %fd19771, %fd33018;
	sub.f64 	%fd19775, %fd19773, %fd19774;
	ld.local.v2.f64 	{%fd19776, %fd19777}, [%rd5+7424];
	mul.f64 	%fd19778, %fd19776, %fd19478;
	sub.f64 	%fd19779, %fd19775, %fd19778;
	mul.f64 	%fd19780, %fd19777, %fd19517;
	sub.f64 	%fd19781, %fd19779, %fd19780;
	ld.local.v2.f64 	{%fd19782, %fd19783}, [%rd5+7440];
	mul.f64 	%fd19784, %fd19782, %fd19547;
	sub.f64 	%fd19785, %fd19781, %fd19784;
	mul.f64 	%fd19786, %fd19783, %fd19616;
	sub.f64 	%fd19787, %fd19785, %fd19786;
	ld.local.v2.f64 	{%fd19788, %fd19789}, [%rd5+7456];
	mul.f64 	%fd19790, %fd19788, %fd19664;
	sub.f64 	%fd19791, %fd19787, %fd19790;
	mul.f64 	%fd19792, %fd19789, %fd19721;
	sub.f64 	%fd19793, %fd19791, %fd19792;
	st.local.f64 	[%rd6+1000], %fd19793;
	ld.local.v2.f64 	{%fd19794, %fd19795}, [%rd5+7584];
	mul.f64 	%fd19796, %fd19794, %fd33053;
	sub.f64 	%fd19797, %fd33010, %fd19796;
	mul.f64 	%fd19798, %fd19795, %fd33009;
	sub.f64 	%fd19799, %fd19797, %fd19798;
	ld.local.v2.f64 	{%fd19800, %fd19801}, [%rd5+7600];
	mul.f64 	%fd19802, %fd19800, %fd33008;
	sub.f64 	%fd19803, %fd19799, %fd19802;
	mul.f64 	%fd19804, %fd19801, %fd33070;
	sub.f64 	%fd19805, %fd19803, %fd19804;
	ld.local.v2.f64 	{%fd19806, %fd19807}, [%rd5+7616];
	mul.f64 	%fd19808, %fd19806, %fd33039;
	sub.f64 	%fd19809, %fd19805, %fd19808;
	mul.f64 	%fd19810, %fd19807, %fd33068;
	sub.f64 	%fd19811, %fd19809, %fd19810;
	ld.local.v2.f64 	{%fd19812, %fd19813}, [%rd5+7632];
	mul.f64 	%fd19814, %fd19812, %fd33007;
	sub.f64 	%fd19815, %fd19811, %fd19814;
	mul.f64 	%fd19816, %fd19813, %fd33013;
	sub.f64 	%fd19817, %fd19815, %fd19816;
	ld.local.v2.f64 	{%fd19818, %fd19819}, [%rd5+7648];
	mul.f64 	%fd19820, %fd19818, %fd33006;
	sub.f64 	%fd19821, %fd19817, %fd19820;
	mul.f64 	%fd19822, %fd19819, %fd33005;
	sub.f64 	%fd19823, %fd19821, %fd19822;
	ld.local.v2.f64 	{%fd19824, %fd19825}, [%rd5+7664];
	mul.f64 	%fd19826, %fd19824, %fd33004;
	sub.f64 	%fd19827, %fd19823, %fd19826;
	mul.f64 	%fd19828, %fd19825, %fd33028;
	sub.f64 	%fd19829, %fd19827, %fd19828;
	ld.local.v2.f64 	{%fd19830, %fd19831}, [%rd5+7680];
	mul.f64 	%fd19832, %fd19830, %fd33064;
	sub.f64 	%fd19833, %fd19829, %fd19832;
	mul.f64 	%fd19834, %fd19831, %fd33081;
	sub.f64 	%fd19835, %fd19833, %fd19834;
	ld.local.v2.f64 	{%fd19836, %fd19837}, [%rd5+7696];
	mul.f64 	%fd19838, %fd19836, %fd33077;
	sub.f64 	%fd19839, %fd19835, %fd19838;
	mul.f64 	%fd19840, %fd19837, %fd33022;
	sub.f64 	%fd19841, %fd19839, %fd19840;
	ld.local.v2.f64 	{%fd19842, %fd19843}, [%rd5+7712];
	mul.f64 	%fd19844, %fd19842, %fd33051;
	sub.f64 	%fd19845, %fd19841, %fd19844;
	mul.f64 	%fd19846, %fd19843, %fd33012;
	sub.f64 	%fd19847, %fd19845, %fd19846;
	ld.local.v2.f64 	{%fd19848, %fd19849}, [%rd5+7728];
	mul.f64 	%fd19850, %fd19848, %fd33046;
	sub.f64 	%fd19851, %fd19847, %fd19850;
	mul.f64 	%fd19852, %fd19849, %fd33050;
	sub.f64 	%fd19853, %fd19851, %fd19852;
	ld.local.v2.f64 	{%fd19854, %fd19855}, [%rd5+7744];
	mul.f64 	%fd19856, %fd19854, %fd33058;
	sub.f64 	%fd19857, %fd19853, %fd19856;
	mul.f64 	%fd19858, %fd19855, %fd33076;
	sub.f64 	%fd19859, %fd19857, %fd19858;
	ld.local.v2.f64 	{%fd19860, %fd19861}, [%rd5+7760];
	mul.f64 	%fd19862, %fd19860, %fd19301;
	sub.f64 	%fd19863, %fd19859, %fd19862;
	mul.f64 	%fd19864, %fd19861, %fd33038;
	sub.f64 	%fd19865, %fd19863, %fd19864;
	ld.local.v2.f64 	{%fd19866, %fd19867}, [%rd5+7776];
	mul.f64 	%fd19868, %fd19866, %fd33066;
	sub.f64 	%fd19869, %fd19865, %fd19868;
	mul.f64 	%fd19870, %fd19867, %fd33003;
	sub.f64 	%fd19871, %fd19869, %fd19870;
	ld.local.v2.f64 	{%fd19872, %fd19873}, [%rd5+7792];
	mul.f64 	%fd19874, %fd19872, %fd33011;
	sub.f64 	%fd19875, %fd19871, %fd19874;
	mul.f64 	%fd19876, %fd19873, %fd33027;
	sub.f64 	%fd19877, %fd19875, %fd19876;
	ld.local.v2.f64 	{%fd19878, %fd19879}, [%rd5+7808];
	mul.f64 	%fd19880, %fd19878, %fd33002;
	sub.f64 	%fd19881, %fd19877, %fd19880;
	mul.f64 	%fd19882, %fd19879, %fd33063;
	sub.f64 	%fd19883, %fd19881, %fd19882;
	ld.local.v2.f64 	{%fd19884, %fd19885}, [%rd5+7824];
	mul.f64 	%fd19886, %fd19884, %fd33001;
	sub.f64 	%fd19887, %fd19883, %fd19886;
	mul.f64 	%fd19888, %fd19885, %fd33079;
	sub.f64 	%fd19889, %fd19887, %fd19888;
	ld.local.v2.f64 	{%fd19890, %fd19891}, [%rd5+7840];
	mul.f64 	%fd19892, %fd19890, %fd33016;
	sub.f64 	%fd19893, %fd19889, %fd19892;
	mul.f64 	%fd19894, %fd19891, %fd33062;
	sub.f64 	%fd19895, %fd19893, %fd19894;
	ld.local.v2.f64 	{%fd19896, %fd19897}, [%rd5+7856];
	mul.f64 	%fd19898, %fd19896, %fd33074;
	sub.f64 	%fd19899, %fd19895, %fd19898;
	mul.f64 	%fd19900, %fd19897, %fd19305;
	sub.f64 	%fd19901, %fd19899, %fd19900;
	ld.local.v2.f64 	{%fd19902, %fd19903}, [%rd5+7872];
	mul.f64 	%fd19904, %fd19902, %fd19311;
	sub.f64 	%fd19905, %fd19901, %fd19904;
	mul.f64 	%fd19906, %fd19903, %fd19317;
	sub.f64 	%fd19907, %fd19905, %fd19906;
	ld.local.v2.f64 	{%fd19908, %fd19909}, [%rd5+7888];
	mul.f64 	%fd19910, %fd19908, %fd33000;
	sub.f64 	%fd19911, %fd19907, %fd19910;
	mul.f64 	%fd19912, %fd19909, %fd32999;
	sub.f64 	%fd19913, %fd19911, %fd19912;
	ld.local.v2.f64 	{%fd19914, %fd19915}, [%rd5+7904];
	mul.f64 	%fd19916, %fd19914, %fd33061;
	sub.f64 	%fd19917, %fd19913, %fd19916;
	mul.f64 	%fd19918, %fd19915, %fd19327;
	sub.f64 	%fd19919, %fd19917, %fd19918;
	ld.local.v2.f64 	{%fd19920, %fd19921}, [%rd5+7920];
	mul.f64 	%fd19922, %fd19920, %fd19334;
	sub.f64 	%fd19923, %fd19919, %fd19922;
	mul.f64 	%fd19924, %fd19921, %fd19344;
	sub.f64 	%fd19925, %fd19923, %fd19924;
	ld.local.v2.f64 	{%fd19926, %fd19927}, [%rd5+7936];
	mul.f64 	%fd19928, %fd19926, %fd19356;
	sub.f64 	%fd19929, %fd19925, %fd19928;
	mul.f64 	%fd19930, %fd19927, %fd19366;
	sub.f64 	%fd19931, %fd19929, %fd19930;
	ld.local.v2.f64 	{%fd19932, %fd19933}, [%rd5+7952];
	mul.f64 	%fd19934, %fd19932, %fd33026;
	sub.f64 	%fd19935, %fd19931, %fd19934;
	mul.f64 	%fd19936, %fd19933, %fd33025;
	sub.f64 	%fd19937, %fd19935, %fd19936;
	ld.local.v2.f64 	{%fd19938, %fd19939}, [%rd5+7968];
	mul.f64 	%fd19940, %fd19938, %fd19372;
	sub.f64 	%fd19941, %fd19937, %fd19940;
	mul.f64 	%fd19942, %fd19939, %fd19376;
	sub.f64 	%fd19943, %fd19941, %fd19942;
	ld.local.v2.f64 	{%fd19944, %fd19945}, [%rd5+7984];
	mul.f64 	%fd19946, %fd19944, %fd19380;
	sub.f64 	%fd19947, %fd19943, %fd19946;
	mul.f64 	%fd19948, %fd19945, %fd19386;
	sub.f64 	%fd19949, %fd19947, %fd19948;
	ld.local.v2.f64 	{%fd19950, %fd19951}, [%rd5+8000];
	mul.f64 	%fd19952, %fd19950, %fd33041;
	sub.f64 	%fd19953, %fd19949, %fd19952;
	mul.f64 	%fd19954, %fd19951, %fd33019;
	sub.f64 	%fd19955, %fd19953, %fd19954;
	ld.local.v2.f64 	{%fd19956, %fd19957}, [%rd5+8016];
	mul.f64 	%fd19958, %fd19956, %fd33036;
	sub.f64 	%fd19959, %fd19955, %fd19958;
	mul.f64 	%fd19960, %fd19957, %fd33049;
	sub.f64 	%fd19961, %fd19959, %fd19960;
	ld.local.v2.f64 	{%fd19962, %fd19963}, [%rd5+8032];
	mul.f64 	%fd19964, %fd19962, %fd33044;
	sub.f64 	%fd19965, %fd19961, %fd19964;
	mul.f64 	%fd19966, %fd19963, %fd19404;
	sub.f64 	%fd19967, %fd19965, %fd19966;
	ld.local.v2.f64 	{%fd19968, %fd19969}, [%rd5+8048];
	mul.f64 	%fd19970, %fd19968, %fd19407;
	sub.f64 	%fd19971, %fd19967, %fd19970;
	mul.f64 	%fd19972, %fd19969, %fd19419;
	sub.f64 	%fd19973, %fd19971, %fd19972;
	ld.local.v2.f64 	{%fd19974, %fd19975}, [%rd5+8064];
	mul.f64 	%fd19976, %fd19974, %fd19428;
	sub.f64 	%fd19977, %fd19973, %fd19976;
	mul.f64 	%fd19978, %fd19975, %fd33035;
	sub.f64 	%fd19979, %fd19977, %fd19978;
	ld.local.v2.f64 	{%fd19980, %fd19981}, [%rd5+8080];
	mul.f64 	%fd19982, %fd19980, %fd19442;
	sub.f64 	%fd19983, %fd19979, %fd19982;
	mul.f64 	%fd19984, %fd19981, %fd33018;
	sub.f64 	%fd19985, %fd19983, %fd19984;
	ld.local.v2.f64 	{%fd19986, %fd19987}, [%rd5+8096];
	mul.f64 	%fd19988, %fd19986, %fd19451;
	sub.f64 	%fd19989, %fd19985, %fd19988;
	mul.f64 	%fd19990, %fd19987, %fd33034;
	sub.f64 	%fd19991, %fd19989, %fd19990;
	ld.local.v2.f64 	{%fd19992, %fd19993}, [%rd5+8112];
	mul.f64 	%fd19994, %fd19992, %fd19478;
	sub.f64 	%fd19995, %fd19991, %fd19994;
	mul.f64 	%fd19996, %fd19993, %fd19490;
	sub.f64 	%fd19997, %fd19995, %fd19996;
	ld.local.v2.f64 	{%fd19998, %fd19999}, [%rd5+8128];
	mul.f64 	%fd20000, %fd19998, %fd19517;
	sub.f64 	%fd20001, %fd19997, %fd20000;
	mul.f64 	%fd20002, %fd19999, %fd19547;
	sub.f64 	%fd20003, %fd20001, %fd20002;
	ld.local.v2.f64 	{%fd20004, %fd20005}, [%rd5+8144];
	mul.f64 	%fd20006, %fd20004, %fd19616;
	sub.f64 	%fd20007, %fd20003, %fd20006;
	mul.f64 	%fd20008, %fd20005, %fd19664;
	sub.f64 	%fd20009, %fd20007, %fd20008;
	ld.local.v2.f64 	{%fd20010, %fd20011}, [%rd5+8160];
	mul.f64 	%fd20012, %fd20010, %fd19688;
	sub.f64 	%fd20013, %fd20009, %fd20012;
	mul.f64 	%fd20014, %fd20011, %fd19721;
	sub.f64 	%fd20015, %fd20013, %fd20014;
	ld.local.f64 	%fd20016, [%rd5+8176];
	mul.f64 	%fd20017, %fd20016, %fd19793;
	sub.f64 	%fd20018, %fd20015, %fd20017;
	st.local.f64 	[%rd6+1008], %fd20018;
	ld.local.v2.f64 	{%fd20019, %fd20020}, [%rd5+8288];
	mul.f64 	%fd20021, %fd20019, %fd33096;
	sub.f64 	%fd20022, %fd32998, %fd20021;
	mul.f64 	%fd20023, %fd20020, %fd32997;
	sub.f64 	%fd20024, %fd20022, %fd20023;
	ld.local.v2.f64 	{%fd20025, %fd20026}, [%rd5+8304];
	mul.f64 	%fd20027, %fd20025, %fd33031;
	sub.f64 	%fd20028, %fd20024, %fd20027;
	mul.f64 	%fd20029, %fd20026, %fd33030;
	sub.f64 	%fd20030, %fd20028, %fd20029;
	ld.local.v2.f64 	{%fd20031, %fd20032}, [%rd5+8320];
	mul.f64 	%fd20033, %fd20031, %fd33029;
	sub.f64 	%fd20034, %fd20030, %fd20033;
	mul.f64 	%fd20035, %fd20032, %fd32996;
	sub.f64 	%fd20036, %fd20034, %fd20035;
	ld.local.v2.f64 	{%fd20037, %fd20038}, [%rd5+8336];
	mul.f64 	%fd20039, %fd20037, %fd33007;
	sub.f64 	%fd20040, %fd20036, %fd20039;
	mul.f64 	%fd20041, %fd20038, %fd33006;
	sub.f64 	%fd20042, %fd20040, %fd20041;
	ld.local.v2.f64 	{%fd20043, %fd20044}, [%rd5+8352];
	mul.f64 	%fd20045, %fd20043, %fd33005;
	sub.f64 	%fd20046, %fd20042, %fd20045;
	mul.f64 	%fd20047, %fd20044, %fd33028;
	sub.f64 	%fd20048, %fd20046, %fd20047;
	ld.local.v2.f64 	{%fd20049, %fd20050}, [%rd5+8368];
	mul.f64 	%fd20051, %fd20049, %fd33027;
	sub.f64 	%fd20052, %fd20048, %fd20051;
	mul.f64 	%fd20053, %fd20050, %fd33072;
	sub.f64 	%fd20054, %fd20052, %fd20053;
	ld.local.v2.f64 	{%fd20055, %fd20056}, [%rd5+8384];
	mul.f64 	%fd20057, %fd20055, %fd33055;
	sub.f64 	%fd20058, %fd20054, %fd20057;
	mul.f64 	%fd20059, %fd20056, %fd33000;
	sub.f64 	%fd20060, %fd20058, %fd20059;
	ld.local.v2.f64 	{%fd20061, %fd20062}, [%rd5+8400];
	mul.f64 	%fd20063, %fd20061, %fd19321;
	sub.f64 	%fd20064, %fd20060, %fd20063;
	mul.f64 	%fd20065, %fd20062, %fd33026;
	sub.f64 	%fd20066, %fd20064, %fd20065;
	ld.local.v2.f64 	{%fd20067, %fd20068}, [%rd5+8416];
	mul.f64 	%fd20069, %fd20067, %fd33025;
	sub.f64 	%fd20070, %fd20066, %fd20069;
	mul.f64 	%fd20071, %fd20068, %fd19376;
	sub.f64 	%fd20072, %fd20070, %fd20071;
	ld.local.v2.f64 	{%fd20073, %fd20074}, [%rd5+8432];
	mul.f64 	%fd20075, %fd20073, %fd33041;
	sub.f64 	%fd20076, %fd20072, %fd20075;
	mul.f64 	%fd20077, %fd20074, %fd33019;
	sub.f64 	%fd20078, %fd20076, %fd20077;
	ld.local.v2.f64 	{%fd20079, %fd20080}, [%rd5+8448];
	mul.f64 	%fd20081, %fd20079, %fd33036;
	sub.f64 	%fd20082, %fd20078, %fd20081;
	mul.f64 	%fd20083, %fd20080, %fd33049;
	sub.f64 	%fd20084, %fd20082, %fd20083;
	ld.local.v2.f64 	{%fd20085, %fd20086}, [%rd5+8464];
	mul.f64 	%fd20087, %fd20085, %fd33044;
	sub.f64 	%fd20088, %fd20084, %fd20087;
	mul.f64 	%fd20089, %fd20086, %fd33035;
	sub.f64 	%fd20090, %fd20088, %fd20089;
	ld.local.v2.f64 	{%fd20091, %fd20092}, [%rd5+8480];
	mul.f64 	%fd20093, %fd20091, %fd33018;
	sub.f64 	%fd20094, %fd20090, %fd20093;
	mul.f64 	%fd20095, %fd20092, %fd33034;
	sub.f64 	%fd20096, %fd20094, %fd20095;
	ld.local.v2.f64 	{%fd20097, %fd20098}, [%rd5+8496];
	mul.f64 	%fd20099, %fd20097, %fd19490;
	sub.f64 	%fd20100, %fd20096, %fd20099;
	mul.f64 	%fd20101, %fd20098, %fd19517;
	sub.f64 	%fd20102, %fd20100, %fd20101;
	ld.local.v2.f64 	{%fd20103, %fd20104}, [%rd5+8512];
	mul.f64 	%fd20105, %fd20103, %fd19547;
	sub.f64 	%fd20106, %fd20102, %fd20105;
	mul.f64 	%fd20107, %fd20104, %fd19616;
	sub.f64 	%fd20108, %fd20106, %fd20107;
	ld.local.v2.f64 	{%fd20109, %fd20110}, [%rd5+8528];
	mul.f64 	%fd20111, %fd20109, %fd19664;
	sub.f64 	%fd20112, %fd20108, %fd20111;
	mul.f64 	%fd20113, %fd20110, %fd19688;
	sub.f64 	%fd20114, %fd20112, %fd20113;
	ld.local.v2.f64 	{%fd20115, %fd20116}, [%rd5+8544];
	mul.f64 	%fd20117, %fd20115, %fd19721;
	sub.f64 	%fd20118, %fd20114, %fd20117;
	mul.f64 	%fd20119, %fd20116, %fd19793;
	sub.f64 	%fd20120, %fd20118, %fd20119;
	ld.local.f64 	%fd20121, [%rd5+8560];
	mul.f64 	%fd20122, %fd20121, %fd20018;
	sub.f64 	%fd20123, %fd20120, %fd20122;
	st.local.f64 	[%rd6+1016], %fd20123;
	ld.local.v2.f64 	{%fd20124, %fd20125}, [%rd5+8656];
	mul.f64 	%fd20126, %fd20125, %fd33053;
	sub.f64 	%fd20127, %fd32995, %fd20126;
	ld.local.v2.f64 	{%fd20128, %fd20129}, [%rd5+8672];
	mul.f64 	%fd20130, %fd20128, %fd33009;
	sub.f64 	%fd20131, %fd20127, %fd20130;
	mul.f64 	%fd20132, %fd20129, %fd33008;
	sub.f64 	%fd20133, %fd20131, %fd20132;
	ld.local.v2.f64 	{%fd20134, %fd20135}, [%rd5+8688];
	mul.f64 	%fd20136, %fd20134, %fd33070;
	sub.f64 	%fd20137, %fd20133, %fd20136;
	mul.f64 	%fd20138, %fd20135, %fd33039;
	sub.f64 	%fd20139, %fd20137, %fd20138;
	ld.local.v2.f64 	{%fd20140, %fd20141}, [%rd5+8704];
	mul.f64 	%fd20142, %fd20140, %fd33068;
	sub.f64 	%fd20143, %fd20139, %fd20142;
	mul.f64 	%fd20144, %fd20141, %fd33007;
	sub.f64 	%fd20145, %fd20143, %fd20144;
	ld.local.v2.f64 	{%fd20146, %fd20147}, [%rd5+8720];
	mul.f64 	%fd20148, %fd20146, %fd33013;
	sub.f64 	%fd20149, %fd20145, %fd20148;
	mul.f64 	%fd20150, %fd20147, %fd33006;
	sub.f64 	%fd20151, %fd20149, %fd20150;
	ld.local.v2.f64 	{%fd20152, %fd20153}, [%rd5+8736];
	mul.f64 	%fd20154, %fd20152, %fd33005;
	sub.f64 	%fd20155, %fd20151, %fd20154;
	mul.f64 	%fd20156, %fd20153, %fd33028;
	sub.f64 	%fd20157, %fd20155, %fd20156;
	ld.local.v2.f64 	{%fd20158, %fd20159}, [%rd5+8752];
	mul.f64 	%fd20160, %fd20158, %fd33081;
	sub.f64 	%fd20161, %fd20157, %fd20160;
	mul.f64 	%fd20162, %fd20159, %fd33022;
	sub.f64 	%fd20163, %fd20161, %fd20162;
	ld.local.v2.f64 	{%fd20164, %fd20165}, [%rd5+8768];
	mul.f64 	%fd20166, %fd20164, %fd33050;
	sub.f64 	%fd20167, %fd20163, %fd20166;
	mul.f64 	%fd20168, %fd20165, %fd19301;
	sub.f64 	%fd20169, %fd20167, %fd20168;
	ld.local.v2.f64 	{%fd20170, %fd20171}, [%rd5+8784];
	mul.f64 	%fd20172, %fd20170, %fd33003;
	sub.f64 	%fd20173, %fd20169, %fd20172;
	mul.f64 	%fd20174, %fd20171, %fd33011;
	sub.f64 	%fd20175, %fd20173, %fd20174;
	ld.local.v2.f64 	{%fd20176, %fd20177}, [%rd5+8800];
	mul.f64 	%fd20178, %fd20176, %fd33027;
	sub.f64 	%fd20179, %fd20175, %fd20178;
	mul.f64 	%fd20180, %fd20177, %fd33002;
	sub.f64 	%fd20181, %fd20179, %fd20180;
	ld.local.v2.f64 	{%fd20182, %fd20183}, [%rd5+8816];
	mul.f64 	%fd20184, %fd20182, %fd33063;
	sub.f64 	%fd20185, %fd20181, %fd20184;
	mul.f64 	%fd20186, %fd20183, %fd33001;
	sub.f64 	%fd20187, %fd20185, %fd20186;
	ld.local.v2.f64 	{%fd20188, %fd20189}, [%rd5+8832];
	mul.f64 	%fd20190, %fd20188, %fd33079;
	sub.f64 	%fd20191, %fd20187, %fd20190;
	mul.f64 	%fd20192, %fd20189, %fd33055;
	sub.f64 	%fd20193, %fd20191, %fd20192;
	ld.local.v2.f64 	{%fd20194, %fd20195}, [%rd5+8848];
	mul.f64 	%fd20196, %fd20194, %fd33074;
	sub.f64 	%fd20197, %fd20193, %fd20196;
	mul.f64 	%fd20198, %fd20195, %fd19311;
	sub.f64 	%fd20199, %fd20197, %fd20198;
	ld.local.v2.f64 	{%fd20200, %fd20201}, [%rd5+8864];
	mul.f64 	%fd20202, %fd20200, %fd19317;
	sub.f64 	%fd20203, %fd20199, %fd20202;
	mul.f64 	%fd20204, %fd20201, %fd33000;
	sub.f64 	%fd20205, %fd20203, %fd20204;
	ld.local.v2.f64 	{%fd20206, %fd20207}, [%rd5+8880];
	mul.f64 	%fd20208, %fd20206, %fd19327;
	sub.f64 	%fd20209, %fd20205, %fd20208;
	mul.f64 	%fd20210, %fd20207, %fd19334;
	sub.f64 	%fd20211, %fd20209, %fd20210;
	ld.local.v2.f64 	{%fd20212, %fd20213}, [%rd5+8896];
	mul.f64 	%fd20214, %fd20212, %fd33026;
	sub.f64 	%fd20215, %fd20211, %fd20214;
	mul.f64 	%fd20216, %fd20213, %fd33025;
	sub.f64 	%fd20217, %fd20215, %fd20216;
	ld.local.v2.f64 	{%fd20218, %fd20219}, [%rd5+8912];
	mul.f64 	%fd20220, %fd20218, %fd19380;
	sub.f64 	%fd20221, %fd20217, %fd20220;
	mul.f64 	%fd20222, %fd20219, %fd19386;
	sub.f64 	%fd20223, %fd20221, %fd20222;
	ld.local.v2.f64 	{%fd20224, %fd20225}, [%rd5+8928];
	mul.f64 	%fd20226, %fd20224, %fd33041;
	sub.f64 	%fd20227, %fd20223, %fd20226;
	mul.f64 	%fd20228, %fd20225, %fd33019;
	sub.f64 	%fd20229, %fd20227, %fd20228;
	ld.local.v2.f64 	{%fd20230, %fd20231}, [%rd5+8944];
	mul.f64 	%fd20232, %fd20230, %fd33036;
	sub.f64 	%fd20233, %fd20229, %fd20232;
	mul.f64 	%fd20234, %fd20231, %fd33049;
	sub.f64 	%fd20235, %fd20233, %fd20234;
	ld.local.v2.f64 	{%fd20236, %fd20237}, [%rd5+8960];
	mul.f64 	%fd20238, %fd20236, %fd33044;
	sub.f64 	%fd20239, %fd20235, %fd20238;
	mul.f64 	%fd20240, %fd20237, %fd19419;
	sub.f64 	%fd20241, %fd20239, %fd20240;
	ld.local.v2.f64 	{%fd20242, %fd20243}, [%rd5+8976];
	mul.f64 	%fd20244, %fd20242, %fd19428;
	sub.f64 	%fd20245, %fd20241, %fd20244;
	mul.f64 	%fd20246, %fd20243, %fd33035;
	sub.f64 	%fd20247, %fd20245, %fd20246;
	ld.local.v2.f64 	{%fd20248, %fd20249}, [%rd5+8992];
	mul.f64 	%fd20250, %fd20248, %fd33018;
	sub.f64 	%fd20251, %fd20247, %fd20250;
	mul.f64 	%fd20252, %fd20249, %fd19451;
	sub.f64 	%fd20253, %fd20251, %fd20252;
	ld.local.v2.f64 	{%fd20254, %fd20255}, [%rd5+9008];
	mul.f64 	%fd20256, %fd20254, %fd33034;
	sub.f64 	%fd20257, %fd20253, %fd20256;
	mul.f64 	%fd20258, %fd20255, %fd19478;
	sub.f64 	%fd20259, %fd20257, %fd20258;
	ld.local.v2.f64 	{%fd20260, %fd20261}, [%rd5+9024];
	mul.f64 	%fd20262, %fd20260, %fd19490;
	sub.f64 	%fd20263, %fd20259, %fd20262;
	mul.f64 	%fd20264, %fd20261, %fd19517;
	sub.f64 	%fd20265, %fd20263, %fd20264;
	ld.local.v2.f64 	{%fd20266, %fd20267}, [%rd5+9040];
	mul.f64 	%fd20268, %fd20266, %fd19547;
	sub.f64 	%fd20269, %fd20265, %fd20268;
	mul.f64 	%fd20270, %fd20267, %fd19616;
	sub.f64 	%fd20271, %fd20269, %fd20270;
	ld.local.v2.f64 	{%fd20272, %fd20273}, [%rd5+9056];
	mul.f64 	%fd20274, %fd20272, %fd19664;
	sub.f64 	%fd20275, %fd20271, %fd20274;
	mul.f64 	%fd20276, %fd20273, %fd19688;
	sub.f64 	%fd20277, %fd20275, %fd20276;
	ld.local.v2.f64 	{%fd20278, %fd20279}, [%rd5+9072];
	mul.f64 	%fd20280, %fd20278, %fd19721;
	sub.f64 	%fd20281, %fd20277, %fd20280;
	mul.f64 	%fd20282, %fd20279, %fd19793;
	sub.f64 	%fd20283, %fd20281, %fd20282;
	ld.local.v2.f64 	{%fd20284, %fd20285}, [%rd5+9088];
	mul.f64 	%fd20286, %fd20284, %fd20018;
	sub.f64 	%fd20287, %fd20283, %fd20286;
	mul.f64 	%fd20288, %fd20285, %fd20123;
	sub.f64 	%fd20289, %fd20287, %fd20288;
	st.local.f64 	[%rd6+1024], %fd20289;
	ld.local.f64 	%fd20290, [%rd5+9192];
	mul.f64 	%fd20291, %fd20290, %fd33085;
	sub.f64 	%fd20292, %fd32994, %fd20291;
	ld.local.v2.f64 	{%fd20293, %fd20294}, [%rd5+9200];
	mul.f64 	%fd20295, %fd20293, %fd33096;
	sub.f64 	%fd20296, %fd20292, %fd20295;
	mul.f64 	%fd20297, %fd20294, %fd33095;
	sub.f64 	%fd20298, %fd20296, %fd20297;
	ld.local.v2.f64 	{%fd20299, %fd20300}, [%rd5+9216];
	mul.f64 	%fd20301, %fd20299, %fd33009;
	sub.f64 	%fd20302, %fd20298, %fd20301;
	mul.f64 	%fd20303, %fd20300, %fd33008;
	sub.f64 	%fd20304, %fd20302, %fd20303;
	ld.local.v2.f64 	{%fd20305, %fd20306}, [%rd5+9232];
	mul.f64 	%fd20307, %fd20305, %fd33007;
	sub.f64 	%fd20308, %fd20304, %fd20307;
	mul.f64 	%fd20309, %fd20306, %fd33013;
	sub.f64 	%fd20310, %fd20308, %fd20309;
	ld.local.v2.f64 	{%fd20311, %fd20312}, [%rd5+9248];
	mul.f64 	%fd20313, %fd20311, %fd33006;
	sub.f64 	%fd20314, %fd20310, %fd20313;
	mul.f64 	%fd20315, %fd20312, %fd33005;
	sub.f64 	%fd20316, %fd20314, %fd20315;
	ld.local.v2.f64 	{%fd20317, %fd20318}, [%rd5+9264];
	mul.f64 	%fd20319, %fd20317, %fd33072;
	sub.f64 	%fd20320, %fd20316, %fd20319;
	mul.f64 	%fd20321, %fd20318, %fd19321;
	sub.f64 	%fd20322, %fd20320, %fd20321;
	ld.local.v2.f64 	{%fd20323, %fd20324}, [%rd5+9280];
	mul.f64 	%fd20325, %fd20323, %fd19376;
	sub.f64 	%fd20326, %fd20322, %fd20325;
	mul.f64 	%fd20327, %fd20324, %fd33041;
	sub.f64 	%fd20328, %fd20326, %fd20327;
	ld.local.v2.f64 	{%fd20329, %fd20330}, [%rd5+9296];
	mul.f64 	%fd20331, %fd20329, %fd33019;
	sub.f64 	%fd20332, %fd20328, %fd20331;
	mul.f64 	%fd20333, %fd20330, %fd33036;
	sub.f64 	%fd20334, %fd20332, %fd20333;
	ld.local.v2.f64 	{%fd20335, %fd20336}, [%rd5+9312];
	mul.f64 	%fd20337, %fd20335, %fd33035;
	sub.f64 	%fd20338, %fd20334, %fd20337;
	mul.f64 	%fd20339, %fd20336, %fd33018;
	sub.f64 	%fd20340, %fd20338, %fd20339;
	ld.local.v2.f64 	{%fd20341, %fd20342}, [%rd5+9328];
	mul.f64 	%fd20343, %fd20341, %fd33034;
	sub.f64 	%fd20344, %fd20340, %fd20343;
	mul.f64 	%fd20345, %fd20342, %fd19490;
	sub.f64 	%fd20346, %fd20344, %fd20345;
	ld.local.v2.f64 	{%fd20347, %fd20348}, [%rd5+9344];
	mul.f64 	%fd20349, %fd20347, %fd19517;
	sub.f64 	%fd20350, %fd20346, %fd20349;
	mul.f64 	%fd20351, %fd20348, %fd19616;
	sub.f64 	%fd20352, %fd20350, %fd20351;
	ld.local.v2.f64 	{%fd20353, %fd20354}, [%rd5+9360];
	mul.f64 	%fd20355, %fd20353, %fd19688;
	sub.f64 	%fd20356, %fd20352, %fd20355;
	mul.f64 	%fd20357, %fd20354, %fd19721;
	sub.f64 	%fd20358, %fd20356, %fd20357;
	ld.local.v2.f64 	{%fd20359, %fd20360}, [%rd5+9376];
	mul.f64 	%fd20361, %fd20359, %fd19793;
	sub.f64 	%fd20362, %fd20358, %fd20361;
	mul.f64 	%fd20363, %fd20360, %fd20018;
	sub.f64 	%fd20364, %fd20362, %fd20363;
	ld.local.v2.f64 	{%fd20365, %fd20366}, [%rd5+9392];
	mul.f64 	%fd20367, %fd20365, %fd20123;
	sub.f64 	%fd20368, %fd20364, %fd20367;
	mul.f64 	%fd20369, %fd20366, %fd20289;
	sub.f64 	%fd20370, %fd20368, %fd20369;
	ld.local.v2.f64 	{%fd20371, %fd20372}, [%rd5+9488];
	mul.f64 	%fd20373, %fd20371, %fd33064;
	sub.f64 	%fd20374, %fd32993, %fd20373;
	mul.f64 	%fd20375, %fd20372, %fd33012;
	sub.f64 	%fd20376, %fd20374, %fd20375;
	ld.local.v2.f64 	{%fd20377, %fd20378}, [%rd5+9504];
	mul.f64 	%fd20379, %fd20377, %fd33046;
	sub.f64 	%fd20380, %fd20376, %fd20379;
	mul.f64 	%fd20381, %fd20378, %fd33066;
	sub.f64 	%fd20382, %fd20380, %fd20381;
	ld.local.v2.f64 	{%fd20383, %fd20384}, [%rd5+9520];
	mul.f64 	%fd20385, %fd20383, %fd33063;
	sub.f64 	%fd20386, %fd20382, %fd20385;
	mul.f64 	%fd20387, %fd20384, %fd33062;
	sub.f64 	%fd20388, %fd20386, %fd20387;
	ld.local.v2.f64 	{%fd20389, %fd20390}, [%rd5+9536];
	mul.f64 	%fd20391, %fd20389, %fd32999;
	sub.f64 	%fd20392, %fd20388, %fd20391;
	mul.f64 	%fd20393, %fd20390, %fd33061;
	sub.f64 	%fd20394, %fd20392, %fd20393;
	ld.local.v2.f64 	{%fd20395, %fd20396}, [%rd5+9552];
	mul.f64 	%fd20397, %fd20395, %fd19334;
	sub.f64 	%fd20398, %fd20394, %fd20397;
	mul.f64 	%fd20399, %fd20396, %fd19344;
	sub.f64 	%fd20400, %fd20398, %fd20399;
	ld.local.v2.f64 	{%fd20401, %fd20402}, [%rd5+9568];
	mul.f64 	%fd20403, %fd20401, %fd33025;
	sub.f64 	%fd20404, %fd20400, %fd20403;
	mul.f64 	%fd20405, %fd20402, %fd19386;
	sub.f64 	%fd20406, %fd20404, %fd20405;
	ld.local.v2.f64 	{%fd20407, %fd20408}, [%rd5+9584];
	mul.f64 	%fd20409, %fd20407, %fd33041;
	sub.f64 	%fd20410, %fd20406, %fd20409;
	mul.f64 	%fd20411, %fd20408, %fd33019;
	sub.f64 	%fd20412, %fd20410, %fd20411;
	ld.local.v2.f64 	{%fd20413, %fd20414}, [%rd5+9600];
	mul.f64 	%fd20415, %fd20413, %fd33049;
	sub.f64 	%fd20416, %fd20412, %fd20415;
	mul.f64 	%fd20417, %fd20414, %fd33044;
	sub.f64 	%fd20418, %fd20416, %fd20417;
	ld.local.v2.f64 	{%fd20419, %fd20420}, [%rd5+9616];
	mul.f64 	%fd20421, %fd20419, %fd19404;
	sub.f64 	%fd20422, %fd20418, %fd20421;
	mul.f64 	%fd20423, %fd20420, %fd19407;
	sub.f64 	%fd20424, %fd20422, %fd20423;
	ld.local.v2.f64 	{%fd20425, %fd20426}, [%rd5+9632];
	mul.f64 	%fd20427, %fd20425, %fd19419;
	sub.f64 	%fd20428, %fd20424, %fd20427;
	mul.f64 	%fd20429, %fd20426, %fd19442;
	sub.f64 	%fd20430, %fd20428, %fd20429;
	ld.local.v2.f64 	{%fd20431, %fd20432}, [%rd5+9648];
	mul.f64 	%fd20433, %fd20431, %fd33018;
	sub.f64 	%fd20434, %fd20430, %fd20433;
	mul.f64 	%fd20435, %fd20432, %fd19451;
	sub.f64 	%fd20436, %fd20434, %fd20435;
	ld.local.v2.f64 	{%fd20437, %fd20438}, [%rd5+9664];
	mul.f64 	%fd20439, %fd20437, %fd19478;
	sub.f64 	%fd20440, %fd20436, %fd20439;
	mul.f64 	%fd20441, %fd20438, %fd19547;
	sub.f64 	%fd20442, %fd20440, %fd20441;
	ld.local.v2.f64 	{%fd20443, %fd20444}, [%rd5+9680];
	mul.f64 	%fd20445, %fd20443, %fd19616;
	sub.f64 	%fd20446, %fd20442, %fd20445;
	mul.f64 	%fd20447, %fd20444, %fd19664;
	sub.f64 	%fd20448, %fd20446, %fd20447;
	ld.local.v2.f64 	{%fd20449, %fd20450}, [%rd5+9696];
	mul.f64 	%fd20451, %fd20449, %fd19721;
	sub.f64 	%fd20452, %fd20448, %fd20451;
	mul.f64 	%fd20453, %fd20450, %fd19793;
	sub.f64 	%fd20454, %fd20452, %fd20453;
	ld.local.v2.f64 	{%fd20455, %fd20456}, [%rd5+9712];
	mul.f64 	%fd20457, %fd20455, %fd20018;
	sub.f64 	%fd20458, %fd20454, %fd20457;
	mul.f64 	%fd20459, %fd20456, %fd20123;
	sub.f64 	%fd20460, %fd20458, %fd20459;
	ld.local.v2.f64 	{%fd20461, %fd20462}, [%rd5+9728];
	mul.f64 	%fd20463, %fd20461, %fd20289;
	sub.f64 	%fd20464, %fd20460, %fd20463;
	mul.f64 	%fd20465, %fd20462, %fd20370;
	sub.f64 	%fd20466, %fd20464, %fd20465;
	ld.local.f64 	%fd20467, [%rd5+9816];
	mul.f64 	%fd20468, %fd20467, %fd32991;
	sub.f64 	%fd20469, %fd32992, %fd20468;
	ld.local.v2.f64 	{%fd20470, %fd20471}, [%rd5+9824];
	mul.f64 	%fd20472, %fd20470, %fd33083;
	sub.f64 	%fd20473, %fd20469, %fd20472;
	mul.f64 	%fd20474, %fd20471, %fd33027;
	sub.f64 	%fd20475, %fd20473, %fd20474;
	ld.local.v2.f64 	{%fd20476, %fd20477}, [%rd5+9840];
	mul.f64 	%fd20478, %fd20476, %fd33034;
	sub.f64 	%fd20479, %fd20475, %fd20478;
	mul.f64 	%fd20480, %fd20477, %fd19490;
	sub.f64 	%fd20481, %fd20479, %fd20480;
	ld.local.v2.f64 	{%fd20482, %fd20483}, [%rd5+9856];
	mul.f64 	%fd20484, %fd20482, %fd19547;
	sub.f64 	%fd20485, %fd20481, %fd20484;
	mul.f64 	%fd20486, %fd20483, %fd19664;
	sub.f64 	%fd20487, %fd20485, %fd20486;
	ld.local.v2.f64 	{%fd20488, %fd20489}, [%rd5+9872];
	mul.f64 	%fd20490, %fd20488, %fd19688;
	sub.f64 	%fd20491, %fd20487, %fd20490;
	mul.f64 	%fd20492, %fd20489, %fd19721;
	sub.f64 	%fd20493, %fd20491, %fd20492;
	ld.local.v2.f64 	{%fd20494, %fd20495}, [%rd5+9888];
	mul.f64 	%fd20496, %fd20494, %fd19793;
	sub.f64 	%fd20497, %fd20493, %fd20496;
	mul.f64 	%fd20498, %fd20495, %fd20018;
	sub.f64 	%fd20499, %fd20497, %fd20498;
	ld.local.v2.f64 	{%fd20500, %fd20501}, [%rd5+9904];
	mul.f64 	%fd20502, %fd20500, %fd20123;
	sub.f64 	%fd20503, %fd20499, %fd20502;
	mul.f64 	%fd20504, %fd20501, %fd20289;
	sub.f64 	%fd20505, %fd20503, %fd20504;
	ld.local.v2.f64 	{%fd20506, %fd20507}, [%rd5+9920];
	mul.f64 	%fd20508, %fd20506, %fd20370;
	sub.f64 	%fd20509, %fd20505, %fd20508;
	mul.f64 	%fd20510, %fd20507, %fd20466;
	sub.f64 	%fd20511, %fd20509, %fd20510;
	ld.local.v2.f64 	{%fd20512, %fd20513}, [%rd5+10000];
	mul.f64 	%fd20514, %fd20512, %fd33036;
	sub.f64 	%fd20515, %fd32990, %fd20514;
	mul.f64 	%fd20516, %fd20513, %fd33018;
	sub.f64 	%fd20517, %fd20515, %fd20516;
	ld.local.v2.f64 	{%fd20518, %fd20519}, [%rd5+10016];
	mul.f64 	%fd20520, %fd20518, %fd19490;
	sub.f64 	%fd20521, %fd20517, %fd20520;
	mul.f64 	%fd20522, %fd20519, %fd19688;
	sub.f64 	%fd20523, %fd20521, %fd20522;
	ld.local.v2.f64 	{%fd20524, %fd20525}, [%rd5+10032];
	mul.f64 	%fd20526, %fd20524, %fd19721;
	sub.f64 	%fd20527, %fd20523, %fd20526;
	mul.f64 	%fd20528, %fd20525, %fd19793;
	sub.f64 	%fd20529, %fd20527, %fd20528;
	ld.local.v2.f64 	{%fd20530, %fd20531}, [%rd5+10048];
	mul.f64 	%fd20532, %fd20530, %fd20018;
	sub.f64 	%fd20533, %fd20529, %fd20532;
	mul.f64 	%fd20534, %fd20531, %fd20123;
	sub.f64 	%fd20535, %fd20533, %fd20534;
	ld.local.v2.f64 	{%fd20536, %fd20537}, [%rd5+10064];
	mul.f64 	%fd20538, %fd20536, %fd20289;
	sub.f64 	%fd20539, %fd20535, %fd20538;
	mul.f64 	%fd20540, %fd20537, %fd20370;
	sub.f64 	%fd20541, %fd20539, %fd20540;
	ld.local.v2.f64 	{%fd20542, %fd20543}, [%rd5+10080];
	mul.f64 	%fd20544, %fd20542, %fd20466;
	sub.f64 	%fd20545, %fd20541, %fd20544;
	mul.f64 	%fd20546, %fd20543, %fd20511;
	sub.f64 	%fd20547, %fd20545, %fd20546;
	ld.local.f64 	%fd20548, [%rd5+10152];
	mul.f64 	%fd20549, %fd20548, %fd33083;
	sub.f64 	%fd20550, %fd32989, %fd20549;
	ld.local.v2.f64 	{%fd20551, %fd20552}, [%rd5+10160];
	mul.f64 	%fd20553, %fd20551, %fd19298;
	sub.f64 	%fd20554, %fd20550, %fd20553;
	mul.f64 	%fd20555, %fd20552, %fd19301;
	sub.f64 	%fd20556, %fd20554, %fd20555;
	ld.local.v2.f64 	{%fd20557, %fd20558}, [%rd5+10176];
	mul.f64 	%fd20559, %fd20557, %fd33002;
	sub.f64 	%fd20560, %fd20556, %fd20559;
	mul.f64 	%fd20561, %fd20558, %fd33074;
	sub.f64 	%fd20562, %fd20560, %fd20561;
	ld.local.v2.f64 	{%fd20563, %fd20564}, [%rd5+10192];
	mul.f64 	%fd20565, %fd20563, %fd19317;
	sub.f64 	%fd20566, %fd20562, %fd20565;
	mul.f64 	%fd20567, %fd20564, %fd19327;
	sub.f64 	%fd20568, %fd20566, %fd20567;
	ld.local.v2.f64 	{%fd20569, %fd20570}, [%rd5+10208];
	mul.f64 	%fd20571, %fd20569, %fd19334;
	sub.f64 	%fd20572, %fd20568, %fd20571;
	mul.f64 	%fd20573, %fd20570, %fd19344;
	sub.f64 	%fd20574, %fd20572, %fd20573;
	ld.local.v2.f64 	{%fd20575, %fd20576}, [%rd5+10224];
	mul.f64 	%fd20577, %fd20575, %fd19372;
	sub.f64 	%fd20578, %fd20574, %fd20577;
	mul.f64 	%fd20579, %fd20576, %fd19386;
	sub.f64 	%fd20580, %fd20578, %fd20579;
	ld.local.v2.f64 	{%fd20581, %fd20582}, [%rd5+10240];
	mul.f64 	%fd20583, %fd20581, %fd19407;
	sub.f64 	%fd20584, %fd20580, %fd20583;
	mul.f64 	%fd20585, %fd20582, %fd19428;
	sub.f64 	%fd20586, %fd20584, %fd20585;
	ld.local.v2.f64 	{%fd20587, %fd20588}, [%rd5+10256];
	mul.f64 	%fd20589, %fd20587, %fd19442;
	sub.f64 	%fd20590, %fd20586, %fd20589;
	mul.f64 	%fd20591, %fd20588, %fd19451;
	sub.f64 	%fd20592, %fd20590, %fd20591;
	ld.local.v2.f64 	{%fd20593, %fd20594}, [%rd5+10272];
	mul.f64 	%fd20595, %fd20593, %fd19478;
	sub.f64 	%fd20596, %fd20592, %fd20595;
	mul.f64 	%fd20597, %fd20594, %fd19547;
	sub.f64 	%fd20598, %fd20596, %fd20597;
	ld.local.v2.f64 	{%fd20599, %fd20600}, [%rd5+10288];
	mul.f64 	%fd20601, %fd20599, %fd19616;
	sub.f64 	%fd20602, %fd20598, %fd20601;
	mul.f64 	%fd20603, %fd20600, %fd19664;
	sub.f64 	%fd20604, %fd20602, %fd20603;
	ld.local.v2.f64 	{%fd20605, %fd20606}, [%rd5+10304];
	mul.f64 	%fd20607, %fd20605, %fd19721;
	sub.f64 	%fd20608, %fd20604, %fd20607;
	mul.f64 	%fd20609, %fd20606, %fd19793;
	sub.f64 	%fd20610, %fd20608, %fd20609;
	ld.local.v2.f64 	{%fd20611, %fd20612}, [%rd5+10320];
	mul.f64 	%fd20613, %fd20611, %fd20018;
	sub.f64 	%fd20614, %fd20610, %fd20613;
	mul.f64 	%fd20615, %fd20612, %fd20123;
	sub.f64 	%fd20616, %fd20614, %fd20615;
	ld.local.v2.f64 	{%fd20617, %fd20618}, [%rd5+10336];
	mul.f64 	%fd20619, %fd20617, %fd20289;
	sub.f64 	%fd20620, %fd20616, %fd20619;
	mul.f64 	%fd20621, %fd20618, %fd20370;
	sub.f64 	%fd20622, %fd20620, %fd20621;
	ld.local.v2.f64 	{%fd20623, %fd20624}, [%rd5+10352];
	mul.f64 	%fd20625, %fd20623, %fd20466;
	sub.f64 	%fd20626, %fd20622, %fd20625;
	mul.f64 	%fd20627, %fd20624, %fd20511;
	sub.f64 	%fd20628, %fd20626, %fd20627;
	ld.local.f64 	%fd20629, [%rd5+10368];
	mul.f64 	%fd20630, %fd20629, %fd20547;
	sub.f64 	%fd20631, %fd20628, %fd20630;
	ld.local.v2.f64 	{%fd20632, %fd20633}, [%rd5+10416];
	mul.f64 	%fd20634, %fd20633, %fd32997;
	sub.f64 	%fd20635, %fd32988, %fd20634;
	ld.local.v2.f64 	{%fd20636, %fd20637}, [%rd5+10432];
	mul.f64 	%fd20638, %fd20636, %fd33031;
	sub.f64 	%fd20639, %fd20635, %fd20638;
	mul.f64 	%fd20640, %fd20637, %fd33030;
	sub.f64 	%fd20641, %fd20639, %fd20640;
	ld.local.v2.f64 	{%fd20642, %fd20643}, [%rd5+10448];
	mul.f64 	%fd20644, %fd20642, %fd33029;
	sub.f64 	%fd20645, %fd20641, %fd20644;
	mul.f64 	%fd20646, %fd20643, %fd32991;
	sub.f64 	%fd20647, %fd20645, %fd20646;
	ld.local.v2.f64 	{%fd20648, %fd20649}, [%rd5+10464];
	mul.f64 	%fd20650, %fd20648, %fd33027;
	sub.f64 	%fd20651, %fd20647, %fd20650;
	mul.f64 	%fd20652, %fd20649, %fd33035;
	sub.f64 	%fd20653, %fd20651, %fd20652;
	ld.local.v2.f64 	{%fd20654, %fd20655}, [%rd5+10480];
	mul.f64 	%fd20656, %fd20654, %fd33034;
	sub.f64 	%fd20657, %fd20653, %fd20656;
	mul.f64 	%fd20658, %fd20655, %fd19547;
	sub.f64 	%fd20659, %fd20657, %fd20658;
	ld.local.v2.f64 	{%fd20660, %fd20661}, [%rd5+10496];
	mul.f64 	%fd20662, %fd20660, %fd19664;
	sub.f64 	%fd20663, %fd20659, %fd20662;
	mul.f64 	%fd20664, %fd20661, %fd19688;
	sub.f64 	%fd20665, %fd20663, %fd20664;
	ld.local.v2.f64 	{%fd20666, %fd20667}, [%rd5+10512];
	mul.f64 	%fd20668, %fd20666, %fd19721;
	sub.f64 	%fd20669, %fd20665, %fd20668;
	mul.f64 	%fd20670, %fd20667, %fd19793;
	sub.f64 	%fd20671, %fd20669, %fd20670;
	ld.local.v2.f64 	{%fd20672, %fd20673}, [%rd5+10528];
	mul.f64 	%fd20674, %fd20672, %fd20018;
	sub.f64 	%fd20675, %fd20671, %fd20674;
	mul.f64 	%fd20676, %fd20673, %fd20123;
	sub.f64 	%fd20677, %fd20675, %fd20676;
	ld.local.v2.f64 	{%fd20678, %fd20679}, [%rd5+10544];
	mul.f64 	%fd20680, %fd20678, %fd20289;
	sub.f64 	%fd20681, %fd20677, %fd20680;
	mul.f64 	%fd20682, %fd20679, %fd20370;
	sub.f64 	%fd20683, %fd20681, %fd20682;
	ld.local.v2.f64 	{%fd20684, %fd20685}, [%rd5+10560];
	mul.f64 	%fd20686, %fd20684, %fd20466;
	sub.f64 	%fd20687, %fd20683, %fd20686;
	mul.f64 	%fd20688, %fd20685, %fd20511;
	sub.f64 	%fd20689, %fd20687, %fd20688;
	ld.local.v2.f64 	{%fd20690, %fd20691}, [%rd5+10576];
	mul.f64 	%fd20692, %fd20690, %fd20547;
	sub.f64 	%fd20693, %fd20689, %fd20692;
	mul.f64 	%fd20694, %fd20691, %fd20631;
	sub.f64 	%fd20695, %fd20693, %fd20694;
	mul.f64 	%fd20696, %fd2254, %fd33085;
	sub.f64 	%fd20697, %fd32987, %fd20696;
	fma.rn.f64 	%fd20698, %fd2255, %fd32996, %fd20697;
	fma.rn.f64 	%fd20699, %fd2256, %fd33064, %fd20698;
	fma.rn.f64 	%fd20700, %fd2257, %fd33083, %fd20699;
	fma.rn.f64 	%fd20701, %fd2259, %fd33077, %fd20700;
	fma.rn.f64 	%fd20702, %fd2264, %fd33051, %fd20701;
	fma.rn.f64 	%fd20703, %fd2268, %fd33003, %fd20702;
	fma.rn.f64 	%fd20704, %fd2271, %fd33002, %fd20703;
	fma.rn.f64 	%fd20705, %fd2273, %fd33063, %fd20704;
	fma.rn.f64 	%fd20706, %fd2275, %fd33055, %fd20705;
	fma.rn.f64 	%fd20707, %fd2277, %fd19317, %fd20706;
	fma.rn.f64 	%fd20708, %fd2279, %fd33061, %fd20707;
	fma.rn.f64 	%fd20709, %fd2282, %fd19327, %fd20708;
	fma.rn.f64 	%fd20710, %fd2284, %fd19334, %fd20709;
	fma.rn.f64 	%fd20711, %fd2285, %fd19344, %fd20710;
	fma.rn.f64 	%fd20712, %fd2286, %fd19372, %fd20711;
	fma.rn.f64 	%fd20713, %fd2289, %fd19380, %fd20712;
	fma.rn.f64 	%fd20714, %fd2292, %fd19386, %fd20713;
	fma.rn.f64 	%fd20715, %fd2295, %fd33036, %fd20714;
	fma.rn.f64 	%fd20716, %fd2298, %fd33049, %fd20715;
	fma.rn.f64 	%fd20717, %fd2301, %fd19407, %fd20716;
	fma.rn.f64 	%fd20718, %fd2302, %fd19428, %fd20717;
	fma.rn.f64 	%fd20719, %fd2303, %fd19442, %fd20718;
	fma.rn.f64 	%fd20720, %fd2304, %fd33018, %fd20719;
	fma.rn.f64 	%fd20721, %fd2308, %fd19451, %fd20720;
	fma.rn.f64 	%fd20722, %fd2311, %fd33034, %fd20721;
	fma.rn.f64 	%fd20723, %fd2312, %fd19478, %fd20722;
	fma.rn.f64 	%fd20724, %fd2317, %fd19517, %fd20723;
	fma.rn.f64 	%fd20725, %fd2322, %fd19616, %fd20724;
	fma.rn.f64 	%fd20726, %fd2327, %fd19688, %fd20725;
	fma.rn.f64 	%fd20727, %fd2334, %fd19721, %fd20726;
	fma.rn.f64 	%fd20728, %fd2339, %fd19793, %fd20727;
	fma.rn.f64 	%fd20729, %fd2340, %fd20018, %fd20728;
	fma.rn.f64 	%fd20730, %fd2341, %fd20123, %fd20729;
	fma.rn.f64 	%fd20731, %fd2342, %fd20289, %fd20730;
	fma.rn.f64 	%fd20732, %fd2346, %fd20370, %fd20731;
	fma.rn.f64 	%fd20733, %fd2347, %fd20466, %fd20732;
	fma.rn.f64 	%fd20734, %fd2348, %fd20511, %fd20733;
	fma.rn.f64 	%fd20735, %fd2349, %fd20547, %fd20734;
	fma.rn.f64 	%fd20736, %fd2350, %fd20631, %fd20735;
	fma.rn.f64 	%fd20737, %fd2351, %fd20695, %fd20736;
	fma.rn.f64 	%fd20738, %fd2356, %fd33003, %fd32986;
	fma.rn.f64 	%fd20739, %fd2357, %fd33055, %fd20738;
	fma.rn.f64 	%fd20740, %fd2358, %fd19380, %fd20739;
	fma.rn.f64 	%fd20741, %fd2359, %fd33036, %fd20740;
	fma.rn.f64 	%fd20742, %fd2360, %fd33049, %fd20741;
	fma.rn.f64 	%fd20743, %fd2361, %fd33044, %fd20742;
	fma.rn.f64 	%fd20744, %fd2362, %fd33018, %fd20743;
	fma.rn.f64 	%fd20745, %fd2363, %fd33034, %fd20744;
	fma.rn.f64 	%fd20746, %fd2364, %fd19478, %fd20745;
	fma.rn.f64 	%fd20747, %fd2365, %fd19517, %fd20746;
	fma.rn.f64 	%fd20748, %fd2366, %fd19616, %fd20747;
	fma.rn.f64 	%fd20749, %fd2368, %fd19688, %fd20748;
	fma.rn.f64 	%fd20750, %fd2369, %fd19721, %fd20749;
	fma.rn.f64 	%fd20751, %fd2370, %fd19793, %fd20750;
	fma.rn.f64 	%fd20752, %fd2377, %fd20018, %fd20751;
	fma.rn.f64 	%fd20753, %fd2378, %fd20123, %fd20752;
	fma.rn.f64 	%fd20754, %fd2379, %fd20289, %fd20753;
	fma.rn.f64 	%fd20755, %fd2380, %fd20370, %fd20754;
	fma.rn.f64 	%fd20756, %fd2383, %fd20466, %fd20755;
	fma.rn.f64 	%fd20757, %fd2384, %fd20511, %fd20756;
	fma.rn.f64 	%fd20758, %fd2385, %fd20547, %fd20757;
	fma.rn.f64 	%fd20759, %fd2386, %fd20631, %fd20758;
	fma.rn.f64 	%fd20760, %fd2387, %fd20695, %fd20759;
	fma.rn.f64 	%fd20761, %fd2388, %fd20737, %fd20760;
	fma.rn.f64 	%fd20762, %fd2394, %fd32984, %fd32985;
	fma.rn.f64 	%fd20763, %fd2397, %fd33004, %fd20762;
	fma.rn.f64 	%fd20764, %fd2398, %fd33077, %fd20763;
	fma.rn.f64 	%fd20765, %fd2399, %fd33012, %fd20764;
	fma.rn.f64 	%fd20766, %fd2402, %fd33046, %fd20765;
	fma.rn.f64 	%fd20767, %fd2405, %fd33076, %fd20766;
	fma.rn.f64 	%fd20768, %fd2409, %fd33038, %fd20767;
	fma.rn.f64 	%fd20769, %fd2411, %fd33003, %fd20768;
	fma.rn.f64 	%fd20770, %fd2414, %fd33001, %fd20769;
	fma.rn.f64 	%fd20771, %fd2418, %fd33079, %fd20770;
	fma.rn.f64 	%fd20772, %fd2422, %fd33016, %fd20771;
	fma.rn.f64 	%fd20773, %fd2428, %fd33062, %fd20772;
	fma.rn.f64 	%fd20774, %fd2431, %fd19317, %fd20773;
	fma.rn.f64 	%fd20775, %fd2432, %fd33000, %fd20774;
	fma.rn.f64 	%fd20776, %fd2436, %fd32999, %fd20775;
	fma.rn.f64 	%fd20777, %fd2440, %fd33061, %fd20776;
	fma.rn.f64 	%fd20778, %fd2441, %fd19327, %fd20777;
	fma.rn.f64 	%fd20779, %fd2442, %fd19334, %fd20778;
	fma.rn.f64 	%fd20780, %fd2443, %fd19344, %fd20779;
	fma.rn.f64 	%fd20781, %fd2446, %fd19366, %fd20780;
	fma.rn.f64 	%fd20782, %fd2453, %fd19372, %fd20781;
	fma.rn.f64 	%fd20783, %fd2454, %fd19386, %fd20782;
	fma.rn.f64 	%fd20784, %fd2455, %fd33041, %fd20783;
	fma.rn.f64 	%fd20785, %fd2459, %fd33019, %fd20784;
	fma.rn.f64 	%fd20786, %fd2462, %fd33049, %fd20785;
	fma.rn.f64 	%fd20787, %fd2463, %fd33044, %fd20786;
	fma.rn.f64 	%fd20788, %fd2465, %fd19404, %fd20787;
	fma.rn.f64 	%fd20789, %fd2470, %fd19407, %fd20788;
	fma.rn.f64 	%fd20790, %fd2472, %fd19419, %fd20789;
	fma.rn.f64 	%fd20791, %fd2476, %fd19428, %fd20790;
	fma.rn.f64 	%fd20792, %fd2477, %fd19442, %fd20791;
	fma.rn.f64 	%fd20793, %fd2479, %fd33018, %fd20792;
	fma.rn.f64 	%fd20794, %fd2480, %fd19451, %fd20793;
	fma.rn.f64 	%fd20795, %fd2481, %fd19478, %fd20794;
	fma.rn.f64 	%fd20796, %fd2482, %fd19517, %fd20795;
	fma.rn.f64 	%fd20797, %fd2483, %fd19616, %fd20796;
	fma.rn.f64 	%fd20798, %fd2485, %fd19664, %fd20797;
	fma.rn.f64 	%fd20799, %fd2492, %fd19721, %fd20798;
	fma.rn.f64 	%fd20800, %fd2493, %fd19793, %fd20799;
	fma.rn.f64 	%fd20801, %fd2495, %fd20018, %fd20800;
	fma.rn.f64 	%fd20802, %fd2502, %fd20123, %fd20801;
	fma.rn.f64 	%fd20803, %fd2503, %fd20289, %fd20802;
	fma.rn.f64 	%fd20804, %fd2504, %fd20370, %fd20803;
	fma.rn.f64 	%fd20805, %fd2505, %fd20466, %fd20804;
	fma.rn.f64 	%fd20806, %fd2511, %fd20511, %fd20805;
	fma.rn.f64 	%fd20807, %fd2515, %fd20547, %fd20806;
	fma.rn.f64 	%fd20808, %fd2519, %fd20631, %fd20807;
	fma.rn.f64 	%fd20809, %fd2520, %fd20695, %fd20808;
	fma.rn.f64 	%fd20810, %fd2521, %fd20737, %fd20809;
	fma.rn.f64 	%fd20811, %fd2522, %fd20761, %fd20810;
	fma.rn.f64 	%fd20812, %fd2525, %fd33055, %fd32983;
	fma.rn.f64 	%fd20813, %fd2526, %fd33000, %fd20812;
	fma.rn.f64 	%fd20814, %fd2530, %fd33026, %fd20813;
	fma.rn.f64 	%fd20815, %fd2535, %fd33025, %fd20814;
	fma.rn.f64 	%fd20816, %fd2539, %fd33041, %fd20815;
	fma.rn.f64 	%fd20817, %fd2542, %fd33019, %fd20816;
	fma.rn.f64 	%fd20818, %fd2546, %fd33036, %fd20817;
	fma.rn.f64 	%fd20819, %fd2547, %fd33049, %fd20818;
	fma.rn.f64 	%fd20820, %fd2548, %fd33044, %fd20819;
	fma.rn.f64 	%fd20821, %fd2549, %fd33035, %fd20820;
	fma.rn.f64 	%fd20822, %fd2552, %fd33018, %fd20821;
	fma.rn.f64 	%fd20823, %fd2553, %fd33034, %fd20822;
	fma.rn.f64 	%fd20824, %fd2555, %fd19490, %fd20823;
	fma.rn.f64 	%fd20825, %fd2562, %fd19517, %fd20824;
	fma.rn.f64 	%fd20826, %fd2564, %fd19547, %fd20825;
	fma.rn.f64 	%fd20827, %fd2570, %fd19616, %fd20826;
	fma.rn.f64 	%fd20828, %fd2571, %fd19664, %fd20827;
	fma.rn.f64 	%fd20829, %fd2579, %fd19688, %fd20828;
	fma.rn.f64 	%fd20830, %fd2580, %fd19721, %fd20829;
	fma.rn.f64 	%fd20831, %fd2581, %fd19793, %fd20830;
	fma.rn.f64 	%fd20832, %fd2582, %fd20018, %fd20831;
	fma.rn.f64 	%fd20833, %fd2589, %fd20123, %fd20832;
	fma.rn.f64 	%fd20834, %fd2595, %fd20289, %fd20833;
	fma.rn.f64 	%fd20835, %fd2596, %fd20370, %fd20834;
	fma.rn.f64 	%fd20836, %fd2598, %fd20466, %fd20835;
	fma.rn.f64 	%fd20837, %fd2603, %fd20511, %fd20836;
	fma.rn.f64 	%fd20838, %fd2608, %fd20547, %fd20837;
	fma.rn.f64 	%fd20839, %fd2610, %fd20631, %fd20838;
	fma.rn.f64 	%fd20840, %fd2613, %fd20695, %fd20839;
	fma.rn.f64 	%fd20841, %fd2614, %fd20737, %fd20840;
	fma.rn.f64 	%fd20842, %fd2615, %fd20761, %fd20841;
	fma.rn.f64 	%fd20843, %fd2616, %fd20811, %fd20842;
	div.rn.f64 	%fd20844, %fd20843, %fd2617;
	st.local.f64 	[%rd6+1104], %fd20844;
	mul.f64 	%fd20845, %fd20844, %fd2524;
	sub.f64 	%fd20846, %fd20811, %fd20845;
	div.rn.f64 	%fd20847, %fd20846, %fd2523;
	st.local.f64 	[%rd6+1096], %fd20847;
	mul.f64 	%fd20848, %fd20847, %fd2390;
	sub.f64 	%fd20849, %fd20761, %fd20848;
	mul.f64 	%fd20850, %fd2391, %fd20844;
	sub.f64 	%fd20851, %fd20849, %fd20850;
	div.rn.f64 	%fd20852, %fd20851, %fd2389;
	st.local.f64 	[%rd6+1088], %fd20852;
	mul.f64 	%fd20853, %fd20852, %fd2353;
	sub.f64 	%fd20854, %fd20737, %fd20853;
	mul.f64 	%fd20855, %fd2354, %fd20847;
	sub.f64 	%fd20856, %fd20854, %fd20855;
	mul.f64 	%fd20857, %fd2355, %fd20844;
	sub.f64 	%fd20858, %fd20856, %fd20857;
	div.rn.f64 	%fd20859, %fd20858, %fd2352;
	st.local.f64 	[%rd6+1080], %fd20859;
	ld.local.v2.f64 	{%fd20860, %fd20861}, [%rd5+10592];
	mul.f64 	%fd20862, %fd20859, %fd20861;
	sub.f64 	%fd20863, %fd20695, %fd20862;
	ld.local.v2.f64 	{%fd20864, %fd20865}, [%rd5+10608];
	mul.f64 	%fd20866, %fd20864, %fd20852;
	sub.f64 	%fd20867, %fd20863, %fd20866;
	mul.f64 	%fd20868, %fd20865, %fd20847;
	sub.f64 	%fd20869, %fd20867, %fd20868;
	mul.f64 	%fd20871, %fd32412, %fd20844;
	sub.f64 	%fd20872, %fd20869, %fd20871;
	div.rn.f64 	%fd20873, %fd20872, %fd20860;
	st.local.f64 	[%rd6+1072], %fd20873;
	ld.local.f64 	%fd20874, [%rd5+10384];
	mul.f64 	%fd20875, %fd20873, %fd20874;
	sub.f64 	%fd20876, %fd20631, %fd20875;
	mul.f64 	%fd20877, %fd2611, %fd20859;
	sub.f64 	%fd20878, %fd20876, %fd20877;
	ld.local.f64 	%fd20879, [%rd5+10400];
	mul.f64 	%fd20880, %fd20879, %fd20852;
	sub.f64 	%fd20881, %fd20878, %fd20880;
	mul.f64 	%fd20882, %fd2612, %fd20847;
	sub.f64 	%fd20883, %fd20881, %fd20882;
	mul.f64 	%fd20884, %fd20632, %fd20844;
	sub.f64 	%fd20885, %fd20883, %fd20884;
	div.rn.f64 	%fd20886, %fd20885, %fd2609;
	st.local.f64 	[%rd6+1064], %fd20886;
	mul.f64 	%fd20887, %fd20886, %fd2238;
	sub.f64 	%fd20888, %fd20547, %fd20887;
	mul.f64 	%fd20889, %fd2239, %fd20873;
	sub.f64 	%fd20890, %fd20888, %fd20889;
	mul.f64 	%fd20891, %fd2240, %fd20859;
	sub.f64 	%fd20892, %fd20890, %fd20891;
	mul.f64 	%fd20893, %fd2516, %fd20852;
	sub.f64 	%fd20894, %fd20892, %fd20893;
	mul.f64 	%fd20895, %fd2517, %fd20847;
	sub.f64 	%fd20896, %fd20894, %fd20895;
	mul.f64 	%fd20897, %fd2518, %fd20844;
	sub.f64 	%fd20898, %fd20896, %fd20897;
	div.rn.f64 	%fd20899, %fd20898, %fd2237;
	st.local.f64 	[%rd6+1056], %fd20899;
	mul.f64 	%fd20900, %fd20899, %fd2604;
	sub.f64 	%fd20901, %fd20511, %fd20900;
	mul.f64 	%fd20902, %fd2512, %fd20886;
	sub.f64 	%fd20903, %fd20901, %fd20902;
	mul.f64 	%fd20904, %fd2605, %fd20873;
	sub.f64 	%fd20905, %fd20903, %fd20904;
	mul.f64 	%fd20906, %fd2513, %fd20859;
	sub.f64 	%fd20907, %fd20905, %fd20906;
	mul.f64 	%fd20908, %fd2606, %fd20852;
	sub.f64 	%fd20909, %fd20907, %fd20908;
	mul.f64 	%fd20910, %fd2514, %fd20847;
	sub.f64 	%fd20911, %fd20909, %fd20910;
	mul.f64 	%fd20912, %fd2607, %fd20844;
	sub.f64 	%fd20913, %fd20911, %fd20912;
	div.rn.f64 	%fd20914, %fd20913, %fd2510;
	st.local.f64 	[%rd6+1048], %fd20914;
	mul.f64 	%fd20915, %fd20914, %fd2506;
	sub.f64 	%fd20916, %fd20466, %fd20915;
	mul.f64 	%fd20917, %fd2599, %fd20899;
	sub.f64 	%fd20918, %fd20916, %fd20917;
	mul.f64 	%fd20919, %fd2507, %fd20886;
	sub.f64 	%fd20920, %fd20918, %fd20919;
	mul.f64 	%fd20921, %fd2600, %fd20873;
	sub.f64 	%fd20922, %fd20920, %fd20921;
	mul.f64 	%fd20923, %fd2508, %fd20859;
	sub.f64 	%fd20924, %fd20922, %fd20923;
	mul.f64 	%fd20925, %fd2601, %fd20852;
	sub.f64 	%fd20926, %fd20924, %fd20925;
	mul.f64 	%fd20927, %fd2509, %fd20847;
	sub.f64 	%fd20928, %fd20926, %fd20927;
	mul.f64 	%fd20929, %fd2602, %fd20844;
	sub.f64 	%fd20930, %fd20928, %fd20929;
	div.rn.f64 	%fd20931, %fd20930, %fd2597;
	st.local.f64 	[%rd6+1040], %fd20931;
	mul.f64 	%fd20932, %fd20931, %fd2227;
	sub.f64 	%fd20933, %fd20370, %fd20932;
	mul.f64 	%fd20934, %fd2228, %fd20914;
	sub.f64 	%fd20935, %fd20933, %fd20934;
	mul.f64 	%fd20936, %fd2229, %fd20899;
	sub.f64 	%fd20937, %fd20935, %fd20936;
	mul.f64 	%fd20938, %fd2230, %fd20886;
	sub.f64 	%fd20939, %fd20937, %fd20938;
	mul.f64 	%fd20940, %fd2231, %fd20873;
	sub.f64 	%fd20941, %fd20939, %fd20940;
	mul.f64 	%fd20942, %fd2381, %fd20859;
	sub.f64 	%fd20943, %fd20941, %fd20942;
	mul.f64 	%fd20944, %fd2382, %fd20852;
	sub.f64 	%fd20945, %fd20943, %fd20944;
	mul.f64 	%fd20946, %fd2232, %fd20847;
	sub.f64 	%fd20947, %fd20945, %fd20946;
	mul.f64 	%fd20948, %fd2233, %fd20844;
	sub.f64 	%fd20949, %fd20947, %fd20948;
	div.rn.f64 	%fd20950, %fd20949, %fd2226;
	st.local.f64 	[%rd6+1032], %fd20950;
	mul.f64 	%fd20951, %fd20950, %fd2214;
	sub.f64 	%fd20952, %fd20289, %fd20951;
	mul.f64 	%fd20953, %fd2215, %fd20931;
	sub.f64 	%fd20954, %fd20952, %fd20953;
	mul.f64 	%fd20955, %fd2216, %fd20914;
	sub.f64 	%fd20956, %fd20954, %fd20955;
	mul.f64 	%fd20957, %fd2217, %fd20899;
	sub.f64 	%fd20958, %fd20956, %fd20957;
	mul.f64 	%fd20959, %fd2218, %fd20886;
	sub.f64 	%fd20960, %fd20958, %fd20959;
	mul.f64 	%fd20961, %fd2343, %fd20873;
	sub.f64 	%fd20962, %fd20960, %fd20961;
	mul.f64 	%fd20963, %fd2344, %fd20859;
	sub.f64 	%fd20964, %fd20962, %fd20963;
	mul.f64 	%fd20965, %fd2219, %fd20852;
	sub.f64 	%fd20966, %fd20964, %fd20965;
	mul.f64 	%fd20967, %fd2220, %fd20847;
	sub.f64 	%fd20968, %fd20966, %fd20967;
	mul.f64 	%fd20969, %fd2345, %fd20844;
	sub.f64 	%fd20970, %fd20968, %fd20969;
	div.rn.f64 	%fd20971, %fd20970, %fd2213;
	st.local.f64 	[%rd6+1024], %fd20971;
	ld.local.f64 	%fd20972, [%rd5+8576];
	mul.f64 	%fd20973, %fd20971, %fd20972;
	sub.f64 	%fd20974, %fd20123, %fd20973;
	mul.f64 	%fd20975, %fd2590, %fd20950;
	sub.f64 	%fd20976, %fd20974, %fd20975;
	ld.local.f64 	%fd20977, [%rd5+8592];
	mul.f64 	%fd20978, %fd20977, %fd20931;
	sub.f64 	%fd20979, %fd20976, %fd20978;
	mul.f64 	%fd20980, %fd2591, %fd20914;
	sub.f64 	%fd20981, %fd20979, %fd20980;
	ld.local.f64 	%fd20982, [%rd5+8608];
	mul.f64 	%fd20983, %fd20982, %fd20899;
	sub.f64 	%fd20984, %fd20981, %fd20983;
	mul.f64 	%fd20985, %fd2592, %fd20886;
	sub.f64 	%fd20986, %fd20984, %fd20985;
	ld.local.f64 	%fd20987, [%rd5+8624];
	mul.f64 	%fd20988, %fd20987, %fd20873;
	sub.f64 	%fd20989, %fd20986, %fd20988;
	mul.f64 	%fd20990, %fd2593, %fd20859;
	sub.f64 	%fd20991, %fd20989, %fd20990;
	ld.local.f64 	%fd20992, [%rd5+8640];
	mul.f64 	%fd20993, %fd20992, %fd20852;
	sub.f64 	%fd20994, %fd20991, %fd20993;
	mul.f64 	%fd20995, %fd2594, %fd20847;
	sub.f64 	%fd20996, %fd20994, %fd20995;
	mul.f64 	%fd20997, %fd20124, %fd20844;
	sub.f64 	%fd20998, %fd20996, %fd20997;
	div.rn.f64 	%fd20999, %fd20998, %fd2252;
	st.local.f64 	[%rd6+1016], %fd20999;
	mul.f64 	%fd21000, %fd20999, %fd2583;
	sub.f64 	%fd21001, %fd20018, %fd21000;
	mul.f64 	%fd21002, %fd2496, %fd20971;
	sub.f64 	%fd21003, %fd21001, %fd21002;
	mul.f64 	%fd21004, %fd2584, %fd20950;
	sub.f64 	%fd21005, %fd21003, %fd21004;
	mul.f64 	%fd21006, %fd2497, %fd20931;
	sub.f64 	%fd21007, %fd21005, %fd21006;
	mul.f64 	%fd21008, %fd2585, %fd20914;
	sub.f64 	%fd21009, %fd21007, %fd21008;
	mul.f64 	%fd21010, %fd2498, %fd20899;
	sub.f64 	%fd21011, %fd21009, %fd21010;
	mul.f64 	%fd21012, %fd2586, %fd20886;
	sub.f64 	%fd21013, %fd21011, %fd21012;
	mul.f64 	%fd21014, %fd2499, %fd20873;
	sub.f64 	%fd21015, %fd21013, %fd21014;
	mul.f64 	%fd21016, %fd2587, %fd20859;
	sub.f64 	%fd21017, %fd21015, %fd21016;
	mul.f64 	%fd21018, %fd2500, %fd20852;
	sub.f64 	%fd21019, %fd21017, %fd21018;
	mul.f64 	%fd21020, %fd2588, %fd20847;
	sub.f64 	%fd21021, %fd21019, %fd21020;
	mul.f64 	%fd21022, %fd2501, %fd20844;
	sub.f64 	%fd21023, %fd21021, %fd21022;
	div.rn.f64 	%fd21024, %fd21023, %fd2494;
	st.local.f64 	[%rd6+1008], %fd21024;
	mul.f64 	%fd21025, %fd21024, %fd2372;
	sub.f64 	%fd21026, %fd19793, %fd21025;
	mul.f64 	%fd21027, %fd2222, %fd20999;
	sub.f64 	%fd21028, %fd21026, %fd21027;
	mul.f64 	%fd21029, %fd2223, %fd20971;
	sub.f64 	%fd21030, %fd21028, %fd21029;
	mul.f64 	%fd21031, %fd2152, %fd20950;
	sub.f64 	%fd21032, %fd21030, %fd21031;
	mul.f64 	%fd21033, %fd2153, %fd20931;
	sub.f64 	%fd21034, %fd21032, %fd21033;
	mul.f64 	%fd21035, %fd2154, %fd20914;
	sub.f64 	%fd21036, %fd21034, %fd21035;
	mul.f64 	%fd21037, %fd2155, %fd20899;
	sub.f64 	%fd21038, %fd21036, %fd21037;
	mul.f64 	%fd21039, %fd2373, %fd20886;
	sub.f64 	%fd21040, %fd21038, %fd21039;
	mul.f64 	%fd21041, %fd2374, %fd20873;
	sub.f64 	%fd21042, %fd21040, %fd21041;
	mul.f64 	%fd21043, %fd2224, %fd20859;
	sub.f64 	%fd21044, %fd21042, %fd21043;
	mul.f64 	%fd21045, %fd2225, %fd20852;
	sub.f64 	%fd21046, %fd21044, %fd21045;
	mul.f64 	%fd21047, %fd2375, %fd20847;
	sub.f64 	%fd21048, %fd21046, %fd21047;
	mul.f64 	%fd21049, %fd2376, %fd20844;
	sub.f64 	%fd21050, %fd21048, %fd21049;
	div.rn.f64 	%fd21051, %fd21050, %fd2371;
	st.local.f64 	[%rd6+1000], %fd21051;
	mul.f64 	%fd21052, %fd21051, %fd2333;
	sub.f64 	%fd21053, %fd19721, %fd21052;
	mul.f64 	%fd21054, %fd2147, %fd21024;
	sub.f64 	%fd21055, %fd21053, %fd21054;
	mul.f64 	%fd21056, %fd2148, %fd20999;
	sub.f64 	%fd21057, %fd21055, %fd21056;
	mul.f64 	%fd21058, %fd2335, %fd20971;
	sub.f64 	%fd21059, %fd21057, %fd21058;
	mul.f64 	%fd21060, %fd2336, %fd20950;
	sub.f64 	%fd21061, %fd21059, %fd21060;
	mul.f64 	%fd21062, %fd2211, %fd20931;
	sub.f64 	%fd21063, %fd21061, %fd21062;
	mul.f64 	%fd21064, %fd2212, %fd20914;
	sub.f64 	%fd21065, %fd21063, %fd21064;
	mul.f64 	%fd21066, %fd2146, %fd20899;
	sub.f64 	%fd21067, %fd21065, %fd21066;
	mul.f64 	%fd21068, %fd2149, %fd20886;
	sub.f64 	%fd21069, %fd21067, %fd21068;
	mul.f64 	%fd21070, %fd2150, %fd20859;
	sub.f64 	%fd21071, %fd21069, %fd21070;
	mul.f64 	%fd21072, %fd2151, %fd20852;
	sub.f64 	%fd21073, %fd21071, %fd21072;
	mul.f64 	%fd21074, %fd2337, %fd20847;
	sub.f64 	%fd21075, %fd21073, %fd21074;
	mul.f64 	%fd21076, %fd2338, %fd20844;
	sub.f64 	%fd21077, %fd21075, %fd21076;
	div.rn.f64 	%fd21078, %fd21077, %fd2332;
	st.local.f64 	[%rd6+992], %fd21078;
	mul.f64 	%fd21079, %fd21078, %fd2142;
	sub.f64 	%fd21080, %fd19688, %fd21079;
	mul.f64 	%fd21081, %fd2143, %fd21051;
	sub.f64 	%fd21082, %fd21080, %fd21081;
	mul.f64 	%fd21083, %fd2328, %fd21024;
	sub.f64 	%fd21084, %fd21082, %fd21083;
	mul.f64 	%fd21085, %fd2329, %fd20999;
	sub.f64 	%fd21086, %fd21084, %fd21085;
	mul.f64 	%fd21087, %fd2207, %fd20971;
	sub.f64 	%fd21088, %fd21086, %fd21087;
	mul.f64 	%fd21089, %fd2208, %fd20950;
	sub.f64 	%fd21090, %fd21088, %fd21089;
	mul.f64 	%fd21091, %fd2330, %fd20931;
	sub.f64 	%fd21092, %fd21090, %fd21091;
	mul.f64 	%fd21093, %fd2331, %fd20914;
	sub.f64 	%fd21094, %fd21092, %fd21093;
	mul.f64 	%fd21095, %fd2140, %fd20899;
	sub.f64 	%fd21096, %fd21094, %fd21095;
	mul.f64 	%fd21097, %fd2144, %fd20886;
	sub.f64 	%fd21098, %fd21096, %fd21097;
	mul.f64 	%fd21099, %fd2141, %fd20873;
	sub.f64 	%fd21100, %fd21098, %fd21099;
	mul.f64 	%fd21101, %fd2145, %fd20859;
	sub.f64 	%fd21102, %fd21100, %fd21101;
	mul.f64 	%fd21103, %fd2209, %fd20852;
	sub.f64 	%fd21104, %fd21102, %fd21103;
	mul.f64 	%fd21105, %fd2210, %fd20847;
	sub.f64 	%fd21106, %fd21104, %fd21105;
	mul.f64 	%fd21107, %fd2221, %fd20844;
	sub.f64 	%fd21108, %fd21106, %fd21107;
	div.rn.f64 	%fd21109, %fd21108, %fd2206;
	st.local.f64 	[%rd6+984], %fd21109;
	mul.f64 	%fd21110, %fd2572, %fd21078;
	sub.f64 	%fd21111, %fd19664, %fd21110;
	mul.f64 	%fd21112, %fd2486, %fd21051;
	sub.f64 	%fd21113, %fd21111, %fd21112;
	mul.f64 	%fd21114, %fd2573, %fd21024;
	sub.f64 	%fd21115, %fd21113, %fd21114;
	mul.f64 	%fd21116, %fd2487, %fd20999;
	sub.f64 	%fd21117, %fd21115, %fd21116;
	mul.f64 	%fd21118, %fd2574, %fd20971;
	sub.f64 	%fd21119, %fd21117, %fd21118;
	mul.f64 	%fd21120, %fd2488, %fd20950;
	sub.f64 	%fd21121, %fd21119, %fd21120;
	mul.f64 	%fd21122, %fd2575, %fd20931;
	sub.f64 	%fd21123, %fd21121, %fd21122;
	mul.f64 	%fd21124, %fd2489, %fd20914;
	sub.f64 	%fd21125, %fd21123, %fd21124;
	mul.f64 	%fd21126, %fd2576, %fd20886;
	sub.f64 	%fd21127, %fd21125, %fd21126;
	mul.f64 	%fd21128, %fd2490, %fd20859;
	sub.f64 	%fd21129, %fd21127, %fd21128;
	mul.f64 	%fd21130, %fd2577, %fd20852;
	sub.f64 	%fd21131, %fd21129, %fd21130;
	mul.f64 	%fd21132, %fd2491, %fd20847;
	sub.f64 	%fd21133, %fd21131, %fd21132;
	mul.f64 	%fd21134, %fd2578, %fd20844;
	sub.f64 	%fd21135, %fd21133, %fd21134;
	div.rn.f64 	%fd21136, %fd21135, %fd2484;
	st.local.f64 	[%rd6+976], %fd21136;
	mul.f64 	%fd21137, %fd2138, %fd21078;
	sub.f64 	%fd21138, %fd19616, %fd21137;
	mul.f64 	%fd21139, %fd2139, %fd21051;
	sub.f64 	%fd21140, %fd21138, %fd21139;
	mul.f64 	%fd21141, %fd2323, %fd21024;
	sub.f64 	%fd21142, %fd21140, %fd21141;
	mul.f64 	%fd21143, %fd2324, %fd20999;
	sub.f64 	%fd21144, %fd21142, %fd21143;
	mul.f64 	%fd21145, %fd2204, %fd20950;
	sub.f64 	%fd21146, %fd21144, %fd21145;
	mul.f64 	%fd21147, %fd2205, %fd20886;
	sub.f64 	%fd21148, %fd21146, %fd21147;
	mul.f64 	%fd21149, %fd2325, %fd20859;
	sub.f64 	%fd21150, %fd21148, %fd21149;
	mul.f64 	%fd21151, %fd2326, %fd20852;
	sub.f64 	%fd21152, %fd21150, %fd21151;
	mul.f64 	%fd21153, %fd2367, %fd20847;
	sub.f64 	%fd21154, %fd21152, %fd21153;
	div.rn.f64 	%fd21155, %fd21154, %fd2203;
	st.local.f64 	[%rd6+968], %fd21155;
	mul.f64 	%fd21156, %fd2565, %fd21136;
	sub.f64 	%fd21157, %fd19547, %fd21156;
	ld.local.f64 	%fd21158, [%rd5+6312];
	mul.f64 	%fd21159, %fd21158, %fd21078;
	sub.f64 	%fd21160, %fd21157, %fd21159;
	mul.f64 	%fd21161, %fd2566, %fd21024;
	sub.f64 	%fd21162, %fd21160, %fd21161;
	ld.local.f64 	%fd21163, [%rd5+6328];
	mul.f64 	%fd21164, %fd21163, %fd20999;
	sub.f64 	%fd21165, %fd21162, %fd21164;
	mul.f64 	%fd21166, %fd2567, %fd20971;
	sub.f64 	%fd21167, %fd21165, %fd21166;
	ld.local.f64 	%fd21168, [%rd5+6344];
	mul.f64 	%fd21169, %fd21168, %fd20931;
	sub.f64 	%fd21170, %fd21167, %fd21169;
	mul.f64 	%fd21171, %fd2568, %fd20886;
	sub.f64 	%fd21172, %fd21170, %fd21171;
	ld.local.f64 	%fd21173, [%rd5+6360];
	mul.f64 	%fd21174, %fd21173, %fd20859;
	sub.f64 	%fd21175, %fd21172, %fd21174;
	mul.f64 	%fd21176, %fd2569, %fd20852;
	sub.f64 	%fd21177, %fd21175, %fd21176;
	ld.local.f64 	%fd21178, [%rd5+6376];
	mul.f64 	%fd21179, %fd21178, %fd20847;
	sub.f64 	%fd21180, %fd21177, %fd21179;
	div.rn.f64 	%fd21181, %fd21180, %fd2563;
	st.local.f64 	[%rd6+960], %fd21181;
	mul.f64 	%fd21182, %fd2191, %fd21155;
	sub.f64 	%fd21183, %fd19517, %fd21182;
	mul.f64 	%fd21184, %fd2192, %fd21078;
	sub.f64 	%fd21185, %fd21183, %fd21184;
	mul.f64 	%fd21186, %fd2318, %fd21051;
	sub.f64 	%fd21187, %fd21185, %fd21186;
	mul.f64 	%fd21188, %fd2319, %fd21024;
	sub.f64 	%fd21189, %fd21187, %fd21188;
	mul.f64 	%fd21190, %fd2134, %fd20999;
	sub.f64 	%fd21191, %fd21189, %fd21190;
	mul.f64 	%fd21192, %fd2135, %fd20950;
	sub.f64 	%fd21193, %fd21191, %fd21192;
	mul.f64 	%fd21194, %fd2320, %fd20886;
	sub.f64 	%fd21195, %fd21193, %fd21194;
	mul.f64 	%fd21196, %fd2321, %fd20852;
	sub.f64 	%fd21197, %fd21195, %fd21196;
	mul.f64 	%fd21198, %fd2202, %fd20847;
	sub.f64 	%fd21199, %fd21197, %fd21198;
	div.rn.f64 	%fd21200, %fd21199, %fd2190;
	st.local.f64 	[%rd6+952], %fd21200;
	mul.f64 	%fd21201, %fd2556, %fd21109;
	sub.f64 	%fd21202, %fd19490, %fd21201;
	ld.local.f64 	%fd21203, [%rd5+5976];
	mul.f64 	%fd21204, %fd21203, %fd21051;
	sub.f64 	%fd21205, %fd21202, %fd21204;
	mul.f64 	%fd21206, %fd2131, %fd21024;
	sub.f64 	%fd21207, %fd21205, %fd21206;
	mul.f64 	%fd21208, %fd2133, %fd20999;
	sub.f64 	%fd21209, %fd21207, %fd21208;
	ld.local.f64 	%fd21210, [%rd5+6000];
	mul.f64 	%fd21211, %fd21210, %fd20971;
	sub.f64 	%fd21212, %fd21209, %fd21211;
	mul.f64 	%fd21213, %fd2557, %fd20950;
	sub.f64 	%fd21214, %fd21212, %fd21213;
	mul.f64 	%fd21215, %fd2558, %fd20914;
	sub.f64 	%fd21216, %fd21214, %fd21215;
	ld.local.f64 	%fd21217, [%rd5+6024];
	mul.f64 	%fd21218, %fd21217, %fd20899;
	sub.f64 	%fd21219, %fd21216, %fd21218;
	mul.f64 	%fd21220, %fd2559, %fd20873;
	sub.f64 	%fd21221, %fd21219, %fd21220;
	mul.f64 	%fd21222, %fd2560, %fd20859;
	sub.f64 	%fd21223, %fd21221, %fd21222;
	ld.local.f64 	%fd21224, [%rd5+6048];
	mul.f64 	%fd21225, %fd21224, %fd20847;
	sub.f64 	%fd21226, %fd21223, %fd21225;
	mul.f64 	%fd21227, %fd2561, %fd20844;
	sub.f64 	%fd21228, %fd21226, %fd21227;
	div.rn.f64 	%fd21229, %fd21228, %fd2554;
	st.local.f64 	[%rd6+944], %fd21229;
	mul.f64 	%fd21230, %fd2313, %fd21155;
	sub.f64 	%fd21231, %fd19478, %fd21230;
	mul.f64 	%fd21232, %fd2314, %fd21078;
	sub.f64 	%fd21233, %fd21231, %fd21232;
	mul.f64 	%fd21234, %fd2200, %fd21051;
	sub.f64 	%fd21235, %fd21233, %fd21234;
	mul.f64 	%fd21236, %fd2201, %fd21024;
	sub.f64 	%fd21237, %fd21235, %fd21236;
	mul.f64 	%fd21238, %fd2315, %fd20999;
	sub.f64 	%fd21239, %fd21237, %fd21238;
	mul.f64 	%fd21240, %fd2316, %fd20950;
	sub.f64 	%fd21241, %fd21239, %fd21240;
	mul.f64 	%fd21242, %fd2127, %fd20886;
	sub.f64 	%fd21243, %fd21241, %fd21242;
	mul.f64 	%fd21244, %fd2128, %fd20852;
	sub.f64 	%fd21245, %fd21243, %fd21244;
	mul.f64 	%fd21246, %fd2235, %fd20847;
	sub.f64 	%fd21247, %fd21245, %fd21246;
	div.rn.f64 	%fd21248, %fd21247, %fd2199;
	st.local.f64 	[%rd6+936], %fd21248;
	ld.local.f64 	%fd21249, [%rd5+5720];
	mul.f64 	%fd21250, %fd21249, %fd21109;
	sub.f64 	%fd21251, %fd33034, %fd21250;
	mul.f64 	%fd21252, %fd2132, %fd20999;
	sub.f64 	%fd21253, %fd21251, %fd21252;
	ld.local.f64 	%fd21254, [%rd5+5736];
	mul.f64 	%fd21255, %fd21254, %fd20971;
	sub.f64 	%fd21256, %fd21253, %fd21255;
	mul.f64 	%fd21257, %fd2253, %fd20914;
	sub.f64 	%fd21258, %fd21256, %fd21257;
	ld.local.f64 	%fd21259, [%rd5+5752];
	mul.f64 	%fd21260, %fd21259, %fd20873;
	sub.f64 	%fd21261, %fd21258, %fd21260;
	mul.f64 	%fd21262, %fd2189, %fd20859;
	sub.f64 	%fd21263, %fd21261, %fd21262;
	ld.local.f64 	%fd21264, [%rd5+5768];
	mul.f64 	%fd21265, %fd21264, %fd20844;
	sub.f64 	%fd21266, %fd21263, %fd21265;
	div.rn.f64 	%fd21267, %fd21266, %fd2184;
	st.local.f64 	[%rd6+928], %fd21267;
	mul.f64 	%fd21268, %fd2123, %fd21078;
	sub.f64 	%fd21269, %fd19451, %fd21268;
	mul.f64 	%fd21270, %fd2124, %fd21024;
	sub.f64 	%fd21271, %fd21269, %fd21270;
	mul.f64 	%fd21272, %fd2122, %fd20999;
	sub.f64 	%fd21273, %fd21271, %fd21272;
	mul.f64 	%fd21274, %fd2197, %fd20950;
	sub.f64 	%fd21275, %fd21273, %fd21274;
	mul.f64 	%fd21276, %fd2198, %fd20886;
	sub.f64 	%fd21277, %fd21275, %fd21276;
	mul.f64 	%fd21278, %fd2309, %fd20852;
	sub.f64 	%fd21279, %fd21277, %fd21278;
	mul.f64 	%fd21280, %fd2310, %fd20847;
	sub.f64 	%fd21281, %fd21279, %fd21280;
	div.rn.f64 	%fd21282, %fd21281, %fd2121;
	st.local.f64 	[%rd6+920], %fd21282;
	mul.f64 	%fd21283, %fd2305, %fd21024;
	sub.f64 	%fd21284, %fd33018, %fd21283;
	mul.f64 	%fd21285, %fd2306, %fd20999;
	sub.f64 	%fd21286, %fd21284, %fd21285;
	mul.f64 	%fd21287, %fd2195, %fd20950;
	sub.f64 	%fd21288, %fd21286, %fd21287;
	mul.f64 	%fd21289, %fd2196, %fd20899;
	sub.f64 	%fd21290, %fd21288, %fd21289;
	mul.f64 	%fd21291, %fd2307, %fd20852;
	sub.f64 	%fd21292, %fd21290, %fd21291;
	div.rn.f64 	%fd21293, %fd21292, %fd2236;
	st.local.f64 	[%rd6+912], %fd21293;
	mul.f64 	%fd21294, %fd2251, %fd21078;
	sub.f64 	%fd21295, %fd19442, %fd21294;
	ld.local.f64 	%fd21296, [%rd5+5528];
	mul.f64 	%fd21297, %fd21296, %fd21051;
	sub.f64 	%fd21298, %fd21295, %fd21297;
	mul.f64 	%fd21299, %fd2478, %fd21024;
	sub.f64 	%fd21300, %fd21298, %fd21299;
	ld.local.f64 	%fd21301, [%rd5+5544];
	mul.f64 	%fd21302, %fd21301, %fd20886;
	sub.f64 	%fd21303, %fd21300, %fd21302;
	ld.local.f64 	%fd21304, [%rd5+5552];
	mul.f64 	%fd21305, %fd21304, %fd20859;
	sub.f64 	%fd21306, %fd21303, %fd21305;
	mul.f64 	%fd21307, %fd2120, %fd20852;
	sub.f64 	%fd21308, %fd21306, %fd21307;
	ld.local.f64 	%fd21309, [%rd5+5568];
	mul.f64 	%fd21310, %fd21309, %fd20847;
	sub.f64 	%fd21311, %fd21308, %fd21310;
	div.rn.f64 	%fd21312, %fd21311, %fd19440;
	st.local.f64 	[%rd6+904], %fd21312;
	mul.f64 	%fd21313, %fd2129, %fd21267;
	sub.f64 	%fd21314, %fd33035, %fd21313;
	mul.f64 	%fd21315, %fd2130, %fd21109;
	sub.f64 	%fd21316, %fd21314, %fd21315;
	ld.local.f64 	%fd21317, [%rd5+5440];
	mul.f64 	%fd21318, %fd21317, %fd21024;
	sub.f64 	%fd21319, %fd21316, %fd21318;
	mul.f64 	%fd21320, %fd2550, %fd20971;
	sub.f64 	%fd21321, %fd21319, %fd21320;
	ld.local.f64 	%fd21322, [%rd5+5456];
	mul.f64 	%fd21323, %fd21322, %fd20873;
	sub.f64 	%fd21324, %fd21321, %fd21323;
	mul.f64 	%fd21325, %fd2551, %fd20847;
	sub.f64 	%fd21326, %fd21324, %fd21325;
	mul.f64 	%fd21327, %fd19429, %fd20844;
	sub.f64 	%fd21328, %fd21326, %fd21327;
	ld.local.f64 	%fd21329, [%rd5+5416];
	div.rn.f64 	%fd21330, %fd21328, %fd21329;
	st.local.f64 	[%rd6+896], %fd21330;
	ld.local.f64 	%fd21331, [%rd5+5360];
	mul.f64 	%fd21332, %fd21331, %fd21282;
	sub.f64 	%fd21333, %fd19428, %fd21332;
	mul.f64 	%fd21334, %fd2249, %fd21078;
	sub.f64 	%fd21335, %fd21333, %fd21334;
	ld.local.f64 	%fd21336, [%rd5+5376];
	mul.f64 	%fd21337, %fd21336, %fd21051;
	sub.f64 	%fd21338, %fd21335, %fd21337;
	mul.f64 	%fd21339, %fd2119, %fd21024;
	sub.f64 	%fd21340, %fd21338, %fd21339;
	ld.local.f64 	%fd21341, [%rd5+5392];
	mul.f64 	%fd21342, %fd21341, %fd20886;
	sub.f64 	%fd21343, %fd21340, %fd21342;
	mul.f64 	%fd21344, %fd2250, %fd20852;
	sub.f64 	%fd21345, %fd21343, %fd21344;
	mul.f64 	%fd21346, %fd2183, %fd20847;
	sub.f64 	%fd21347, %fd21345, %fd21346;
	div.rn.f64 	%fd21348, %fd21347, %fd2194;
	st.local.f64 	[%rd6+888], %fd21348;
	ld.local.f64 	%fd21349, [%rd5+5280];
	mul.f64 	%fd21350, %fd21349, %fd21078;
	sub.f64 	%fd21351, %fd19419, %fd21350;
	mul.f64 	%fd21352, %fd2473, %fd21051;
	sub.f64 	%fd21353, %fd21351, %fd21352;
	ld.local.f64 	%fd21354, [%rd5+5296];
	mul.f64 	%fd21355, %fd21354, %fd21024;
	sub.f64 	%fd21356, %fd21353, %fd21355;
	mul.f64 	%fd21357, %fd2474, %fd20886;
	sub.f64 	%fd21358, %fd21356, %fd21357;
	ld.local.f64 	%fd21359, [%rd5+5312];
	mul.f64 	%fd21360, %fd21359, %fd20852;
	sub.f64 	%fd21361, %fd21358, %fd21360;
	mul.f64 	%fd21362, %fd2475, %fd20847;
	sub.f64 	%fd21363, %fd21361, %fd21362;
	div.rn.f64 	%fd21364, %fd21363, %fd2471;
	st.local.f64 	[%rd6+880], %fd21364;
	ld.local.v2.f64 	{%fd21365, %fd21366}, [%rd5+5184];
	mul.f64 	%fd21367, %fd21366, %fd21078;
	sub.f64 	%fd21368, %fd19407, %fd21367;
	mul.f64 	%fd21369, %fd2182, %fd21051;
	sub.f64 	%fd21370, %fd21368, %fd21369;
	ld.local.f64 	%fd21371, [%rd5+5208];
	mul.f64 	%fd21372, %fd21371, %fd21024;
	sub.f64 	%fd21373, %fd21370, %fd21372;
	mul.f64 	%fd21374, %fd2248, %fd20886;
	sub.f64 	%fd21375, %fd21373, %fd21374;
	ld.local.f64 	%fd21376, [%rd5+5224];
	mul.f64 	%fd21377, %fd21376, %fd20852;
	sub.f64 	%fd21378, %fd21375, %fd21377;
	mul.f64 	%fd21379, %fd2234, %fd20847;
	sub.f64 	%fd21380, %fd21378, %fd21379;
	div.rn.f64 	%fd21381, %fd21380, %fd21365;
	st.local.f64 	[%rd6+872], %fd21381;
	ld.local.f64 	%fd21382, [%rd5+5096];
	mul.f64 	%fd21383, %fd21381, %fd21382;
	sub.f64 	%fd21384, %fd19404, %fd21383;
	mul.f64 	%fd21385, %fd2466, %fd21312;
	sub.f64 	%fd21386, %fd21384, %fd21385;
	ld.local.f64 	%fd21387, [%rd5+5112];
	mul.f64 	%fd21388, %fd21387, %fd21282;
	sub.f64 	%fd21389, %fd21386, %fd21388;
	mul.f64 	%fd21390, %fd2467, %fd21078;
	sub.f64 	%fd21391, %fd21389, %fd21390;
	ld.local.f64 	%fd21392, [%rd5+5128];
	mul.f64 	%fd21393, %fd21392, %fd21051;
	sub.f64 	%fd21394, %fd21391, %fd21393;
	mul.f64 	%fd21395, %fd2468, %fd21024;
	sub.f64 	%fd21396, %fd21394, %fd21395;
	ld.local.f64 	%fd21397, [%rd5+5144];
	mul.f64 	%fd21398, %fd21397, %fd20886;
	sub.f64 	%fd21399, %fd21396, %fd21398;
	mul.f64 	%fd21400, %fd2469, %fd20859;
	sub.f64 	%fd21401, %fd21399, %fd21400;
	ld.local.f64 	%fd21402, [%rd5+5160];
	mul.f64 	%fd21403, %fd21402, %fd20852;
	sub.f64 	%fd21404, %fd21401, %fd21403;
	mul.f64 	%fd21405, %fd2181, %fd20847;
	sub.f64 	%fd21406, %fd21404, %fd21405;
	div.rn.f64 	%fd21407, %fd21406, %fd2464;
	st.local.f64 	[%rd6+864], %fd21407;
	mul.f64 	%fd21408, %fd2180, %fd21078;
	sub.f64 	%fd21409, %fd33044, %fd21408;
	mul.f64 	%fd21410, %fd2117, %fd21024;
	sub.f64 	%fd21411, %fd21409, %fd21410;
	mul.f64 	%fd21412, %fd2118, %fd20852;
	sub.f64 	%fd21413, %fd21411, %fd21412;
	div.rn.f64 	%fd21414, %fd21413, %fd2179;
	st.local.f64 	[%rd6+856], %fd21414;
	mul.f64 	%fd21415, %fd2178, %fd21078;
	sub.f64 	%fd21416, %fd33049, %fd21415;
	mul.f64 	%fd21417, %fd2299, %fd21024;
	sub.f64 	%fd21418, %fd21416, %fd21417;
	mul.f64 	%fd21419, %fd2300, %fd20852;
	sub.f64 	%fd21420, %fd21418, %fd21419;
	div.rn.f64 	%fd21421, %fd21420, %fd2177;
	st.local.f64 	[%rd6+848], %fd21421;
	mul.f64 	%fd21422, %fd2176, %fd20971;
	sub.f64 	%fd21423, %fd33036, %fd21422;
	mul.f64 	%fd21424, %fd2296, %fd20950;
	sub.f64 	%fd21425, %fd21423, %fd21424;
	mul.f64 	%fd21426, %fd2297, %fd20899;
	sub.f64 	%fd21427, %fd21425, %fd21426;
	mul.f64 	%fd21428, %fd2187, %fd20859;
	sub.f64 	%fd21429, %fd21427, %fd21428;
	mul.f64 	%fd21430, %fd2188, %fd20844;
	sub.f64 	%fd21431, %fd21429, %fd21430;
	div.rn.f64 	%fd21432, %fd21431, %fd2175;
	st.local.f64 	[%rd6+840], %fd21432;
	mul.f64 	%fd21433, %fd2543, %fd21051;
	sub.f64 	%fd21434, %fd33019, %fd21433;
	mul.f64 	%fd21435, %fd2460, %fd21024;
	sub.f64 	%fd21436, %fd21434, %fd21435;
	mul.f64 	%fd21437, %fd2544, %fd20999;
	sub.f64 	%fd21438, %fd21436, %fd21437;
	mul.f64 	%fd21439, %fd2461, %fd20950;
	sub.f64 	%fd21440, %fd21438, %fd21439;
	mul.f64 	%fd21441, %fd2545, %fd20847;
	sub.f64 	%fd21442, %fd21440, %fd21441;
	div.rn.f64 	%fd21443, %fd21442, %fd2458;
	st.local.f64 	[%rd6+832], %fd21443;
	mul.f64 	%fd21444, %fd2456, %fd21078;
	sub.f64 	%fd21445, %fd33041, %fd21444;
	mul.f64 	%fd21446, %fd2540, %fd21024;
	sub.f64 	%fd21447, %fd21445, %fd21446;
	mul.f64 	%fd21448, %fd2457, %fd20999;
	sub.f64 	%fd21449, %fd21447, %fd21448;
	mul.f64 	%fd21450, %fd2541, %fd20950;
	sub.f64 	%fd21451, %fd21449, %fd21450;
	div.rn.f64 	%fd21452, %fd21451, %fd2294;
	st.local.f64 	[%rd6+824], %fd21452;
	ld.local.f64 	%fd21453, [%rd5+4808];
	mul.f64 	%fd21454, %fd21453, %fd21051;
	sub.f64 	%fd21455, %fd19386, %fd21454;
	mul.f64 	%fd21456, %fd2247, %fd21024;
	sub.f64 	%fd21457, %fd21455, %fd21456;
	ld.local.f64 	%fd21458, [%rd5+4824];
	mul.f64 	%fd21459, %fd21458, %fd20886;
	sub.f64 	%fd21460, %fd21457, %fd21459;
	mul.f64 	%fd21461, %fd2293, %fd20847;
	sub.f64 	%fd21462, %fd21460, %fd21461;
	div.rn.f64 	%fd21463, %fd21462, %fd2116;
	st.local.f64 	[%rd6+816], %fd21463;
	mul.f64 	%fd21464, %fd2288, %fd21432;
	sub.f64 	%fd21465, %fd19380, %fd21464;
	mul.f64 	%fd21466, %fd2169, %fd21293;
	sub.f64 	%fd21467, %fd21465, %fd21466;
	mul.f64 	%fd21468, %fd2170, %fd21267;
	sub.f64 	%fd21469, %fd21467, %fd21468;
	mul.f64 	%fd21470, %fd2290, %fd21200;
	sub.f64 	%fd21471, %fd21469, %fd21470;
	mul.f64 	%fd21472, %fd2291, %fd21109;
	sub.f64 	%fd21473, %fd21471, %fd21472;
	mul.f64 	%fd21474, %fd2171, %fd21024;
	sub.f64 	%fd21475, %fd21473, %fd21474;
	mul.f64 	%fd21476, %fd2112, %fd20971;
	sub.f64 	%fd21477, %fd21475, %fd21476;
	mul.f64 	%fd21478, %fd2172, %fd20931;
	sub.f64 	%fd21479, %fd21477, %fd21478;
	mul.f64 	%fd21480, %fd2115, %fd20859;
	sub.f64 	%fd21481, %fd21479, %fd21480;
	mul.f64 	%fd21482, %fd2173, %fd20852;
	sub.f64 	%fd21483, %fd21481, %fd21482;
	mul.f64 	%fd21484, %fd2174, %fd20844;
	sub.f64 	%fd21485, %fd21483, %fd21484;
	div.rn.f64 	%fd21486, %fd21485, %fd2287;
	st.local.f64 	[%rd6+808], %fd21486;
	ld.local.v2.f64 	{%fd21487, %fd21488}, [%rd5+4592];
	mul.f64 	%fd21489, %fd21487, %fd21432;
	sub.f64 	%fd21490, %fd19376, %fd21489;
	mul.f64 	%fd21491, %fd21488, %fd21330;
	sub.f64 	%fd21492, %fd21490, %fd21491;
	ld.local.v2.f64 	{%fd21493, %fd21494}, [%rd5+4608];
	mul.f64 	%fd21495, %fd21493, %fd21267;
	sub.f64 	%fd21496, %fd21492, %fd21495;
	mul.f64 	%fd21497, %fd21494, %fd21229;
	sub.f64 	%fd21498, %fd21496, %fd21497;
	ld.local.v2.f64 	{%fd21499, %fd21500}, [%rd5+4624];
	mul.f64 	%fd21501, %fd21499, %fd21109;
	sub.f64 	%fd21502, %fd21498, %fd21501;
	mul.f64 	%fd21503, %fd21500, %fd21024;
	sub.f64 	%fd21504, %fd21502, %fd21503;
	ld.local.v2.f64 	{%fd21505, %fd21506}, [%rd5+4640];
	mul.f64 	%fd21507, %fd21505, %fd20999;
	sub.f64 	%fd21508, %fd21504, %fd21507;
	mul.f64 	%fd21509, %fd21506, %fd20950;
	sub.f64 	%fd21510, %fd21508, %fd21509;
	ld.local.v2.f64 	{%fd21511, %fd21512}, [%rd5+4656];
	mul.f64 	%fd21513, %fd21511, %fd20899;
	sub.f64 	%fd21514, %fd21510, %fd21513;
	mul.f64 	%fd21515, %fd21512, %fd20873;
	sub.f64 	%fd21516, %fd21514, %fd21515;
	mul.f64 	%fd21517, %fd19377, %fd20844;
	sub.f64 	%fd21518, %fd21516, %fd21517;
	div.rn.f64 	%fd21519, %fd21518, %fd19374;
	st.local.f64 	[%rd6+800], %fd21519;
	ld.local.f64 	%fd21520, [%rd5+4528];
	mul.f64 	%fd21521, %fd21520, %fd21463;
	sub.f64 	%fd21522, %fd19372, %fd21521;
	mul.f64 	%fd21523, %fd2111, %fd21348;
	sub.f64 	%fd21524, %fd21522, %fd21523;
	ld.local.f64 	%fd21525, [%rd5+4544];
	mul.f64 	%fd21526, %fd21525, %fd21051;
	sub.f64 	%fd21527, %fd21524, %fd21526;
	mul.f64 	%fd21528, %fd2245, %fd21024;
	sub.f64 	%fd21529, %fd21527, %fd21528;
	ld.local.f64 	%fd21530, [%rd5+4560];
	mul.f64 	%fd21531, %fd21530, %fd20886;
	sub.f64 	%fd21532, %fd21529, %fd21531;
	mul.f64 	%fd21533, %fd2246, %fd20847;
	sub.f64 	%fd21534, %fd21532, %fd21533;
	div.rn.f64 	%fd21535, %fd21534, %fd2168;
	st.local.f64 	[%rd6+792], %fd21535;
	mul.f64 	%fd21536, %fd2536, %fd21414;
	sub.f64 	%fd21537, %fd33025, %fd21536;
	ld.local.f64 	%fd21538, [%rd5+4472];
	mul.f64 	%fd21539, %fd21538, %fd21181;
	sub.f64 	%fd21540, %fd21537, %fd21539;
	mul.f64 	%fd21541, %fd2537, %fd21078;
	sub.f64 	%fd21542, %fd21540, %fd21541;
	ld.local.f64 	%fd21543, [%rd5+4488];
	mul.f64 	%fd21544, %fd21543, %fd21024;
	sub.f64 	%fd21545, %fd21542, %fd21544;
	mul.f64 	%fd21546, %fd2538, %fd20999;
	sub.f64 	%fd21547, %fd21545, %fd21546;
	div.rn.f64 	%fd21548, %fd21547, %fd2534;
	st.local.f64 	[%rd6+784], %fd21548;
	mul.f64 	%fd21549, %fd21548, %fd2531;
	sub.f64 	%fd21550, %fd33026, %fd21549;
	mul.f64 	%fd21551, %fd2532, %fd21181;
	sub.f64 	%fd21552, %fd21550, %fd21551;
	ld.local.f64 	%fd21553, [%rd5+4416];
	mul.f64 	%fd21554, %fd21553, %fd21136;
	sub.f64 	%fd21555, %fd21552, %fd21554;
	mul.f64 	%fd21556, %fd2533, %fd21024;
	sub.f64 	%fd21557, %fd21555, %fd21556;
	mul.f64 	%fd21558, %fd2136, %fd20999;
	sub.f64 	%fd21559, %fd21557, %fd21558;
	mul.f64 	%fd21560, %fd2137, %fd20931;
	sub.f64 	%fd21561, %fd21559, %fd21560;
	ld.local.f64 	%fd21562, [%rd5+4448];
	mul.f64 	%fd21563, %fd21562, %fd20847;
	sub.f64 	%fd21564, %fd21561, %fd21563;
	div.rn.f64 	%fd21565, %fd21564, %fd2529;
	st.local.f64 	[%rd6+776], %fd21565;
	mul.f64 	%fd21566, %fd2445, %fd21414;
	sub.f64 	%fd21567, %fd19366, %fd21566;
	ld.local.f64 	%fd21568, [%rd5+4320];
	mul.f64 	%fd21569, %fd21568, %fd21407;
	sub.f64 	%fd21570, %fd21567, %fd21569;
	mul.f64 	%fd21571, %fd2447, %fd21381;
	sub.f64 	%fd21572, %fd21570, %fd21571;
	mul.f64 	%fd21573, %fd2448, %fd21364;
	sub.f64 	%fd21574, %fd21572, %fd21573;
	mul.f64 	%fd21575, %fd2449, %fd21312;
	sub.f64 	%fd21576, %fd21574, %fd21575;
	ld.local.f64 	%fd21577, [%rd5+4352];
	mul.f64 	%fd21578, %fd21577, %fd21078;
	sub.f64 	%fd21579, %fd21576, %fd21578;
	mul.f64 	%fd21580, %fd2450, %fd21051;
	sub.f64 	%fd21581, %fd21579, %fd21580;
	mul.f64 	%fd21582, %fd2451, %fd21024;
	sub.f64 	%fd21583, %fd21581, %fd21582;
	mul.f64 	%fd21584, %fd2452, %fd20886;
	sub.f64 	%fd21585, %fd21583, %fd21584;
	ld.local.f64 	%fd21586, [%rd5+4384];
	mul.f64 	%fd21587, %fd21586, %fd20847;
	sub.f64 	%fd21588, %fd21585, %fd21587;
	div.rn.f64 	%fd21589, %fd21588, %fd2444;
	st.local.f64 	[%rd6+768], %fd21589;
	ld.local.v2.f64 	{%fd21590, %fd21591}, [%rd5+4112];
	mul.f64 	%fd21592, %fd21589, %fd21591;
	sub.f64 	%fd21593, %fd19356, %fd21592;
	ld.local.v2.f64 	{%fd21594, %fd21595}, [%rd5+4128];
	mul.f64 	%fd21596, %fd21594, %fd21548;
	sub.f64 	%fd21597, %fd21593, %fd21596;
	mul.f64 	%fd21598, %fd21595, %fd21452;
	sub.f64 	%fd21599, %fd21597, %fd21598;
	ld.local.v2.f64 	{%fd21600, %fd21601}, [%rd5+4144];
	mul.f64 	%fd21602, %fd21600, %fd21421;
	sub.f64 	%fd21603, %fd21599, %fd21602;
	mul.f64 	%fd21604, %fd21601, %fd21414;
	sub.f64 	%fd21605, %fd21603, %fd21604;
	ld.local.v2.f64 	{%fd21606, %fd21607}, [%rd5+4160];
	mul.f64 	%fd21608, %fd21606, %fd21381;
	sub.f64 	%fd21609, %fd21605, %fd21608;
	mul.f64 	%fd21610, %fd21607, %fd21364;
	sub.f64 	%fd21611, %fd21609, %fd21610;
	ld.local.v2.f64 	{%fd21612, %fd21613}, [%rd5+4176];
	mul.f64 	%fd21614, %fd21612, %fd21312;
	sub.f64 	%fd21615, %fd21611, %fd21614;
	mul.f64 	%fd21616, %fd21613, %fd21200;
	sub.f64 	%fd21617, %fd21615, %fd21616;
	ld.local.v2.f64 	{%fd21618, %fd21619}, [%rd5+4192];
	mul.f64 	%fd21620, %fd21618, %fd21155;
	sub.f64 	%fd21621, %fd21617, %fd21620;
	mul.f64 	%fd21622, %fd21619, %fd21078;
	sub.f64 	%fd21623, %fd21621, %fd21622;
	ld.local.v2.f64 	{%fd21624, %fd21625}, [%rd5+4208];
	mul.f64 	%fd21626, %fd21624, %fd21051;
	sub.f64 	%fd21627, %fd21623, %fd21626;
	mul.f64 	%fd21628, %fd21625, %fd21024;
	sub.f64 	%fd21629, %fd21627, %fd21628;
	ld.local.v2.f64 	{%fd21630, %fd21631}, [%rd5+4224];
	mul.f64 	%fd21632, %fd21630, %fd20999;
	sub.f64 	%fd21633, %fd21629, %fd21632;
	mul.f64 	%fd21634, %fd21631, %fd20950;
	sub.f64 	%fd21635, %fd21633, %fd21634;
	ld.local.v2.f64 	{%fd21636, %fd21637}, [%rd5+4240];
	mul.f64 	%fd21638, %fd21636, %fd20931;
	sub.f64 	%fd21639, %fd21635, %fd21638;
	mul.f64 	%fd21640, %fd21637, %fd20886;
	sub.f64 	%fd21641, %fd21639, %fd21640;
	ld.local.v2.f64 	{%fd21642, %fd21643}, [%rd5+4256];
	mul.f64 	%fd21644, %fd21642, %fd20859;
	sub.f64 	%fd21645, %fd21641, %fd21644;
	mul.f64 	%fd21646, %fd21643, %fd20852;
	sub.f64 	%fd21647, %fd21645, %fd21646;
	mul.f64 	%fd21648, %fd19357, %fd20847;
	sub.f64 	%fd21649, %fd21647, %fd21648;
	div.rn.f64 	%fd21650, %fd21649, %fd21590;
	st.local.f64 	[%rd6+760], %fd21650;
	mul.f64 	%fd21651, %fd2108, %fd21051;
	sub.f64 	%fd21652, %fd19344, %fd21651;
	ld.local.f64 	%fd21653, [%rd5+4056];
	mul.f64 	%fd21654, %fd21653, %fd21024;
	sub.f64 	%fd21655, %fd21652, %fd21654;
	mul.f64 	%fd21656, %fd2244, %fd20886;
	sub.f64 	%fd21657, %fd21655, %fd21656;
	ld.local.f64 	%fd21658, [%rd5+4072];
	mul.f64 	%fd21659, %fd21658, %fd20847;
	sub.f64 	%fd21660, %fd21657, %fd21659;
	div.rn.f64 	%fd21661, %fd21660, %fd19342;
	st.local.f64 	[%rd6+752], %fd21661;
	ld.local.f64 	%fd21662, [%rd5+3984];
	mul.f64 	%fd21663, %fd21662, %fd21051;
	sub.f64 	%fd21664, %fd19334, %fd21663;
	mul.f64 	%fd21665, %fd2107, %fd21024;
	sub.f64 	%fd21666, %fd21664, %fd21665;
	ld.local.f64 	%fd21667, [%rd5+4000];
	mul.f64 	%fd21668, %fd21667, %fd20886;
	sub.f64 	%fd21669, %fd21666, %fd21668;
	mul.f64 	%fd21670, %fd2167, %fd20847;
	sub.f64 	%fd21671, %fd21669, %fd21670;
	div.rn.f64 	%fd21672, %fd21671, %fd2283;
	st.local.f64 	[%rd6+744], %fd21672;
	ld.local.f64 	%fd21673, [%rd5+3920];
	mul.f64 	%fd21674, %fd21673, %fd21078;
	sub.f64 	%fd21675, %fd19327, %fd21674;
	mul.f64 	%fd21676, %fd2166, %fd21024;
	sub.f64 	%fd21677, %fd21675, %fd21676;
	ld.local.f64 	%fd21678, [%rd5+3936];
	mul.f64 	%fd21679, %fd21678, %fd20886;
	sub.f64 	%fd21680, %fd21677, %fd21679;
	mul.f64 	%fd21681, %fd2243, %fd20859;
	sub.f64 	%fd21682, %fd21680, %fd21681;
	mul.f64 	%fd21683, %fd19328, %fd20847;
	sub.f64 	%fd21684, %fd21682, %fd21683;
	div.rn.f64 	%fd21685, %fd21684, %fd2193;
	st.local.f64 	[%rd6+736], %fd21685;
	mul.f64 	%fd21686, %fd2109, %fd21421;
	sub.f64 	%fd21687, %fd33061, %fd21686;
	mul.f64 	%fd21688, %fd2110, %fd21381;
	sub.f64 	%fd21689, %fd21687, %fd21688;
	mul.f64 	%fd21690, %fd2280, %fd21024;
	sub.f64 	%fd21691, %fd21689, %fd21690;
	mul.f64 	%fd21692, %fd2281, %fd20886;
	sub.f64 	%fd21693, %fd21691, %fd21692;
	mul.f64 	%fd21694, %fd2165, %fd20852;
	sub.f64 	%fd21695, %fd21693, %fd21694;
	ld.local.v2.f64 	{%fd21696, %fd21697}, [%rd5+3840];
	div.rn.f64 	%fd21698, %fd21695, %fd21697;
	st.local.f64 	[%rd6+728], %fd21698;
	ld.local.v2.f64 	{%fd21699, %fd21700}, [%rd5+3760];
	mul.f64 	%fd21701, %fd21699, %fd21519;
	sub.f64 	%fd21702, %fd19321, %fd21701;
	mul.f64 	%fd21703, %fd21700, %fd21432;
	sub.f64 	%fd21704, %fd21702, %fd21703;
	ld.local.v2.f64 	{%fd21705, %fd21706}, [%rd5+3776];
	mul.f64 	%fd21707, %fd21705, %fd21330;
	sub.f64 	%fd21708, %fd21704, %fd21707;
	mul.f64 	%fd21709, %fd21706, %fd21267;
	sub.f64 	%fd21710, %fd21708, %fd21709;
	ld.local.v2.f64 	{%fd21711, %fd21712}, [%rd5+3792];
	mul.f64 	%fd21713, %fd21711, %fd21229;
	sub.f64 	%fd21714, %fd21710, %fd21713;
	mul.f64 	%fd21715, %fd21712, %fd21109;
	sub.f64 	%fd21716, %fd21714, %fd21715;
	ld.local.v2.f64 	{%fd21717, %fd21718}, [%rd5+3808];
	mul.f64 	%fd21719, %fd21717, %fd20999;
	sub.f64 	%fd21720, %fd21716, %fd21719;
	mul.f64 	%fd21721, %fd21718, %fd20950;
	sub.f64 	%fd21722, %fd21720, %fd21721;
	ld.local.v2.f64 	{%fd21723, %fd21724}, [%rd5+3824];
	mul.f64 	%fd21725, %fd21723, %fd20899;
	sub.f64 	%fd21726, %fd21722, %fd21725;
	mul.f64 	%fd21727, %fd21724, %fd20873;
	sub.f64 	%fd21728, %fd21726, %fd21727;
	mul.f64 	%fd21729, %fd21696, %fd20844;
	sub.f64 	%fd21730, %fd21728, %fd21729;
	div.rn.f64 	%fd21731, %fd21730, %fd19319;
	st.local.f64 	[%rd6+720], %fd21731;
	mul.f64 	%fd21732, %fd2161, %fd21672;
	sub.f64 	%fd21733, %fd32999, %fd21732;
	mul.f64 	%fd21734, %fd2162, %fd21661;
	sub.f64 	%fd21735, %fd21733, %fd21734;
	ld.local.f64 	%fd21736, [%rd5+3680];
	mul.f64 	%fd21737, %fd21736, %fd21463;
	sub.f64 	%fd21738, %fd21735, %fd21737;
	mul.f64 	%fd21739, %fd2437, %fd21414;
	sub.f64 	%fd21740, %fd21738, %fd21739;
	mul.f64 	%fd21741, %fd2438, %fd21381;
	sub.f64 	%fd21742, %fd21740, %fd21741;
	ld.local.f64 	%fd21743, [%rd5+3704];
	mul.f64 	%fd21744, %fd21743, %fd21312;
	sub.f64 	%fd21745, %fd21742, %fd21744;
	mul.f64 	%fd21746, %fd2163, %fd21248;
	sub.f64 	%fd21747, %fd21745, %fd21746;
	mul.f64 	%fd21748, %fd2164, %fd21078;
	sub.f64 	%fd21749, %fd21747, %fd21748;
	ld.local.f64 	%fd21750, [%rd5+3728];
	mul.f64 	%fd21751, %fd21750, %fd21051;
	sub.f64 	%fd21752, %fd21749, %fd21751;
	mul.f64 	%fd21753, %fd2439, %fd21024;
	sub.f64 	%fd21754, %fd21752, %fd21753;
	ld.local.f64 	%fd21755, [%rd5+3656];
	div.rn.f64 	%fd21756, %fd21754, %fd21755;
	st.local.f64 	[%rd6+712], %fd21756;
	mul.f64 	%fd21757, %fd2160, %fd21452;
	sub.f64 	%fd21758, %fd33000, %fd21757;
	mul.f64 	%fd21759, %fd2527, %fd21421;
	sub.f64 	%fd21760, %fd21758, %fd21759;
	mul.f64 	%fd21761, %fd2433, %fd21078;
	sub.f64 	%fd21762, %fd21760, %fd21761;
	mul.f64 	%fd21763, %fd2434, %fd21024;
	sub.f64 	%fd21764, %fd21762, %fd21763;
	mul.f64 	%fd21765, %fd2528, %fd20999;
	sub.f64 	%fd21766, %fd21764, %fd21765;
	mul.f64 	%fd21767, %fd2435, %fd20847;
	sub.f64 	%fd21768, %fd21766, %fd21767;
	div.rn.f64 	%fd21769, %fd21768, %fd2159;
	st.local.f64 	[%rd6+704], %fd21769;
	mul.f64 	%fd21770, %fd2278, %fd21685;
	sub.f64 	%fd21771, %fd19317, %fd21770;
	ld.local.f64 	%fd21772, [%rd5+3568];
	mul.f64 	%fd21773, %fd21772, %fd21078;
	sub.f64 	%fd21774, %fd21771, %fd21773;
	mul.f64 	%fd21775, %fd2106, %fd21024;
	sub.f64 	%fd21776, %fd21774, %fd21775;
	ld.local.f64 	%fd21777, [%rd5+3584];
	mul.f64 	%fd21778, %fd21777, %fd20859;
	sub.f64 	%fd21779, %fd21776, %fd21778;
	mul.f64 	%fd21780, %fd2242, %fd20847;
	sub.f64 	%fd21781, %fd21779, %fd21780;
	ld.local.f64 	%fd21782, [%rd5+3552];
	div.rn.f64 	%fd21783, %fd21781, %fd21782;
	st.local.f64 	[%rd6+696], %fd21783;
	ld.local.v2.f64 	{%fd21784, %fd21785}, [%rd5+3488];
	mul.f64 	%fd21786, %fd21785, %fd21672;
	sub.f64 	%fd21787, %fd19311, %fd21786;
	ld.local.v2.f64 	{%fd21788, %fd21789}, [%rd5+3504];
	mul.f64 	%fd21790, %fd21788, %fd21051;
	sub.f64 	%fd21791, %fd21787, %fd21790;
	mul.f64 	%fd21792, %fd21789, %fd21024;
	sub.f64 	%fd21793, %fd21791, %fd21792;
	ld.local.v2.f64 	{%fd21794, %fd21795}, [%rd5+3520];
	mul.f64 	%fd21796, %fd21794, %fd20886;
	sub.f64 	%fd21797, %fd21793, %fd21796;
	mul.f64 	%fd21798, %fd21795, %fd20847;
	sub.f64 	%fd21799, %fd21797, %fd21798;
	div.rn.f64 	%fd21800, %fd21799, %fd21784;
	st.local.f64 	[%rd6+688], %fd21800;
	ld.local.v2.f64 	{%fd21801, %fd21802}, [%rd5+3424];
	mul.f64 	%fd21803, %fd21801, %fd21463;
	sub.f64 	%fd21804, %fd19305, %fd21803;
	mul.f64 	%fd21805, %fd21802, %fd21348;
	sub.f64 	%fd21806, %fd21804, %fd21805;
	ld.local.v2.f64 	{%fd21807, %fd21808}, [%rd5+3440];
	mul.f64 	%fd21809, %fd21807, %fd21051;
	sub.f64 	%fd21810, %fd21806, %fd21809;
	mul.f64 	%fd21811, %fd21808, %fd21024;
	sub.f64 	%fd21812, %fd21810, %fd21811;
	ld.local.v2.f64 	{%fd21813, %fd21814}, [%rd5+3456];
	mul.f64 	%fd21815, %fd21813, %fd20886;
	sub.f64 	%fd21816, %fd21812, %fd21815;
	mul.f64 	%fd21817, %fd21814, %fd20847;
	sub.f64 	%fd21818, %fd21816, %fd21817;
	div.rn.f64 	%fd21819, %fd21818, %fd19303;
	st.local.f64 	[%rd6+680], %fd21819;
	ld.local.v2.f64 	{%fd21820, %fd21821}, [%rd5+3376];
	mul.f64 	%fd21822, %fd21820, %fd21685;
	sub.f64 	%fd21823, %fd33074, %fd21822;
	mul.f64 	%fd21824, %fd21821, %fd21078;
	sub.f64 	%fd21825, %fd21823, %fd21824;
	ld.local.v2.f64 	{%fd21826, %fd21827}, [%rd5+3392];
	mul.f64 	%fd21828, %fd21826, %fd20859;
	sub.f64 	%fd21829, %fd21825, %fd21828;
	mul.f64 	%fd21830, %fd21827, %fd20847;
	sub.f64 	%fd21831, %fd21829, %fd21830;
	ld.local.f64 	%fd21832, [%rd5+3368];
	div.rn.f64 	%fd21833, %fd21831, %fd21832;
	st.local.f64 	[%rd6+672], %fd21833;
	mul.f64 	%fd21834, %fd2186, %fd20971;
	sub.f64 	%fd21835, %fd33055, %fd21834;
	mul.f64 	%fd21836, %fd2113, %fd20859;
	sub.f64 	%fd21837, %fd21835, %fd21836;
	mul.f64 	%fd21838, %fd2114, %fd20852;
	sub.f64 	%fd21839, %fd21837, %fd21838;
	mul.f64 	%fd21840, %fd2276, %fd20844;
	sub.f64 	%fd21841, %fd21839, %fd21840;
	div.rn.f64 	%fd21842, %fd21841, %fd2185;
	st.local.f64 	[%rd6+664], %fd21842;
	ld.local.f64 	%fd21843, [%rd5+3304];
	mul.f64 	%fd21844, %fd21843, %fd21312;
	sub.f64 	%fd21845, %fd33062, %fd21844;
	mul.f64 	%fd21846, %fd2429, %fd21024;
	sub.f64 	%fd21847, %fd21845, %fd21846;
	mul.f64 	%fd21848, %fd2430, %fd20847;
	sub.f64 	%fd21849, %fd21847, %fd21848;
	div.rn.f64 	%fd21850, %fd21849, %fd2427;
	st.local.f64 	[%rd6+656], %fd21850;
	mul.f64 	%fd21851, %fd2423, %fd21293;
	sub.f64 	%fd21852, %fd33016, %fd21851;
	ld.local.f64 	%fd21853, [%rd5+3256];
	mul.f64 	%fd21854, %fd21853, %fd21078;
	sub.f64 	%fd21855, %fd21852, %fd21854;
	mul.f64 	%fd21856, %fd2424, %fd21024;
	sub.f64 	%fd21857, %fd21855, %fd21856;
	mul.f64 	%fd21858, %fd2425, %fd20999;
	sub.f64 	%fd21859, %fd21857, %fd21858;
	mul.f64 	%fd21860, %fd2426, %fd20950;
	sub.f64 	%fd21861, %fd21859, %fd21860;
	ld.local.f64 	%fd21862, [%rd5+3288];
	mul.f64 	%fd21863, %fd21862, %fd20852;
	sub.f64 	%fd21864, %fd21861, %fd21863;
	div.rn.f64 	%fd21865, %fd21864, %fd2421;
	st.local.f64 	[%rd6+648], %fd21865;
	ld.local.v2.f64 	{%fd21866, %fd21867}, [%rd5+3184];
	mul.f64 	%fd21868, %fd21866, %fd21731;
	sub.f64 	%fd21869, %fd33072, %fd21868;
	mul.f64 	%fd21870, %fd21867, %fd21330;
	sub.f64 	%fd21871, %fd21869, %fd21870;
	ld.local.v2.f64 	{%fd21872, %fd21873}, [%rd5+3200];
	mul.f64 	%fd21874, %fd21872, %fd21267;
	sub.f64 	%fd21875, %fd21871, %fd21874;
	mul.f64 	%fd21876, %fd21873, %fd20999;
	sub.f64 	%fd21877, %fd21875, %fd21876;
	ld.local.v2.f64 	{%fd21878, %fd21879}, [%rd5+3216];
	mul.f64 	%fd21880, %fd21878, %fd20950;
	sub.f64 	%fd21881, %fd21877, %fd21880;
	mul.f64 	%fd21882, %fd21879, %fd20873;
	sub.f64 	%fd21883, %fd21881, %fd21882;
	ld.local.f64 	%fd21884, [%rd5+3232];
	mul.f64 	%fd21885, %fd21884, %fd20844;
	sub.f64 	%fd21886, %fd21883, %fd21885;
	ld.local.f64 	%fd21887, [%rd5+3176];
	div.rn.f64 	%fd21888, %fd21886, %fd21887;
	st.local.f64 	[%rd6+640], %fd21888;
	mul.f64 	%fd21889, %fd2419, %fd21463;
	sub.f64 	%fd21890, %fd33079, %fd21889;
	ld.local.f64 	%fd21891, [%rd5+3160];
	mul.f64 	%fd21892, %fd21891, %fd21024;
	sub.f64 	%fd21893, %fd21890, %fd21892;
	mul.f64 	%fd21894, %fd2420, %fd20847;
	sub.f64 	%fd21895, %fd21893, %fd21894;
	ld.local.f64 	%fd21896, [%rd5+3144];
	div.rn.f64 	%fd21897, %fd21895, %fd21896;
	st.local.f64 	[%rd6+632], %fd21897;
	mul.f64 	%fd21898, %fd2413, %fd21452;
	sub.f64 	%fd21899, %fd33001, %fd21898;
	ld.local.f64 	%fd21900, [%rd5+3104];
	mul.f64 	%fd21901, %fd21900, %fd21421;
	sub.f64 	%fd21902, %fd21899, %fd21901;
	mul.f64 	%fd21903, %fd2415, %fd21414;
	sub.f64 	%fd21904, %fd21902, %fd21903;
	mul.f64 	%fd21905, %fd2416, %fd21364;
	sub.f64 	%fd21906, %fd21904, %fd21905;
	ld.local.f64 	%fd21907, [%rd5+3128];
	mul.f64 	%fd21908, %fd21907, %fd21078;
	sub.f64 	%fd21909, %fd21906, %fd21908;
	mul.f64 	%fd21910, %fd2417, %fd21024;
	sub.f64 	%fd21911, %fd21909, %fd21910;
	div.rn.f64 	%fd21912, %fd21911, %fd2412;
	st.local.f64 	[%rd6+624], %fd21912;
	ld.local.f64 	%fd21913, [%rd5+3064];
	mul.f64 	%fd21914, %fd21913, %fd21155;
	sub.f64 	%fd21915, %fd33063, %fd21914;
	mul.f64 	%fd21916, %fd2274, %fd21024;
	sub.f64 	%fd21917, %fd21915, %fd21916;
	ld.local.f64 	%fd21918, [%rd5+3080];
	mul.f64 	%fd21919, %fd21918, %fd20859;
	sub.f64 	%fd21920, %fd21917, %fd21919;
	div.rn.f64 	%fd21921, %fd21920, %fd2272;
	st.local.f64 	[%rd6+616], %fd21921;
	mul.f64 	%fd21922, %fd2158, %fd21783;
	sub.f64 	%fd21923, %fd33002, %fd21922;
	ld.local.f64 	%fd21924, [%rd5+3032];
	mul.f64 	%fd21925, %fd21924, %fd21024;
	sub.f64 	%fd21926, %fd21923, %fd21925;
	mul.f64 	%fd21927, %fd2241, %fd20886;
	sub.f64 	%fd21928, %fd21926, %fd21927;
	ld.local.f64 	%fd21929, [%rd5+3048];
	mul.f64 	%fd21930, %fd21929, %fd20859;
	sub.f64 	%fd21931, %fd21928, %fd21930;
	ld.local.v2.f64 	{%fd21932, %fd21933}, [%rd5+3008];
	div.rn.f64 	%fd21934, %fd21931, %fd21933;
	st.local.f64 	[%rd6+608], %fd21934;
	ld.local.v2.f64 	{%fd21935, %fd21936}, [%rd5+2992];
	mul.f64 	%fd21937, %fd21936, %fd21181;
	sub.f64 	%fd21938, %fd33027, %fd21937;
	mul.f64 	%fd21939, %fd21932, %fd21024;
	sub.f64 	%fd21940, %fd21938, %fd21939;
	div.rn.f64 	%fd21941, %fd21940, %fd21935;
	st.local.f64 	[%rd6+600], %fd21941;
	ld.local.v2.f64 	{%fd21942, %fd21943}, [%rd5+2944];
	mul.f64 	%fd21944, %fd21943, %fd21248;
	sub.f64 	%fd21945, %fd33011, %fd21944;
	ld.local.v2.f64 	{%fd21946, %fd21947}, [%rd5+2960];
	mul.f64 	%fd21948, %fd21946, %fd21155;
	sub.f64 	%fd21949, %fd21945, %fd21948;
	mul.f64 	%fd21950, %fd21947, %fd21051;
	sub.f64 	%fd21951, %fd21949, %fd21950;
	ld.local.v2.f64 	{%fd21952, %fd21953}, [%rd5+2976];
	mul.f64 	%fd21954, %fd21952, %fd21024;
	sub.f64 	%fd21955, %fd21951, %fd21954;
	mul.f64 	%fd21956, %fd21953, %fd20847;
	sub.f64 	%fd21957, %fd21955, %fd21956;
	div.rn.f64 	%fd21958, %fd21957, %fd21942;
	st.local.f64 	[%rd6+592], %fd21958;
	mul.f64 	%fd21959, %fd2157, %fd21024;
	sub.f64 	%fd21960, %fd33003, %fd21959;
	mul.f64 	%fd21961, %fd2269, %fd20859;
	sub.f64 	%fd21962, %fd21960, %fd21961;
	mul.f64 	%fd21963, %fd2270, %fd20847;
	sub.f64 	%fd21964, %fd21962, %fd21963;
	div.rn.f64 	%fd21965, %fd21964, %fd2156;
	st.local.f64 	[%rd6+584], %fd21965;
	ld.local.v2.f64 	{%fd21966, %fd21967}, [%rd5+2880];
	mul.f64 	%fd21968, %fd21967, %fd21661;
	sub.f64 	%fd21969, %fd33066, %fd21968;
	ld.local.v2.f64 	{%fd21970, %fd21971}, [%rd5+2896];
	mul.f64 	%fd21972, %fd21970, %fd21024;
	sub.f64 	%fd21973, %fd21969, %fd21972;
	mul.f64 	%fd21974, %fd21971, %fd20847;
	sub.f64 	%fd21975, %fd21973, %fd21974;
	div.rn.f64 	%fd21976, %fd21975, %fd21966;
	st.local.f64 	[%rd6+576], %fd21976;
	mul.f64 	%fd21977, %fd2410, %fd21248;
	sub.f64 	%fd21978, %fd33038, %fd21977;
	mul.f64 	%fd21979, %fd2125, %fd21024;
	sub.f64 	%fd21980, %fd21978, %fd21979;
	mul.f64 	%fd21981, %fd2126, %fd20847;
	sub.f64 	%fd21982, %fd21980, %fd21981;
	ld.local.f64 	%fd21983, [%rd5+2848];
	div.rn.f64 	%fd21984, %fd21982, %fd21983;
	st.local.f64 	[%rd6+568], %fd21984;
	ld.local.v2.f64 	{%fd21985, %fd21986}, [%rd5+2816];
	mul.f64 	%fd21987, %fd21986, %fd21833;
	sub.f64 	%fd21988, %fd19301, %fd21987;
	ld.local.v2.f64 	{%fd21989, %fd21990}, [%rd5+2832];
	mul.f64 	%fd21991, %fd21989, %fd21783;
	sub.f64 	%fd21992, %fd21988, %fd21991;
	mul.f64 	%fd21993, %fd21990, %fd21024;
	sub.f64 	%fd21994, %fd21992, %fd21993;
	div.rn.f64 	%fd21995, %fd21994, %fd21985;
	st.local.f64 	[%rd6+560], %fd21995;
	mul.f64 	%fd21996, %fd2406, %fd21672;
	sub.f64 	%fd21997, %fd33076, %fd21996;
	mul.f64 	%fd21998, %fd2407, %fd21024;
	sub.f64 	%fd21999, %fd21997, %fd21998;
	mul.f64 	%fd22000, %fd2408, %fd20847;
	sub.f64 	%fd22001, %fd21999, %fd22000;
	ld.local.v2.f64 	{%fd22002, %fd22003}, [%rd5+2768];
	div.rn.f64 	%fd22004, %fd22001, %fd22003;
	st.local.f64 	[%rd6+552], %fd22004;
	ld.local.v2.f64 	{%fd22005, %fd22006}, [%rd5+2752];
	mul.f64 	%fd22007, %fd22005, %fd21535;
	sub.f64 	%fd22008, %fd33058, %fd22007;
	mul.f64 	%fd22009, %fd22006, %fd21024;
	sub.f64 	%fd22010, %fd22008, %fd22009;
	mul.f64 	%fd22011, %fd22002, %fd20847;
	sub.f64 	%fd22012, %fd22010, %fd22011;
	ld.local.v2.f64 	{%fd22013, %fd22014}, [%rd5+2736];
	div.rn.f64 	%fd22015, %fd22012, %fd22014;
	st.local.f64 	[%rd6+544], %fd22015;
	ld.local.v2.f64 	{%fd22016, %fd22017}, [%rd5+2720];
	mul.f64 	%fd22018, %fd22016, %fd21282;
	sub.f64 	%fd22019, %fd33050, %fd22018;
	mul.f64 	%fd22020, %fd22017, %fd21024;
	sub.f64 	%fd22021, %fd22019, %fd22020;
	mul.f64 	%fd22022, %fd22013, %fd20847;
	sub.f64 	%fd22023, %fd22021, %fd22022;
	ld.local.f64 	%fd22024, [%rd5+2712];
	div.rn.f64 	%fd22025, %fd22023, %fd22024;
	st.local.f64 	[%rd6+536], %fd22025;
	ld.local.f64 	%fd22026, [%rd5+2688];
	mul.f64 	%fd22027, %fd22026, %fd21381;
	sub.f64 	%fd22028, %fd33046, %fd22027;
	mul.f64 	%fd22029, %fd2403, %fd21024;
	sub.f64 	%fd22030, %fd22028, %fd22029;
	mul.f64 	%fd22031, %fd2404, %fd20847;
	sub.f64 	%fd22032, %fd22030, %fd22031;
	div.rn.f64 	%fd22033, %fd22032, %fd2401;
	st.local.f64 	[%rd6+528], %fd22033;
	ld.local.f64 	%fd22034, [%rd5+2656];
	mul.f64 	%fd22035, %fd22034, %fd21293;
	sub.f64 	%fd22036, %fd33012, %fd22035;
	mul.f64 	%fd22037, %fd2400, %fd21024;
	sub.f64 	%fd22038, %fd22036, %fd22037;
	ld.local.f64 	%fd22039, [%rd5+2672];
	mul.f64 	%fd22040, %fd22039, %fd20899;
	sub.f64 	%fd22041, %fd22038, %fd22040;
	div.rn.f64 	%fd22042, %fd22041, %fd2267;
	st.local.f64 	[%rd6+520], %fd22042;
	mul.f64 	%fd22043, %fd2265, %fd21312;
	sub.f64 	%fd22044, %fd33051, %fd22043;
	ld.local.f64 	%fd22045, [%rd5+2632];
	mul.f64 	%fd22046, %fd22045, %fd21024;
	sub.f64 	%fd22047, %fd22044, %fd22046;
	mul.f64 	%fd22048, %fd2266, %fd20859;
	sub.f64 	%fd22049, %fd22047, %fd22048;
	div.rn.f64 	%fd22050, %fd22049, %fd2263;
	st.local.f64 	[%rd6+512], %fd22050;
	ld.local.v2.f64 	{%fd22051, %fd22052}, [%rd5+2592];
	mul.f64 	%fd22053, %fd22051, %fd21155;
	sub.f64 	%fd22054, %fd33022, %fd22053;
	mul.f64 	%fd22055, %fd22052, %fd21024;
	sub.f64 	%fd22056, %fd22054, %fd22055;
	ld.local.f64 	%fd22057, [%rd5+2608];
	mul.f64 	%fd22058, %fd22057, %fd20847;
	sub.f64 	%fd22059, %fd22056, %fd22058;
	ld.local.f64 	%fd22060, [%rd5+2584];
	div.rn.f64 	%fd22061, %fd22059, %fd22060;
	st.local.f64 	[%rd6+504], %fd22061;
	mul.f64 	%fd22062, %fd2260, %fd21672;
	sub.f64 	%fd22063, %fd33077, %fd22062;
	mul.f64 	%fd22064, %fd2261, %fd21024;
	sub.f64 	%fd22065, %fd22063, %fd22064;
	mul.f64 	%fd22066, %fd2262, %fd20886;
	sub.f64 	%fd22067, %fd22065, %fd22066;
	div.rn.f64 	%fd22068, %fd22067, %fd2258;
	st.local.f64 	[%rd6+496], %fd22068;
	ld.local.v2.f64 	{%fd22069, %fd22070}, [%rd5+2528];
	mul.f64 	%fd22071, %fd22069, %fd21995;
	sub.f64 	%fd22072, %fd33081, %fd22071;
	mul.f64 	%fd22073, %fd22070, %fd21783;
	sub.f64 	%fd22074, %fd22072, %fd22073;
	ld.local.f64 	%fd22075, [%rd5+2544];
	mul.f64 	%fd22076, %fd22075, %fd21024;
	sub.f64 	%fd22077, %fd22074, %fd22076;
	ld.local.v2.f64 	{%fd22078, %fd22079}, [%rd5+2512];
	div.rn.f64 	%fd22080, %fd22077, %fd22079;
	st.local.f64 	[%rd6+488], %fd22080;
	ld.local.v2.f64 	{%fd22081, %fd22082}, [%rd5+2480];
	mul.f64 	%fd22083, %fd22082, %fd21685;
	sub.f64 	%fd22084, %fd19298, %fd22083;
	ld.local.v2.f64 	{%fd22085, %fd22086}, [%rd5+2496];
	mul.f64 	%fd22087, %fd22085, %fd21181;
	sub.f64 	%fd22088, %fd22084, %fd22087;
	mul.f64 	%fd22089, %fd22086, %fd20886;
	sub.f64 	%fd22090, %fd22088, %fd22089;
	mul.f64 	%fd22091, %fd22078, %fd20859;
	sub.f64 	%fd22092, %fd22090, %fd22091;
	div.rn.f64 	%fd22093, %fd22092, %fd22081;
	st.local.f64 	[%rd6+480], %fd22093;
	ld.local.v2.f64 	{%fd22094, %fd22095}, [%rd5+2448];
	mul.f64 	%fd22096, %fd22095, %fd20886;
	sub.f64 	%fd22097, %fd33083, %fd22096;
	mul.f64 	%fd22098, %fd19295, %fd20859;
	sub.f64 	%fd22099, %fd22097, %fd22098;
	div.rn.f64 	%fd22100, %fd22099, %fd22094;
	st.local.f64 	[%rd6+472], %fd22100;
	ld.local.v2.f64 	{%fd22101, %fd22102}, [%rd5+2432];
	mul.f64 	%fd22103, %fd22101, %fd21698;
	sub.f64 	%fd22104, %fd33064, %fd22103;
	mul.f64 	%fd22105, %fd22102, %fd21024;
	sub.f64 	%fd22106, %fd22104, %fd22105;
	ld.local.v2.f64 	{%fd22107, %fd22108}, [%rd5+2416];
	div.rn.f64 	%fd22109, %fd22106, %fd22108;
	st.local.f64 	[%rd6+464], %fd22109;
	ld.local.v2.f64 	{%fd22110, %fd22111}, [%rd5+2400];
	mul.f64 	%fd22112, %fd22111, %fd21181;
	sub.f64 	%fd22113, %fd33028, %fd22112;
	mul.f64 	%fd22114, %fd22107, %fd21024;
	sub.f64 	%fd22115, %fd22113, %fd22114;
	div.rn.f64 	%fd22116, %fd22115, %fd22110;
	st.local.f64 	[%rd6+456], %fd22116;
	ld.local.v2.f64 	{%fd22117, %fd22118}, [%rd5+2368];
	mul.f64 	%fd22119, %fd22118, %fd22042;
	sub.f64 	%fd22120, %fd33004, %fd22119;
	ld.local.v2.f64 	{%fd22121, %fd22122}, [%rd5+2384];
	mul.f64 	%fd22123, %fd22121, %fd21865;
	sub.f64 	%fd22124, %fd22120, %fd22123;
	mul.f64 	%fd22125, %fd22122, %fd21024;
	sub.f64 	%fd22126, %fd22124, %fd22125;
	div.rn.f64 	%fd22127, %fd22126, %fd22117;
	st.local.f64 	[%rd6+448], %fd22127;
	ld.local.v2.f64 	{%fd22128, %fd22129}, [%rd5+2352];
	mul.f64 	%fd22130, %fd22129, %fd21024;
	sub.f64 	%fd22131, %fd33005, %fd22130;
	div.rn.f64 	%fd22132, %fd22131, %fd22128;
	st.local.f64 	[%rd6+440], %fd22132;
	ld.local.v2.f64 	{%fd22133, %fd22134}, [%rd5+2336];
	mul.f64 	%fd22135, %fd22134, %fd21024;
	sub.f64 	%fd22136, %fd33006, %fd22135;
	div.rn.f64 	%fd22137, %fd22136, %fd22133;
	st.local.f64 	[%rd6+432], %fd22137;
	ld.local.v2.f64 	{%fd22138, %fd22139}, [%rd5+2320];
	mul.f64 	%fd22140, %fd22139, %fd21024;
	sub.f64 	%fd22141, %fd33013, %fd22140;
	div.rn.f64 	%fd22142, %fd22141, %fd22138;
	st.local.f64 	[%rd6+424], %fd22142;
	ld.local.v2.f64 	{%fd22143, %fd22144}, [%rd5+2304];
	mul.f64 	%fd22145, %fd22144, %fd21024;
	sub.f64 	%fd22146, %fd33007, %fd22145;
	div.rn.f64 	%fd22147, %fd22146, %fd22143;
	st.local.f64 	[%rd6+416], %fd22147;
	ld.local.v2.f64 	{%fd22148, %fd22149}, [%rd5+2288];
	mul.f64 	%fd22150, %fd22148, %fd20899;
	sub.f64 	%fd22151, %fd32991, %fd22150;
	mul.f64 	%fd22152, %fd22149, %fd20873;
	sub.f64 	%fd22153, %fd22151, %fd22152;
	ld.local.v2.f64 	{%fd22154, %fd22155}, [%rd5+2272];
	div.rn.f64 	%fd22156, %fd22153, %fd22155;
	st.local.f64 	[%rd6+408], %fd22156;
	ld.local.v2.f64 	{%fd22157, %fd22158}, [%rd5+2256];
	mul.f64 	%fd22159, %fd22158, %fd21842;
	sub.f64 	%fd22160, %fd32996, %fd22159;
	mul.f64 	%fd22161, %fd22154, %fd20844;
	sub.f64 	%fd22162, %fd22160, %fd22161;
	div.rn.f64 	%fd22163, %fd22162, %fd22157;
	st.local.f64 	[%rd6+400], %fd22163;
	ld.local.v2.f64 	{%fd22164, %fd22165}, [%rd5+2240];
	mul.f64 	%fd22166, %fd22165, %fd21024;
	sub.f64 	%fd22167, %fd33068, %fd22166;
	div.rn.f64 	%fd22168, %fd22167, %fd22164;
	st.local.f64 	[%rd6+392], %fd22168;
	ld.local.v2.f64 	{%fd22169, %fd22170}, [%rd5+2224];
	mul.f64 	%fd22171, %fd22170, %fd21024;
	sub.f64 	%fd22172, %fd33039, %fd22171;
	div.rn.f64 	%fd22173, %fd22172, %fd22169;
	st.local.f64 	[%rd6+384], %fd22173;
	ld.local.v2.f64 	{%fd22174, %fd22175}, [%rd5+2208];
	mul.f64 	%fd22176, %fd22175, %fd21024;
	sub.f64 	%fd22177, %fd33070, %fd22176;
	div.rn.f64 	%fd22178, %fd22177, %fd22174;
	st.local.f64 	[%rd6+376], %fd22178;
	mul.f64 	%fd22179, %fd2393, %fd21865;
	sub.f64 	%fd22180, %fd32984, %fd22179;
	mul.f64 	%fd22181, %fd2395, %fd21078;
	sub.f64 	%fd22182, %fd22180, %fd22181;
	mul.f64 	%fd22183, %fd2396, %fd20847;
	sub.f64 	%fd22184, %fd22182, %fd22183;
	div.rn.f64 	%fd22185, %fd22184, %fd2392;
	st.local.f64 	[%rd6+368], %fd22185;
	ld.local.v2.f64 	{%fd22186, %fd22187}, [%rd5+2160];
	mul.f64 	%fd22188, %fd22187, %fd21024;
	sub.f64 	%fd22189, %fd33008, %fd22188;
	div.rn.f64 	%fd22190, %fd22189, %fd22186;
	st.local.f64 	[%rd6+360], %fd22190;
	ld.local.v2.f64 	{%fd22191, %fd22192}, [%rd5+2144];
	mul.f64 	%fd22193, %fd22192, %fd21024;
	sub.f64 	%fd22194, %fd33009, %fd22193;
	div.rn.f64 	%fd22195, %fd22194, %fd22191;
	st.local.f64 	[%rd6+352], %fd22195;
	ld.local.v2.f64 	{%fd22196, %fd22197}, [%rd5+2128];
	mul.f64 	%fd22198, %fd22197, %fd21181;
	sub.f64 	%fd22199, %fd33029, %fd22198;
	div.rn.f64 	%fd22200, %fd22199, %fd22196;
	st.local.f64 	[%rd6+344], %fd22200;
	ld.local.v2.f64 	{%fd22201, %fd22202}, [%rd5+2112];
	mul.f64 	%fd22203, %fd22202, %fd21181;
	sub.f64 	%fd22204, %fd33030, %fd22203;
	div.rn.f64 	%fd22205, %fd22204, %fd22201;
	st.local.f64 	[%rd6+336], %fd22205;
	ld.local.v2.f64 	{%fd22206, %fd22207}, [%rd5+2096];
	mul.f64 	%fd22208, %fd22207, %fd21181;
	sub.f64 	%fd22209, %fd33031, %fd22208;
	div.rn.f64 	%fd22210, %fd22209, %fd22206;
	st.local.f64 	[%rd6+328], %fd22210;
	ld.local.v2.f64 	{%fd22211, %fd22212}, [%rd5+2080];
	mul.f64 	%fd22213, %fd22212, %fd21024;
	sub.f64 	%fd22214, %fd33053, %fd22213;
	div.rn.f64 	%fd22215, %fd22214, %fd22211;
	st.local.f64 	[%rd6+320], %fd22215;
	ld.local.v2.f64 	{%fd22216, %fd22217}, [%rd5+2064];
	mul.f64 	%fd22218, %fd22217, %fd20873;
	sub.f64 	%fd22219, %fd32997, %fd22218;
	div.rn.f64 	%fd22220, %fd22219, %fd22216;
	st.local.f64 	[%rd6+312], %fd22220;
	ld.local.v2.f64 	{%fd22221, %fd22222}, [%rd5+2048];
	mul.f64 	%fd22223, %fd22221, %fd22015;
	sub.f64 	%fd22224, %fd33023, %fd22223;
	mul.f64 	%fd22225, %fd22222, %fd21024;
	sub.f64 	%fd22226, %fd22224, %fd22225;
	ld.local.v2.f64 	{%fd22227, %fd22228}, [%rd5+2032];
	div.rn.f64 	%fd22229, %fd22226, %fd22228;
	st.local.f64 	[%rd6+304], %fd22229;
	ld.local.v2.f64 	{%fd22230, %fd22231}, [%rd5+2016];
	mul.f64 	%fd22232, %fd22230, %fd22147;
	sub.f64 	%fd22233, %fd32982, %fd22232;
	mul.f64 	%fd22234, %fd22231, %fd22137;
	sub.f64 	%fd22235, %fd22233, %fd22234;
	mul.f64 	%fd22236, %fd22227, %fd22132;
	sub.f64 	%fd22237, %fd22235, %fd22236;
	ld.local.v2.f64 	{%fd22238, %fd22239}, [%rd5+2000];
	div.rn.f64 	%fd22240, %fd22237, %fd22239;
	st.local.f64 	[%rd6+296], %fd22240;
	ld.local.v2.f64 	{%fd22241, %fd22242}, [%rd5+1952];
	mul.f64 	%fd22243, %fd22242, %fd22195;
	sub.f64 	%fd22244, %fd32981, %fd22243;
	ld.local.v2.f64 	{%fd22245, %fd22246}, [%rd5+1968];
	mul.f64 	%fd22247, %fd22245, %fd22190;
	sub.f64 	%fd22248, %fd22244, %fd22247;
	mul.f64 	%fd22249, %fd22246, %fd22147;
	sub.f64 	%fd22250, %fd22248, %fd22249;
	ld.local.v2.f64 	{%fd22251, %fd22252}, [%rd5+1984];
	mul.f64 	%fd22253, %fd22251, %fd22137;
	sub.f64 	%fd22254, %fd22250, %fd22253;
	mul.f64 	%fd22255, %fd22252, %fd22132;
	sub.f64 	%fd22256, %fd22254, %fd22255;
	mul.f64 	%fd22257, %fd22238, %fd21024;
	sub.f64 	%fd22258, %fd22256, %fd22257;
	div.rn.f64 	%fd22259, %fd22258, %fd22241;
	st.local.f64 	[%rd6+288], %fd22259;
	ld.local.v2.f64 	{%fd22260, %fd22261}, [%rd5+1872];
	mul.f64 	%fd22262, %fd22260, %fd21672;
	sub.f64 	%fd22263, %fd32980, %fd22262;
	mul.f64 	%fd22264, %fd22261, %fd21661;
	sub.f64 	%fd22265, %fd22263, %fd22264;
	ld.local.v2.f64 	{%fd22266, %fd22267}, [%rd5+1888];
	mul.f64 	%fd22268, %fd22266, %fd21535;
	sub.f64 	%fd22269, %fd22265, %fd22268;
	mul.f64 	%fd22270, %fd22267, %fd21463;
	sub.f64 	%fd22271, %fd22269, %fd22270;
	ld.local.v2.f64 	{%fd22272, %fd22273}, [%rd5+1904];
	mul.f64 	%fd22274, %fd22272, %fd21381;
	sub.f64 	%fd22275, %fd22271, %fd22274;
	mul.f64 	%fd22276, %fd22273, %fd21312;
	sub.f64 	%fd22277, %fd22275, %fd22276;
	ld.local.v2.f64 	{%fd22278, %fd22279}, [%rd5+1920];
	mul.f64 	%fd22280, %fd22278, %fd21282;
	sub.f64 	%fd22281, %fd22277, %fd22280;
	mul.f64 	%fd22282, %fd22279, %fd21248;
	sub.f64 	%fd22283, %fd22281, %fd22282;
	ld.local.v2.f64 	{%fd22284, %fd22285}, [%rd5+1936];
	mul.f64 	%fd22286, %fd22284, %fd21155;
	sub.f64 	%fd22287, %fd22283, %fd22286;
	mul.f64 	%fd22288, %fd22285, %fd20886;
	sub.f64 	%fd22289, %fd22287, %fd22288;
	ld.local.v2.f64 	{%fd22290, %fd22291}, [%rd5+1856];
	div.rn.f64 	%fd22292, %fd22289, %fd22291;
	st.local.f64 	[%rd6+280], %fd22292;
	ld.local.v2.f64 	{%fd22293, %fd22294}, [%rd5+1648];
	mul.f64 	%fd22295, %fd22294, %fd22163;
	sub.f64 	%fd22296, %fd19294, %fd22295;
	ld.local.v2.f64 	{%fd22297, %fd22298}, [%rd5+1664];
	mul.f64 	%fd22299, %fd22297, %fd22156;
	sub.f64 	%fd22300, %fd22296, %fd22299;
	mul.f64 	%fd22301, %fd22298, %fd22100;
	sub.f64 	%fd22302, %fd22300, %fd22301;
	ld.local.v2.f64 	{%fd22303, %fd22304}, [%rd5+1680];
	mul.f64 	%fd22305, %fd22303, %fd22093;
	sub.f64 	%fd22306, %fd22302, %fd22305;
	mul.f64 	%fd22307, %fd22304, %fd22042;
	sub.f64 	%fd22308, %fd22306, %fd22307;
	ld.local.v2.f64 	{%fd22309, %fd22310}, [%rd5+1696];
	mul.f64 	%fd22311, %fd22309, %fd21965;
	sub.f64 	%fd22312, %fd22308, %fd22311;
	mul.f64 	%fd22313, %fd22310, %fd21934;
	sub.f64 	%fd22314, %fd22312, %fd22313;
	ld.local.v2.f64 	{%fd22315, %fd22316}, [%rd5+1712];
	mul.f64 	%fd22317, %fd22315, %fd21672;
	sub.f64 	%fd22318, %fd22314, %fd22317;
	mul.f64 	%fd22319, %fd22316, %fd21661;
	sub.f64 	%fd22320, %fd22318, %fd22319;
	ld.local.v2.f64 	{%fd22321, %fd22322}, [%rd5+1728];
	mul.f64 	%fd22323, %fd22321, %fd21535;
	sub.f64 	%fd22324, %fd22320, %fd22323;
	mul.f64 	%fd22325, %fd22322, %fd21519;
	sub.f64 	%fd22326, %fd22324, %fd22325;
	ld.local.v2.f64 	{%fd22327, %fd22328}, [%rd5+1744];
	mul.f64 	%fd22329, %fd22327, %fd21486;
	sub.f64 	%fd22330, %fd22326, %fd22329;
	mul.f64 	%fd22331, %fd22328, %fd21463;
	sub.f64 	%fd22332, %fd22330, %fd22331;
	ld.local.v2.f64 	{%fd22333, %fd22334}, [%rd5+1760];
	mul.f64 	%fd22335, %fd22333, %fd21381;
	sub.f64 	%fd22336, %fd22332, %fd22335;
	mul.f64 	%fd22337, %fd22334, %fd21312;
	sub.f64 	%fd22338, %fd22336, %fd22337;
	ld.local.v2.f64 	{%fd22339, %fd22340}, [%rd5+1776];
	mul.f64 	%fd22341, %fd22339, %fd21293;
	sub.f64 	%fd22342, %fd22338, %fd22341;
	mul.f64 	%fd22343, %fd22340, %fd21282;
	sub.f64 	%fd22344, %fd22342, %fd22343;
	ld.local.v2.f64 	{%fd22345, %fd22346}, [%rd5+1792];
	mul.f64 	%fd22347, %fd22345, %fd21248;
	sub.f64 	%fd22348, %fd22344, %fd22347;
	mul.f64 	%fd22349, %fd22346, %fd21155;
	sub.f64 	%fd22350, %fd22348, %fd22349;
	ld.local.v2.f64 	{%fd22351, %fd22352}, [%rd5+1808];
	mul.f64 	%fd22353, %fd22351, %fd21136;
	sub.f64 	%fd22354, %fd22350, %fd22353;
	mul.f64 	%fd22355, %fd22352, %fd21051;
	sub.f64 	%fd22356, %fd22354, %fd22355;
	ld.local.v2.f64 	{%fd22357, %fd22358}, [%rd5+1824];
	mul.f64 	%fd22359, %fd22357, %fd21024;
	sub.f64 	%fd22360, %fd22356, %fd22359;
	mul.f64 	%fd22361, %fd22358, %fd20999;
	sub.f64 	%fd22362, %fd22360, %fd22361;
	ld.local.v2.f64 	{%fd22363, %fd22364}, [%rd5+1840];
	mul.f64 	%fd22365, %fd22363, %fd20950;
	sub.f64 	%fd22366, %fd22362, %fd22365;
	mul.f64 	%fd22367, %fd22364, %fd20886;
	sub.f64 	%fd22368, %fd22366, %fd22367;
	mul.f64 	%fd22369, %fd22290, %fd20847;
	sub.f64 	%fd22370, %fd22368, %fd22369;
	div.rn.f64 	%fd22371, %fd22370, %fd22293;
	st.local.f64 	[%rd6+272], %fd22371;
	ld.local.v2.f64 	{%fd22372, %fd22373}, [%rd5+1616];
	mul.f64 	%fd22374, %fd22373, %fd21051;
	sub.f64 	%fd22375, %fd32979, %fd22374;
	mul.f64 	%fd22376, %fd19291, %fd20886;
	sub.f64 	%fd22377, %fd22375, %fd22376;
	div.rn.f64 	%fd22378, %fd22377, %fd22372;
	st.local.f64 	[%rd6+264], %fd22378;
	ld.local.v2.f64 	{%fd22379, %fd22380}, [%rd5+1552];
	mul.f64 	%fd22381, %fd22380, %fd22210;
	sub.f64 	%fd22382, %fd19290, %fd22381;
	ld.local.v2.f64 	{%fd22383, %fd22384}, [%rd5+1568];
	mul.f64 	%fd22385, %fd22383, %fd22205;
	sub.f64 	%fd22386, %fd22382, %fd22385;
	mul.f64 	%fd22387, %fd22384, %fd22200;
	sub.f64 	%fd22388, %fd22386, %fd22387;
	ld.local.v2.f64 	{%fd22389, %fd22390}, [%rd5+1584];
	mul.f64 	%fd22391, %fd22389, %fd22116;
	sub.f64 	%fd22392, %fd22388, %fd22391;
	mul.f64 	%fd22393, %fd22390, %fd21941;
	sub.f64 	%fd22394, %fd22392, %fd22393;
	ld.local.v2.f64 	{%fd22395, %fd22396}, [%rd5+1600];
	mul.f64 	%fd22397, %fd22395, %fd21181;
	sub.f64 	%fd22398, %fd22394, %fd22397;
	mul.f64 	%fd22399, %fd22396, %fd21024;
	sub.f64 	%fd22400, %fd22398, %fd22399;
	div.rn.f64 	%fd22401, %fd22400, %fd22379;
	st.local.f64 	[%rd6+256], %fd22401;
	ld.local.v2.f64 	{%fd22402, %fd22403}, [%rd5+1520];
	mul.f64 	%fd22404, %fd22403, %fd22142;
	sub.f64 	%fd22405, %fd19286, %fd22404;
	mul.f64 	%fd22406, %fd19287, %fd21024;
	sub.f64 	%fd22407, %fd22405, %fd22406;
	div.rn.f64 	%fd22408, %fd22407, %fd22402;
	st.local.f64 	[%rd6+248], %fd22408;
	ld.local.v2.f64 	{%fd22409, %fd22410}, [%rd5+1488];
	mul.f64 	%fd22411, %fd22409, %fd20886;
	sub.f64 	%fd22412, %fd32978, %fd22411;
	mul.f64 	%fd22413, %fd22410, %fd20847;
	sub.f64 	%fd22414, %fd22412, %fd22413;
	ld.local.v2.f64 	{%fd22415, %fd22416}, [%rd5+1472];
	div.rn.f64 	%fd22417, %fd22414, %fd22416;
	st.local.f64 	[%rd6+240], %fd22417;
	ld.local.v2.f64 	{%fd22418, %fd22419}, [%rd5+1456];
	mul.f64 	%fd22420, %fd22419, %fd21078;
	sub.f64 	%fd22421, %fd32977, %fd22420;
	mul.f64 	%fd22422, %fd22415, %fd21024;
	sub.f64 	%fd22423, %fd22421, %fd22422;
	div.rn.f64 	%fd22424, %fd22423, %fd22418;
	st.local.f64 	[%rd6+232], %fd22424;
	ld.local.v2.f64 	{%fd22425, %fd22426}, [%rd5+1360];
	mul.f64 	%fd22427, %fd22426, %fd21452;
	sub.f64 	%fd22428, %fd32976, %fd22427;
	ld.local.v2.f64 	{%fd22429, %fd22430}, [%rd5+1376];
	mul.f64 	%fd22431, %fd22429, %fd21421;
	sub.f64 	%fd22432, %fd22428, %fd22431;
	mul.f64 	%fd22433, %fd22430, %fd21414;
	sub.f64 	%fd22434, %fd22432, %fd22433;
	ld.local.v2.f64 	{%fd22435, %fd22436}, [%rd5+1392];
	mul.f64 	%fd22437, %fd22435, %fd21364;
	sub.f64 	%fd22438, %fd22434, %fd22437;
	mul.f64 	%fd22439, %fd22436, %fd21248;
	sub.f64 	%fd22440, %fd22438, %fd22439;
	ld.local.v2.f64 	{%fd22441, %fd22442}, [%rd5+1408];
	mul.f64 	%fd22443, %fd22441, %fd21200;
	sub.f64 	%fd22444, %fd22440, %fd22443;
	mul.f64 	%fd22445, %fd22442, %fd21155;
	sub.f64 	%fd22446, %fd22444, %fd22445;
	ld.local.v2.f64 	{%fd22447, %fd22448}, [%rd5+1424];
	mul.f64 	%fd22449, %fd22447, %fd21078;
	sub.f64 	%fd22450, %fd22446, %fd22449;
	mul.f64 	%fd22451, %fd22448, %fd21051;
	sub.f64 	%fd22452, %fd22450, %fd22451;
	ld.local.v2.f64 	{%fd22453, %fd22454}, [%rd5+1440];
	mul.f64 	%fd22455, %fd22453, %fd20931;
	sub.f64 	%fd22456, %fd22452, %fd22455;
	mul.f64 	%fd22457, %fd22454, %fd20852;
	sub.f64 	%fd22458, %fd22456, %fd22457;
	div.rn.f64 	%fd22459, %fd22458, %fd22425;
	st.local.f64 	[%rd6+224], %fd22459;
	ld.local.v2.f64 	{%fd22460, %fd22461}, [%rd5+1312];
	mul.f64 	%fd22462, %fd22460, %fd22093;
	sub.f64 	%fd22463, %fd32975, %fd22462;
	mul.f64 	%fd22464, %fd22461, %fd21548;
	sub.f64 	%fd22465, %fd22463, %fd22464;
	ld.local.v2.f64 	{%fd22466, %fd22467}, [%rd5+1328];
	mul.f64 	%fd22468, %fd22466, %fd21181;
	sub.f64 	%fd22469, %fd22465, %fd22468;
	mul.f64 	%fd22470, %fd22467, %fd21078;
	sub.f64 	%fd22471, %fd22469, %fd22470;
	ld.local.v2.f64 	{%fd22472, %fd22473}, [%rd5+1344];
	mul.f64 	%fd22474, %fd22472, %fd20971;
	sub.f64 	%fd22475, %fd22471, %fd22474;
	mul.f64 	%fd22476, %fd22473, %fd20914;
	sub.f64 	%fd22477, %fd22475, %fd22476;
	ld.local.v2.f64 	{%fd22478, %fd22479}, [%rd5+1296];
	div.rn.f64 	%fd22480, %fd22477, %fd22479;
	st.local.f64 	[%rd6+216], %fd22480;
	ld.local.v2.f64 	{%fd22481, %fd22482}, [%rd5+1184];
	mul.f64 	%fd22483, %fd22482, %fd21842;
	sub.f64 	%fd22484, %fd32974, %fd22483;
	ld.local.v2.f64 	{%fd22485, %fd22486}, [%rd5+1200];
	mul.f64 	%fd22487, %fd22485, %fd21833;
	sub.f64 	%fd22488, %fd22484, %fd22487;
	mul.f64 	%fd22489, %fd22486, %fd21783;
	sub.f64 	%fd22490, %fd22488, %fd22489;
	ld.local.v2.f64 	{%fd22491, %fd22492}, [%rd5+1216];
	mul.f64 	%fd22493, %fd22491, %fd21685;
	sub.f64 	%fd22494, %fd22490, %fd22493;
	mul.f64 	%fd22495, %fd22492, %fd21432;
	sub.f64 	%fd22496, %fd22494, %fd22495;
	ld.local.v2.f64 	{%fd22497, %fd22498}, [%rd5+1232];
	mul.f64 	%fd22499, %fd22497, %fd21267;
	sub.f64 	%fd22500, %fd22496, %fd22499;
	mul.f64 	%fd22501, %fd22498, %fd21109;
	sub.f64 	%fd22502, %fd22500, %fd22501;
	ld.local.v2.f64 	{%fd22503, %fd22504}, [%rd5+1248];
	mul.f64 	%fd22505, %fd22503, %fd21078;
	sub.f64 	%fd22506, %fd22502, %fd22505;
	mul.f64 	%fd22507, %fd22504, %fd20971;
	sub.f64 	%fd22508, %fd22506, %fd22507;
	ld.local.v2.f64 	{%fd22509, %fd22510}, [%rd5+1264];
	mul.f64 	%fd22511, %fd22509, %fd20914;
	sub.f64 	%fd22512, %fd22508, %fd22511;
	mul.f64 	%fd22513, %fd22510, %fd20859;
	sub.f64 	%fd22514, %fd22512, %fd22513;
	ld.local.v2.f64 	{%fd22515, %fd22516}, [%rd5+1280];
	mul.f64 	%fd22517, %fd22515, %fd20852;
	sub.f64 	%fd22518, %fd22514, %fd22517;
	mul.f64 	%fd22519, %fd22516, %fd20847;
	sub.f64 	%fd22520, %fd22518, %fd22519;
	mul.f64 	%fd22521, %fd22478, %fd20844;
	sub.f64 	%fd22522, %fd22520, %fd22521;
	div.rn.f64 	%fd22523, %fd22522, %fd22481;
	st.local.f64 	[%rd6+208], %fd22523;
	ld.local.v2.f64 	{%fd22524, %fd22525}, [%rd5+1120];
	mul.f64 	%fd22526, %fd22525, %fd21565;
	sub.f64 	%fd22527, %fd32973, %fd22526;
	ld.local.v2.f64 	{%fd22528, %fd22529}, [%rd5+1136];
	mul.f64 	%fd22530, %fd22528, %fd21181;
	sub.f64 	%fd22531, %fd22527, %fd22530;
	mul.f64 	%fd22532, %fd22529, %fd21136;
	sub.f64 	%fd22533, %fd22531, %fd22532;
	ld.local.v2.f64 	{%fd22534, %fd22535}, [%rd5+1152];
	mul.f64 	%fd22536, %fd22534, %fd21078;
	sub.f64 	%fd22537, %fd22533, %fd22536;
	mul.f64 	%fd22538, %fd22535, %fd21024;
	sub.f64 	%fd22539, %fd22537, %fd22538;
	ld.local.v2.f64 	{%fd22540, %fd22541}, [%rd5+1168];
	mul.f64 	%fd22542, %fd22540, %fd20914;
	sub.f64 	%fd22543, %fd22539, %fd22542;
	mul.f64 	%fd22544, %fd22541, %fd20847;
	sub.f64 	%fd22545, %fd22543, %fd22544;
	div.rn.f64 	%fd22546, %fd22545, %fd22524;
	st.local.f64 	[%rd6+200], %fd22546;
	ld.local.v2.f64 	{%fd22547, %fd22548}, [%rd5+992];
	mul.f64 	%fd22549, %fd22547, %fd22220;
	sub.f64 	%fd22550, %fd32972, %fd22549;
	mul.f64 	%fd22551, %fd22548, %fd22116;
	sub.f64 	%fd22552, %fd22550, %fd22551;
	ld.local.v2.f64 	{%fd22553, %fd22554}, [%rd5+1008];
	mul.f64 	%fd22555, %fd22553, %fd21941;
	sub.f64 	%fd22556, %fd22552, %fd22555;
	mul.f64 	%fd22557, %fd22554, %fd21842;
	sub.f64 	%fd22558, %fd22556, %fd22557;
	ld.local.v2.f64 	{%fd22559, %fd22560}, [%rd5+1024];
	mul.f64 	%fd22561, %fd22559, %fd21432;
	sub.f64 	%fd22562, %fd22558, %fd22561;
	mul.f64 	%fd22563, %fd22560, %fd21330;
	sub.f64 	%fd22564, %fd22562, %fd22563;
	ld.local.v2.f64 	{%fd22565, %fd22566}, [%rd5+1040];
	mul.f64 	%fd22567, %fd22565, %fd21267;
	sub.f64 	%fd22568, %fd22564, %fd22567;
	mul.f64 	%fd22569, %fd22566, %fd21229;
	sub.f64 	%fd22570, %fd22568, %fd22569;
	ld.local.v2.f64 	{%fd22571, %fd22572}, [%rd5+1056];
	mul.f64 	%fd22573, %fd22571, %fd21181;
	sub.f64 	%fd22574, %fd22570, %fd22573;
	mul.f64 	%fd22575, %fd22572, %fd21109;
	sub.f64 	%fd22576, %fd22574, %fd22575;
	ld.local.v2.f64 	{%fd22577, %fd22578}, [%rd5+1072];
	mul.f64 	%fd22579, %fd22577, %fd21051;
	sub.f64 	%fd22580, %fd22576, %fd22579;
	mul.f64 	%fd22581, %fd22578, %fd21024;
	sub.f64 	%fd22582, %fd22580, %fd22581;
	ld.local.v2.f64 	{%fd22583, %fd22584}, [%rd5+1088];
	mul.f64 	%fd22585, %fd22583, %fd20914;
	sub.f64 	%fd22586, %fd22582, %fd22585;
	mul.f64 	%fd22587, %fd22584, %fd20899;
	sub.f64 	%fd22588, %fd22586, %fd22587;
	ld.local.v2.f64 	{%fd22589, %fd22590}, [%rd5+1104];
	mul.f64 	%fd22591, %fd22589, %fd20873;
	sub.f64 	%fd22592, %fd22588, %fd22591;
	mul.f64 	%fd22593, %fd22590, %fd20844;
	sub.f64 	%fd22594, %fd22592, %fd22593;
	ld.local.v2.f64 	{%fd22595, %fd22596}, [%rd5+976];
	div.rn.f64 	%fd22597, %fd22594, %fd22596;
	st.local.f64 	[%rd6+192], %fd22597;
	ld.local.v2.f64 	{%fd22598, %fd22599}, [%rd5+896];
	mul.f64 	%fd22600, %fd22599, %fd21432;
	sub.f64 	%fd22601, %fd32971, %fd22600;
	ld.local.v2.f64 	{%fd22602, %fd22603}, [%rd5+912];
	mul.f64 	%fd22604, %fd22602, %fd21330;
	sub.f64 	%fd22605, %fd22601, %fd22604;
	mul.f64 	%fd22606, %fd22603, %fd21267;
	sub.f64 	%fd22607, %fd22605, %fd22606;
	ld.local.v2.f64 	{%fd22608, %fd22609}, [%rd5+928];
	mul.f64 	%fd22610, %fd22608, %fd21229;
	sub.f64 	%fd22611, %fd22607, %fd22610;
	mul.f64 	%fd22612, %fd22609, %fd21109;
	sub.f64 	%fd22613, %fd22611, %fd22612;
	ld.local.v2.f64 	{%fd22614, %fd22615}, [%rd5+944];
	mul.f64 	%fd22616, %fd22614, %fd21051;
	sub.f64 	%fd22617, %fd22613, %fd22616;
	mul.f64 	%fd22618, %fd22615, %fd20914;
	sub.f64 	%fd22619, %fd22617, %fd22618;
	ld.local.v2.f64 	{%fd22620, %fd22621}, [%rd5+960];
	mul.f64 	%fd22622, %fd22620, %fd20899;
	sub.f64 	%fd22623, %fd22619, %fd22622;
	mul.f64 	%fd22624, %fd22621, %fd20873;
	sub.f64 	%fd22625, %fd22623, %fd22624;
	mul.f64 	%fd22626, %fd22595, %fd20844;
	sub.f64 	%fd22627, %fd22625, %fd22626;
	div.rn.f64 	%fd22628, %fd22627, %fd22598;
	st.local.f64 	[%rd6+184], %fd22628;
	ld.local.v2.f64 	{%fd22629, %fd22630}, [%rd5+608];
	mul.f64 	%fd22631, %fd22629, %fd22220;
	sub.f64 	%fd22632, %fd32970, %fd22631;
	mul.f64 	%fd22633, %fd22630, %fd22116;
	sub.f64 	%fd22634, %fd22632, %fd22633;
	ld.local.v2.f64 	{%fd22635, %fd22636}, [%rd5+624];
	mul.f64 	%fd22637, %fd22635, %fd22093;
	sub.f64 	%fd22638, %fd22634, %fd22637;
	mul.f64 	%fd22639, %fd22636, %fd21941;
	sub.f64 	%fd22640, %fd22638, %fd22639;
	ld.local.v2.f64 	{%fd22641, %fd22642}, [%rd5+640];
	mul.f64 	%fd22643, %fd22641, %fd21842;
	sub.f64 	%fd22644, %fd22640, %fd22643;
	mul.f64 	%fd22645, %fd22642, %fd21833;
	sub.f64 	%fd22646, %fd22644, %fd22645;
	ld.local.v2.f64 	{%fd22647, %fd22648}, [%rd5+656];
	mul.f64 	%fd22649, %fd22647, %fd21783;
	sub.f64 	%fd22650, %fd22646, %fd22649;
	mul.f64 	%fd22651, %fd22648, %fd21685;
	sub.f64 	%fd22652, %fd22650, %fd22651;
	ld.local.v2.f64 	{%fd22653, %fd22654}, [%rd5+672];
	mul.f64 	%fd22655, %fd22653, %fd21565;
	sub.f64 	%fd22656, %fd22652, %fd22655;
	mul.f64 	%fd22657, %fd22654, %fd21548;
	sub.f64 	%fd22658, %fd22656, %fd22657;
	ld.local.v2.f64 	{%fd22659, %fd22660}, [%rd5+688];
	mul.f64 	%fd22661, %fd22659, %fd21452;
	sub.f64 	%fd22662, %fd22658, %fd22661;
	mul.f64 	%fd22663, %fd22660, %fd21432;
	sub.f64 	%fd22664, %fd22662, %fd22663;
	ld.local.v2.f64 	{%fd22665, %fd22666}, [%rd5+704];
	mul.f64 	%fd22667, %fd22665, %fd21421;
	sub.f64 	%fd22668, %fd22664, %fd22667;
	mul.f64 	%fd22669, %fd22666, %fd21414;
	sub.f64 	%fd22670, %fd22668, %fd22669;
	ld.local.v2.f64 	{%fd22671, %fd22672}, [%rd5+720];
	mul.f64 	%fd22673, %fd22671, %fd21364;
	sub.f64 	%fd22674, %fd22670, %fd22673;
	mul.f64 	%fd22675, %fd22672, %fd21330;
	sub.f64 	%fd22676, %fd22674, %fd22675;
	ld.local.v2.f64 	{%fd22677, %fd22678}, [%rd5+736];
	mul.f64 	%fd22679, %fd22677, %fd21267;
	sub.f64 	%fd22680, %fd22676, %fd22679;
	mul.f64 	%fd22681, %fd22678, %fd21248;
	sub.f64 	%fd22682, %fd22680, %fd22681;
	ld.local.v2.f64 	{%fd22683, %fd22684}, [%rd5+752];
	mul.f64 	%fd22685, %fd22683, %fd21229;
	sub.f64 	%fd22686, %fd22682, %fd22685;
	mul.f64 	%fd22687, %fd22684, %fd21200;
	sub.f64 	%fd22688, %fd22686, %fd22687;
	ld.local.v2.f64 	{%fd22689, %fd22690}, [%rd5+768];
	mul.f64 	%fd22691, %fd22689, %fd21181;
	sub.f64 	%fd22692, %fd22688, %fd22691;
	mul.f64 	%fd22693, %fd22690, %fd21155;
	sub.f64 	%fd22694, %fd22692, %fd22693;
	ld.local.v2.f64 	{%fd22695, %fd22696}, [%rd5+784];
	mul.f64 	%fd22697, %fd22695, %fd21136;
	sub.f64 	%fd22698, %fd22694, %fd22697;
	mul.f64 	%fd22699, %fd22696, %fd21109;
	sub.f64 	%fd22700, %fd22698, %fd22699;
	ld.local.v2.f64 	{%fd22701, %fd22702}, [%rd5+800];
	mul.f64 	%fd22703, %fd22701, %fd21078;
	sub.f64 	%fd22704, %fd22700, %fd22703;
	mul.f64 	%fd22705, %fd22702, %fd21051;
	sub.f64 	%fd22706, %fd22704, %fd22705;
	ld.local.v2.f64 	{%fd22707, %fd22708}, [%rd5+816];
	mul.f64 	%fd22709, %fd22707, %fd21024;
	sub.f64 	%fd22710, %fd22706, %fd22709;
	mul.f64 	%fd22711, %fd22708, %fd20971;
	sub.f64 	%fd22712, %fd22710, %fd22711;
	ld.local.v2.f64 	{%fd22713, %fd22714}, [%rd5+832];
	mul.f64 	%fd22715, %fd22713, %fd20931;
	sub.f64 	%fd22716, %fd22712, %fd22715;
	mul.f64 	%fd22717, %fd22714, %fd20914;
	sub.f64 	%fd22718, %fd22716, %fd22717;
	ld.local.v2.f64 	{%fd22719, %fd22720}, [%rd5+848];
	mul.f64 	%fd22721, %fd22719, %fd20899;
	sub.f64 	%fd22722, %fd22718, %fd22721;
	mul.f64 	%fd22723, %fd22720, %fd20873;
	sub.f64 	%fd22724, %fd22722, %fd22723;
	ld.local.v2.f64 	{%fd22725, %fd22726}, [%rd5+864];
	mul.f64 	%fd22727, %fd22725, %fd20859;
	sub.f64 	%fd22728, %fd22724, %fd22727;
	mul.f64 	%fd22729, %fd22726, %fd20852;
	sub.f64 	%fd22730, %fd22728, %fd22729;
	ld.local.v2.f64 	{%fd22731, %fd22732}, [%rd5+880];
	mul.f64 	%fd22733, %fd22731, %fd20847;
	sub.f64 	%fd22734, %fd22730, %fd22733;
	mul.f64 	%fd22735, %fd22732, %fd20844;
	sub.f64 	%fd22736, %fd22734, %fd22735;
	ld.local.v2.f64 	{%fd22737, %fd22738}, [%rd5+592];
	div.rn.f64 	%fd22739, %fd22736, %fd22738;
	st.local.f64 	[%rd6+176], %fd22739;
	ld.local.v2.f64 	{%fd22740, %fd22741}, [%rd5+576];
	mul.f64 	%fd22742, %fd22741, %fd21181;
	sub.f64 	%fd22743, %fd32969, %fd22742;
	mul.f64 	%fd22744, %fd22737, %fd20971;
	sub.f64 	%fd22745, %fd22743, %fd22744;
	div.rn.f64 	%fd22746, %fd22745, %fd22740;
	st.local.f64 	[%rd6+168], %fd22746;
	ld.local.v2.f64 	{%fd22747, %fd22748}, [%rd5+560];
	mul.f64 	%fd22749, %fd22747, %fd21078;
	sub.f64 	%fd22750, %fd32968, %fd22749;
	mul.f64 	%fd22751, %fd22748, %fd20847;
	sub.f64 	%fd22752, %fd22750, %fd22751;
	ld.local.v2.f64 	{%fd22753, %fd22754}, [%rd5+544];
	div.rn.f64 	%fd22755, %fd22752, %fd22754;
	st.local.f64 	[%rd6+160], %fd22755;
	div.rn.f64 	%fd22756, %fd19280, %fd22753;
	st.local.f64 	[%rd6+152], %fd22756;
	ld.local.v2.f64 	{%fd22757, %fd22758}, [%rd5+512];
	mul.f64 	%fd22759, %fd22758, %fd21181;
	sub.f64 	%fd22760, %fd32967, %fd22759;
	mul.f64 	%fd22761, %fd19277, %fd21024;
	sub.f64 	%fd22762, %fd22760, %fd22761;
	div.rn.f64 	%fd22763, %fd22762, %fd22757;
	st.local.f64 	[%rd6+144], %fd22763;
	ld.local.v2.f64 	{%fd2896, %fd2897}, [%rd5+496];
	mul.f64 	%fd22764, %fd2897, %fd21181;
	sub.f64 	%fd22765, %fd32966, %fd22764;
	div.rn.f64 	%fd22766, %fd22765, %fd2896;
	st.local.f64 	[%rd6+136], %fd22766;
	ld.local.v2.f64 	{%fd22767, %fd22768}, [%rd5+480];
	mul.f64 	%fd22769, %fd22768, %fd21181;
	sub.f64 	%fd22770, %fd32965, %fd22769;
	div.rn.f64 	%fd22771, %fd22770, %fd22767;
	st.local.f64 	[%rd6+128], %fd22771;
	ld.local.v2.f64 	{%fd2898, %fd2899}, [%rd5+464];
	mul.f64 	%fd22772, %fd2899, %fd21181;
	sub.f64 	%fd22773, %fd32964, %fd22772;
	div.rn.f64 	%fd22774, %fd22773, %fd2898;
	st.local.f64 	[%rd6+120], %fd22774;
	ld.local.v2.f64 	{%fd22775, %fd22776}, [%rd5+416];
	mul.f64 	%fd22777, %fd22774, %fd22776;
	sub.f64 	%fd22778, %fd19276, %fd22777;
	ld.local.v2.f64 	{%fd2900, %fd2901}, [%rd5+432];
	mul.f64 	%fd22779, %fd2900, %fd22771;
	sub.f64 	%fd22780, %fd22778, %fd22779;
	mul.f64 	%fd22781, %fd2901, %fd22766;
	sub.f64 	%fd22782, %fd22780, %fd22781;
	ld.local.v2.f64 	{%fd2902, %fd2903}, [%rd5+448];
	mul.f64 	%fd22783, %fd2902, %fd22763;
	sub.f64 	%fd22784, %fd22782, %fd22783;
	mul.f64 	%fd22785, %fd2903, %fd21181;
	sub.f64 	%fd22786, %fd22784, %fd22785;
	div.rn.f64 	%fd22787, %fd22786, %fd22775;
	st.local.f64 	[%rd6+112], %fd22787;
	ld.local.v2.f64 	{%fd2904, %fd2905}, [%rd5+384];
	mul.f64 	%fd22788, %fd2905, %fd21842;
	sub.f64 	%fd22789, %fd32963, %fd22788;
	div.rn.f64 	%fd22790, %fd22789, %fd2904;
	st.local.f64 	[%rd6+104], %fd22790;
	ld.local.v2.f64 	{%fd22791, %fd22792}, [%rd5+368];
	mul.f64 	%fd22793, %fd22792, %fd21842;
	sub.f64 	%fd22794, %fd32962, %fd22793;
	div.rn.f64 	%fd22795, %fd22794, %fd22791;
	st.local.f64 	[%rd6+96], %fd22795;
	ld.local.v2.f64 	{%fd2906, %fd2907}, [%rd5+352];
	mul.f64 	%fd22796, %fd2906, %fd22127;
	sub.f64 	%fd22797, %fd32961, %fd22796;
	mul.f64 	%fd22798, %fd2907, %fd21024;
	sub.f64 	%fd22799, %fd22797, %fd22798;
	ld.local.v2.f64 	{%fd2908, %fd2909}, [%rd5+336];
	div.rn.f64 	%fd22800, %fd22799, %fd2909;
	st.local.f64 	[%rd6+88], %fd22800;
	ld.local.v2.f64 	{%fd2910, %fd2911}, [%rd5+304];
	mul.f64 	%fd22801, %fd2911, %fd22185;
	sub.f64 	%fd22802, %fd32960, %fd22801;
	ld.local.v2.f64 	{%fd22803, %fd22804}, [%rd5+320];
	mul.f64 	%fd22805, %fd22803, %fd22042;
	sub.f64 	%fd22806, %fd22802, %fd22805;
	mul.f64 	%fd22807, %fd22804, %fd21024;
	sub.f64 	%fd22808, %fd22806, %fd22807;
	mul.f64 	%fd22809, %fd2908, %fd20847;
	sub.f64 	%fd22810, %fd22808, %fd22809;
	div.rn.f64 	%fd22811, %fd22810, %fd2910;
	st.local.f64 	[%rd6+80], %fd22811;
	ld.local.v2.f64 	{%fd2912, %fd2913}, [%rd5+240];
	mul.f64 	%fd22812, %fd2912, %fd22205;
	sub.f64 	%fd22813, %fd32959, %fd22812;
	mul.f64 	%fd22814, %fd2913, %fd22200;
	sub.f64 	%fd22815, %fd22813, %fd22814;
	ld.local.v2.f64 	{%fd2914, %fd2915}, [%rd5+256];
	mul.f64 	%fd22816, %fd2914, %fd22147;
	sub.f64 	%fd22817, %fd22815, %fd22816;
	mul.f64 	%fd22818, %fd2915, %fd22137;
	sub.f64 	%fd22819, %fd22817, %fd22818;
	ld.local.v2.f64 	{%fd2916, %fd2917}, [%rd5+272];
	mul.f64 	%fd22820, %fd2916, %fd22132;
	sub.f64 	%fd22821, %fd22819, %fd22820;
	mul.f64 	%fd22822, %fd2917, %fd21941;
	sub.f64 	%fd22823, %fd22821, %fd22822;
	ld.local.v2.f64 	{%fd22824, %fd22825}, [%rd5+288];
	mul.f64 	%fd22826, %fd22824, %fd21181;
	sub.f64 	%fd22827, %fd22823, %fd22826;
	mul.f64 	%fd22828, %fd22825, %fd21024;
	sub.f64 	%fd22829, %fd22827, %fd22828;
	ld.local.v2.f64 	{%fd2918, %fd2919}, [%rd5+224];
	div.rn.f64 	%fd22830, %fd22829, %fd2919;
	st.local.f64 	[%rd6+72], %fd22830;
	ld.local.v2.f64 	{%fd2920, %fd2921}, [%rd5+208];
	mul.f64 	%fd22831, %fd2920, %fd22205;
	sub.f64 	%fd22832, %fd19270, %fd22831;
	mul.f64 	%fd22833, %fd2921, %fd22200;
	sub.f64 	%fd22834, %fd22832, %fd22833;
	mul.f64 	%fd22835, %fd2918, %fd21181;
	sub.f64 	%fd22836, %fd22834, %fd22835;
	div.rn.f64 	%fd22837, %fd22836, %fd19268;
	st.local.f64 	[%rd6+64], %fd22837;
	ld.local.v2.f64 	{%fd2922, %fd2923}, [%rd5+80];
	mul.f64 	%fd22838, %fd2922, %fd22210;
	sub.f64 	%fd22839, %fd19262, %fd22838;
	mul.f64 	%fd22840, %fd2923, %fd22205;
	sub.f64 	%fd22841, %fd22839, %fd22840;
	ld.local.v2.f64 	{%fd22842, %fd22843}, [%rd5+96];
	mul.f64 	%fd22844, %fd22842, %fd22200;
	sub.f64 	%fd22845, %fd22841, %fd22844;
	mul.f64 	%fd22846, %fd22843, %fd22195;
	sub.f64 	%fd22847, %fd22845, %fd22846;
	ld.local.v2.f64 	{%fd2924, %fd2925}, [%rd5+112];
	mul.f64 	%fd22848, %fd2924, %fd22190;
	sub.f64 	%fd22849, %fd22847, %fd22848;
	mul.f64 	%fd22850, %fd2925, %fd22147;
	sub.f64 	%fd22851, %fd22849, %fd22850;
	ld.local.v2.f64 	{%fd2926, %fd2927}, [%rd5+128];
	mul.f64 	%fd22852, %fd2926, %fd22142;
	sub.f64 	%fd22853, %fd22851, %fd22852;
	mul.f64 	%fd22854, %fd2927, %fd22137;
	sub.f64 	%fd22855, %fd22853, %fd22854;
	ld.local.v2.f64 	{%fd2928, %fd2929}, [%rd5+144];
	mul.f64 	%fd22856, %fd2928, %fd22132;
	sub.f64 	%fd22857, %fd22855, %fd22856;
	mul.f64 	%fd22858, %fd2929, %fd22116;
	sub.f64 	%fd22859, %fd22857, %fd22858;
	ld.local.v2.f64 	{%fd22860, %fd22861}, [%rd5+160];
	mul.f64 	%fd22862, %fd22860, %fd21941;
	sub.f64 	%fd22863, %fd22859, %fd22862;
	mul.f64 	%fd22864, %fd22861, %fd21181;
	sub.f64 	%fd22865, %fd22863, %fd22864;
	mul.f64 	%fd22866, %fd19263, %fd21024;
	sub.f64 	%fd22867, %fd22865, %fd22866;
	div.rn.f64 	%fd22868, %fd22867, %fd19260;
	st.local.f64 	[%rd6+56], %fd22868;
	div.rn.f64 	%fd22869, %fd33091, %fd19255;
	st.local.f64 	[%rd6+48], %fd22869;
	ld.local.v2.f64 	{%fd2930, %fd2931}, [%rd5+32];
	div.rn.f64 	%fd22870, %fd33092, %fd2931;
	st.local.f64 	[%rd6+40], %fd22870;
	div.rn.f64 	%fd22871, %fd33089, %fd2930;
	st.local.f64 	[%rd6+32], %fd22871;
	ld.local.v2.f64 	{%fd2932, %fd2933}, [%rd5+16];
	div.rn.f64 	%fd22872, %fd33014, %fd2933;
	st.local.f64 	[%rd6+24], %fd22872;
	div.rn.f64 	%fd33387, %fd33095, %fd2932;
	st.local.f64 	[%rd6+16], %fd33387;
	ld.local.v2.f64 	{%fd2935, %fd2936}, [%rd5];
	div.rn.f64 	%fd22873, %fd33096, %fd2936;
	st.local.f64 	[%rd6+8], %fd22873;
	div.rn.f64 	%fd33394, %fd33085, %fd2935;
	st.local.f64 	[%rd6], %fd33394;
	ld.local.f64 	%fd33395, [%rd2];
	add.f64 	%fd22874, %fd33394, %fd33395;
	st.local.f64 	[%rd1], %fd22874;
	ld.local.f64 	%fd33388, [%rd2+8];
	add.f64 	%fd22875, %fd22873, %fd33388;
	st.local.f64 	[%rd1+8], %fd22875;
	ld.local.f64 	%fd33384, [%rd2+16];
	add.f64 	%fd22876, %fd33387, %fd33384;
	st.local.f64 	[%rd1+16], %fd22876;
	ld.local.f64 	%fd22877, [%rd2+24];
	add.f64 	%fd22878, %fd22872, %fd22877;
	st.local.f64 	[%rd1+24], %fd22878;
	ld.local.f64 	%fd22879, [%rd2+32];
	add.f64 	%fd22880, %fd22871, %fd22879;
	st.local.f64 	[%rd1+32], %fd22880;
	ld.local.f64 	%fd22881, [%rd2+40];
	add.f64 	%fd22882, %fd22870, %fd22881;
	st.local.f64 	[%rd1+40], %fd22882;
	ld.local.f64 	%fd22883, [%rd2+48];
	add.f64 	%fd22884, %fd22869, %fd22883;
	st.local.f64 	[%rd1+48], %fd22884;
	ld.local.f64 	%fd22885, [%rd2+56];
	add.f64 	%fd22886, %fd22868, %fd22885;
	st.local.f64 	[%rd1+56], %fd22886;
	ld.local.f64 	%fd22887, [%rd2+64];
	add.f64 	%fd22888, %fd22837, %fd22887;
	st.local.f64 	[%rd1+64], %fd22888;
	ld.local.f64 	%fd22889, [%rd2+72];
	add.f64 	%fd22890, %fd22830, %fd22889;
	st.local.f64 	[%rd1+72], %fd22890;
	ld.local.f64 	%fd22891, [%rd2+80];
	add.f64 	%fd22892, %fd22811, %fd22891;
	st.local.f64 	[%rd1+80], %fd22892;
	ld.local.f64 	%fd22893, [%rd2+88];
	add.f64 	%fd22894, %fd22800, %fd22893;
	st.local.f64 	[%rd1+88], %fd22894;
	ld.local.f64 	%fd22895, [%rd2+96];
	add.f64 	%fd22896, %fd22795, %fd22895;
	st.local.f64 	[%rd1+96], %fd22896;
	ld.local.f64 	%fd22897, [%rd2+104];
	add.f64 	%fd22898, %fd22790, %fd22897;
	st.local.f64 	[%rd1+104], %fd22898;
	ld.local.f64 	%fd22899, [%rd2+112];
	add.f64 	%fd22900, %fd22787, %fd22899;
	st.local.f64 	[%rd1+112], %fd22900;
	ld.local.f64 	%fd22901, [%rd2+120];
	add.f64 	%fd22902, %fd22774, %fd22901;
	st.local.f64 	[%rd1+120], %fd22902;
	ld.local.f64 	%fd22903, [%rd2+128];
	add.f64 	%fd22904, %fd22771, %fd22903;
	st.local.f64 	[%rd1+128], %fd22904;
	ld.local.f64 	%fd22905, [%rd2+136];
	add.f64 	%fd22906, %fd22766, %fd22905;
	st.local.f64 	[%rd1+136], %fd22906;
	ld.local.f64 	%fd22907, [%rd2+144];
	add.f64 	%fd22908, %fd22763, %fd22907;
	st.local.f64 	[%rd1+144], %fd22908;
	ld.local.f64 	%fd22909, [%rd2+152];
	add.f64 	%fd22910, %fd22756, %fd22909;
	st.local.f64 	[%rd1+152], %fd22910;
	ld.local.f64 	%fd22911, [%rd2+160];
	add.f64 	%fd22912, %fd22755, %fd22911;
	st.local.f64 	[%rd1+160], %fd22912;
	ld.local.f64 	%fd22913, [%rd2+168];
	add.f64 	%fd22914, %fd22746, %fd22913;
	st.local.f64 	[%rd1+168], %fd22914;
	ld.local.f64 	%fd22915, [%rd2+176];
	add.f64 	%fd22916, %fd22739, %fd22915;
	st.local.f64 	[%rd1+176], %fd22916;
	ld.local.f64 	%fd22917, [%rd2+184];
	add.f64 	%fd22918, %fd22628, %fd22917;
	st.local.f64 	[%rd1+184], %fd22918;
	ld.local.f64 	%fd22919, [%rd2+192];
	add.f64 	%fd22920, %fd22597, %fd22919;
	st.local.f64 	[%rd1+192], %fd22920;
	ld.local.f64 	%fd22921, [%rd2+200];
	add.f64 	%fd22922, %fd22546, %fd22921;
	st.local.f64 	[%rd1+200], %fd22922;
	ld.local.f64 	%fd22923, [%rd2+208];
	add.f64 	%fd22924, %fd22523, %fd22923;
	st.local.f64 	[%rd1+208], %fd22924;
	ld.local.f64 	%fd22925, [%rd2+216];
	add.f64 	%fd22926, %fd22480, %fd22925;
	st.local.f64 	[%rd1+216], %fd22926;
	ld.local.f64 	%fd22927, [%rd2+224];
	add.f64 	%fd22928, %fd22459, %fd22927;
	st.local.f64 	[%rd1+224], %fd22928;
	ld.local.f64 	%fd22929, [%rd2+232];
	add.f64 	%fd22930, %fd22424, %fd22929;
	st.local.f64 	[%rd1+232], %fd22930;
	ld.local.f64 	%fd22931, [%rd2+240];
	add.f64 	%fd22932, %fd22417, %fd22931;
	st.local.f64 	[%rd1+240], %fd22932;
	ld.local.f64 	%fd22933, [%rd2+248];
	add.f64 	%fd22934, %fd22408, %fd22933;
	st.local.f64 	[%rd1+248], %fd22934;
	ld.local.f64 	%fd22935, [%rd2+256];
	add.f64 	%fd22936, %fd22401, %fd22935;
	st.local.f64 	[%rd1+256], %fd22936;
	ld.local.f64 	%fd22937, [%rd2+264];
	add.f64 	%fd22938, %fd22378, %fd22937;
	st.local.f64 	[%rd1+264], %fd22938;
	ld.local.f64 	%fd22939, [%rd2+272];
	add.f64 	%fd22940, %fd22371, %fd22939;
	st.local.f64 	[%rd1+272], %fd22940;
	ld.local.f64 	%fd22941, [%rd2+280];
	add.f64 	%fd22942, %fd22292, %fd22941;
	st.local.f64 	[%rd1+280], %fd22942;
	ld.local.f64 	%fd22943, [%rd2+288];
	add.f64 	%fd22944, %fd22259, %fd22943;
	st.local.f64 	[%rd1+288], %fd22944;
	ld.local.f64 	%fd22945, [%rd2+296];
	add.f64 	%fd22946, %fd22240, %fd22945;
	st.local.f64 	[%rd1+296], %fd22946;
	ld.local.f64 	%fd22947, [%rd2+304];
	add.f64 	%fd22948, %fd22229, %fd22947;
	st.local.f64 	[%rd1+304], %fd22948;
	ld.local.f64 	%fd22949, [%rd2+312];
	add.f64 	%fd22950, %fd22220, %fd22949;
	st.local.f64 	[%rd1+312], %fd22950;
	ld.local.f64 	%fd22951, [%rd2+320];
	add.f64 	%fd22952, %fd22215, %fd22951;
	st.local.f64 	[%rd1+320], %fd22952;
	ld.local.f64 	%fd22953, [%rd2+328];
	add.f64 	%fd22954, %fd22210, %fd22953;
	st.local.f64 	[%rd1+328], %fd22954;
	ld.local.f64 	%fd22955, [%rd2+336];
	add.f64 	%fd22956, %fd22205, %fd22955;
	st.local.f64 	[%rd1+336], %fd22956;
	ld.local.f64 	%fd22957, [%rd2+344];
	add.f64 	%fd22958, %fd22200, %fd22957;
	st.local.f64 	[%rd1+344], %fd22958;
	ld.local.f64 	%fd22959, [%rd2+352];
	add.f64 	%fd22960, %fd22195, %fd22959;
	st.local.f64 	[%rd1+352], %fd22960;
	ld.local.f64 	%fd22961, [%rd2+360];
	add.f64 	%fd22962, %fd22190, %fd22961;
	st.local.f64 	[%rd1+360], %fd22962;
	ld.local.f64 	%fd22963, [%rd2+368];
	add.f64 	%fd22964, %fd22185, %fd22963;
	st.local.f64 	[%rd1+368], %fd22964;
	ld.local.f64 	%fd22965, [%rd2+376];
	add.f64 	%fd22966, %fd22178, %fd22965;
	st.local.f64 	[%rd1+376], %fd22966;
	ld.local.f64 	%fd22967, [%rd2+384];
	add.f64 	%fd22968, %fd22173, %fd22967;
	st.local.f64 	[%rd1+384], %fd22968;
	ld.local.f64 	%fd22969, [%rd2+392];
	add.f64 	%fd22970, %fd22168, %fd22969;
	st.local.f64 	[%rd1+392], %fd22970;
	ld.local.f64 	%fd22971, [%rd2+400];
	add.f64 	%fd22972, %fd22163, %fd22971;
	st.local.f64 	[%rd1+400], %fd22972;
	ld.local.f64 	%fd22973, [%rd2+408];
	add.f64 	%fd22974, %fd22156, %fd22973;
	st.local.f64 	[%rd1+408], %fd22974;
	ld.local.f64 	%fd22975, [%rd2+416];
	add.f64 	%fd22976, %fd22147, %fd22975;
	st.local.f64 	[%rd1+416], %fd22976;
	ld.local.f64 	%fd22977, [%rd2+424];
	add.f64 	%fd22978, %fd22142, %fd22977;
	st.local.f64 	[%rd1+424], %fd22978;
	ld.local.f64 	%fd22979, [%rd2+432];
	add.f64 	%fd22980, %fd22137, %fd22979;
	st.local.f64 	[%rd1+432], %fd22980;
	ld.local.f64 	%fd22981, [%rd2+440];
	add.f64 	%fd22982, %fd22132, %fd22981;
	st.local.f64 	[%rd1+440], %fd22982;
	ld.local.f64 	%fd22983, [%rd2+448];
	add.f64 	%fd22984, %fd22127, %fd22983;
	st.local.f64 	[%rd1+448], %fd22984;
	ld.local.f64 	%fd22985, [%rd2+456];
	add.f64 	%fd22986, %fd22116, %fd22985;
	st.local.f64 	[%rd1+456], %fd22986;
	ld.local.f64 	%fd22987, [%rd2+464];
	add.f64 	%fd22988, %fd22109, %fd22987;
	st.local.f64 	[%rd1+464], %fd22988;
	ld.local.f64 	%fd22989, [%rd2+472];
	add.f64 	%fd22990, %fd22100, %fd22989;
	st.local.f64 	[%rd1+472], %fd22990;
	ld.local.f64 	%fd22991, [%rd2+480];
	add.f64 	%fd22992, %fd22093, %fd22991;
	st.local.f64 	[%rd1+480], %fd22992;
	ld.local.f64 	%fd22993, [%rd2+488];
	add.f64 	%fd22994, %fd22080, %fd22993;
	st.local.f64 	[%rd1+488], %fd22994;
	ld.local.f64 	%fd22995, [%rd2+496];
	add.f64 	%fd22996, %fd22068, %fd22995;
	st.local.f64 	[%rd1+496], %fd22996;
	ld.local.f64 	%fd22997, [%rd2+504];
	add.f64 	%fd22998, %fd22061, %fd22997;
	st.local.f64 	[%rd1+504], %fd22998;
	ld.local.f64 	%fd22999, [%rd2+512];
	add.f64 	%fd23000, %fd22050, %fd22999;
	st.local.f64 	[%rd1+512], %fd23000;
	ld.local.f64 	%fd23001, [%rd2+520];
	add.f64 	%fd23002, %fd22042, %fd23001;
	st.local.f64 	[%rd1+520], %fd23002;
	ld.local.f64 	%fd23003, [%rd2+528];
	add.f64 	%fd23004, %fd22033, %fd23003;
	st.local.f64 	[%rd1+528], %fd23004;
	ld.local.f64 	%fd23005, [%rd2+536];
	add.f64 	%fd23006, %fd22025, %fd23005;
	st.local.f64 	[%rd1+536], %fd23006;
	ld.local.f64 	%fd23007, [%rd2+544];
	add.f64 	%fd23008, %fd22015, %fd23007;
	st.local.f64 	[%rd1+544], %fd23008;
	ld.local.f64 	%fd23009, [%rd2+552];
	add.f64 	%fd23010, %fd22004, %fd23009;
	st.local.f64 	[%rd1+552], %fd23010;
	ld.local.f64 	%fd23011, [%rd2+560];
	add.f64 	%fd23012, %fd21995, %fd23011;
	st.local.f64 	[%rd1+560], %fd23012;
	ld.local.f64 	%fd23013, [%rd2+568];
	add.f64 	%fd23014, %fd21984, %fd23013;
	st.local.f64 	[%rd1+568], %fd23014;
	ld.local.f64 	%fd23015, [%rd2+576];
	add.f64 	%fd23016, %fd21976, %fd23015;
	st.local.f64 	[%rd1+576], %fd23016;
	ld.local.f64 	%fd23017, [%rd2+584];
	add.f64 	%fd23018, %fd21965, %fd23017;
	st.local.f64 	[%rd1+584], %fd23018;
	ld.local.f64 	%fd23019, [%rd2+592];
	add.f64 	%fd23020, %fd21958, %fd23019;
	st.local.f64 	[%rd1+592], %fd23020;
	ld.local.f64 	%fd23021, [%rd2+600];
	add.f64 	%fd23022, %fd21941, %fd23021;
	st.local.f64 	[%rd1+600], %fd23022;
	ld.local.f64 	%fd23023, [%rd2+608];
	add.f64 	%fd23024, %fd21934, %fd23023;
	st.local.f64 	[%rd1+608], %fd23024;
	ld.local.f64 	%fd23025, [%rd2+616];
	add.f64 	%fd23026, %fd21921, %fd23025;
	st.local.f64 	[%rd1+616], %fd23026;
	ld.local.f64 	%fd23027, [%rd2+624];
	add.f64 	%fd23028, %fd21912, %fd23027;
	st.local.f64 	[%rd1+624], %fd23028;
	ld.local.f64 	%fd23029, [%rd2+632];
	add.f64 	%fd23030, %fd21897, %fd23029;
	st.local.f64 	[%rd1+632], %fd23030;
	ld.local.f64 	%fd23031, [%rd2+640];
	add.f64 	%fd23032, %fd21888, %fd23031;
	st.local.f64 	[%rd1+640], %fd23032;
	ld.local.f64 	%fd23033, [%rd2+648];
	add.f64 	%fd23034, %fd21865, %fd23033;
	st.local.f64 	[%rd1+648], %fd23034;
	ld.local.f64 	%fd23035, [%rd2+656];
	add.f64 	%fd23036, %fd21850, %fd23035;
	st.local.f64 	[%rd1+656], %fd23036;
	ld.local.f64 	%fd23037, [%rd2+664];
	add.f64 	%fd23038, %fd21842, %fd23037;
	st.local.f64 	[%rd1+664], %fd23038;
	ld.local.f64 	%fd23039, [%rd2+672];
	add.f64 	%fd23040, %fd21833, %fd23039;
	st.local.f64 	[%rd1+672], %fd23040;
	ld.local.f64 	%fd23041, [%rd2+680];
	add.f64 	%fd23042, %fd21819, %fd23041;
	st.local.f64 	[%rd1+680], %fd23042;
	ld.local.f64 	%fd23043, [%rd2+688];
	add.f64 	%fd23044, %fd21800, %fd23043;
	st.local.f64 	[%rd1+688], %fd23044;
	ld.local.f64 	%fd23045, [%rd2+696];
	add.f64 	%fd23046, %fd21783, %fd23045;
	st.local.f64 	[%rd1+696], %fd23046;
	ld.local.f64 	%fd23047, [%rd2+704];
	add.f64 	%fd23048, %fd21769, %fd23047;
	st.local.f64 	[%rd1+704], %fd23048;
	ld.local.f64 	%fd23049, [%rd2+712];
	add.f64 	%fd23050, %fd21756, %fd23049;
	st.local.f64 	[%rd1+712], %fd23050;
	ld.local.f64 	%fd23051, [%rd2+720];
	add.f64 	%fd23052, %fd21731, %fd23051;
	st.local.f64 	[%rd1+720], %fd23052;
	ld.local.f64 	%fd23053, [%rd2+728];
	add.f64 	%fd23054, %fd21698, %fd23053;
	st.local.f64 	[%rd1+728], %fd23054;
	ld.local.f64 	%fd23055, [%rd2+736];
	add.f64 	%fd23056, %fd21685, %fd23055;
	st.local.f64 	[%rd1+736], %fd23056;
	ld.local.f64 	%fd23057, [%rd2+744];
	add.f64 	%fd23058, %fd21672, %fd23057;
	st.local.f64 	[%rd1+744], %fd23058;
	ld.local.f64 	%fd23059, [%rd2+752];
	add.f64 	%fd23060, %fd21661, %fd23059;
	st.local.f64 	[%rd1+752], %fd23060;
	ld.local.f64 	%fd23061, [%rd2+760];
	add.f64 	%fd23062, %fd21650, %fd23061;
	st.local.f64 	[%rd1+760], %fd23062;
	ld.local.f64 	%fd23063, [%rd2+768];
	add.f64 	%fd23064, %fd21589, %fd23063;
	st.local.f64 	[%rd1+768], %fd23064;
	ld.local.f64 	%fd23065, [%rd2+776];
	add.f64 	%fd23066, %fd21565, %fd23065;
	st.local.f64 	[%rd1+776], %fd23066;
	ld.local.f64 	%fd23067, [%rd2+784];
	add.f64 	%fd23068, %fd21548, %fd23067;
	st.local.f64 	[%rd1+784], %fd23068;
	ld.local.f64 	%fd23069, [%rd2+792];
	add.f64 	%fd23070, %fd21535, %fd23069;
	st.local.f64 	[%rd1+792], %fd23070;
	ld.local.f64 	%fd23071, [%rd2+800];
	add.f64 	%fd23072, %fd21519, %fd23071;
	st.local.f64 	[%rd1+800], %fd23072;
	ld.local.f64 	%fd23073, [%rd2+808];
	add.f64 	%fd23074, %fd21486, %fd23073;
	st.local.f64 	[%rd1+808], %fd23074;
	ld.local.f64 	%fd23075, [%rd2+816];
	add.f64 	%fd23076, %fd21463, %fd23075;
	st.local.f64 	[%rd1+816], %fd23076;
	ld.local.f64 	%fd23077, [%rd2+824];
	add.f64 	%fd23078, %fd21452, %fd23077;
	st.local.f64 	[%rd1+824], %fd23078;
	ld.local.f64 	%fd23079, [%rd2+832];
	add.f64 	%fd23080, %fd21443, %fd23079;
	st.local.f64 	[%rd1+832], %fd23080;
	ld.local.f64 	%fd23081, [%rd2+840];
	add.f64 	%fd23082, %fd21432, %fd23081;
	st.local.f64 	[%rd1+840], %fd23082;
	ld.local.f64 	%fd23083, [%rd2+848];
	add.f64 	%fd23084, %fd21421, %fd23083;
	st.local.f64 	[%rd1+848], %fd23084;
	ld.local.f64 	%fd23085, [%rd2+856];
	add.f64 	%fd23086, %fd21414, %fd23085;
	st.local.f64 	[%rd1+856], %fd23086;
	ld.local.f64 	%fd23087, [%rd2+864];
	add.f64 	%fd23088, %fd21407, %fd23087;
	st.local.f64 	[%rd1+864], %fd23088;
	ld.local.f64 	%fd23089, [%rd2+872];
	add.f64 	%fd23090, %fd21381, %fd23089;
	st.local.f64 	[%rd1+872], %fd23090;
	ld.local.f64 	%fd23091, [%rd2+880];
	add.f64 	%fd23092, %fd21364, %fd23091;
	st.local.f64 	[%rd1+880], %fd23092;
	ld.local.f64 	%fd23093, [%rd2+888];
	add.f64 	%fd23094, %fd21348, %fd23093;
	st.local.f64 	[%rd1+888], %fd23094;
	ld.local.f64 	%fd23095, [%rd2+896];
	add.f64 	%fd23096, %fd21330, %fd23095;
	st.local.f64 	[%rd1+896], %fd23096;
	ld.local.f64 	%fd23097, [%rd2+904];
	add.f64 	%fd23098, %fd21312, %fd23097;
	st.local.f64 	[%rd1+904], %fd23098;
	ld.local.f64 	%fd23099, [%rd2+912];
	add.f64 	%fd23100, %fd21293, %fd23099;
	st.local.f64 	[%rd1+912], %fd23100;
	ld.local.f64 	%fd23101, [%rd2+920];
	add.f64 	%fd23102, %fd21282, %fd23101;
	st.local.f64 	[%rd1+920], %fd23102;
	ld.local.f64 	%fd23103, [%rd2+928];
	add.f64 	%fd23104, %fd21267, %fd23103;
	st.local.f64 	[%rd1+928], %fd23104;
	ld.local.f64 	%fd23105, [%rd2+936];
	add.f64 	%fd23106, %fd21248, %fd23105;
	st.local.f64 	[%rd1+936], %fd23106;
	ld.local.f64 	%fd23107, [%rd2+944];
	add.f64 	%fd23108, %fd21229, %fd23107;
	st.local.f64 	[%rd1+944], %fd23108;
	ld.local.f64 	%fd23109, [%rd2+952];
	add.f64 	%fd23110, %fd21200, %fd23109;
	st.local.f64 	[%rd1+952], %fd23110;
	ld.local.f64 	%fd23111, [%rd2+960];
	add.f64 	%fd23112, %fd21181, %fd23111;
	st.local.f64 	[%rd1+960], %fd23112;
	ld.local.f64 	%fd23113, [%rd2+968];
	add.f64 	%fd23114, %fd21155, %fd23113;
	st.local.f64 	[%rd1+968], %fd23114;
	ld.local.f64 	%fd23115, [%rd2+976];
	add.f64 	%fd23116, %fd21136, %fd23115;
	st.local.f64 	[%rd1+976], %fd23116;
	ld.local.f64 	%fd23117, [%rd2+984];
	add.f64 	%fd23118, %fd21109, %fd23117;
	st.local.f64 	[%rd1+984], %fd23118;
	ld.local.f64 	%fd23119, [%rd2+992];
	add.f64 	%fd23120, %fd21078, %fd23119;
	st.local.f64 	[%rd1+992], %fd23120;
	ld.local.f64 	%fd23121, [%rd2+1000];
	add.f64 	%fd23122, %fd21051, %fd23121;
	st.local.f64 	[%rd1+1000], %fd23122;
	ld.local.f64 	%fd23123, [%rd2+1008];
	add.f64 	%fd23124, %fd21024, %fd23123;
	st.local.f64 	[%rd1+1008], %fd23124;
	ld.local.f64 	%fd23125, [%rd2+1016];
	add.f64 	%fd23126, %fd20999, %fd23125;
	st.local.f64 	[%rd1+1016], %fd23126;
	ld.local.f64 	%fd23127, [%rd2+1024];
	add.f64 	%fd23128, %fd20971, %fd23127;
	st.local.f64 	[%rd1+1024], %fd23128;
	ld.local.f64 	%fd23129, [%rd2+1032];
	add.f64 	%fd23130, %fd20950, %fd23129;
	st.local.f64 	[%rd1+1032], %fd23130;
	ld.local.f64 	%fd23131, [%rd2+1040];
	add.f64 	%fd23132, %fd20931, %fd23131;
	st.local.f64 	[%rd1+1040], %fd23132;
	ld.local.f64 	%fd23133, [%rd2+1048];
	add.f64 	%fd23134, %fd20914, %fd23133;
	st.local.f64 	[%rd1+1048], %fd23134;
	ld.local.f64 	%fd23135, [%rd2+1056];
	add.f64 	%fd23136, %fd20899, %fd23135;
	st.local.f64 	[%rd1+1056], %fd23136;
	ld.local.f64 	%fd23137, [%rd2+1064];
	add.f64 	%fd23138, %fd20886, %fd23137;
	st.local.f64 	[%rd1+1064], %fd23138;
	ld.local.f64 	%fd23139, [%rd2+1072];
	add.f64 	%fd23140, %fd20873, %fd23139;
	st.local.f64 	[%rd1+1072], %fd23140;
	ld.local.f64 	%fd23141, [%rd2+1080];
	add.f64 	%fd23142, %fd20859, %fd23141;
	st.local.f64 	[%rd1+1080], %fd23142;
	ld.local.f64 	%fd23143, [%rd2+1088];
	add.f64 	%fd23144, %fd20852, %fd23143;
	st.local.f64 	[%rd1+1088], %fd23144;
	ld.local.f64 	%fd23145, [%rd2+1096];
	add.f64 	%fd23146, %fd20847, %fd23145;
	st.local.f64 	[%rd1+1096], %fd23146;
	ld.local.f64 	%fd23147, [%rd2+1104];
	add.f64 	%fd23148, %fd20844, %fd23147;
	add.s32 	%r3297, %r3297, 1;
	mul.f64 	%fd23149, %fd304, %fd23112;
	mul.f64 	%fd23150, %fd23149, %fd4;
	mul.f64 	%fd23151, %fd313, %fd23134;
	mul.f64 	%fd23152, %fd4, %fd23151;
	mul.f64 	%fd23153, %fd23112, 0d3DE07E1FE91B0B70;
	mul.f64 	%fd23154, %fd23153, %fd23120;
	mul.f64 	%fd23155, %fd319, %fd23120;
	mul.f64 	%fd23156, %fd23155, %fd23134;
	mul.f64 	%fd23157, %fd356, %fd23116;
	mul.f64 	%fd23158, %fd23157, %fd4;
	mul.f64 	%fd23159, %fd362, %fd23116;
	mul.f64 	%fd23160, %fd23159, %fd23120;
	mul.f64 	%fd23161, %fd23066, 0d3DE07E1FE91B0B70;
	mul.f64 	%fd23162, %fd23161, %fd23112;
	mul.f64 	%fd23163, %fd368, %fd23124;
	mul.f64 	%fd23164, %fd23163, %fd23134;
	mul.f64 	%fd23165, %fd211, %fd23120;
	mul.f64 	%fd23166, %fd23124, %fd23165;
	mul.f64 	%fd23167, %fd374, %fd23066;
	mul.f64 	%fd23168, %fd23124, %fd23167;
	mul.f64 	%fd23169, %fd380, %fd23134;
	mul.f64 	%fd23170, %fd23169, %fd23146;
	mul.f64 	%fd23171, %fd217, %fd23120;
	mul.f64 	%fd23172, %fd23146, %fd23171;
	mul.f64 	%fd23173, %fd23116, 0d3DD3CA8CB153A753;
	mul.f64 	%fd23174, %fd23146, %fd23173;
	mul.f64 	%fd23175, %fd23116, 0d3D9E58B5986F33C4;
	mul.f64 	%fd23176, %fd23175, %fd23146;
	mul.f64 	%fd23177, %fd23116, 0d3D7C25C268497682;
	mul.f64 	%fd23178, %fd23177, %fd23146;
	mul.f64 	%fd23179, %fd386, %fd23124;
	mul.f64 	%fd23180, %fd23146, %fd23179;
	mul.f64 	%fd23181, %fd25, %fd23146;
	mul.f64 	%fd23182, %fd23146, %fd23181;
	mul.f64 	%fd23183, %fd392, %fd23112;
	mul.f64 	%fd23184, %fd23183, %fd23128;
	mul.f64 	%fd23185, %fd23048, 0d3D7FAA7AB552A552;
	mul.f64 	%fd23186, %fd23185, %fd23124;
	mul.f64 	%fd23187, %fd398, %fd22990;
	mul.f64 	%fd23188, %fd23187, %fd4;
	mul.f64 	%fd23189, %fd399, %fd23112;
	mul.f64 	%fd23190, %fd23189, %fd5;
	mul.f64 	%fd23191, %fd405, %fd22992;
	mul.f64 	%fd23192, %fd23191, %fd23112;
	mul.f64 	%fd23193, %fd406, %fd22992;
	mul.f64 	%fd23194, %fd23193, %fd23112;
	mul.f64 	%fd23195, %fd412, %fd23120;
	mul.f64 	%fd23196, %fd23195, %fd23138;
	mul.f64 	%fd23197, %fd418, %fd22990;
	mul.f64 	%fd23198, %fd23138, %fd23197;
	mul.f64 	%fd23199, %fd424, %fd23134;
	mul.f64 	%fd23200, %fd23199, %fd23142;
	mul.f64 	%fd23201, %fd430, %fd23120;
	mul.f64 	%fd23202, %fd23142, %fd23201;
	mul.f64 	%fd23203, %fd436, %fd22990;
	mul.f64 	%fd23204, %fd23203, %fd23142;
	mul.f64 	%fd23205, %fd442, %fd23138;
	mul.f64 	%fd23206, %fd23205, %fd23144;
	mul.f64 	%fd23207, %fd64, %fd23142;
	mul.f64 	%fd23208, %fd23144, %fd23207;
	mul.f64 	%fd23209, %fd448, %fd23038;
	mul.f64 	%fd23210, %fd485, %fd23124;
	mul.f64 	%fd23211, %fd23210, %fd23138;
	mul.f64 	%fd23212, %fd491, %fd23138;
	mul.f64 	%fd23213, %fd23212, %fd23146;
	mul.f64 	%fd23214, %fd520, %fd23124;
	mul.f64 	%fd23215, %fd23214, %fd23142;
	mul.f64 	%fd23216, %fd101, %fd23142;
	mul.f64 	%fd23217, %fd23216, %fd23146;
	mul.f64 	%fd23218, %fd23144, 0d3D8EC94CA210599E;
	mul.f64 	%fd23219, %fd23146, %fd23218;
	mul.f64 	%fd23220, %fd526, %fd23024;
	mul.f64 	%fd23221, %fd23220, %fd23124;
	mul.f64 	%fd23222, %fd118, %fd23074;
	mul.f64 	%fd23223, %fd23124, %fd23222;
	mul.f64 	%fd23224, %fd532, %fd23018;
	mul.f64 	%fd23225, %fd538, %fd23018;
	mul.f64 	%fd23226, %fd23225, %fd23124;
	mul.f64 	%fd23227, %fd544, %fd22966;
	mul.f64 	%fd23228, %fd23124, %fd23227;
	mul.f64 	%fd23229, %fd550, %fd23056;
	mul.f64 	%fd23230, %fd23229, %fd23120;
	mul.f64 	%fd23231, %fd563, %fd23056;
	mul.f64 	%fd23232, %fd23231, %fd23146;
	mul.f64 	%fd23233, %fd575, %fd23056;
	mul.f64 	%fd23234, %fd23146, %fd23233;
	mul.f64 	%fd23235, %fd584, %fd23056;
	mul.f64 	%fd23236, %fd23235, %fd23138;
	mul.f64 	%fd23237, %fd585, %fd23056;
	mul.f64 	%fd23238, %fd23237, %fd23138;
	mul.f64 	%fd23239, %fd592, %fd23056;
	mul.f64 	%fd23240, %fd23239, %fd23142;
	mul.f64 	%fd23241, %fd593, %fd23056;
	mul.f64 	%fd23242, %fd23142, %fd23241;
	mul.f64 	%fd23243, %fd23040, 0d3D0B05876E5B0120;
	mul.f64 	%fd23244, %fd23243, %fd23120;
	mul.f64 	%fd23245, %fd23040, 0d4094500000000000;
	mul.f64 	%fd23246, %fd599, %fd23046;
	mul.f64 	%fd23247, %fd23246, %fd23124;
	mul.f64 	%fd23248, %fd600, %fd23012;
	mul.f64 	%fd23249, %fd23248, %fd23046;
	mul.f64 	%fd23250, %fd606, %fd23046;
	mul.f64 	%fd23251, %fd23250, %fd23142;
	mul.f64 	%fd23252, %fd23012, 0d3D7D33F9B299048D;
	mul.f64 	%fd23253, %fd23252, %fd23124;
	mul.f64 	%fd23254, %fd612, %fd22994;
	mul.f64 	%fd23255, %fd23124, %fd23254;
	mul.f64 	%fd23256, %fd618, %fd23046;
	mul.f64 	%fd23257, %fd23256, %fd4;
	mul.f64 	%fd23258, %fd23068, 0d3DE80D43DE9CC603;
	mul.f64 	%fd23259, %fd23258, %fd23112;
	mul.f64 	%fd23260, %fd632, %fd23068;
	mul.f64 	%fd23261, %fd23260, %fd23124;
	mul.f64 	%fd23262, %fd638, %fd23050;
	mul.f64 	%fd23263, %fd23124, %fd23262;
	mul.f64 	%fd23264, %fd644, %fd23122;
	mul.f64 	%fd23265, %fd23264, %fd23146;
	mul.f64 	%fd23266, %fd649, %fd23122;
	mul.f64 	%fd23267, %fd23266, %fd23138;
	mul.f64 	%fd23268, %fd23122, 0d3D76DEADF4BBB049;
	mul.f64 	%fd23269, %fd23268, %fd23144;
	mul.f64 	%fd23270, %fd661, %fd23122;
	mul.f64 	%fd23271, %fd23122, %fd23270;
	mul.f64 	%fd23272, %fd667, %fd23122;
	mul.f64 	%fd23273, %fd23122, %fd23272;
	mul.f64 	%fd23274, %fd298, %fd23080;
	mul.f64 	%fd23275, %fd23274, %fd23124;
	mul.f64 	%fd23276, %fd673, %fd23124;
	mul.f64 	%fd23277, %fd23276, %fd23132;
	mul.f64 	%fd23278, %fd679, %fd23132;
	mul.f64 	%fd23279, %fd23278, %fd23144;
	mul.f64 	%fd23280, %fd680, %fd23062;
	mul.f64 	%fd23281, %fd23280, %fd23124;
	mul.f64 	%fd23282, %fd23028, 0d3D5C25C268497682;
	mul.f64 	%fd23283, %fd23124, %fd23282;
	mul.f64 	%fd23284, %fd686, %fd22968;
	mul.f64 	%fd23285, %fd23284, %fd23124;
	mul.f64 	%fd23286, %fd692, %fd23078;
	mul.f64 	%fd23287, %fd23286, %fd23120;
	mul.f64 	%fd23288, %fd729, %fd23078;
	mul.f64 	%fd23289, %fd23288, %fd23124;
	mul.f64 	%fd23290, %fd735, %fd23106;
	mul.f64 	%fd23291, %fd23290, %fd23146;
	mul.f64 	%fd23292, %fd741, %fd23106;
	mul.f64 	%fd23293, %fd23292, %fd23138;
	mul.f64 	%fd23294, %fd23106, 0d3D843B23BAF4CD2D;
	mul.f64 	%fd23295, %fd23294, %fd23144;
	mul.f64 	%fd23296, %fd747, %fd23106;
	mul.f64 	%fd23297, %fd23296, %fd23122;
	mul.f64 	%fd23298, %fd298, %fd23014;
	mul.f64 	%fd23299, %fd23298, %fd23124;
	mul.f64 	%fd23300, %fd748, %fd23110;
	mul.f64 	%fd23301, %fd23124, %fd23300;
	mul.f64 	%fd23302, %fd749, %fd23110;
	mul.f64 	%fd23303, %fd23302, %fd23144;
	mul.f64 	%fd23304, %fd755, %fd23020;
	mul.f64 	%fd23305, %fd23304, %fd23124;
	mul.f64 	%fd23306, %fd767, %fd23114;
	mul.f64 	%fd23307, %fd23306, %fd23146;
	mul.f64 	%fd23308, %fd773, %fd23114;
	mul.f64 	%fd23309, %fd23308, %fd23146;
	mul.f64 	%fd23310, %fd774, %fd23114;
	mul.f64 	%fd23311, %fd23310, %fd23138;
	mul.f64 	%fd23312, %fd268, %fd23114;
	mul.f64 	%fd23313, %fd23312, %fd23142;
	mul.f64 	%fd23314, %fd23114, 0d3D919799812DEA11;
	mul.f64 	%fd23315, %fd23314, %fd23144;
	mul.f64 	%fd23316, %fd780, %fd23114;
	mul.f64 	%fd23317, %fd23316, %fd23122;
	mul.f64 	%fd23318, %fd781, %fd23114;
	mul.f64 	%fd23319, %fd23318, %fd23122;
	mul.f64 	%fd23320, %fd787, %fd23106;
	mul.f64 	%fd23321, %fd23320, %fd23114;
	mul.f64 	%fd23322, %fd788, %fd23114;
	mul.f64 	%fd23323, %fd23114, %fd23322;
	mul.f64 	%fd23324, %fd298, 0d3FE3333333333333;
	mul.f64 	%fd23325, %fd23324, %fd22998;
	mul.f64 	%fd23326, %fd23325, %fd23124;
	mul.f64 	%fd23327, %fd789, %fd22988;
	mul.f64 	%fd23328, %fd23124, %fd23327;
	mul.f64 	%fd23329, %fd795, %fd23026;
	mul.f64 	%fd23330, %fd23329, %fd23124;
	mul.f64 	%fd23331, %fd274, %fd23026;
	mul.f64 	%fd23332, %fd801, %fd22970;
	mul.f64 	%fd23333, %fd23124, %fd23332;
	mul.f64 	%fd23334, %fd802, %fd23086;
	mul.f64 	%fd23335, %fd23334, %fd23120;
	mul.f64 	%fd23336, %fd832, %fd23086;
	mul.f64 	%fd23337, %fd23336, %fd23124;
	mul.f64 	%fd23338, %fd838, %fd23086;
	mul.f64 	%fd23339, %fd23338, %fd23144;
	mul.f64 	%fd23340, %fd292, %fd23058;
	mul.f64 	%fd23341, %fd23340, %fd23146;
	mul.f64 	%fd23342, %fd286, %fd23058;
	mul.f64 	%fd23343, %fd23342, %fd23138;
	mul.f64 	%fd23344, %fd280, %fd23058;
	mul.f64 	%fd23345, %fd23344, %fd23122;
	mul.f64 	%fd23346, %fd298, %fd23010;
	mul.f64 	%fd23347, %fd23346, %fd23124;
	mul.f64 	%fd23348, %fd844, %fd23102;
	mul.f64 	%fd23349, %fd23348, %fd23146;
	mul.f64 	%fd23350, %fd845, %fd23102;
	mul.f64 	%fd23351, %fd23350, %fd23138;
	mul.f64 	%fd23352, %fd846, %fd23006;
	mul.f64 	%fd23353, %fd23352, %fd23124;
	mul.f64 	%fd23354, %fd852, %fd23044;
	mul.f64 	%fd23355, %fd23124, %fd23354;
	mul.f64 	%fd23356, %fd853, %fd23060;
	mul.f64 	%fd23357, %fd23356, %fd23146;
	mul.f64 	%fd23358, %fd854, %fd23060;
	mul.f64 	%fd23359, %fd23358, %fd23138;
	mul.f64 	%fd23360, %fd855, %fd23060;
	mul.f64 	%fd23361, %fd23360, %fd23122;
	mul.f64 	%fd23362, %fd298, %fd23016;
	mul.f64 	%fd23363, %fd23362, %fd23124;
	mul.f64 	%fd23364, %fd861, %fd23088;
	mul.f64 	%fd23365, %fd23124, %fd23364;
	mul.f64 	%fd23366, %fd867, %fd23064;
	mul.f64 	%fd23367, %fd23366, %fd23124;
	mul.f64 	%fd23368, %fd873, %fd22996;
	mul.f64 	%fd23369, %fd23124, %fd23368;
	mul.f64 	%fd23370, %fd879, %fd22952;
	mul.f64 	%fd23371, %fd23370, %fd23124;
	mul.f64 	%fd23372, %fd280, %fd23076;
	mul.f64 	%fd23373, %fd23372, %fd23122;
	mul.f64 	%fd23374, %fd292, %fd23076;
	mul.f64 	%fd23375, %fd23374, %fd23146;
	mul.f64 	%fd23376, %fd286, %fd23076;
	mul.f64 	%fd23377, %fd23376, %fd23138;
	mul.f64 	%fd23378, %fd298, %fd23030;
	mul.f64 	%fd23379, %fd23378, %fd23124;
	mul.f64 	%fd23380, %fd890, %fd23092;
	mul.f64 	%fd23381, %fd23380, %fd23120;
	mul.f64 	%fd23382, %fd901, %fd23092;
	mul.f64 	%fd23383, %fd23382, %fd23124;
	mul.f64 	%fd23384, %fd902, %fd23098;
	mul.f64 	%fd23385, %fd23384, %fd23146;
	mul.f64 	%fd23386, %fd903, %fd23098;
	mul.f64 	%fd23387, %fd23386, %fd23138;
	mul.f64 	%fd23388, %fd268, 0d3FD0000000000000;
	mul.f64 	%fd23389, %fd23388, %fd23098;
	mul.f64 	%fd23390, %fd23389, %fd23142;
	mul.f64 	%fd23391, %fd23098, 0d3D819799812DEA11;
	mul.f64 	%fd23392, %fd23391, %fd23122;
	mul.f64 	%fd23393, %fd23098, %fd23391;
	mul.f64 	%fd23394, %fd23036, 0d3DC07E1FE91B0B70;
	mul.f64 	%fd23395, %fd23394, %fd23124;
	mul.f64 	%fd23396, %fd909, %fd23042;
	mul.f64 	%fd23397, %fd23124, %fd23396;
	mul.f64 	%fd23398, %fd292, %fd23070;
	mul.f64 	%fd23399, %fd23398, %fd23146;
	mul.f64 	%fd23400, %fd286, %fd23070;
	mul.f64 	%fd23401, %fd23400, %fd23138;
	mul.f64 	%fd23402, %fd298, %fd23008;
	mul.f64 	%fd23403, %fd23402, %fd23124;
	mul.f64 	%fd23404, %fd23094, 0d3D7DE81E8ECE0DEA;
	mul.f64 	%fd23405, %fd23124, %fd23404;
	mul.f64 	%fd23406, %fd23000, 0d3DC19799812DEA11;
	mul.f64 	%fd23407, %fd23406, %fd23124;
	mul.f64 	%fd23408, %fd274, %fd23000;
	mul.f64 	%fd23409, %fd915, %fd23084;
	mul.f64 	%fd23410, %fd23409, %fd23120;
	mul.f64 	%fd23411, %fd921, %fd23084;
	mul.f64 	%fd23412, %fd23411, %fd23124;
	mul.f64 	%fd23413, %fd927, %fd23084;
	mul.f64 	%fd23414, %fd23413, %fd23144;
	mul.f64 	%fd23415, %fd928, %fd23090;
	mul.f64 	%fd23416, %fd23415, %fd23146;
	mul.f64 	%fd23417, %fd903, %fd23090;
	mul.f64 	%fd23418, %fd23417, %fd23138;
	mul.f64 	%fd23419, %fd23090, 0d3D819799812DEA11;
	mul.f64 	%fd23420, %fd23419, %fd23122;
	mul.f64 	%fd23421, %fd23090, %fd23419;
	mul.f64 	%fd23422, %fd23004, 0d3DDB7CDFD9D7BDBB;
	mul.f64 	%fd23423, %fd23422, %fd23124;
	mul.f64 	%fd23424, %fd23054, 0d3DAC965971EA9C5C;
	mul.f64 	%fd23425, %fd23124, %fd23424;
	mul.f64 	%fd23426, %fd934, %fd23120;
	mul.f64 	%fd23427, %fd23426, %fd23126;
	mul.f64 	%fd23428, %fd935, %fd23134;
	mul.f64 	%fd23429, %fd23428, %fd23140;
	mul.f64 	%fd23430, %fd941, %fd23140;
	mul.f64 	%fd23431, %fd23140, %fd23430;
	mul.f64 	%fd23432, %fd942, %fd23140;
	mul.f64 	%fd23433, %fd23140, %fd23432;
	mul.f64 	%fd23434, %fd948, %fd23140;
	mul.f64 	%fd23435, %fd23434, %fd23140;
	mul.f64 	%fd23436, %fd155, %fd23140;
	mul.f64 	%fd23437, %fd23140, %fd23436;
	mul.f64 	%fd23438, %fd954, %fd22950;
	mul.f64 	%fd23439, %fd960, %fd23066;
	mul.f64 	%fd23440, %fd23439, %fd23126;
	mov.f64 	%fd23441, 0d3DC83073119F21D8;
	sub.f64 	%fd23442, %fd23441, %fd966;
	mul.f64 	%fd23443, %fd23442, %fd23126;
	mul.f64 	%fd23444, %fd23443, %fd23146;
	mul.f64 	%fd23445, %fd966, %fd23126;
	mul.f64 	%fd23446, %fd23445, %fd23146;
	mul.f64 	%fd23447, %fd972, %fd23048;
	mul.f64 	%fd23448, %fd23447, %fd23126;
	mul.f64 	%fd23449, %fd973, %fd23124;
	mul.f64 	%fd23450, %fd23449, %fd23140;
	mul.f64 	%fd23451, %fd979, %fd23140;
	mul.f64 	%fd23452, %fd23451, %fd23146;
	mul.f64 	%fd23453, %fd980, %fd23124;
	mul.f64 	%fd23454, %fd23453, %fd23148;
	mul.f64 	%fd23455, %fd981, %fd23096;
	mul.f64 	%fd23456, %fd23455, %fd23124;
	mul.f64 	%fd23457, %fd987, %fd23138;
	mul.f64 	%fd23458, %fd23457, %fd23140;
	mul.f64 	%fd23459, %fd1025, %fd23140;
	mul.f64 	%fd23460, %fd23459, %fd23142;
	mul.f64 	%fd23461, %fd1031, %fd23104;
	mul.f64 	%fd23462, %fd1037, %fd23104;
	mul.f64 	%fd23463, %fd23462, %fd23134;
	mul.f64 	%fd23464, %fd1043, %fd23104;
	mul.f64 	%fd23465, %fd23464, %fd23126;
	mul.f64 	%fd23466, %fd1049, %fd23068;
	mul.f64 	%fd23467, %fd23126, %fd23466;
	mul.f64 	%fd23468, %fd1055, %fd23126;
	mul.f64 	%fd23469, %fd23468, %fd23132;
	mul.f64 	%fd23470, %fd23080, 0d3DD037C1831653C8;
	mul.f64 	%fd23471, %fd23470, %fd23126;
	mul.f64 	%fd23472, %fd1061, %fd23122;
	mul.f64 	%fd23473, %fd23472, %fd23140;
	mul.f64 	%fd23474, %fd22954, 0d3DF6AD6BE0852FBA;
	mul.f64 	%fd23475, %fd23474, %fd23112;
	mul.f64 	%fd23476, %fd23022, 0d3DE6AD6BE0852FBA;
	mul.f64 	%fd23477, %fd23112, %fd23476;
	mul.f64 	%fd23478, %fd1067, %fd23022;
	mul.f64 	%fd23479, %fd23478, %fd23124;
	mul.f64 	%fd23480, %fd22986, 0d3DF65575E0FF4A28;
	mul.f64 	%fd23481, %fd23480, %fd23112;
	mul.f64 	%fd23482, %fd1073, %fd22986;
	mul.f64 	%fd23483, %fd23482, %fd23124;
	mul.f64 	%fd23484, %fd1111, %fd23078;
	mul.f64 	%fd23485, %fd23484, %fd23126;
	mul.f64 	%fd23486, %fd23110, 0d3DD5FD7FE1796495;
	mul.f64 	%fd23487, %fd23126, %fd23486;
	mul.f64 	%fd23488, %fd22956, 0d3DE33DCFE54A3803;
	mul.f64 	%fd23489, %fd23488, %fd23112;
	mul.f64 	%fd23490, %fd22958, 0d3DEF9C67D41E8097;
	mul.f64 	%fd23491, %fd23112, %fd23490;
	mul.f64 	%fd23492, %fd1117, %fd23120;
	mul.f64 	%fd23493, %fd23492, %fd23130;
	mul.f64 	%fd23494, %fd1123, %fd23134;
	mul.f64 	%fd23495, %fd23494, %fd23136;
	mul.f64 	%fd23496, %fd23136, 0d3D87BFDC07FDFBFD;
	mul.f64 	%fd23497, %fd23136, %fd23496;
	mul.f64 	%fd23498, %fd1129, %fd23136;
	mul.f64 	%fd23499, %fd23136, %fd23498;
	mul.f64 	%fd23500, %fd1135, %fd23130;
	mul.f64 	%fd23501, %fd23500, %fd23146;
	mul.f64 	%fd23502, %fd1136, %fd23136;
	mul.f64 	%fd23503, %fd23146, %fd23502;
	mul.f64 	%fd23504, %fd1142, %fd23118;
	mul.f64 	%fd23505, %fd23504, %fd23124;
	mul.f64 	%fd23506, %fd1148, %fd23108;
	mul.f64 	%fd23507, %fd23506, %fd23134;
	mul.f64 	%fd23508, %fd1154, %fd23072;
	mul.f64 	%fd23509, %fd23508, %fd23124;
	mul.f64 	%fd23510, %fd23082, 0d3DCAF0230DCE4E6A;
	mul.f64 	%fd23511, %fd23510, %fd23130;
	mul.f64 	%fd23512, %fd1160, %fd23136;
	mul.f64 	%fd23513, %fd23512, %fd23138;
	mul.f64 	%fd23514, %fd193, %fd23136;
	mul.f64 	%fd23515, %fd23514, %fd23142;
	mul.f64 	%fd23516, %fd1166, %fd23082;
	mul.f64 	%fd23517, %fd1172, %fd23130;
	mul.f64 	%fd23518, %fd23517, %fd23132;
	mul.f64 	%fd23519, %fd1178, %fd23080;
	mul.f64 	%fd23520, %fd23130, %fd23519;
	mul.f64 	%fd23521, %fd23122, 0d3D923B5DEC46DB4F;
	mul.f64 	%fd23522, %fd23521, %fd23136;
	mul.f64 	%fd23523, %fd23122, 0d3D7B590CE26A48F5;
	mul.f64 	%fd23524, %fd23523, %fd23136;
	mul.f64 	%fd23525, %fd1184, %fd22978;
	mul.f64 	%fd23526, %fd23525, %fd23124;
	mul.f64 	%fd23527, %fd1195, %fd23078;
	mul.f64 	%fd23528, %fd23527, %fd23130;
	mul.f64 	%fd23529, %fd1201, %fd23110;
	mul.f64 	%fd23530, %fd23130, %fd23529;
	mul.f64 	%fd23531, %fd1207, %fd22962;
	mul.f64 	%fd23532, %fd23531, %fd23124;
	mul.f64 	%fd23533, %fd1213, %fd22960;
	mul.f64 	%fd23534, %fd23124, %fd23533;
	mul.f64 	%fd23535, %fd23052, 0d3CEDE7661723DBB3;
	mul.f64 	%fd23536, %fd23535, %fd23130;
	mul.f64 	%fd23537, %fd23032, 0d3CD3D0DAC864DEB1;
	mul.f64 	%fd23538, %fd23130, %fd23537;
	mul.f64 	%fd23539, %fd1219, %fd23072;
	mul.f64 	%fd23540, %fd23539, %fd23126;
	mul.f64 	%fd23541, %fd1225, %fd23136;
	mul.f64 	%fd23542, %fd23541, %fd23140;
	mul.f64 	%fd23543, %fd1226, %fd23136;
	mul.f64 	%fd23544, %fd23543, %fd23140;
	mul.f64 	%fd23545, %fd1227, %fd23136;
	mul.f64 	%fd23546, %fd23545, %fd23140;
	mul.f64 	%fd23547, %fd23052, 0d3DAFE2C63A23383F;
	mul.f64 	%fd23548, %fd23547, %fd23126;
	mul.f64 	%fd23549, %fd1213, %fd22980;
	mul.f64 	%fd23550, %fd23549, %fd23124;
	mul.f64 	%fd23551, %fd1213, %fd22982;
	mul.f64 	%fd23552, %fd23124, %fd23551;
	mul.f64 	%fd23553, %fd1233, %fd22976;
	mul.f64 	%fd23554, %fd23553, %fd23124;
	mul.f64 	%fd23555, %fd1263, %fd22984;
	mul.f64 	%fd23556, %fd23124, %fd23555;
	mul.f64 	%fd23557, %fd1269, %fd23100;
	mul.f64 	%fd23558, %fd23557, %fd23124;
	mul.f64 	%fd23559, %fd205, %fd23100;
	mul.f64 	%fd23560, %fd23559, %fd23124;
	mul.f64 	%fd23561, %fd1275, %fd23100;
	mul.f64 	%fd23562, %fd23561, %fd23144;
	mul.f64 	%fd23563, %fd23002, 0d3DDB7CDFD9D7BDBB;
	mul.f64 	%fd23564, %fd23563, %fd23124;
	mul.f64 	%fd23565, %fd1281, %fd23034;
	mul.f64 	%fd23566, %fd23034, 0d3D551C51CE3718E1;
	mul.f64 	%fd23567, %fd23566, %fd23120;
	mul.f64 	%fd23568, %fd22964, 0d3DCB7CDFD9D7BDBB;
	mul.f64 	%fd23569, %fd23568, %fd23146;
	mul.f64 	%fd23570, %fd23100, 0d3DF6AD6BE0852FBA;
	mul.f64 	%fd23571, %fd23570, %fd23126;
	mul.f64 	%fd23572, %fd1287, %fd23100;
	mul.f64 	%fd23573, %fd23572, %fd23130;
	mul.f64 	%fd23574, %fd23100, 0d3D5EF655D91D9BF5;
	mul.f64 	%fd23575, %fd23574, %fd23136;
	mul.f64 	%fd23576, %fd1288, %fd23120;
	mul.f64 	%fd23577, %fd1289, %fd23120;
	mul.f64 	%fd23578, %fd1290, %fd23128;
	mul.f64 	%fd23579, %fd1291, %fd23048;
	mul.f64 	%fd23580, %fd1292, %fd22992;
	mul.f64 	%fd23581, %fd1293, %fd23142;
	mul.f64 	%fd23582, %fd1294, %fd23138;
	mul.f64 	%fd23583, %fd1295, %fd23144;
	mul.f64 	%fd23584, %fd1296, %fd23144;
	mul.f64 	%fd23585, %fd1297, %fd23038;
	mul.f64 	%fd23586, %fd1298, %fd23024;
	mul.f64 	%fd23587, %fd1299, %fd23074;
	mul.f64 	%fd23588, %fd1300, %fd23018;
	mul.f64 	%fd23589, %fd1301, %fd23080;
	mul.f64 	%fd23590, %fd1302, %fd23132;
	mul.f64 	%fd23591, %fd1303, %fd23132;
	mul.f64 	%fd23592, %fd1304, %fd23068;
	mul.f64 	%fd23593, %fd1301, %fd23014;
	mul.f64 	%fd23594, %fd1305, %fd23110;
	mul.f64 	%fd23595, %fd1306, %fd22998;
	mul.f64 	%fd23596, %fd1303, 0d3FC851EB851EB852;
	mul.f64 	%fd23597, %fd23596, %fd22988;
	mul.f64 	%fd23598, %fd1307, %fd23026;
	mul.f64 	%fd23599, %fd1301, %fd23010;
	mul.f64 	%fd23600, %fd1308, %fd23044;
	mul.f64 	%fd23601, %fd1303, 0d3FB2F1A9FBE76C8B;
	mul.f64 	%fd23602, %fd23601, %fd23088;
	mul.f64 	%fd23603, %fd1309, %fd23064;
	mul.f64 	%fd23604, %fd1301, %fd23016;
	mul.f64 	%fd23605, %fd1307, 0d400D99999999999A;
	mul.f64 	%fd23606, %fd23605, %fd22996;
	mul.f64 	%fd23607, %fd1301, %fd23030;
	mul.f64 	%fd23608, %fd1302, 0d3F9374BC6A7EF9DB;
	fma.rn.f64 	%fd23609, %fd1309, 0d3F8EB851EB851EB8, %fd23608;
	mul.f64 	%fd23610, %fd23609, %fd23092;
	mul.f64 	%fd23611, %fd1301, %fd23036;
	mul.f64 	%fd23612, %fd1303, 0d3FDAE147AE147AE1;
	mul.f64 	%fd23613, %fd23612, %fd23042;
	mul.f64 	%fd23614, %fd1301, %fd23008;
	mul.f64 	%fd23615, %fd1309, 0d4001333333333333;
	mul.f64 	%fd23616, %fd23615, %fd22948;
	mul.f64 	%fd23617, %fd23605, %fd23094;
	mul.f64 	%fd23618, %fd1307, %fd23000;
	mul.f64 	%fd23619, %fd1301, %fd23004;
	mul.f64 	%fd23620, %fd23605, %fd23054;
	mul.f64 	%fd23621, %fd1310, %fd23032;
	mul.f64 	%fd23622, %fd1311, %fd22950;
	mul.f64 	%fd23623, %fd1312, %fd22974;
	mul.f64 	%fd23624, %fd1313, %fd23148;
	mul.f64 	%fd23625, %fd1314, %fd23096;
	mul.f64 	%fd23626, %fd1315, %fd22972;
	mul.f64 	%fd23627, %fd1316, %fd23104;
	mul.f64 	%fd23628, %fd1317, %fd23104;
	mul.f64 	%fd23629, %fd1318, %fd23022;
	mul.f64 	%fd23630, %fd1319, %fd22954;
	mul.f64 	%fd23631, %fd1320, %fd22986;
	mul.f64 	%fd23632, %fd1321, %fd22958;
	mul.f64 	%fd23633, %fd1322, %fd22956;
	mul.f64 	%fd23634, %fd1323, %fd23072;
	mul.f64 	%fd23635, %fd1324, %fd23136;
	mul.f64 	%fd23636, %fd1325, %fd23108;
	mul.f64 	%fd23637, %fd1326, %fd22874;
	mul.f64 	%fd23638, %fd1327, %fd23082;
	mul.f64 	%fd23639, %fd1328, %fd22978;
	mul.f64 	%fd23640, %fd1329, %fd22960;
	mul.f64 	%fd23641, %fd1330, %fd22962;
	mul.f64 	%fd23642, %fd1331, %fd22876;
	mul.f64 	%fd23643, %fd1332, %fd23052;
	mul.f64 	%fd23644, %fd1333, %fd22875;
	mul.f64 	%fd23645, %fd1334, %fd22976;
	mul.f64 	%fd23646, %fd1335, %fd22980;
	mul.f64 	%fd23647, %fd1336, %fd22982;
	mul.f64 	%fd23648, %fd1337, %fd22878;
	mul.f64 	%fd23649, %fd1338, %fd23038;
	mul.f64 	%fd23650, %fd23649, %fd23128;
	mul.f64 	%fd23651, %fd1339, %fd23038;
	mul.f64 	%fd23652, %fd1340, %fd23096;
	mul.f64 	%fd23653, %fd23652, %fd23148;
	mul.f64 	%fd23654, %fd1341, %fd23104;
	mul.f64 	%fd23655, %fd23148, %fd23654;
	mul.f64 	%fd23656, %fd1342, %fd23104;
	mul.f64 	%fd23657, %fd23656, %fd23128;
	mul.f64 	%fd23658, %fd1343, %fd23038;
	mul.f64 	%fd23659, %fd23658, %fd23148;
	mul.f64 	%fd23660, %fd1344, %fd23108;
	mul.f64 	%fd23661, %fd23660, %fd23118;
	mul.f64 	%fd23662, %fd1345, %fd23082;
	mul.f64 	%fd23663, %fd23662, %fd23128;
	mul.f64 	%fd23664, %fd1346, %fd23104;
	mul.f64 	%fd23665, %fd23664, %fd23118;
	mul.f64 	%fd23666, %fd1347, %fd23082;
	mul.f64 	%fd23667, %fd23666, %fd23148;
	mul.f64 	%fd23668, %fd1348, %fd23096;
	mul.f64 	%fd23669, %fd23668, %fd23118;
	mul.f64 	%fd23670, %fd1349, %fd23108;
	mul.f64 	%fd23671, %fd23670, %fd23148;
	mul.f64 	%fd23672, %fd231, %fd22880;
	mul.f64 	%fd23673, %fd22902, 0d3DEF9C67D41E8097;
	mul.f64 	%fd23674, %fd1321, %fd22902;
	mul.f64 	%fd23675, %fd22904, 0d3DE33DCFE54A3803;
	mul.f64 	%fd23676, %fd1322, %fd22904;
	mul.f64 	%fd23677, %fd1350, %fd22906;
	mul.f64 	%fd23678, %fd1351, %fd22906;
	mul.f64 	%fd23679, %fd23678, %fd23112;
	mul.f64 	%fd23680, %fd1292, %fd22906;
	mul.f64 	%fd23681, %fd22908, 0dBDF49DA7E361CE4C;
	mul.f64 	%fd23682, %fd1073, %fd22908;
	mul.f64 	%fd23683, %fd23682, %fd23124;
	mul.f64 	%fd23684, %fd1320, %fd22908;
	mul.f64 	%fd23685, %fd1333, %fd22882;
	mul.f64 	%fd23686, %fd1331, %fd22884;
	neg.f64 	%fd33243, %fd23637;
	st.local.f64 	[%rd1], %fd33243;
	neg.f64 	%fd33240, %fd23644;
	st.local.f64 	[%rd1+8], %fd33240;
	neg.f64 	%fd33237, %fd23642;
	st.local.f64 	[%rd1+16], %fd33237;
	neg.f64 	%fd23687, %fd23648;
	st.local.f64 	[%rd1+24], %fd23687;
	neg.f64 	%fd23688, %fd23672;
	st.local.f64 	[%rd1+32], %fd23688;
	neg.f64 	%fd23689, %fd23685;
	st.local.f64 	[%rd1+40], %fd23689;
	neg.f64 	%fd23690, %fd23686;
	st.local.f64 	[%rd1+48], %fd23690;
	fma.rn.f64 	%fd23691, %fd23477, 0d3FECCCCCCCCCCCCD, %fd23475;
	add.f64 	%fd23692, %fd23479, %fd23691;
	fma.rn.f64 	%fd23693, %fd23481, 0d4000000000000000, %fd23692;
	fma.rn.f64 	%fd23694, %fd23483, 0d4000000000000000, %fd23693;
	add.f64 	%fd23695, %fd23694, %fd23489;
	add.f64 	%fd23696, %fd23695, %fd23491;
	add.f64 	%fd23697, %fd23696, %fd23526;
	add.f64 	%fd23698, %fd23697, %fd23532;
	add.f64 	%fd23699, %fd23698, %fd23534;
	add.f64 	%fd23700, %fd23699, %fd23550;
	add.f64 	%fd23701, %fd23700, %fd23552;
	add.f64 	%fd23702, %fd23701, %fd23554;
	add.f64 	%fd23703, %fd23702, %fd23630;
	fma.rn.f64 	%fd23704, %fd23631, 0d4000000000000000, %fd23703;
	add.f64 	%fd23705, %fd23632, %fd23704;
	add.f64 	%fd23706, %fd23633, %fd23705;
	add.f64 	%fd23707, %fd23706, %fd23640;
	add.f64 	%fd23708, %fd23707, %fd23641;
	add.f64 	%fd23709, %fd23708, %fd23642;
	add.f64 	%fd23710, %fd23709, %fd23644;
	add.f64 	%fd23711, %fd23710, %fd23645;
	add.f64 	%fd23712, %fd23711, %fd23646;
	add.f64 	%fd23713, %fd23712, %fd23647;
	st.local.f64 	[%rd1+56], %fd23713;
	fma.rn.f64 	%fd23714, %fd23489, 0d4000000000000000, %fd23491;
	add.f64 	%fd23715, %fd23714, %fd23632;
	fma.rn.f64 	%fd23716, %fd23633, 0d4000000000000000, %fd23715;
	fma.rn.f64 	%fd23717, %fd23642, 0d4008000000000000, %fd23716;
	fma.rn.f64 	%fd23718, %fd23644, 0d4000000000000000, %fd23717;
	st.local.f64 	[%rd1+64], %fd23718;
	add.f64 	%fd23719, %fd23550, %fd23550;
	fma.rn.f64 	%fd23720, %fd23477, 0d3FB70A3D70A3D70A, %fd23719;
	add.f64 	%fd23721, %fd23720, %fd23552;
	add.f64 	%fd23722, %fd23721, %fd23554;
	fma.rn.f64 	%fd23723, %fd23632, 0d4000000000000000, %fd23722;
	add.f64 	%fd23724, %fd23633, %fd23723;
	st.local.f64 	[%rd1+72], %fd23724;
	fma.rn.f64 	%fd23725, %fd23564, 0d3FD999999999999A, %fd23569;
	st.local.f64 	[%rd1+80], %fd23725;
	st.local.f64 	[%rd1+88], %fd23556;
	add.f64 	%fd23726, %fd23651, %fd23651;
	st.local.f64 	[%rd1+96], %fd23726;
	st.local.f64 	[%rd1+104], %fd23726;
	add.f64 	%fd23727, %fd23674, %fd23676;
	add.f64 	%fd23728, %fd23727, %fd23679;
	add.f64 	%fd23729, %fd23680, %fd23728;
	add.f64 	%fd23730, %fd23684, %fd23729;
	add.f64 	%fd23731, %fd23730, %fd23685;
	add.f64 	%fd23732, %fd23731, %fd23686;
	st.local.f64 	[%rd1+112], %fd23732;
	neg.f64 	%fd23733, %fd23112;
	mul.f64 	%fd23734, %fd23673, %fd23733;
	sub.f64 	%fd23735, %fd23734, %fd23674;
	st.local.f64 	[%rd1+120], %fd23735;
	mul.f64 	%fd23736, %fd23675, %fd23733;
	sub.f64 	%fd23737, %fd23736, %fd23676;
	st.local.f64 	[%rd1+128], %fd23737;
	mul.f64 	%fd23738, %fd23677, %fd23733;
	sub.f64 	%fd23739, %fd23738, %fd23679;
	sub.f64 	%fd23740, %fd23739, %fd23680;
	st.local.f64 	[%rd1+136], %fd23740;
	mul.f64 	%fd23741, %fd23681, %fd23112;
	sub.f64 	%fd23742, %fd23741, %fd23683;
	sub.f64 	%fd23743, %fd23742, %fd23684;
	st.local.f64 	[%rd1+144], %fd23743;
	st.local.f64 	[%rd1+152], %fd23672;
	st.local.f64 	[%rd1+160], %fd23172;
	st.local.f64 	[%rd1+168], %fd23184;
	add.f64 	%fd23744, %fd23156, %fd23156;
	fma.rn.f64 	%fd23745, %fd23154, 0d4000000000000000, %fd23744;
	add.f64 	%fd23746, %fd23745, %fd23160;
	add.f64 	%fd23747, %fd23746, %fd23162;
	add.f64 	%fd23748, %fd23747, %fd23164;
	add.f64 	%fd23749, %fd23748, %fd23166;
	add.f64 	%fd23750, %fd23749, %fd23170;
	add.f64 	%fd23751, %fd23750, %fd23172;
	add.f64 	%fd23752, %fd23751, %fd23184;
	add.f64 	%fd23753, %fd23752, %fd23192;
	add.f64 	%fd23754, %fd23194, %fd23753;
	fma.rn.f64 	%fd23755, %fd23200, 0d4000000000000000, %fd23754;
	add.f64 	%fd23756, %fd23755, %fd23219;
	add.f64 	%fd23757, %fd23756, %fd23230;
	add.f64 	%fd23758, %fd23757, %fd23240;
	add.f64 	%fd23759, %fd23758, %fd23242;
	add.f64 	%fd23760, %fd23759, %fd23244;
	add.f64 	%fd23761, %fd23760, %fd23251;
	add.f64 	%fd23762, %fd23761, %fd23259;
	add.f64 	%fd23763, %fd23762, %fd23269;
	add.f64 	%fd23764, %fd23763, %fd23279;
	add.f64 	%fd23765, %fd23764, %fd23287;
	add.f64 	%fd23766, %fd23765, %fd23295;
	add.f64 	%fd23767, %fd23766, %fd23303;
	add.f64 	%fd23768, %fd23767, %fd23315;
	add.f64 	%fd23769, %fd23768, %fd23335;
	add.f64 	%fd23770, %fd23769, %fd23339;
	add.f64 	%fd23771, %fd23770, %fd23381;
	add.f64 	%fd23772, %fd23771, %fd23410;
	add.f64 	%fd23773, %fd23772, %fd23414;
	fma.rn.f64 	%fd23774, %fd23429, 0d4000000000000000, %fd23773;
	fma.rn.f64 	%fd23775, %fd23140, %fd23430, %fd23431;
	add.f64 	%fd23776, %fd23774, %fd23775;
	add.f64 	%fd23777, %fd23433, %fd23433;
	add.f64 	%fd23778, %fd23777, %fd23776;
	add.f64 	%fd23779, %fd23435, %fd23778;
	add.f64 	%fd23780, %fd23779, %fd23450;
	add.f64 	%fd23781, %fd23780, %fd23473;
	add.f64 	%fd23782, %fd23781, %fd23477;
	add.f64 	%fd23783, %fd23782, %fd23481;
	fma.rn.f64 	%fd23784, %fd23495, 0d4000000000000000, %fd23783;
	add.f64 	%fd23785, %fd23497, %fd23497;
	add.f64 	%fd23786, %fd23784, %fd23785;
	add.f64 	%fd23787, %fd23499, %fd23499;
	add.f64 	%fd23788, %fd23787, %fd23786;
	add.f64 	%fd23789, %fd23788, %fd23507;
	add.f64 	%fd23790, %fd23789, %fd23524;
	add.f64 	%fd23791, %fd23790, %fd23542;
	fma.rn.f64 	%fd23792, %fd23544, 0d4000000000000000, %fd23791;
	fma.rn.f64 	%fd23793, %fd23546, 0d4000000000000000, %fd23792;
	fma.rn.f64 	%fd23794, %fd23584, 0d4000000000000000, %fd23793;
	fma.rn.f64 	%fd23795, %fd23622, 0d4000000000000000, %fd23794;
	add.f64 	%fd23796, %fd23795, %fd23625;
	add.f64 	%fd23797, %fd23796, %fd23636;
	add.f64 	%fd23798, %fd23797, %fd23650;
	fma.rn.f64 	%fd23799, %fd23651, 0d4008000000000000, %fd23798;
	add.f64 	%fd23800, %fd23799, %fd23653;
	add.f64 	%fd23801, %fd23800, %fd23655;
	fma.rn.f64 	%fd23802, %fd23659, 0d4000000000000000, %fd23801;
	add.f64 	%fd23803, %fd23802, %fd23661;
	add.f64 	%fd23804, %fd23803, %fd23665;
	add.f64 	%fd23805, %fd23804, %fd23667;
	add.f64 	%fd23806, %fd23805, %fd23669;
	add.f64 	%fd23807, %fd23806, %fd23671;
	st.local.f64 	[%rd1+176], %fd23807;
	fma.rn.f64 	%fd23808, %fd23495, 0d4000000000000000, %fd23785;
	add.f64 	%fd23809, %fd23787, %fd23808;
	add.f64 	%fd23810, %fd23809, %fd23507;
	add.f64 	%fd23811, %fd23810, %fd23524;
	fma.rn.f64 	%fd23812, %fd23542, 0d3FE0000000000000, %fd23811;
	add.f64 	%fd23813, %fd23544, %fd23812;
	add.f64 	%fd23814, %fd23546, %fd23813;
	add.f64 	%fd23815, %fd23814, %fd23636;
	add.f64 	%fd23816, %fd23815, %fd23661;
	fma.rn.f64 	%fd23817, %fd23665, 0d3FD55553EF6B5D46, %fd23816;
	fma.rn.f64 	%fd23818, %fd23667, 0d3FD55553EF6B5D46, %fd23817;
	fma.rn.f64 	%fd23819, %fd23669, 0d3FE0000000000000, %fd23818;
	fma.rn.f64 	%fd23820, %fd23671, 0d3FE0000000000000, %fd23819;
	st.local.f64 	[%rd1+184], %fd23820;
	fma.rn.f64 	%fd23821, %fd23429, 0d4000000000000000, %fd23775;
	add.f64 	%fd23822, %fd23777, %fd23821;
	add.f64 	%fd23823, %fd23435, %fd23822;
	add.f64 	%fd23824, %fd23823, %fd23450;
	add.f64 	%fd23825, %fd23824, %fd23473;
	add.f64 	%fd23826, %fd23825, %fd23477;
	add.f64 	%fd23827, %fd23826, %fd23481;
	fma.rn.f64 	%fd23828, %fd23542, 0d3FE0000000000000, %fd23827;
	add.f64 	%fd23829, %fd23544, %fd23828;
	add.f64 	%fd23830, %fd23546, %fd23829;
	fma.rn.f64 	%fd23831, %fd23622, 0d4000000000000000, %fd23830;
	add.f64 	%fd23832, %fd23831, %fd23625;
	add.f64 	%fd23833, %fd23832, %fd23653;
	fma.rn.f64 	%fd23834, %fd23655, 0d3FE0000000000000, %fd23833;
	add.f64 	%fd23835, %fd23834, %fd23659;
	fma.rn.f64 	%fd23836, %fd23665, 0d3FD55553EF6B5D46, %fd23835;
	fma.rn.f64 	%fd23837, %fd23667, 0d3FD55553EF6B5D46, %fd23836;
	fma.rn.f64 	%fd23838, %fd23669, 0d3FE0000000000000, %fd23837;
	fma.rn.f64 	%fd23839, %fd23671, 0d3FE0000000000000, %fd23838;
	st.local.f64 	[%rd1+192], %fd23839;
	add.f64 	%fd23840, %fd23160, %fd23162;
	add.f64 	%fd23841, %fd23840, %fd23164;
	add.f64 	%fd23842, %fd23841, %fd23166;
	add.f64 	%fd23843, %fd23842, %fd23170;
	add.f64 	%fd23844, %fd23843, %fd23172;
	st.local.f64 	[%rd1+200], %fd23844;
	fma.rn.f64 	%fd23845, %fd23200, 0d4000000000000000, %fd23219;
	add.f64 	%fd23846, %fd23845, %fd23230;
	add.f64 	%fd23847, %fd23846, %fd23240;
	add.f64 	%fd23848, %fd23847, %fd23242;
	add.f64 	%fd23849, %fd23848, %fd23244;
	add.f64 	%fd23850, %fd23849, %fd23251;
	fma.rn.f64 	%fd23851, %fd23584, 0d4000000000000000, %fd23850;
	add.f64 	%fd23852, %fd23851, %fd23650;
	fma.rn.f64 	%fd23853, %fd23651, 0d4008000000000000, %fd23852;
	fma.rn.f64 	%fd23854, %fd23655, 0d3FE0000000000000, %fd23853;
	add.f64 	%fd23855, %fd23854, %fd23659;
	fma.rn.f64 	%fd23856, %fd23665, 0d3FD55553EF6B5D46, %fd23855;
	fma.rn.f64 	%fd23857, %fd23667, 0d3FD55553EF6B5D46, %fd23856;
	st.local.f64 	[%rd1+208], %fd23857;
	add.f64 	%fd23858, %fd23745, %fd23184;
	add.f64 	%fd23859, %fd23858, %fd23192;
	add.f64 	%fd23860, %fd23194, %fd23859;
	add.f64 	%fd23861, %fd23860, %fd23259;
	st.local.f64 	[%rd1+216], %fd23861;
	add.f64 	%fd23862, %fd23269, %fd23279;
	add.f64 	%fd23863, %fd23862, %fd23287;
	add.f64 	%fd23864, %fd23863, %fd23295;
	add.f64 	%fd23865, %fd23864, %fd23303;
	add.f64 	%fd23866, %fd23865, %fd23315;
	add.f64 	%fd23867, %fd23866, %fd23335;
	add.f64 	%fd23868, %fd23867, %fd23339;
	add.f64 	%fd23869, %fd23868, %fd23381;
	add.f64 	%fd23870, %fd23869, %fd23410;
	add.f64 	%fd23871, %fd23870, %fd23414;
	st.local.f64 	[%rd1+224], %fd23871;
	st.local.f64 	[%rd1+232], %fd23166;
	st.local.f64 	[%rd1+240], %fd23213;
	add.f64 	%fd23872, %fd23526, %fd23639;
	add.f64 	%fd23873, %fd23872, %fd23642;
	add.f64 	%fd23874, %fd23873, %fd23644;
	st.local.f64 	[%rd1+248], %fd23874;
	fma.rn.f64 	%fd23875, %fd23475, 0d4010000000000000, %fd23477;
	add.f64 	%fd23876, %fd23479, %fd23875;
	fma.rn.f64 	%fd23877, %fd23481, 0d4008000000000000, %fd23876;
	fma.rn.f64 	%fd23878, %fd23483, 0d4008000000000000, %fd23877;
	fma.rn.f64 	%fd23879, %fd23489, 0d4000000000000000, %fd23878;
	fma.rn.f64 	%fd23880, %fd23491, 0d4008000000000000, %fd23879;
	add.f64 	%fd23881, %fd23880, %fd23629;
	fma.rn.f64 	%fd23882, %fd23630, 0d4010000000000000, %fd23881;
	fma.rn.f64 	%fd23883, %fd23631, 0d4008000000000000, %fd23882;
	fma.rn.f64 	%fd23884, %fd23632, 0d4008000000000000, %fd23883;
	fma.rn.f64 	%fd23885, %fd23633, 0d4000000000000000, %fd23884;
	add.f64 	%fd23886, %fd23885, %fd23644;
	st.local.f64 	[%rd1+256], %fd23886;
	st.local.f64 	[%rd1+264], %fd23267;
	add.f64 	%fd23887, %fd23178, %fd23188;
	add.f64 	%fd23888, %fd23887, %fd23198;
	add.f64 	%fd23889, %fd23888, %fd23213;
	add.f64 	%fd23890, %fd23889, %fd23221;
	add.f64 	%fd23891, %fd23890, %fd23223;
	add.f64 	%fd23892, %fd23891, %fd23267;
	add.f64 	%fd23893, %fd23892, %fd23293;
	add.f64 	%fd23894, %fd23893, %fd23309;
	add.f64 	%fd23895, %fd23894, %fd23311;
	add.f64 	%fd23896, %fd23895, %fd23343;
	add.f64 	%fd23897, %fd23896, %fd23351;
	add.f64 	%fd23898, %fd23897, %fd23359;
	add.f64 	%fd23899, %fd23898, %fd23377;
	add.f64 	%fd23900, %fd23899, %fd23387;
	add.f64 	%fd23901, %fd23900, %fd23401;
	add.f64 	%fd23902, %fd23901, %fd23418;
	add.f64 	%fd23903, %fd23902, %fd23446;
	add.f64 	%fd23904, %fd23903, %fd23509;
	add.f64 	%fd23905, %fd23904, %fd23558;
	add.f64 	%fd23906, %fd23560, %fd23905;
	fma.rn.f64 	%fd23907, %fd23564, 0d3FD999999999999A, %fd23906;
	add.f64 	%fd23908, %fd23907, %fd23571;
	add.f64 	%fd23909, %fd23908, %fd23573;
	add.f64 	%fd23910, %fd23909, %fd1368;
	add.f64 	%fd23911, %fd23910, %fd23580;
	add.f64 	%fd23912, %fd23911, %fd23582;
	fma.rn.f64 	%fd23913, %fd23588, 0d3FD54FDF3B645A1D, %fd23912;
	add.f64 	%fd23914, %fd23913, %fd1367;
	add.f64 	%fd23915, %fd23914, %fd23623;
	add.f64 	%fd23916, %fd23915, %fd23626;
	add.f64 	%fd23917, %fd23916, %fd23637;
	st.local.f64 	[%rd1+272], %fd23917;
	add.f64 	%fd23918, %fd23293, %fd23311;
	add.f64 	%fd23919, %fd23918, %fd23343;
	add.f64 	%fd23920, %fd23919, %fd23351;
	add.f64 	%fd23921, %fd23920, %fd23359;
	add.f64 	%fd23922, %fd23921, %fd23377;
	add.f64 	%fd23923, %fd23922, %fd23387;
	add.f64 	%fd23924, %fd23923, %fd23401;
	add.f64 	%fd23925, %fd23924, %fd23418;
	st.local.f64 	[%rd1+280], %fd23925;
	add.f64 	%fd23926, %fd23534, %fd23534;
	fma.rn.f64 	%fd23927, %fd23532, 0d4008000000000000, %fd23926;
	add.f64 	%fd23928, %fd23927, %fd23550;
	fma.rn.f64 	%fd23929, %fd23552, 0d4000000000000000, %fd23928;
	add.f64 	%fd23930, %fd23554, %fd23929;
	fma.rn.f64 	%fd23931, %fd23640, 0d4000000000000000, %fd23930;
	fma.rn.f64 	%fd23932, %fd23641, 0d4008000000000000, %fd23931;
	add.f64 	%fd23933, %fd23932, %fd23645;
	add.f64 	%fd23934, %fd23933, %fd23646;
	fma.rn.f64 	%fd23935, %fd23647, 0d4000000000000000, %fd23934;
	st.local.f64 	[%rd1+288], %fd23935;
	fma.rn.f64 	%fd23936, %fd23646, 0d4000000000000000, %fd23645;
	add.f64 	%fd23937, %fd23647, %fd23936;
	st.local.f64 	[%rd1+296], %fd23937;
	mul.f64 	%fd23938, %fd23403, 0d3FE999999999999A;
	sub.f64 	%fd23939, %fd23938, %fd23616;
	st.local.f64 	[%rd1+304], %fd23939;
	sub.f64 	%fd23940, %fd23437, %fd23438;
	sub.f64 	%fd23941, %fd23940, %fd23622;
	st.local.f64 	[%rd1+312], %fd23941;
	neg.f64 	%fd23942, %fd23371;
	st.local.f64 	[%rd1+320], %fd23942;
	neg.f64 	%fd23943, %fd23475;
	sub.f64 	%fd23944, %fd23943, %fd23630;
	st.local.f64 	[%rd1+328], %fd23944;
	neg.f64 	%fd23945, %fd23489;
	sub.f64 	%fd23946, %fd23945, %fd23633;
	st.local.f64 	[%rd1+336], %fd23946;
	neg.f64 	%fd23947, %fd23491;
	sub.f64 	%fd23948, %fd23947, %fd23632;
	st.local.f64 	[%rd1+344], %fd23948;
	neg.f64 	%fd23949, %fd23534;
	sub.f64 	%fd23950, %fd23949, %fd23640;
	st.local.f64 	[%rd1+352], %fd23950;
	neg.f64 	%fd23951, %fd23532;
	sub.f64 	%fd23952, %fd23951, %fd23641;
	st.local.f64 	[%rd1+360], %fd23952;
	sub.f64 	%fd23953, %fd23567, %fd23569;
	st.local.f64 	[%rd1+368], %fd23953;
	neg.f64 	%fd23954, %fd23228;
	st.local.f64 	[%rd1+376], %fd23954;
	neg.f64 	%fd23955, %fd23285;
	st.local.f64 	[%rd1+384], %fd23955;
	neg.f64 	%fd23956, %fd23333;
	st.local.f64 	[%rd1+392], %fd23956;
	sub.f64 	%fd23957, %fd23659, %fd23626;
	st.local.f64 	[%rd1+400], %fd23957;
	add.f64 	%fd23958, %fd23435, %fd23542;
	sub.f64 	%fd23959, %fd23958, %fd23623;
	st.local.f64 	[%rd1+408], %fd23959;
	neg.f64 	%fd23960, %fd23554;
	sub.f64 	%fd23961, %fd23960, %fd23645;
	st.local.f64 	[%rd1+416], %fd23961;
	neg.f64 	%fd23962, %fd23526;
	sub.f64 	%fd23963, %fd23962, %fd23639;
	st.local.f64 	[%rd1+424], %fd23963;
	neg.f64 	%fd23964, %fd23550;
	sub.f64 	%fd23965, %fd23964, %fd23646;
	st.local.f64 	[%rd1+432], %fd23965;
	neg.f64 	%fd23966, %fd23552;
	sub.f64 	%fd23967, %fd23966, %fd23647;
	st.local.f64 	[%rd1+440], %fd23967;
	mul.f64 	%fd23968, %fd23564, 0d3FE3333333333333;
	sub.f64 	%fd23969, %fd23968, %fd23556;
	add.f64 	%fd23970, %fd23565, %fd23969;
	st.local.f64 	[%rd1+448], %fd23970;
	neg.f64 	%fd23971, %fd23481;
	sub.f64 	%fd23972, %fd23971, %fd23483;
	sub.f64 	%fd23973, %fd23972, %fd23631;
	st.local.f64 	[%rd1+456], %fd23973;
	sub.f64 	%fd23974, %fd23425, %fd23328;
	sub.f64 	%fd23975, %fd23974, %fd23597;
	st.local.f64 	[%rd1+464], %fd23975;
	neg.f64 	%fd23976, %fd23188;
	sub.f64 	%fd23977, %fd23976, %fd23198;
	sub.f64 	%fd23978, %fd23977, %fd23204;
	add.f64 	%fd23979, %fd23978, %fd23582;
	st.local.f64 	[%rd1+472], %fd23979;
	neg.f64 	%fd23980, %fd23192;
	sub.f64 	%fd23981, %fd23980, %fd23194;
	add.f64 	%fd23982, %fd23981, %fd23204;
	add.f64 	%fd23983, %fd23982, %fd23240;
	sub.f64 	%fd23984, %fd23983, %fd23580;
	st.local.f64 	[%rd1+480], %fd23984;
	sub.f64 	%fd23985, %fd23249, %fd23255;
	st.local.f64 	[%rd1+488], %fd23985;
	mul.f64 	%fd23986, %fd23343, 0d3FA47AE147AE147B;
	sub.f64 	%fd23987, %fd23986, %fd23369;
	sub.f64 	%fd23988, %fd23987, %fd23606;
	st.local.f64 	[%rd1+496], %fd23988;
	sub.f64 	%fd23989, %fd23307, %fd23326;
	sub.f64 	%fd23990, %fd23989, %fd23595;
	st.local.f64 	[%rd1+504], %fd23990;
	sub.f64 	%fd23991, %fd23390, %fd23407;
	sub.f64 	%fd23992, %fd23991, %fd23408;
	sub.f64 	%fd23993, %fd23992, %fd23618;
	st.local.f64 	[%rd1+512], %fd23993;
	sub.f64 	%fd23994, %fd23560, %fd23564;
	add.f64 	%fd23995, %fd23994, %fd23575;
	st.local.f64 	[%rd1+520], %fd23995;
	sub.f64 	%fd23996, %fd23416, %fd23423;
	sub.f64 	%fd23997, %fd23996, %fd23619;
	st.local.f64 	[%rd1+528], %fd23997;
	sub.f64 	%fd23998, %fd23349, %fd23353;
	st.local.f64 	[%rd1+536], %fd23998;
	sub.f64 	%fd23999, %fd23399, %fd23403;
	sub.f64 	%fd24000, %fd23999, %fd23614;
	st.local.f64 	[%rd1+544], %fd24000;
	sub.f64 	%fd24001, %fd23341, %fd23347;
	sub.f64 	%fd24002, %fd24001, %fd23599;
	st.local.f64 	[%rd1+552], %fd24002;
	sub.f64 	%fd24003, %fd23245, %fd23249;
	sub.f64 	%fd24004, %fd24003, %fd23253;
	add.f64 	%fd24005, %fd24004, %fd23255;
	st.local.f64 	[%rd1+560], %fd24005;
	sub.f64 	%fd24006, %fd23291, %fd23299;
	sub.f64 	%fd24007, %fd24006, %fd23593;
	st.local.f64 	[%rd1+568], %fd24007;
	sub.f64 	%fd24008, %fd23357, %fd23363;
	sub.f64 	%fd24009, %fd24008, %fd23604;
	st.local.f64 	[%rd1+576], %fd24009;
	sub.f64 	%fd24010, %fd23217, %fd23224;
	sub.f64 	%fd24011, %fd24010, %fd23226;
	sub.f64 	%fd24012, %fd24011, %fd23588;
	st.local.f64 	[%rd1+584], %fd24012;
	sub.f64 	%fd24013, %fd23309, %fd23305;
	fma.rn.f64 	%fd24014, %fd23318, %fd23122, %fd24013;
	fma.rn.f64 	%fd24015, %fd23321, 0d3FC70A3D70A3D70A, %fd24014;
	st.local.f64 	[%rd1+592], %fd24015;
	mul.f64 	%fd24016, %fd23477, 0dBFECCCCCCCCCCCCD;
	sub.f64 	%fd24017, %fd24016, %fd23479;
	sub.f64 	%fd24018, %fd24017, %fd23629;
	st.local.f64 	[%rd1+600], %fd24018;
	sub.f64 	%fd24019, %fd23211, %fd23221;
	add.f64 	%fd24020, %fd24019, %fd23251;
	sub.f64 	%fd24021, %fd24020, %fd23586;
	st.local.f64 	[%rd1+608], %fd24021;
	sub.f64 	%fd24022, %fd23313, %fd23330;
	sub.f64 	%fd24023, %fd24022, %fd23331;
	sub.f64 	%fd24024, %fd24023, %fd23598;
	st.local.f64 	[%rd1+616], %fd24024;
	mul.f64 	%fd24025, %fd23287, 0d3FCD99999999999A;
	sub.f64 	%fd24026, %fd24025, %fd23283;
	fma.rn.f64 	%fd24027, %fd23335, 0d3FCC28F5C28F5C29, %fd24026;
	fma.rn.f64 	%fd24028, %fd23381, 0d3FDCCCCCCCCCCCCD, %fd24027;
	fma.rn.f64 	%fd24029, %fd23410, 0d3FD1EB851EB851EC, %fd24028;
	st.local.f64 	[%rd1+624], %fd24029;
	sub.f64 	%fd24030, %fd23375, %fd23379;
	sub.f64 	%fd24031, %fd24030, %fd23607;
	st.local.f64 	[%rd1+632], %fd24031;
	add.f64 	%fd24032, %fd23431, %fd23465;
	sub.f64 	%fd24033, %fd24032, %fd23538;
	add.f64 	%fd24034, %fd24033, %fd23548;
	sub.f64 	%fd24035, %fd24034, %fd23621;
	add.f64 	%fd24036, %fd24035, %fd23653;
	add.f64 	%fd24037, %fd24036, %fd23655;
	st.local.f64 	[%rd1+640], %fd24037;
	add.f64 	%fd24038, %fd23558, %fd23562;
	sub.f64 	%fd24039, %fd24038, %fd23565;
	sub.f64 	%fd24040, %fd24039, %fd23567;
	add.f64 	%fd24041, %fd24040, %fd23571;
	add.f64 	%fd24042, %fd24041, %fd23573;
	st.local.f64 	[%rd1+648], %fd24042;
	sub.f64 	%fd24043, %fd23385, %fd23395;
	sub.f64 	%fd24044, %fd24043, %fd23611;
	st.local.f64 	[%rd1+656], %fd24044;
	sub.f64 	%fd24045, %fd23208, %fd23209;
	sub.f64 	%fd24046, %fd24045, %fd23585;
	sub.f64 	%fd24047, %fd24046, %fd23650;
	sub.f64 	%fd24048, %fd24047, %fd23651;
	sub.f64 	%fd24049, %fd24048, %fd23659;
	st.local.f64 	[%rd1+664], %fd24049;
	add.f64 	%fd24050, %fd23230, %fd23232;
	add.f64 	%fd24051, %fd24050, %fd23242;
	sub.f64 	%fd24052, %fd24051, %fd23244;
	sub.f64 	%fd24053, %fd24052, %fd23245;
	st.local.f64 	[%rd1+672], %fd24053;
	mul.f64 	%fd24054, %fd23377, 0d3FE1EB851EB851EC;
	fma.rn.f64 	%fd24055, %fd23373, 0d3FEC28F5C28F5C29, %fd24054;
	fma.rn.f64 	%fd24056, %fd23379, 0d3FEB333333333333, %fd24055;
	sub.f64 	%fd24057, %fd24056, %fd23397;
	add.f64 	%fd24058, %fd24057, %fd23405;
	fma.rn.f64 	%fd24059, %fd23607, 0d3FE570A3D70A3D71, %fd24058;
	sub.f64 	%fd24060, %fd24059, %fd23613;
	fma.rn.f64 	%fd24061, %fd23617, 0d3FE570A3D70A3D71, %fd24060;
	st.local.f64 	[%rd1+680], %fd24061;
	fma.rn.f64 	%fd24062, %fd23343, 0d3FEEB851EB851EB8, %fd23345;
	fma.rn.f64 	%fd24063, %fd23347, 0d3FE6666666666666, %fd24062;
	sub.f64 	%fd24064, %fd24063, %fd23355;
	add.f64 	%fd24065, %fd24064, %fd23369;
	add.f64 	%fd24066, %fd24065, %fd23599;
	sub.f64 	%fd24067, %fd24066, %fd23600;
	add.f64 	%fd24068, %fd24067, %fd23606;
	st.local.f64 	[%rd1+688], %fd24068;
	sub.f64 	%fd24069, %fd23234, %fd23247;
	sub.f64 	%fd24070, %fd24069, %fd23249;
	sub.f64 	%fd24071, %fd24070, %fd23251;
	add.f64 	%fd24072, %fd24071, %fd23253;
	sub.f64 	%fd24073, %fd24072, %fd23257;
	st.local.f64 	[%rd1+696], %fd24073;
	sub.f64 	%fd24074, %fd23182, %fd23186;
	fma.rn.f64 	%fd24075, %fd23287, 0d3FC1C28F5C28F5C3, %fd24074;
	fma.rn.f64 	%fd24076, %fd23410, 0d3FB70A3D70A3D70A, %fd24075;
	sub.f64 	%fd24077, %fd24076, %fd23448;
	sub.f64 	%fd24078, %fd24077, %fd23579;
	st.local.f64 	[%rd1+704], %fd24078;
	sub.f64 	%fd24079, %fd23273, %fd23263;
	fma.rn.f64 	%fd24080, %fd23297, 0d3FD0000000000000, %fd24079;
	fma.rn.f64 	%fd24081, %fd23335, 0d3F9EB851EB851EB8, %fd24080;
	fma.rn.f64 	%fd24082, %fd23345, 0d3FC999999999999A, %fd24081;
	mul.f64 	%fd24083, %fd23361, 0d3FE0000000000000;
	add.f64 	%fd24084, %fd24082, %fd24083;
	fma.rn.f64 	%fd24085, %fd23373, 0d3FC70A3D70A3D70A, %fd24084;
	fma.rn.f64 	%fd24086, %fd23392, 0d3FD0000000000000, %fd24085;
	fma.rn.f64 	%fd24087, %fd23420, 0d3FD0000000000000, %fd24086;
	st.local.f64 	[%rd1+712], %fd24087;
	sub.f64 	%fd24088, %fd23538, %fd23536;
	add.f64 	%fd24089, %fd24088, %fd23540;
	add.f64 	%fd24090, %fd24089, %fd23546;
	sub.f64 	%fd24091, %fd24090, %fd23548;
	sub.f64 	%fd24092, %fd24091, %fd23643;
	add.f64 	%fd24093, %fd24092, %fd23665;
	add.f64 	%fd24094, %fd24093, %fd23667;
	add.f64 	%fd24095, %fd24094, %fd23669;
	add.f64 	%fd24096, %fd24095, %fd23671;
	st.local.f64 	[%rd1+720], %fd24096;
	fma.rn.f64 	%fd24097, %fd23418, 0d3FA6872B020C49BA, %fd23414;
	sub.f64 	%fd24098, %fd24097, %fd23425;
	sub.f64 	%fd24099, %fd24098, %fd23620;
	st.local.f64 	[%rd1+728], %fd24099;
	sub.f64 	%fd24100, %fd23228, %fd23230;
	sub.f64 	%fd24101, %fd24100, %fd23232;
	sub.f64 	%fd24102, %fd24101, %fd23234;
	sub.f64 	%fd24103, %fd24102, %fd23236;
	sub.f64 	%fd24104, %fd24103, %fd23238;
	sub.f64 	%fd24105, %fd24104, %fd23240;
	sub.f64 	%fd24106, %fd24105, %fd23242;
	add.f64 	%fd24107, %fd23244, %fd24106;
	st.local.f64 	[%rd1+736], %fd24107;
	mul.f64 	%fd24108, %fd23333, 0d3FEA3D70A3D70A3D;
	sub.f64 	%fd24109, %fd24108, %fd23341;
	sub.f64 	%fd24110, %fd24109, %fd23343;
	sub.f64 	%fd24111, %fd24110, %fd23345;
	mul.f64 	%fd24112, %fd23347, 0d3FD3333333333333;
	add.f64 	%fd24113, %fd24111, %fd24112;
	st.local.f64 	[%rd1+744], %fd24113;
	sub.f64 	%fd24114, %fd23355, %fd23357;
	sub.f64 	%fd24115, %fd24114, %fd23359;
	sub.f64 	%fd24116, %fd24115, %fd23361;
	mul.f64 	%fd24117, %fd23363, 0d3FD3333333333333;
	add.f64 	%fd24118, %fd24116, %fd24117;
	st.local.f64 	[%rd1+752], %fd24118;
	add.f64 	%fd24119, %fd23277, %fd23279;
	sub.f64 	%fd24120, %fd24119, %fd23281;
	fma.rn.f64 	%fd24121, %fd23287, 0d3FE428F5C28F5C29, %fd24120;
	add.f64 	%fd24122, %fd24121, %fd23328;
	add.f64 	%fd24123, %fd24122, %fd23330;
	fma.rn.f64 	%fd24124, %fd23335, 0d3FD3D70A3D70A3D7, %fd24123;
	add.f64 	%fd24125, %fd24124, %fd23367;
	fma.rn.f64 	%fd24126, %fd23381, 0d3FCC28F5C28F5C29, %fd24125;
	fma.rn.f64 	%fd24127, %fd23387, 0d3FD0000000000000, %fd24126;
	fma.rn.f64 	%fd24128, %fd23392, 0d3FC0000000000000, %fd24127;
	fma.rn.f64 	%fd24129, %fd23393, 0d3FE0000000000000, %fd24128;
	fma.rn.f64 	%fd24130, %fd23410, 0d3FC1EB851EB851EC, %fd24129;
	add.f64 	%fd24131, %fd24130, %fd23469;
	add.f64 	%fd24132, %fd24131, %fd23518;
	add.f64 	%fd24133, %fd24132, %fd23590;
	add.f64 	%fd24134, %fd23591, %fd24133;
	add.f64 	%fd24135, %fd1367, %fd24134;
	add.f64 	%fd24136, %fd23592, %fd24135;
	add.f64 	%fd24137, %fd24136, %fd23594;
	add.f64 	%fd24138, %fd24137, %fd23597;
	add.f64 	%fd24139, %fd24138, %fd23603;
	add.f64 	%fd24140, %fd24139, %fd23610;
	fma.rn.f64 	%fd24141, %fd23611, 0d3FD0000000000000, %fd24140;
	st.local.f64 	[%rd1+760], %fd24141;
	fma.rn.f64 	%fd24142, %fd23335, 0d3FA47AE147AE147B, %fd24083;
	fma.rn.f64 	%fd24143, %fd23363, 0d3FE6666666666666, %fd24142;
	add.f64 	%fd24144, %fd24143, %fd23365;
	sub.f64 	%fd24145, %fd24144, %fd23367;
	fma.rn.f64 	%fd24146, %fd23381, 0d3FECCCCCCCCCCCCD, %fd24145;
	fma.rn.f64 	%fd24147, %fd23387, 0d3FE0000000000000, %fd24146;
	fma.rn.f64 	%fd24148, %fd23392, 0d3FE0000000000000, %fd24147;
	add.f64 	%fd24149, %fd24148, %fd23393;
	fma.rn.f64 	%fd24150, %fd23420, 0d3FD0000000000000, %fd24149;
	sub.f64 	%fd24151, %fd24150, %fd23603;
	fma.rn.f64 	%fd24152, %fd23611, 0d3FE0000000000000, %fd24151;
	st.local.f64 	[%rd1+768], %fd24152;
	neg.f64 	%fd24153, %fd23162;
	sub.f64 	%fd24154, %fd24153, %fd23168;
	add.f64 	%fd24155, %fd24154, %fd23176;
	fma.rn.f64 	%fd24156, %fd23259, 0d3FA999999999999A, %fd24155;
	sub.f64 	%fd24157, %fd24156, %fd23440;
	add.f64 	%fd24158, %fd24157, %fd23590;
	fma.rn.f64 	%fd24159, %fd23592, 0d3FE6147AE147AE14, %fd24158;
	st.local.f64 	[%rd1+776], %fd24159;
	neg.f64 	%fd24160, %fd23259;
	sub.f64 	%fd24161, %fd24160, %fd23261;
	fma.rn.f64 	%fd24162, %fd23335, 0d3FAEB851EB851EB8, %fd24161;
	sub.f64 	%fd24163, %fd24162, %fd23467;
	sub.f64 	%fd24164, %fd24163, %fd23592;
	st.local.f64 	[%rd1+784], %fd24164;
	sub.f64 	%fd24165, %fd23397, %fd23399;
	sub.f64 	%fd24166, %fd24165, %fd23401;
	mul.f64 	%fd24167, %fd23403, 0d3FC999999999999A;
	add.f64 	%fd24168, %fd24166, %fd24167;
	st.local.f64 	[%rd1+792], %fd24168;
	sub.f64 	%fd24169, %fd23499, %fd23509;
	add.f64 	%fd24170, %fd24169, %fd23511;
	add.f64 	%fd24171, %fd24170, %fd23536;
	sub.f64 	%fd24172, %fd24171, %fd23540;
	sub.f64 	%fd24173, %fd24172, %fd23634;
	add.f64 	%fd24174, %fd24173, %fd23661;
	st.local.f64 	[%rd1+800], %fd24174;
	sub.f64 	%fd24175, %fd23215, %fd23223;
	add.f64 	%fd24176, %fd24175, %fd23279;
	add.f64 	%fd24177, %fd24176, %fd23303;
	add.f64 	%fd24178, %fd24177, %fd23562;
	sub.f64 	%fd24179, %fd24178, %fd23587;
	fma.rn.f64 	%fd24180, %fd23650, 0d4000000000000000, %fd24179;
	add.f64 	%fd24181, %fd24180, %fd23655;
	add.f64 	%fd24182, %fd23657, %fd24181;
	add.f64 	%fd24183, %fd24182, %fd23659;
	add.f64 	%fd24184, %fd24183, %fd23663;
	add.f64 	%fd24185, %fd24184, %fd23665;
	add.f64 	%fd24186, %fd24185, %fd23667;
	st.local.f64 	[%rd1+808], %fd24186;
	sub.f64 	%fd24187, %fd23371, %fd23373;
	sub.f64 	%fd24188, %fd24187, %fd23375;
	sub.f64 	%fd24189, %fd24188, %fd23377;
	mul.f64 	%fd24190, %fd23379, 0d3FC3333333333333;
	add.f64 	%fd24191, %fd24189, %fd24190;
	st.local.f64 	[%rd1+816], %fd24191;
	neg.f64 	%fd24192, %fd23287;
	sub.f64 	%fd24193, %fd24192, %fd23289;
	sub.f64 	%fd24194, %fd24193, %fd23485;
	sub.f64 	%fd24195, %fd24194, %fd23528;
	st.local.f64 	[%rd1+824], %fd24195;
	sub.f64 	%fd24196, %fd23265, %fd23275;
	sub.f64 	%fd24197, %fd24196, %fd23471;
	sub.f64 	%fd24198, %fd24197, %fd23520;
	sub.f64 	%fd24199, %fd24198, %fd23589;
	st.local.f64 	[%rd1+832], %fd24199;
	sub.f64 	%fd24200, %fd23515, %fd23511;
	sub.f64 	%fd24201, %fd24200, %fd23516;
	sub.f64 	%fd24202, %fd24201, %fd23638;
	sub.f64 	%fd24203, %fd24202, %fd23663;
	sub.f64 	%fd24204, %fd24203, %fd23667;
	st.local.f64 	[%rd1+840], %fd24204;
	neg.f64 	%fd24205, %fd23410;
	sub.f64 	%fd24206, %fd24205, %fd23412;
	sub.f64 	%fd24207, %fd24206, %fd23414;
	st.local.f64 	[%rd1+848], %fd24207;
	neg.f64 	%fd24208, %fd23335;
	sub.f64 	%fd24209, %fd24208, %fd23337;
	sub.f64 	%fd24210, %fd24209, %fd23339;
	st.local.f64 	[%rd1+856], %fd24210;
	mul.f64 	%fd24211, %fd23353, 0d3FE0000000000000;
	fma.rn.f64 	%fd24212, %fd23361, 0d3FC999999999999A, %fd24211;
	sub.f64 	%fd24213, %fd24212, %fd23365;
	fma.rn.f64 	%fd24214, %fd23387, 0d3FD0000000000000, %fd24213;
	fma.rn.f64 	%fd24215, %fd23392, 0d3FD8000000000000, %fd24214;
	add.f64 	%fd24216, %fd24215, %fd23393;
	add.f64 	%fd24217, %fd24216, %fd23407;
	fma.rn.f64 	%fd24218, %fd23420, 0d3FD0000000000000, %fd24217;
	add.f64 	%fd24219, %fd24218, %fd23425;
	sub.f64 	%fd24220, %fd24219, %fd23602;
	fma.rn.f64 	%fd24221, %fd23611, 0d3FD0000000000000, %fd24220;
	add.f64 	%fd24222, %fd24221, %fd23618;
	st.local.f64 	[%rd1+864], %fd24222;
	sub.f64 	%fd24223, %fd23412, %fd23416;
	sub.f64 	%fd24224, %fd24223, %fd23418;
	sub.f64 	%fd24225, %fd24224, %fd23420;
	fma.rn.f64 	%fd24226, %fd23090, %fd23419, %fd23421;
	sub.f64 	%fd24227, %fd24225, %fd24226;
	st.local.f64 	[%rd1+872], %fd24227;
	neg.f64 	%fd24228, %fd23381;
	sub.f64 	%fd24229, %fd24228, %fd23383;
	fma.rn.f64 	%fd24230, %fd23410, 0d3FE4CCCCCCCCCCCD, %fd24229;
	fma.rn.f64 	%fd24231, %fd23418, 0d3FEE978D4FDF3B64, %fd24230;
	fma.rn.f64 	%fd24232, %fd23420, 0d3FE0000000000000, %fd24231;
	add.f64 	%fd24233, %fd24232, %fd24226;
	add.f64 	%fd24234, %fd23423, %fd24233;
	sub.f64 	%fd24235, %fd24234, %fd23610;
	add.f64 	%fd24236, %fd24235, %fd23619;
	add.f64 	%fd24237, %fd24236, %fd23620;
	st.local.f64 	[%rd1+880], %fd24237;
	fma.rn.f64 	%fd24238, %fd23351, 0d3F947AE147AE147B, %fd23339;
	fma.rn.f64 	%fd24239, %fd23377, 0d3FC47AE147AE147B, %fd24238;
	fma.rn.f64 	%fd24240, %fd23401, 0d3F8EB851EB851EB8, %fd24239;
	sub.f64 	%fd24241, %fd24240, %fd23405;
	sub.f64 	%fd24242, %fd24241, %fd23617;
	st.local.f64 	[%rd1+888], %fd24242;
	sub.f64 	%fd24243, %fd23452, %fd23456;
	sub.f64 	%fd24244, %fd24243, %fd23625;
	sub.f64 	%fd24245, %fd24244, %fd23653;
	add.f64 	%fd24246, %fd24245, %fd23657;
	sub.f64 	%fd24247, %fd24246, %fd23669;
	st.local.f64 	[%rd1+896], %fd24247;
	sub.f64 	%fd24248, %fd23383, %fd23385;
	sub.f64 	%fd24249, %fd24248, %fd23387;
	sub.f64 	%fd24250, %fd24249, %fd23390;
	sub.f64 	%fd24251, %fd24250, %fd23392;
	add.f64 	%fd24252, %fd23393, %fd23393;
	sub.f64 	%fd24253, %fd24251, %fd24252;
	add.f64 	%fd24254, %fd23395, %fd24253;
	add.f64 	%fd24255, %fd24254, %fd23408;
	fma.rn.f64 	%fd24256, %fd23410, 0d3FB999999999999A, %fd24255;
	st.local.f64 	[%rd1+904], %fd24256;
	neg.f64 	%fd24257, %fd23558;
	sub.f64 	%fd24258, %fd24257, %fd23560;
	sub.f64 	%fd24259, %fd24258, %fd23562;
	sub.f64 	%fd24260, %fd24259, %fd23571;
	sub.f64 	%fd24261, %fd24260, %fd23573;
	sub.f64 	%fd24262, %fd24261, %fd23575;
	st.local.f64 	[%rd1+912], %fd24262;
	fma.rn.f64 	%fd24263, %fd23289, 0d3FE55556084A515D, %fd23337;
	sub.f64 	%fd24264, %fd24263, %fd23349;
	sub.f64 	%fd24265, %fd24264, %fd23351;
	add.f64 	%fd24266, %fd24265, %fd24211;
	fma.rn.f64 	%fd24267, %fd23485, 0d3FE55556084A515D, %fd24266;
	fma.rn.f64 	%fd24268, %fd23528, 0d3FE55556084A515D, %fd24267;
	st.local.f64 	[%rd1+920], %fd24268;
	sub.f64 	%fd24269, %fd23460, %fd23461;
	sub.f64 	%fd24270, %fd24269, %fd23463;
	sub.f64 	%fd24271, %fd24270, %fd23465;
	sub.f64 	%fd24272, %fd24271, %fd23627;
	sub.f64 	%fd24273, %fd24272, %fd23628;
	sub.f64 	%fd24274, %fd24273, %fd23655;
	sub.f64 	%fd24275, %fd24274, %fd23657;
	sub.f64 	%fd24276, %fd24275, %fd23665;
	st.local.f64 	[%rd1+928], %fd24276;
	sub.f64 	%fd24277, %fd23285, %fd23291;
	sub.f64 	%fd24278, %fd24277, %fd23293;
	sub.f64 	%fd24279, %fd24278, %fd23295;
	sub.f64 	%fd24280, %fd24279, %fd23297;
	mul.f64 	%fd24281, %fd23299, 0d3FD3333333333333;
	add.f64 	%fd24282, %fd24280, %fd24281;
	sub.f64 	%fd24283, %fd24282, %fd23321;
	fma.rn.f64 	%fd24284, %fd23333, 0d3FC70A3D70A3D70A, %fd24283;
	fma.rn.f64 	%fd24285, %fd23335, 0d3FAEB851EB851EB8, %fd24284;
	fma.rn.f64 	%fd24286, %fd23373, 0d3FBEB851EB851EB8, %fd24285;
	fma.rn.f64 	%fd24287, %fd23377, 0d3FD1EB851EB851EC, %fd24286;
	fma.rn.f64 	%fd24288, %fd23607, 0d3FD51EB851EB851F, %fd24287;
	add.f64 	%fd24289, %fd24288, %fd23613;
	fma.rn.f64 	%fd24290, %fd23617, 0d3FD51EB851EB851F, %fd24289;
	st.local.f64 	[%rd1+936], %fd24290;
	sub.f64 	%fd24291, %fd23503, %fd23507;
	add.f64 	%fd24292, %fd24291, %fd23509;
	add.f64 	%fd24293, %fd24292, %fd23522;
	sub.f64 	%fd24294, %fd24293, %fd23636;
	sub.f64 	%fd24295, %fd24294, %fd23661;
	add.f64 	%fd24296, %fd24295, %fd23663;
	sub.f64 	%fd24297, %fd24296, %fd23671;
	st.local.f64 	[%rd1+944], %fd24297;
	add.f64 	%fd24298, %fd23293, %fd23295;
	fma.rn.f64 	%fd24299, %fd23297, 0d3FE8000000000000, %fd24298;
	fma.rn.f64 	%fd24300, %fd23299, 0d3FE6666666666666, %fd24299;
	sub.f64 	%fd24301, %fd24300, %fd23301;
	sub.f64 	%fd24302, %fd24301, %fd23303;
	add.f64 	%fd24303, %fd24302, %fd23321;
	fma.rn.f64 	%fd24304, %fd23335, 0d3FDE147AE147AE14, %fd24303;
	fma.rn.f64 	%fd24305, %fd23351, 0d3FEF5C28F5C28F5C, %fd24304;
	fma.rn.f64 	%fd24306, %fd23373, 0d3FBEB851EB851EB8, %fd24305;
	fma.rn.f64 	%fd24307, %fd23377, 0d3FD1EB851EB851EC, %fd24306;
	fma.rn.f64 	%fd24308, %fd23401, 0d3FEF851EB851EB85, %fd24307;
	sub.f64 	%fd24309, %fd24308, %fd23487;
	sub.f64 	%fd24310, %fd24309, %fd23530;
	add.f64 	%fd24311, %fd24310, %fd23593;
	sub.f64 	%fd24312, %fd24311, %fd23594;
	fma.rn.f64 	%fd24313, %fd23607, 0d3FD51EB851EB851F, %fd24312;
	add.f64 	%fd24314, %fd24313, %fd23614;
	fma.rn.f64 	%fd24315, %fd23617, 0d3FD51EB851EB851F, %fd24314;
	st.local.f64 	[%rd1+952], %fd24315;
	neg.f64 	%fd24316, %fd23150;
	sub.f64 	%fd24317, %fd24316, %fd23154;
	sub.f64 	%fd24318, %fd24317, %fd23162;
	sub.f64 	%fd24319, %fd24318, %fd23184;
	sub.f64 	%fd24320, %fd24319, %fd23190;
	sub.f64 	%fd24321, %fd24320, %fd23192;
	sub.f64 	%fd24322, %fd24321, %fd23194;
	sub.f64 	%fd24323, %fd24322, %fd23259;
	sub.f64 	%fd24324, %fd24323, %fd23475;
	sub.f64 	%fd24325, %fd24324, %fd23477;
	sub.f64 	%fd24326, %fd24325, %fd23481;
	sub.f64 	%fd24327, %fd24326, %fd23489;
	sub.f64 	%fd24328, %fd24327, %fd23491;
	add.f64 	%fd24329, %fd24328, %fd23576;
	add.f64 	%fd24330, %fd24329, %fd23580;
	st.local.f64 	[%rd1+960], %fd24330;
	add.f64 	%fd24331, %fd23301, %fd23303;
	sub.f64 	%fd24332, %fd24331, %fd23307;
	sub.f64 	%fd24333, %fd24332, %fd23309;
	sub.f64 	%fd24334, %fd24333, %fd23311;
	sub.f64 	%fd24335, %fd24334, %fd23313;
	sub.f64 	%fd24336, %fd24335, %fd23315;
	sub.f64 	%fd24337, %fd24336, %fd23317;
	sub.f64 	%fd24338, %fd24337, %fd23319;
	sub.f64 	%fd24339, %fd24338, %fd23321;
	fma.rn.f64 	%fd24340, %fd23114, %fd23322, %fd23323;
	sub.f64 	%fd24341, %fd24339, %fd24340;
	add.f64 	%fd24342, %fd23326, %fd24341;
	add.f64 	%fd24343, %fd24342, %fd23331;
	fma.rn.f64 	%fd24344, %fd23335, 0d3FCD70A3D70A3D71, %fd24343;
	add.f64 	%fd24345, %fd24344, %fd23359;
	fma.rn.f64 	%fd24346, %fd23361, 0d3FD3333333333333, %fd24345;
	add.f64 	%fd24347, %fd24346, %fd23367;
	fma.rn.f64 	%fd24348, %fd23381, 0d3FB999999999999A, %fd24347;
	fma.rn.f64 	%fd24349, %fd23387, 0d3FD0000000000000, %fd24348;
	fma.rn.f64 	%fd24350, %fd23392, 0d3FC0000000000000, %fd24349;
	fma.rn.f64 	%fd24351, %fd23401, 0d3FEF851EB851EB85, %fd24350;
	fma.rn.f64 	%fd24352, %fd23410, 0d3FB999999999999A, %fd24351;
	add.f64 	%fd24353, %fd24352, %fd23487;
	add.f64 	%fd24354, %fd24353, %fd23530;
	add.f64 	%fd24355, %fd24354, %fd23598;
	add.f64 	%fd24356, %fd24355, %fd23600;
	add.f64 	%fd24357, %fd24356, %fd23602;
	add.f64 	%fd24358, %fd24357, %fd23603;
	add.f64 	%fd24359, %fd24358, %fd23604;
	add.f64 	%fd24360, %fd24359, %fd23610;
	fma.rn.f64 	%fd24361, %fd23611, 0d3FD0000000000000, %fd24360;
	add.f64 	%fd24362, %fd23613, %fd24361;
	add.f64 	%fd24363, %fd23614, %fd24362;
	fma.rn.f64 	%fd24364, %fd23616, 0d4000000000000000, %fd24363;
	st.local.f64 	[%rd1+968], %fd24364;
	neg.f64 	%fd24365, %fd23158;
	sub.f64 	%fd24366, %fd24365, %fd23160;
	add.f64 	%fd24367, %fd24366, %fd23162;
	add.f64 	%fd24368, %fd24367, %fd23164;
	add.f64 	%fd24369, %fd24368, %fd23168;
	sub.f64 	%fd24370, %fd24369, %fd23174;
	sub.f64 	%fd24371, %fd24370, %fd23176;
	sub.f64 	%fd24372, %fd24371, %fd23178;
	fma.rn.f64 	%fd24373, %fd23259, 0d3FD999999999999A, %fd24372;
	add.f64 	%fd24374, %fd24373, %fd23281;
	add.f64 	%fd24375, %fd24374, %fd23440;
	fma.rn.f64 	%fd24376, %fd23477, 0d3FB70A3D70A3D70A, %fd24375;
	add.f64 	%fd24377, %fd24376, %fd23578;
	add.f64 	%fd24378, %fd24377, %fd23591;
	fma.rn.f64 	%fd24379, %fd23592, 0d3FD3D70A3D70A3D7, %fd24378;
	add.f64 	%fd24380, %fd24379, %fd23624;
	st.local.f64 	[%rd1+976], %fd24380;
	sub.f64 	%fd24381, %fd23501, %fd23505;
	add.f64 	%fd24382, %fd24381, %fd23518;
	add.f64 	%fd24383, %fd24382, %fd23520;
	add.f64 	%fd24384, %fd24383, %fd23528;
	add.f64 	%fd24385, %fd24384, %fd23530;
	add.f64 	%fd24386, %fd24385, %fd23573;
	sub.f64 	%fd24387, %fd24386, %fd23661;
	sub.f64 	%fd24388, %fd24387, %fd23665;
	sub.f64 	%fd24389, %fd24388, %fd23669;
	st.local.f64 	[%rd1+984], %fd24389;
	sub.f64 	%fd24390, %fd23152, %fd23154;
	sub.f64 	%fd24391, %fd24390, %fd23156;
	sub.f64 	%fd24392, %fd24391, %fd23160;
	sub.f64 	%fd24393, %fd24392, %fd23166;
	sub.f64 	%fd24394, %fd24393, %fd23172;
	sub.f64 	%fd24395, %fd24394, %fd23196;
	sub.f64 	%fd24396, %fd24395, %fd23202;
	sub.f64 	%fd24397, %fd24396, %fd23230;
	sub.f64 	%fd24398, %fd24397, %fd23244;
	sub.f64 	%fd24399, %fd24398, %fd23287;
	add.f64 	%fd24400, %fd24399, %fd23309;
	sub.f64 	%fd24401, %fd24400, %fd23335;
	sub.f64 	%fd24402, %fd24401, %fd23381;
	sub.f64 	%fd24403, %fd24402, %fd23410;
	sub.f64 	%fd24404, %fd24403, %fd23427;
	sub.f64 	%fd24405, %fd24404, %fd23493;
	sub.f64 	%fd24406, %fd24405, %fd23567;
	sub.f64 	%fd24407, %fd24406, %fd23576;
	sub.f64 	%fd24408, %fd24407, %fd23577;
	st.local.f64 	[%rd1+992], %fd24408;
	fma.rn.f64 	%fd24409, %fd23259, 0d3FE8000000000000, %fd23261;
	sub.f64 	%fd24410, %fd24409, %fd23265;
	sub.f64 	%fd24411, %fd24410, %fd23267;
	sub.f64 	%fd24412, %fd24411, %fd23269;
	fma.rn.f64 	%fd24413, %fd23122, %fd23270, %fd23271;
	sub.f64 	%fd24414, %fd24412, %fd24413;
	add.f64 	%fd24415, %fd23273, %fd23273;
	sub.f64 	%fd24416, %fd24414, %fd24415;
	mul.f64 	%fd24417, %fd23275, 0d3FE6666666666666;
	add.f64 	%fd24418, %fd24417, %fd24416;
	sub.f64 	%fd24419, %fd24418, %fd23297;
	add.f64 	%fd24420, %fd24419, %fd23305;
	add.f64 	%fd24421, %fd24420, %fd23311;
	add.f64 	%fd24422, %fd24421, %fd23315;
	sub.f64 	%fd24423, %fd24422, %fd23319;
	fma.rn.f64 	%fd24424, %fd23321, 0d3FEA3D70A3D70A3D, %fd24423;
	add.f64 	%fd24425, %fd24424, %fd24340;
	fma.rn.f64 	%fd24426, %fd23335, 0d3FB1EB851EB851EC, %fd24425;
	sub.f64 	%fd24427, %fd24426, %fd23345;
	sub.f64 	%fd24428, %fd24427, %fd23361;
	sub.f64 	%fd24429, %fd24428, %fd23373;
	sub.f64 	%fd24430, %fd24429, %fd23392;
	fma.rn.f64 	%fd24431, %fd23410, 0d3FB47AE147AE147B, %fd24430;
	sub.f64 	%fd24432, %fd24431, %fd23420;
	add.f64 	%fd24433, %fd24432, %fd23467;
	sub.f64 	%fd24434, %fd24433, %fd23473;
	add.f64 	%fd24435, %fd24434, %fd23520;
	sub.f64 	%fd24436, %fd24435, %fd23522;
	sub.f64 	%fd24437, %fd24436, %fd23524;
	fma.rn.f64 	%fd24438, %fd23564, 0d3FE3333333333333, %fd24437;
	add.f64 	%fd24439, %fd23565, %fd24438;
	add.f64 	%fd24440, %fd24439, %fd23594;
	add.f64 	%fd24441, %fd24440, %fd23595;
	add.f64 	%fd24442, %fd24441, %fd23600;
	add.f64 	%fd24443, %fd24442, %fd23629;
	add.f64 	%fd24444, %fd24443, %fd23639;
	add.f64 	%fd24445, %fd24444, %fd23648;
	st.local.f64 	[%rd1+1000], %fd24445;
	sub.f64 	%fd24446, %fd23840, %fd23164;
	sub.f64 	%fd24447, %fd24446, %fd23166;
	sub.f64 	%fd24448, %fd24447, %fd23168;
	add.f64 	%fd24449, %fd24448, %fd23170;
	add.f64 	%fd24450, %fd24449, %fd23172;
	fma.rn.f64 	%fd24451, %fd23174, 0d4000000000000000, %fd24450;
	sub.f64 	%fd24452, %fd24451, %fd23180;
	fma.rn.f64 	%fd24453, %fd23184, 0d4000000000000000, %fd24452;
	sub.f64 	%fd24454, %fd24453, %fd23186;
	sub.f64 	%fd24455, %fd24454, %fd23211;
	add.f64 	%fd24456, %fd24455, %fd23213;
	sub.f64 	%fd24457, %fd24456, %fd23215;
	add.f64 	%fd24458, %fd24457, %fd23219;
	sub.f64 	%fd24459, %fd24458, %fd23221;
	sub.f64 	%fd24460, %fd24459, %fd23223;
	sub.f64 	%fd24461, %fd24460, %fd23226;
	sub.f64 	%fd24462, %fd24461, %fd23228;
	add.f64 	%fd24463, %fd24462, %fd23232;
	add.f64 	%fd24464, %fd24463, %fd23236;
	sub.f64 	%fd24465, %fd24464, %fd23247;
	sub.f64 	%fd24466, %fd24465, %fd23253;
	sub.f64 	%fd24467, %fd24466, %fd23255;
	fma.rn.f64 	%fd24468, %fd23259, 0d3FE8000000000000, %fd24467;
	sub.f64 	%fd24469, %fd24468, %fd23261;
	sub.f64 	%fd24470, %fd24469, %fd23263;
	sub.f64 	%fd24471, %fd24470, %fd24417;
	sub.f64 	%fd24472, %fd24471, %fd23277;
	sub.f64 	%fd24473, %fd24472, %fd23281;
	sub.f64 	%fd24474, %fd24473, %fd23283;
	sub.f64 	%fd24475, %fd24474, %fd23285;
	fma.rn.f64 	%fd24476, %fd23287, 0d3FC0A3D70A3D70A4, %fd24475;
	sub.f64 	%fd24477, %fd24476, %fd23289;
	sub.f64 	%fd24478, %fd24477, %fd24281;
	sub.f64 	%fd24479, %fd24478, %fd23301;
	sub.f64 	%fd24480, %fd24479, %fd23305;
	sub.f64 	%fd24481, %fd24480, %fd23326;
	sub.f64 	%fd24482, %fd24481, %fd23328;
	sub.f64 	%fd24483, %fd24482, %fd23330;
	sub.f64 	%fd24484, %fd24483, %fd23333;
	fma.rn.f64 	%fd24485, %fd23335, 0d3FD51EB851EB851F, %fd24484;
	sub.f64 	%fd24486, %fd24485, %fd23337;
	sub.f64 	%fd24487, %fd24486, %fd24112;
	sub.f64 	%fd24488, %fd24487, %fd24211;
	sub.f64 	%fd24489, %fd24488, %fd23355;
	sub.f64 	%fd24490, %fd24489, %fd24117;
	sub.f64 	%fd24491, %fd24490, %fd23365;
	sub.f64 	%fd24492, %fd24491, %fd23367;
	sub.f64 	%fd24493, %fd24492, %fd23369;
	sub.f64 	%fd24494, %fd24493, %fd23371;
	sub.f64 	%fd24495, %fd24494, %fd24190;
	fma.rn.f64 	%fd24496, %fd23381, 0d3FC851EB851EB852, %fd24495;
	sub.f64 	%fd24497, %fd24496, %fd23383;
	sub.f64 	%fd24498, %fd24497, %fd23395;
	sub.f64 	%fd24499, %fd24498, %fd23397;
	sub.f64 	%fd24500, %fd24499, %fd24167;
	sub.f64 	%fd24501, %fd24500, %fd23405;
	sub.f64 	%fd24502, %fd24501, %fd23407;
	fma.rn.f64 	%fd24503, %fd23410, 0d3FD0000000000000, %fd24502;
	sub.f64 	%fd24504, %fd24503, %fd23412;
	sub.f64 	%fd24505, %fd24504, %fd23425;
	add.f64 	%fd24506, %fd24505, %fd23446;
	sub.f64 	%fd24507, %fd24506, %fd23450;
	sub.f64 	%fd24508, %fd24507, %fd23454;
	sub.f64 	%fd24509, %fd24508, %fd23456;
	add.f64 	%fd24510, %fd24509, %fd23471;
	sub.f64 	%fd24511, %fd24510, %fd23479;
	add.f64 	%fd24512, %fd24511, %fd23481;
	sub.f64 	%fd24513, %fd24512, %fd23483;
	sub.f64 	%fd24514, %fd24513, %fd23505;
	add.f64 	%fd24515, %fd24514, %fd23507;
	sub.f64 	%fd24516, %fd24515, %fd23509;
	sub.f64 	%fd24517, %fd24516, %fd23526;
	sub.f64 	%fd24518, %fd24517, %fd23532;
	sub.f64 	%fd24519, %fd24518, %fd23534;
	sub.f64 	%fd24520, %fd24519, %fd23550;
	sub.f64 	%fd24521, %fd24520, %fd23552;
	sub.f64 	%fd24522, %fd24521, %fd23554;
	sub.f64 	%fd24523, %fd24522, %fd23556;
	sub.f64 	%fd24524, %fd24523, %fd23558;
	sub.f64 	%fd24525, %fd24524, %fd23560;
	sub.f64 	%fd24526, %fd24525, %fd23564;
	add.f64 	%fd24527, %fd24526, %fd23578;
	fma.rn.f64 	%fd24528, %fd23579, 0d4000000000000000, %fd24527;
	add.f64 	%fd24529, %fd24528, %fd23586;
	add.f64 	%fd24530, %fd24529, %fd23587;
	fma.rn.f64 	%fd24531, %fd23588, 0d3FD54FDF3B645A1D, %fd24530;
	add.f64 	%fd24532, %fd23589, %fd24531;
	add.f64 	%fd24533, %fd24532, %fd23593;
	add.f64 	%fd24534, %fd24533, %fd23595;
	add.f64 	%fd24535, %fd24534, %fd23599;
	add.f64 	%fd24536, %fd24535, %fd23604;
	add.f64 	%fd24537, %fd24536, %fd23607;
	add.f64 	%fd24538, %fd24537, %fd23611;
	add.f64 	%fd24539, %fd24538, %fd23614;
	add.f64 	%fd24540, %fd24539, %fd23619;
	add.f64 	%fd24541, %fd24540, %fd23625;
	add.f64 	%fd24542, %fd24541, %fd23636;
	st.local.f64 	[%rd1+1008], %fd24542;
	sub.f64 	%fd24543, %fd23429, %fd23427;
	fma.rn.f64 	%fd24544, %fd23433, 0d4000000000000000, %fd24543;
	add.f64 	%fd24545, %fd23435, %fd24544;
	sub.f64 	%fd24546, %fd24545, %fd23440;
	sub.f64 	%fd24547, %fd24546, %fd23444;
	sub.f64 	%fd24548, %fd24547, %fd23446;
	sub.f64 	%fd24549, %fd24548, %fd23448;
	fma.rn.f64 	%fd24550, %fd23450, 0d3FEE147AE147AE14, %fd24549;
	add.f64 	%fd24551, %fd24550, %fd23454;
	add.f64 	%fd24552, %fd24551, %fd23458;
	sub.f64 	%fd24553, %fd24552, %fd23465;
	sub.f64 	%fd24554, %fd24553, %fd23467;
	sub.f64 	%fd24555, %fd24554, %fd23469;
	sub.f64 	%fd24556, %fd24555, %fd23471;
	add.f64 	%fd24557, %fd24556, %fd23473;
	fma.rn.f64 	%fd24558, %fd23475, 0d4008000000000000, %fd24557;
	fma.rn.f64 	%fd24559, %fd23477, 0d3FD6666666666666, %fd24558;
	add.f64 	%fd24560, %fd23479, %fd24559;
	fma.rn.f64 	%fd24561, %fd23481, 0d4008000000000000, %fd24560;
	fma.rn.f64 	%fd24562, %fd23483, 0d4008000000000000, %fd24561;
	sub.f64 	%fd24563, %fd24562, %fd23485;
	sub.f64 	%fd24564, %fd24563, %fd23487;
	add.f64 	%fd24565, %fd24564, %fd23489;
	fma.rn.f64 	%fd24566, %fd23491, 0d4000000000000000, %fd24565;
	add.f64 	%fd24567, %fd24566, %fd23536;
	add.f64 	%fd24568, %fd24567, %fd23538;
	sub.f64 	%fd24569, %fd24568, %fd23540;
	add.f64 	%fd24570, %fd24569, %fd23544;
	sub.f64 	%fd24571, %fd24570, %fd23548;
	sub.f64 	%fd24572, %fd24571, %fd23571;
	fma.rn.f64 	%fd24573, %fd23621, 0d4000000000000000, %fd24572;
	fma.rn.f64 	%fd24574, %fd23622, 0d4000000000000000, %fd24573;
	add.f64 	%fd24575, %fd24574, %fd23624;
	add.f64 	%fd24576, %fd24575, %fd23625;
	add.f64 	%fd24577, %fd24576, %fd23626;
	add.f64 	%fd24578, %fd24577, %fd23627;
	add.f64 	%fd24579, %fd24578, %fd23629;
	fma.rn.f64 	%fd24580, %fd23630, 0d4010000000000000, %fd24579;
	fma.rn.f64 	%fd24581, %fd23631, 0d4008000000000000, %fd24580;
	add.f64 	%fd24582, %fd23632, %fd24581;
	add.f64 	%fd24583, %fd23633, %fd24582;
	add.f64 	%fd24584, %fd24583, %fd23643;
	add.f64 	%fd24585, %fd24584, %fd23644;
	add.f64 	%fd24586, %fd24585, %fd23645;
	fma.rn.f64 	%fd24587, %fd23646, 0d4000000000000000, %fd24586;
	add.f64 	%fd24588, %fd23647, %fd24587;
	st.local.f64 	[%rd1+1016], %fd24588;
	add.f64 	%fd24589, %fd23168, %fd23178;
	add.f64 	%fd24590, %fd24589, %fd23180;
	sub.f64 	%fd24591, %fd24590, %fd23184;
	add.f64 	%fd24592, %fd24591, %fd23186;
	add.f64 	%fd24593, %fd24592, %fd23221;
	add.f64 	%fd24594, %fd24593, %fd23223;
	add.f64 	%fd24595, %fd24594, %fd23226;
	add.f64 	%fd24596, %fd24595, %fd23228;
	add.f64 	%fd24597, %fd24596, %fd23234;
	add.f64 	%fd24598, %fd23238, %fd24597;
	add.f64 	%fd24599, %fd23240, %fd24598;
	add.f64 	%fd24600, %fd24599, %fd23247;
	add.f64 	%fd24601, %fd24600, %fd23253;
	add.f64 	%fd24602, %fd24601, %fd23255;
	add.f64 	%fd24603, %fd24602, %fd23261;
	add.f64 	%fd24604, %fd24603, %fd23275;
	add.f64 	%fd24605, %fd24604, %fd23277;
	add.f64 	%fd24606, %fd24605, %fd23283;
	add.f64 	%fd24607, %fd24606, %fd23285;
	add.f64 	%fd24608, %fd24607, %fd23301;
	add.f64 	%fd24609, %fd24608, %fd23305;
	add.f64 	%fd24610, %fd24609, %fd23326;
	add.f64 	%fd24611, %fd24610, %fd23330;
	add.f64 	%fd24612, %fd24611, %fd23333;
	add.f64 	%fd24613, %fd24612, %fd23353;
	add.f64 	%fd24614, %fd24613, %fd23355;
	add.f64 	%fd24615, %fd24614, %fd23371;
	fma.rn.f64 	%fd24616, %fd23379, 0d3FEB333333333333, %fd24615;
	add.f64 	%fd24617, %fd24616, %fd23405;
	add.f64 	%fd24618, %fd24617, %fd23454;
	add.f64 	%fd24619, %fd24618, %fd23456;
	add.f64 	%fd24620, %fd24619, %fd23479;
	add.f64 	%fd24621, %fd24620, %fd23483;
	add.f64 	%fd24622, %fd24621, %fd23505;
	add.f64 	%fd24623, %fd24622, %fd23526;
	add.f64 	%fd24624, %fd24623, %fd23532;
	add.f64 	%fd24625, %fd24624, %fd23534;
	add.f64 	%fd24626, %fd24625, %fd23550;
	add.f64 	%fd24627, %fd24626, %fd23552;
	add.f64 	%fd24628, %fd24627, %fd23554;
	sub.f64 	%fd24629, %fd24628, %fd23578;
	fma.rn.f64 	%fd24630, %fd23592, 0d3FF27AE147AE147B, %fd24629;
	sub.f64 	%fd24631, %fd24630, %fd23650;
	add.f64 	%fd24632, %fd24631, %fd23653;
	sub.f64 	%fd24633, %fd24632, %fd23657;
	add.f64 	%fd24634, %fd24633, %fd23661;
	sub.f64 	%fd24635, %fd24634, %fd23663;
	add.f64 	%fd24636, %fd24635, %fd23669;
	add.f64 	%fd24637, %fd24636, %fd23671;
	st.local.f64 	[%rd1+1024], %fd24637;
	sub.f64 	%fd24638, %fd23495, %fd23493;
	fma.rn.f64 	%fd24639, %fd23497, 0d4000000000000000, %fd24638;
	sub.f64 	%fd24640, %fd24639, %fd23501;
	add.f64 	%fd24641, %fd24640, %fd23505;
	add.f64 	%fd24642, %fd24641, %fd23509;
	sub.f64 	%fd24643, %fd24642, %fd23511;
	add.f64 	%fd24644, %fd24643, %fd23513;
	sub.f64 	%fd24645, %fd24644, %fd23518;
	sub.f64 	%fd24646, %fd24645, %fd23520;
	add.f64 	%fd24647, %fd24646, %fd23524;
	add.f64 	%fd24648, %fd24647, %fd23526;
	sub.f64 	%fd24649, %fd24648, %fd23528;
	sub.f64 	%fd24650, %fd24649, %fd23530;
	fma.rn.f64 	%fd24651, %fd23532, 0d4008000000000000, %fd24650;
	fma.rn.f64 	%fd24652, %fd23534, 0d4000000000000000, %fd24651;
	sub.f64 	%fd24653, %fd24652, %fd23536;
	sub.f64 	%fd24654, %fd24653, %fd23538;
	add.f64 	%fd24655, %fd24654, %fd23540;
	add.f64 	%fd24656, %fd24655, %fd23542;
	add.f64 	%fd24657, %fd23544, %fd24656;
	add.f64 	%fd24658, %fd24657, %fd23548;
	add.f64 	%fd24659, %fd24658, %fd23550;
	fma.rn.f64 	%fd24660, %fd23552, 0d4000000000000000, %fd24659;
	add.f64 	%fd24661, %fd23554, %fd24660;
	sub.f64 	%fd24662, %fd24661, %fd23573;
	add.f64 	%fd24663, %fd24662, %fd23575;
	fma.rn.f64 	%fd24664, %fd23634, 0d4000000000000000, %fd24663;
	add.f64 	%fd24665, %fd23635, %fd24664;
	add.f64 	%fd24666, %fd23636, %fd24665;
	add.f64 	%fd24667, %fd23637, %fd24666;
	fma.rn.f64 	%fd24668, %fd23638, 0d3FEB333333333333, %fd24667;
	add.f64 	%fd24669, %fd23639, %fd24668;
	fma.rn.f64 	%fd24670, %fd23640, 0d4000000000000000, %fd24669;
	fma.rn.f64 	%fd24671, %fd23641, 0d4008000000000000, %fd24670;
	add.f64 	%fd24672, %fd23642, %fd24671;
	add.f64 	%fd24673, %fd23643, %fd24672;
	add.f64 	%fd24674, %fd23644, %fd24673;
	add.f64 	%fd24675, %fd23645, %fd24674;
	add.f64 	%fd24676, %fd23646, %fd24675;
	fma.rn.f64 	%fd24677, %fd23647, 0d4000000000000000, %fd24676;
	st.local.f64 	[%rd1+1032], %fd24677;
	fma.rn.f64 	%fd24678, %fd23259, 0d3FD0000000000000, %fd23263;
	add.f64 	%fd24679, %fd24678, %fd23267;
	add.f64 	%fd24680, %fd24679, %fd23269;
	add.f64 	%fd24681, %fd24680, %fd24413;
	add.f64 	%fd24682, %fd23273, %fd24681;
	fma.rn.f64 	%fd24683, %fd23275, 0d3FD3333333333333, %fd24682;
	sub.f64 	%fd24684, %fd24683, %fd23277;
	sub.f64 	%fd24685, %fd24684, %fd23279;
	fma.rn.f64 	%fd24686, %fd23287, 0d3FF23851EB851EB8, %fd24685;
	fma.rn.f64 	%fd24687, %fd23297, 0d3FE8000000000000, %fd24686;
	add.f64 	%fd24688, %fd24687, %fd23317;
	add.f64 	%fd24689, %fd23319, %fd24688;
	add.f64 	%fd24690, %fd24689, %fd23328;
	add.f64 	%fd24691, %fd24690, %fd23330;
	fma.rn.f64 	%fd24692, %fd23335, 0d3FE23D70A3D70A3D, %fd24691;
	fma.rn.f64 	%fd24693, %fd23345, 0d3FE999999999999A, %fd24692;
	fma.rn.f64 	%fd24694, %fd23351, 0d3FEF5C28F5C28F5C, %fd24693;
	add.f64 	%fd24695, %fd24694, %fd23359;
	fma.rn.f64 	%fd24696, %fd23361, 0d3FE999999999999A, %fd24695;
	fma.rn.f64 	%fd24697, %fd23373, 0d3FE5C28F5C28F5C3, %fd24696;
	fma.rn.f64 	%fd24698, %fd23387, 0d3FE8000000000000, %fd24697;
	fma.rn.f64 	%fd24699, %fd23392, 0d3FF2000000000000, %fd24698;
	fma.rn.f64 	%fd24700, %fd23393, 0d3FE0000000000000, %fd24699;
	fma.rn.f64 	%fd24701, %fd23410, 0d3FE28F5C28F5C28F, %fd24700;
	fma.rn.f64 	%fd24702, %fd23418, 0d3FEE978D4FDF3B64, %fd24701;
	fma.rn.f64 	%fd24703, %fd23420, 0d3FF4000000000000, %fd24702;
	add.f64 	%fd24704, %fd24703, %fd23421;
	sub.f64 	%fd24705, %fd24704, %fd23469;
	add.f64 	%fd24706, %fd24705, %fd23471;
	add.f64 	%fd24707, %fd24706, %fd23473;
	sub.f64 	%fd24708, %fd24707, %fd23518;
	add.f64 	%fd24709, %fd24708, %fd23522;
	add.f64 	%fd24710, %fd23524, %fd24709;
	add.f64 	%fd24711, %fd24710, %fd23558;
	add.f64 	%fd24712, %fd24711, %fd23562;
	add.f64 	%fd24713, %fd24712, %fd23564;
	add.f64 	%fd24714, %fd24713, %fd23571;
	add.f64 	%fd24715, %fd24714, %fd23573;
	add.f64 	%fd24716, %fd24715, %fd23589;
	sub.f64 	%fd24717, %fd24716, %fd23590;
	sub.f64 	%fd24718, %fd24717, %fd23591;
	add.f64 	%fd24719, %fd24718, %fd23597;
	add.f64 	%fd24720, %fd24719, %fd23602;
	add.f64 	%fd24721, %fd24720, %fd23604;
	add.f64 	%fd24722, %fd24721, %fd23610;
	fma.rn.f64 	%fd24723, %fd23611, 0d3FE8000000000000, %fd24722;
	add.f64 	%fd24724, %fd24723, %fd23619;
	add.f64 	%fd24725, %fd24724, %fd23620;
	st.local.f64 	[%rd1+1040], %fd24725;
	sub.f64 	%fd24726, %fd23150, %fd23152;
	sub.f64 	%fd24727, %fd24726, %fd23156;
	sub.f64 	%fd24728, %fd24727, %fd23164;
	sub.f64 	%fd24729, %fd24728, %fd23170;
	add.f64 	%fd24730, %fd24729, %fd23178;
	add.f64 	%fd24731, %fd24730, %fd23188;
	add.f64 	%fd24732, %fd24731, %fd23190;
	add.f64 	%fd24733, %fd24732, %fd23198;
	sub.f64 	%fd24734, %fd24733, %fd23200;
	add.f64 	%fd24735, %fd24734, %fd23204;
	sub.f64 	%fd24736, %fd24735, %fd23429;
	sub.f64 	%fd24737, %fd24736, %fd23463;
	fma.rn.f64 	%fd24738, %fd23477, 0d3FB999999999999A, %fd24737;
	sub.f64 	%fd24739, %fd24738, %fd23495;
	sub.f64 	%fd24740, %fd24739, %fd23507;
	add.f64 	%fd24741, %fd24740, %fd1368;
	add.f64 	%fd24742, %fd23577, %fd24741;
	add.f64 	%fd24743, %fd24742, %fd23581;
	add.f64 	%fd24744, %fd24743, %fd23582;
	add.f64 	%fd24745, %fd24744, %fd23583;
	add.f64 	%fd24746, %fd24745, %fd1367;
	add.f64 	%fd24747, %fd24746, %fd23623;
	add.f64 	%fd24748, %fd24747, %fd23635;
	st.local.f64 	[%rd1+1048], %fd24748;
	sub.f64 	%fd24749, %fd23493, %fd23495;
	sub.f64 	%fd24750, %fd24749, %fd23785;
	sub.f64 	%fd24751, %fd24750, %fd23787;
	sub.f64 	%fd24752, %fd24751, %fd23503;
	add.f64 	%fd24753, %fd24752, %fd23507;
	sub.f64 	%fd24754, %fd24753, %fd23513;
	sub.f64 	%fd24755, %fd24754, %fd23515;
	add.f64 	%fd24756, %fd24755, %fd23516;
	sub.f64 	%fd24757, %fd24756, %fd23522;
	sub.f64 	%fd24758, %fd24757, %fd23524;
	sub.f64 	%fd24759, %fd24758, %fd23542;
	sub.f64 	%fd24760, %fd24759, %fd23544;
	sub.f64 	%fd24761, %fd24760, %fd23546;
	sub.f64 	%fd24762, %fd24761, %fd23575;
	sub.f64 	%fd24763, %fd24762, %fd23635;
	fma.rn.f64 	%fd24764, %fd23638, 0d3FC3333333333333, %fd24763;
	st.local.f64 	[%rd1+1056], %fd24764;
	fma.rn.f64 	%fd24765, %fd23192, 0d4000000000000000, %fd23188;
	sub.f64 	%fd24766, %fd24765, %fd23196;
	sub.f64 	%fd24767, %fd24766, %fd23198;
	add.f64 	%fd24768, %fd24767, %fd23200;
	sub.f64 	%fd24769, %fd24768, %fd23206;
	sub.f64 	%fd24770, %fd24769, %fd23211;
	sub.f64 	%fd24771, %fd24770, %fd23213;
	sub.f64 	%fd24772, %fd24771, %fd23236;
	sub.f64 	%fd24773, %fd24772, %fd23238;
	add.f64 	%fd24774, %fd24773, %fd23242;
	add.f64 	%fd24775, %fd24774, %fd23247;
	add.f64 	%fd24776, %fd24775, %fd23249;
	add.f64 	%fd24777, %fd24776, %fd23251;
	add.f64 	%fd24778, %fd24777, %fd23257;
	sub.f64 	%fd24779, %fd24778, %fd23267;
	sub.f64 	%fd24780, %fd24779, %fd23293;
	sub.f64 	%fd24781, %fd24780, %fd23311;
	sub.f64 	%fd24782, %fd24781, %fd23343;
	sub.f64 	%fd24783, %fd24782, %fd23351;
	sub.f64 	%fd24784, %fd24783, %fd23359;
	sub.f64 	%fd24785, %fd24784, %fd23377;
	sub.f64 	%fd24786, %fd24785, %fd23387;
	sub.f64 	%fd24787, %fd24786, %fd23401;
	sub.f64 	%fd24788, %fd24787, %fd23418;
	sub.f64 	%fd24789, %fd24788, %fd23458;
	sub.f64 	%fd24790, %fd24789, %fd23513;
	add.f64 	%fd24791, %fd24790, %fd23581;
	sub.f64 	%fd24792, %fd24791, %fd23582;
	add.f64 	%fd24793, %fd24792, %fd23584;
	add.f64 	%fd24794, %fd24793, %fd23586;
	st.local.f64 	[%rd1+1064], %fd24794;
	sub.f64 	%fd24795, %fd23427, %fd23429;
	sub.f64 	%fd24796, %fd24795, %fd23775;
	sub.f64 	%fd24797, %fd24796, %fd23777;
	add.f64 	%fd24798, %fd23435, %fd23435;
	sub.f64 	%fd24799, %fd24797, %fd24798;
	add.f64 	%fd24800, %fd23437, %fd23437;
	sub.f64 	%fd24801, %fd24799, %fd24800;
	fma.rn.f64 	%fd24802, %fd23438, 0d4000000000000000, %fd24801;
	add.f64 	%fd24803, %fd23446, %fd24802;
	sub.f64 	%fd24804, %fd24803, %fd23450;
	sub.f64 	%fd24805, %fd24804, %fd23452;
	add.f64 	%fd24806, %fd24805, %fd23456;
	sub.f64 	%fd24807, %fd24806, %fd23458;
	sub.f64 	%fd24808, %fd24807, %fd23460;
	add.f64 	%fd24809, %fd24808, %fd23461;
	add.f64 	%fd24810, %fd24809, %fd23463;
	sub.f64 	%fd24811, %fd24810, %fd23473;
	add.f64 	%fd24812, %fd24811, %fd23475;
	fma.rn.f64 	%fd24813, %fd23477, 0d3FDD70A3D70A3D71, %fd24812;
	add.f64 	%fd24814, %fd24813, %fd23489;
	add.f64 	%fd24815, %fd24814, %fd23491;
	sub.f64 	%fd24816, %fd24815, %fd23542;
	sub.f64 	%fd24817, %fd24816, %fd23544;
	sub.f64 	%fd24818, %fd24817, %fd23546;
	add.f64 	%fd24819, %fd24818, %fd23623;
	add.f64 	%fd24820, %fd24819, %fd23628;
	st.local.f64 	[%rd1+1072], %fd24820;
	sub.f64 	%fd24821, %fd23196, %fd23200;
	sub.f64 	%fd24822, %fd24821, %fd23202;
	sub.f64 	%fd24823, %fd24822, %fd23204;
	fma.rn.f64 	%fd24824, %fd23206, 0d4000000000000000, %fd24823;
	sub.f64 	%fd24825, %fd24824, %fd23208;
	add.f64 	%fd24826, %fd23209, %fd24825;
	add.f64 	%fd24827, %fd24826, %fd23213;
	sub.f64 	%fd24828, %fd24827, %fd23215;
	sub.f64 	%fd24829, %fd24828, %fd23217;
	add.f64 	%fd24830, %fd24829, %fd23219;
	add.f64 	%fd24831, %fd24830, %fd23221;
	add.f64 	%fd24832, %fd24831, %fd23224;
	add.f64 	%fd24833, %fd24832, %fd23226;
	sub.f64 	%fd24834, %fd24833, %fd23240;
	sub.f64 	%fd24835, %fd24834, %fd23242;
	sub.f64 	%fd24836, %fd24835, %fd23251;
	add.f64 	%fd24837, %fd24836, %fd23267;
	add.f64 	%fd24838, %fd24837, %fd23269;
	add.f64 	%fd24839, %fd24838, %fd23293;
	add.f64 	%fd24840, %fd24839, %fd23295;
	add.f64 	%fd24841, %fd24840, %fd23311;
	sub.f64 	%fd24842, %fd24841, %fd23313;
	add.f64 	%fd24843, %fd24842, %fd23315;
	add.f64 	%fd24844, %fd24843, %fd23328;
	add.f64 	%fd24845, %fd24844, %fd23330;
	add.f64 	%fd24846, %fd23331, %fd24845;
	fma.rn.f64 	%fd24847, %fd23343, 0d3FEEB851EB851EB8, %fd24846;
	fma.rn.f64 	%fd24848, %fd23351, 0d3FEF5C28F5C28F5C, %fd24847;
	add.f64 	%fd24849, %fd24848, %fd23359;
	add.f64 	%fd24850, %fd24849, %fd23369;
	fma.rn.f64 	%fd24851, %fd23377, 0d3FEAE147AE147AE1, %fd24850;
	add.f64 	%fd24852, %fd24851, %fd23387;
	sub.f64 	%fd24853, %fd24852, %fd23390;
	fma.rn.f64 	%fd24854, %fd23401, 0d3FEF851EB851EB85, %fd24853;
	add.f64 	%fd24855, %fd24854, %fd23405;
	add.f64 	%fd24856, %fd24855, %fd23407;
	add.f64 	%fd24857, %fd23408, %fd24856;
	fma.rn.f64 	%fd24858, %fd23418, 0d3FEE978D4FDF3B64, %fd24857;
	add.f64 	%fd24859, %fd24858, %fd23458;
	sub.f64 	%fd24860, %fd24859, %fd23460;
	add.f64 	%fd24861, %fd24860, %fd23461;
	add.f64 	%fd24862, %fd24861, %fd23513;
	sub.f64 	%fd24863, %fd24862, %fd23515;
	add.f64 	%fd24864, %fd24863, %fd23516;
	sub.f64 	%fd24865, %fd24864, %fd23581;
	add.f64 	%fd24866, %fd24865, %fd23583;
	add.f64 	%fd24867, %fd24866, %fd23585;
	add.f64 	%fd24868, %fd24867, %fd23587;
	fma.rn.f64 	%fd24869, %fd23588, 0d3FE55810624DD2F2, %fd24868;
	add.f64 	%fd24870, %fd24869, %fd23597;
	add.f64 	%fd24871, %fd24870, %fd23598;
	add.f64 	%fd24872, %fd24871, %fd23606;
	add.f64 	%fd24873, %fd24872, %fd23617;
	add.f64 	%fd24874, %fd24873, %fd23618;
	add.f64 	%fd24875, %fd24874, %fd23620;
	add.f64 	%fd24876, %fd24875, %fd23626;
	add.f64 	%fd24877, %fd24876, %fd23628;
	add.f64 	%fd24878, %fd24877, %fd23637;
	fma.rn.f64 	%fd24879, %fd23638, 0d3FC3333333333333, %fd24878;
	st.local.f64 	[%rd1+1080], %fd24879;
	sub.f64 	%fd24880, %fd23202, %fd23206;
	sub.f64 	%fd24881, %fd24880, %fd23208;
	add.f64 	%fd24882, %fd23209, %fd24881;
	sub.f64 	%fd24883, %fd24882, %fd23219;
	add.f64 	%fd24884, %fd24883, %fd23223;
	sub.f64 	%fd24885, %fd24884, %fd23269;
	sub.f64 	%fd24886, %fd24885, %fd23279;
	sub.f64 	%fd24887, %fd24886, %fd23295;
	sub.f64 	%fd24888, %fd24887, %fd23303;
	sub.f64 	%fd24889, %fd24888, %fd23315;
	sub.f64 	%fd24890, %fd24889, %fd23339;
	sub.f64 	%fd24891, %fd24890, %fd23414;
	add.f64 	%fd24892, %fd24891, %fd23463;
	add.f64 	%fd24893, %fd24892, %fd23465;
	add.f64 	%fd24894, %fd24893, %fd23511;
	sub.f64 	%fd24895, %fd24894, %fd23562;
	sub.f64 	%fd24896, %fd24895, %fd23583;
	sub.f64 	%fd24897, %fd24896, %fd23584;
	add.f64 	%fd24898, %fd23585, %fd24897;
	fma.rn.f64 	%fd24899, %fd23588, 0d3FD54FDF3B645A1D, %fd24898;
	add.f64 	%fd24900, %fd24899, %fd23627;
	fma.rn.f64 	%fd24901, %fd23638, 0d3FEB333333333333, %fd24900;
	st.local.f64 	[%rd1+1088], %fd24901;
	add.f64 	%fd24902, %fd23158, %fd23166;
	sub.f64 	%fd24903, %fd24902, %fd23170;
	sub.f64 	%fd24904, %fd24903, %fd23172;
	sub.f64 	%fd24905, %fd24904, %fd23174;
	sub.f64 	%fd24906, %fd24905, %fd23176;
	sub.f64 	%fd24907, %fd24906, %fd23178;
	sub.f64 	%fd24908, %fd24907, %fd23180;
	add.f64 	%fd24909, %fd23182, %fd23182;
	sub.f64 	%fd24910, %fd24908, %fd24909;
	add.f64 	%fd24911, %fd24910, %fd23186;
	sub.f64 	%fd24912, %fd24911, %fd23213;
	sub.f64 	%fd24913, %fd24912, %fd23217;
	sub.f64 	%fd24914, %fd24913, %fd23219;
	add.f64 	%fd24915, %fd24914, %fd23224;
	sub.f64 	%fd24916, %fd24915, %fd23232;
	sub.f64 	%fd24917, %fd24916, %fd23234;
	add.f64 	%fd24918, %fd23236, %fd24917;
	add.f64 	%fd24919, %fd24918, %fd23257;
	add.f64 	%fd24920, %fd24919, %fd23263;
	sub.f64 	%fd24921, %fd24920, %fd23265;
	add.f64 	%fd24922, %fd24921, %fd23267;
	add.f64 	%fd24923, %fd24922, %fd23269;
	add.f64 	%fd24924, %fd24923, %fd24413;
	add.f64 	%fd24925, %fd24924, %fd23277;
	add.f64 	%fd24926, %fd24925, %fd23279;
	add.f64 	%fd24927, %fd24926, %fd23283;
	fma.rn.f64 	%fd24928, %fd23287, 0d3FC0A3D70A3D70A4, %fd24927;
	sub.f64 	%fd24929, %fd24928, %fd23291;
	add.f64 	%fd24930, %fd24929, %fd23293;
	add.f64 	%fd24931, %fd24930, %fd23295;
	add.f64 	%fd24932, %fd24931, %fd23297;
	sub.f64 	%fd24933, %fd24932, %fd23307;
	sub.f64 	%fd24934, %fd24933, %fd23309;
	add.f64 	%fd24935, %fd24934, %fd23317;
	fma.rn.f64 	%fd24936, %fd23321, 0d3FEA3D70A3D70A3D, %fd24935;
	fma.rn.f64 	%fd24937, %fd23335, 0d3FD0A3D70A3D70A4, %fd24936;
	sub.f64 	%fd24938, %fd24937, %fd23341;
	fma.rn.f64 	%fd24939, %fd23343, 0d3FEEB851EB851EB8, %fd24938;
	fma.rn.f64 	%fd24940, %fd23345, 0d3FE999999999999A, %fd24939;
	sub.f64 	%fd24941, %fd24940, %fd23349;
	fma.rn.f64 	%fd24942, %fd23351, 0d3FEF5C28F5C28F5C, %fd24941;
	sub.f64 	%fd24943, %fd24942, %fd23357;
	fma.rn.f64 	%fd24944, %fd23361, 0d3FD3333333333333, %fd24943;
	add.f64 	%fd24945, %fd24944, %fd23365;
	fma.rn.f64 	%fd24946, %fd23373, 0d3FF3AE147AE147AE, %fd24945;
	sub.f64 	%fd24947, %fd24946, %fd23375;
	fma.rn.f64 	%fd24948, %fd23377, 0d3FE1EB851EB851EC, %fd24947;
	fma.rn.f64 	%fd24949, %fd23381, 0d3FD47AE147AE147B, %fd24948;
	sub.f64 	%fd24950, %fd24949, %fd23385;
	fma.rn.f64 	%fd24951, %fd23387, 0d3FE8000000000000, %fd24950;
	fma.rn.f64 	%fd24952, %fd23392, 0d3FEC000000000000, %fd24951;
	add.f64 	%fd24953, %fd24952, %fd23393;
	sub.f64 	%fd24954, %fd24953, %fd23399;
	fma.rn.f64 	%fd24955, %fd23410, 0d3FD0000000000000, %fd24954;
	sub.f64 	%fd24956, %fd24955, %fd23416;
	fma.rn.f64 	%fd24957, %fd23418, 0d3FEE978D4FDF3B64, %fd24956;
	add.f64 	%fd24958, %fd23420, %fd24957;
	add.f64 	%fd24959, %fd24958, %fd23421;
	sub.f64 	%fd24960, %fd24959, %fd23444;
	sub.f64 	%fd24961, %fd24960, %fd23446;
	add.f64 	%fd24962, %fd24961, %fd23448;
	fma.rn.f64 	%fd24963, %fd23450, 0d3FEE147AE147AE14, %fd24962;
	sub.f64 	%fd24964, %fd24963, %fd23452;
	add.f64 	%fd24965, %fd24964, %fd23469;
	add.f64 	%fd24966, %fd24965, %fd23473;
	sub.f64 	%fd24967, %fd24966, %fd23501;
	sub.f64 	%fd24968, %fd24967, %fd23503;
	add.f64 	%fd24969, %fd24968, %fd23518;
	add.f64 	%fd24970, %fd24969, %fd23524;
	add.f64 	%fd24971, %fd24970, %fd23556;
	add.f64 	%fd24972, %fd24971, %fd23560;
	fma.rn.f64 	%fd24973, %fd23564, 0d3FD999999999999A, %fd24972;
	sub.f64 	%fd24974, %fd24973, %fd23569;
	fma.rn.f64 	%fd24975, %fd23588, 0d3FE55810624DD2F2, %fd24974;
	add.f64 	%fd24976, %fd23589, %fd24975;
	add.f64 	%fd24977, %fd23591, %fd24976;
	add.f64 	%fd24978, %fd24977, %fd23593;
	add.f64 	%fd24979, %fd24978, %fd23594;
	add.f64 	%fd24980, %fd24979, %fd23599;
	add.f64 	%fd24981, %fd24980, %fd23602;
	add.f64 	%fd24982, %fd24981, %fd23603;
	add.f64 	%fd24983, %fd24982, %fd23606;
	fma.rn.f64 	%fd24984, %fd23607, 0d3FE570A3D70A3D71, %fd24983;
	add.f64 	%fd24985, %fd23610, %fd24984;
	fma.rn.f64 	%fd24986, %fd23611, 0d3FE8000000000000, %fd24985;
	fma.rn.f64 	%fd24987, %fd23617, 0d3FE570A3D70A3D71, %fd24986;
	add.f64 	%fd24988, %fd24987, %fd23619;
	add.f64 	%fd24989, %fd24988, %fd23620;
	st.local.f64 	[%rd1+1096], %fd24989;
	add.f64 	%fd24990, %fd23440, %fd23444;
	add.f64 	%fd24991, %fd24990, %fd23448;
	fma.rn.f64 	%fd24992, %fd23450, 0d3FAEB851EB851EB8, %fd24991;
	sub.f64 	%fd24993, %fd24992, %fd23454;
	add.f64 	%fd24994, %fd24993, %fd23467;
	add.f64 	%fd24995, %fd23469, %fd24994;
	add.f64 	%fd24996, %fd24995, %fd23471;
	add.f64 	%fd24997, %fd24996, %fd23485;
	add.f64 	%fd24998, %fd24997, %fd23487;
	add.f64 	%fd24999, %fd24998, %fd23571;
	sub.f64 	%fd25000, %fd24999, %fd23624;
	sub.f64 	%fd25001, %fd25000, %fd23653;
	sub.f64 	%fd25002, %fd25001, %fd23655;
	sub.f64 	%fd25003, %fd25002, %fd23659;
	sub.f64 	%fd25004, %fd25003, %fd23667;
	sub.f64 	%fd25005, %fd25004, %fd23671;
	st.local.f64 	[%rd1+1104], %fd25005;
	mov.f64 	%fd25006, 0d3FF03FF7B99C8977;
	div.rn.f64 	%fd25007, %fd25006, %fd2105;
	mul.f64 	%fd25008, %fd25007, %fd33394;
	sub.f64 	%fd33224, %fd33243, %fd25008;
	st.local.f64 	[%rd6+1112], %fd33224;
	mul.f64 	%fd25009, %fd25007, %fd22873;
	sub.f64 	%fd33235, %fd33240, %fd25009;
	st.local.f64 	[%rd6+1120], %fd33235;
	mul.f64 	%fd25010, %fd25007, %fd33387;
	sub.f64 	%fd33234, %fd33237, %fd25010;
	st.local.f64 	[%rd6+1128], %fd33234;
	mul.f64 	%fd25011, %fd25007, %fd22872;
	sub.f64 	%fd33153, %fd23687, %fd25011;
	st.local.f64 	[%rd6+1136], %fd33153;
	mul.f64 	%fd25012, %fd25007, %fd22871;
	sub.f64 	%fd33228, %fd23688, %fd25012;
	st.local.f64 	[%rd6+1144], %fd33228;
	mul.f64 	%fd25013, %fd25007, %fd22870;
	sub.f64 	%fd33231, %fd23689, %fd25013;
	st.local.f64 	[%rd6+1152], %fd33231;
	mul.f64 	%fd25014, %fd25007, %fd22869;
	sub.f64 	%fd33230, %fd23690, %fd25014;
	st.local.f64 	[%rd6+1160], %fd33230;
	mul.f64 	%fd25015, %fd25007, %fd22868;
	sub.f64 	%fd33236, %fd23713, %fd25015;
	st.local.f64 	[%rd6+1168], %fd33236;
	mul.f64 	%fd25016, %fd25007, %fd22837;
	sub.f64 	%fd33233, %fd23718, %fd25016;
	st.local.f64 	[%rd6+1176], %fd33233;
	mul.f64 	%fd25017, %fd25007, %fd22830;
	sub.f64 	%fd33098, %fd23724, %fd25017;
	st.local.f64 	[%rd6+1184], %fd33098;
	mul.f64 	%fd25018, %fd25007, %fd22811;
	sub.f64 	%fd33099, %fd23725, %fd25018;
	st.local.f64 	[%rd6+1192], %fd33099;
	mul.f64 	%fd25019, %fd25007, %fd22800;
	sub.f64 	%fd33100, %fd23556, %fd25019;
	st.local.f64 	[%rd6+1200], %fd33100;
	mul.f64 	%fd25020, %fd25007, %fd22795;
	sub.f64 	%fd33101, %fd23726, %fd25020;
	st.local.f64 	[%rd6+1208], %fd33101;
	mul.f64 	%fd25021, %fd25007, %fd22790;
	sub.f64 	%fd33102, %fd23726, %fd25021;
	st.local.f64 	[%rd6+1216], %fd33102;
	mul.f64 	%fd25022, %fd25007, %fd22787;
	sub.f64 	%fd33232, %fd23732, %fd25022;
	st.local.f64 	[%rd6+1224], %fd33232;
	mul.f64 	%fd25023, %fd25007, %fd22774;
	sub.f64 	%fd33103, %fd23735, %fd25023;
	st.local.f64 	[%rd6+1232], %fd33103;
	mul.f64 	%fd25024, %fd25007, %fd22771;
	sub.f64 	%fd33104, %fd23737, %fd25024;
	st.local.f64 	[%rd6+1240], %fd33104;
	mul.f64 	%fd25025, %fd25007, %fd22766;
	sub.f64 	%fd33105, %fd23740, %fd25025;
	st.local.f64 	[%rd6+1248], %fd33105;
	mul.f64 	%fd25026, %fd25007, %fd22763;
	sub.f64 	%fd33106, %fd23743, %fd25026;
	st.local.f64 	[%rd6+1256], %fd33106;
	mul.f64 	%fd25027, %fd25007, %fd22756;
	sub.f64 	%fd33229, %fd23672, %fd25027;
	st.local.f64 	[%rd6+1264], %fd33229;
	mul.f64 	%fd25028, %fd25007, %fd22755;
	sub.f64 	%fd33107, %fd23172, %fd25028;
	st.local.f64 	[%rd6+1272], %fd33107;
	mul.f64 	%fd25029, %fd25007, %fd22746;
	sub.f64 	%fd33108, %fd23184, %fd25029;
	st.local.f64 	[%rd6+1280], %fd33108;
	mul.f64 	%fd25030, %fd25007, %fd22739;
	sub.f64 	%fd33109, %fd23807, %fd25030;
	st.local.f64 	[%rd6+1288], %fd33109;
	mul.f64 	%fd25031, %fd25007, %fd22628;
	sub.f64 	%fd33110, %fd23820, %fd25031;
	st.local.f64 	[%rd6+1296], %fd33110;
	mul.f64 	%fd25032, %fd25007, %fd22597;
	sub.f64 	%fd33111, %fd23839, %fd25032;
	st.local.f64 	[%rd6+1304], %fd33111;
	mul.f64 	%fd25033, %fd25007, %fd22546;
	sub.f64 	%fd33112, %fd23844, %fd25033;
	st.local.f64 	[%rd6+1312], %fd33112;
	mul.f64 	%fd25034, %fd25007, %fd22523;
	sub.f64 	%fd33113, %fd23857, %fd25034;
	st.local.f64 	[%rd6+1320], %fd33113;
	mul.f64 	%fd25035, %fd25007, %fd22480;
	sub.f64 	%fd33114, %fd23861, %fd25035;
	st.local.f64 	[%rd6+1328], %fd33114;
	mul.f64 	%fd25036, %fd25007, %fd22459;
	sub.f64 	%fd33115, %fd23871, %fd25036;
	st.local.f64 	[%rd6+1336], %fd33115;
	mul.f64 	%fd25037, %fd25007, %fd22424;
	sub.f64 	%fd33116, %fd23166, %fd25037;
	st.local.f64 	[%rd6+1344], %fd33116;
	mul.f64 	%fd25038, %fd25007, %fd22417;
	sub.f64 	%fd33117, %fd23213, %fd25038;
	st.local.f64 	[%rd6+1352], %fd33117;
	mul.f64 	%fd25039, %fd25007, %fd22408;
	sub.f64 	%fd33227, %fd23874, %fd25039;
	st.local.f64 	[%rd6+1360], %fd33227;
	mul.f64 	%fd25040, %fd25007, %fd22401;
	sub.f64 	%fd33226, %fd23886, %fd25040;
	st.local.f64 	[%rd6+1368], %fd33226;
	mul.f64 	%fd25041, %fd25007, %fd22378;
	sub.f64 	%fd33118, %fd23267, %fd25041;
	st.local.f64 	[%rd6+1376], %fd33118;
	mul.f64 	%fd25042, %fd25007, %fd22371;
	sub.f64 	%fd33225, %fd23917, %fd25042;
	st.local.f64 	[%rd6+1384], %fd33225;
	ld.local.f64 	%fd25043, [%rd6+280];
	mul.f64 	%fd25044, %fd25007, %fd25043;
	sub.f64 	%fd33119, %fd23925, %fd25044;
	st.local.f64 	[%rd6+1392], %fd33119;
	mul.f64 	%fd25045, %fd25007, %fd22259;
	sub.f64 	%fd33120, %fd23935, %fd25045;
	st.local.f64 	[%rd6+1400], %fd33120;
	mul.f64 	%fd25046, %fd25007, %fd22240;
	sub.f64 	%fd33121, %fd23937, %fd25046;
	st.local.f64 	[%rd6+1408], %fd33121;
	mul.f64 	%fd25047, %fd25007, %fd22229;
	sub.f64 	%fd33162, %fd23939, %fd25047;
	st.local.f64 	[%rd6+1416], %fd33162;
	ld.local.f64 	%fd25048, [%rd6+312];
	mul.f64 	%fd25049, %fd25007, %fd25048;
	sub.f64 	%fd33136, %fd23941, %fd25049;
	st.local.f64 	[%rd6+1424], %fd33136;
	mul.f64 	%fd25050, %fd25007, %fd22215;
	sub.f64 	%fd33192, %fd23942, %fd25050;
	st.local.f64 	[%rd6+1432], %fd33192;
	mul.f64 	%fd25051, %fd25007, %fd22210;
	sub.f64 	%fd33170, %fd23944, %fd25051;
	st.local.f64 	[%rd6+1440], %fd33170;
	mul.f64 	%fd25052, %fd25007, %fd22205;
	sub.f64 	%fd33169, %fd23946, %fd25052;
	st.local.f64 	[%rd6+1448], %fd33169;
	ld.local.f64 	%fd25053, [%rd6+344];
	mul.f64 	%fd25054, %fd25007, %fd25053;
	sub.f64 	%fd33168, %fd23948, %fd25054;
	st.local.f64 	[%rd6+1456], %fd33168;
	mul.f64 	%fd25055, %fd25007, %fd22195;
	sub.f64 	%fd33148, %fd23950, %fd25055;
	st.local.f64 	[%rd6+1464], %fd33148;
	mul.f64 	%fd25056, %fd25007, %fd22190;
	sub.f64 	%fd33147, %fd23952, %fd25056;
	st.local.f64 	[%rd6+1472], %fd33147;
	mul.f64 	%fd25057, %fd25007, %fd22185;
	sub.f64 	%fd33123, %fd23953, %fd25057;
	st.local.f64 	[%rd6+1480], %fd33123;
	ld.local.f64 	%fd25058, [%rd6+376];
	mul.f64 	%fd25059, %fd25007, %fd25058;
	sub.f64 	%fd33209, %fd23954, %fd25059;
	st.local.f64 	[%rd6+1488], %fd33209;
	mul.f64 	%fd25060, %fd25007, %fd22173;
	sub.f64 	%fd33178, %fd23955, %fd25060;
	st.local.f64 	[%rd6+1496], %fd33178;
	mul.f64 	%fd25061, %fd25007, %fd22168;
	sub.f64 	%fd33207, %fd23956, %fd25061;
	st.local.f64 	[%rd6+1504], %fd33207;
	mul.f64 	%fd25062, %fd25007, %fd22163;
	sub.f64 	%fd33135, %fd23957, %fd25062;
	st.local.f64 	[%rd6+1512], %fd33135;
	ld.local.f64 	%fd25063, [%rd6+408];
	mul.f64 	%fd25064, %fd25007, %fd25063;
	sub.f64 	%fd33130, %fd23959, %fd25064;
	st.local.f64 	[%rd6+1520], %fd33130;
	mul.f64 	%fd25065, %fd25007, %fd22147;
	sub.f64 	%fd33146, %fd23961, %fd25065;
	st.local.f64 	[%rd6+1528], %fd33146;
	mul.f64 	%fd25066, %fd25007, %fd22142;
	sub.f64 	%fd33152, %fd23963, %fd25066;
	st.local.f64 	[%rd6+1536], %fd33152;
	mul.f64 	%fd25067, %fd25007, %fd22137;
	sub.f64 	%fd33145, %fd23965, %fd25067;
	st.local.f64 	[%rd6+1544], %fd33145;
	ld.local.f64 	%fd25068, [%rd6+440];
	mul.f64 	%fd25069, %fd25007, %fd25068;
	sub.f64 	%fd33144, %fd23967, %fd25069;
	st.local.f64 	[%rd6+1552], %fd33144;
	mul.f64 	%fd25070, %fd25007, %fd22127;
	sub.f64 	%fd33143, %fd23970, %fd25070;
	st.local.f64 	[%rd6+1560], %fd33143;
	mul.f64 	%fd25071, %fd25007, %fd22116;
	sub.f64 	%fd33167, %fd23973, %fd25071;
	st.local.f64 	[%rd6+1568], %fd33167;
	mul.f64 	%fd25072, %fd25007, %fd22109;
	sub.f64 	%fd33203, %fd23975, %fd25072;
	st.local.f64 	[%rd6+1576], %fd33203;
	ld.local.f64 	%fd25073, [%rd6+472];
	mul.f64 	%fd25074, %fd25007, %fd25073;
	sub.f64 	%fd33222, %fd23979, %fd25074;
	st.local.f64 	[%rd6+1584], %fd33222;
	mul.f64 	%fd25075, %fd25007, %fd22093;
	sub.f64 	%fd33223, %fd23984, %fd25075;
	st.local.f64 	[%rd6+1592], %fd33223;
	mul.f64 	%fd25076, %fd25007, %fd22080;
	sub.f64 	%fd33220, %fd23985, %fd25076;
	st.local.f64 	[%rd6+1600], %fd33220;
	mul.f64 	%fd25077, %fd25007, %fd22068;
	sub.f64 	%fd33216, %fd23988, %fd25077;
	st.local.f64 	[%rd6+1608], %fd33216;
	ld.local.f64 	%fd25078, [%rd6+504];
	mul.f64 	%fd25079, %fd25007, %fd25078;
	sub.f64 	%fd33161, %fd23990, %fd25079;
	st.local.f64 	[%rd6+1616], %fd33161;
	mul.f64 	%fd25080, %fd25007, %fd22050;
	sub.f64 	%fd33190, %fd23993, %fd25080;
	st.local.f64 	[%rd6+1624], %fd33190;
	mul.f64 	%fd25081, %fd25007, %fd22042;
	sub.f64 	%fd33151, %fd23995, %fd25081;
	st.local.f64 	[%rd6+1632], %fd33151;
	mul.f64 	%fd25082, %fd25007, %fd22033;
	sub.f64 	%fd33185, %fd23997, %fd25082;
	st.local.f64 	[%rd6+1640], %fd33185;
	ld.local.f64 	%fd25083, [%rd6+536];
	mul.f64 	%fd25084, %fd25007, %fd25083;
	sub.f64 	%fd33189, %fd23998, %fd25084;
	st.local.f64 	[%rd6+1648], %fd33189;
	mul.f64 	%fd25085, %fd25007, %fd22015;
	sub.f64 	%fd33197, %fd24000, %fd25085;
	st.local.f64 	[%rd6+1656], %fd33197;
	mul.f64 	%fd25086, %fd25007, %fd22004;
	sub.f64 	%fd33215, %fd24002, %fd25086;
	st.local.f64 	[%rd6+1664], %fd33215;
	mul.f64 	%fd25087, %fd25007, %fd21995;
	sub.f64 	%fd33221, %fd24005, %fd25087;
	st.local.f64 	[%rd6+1672], %fd33221;
	ld.local.f64 	%fd25088, [%rd6+568];
	mul.f64 	%fd25089, %fd25007, %fd25088;
	sub.f64 	%fd33177, %fd24007, %fd25089;
	st.local.f64 	[%rd6+1680], %fd33177;
	mul.f64 	%fd25090, %fd25007, %fd21976;
	sub.f64 	%fd33205, %fd24009, %fd25090;
	st.local.f64 	[%rd6+1688], %fd33205;
	mul.f64 	%fd25091, %fd25007, %fd21965;
	sub.f64 	%fd33142, %fd24012, %fd25091;
	st.local.f64 	[%rd6+1696], %fd33142;
	mul.f64 	%fd25092, %fd25007, %fd21958;
	sub.f64 	%fd33150, %fd24015, %fd25092;
	st.local.f64 	[%rd6+1704], %fd33150;
	ld.local.f64 	%fd25093, [%rd6+600];
	mul.f64 	%fd25094, %fd25007, %fd25093;
	sub.f64 	%fd33166, %fd24018, %fd25094;
	st.local.f64 	[%rd6+1712], %fd33166;
	mul.f64 	%fd25095, %fd25007, %fd21934;
	sub.f64 	%fd33141, %fd24021, %fd25095;
	st.local.f64 	[%rd6+1720], %fd33141;
	mul.f64 	%fd25096, %fd25007, %fd21921;
	sub.f64 	%fd33202, %fd24024, %fd25096;
	st.local.f64 	[%rd6+1728], %fd33202;
	mul.f64 	%fd25097, %fd25007, %fd21912;
	sub.f64 	%fd33140, %fd24029, %fd25097;
	st.local.f64 	[%rd6+1736], %fd33140;
	ld.local.f64 	%fd25098, [%rd6+632];
	mul.f64 	%fd25099, %fd25007, %fd25098;
	sub.f64 	%fd33218, %fd24031, %fd25099;
	st.local.f64 	[%rd6+1744], %fd33218;
	mul.f64 	%fd25100, %fd25007, %fd21888;
	sub.f64 	%fd33211, %fd24037, %fd25100;
	st.local.f64 	[%rd6+1752], %fd33211;
	mul.f64 	%fd25101, %fd25007, %fd21865;
	sub.f64 	%fd33155, %fd24042, %fd25101;
	st.local.f64 	[%rd6+1760], %fd33155;
	mul.f64 	%fd25102, %fd25007, %fd21850;
	sub.f64 	%fd33201, %fd24044, %fd25102;
	st.local.f64 	[%rd6+1768], %fd33201;
	ld.local.f64 	%fd25103, [%rd6+664];
	mul.f64 	%fd25104, %fd25007, %fd25103;
	sub.f64 	%fd33194, %fd24049, %fd25104;
	st.local.f64 	[%rd6+1776], %fd33194;
	mul.f64 	%fd25105, %fd25007, %fd21833;
	sub.f64 	%fd33213, %fd24053, %fd25105;
	st.local.f64 	[%rd6+1784], %fd33213;
	mul.f64 	%fd25106, %fd25007, %fd21819;
	sub.f64 	%fd33219, %fd24061, %fd25106;
	st.local.f64 	[%rd6+1792], %fd33219;
	mul.f64 	%fd25107, %fd25007, %fd21800;
	sub.f64 	%fd33217, %fd24068, %fd25107;
	st.local.f64 	[%rd6+1800], %fd33217;
	ld.local.f64 	%fd25108, [%rd6+696];
	mul.f64 	%fd25109, %fd25007, %fd25108;
	sub.f64 	%fd33214, %fd24073, %fd25109;
	st.local.f64 	[%rd6+1808], %fd33214;
	mul.f64 	%fd25110, %fd25007, %fd21769;
	sub.f64 	%fd33139, %fd24078, %fd25110;
	st.local.f64 	[%rd6+1816], %fd33139;
	mul.f64 	%fd25111, %fd25007, %fd21756;
	sub.f64 	%fd33138, %fd24087, %fd25111;
	st.local.f64 	[%rd6+1824], %fd33138;
	mul.f64 	%fd25112, %fd25007, %fd21731;
	sub.f64 	%fd33212, %fd24096, %fd25112;
	st.local.f64 	[%rd6+1832], %fd33212;
	ld.local.f64 	%fd25113, [%rd6+728];
	mul.f64 	%fd25114, %fd25007, %fd25113;
	sub.f64 	%fd33200, %fd24099, %fd25114;
	st.local.f64 	[%rd6+1840], %fd33200;
	mul.f64 	%fd25115, %fd25007, %fd21685;
	sub.f64 	%fd33210, %fd24107, %fd25115;
	st.local.f64 	[%rd6+1848], %fd33210;
	mul.f64 	%fd25116, %fd25007, %fd21672;
	sub.f64 	%fd33208, %fd24113, %fd25116;
	st.local.f64 	[%rd6+1856], %fd33208;
	mul.f64 	%fd25117, %fd25007, %fd21661;
	sub.f64 	%fd33206, %fd24118, %fd25117;
	st.local.f64 	[%rd6+1864], %fd33206;
	ld.local.f64 	%fd25118, [%rd6+760];
	mul.f64 	%fd25119, %fd25007, %fd25118;
	sub.f64 	%fd33204, %fd24141, %fd25119;
	st.local.f64 	[%rd6+1872], %fd33204;
	mul.f64 	%fd25120, %fd25007, %fd21589;
	sub.f64 	%fd33199, %fd24152, %fd25120;
	st.local.f64 	[%rd6+1880], %fd33199;
	mul.f64 	%fd25121, %fd25007, %fd21565;
	sub.f64 	%fd33165, %fd24159, %fd25121;
	st.local.f64 	[%rd6+1888], %fd33165;
	mul.f64 	%fd25122, %fd25007, %fd21548;
	sub.f64 	%fd33164, %fd24164, %fd25122;
	st.local.f64 	[%rd6+1896], %fd33164;
	ld.local.f64 	%fd25123, [%rd6+792];
	mul.f64 	%fd25124, %fd25007, %fd25123;
	sub.f64 	%fd33198, %fd24168, %fd25124;
	st.local.f64 	[%rd6+1904], %fd33198;
	mul.f64 	%fd25125, %fd25007, %fd21519;
	sub.f64 	%fd33196, %fd24174, %fd25125;
	st.local.f64 	[%rd6+1912], %fd33196;
	mul.f64 	%fd25126, %fd25007, %fd21486;
	sub.f64 	%fd33195, %fd24186, %fd25126;
	st.local.f64 	[%rd6+1920], %fd33195;
	mul.f64 	%fd25127, %fd25007, %fd21463;
	sub.f64 	%fd33193, %fd24191, %fd25127;
	st.local.f64 	[%rd6+1928], %fd33193;
	ld.local.f64 	%fd25128, [%rd6+824];
	mul.f64 	%fd25129, %fd25007, %fd25128;
	sub.f64 	%fd33180, %fd24195, %fd25129;
	st.local.f64 	[%rd6+1936], %fd33180;
	mul.f64 	%fd25130, %fd25007, %fd21443;
	sub.f64 	%fd33158, %fd24199, %fd25130;
	st.local.f64 	[%rd6+1944], %fd33158;
	mul.f64 	%fd25131, %fd25007, %fd21432;
	sub.f64 	%fd33175, %fd24204, %fd25131;
	st.local.f64 	[%rd6+1952], %fd33175;
	mul.f64 	%fd25132, %fd25007, %fd21421;
	sub.f64 	%fd33188, %fd24207, %fd25132;
	st.local.f64 	[%rd6+1960], %fd33188;
	ld.local.f64 	%fd25133, [%rd6+856];
	mul.f64 	%fd25134, %fd25007, %fd25133;
	sub.f64 	%fd33183, %fd24210, %fd25134;
	st.local.f64 	[%rd6+1968], %fd33183;
	mul.f64 	%fd25135, %fd25007, %fd21407;
	sub.f64 	%fd33191, %fd24222, %fd25135;
	st.local.f64 	[%rd6+1976], %fd33191;
	mul.f64 	%fd25136, %fd25007, %fd21381;
	sub.f64 	%fd33187, %fd24227, %fd25136;
	st.local.f64 	[%rd6+1984], %fd33187;
	mul.f64 	%fd25137, %fd25007, %fd21364;
	sub.f64 	%fd33186, %fd24237, %fd25137;
	st.local.f64 	[%rd6+1992], %fd33186;
	ld.local.f64 	%fd25138, [%rd6+888];
	mul.f64 	%fd25139, %fd25007, %fd25138;
	sub.f64 	%fd33184, %fd24242, %fd25139;
	st.local.f64 	[%rd6+2000], %fd33184;
	mul.f64 	%fd25140, %fd25007, %fd21330;
	sub.f64 	%fd33174, %fd24247, %fd25140;
	st.local.f64 	[%rd6+2008], %fd33174;
	mul.f64 	%fd25141, %fd25007, %fd21312;
	sub.f64 	%fd33182, %fd24256, %fd25141;
	st.local.f64 	[%rd6+2016], %fd33182;
	mul.f64 	%fd25142, %fd25007, %fd21293;
	sub.f64 	%fd33157, %fd24262, %fd25142;
	st.local.f64 	[%rd6+2024], %fd33157;
	ld.local.f64 	%fd25143, [%rd6+920];
	mul.f64 	%fd25144, %fd25007, %fd25143;
	sub.f64 	%fd33181, %fd24268, %fd25144;
	st.local.f64 	[%rd6+2032], %fd33181;
	mul.f64 	%fd25145, %fd25007, %fd21267;
	sub.f64 	%fd33173, %fd24276, %fd25145;
	st.local.f64 	[%rd6+2040], %fd33173;
	mul.f64 	%fd25146, %fd25007, %fd21248;
	sub.f64 	%fd33179, %fd24290, %fd25146;
	st.local.f64 	[%rd6+2048], %fd33179;
	mul.f64 	%fd25147, %fd25007, %fd21229;
	sub.f64 	%fd33176, %fd24297, %fd25147;
	st.local.f64 	[%rd6+2056], %fd33176;
	ld.local.f64 	%fd25148, [%rd6+952];
	mul.f64 	%fd25149, %fd25007, %fd25148;
	sub.f64 	%fd33172, %fd24315, %fd25149;
	st.local.f64 	[%rd6+2064], %fd33172;
	mul.f64 	%fd25150, %fd25007, %fd21181;
	sub.f64 	%fd33171, %fd24330, %fd25150;
	st.local.f64 	[%rd6+2072], %fd33171;
	mul.f64 	%fd25151, %fd25007, %fd21155;
	sub.f64 	%fd33163, %fd24364, %fd25151;
	st.local.f64 	[%rd6+2080], %fd33163;
	mul.f64 	%fd25152, %fd25007, %fd21136;
	sub.f64 	%fd33160, %fd24380, %fd25152;
	st.local.f64 	[%rd6+2088], %fd33160;
	ld.local.f64 	%fd25153, [%rd6+984];
	mul.f64 	%fd25154, %fd25007, %fd25153;
	sub.f64 	%fd33159, %fd24389, %fd25154;
	st.local.f64 	[%rd6+2096], %fd33159;
	mul.f64 	%fd25155, %fd25007, %fd21078;
	sub.f64 	%fd33156, %fd24408, %fd25155;
	st.local.f64 	[%rd6+2104], %fd33156;
	mul.f64 	%fd25156, %fd25007, %fd21051;
	sub.f64 	%fd33154, %fd24445, %fd25156;
	st.local.f64 	[%rd6+2112], %fd33154;
	mul.f64 	%fd25157, %fd25007, %fd21024;
	sub.f64 	%fd33149, %fd24542, %fd25157;
	st.local.f64 	[%rd6+2120], %fd33149;
	ld.local.f64 	%fd25158, [%rd6+1016];
	mul.f64 	%fd25159, %fd25007, %fd25158;
	sub.f64 	%fd33137, %fd24588, %fd25159;
	st.local.f64 	[%rd6+2128], %fd33137;
	mul.f64 	%fd25160, %fd25007, %fd20971;
	sub.f64 	%fd33134, %fd24637, %fd25160;
	st.local.f64 	[%rd6+2136], %fd33134;
	mul.f64 	%fd25161, %fd25007, %fd20950;
	sub.f64 	%fd33133, %fd24677, %fd25161;
	st.local.f64 	[%rd6+2144], %fd33133;
	mul.f64 	%fd25162, %fd25007, %fd20931;
	sub.f64 	%fd33132, %fd24725, %fd25162;
	st.local.f64 	[%rd6+2152], %fd33132;
	ld.local.f64 	%fd25163, [%rd6+1048];
	mul.f64 	%fd25164, %fd25007, %fd25163;
	sub.f64 	%fd33131, %fd24748, %fd25164;
	st.local.f64 	[%rd6+2160], %fd33131;
	mul.f64 	%fd25165, %fd25007, %fd20899;
	sub.f64 	%fd33129, %fd24764, %fd25165;
	st.local.f64 	[%rd6+2168], %fd33129;
	mul.f64 	%fd25166, %fd25007, %fd20886;
	sub.f64 	%fd33128, %fd24794, %fd25166;
	st.local.f64 	[%rd6+2176], %fd33128;
	mul.f64 	%fd25167, %fd25007, %fd20873;
	sub.f64 	%fd33127, %fd24820, %fd25167;
	st.local.f64 	[%rd6+2184], %fd33127;
	ld.local.f64 	%fd25168, [%rd6+1080];
	mul.f64 	%fd25169, %fd25007, %fd25168;
	sub.f64 	%fd33126, %fd24879, %fd25169;
	st.local.f64 	[%rd6+2192], %fd33126;
	mul.f64 	%fd25170, %fd25007, %fd20852;
	sub.f64 	%fd33125, %fd24901, %fd25170;
	st.local.f64 	[%rd6+2200], %fd33125;
	mul.f64 	%fd25171, %fd25007, %fd20847;
	sub.f64 	%fd33124, %fd24989, %fd25171;
	st.local.f64 	[%rd6+2208], %fd33124;
	mul.f64 	%fd25172, %fd25007, %fd20844;
	sub.f64 	%fd33122, %fd25005, %fd25172;
	st.local.f64 	[%rd6+2216], %fd33122;
	@%p1026 bra 	$L__BB1_858;
	mul.f64 	%fd25173, %fd2105, 0d3FCF18005BA3D27E;
	fma.rn.f64 	%fd33224, %fd25173, %fd32957, %fd33224;
	st.local.f64 	[%rd6+1112], %fd33224;
	fma.rn.f64 	%fd33235, %fd25173, %fd32956, %fd33235;
	st.local.f64 	[%rd6+1120], %fd33235;
	fma.rn.f64 	%fd33234, %fd25173, %fd32955, %fd33234;
	st.local.f64 	[%rd6+1128], %fd33234;
	fma.rn.f64 	%fd33153, %fd25173, %fd32954, %fd33153;
	st.local.f64 	[%rd6+1136], %fd33153;
	fma.rn.f64 	%fd33228, %fd25173, %fd32953, %fd33228;
	st.local.f64 	[%rd6+1144], %fd33228;
	fma.rn.f64 	%fd33231, %fd25173, %fd32952, %fd33231;
	st.local.f64 	[%rd6+1152], %fd33231;
	fma.rn.f64 	%fd33230, %fd25173, %fd32951, %fd33230;
	st.local.f64 	[%rd6+1160], %fd33230;
	fma.rn.f64 	%fd33236, %fd25173, %fd32950, %fd33236;
	st.local.f64 	[%rd6+1168], %fd33236;
	fma.rn.f64 	%fd33233, %fd25173, %fd32949, %fd33233;
	st.local.f64 	[%rd6+1176], %fd33233;
	fma.rn.f64 	%fd33098, %fd25173, %fd32948, %fd33098;
	st.local.f64 	[%rd6+1184], %fd33098;
	fma.rn.f64 	%fd33099, %fd25173, %fd32947, %fd33099;
	st.local.f64 	[%rd6+1192], %fd33099;
	fma.rn.f64 	%fd33100, %fd25173, %fd32946, %fd33100;
	st.local.f64 	[%rd6+1200], %fd33100;
	fma.rn.f64 	%fd33101, %fd25173, %fd32945, %fd33101;
	st.local.f64 	[%rd6+1208], %fd33101;
	fma.rn.f64 	%fd33102, %fd25173, %fd32945, %fd33102;
	st.local.f64 	[%rd6+1216], %fd33102;
	fma.rn.f64 	%fd33232, %fd25173, %fd32943, %fd33232;
	st.local.f64 	[%rd6+1224], %fd33232;
	fma.rn.f64 	%fd33103, %fd25173, %fd32942, %fd33103;
	st.local.f64 	[%rd6+1232], %fd33103;
	fma.rn.f64 	%fd33104, %fd25173, %fd32941, %fd33104;
	st.local.f64 	[%rd6+1240], %fd33104;
	fma.rn.f64 	%fd33105, %fd25173, %fd32940, %fd33105;
	st.local.f64 	[%rd6+1248], %fd33105;
	fma.rn.f64 	%fd33106, %fd25173, %fd32939, %fd33106;
	st.local.f64 	[%rd6+1256], %fd33106;
	fma.rn.f64 	%fd33229, %fd25173, %fd32953, %fd33229;
	st.local.f64 	[%rd6+1264], %fd33229;
	fma.rn.f64 	%fd33107, %fd25173, %fd32937, %fd33107;
	st.local.f64 	[%rd6+1272], %fd33107;
	fma.rn.f64 	%fd33108, %fd25173, %fd32936, %fd33108;
	st.local.f64 	[%rd6+1280], %fd33108;
	fma.rn.f64 	%fd33109, %fd25173, %fd32935, %fd33109;
	st.local.f64 	[%rd6+1288], %fd33109;
	fma.rn.f64 	%fd33110, %fd25173, %fd32934, %fd33110;
	st.local.f64 	[%rd6+1296], %fd33110;
	fma.rn.f64 	%fd33111, %fd25173, %fd32933, %fd33111;
	st.local.f64 	[%rd6+1304], %fd33111;
	fma.rn.f64 	%fd33112, %fd25173, %fd32932, %fd33112;
	st.local.f64 	[%rd6+1312], %fd33112;
	fma.rn.f64 	%fd33113, %fd25173, %fd32931, %fd33113;
	st.local.f64 	[%rd6+1320], %fd33113;
	fma.rn.f64 	%fd33114, %fd25173, %fd32930, %fd33114;
	st.local.f64 	[%rd6+1328], %fd33114;
	fma.rn.f64 	%fd33115, %fd25173, %fd32929, %fd33115;
	st.local.f64 	[%rd6+1336], %fd33115;
	fma.rn.f64 	%fd33116, %fd25173, %fd32928, %fd33116;
	st.local.f64 	[%rd6+1344], %fd33116;
	fma.rn.f64 	%fd33117, %fd25173, %fd32927, %fd33117;
	st.local.f64 	[%rd6+1352], %fd33117;
	fma.rn.f64 	%fd33227, %fd25173, %fd32926, %fd33227;
	st.local.f64 	[%rd6+1360], %fd33227;
	fma.rn.f64 	%fd33226, %fd25173, %fd32925, %fd33226;
	st.local.f64 	[%rd6+1368], %fd33226;
	fma.rn.f64 	%fd33118, %fd25173, %fd32924, %fd33118;
	st.local.f64 	[%rd6+1376], %fd33118;
	fma.rn.f64 	%fd33225, %fd25173, %fd32923, %fd33225;
	st.local.f64 	[%rd6+1384], %fd33225;
	fma.rn.f64 	%fd33119, %fd25173, %fd32922, %fd33119;
	st.local.f64 	[%rd6+1392], %fd33119;
	fma.rn.f64 	%fd33120, %fd25173, %fd32921, %fd33120;
	st.local.f64 	[%rd6+1400], %fd33120;
	fma.rn.f64 	%fd33121, %fd25173, %fd32920, %fd33121;
	st.local.f64 	[%rd6+1408], %fd33121;
	fma.rn.f64 	%fd33162, %fd25173, %fd32919, %fd33162;
	st.local.f64 	[%rd6+1416], %fd33162;
	fma.rn.f64 	%fd33136, %fd25173, %fd32918, %fd33136;
	st.local.f64 	[%rd6+1424], %fd33136;
	fma.rn.f64 	%fd33192, %fd25173, %fd32917, %fd33192;
	st.local.f64 	[%rd6+1432], %fd33192;
	fma.rn.f64 	%fd33170, %fd25173, %fd32916, %fd33170;
	st.local.f64 	[%rd6+1440], %fd33170;
	fma.rn.f64 	%fd33169, %fd25173, %fd32915, %fd33169;
	st.local.f64 	[%rd6+1448], %fd33169;
	fma.rn.f64 	%fd33168, %fd25173, %fd32914, %fd33168;
	st.local.f64 	[%rd6+1456], %fd33168;
	fma.rn.f64 	%fd33148, %fd25173, %fd32913, %fd33148;
	st.local.f64 	[%rd6+1464], %fd33148;
	fma.rn.f64 	%fd33147, %fd25173, %fd32912, %fd33147;
	st.local.f64 	[%rd6+1472], %fd33147;
	fma.rn.f64 	%fd33123, %fd25173, %fd32911, %fd33123;
	st.local.f64 	[%rd6+1480], %fd33123;
	fma.rn.f64 	%fd33209, %fd25173, %fd32910, %fd33209;
	st.local.f64 	[%rd6+1488], %fd33209;
	fma.rn.f64 	%fd33178, %fd25173, %fd32909, %fd33178;
	st.local.f64 	[%rd6+1496], %fd33178;
	fma.rn.f64 	%fd33207, %fd25173, %fd32908, %fd33207;
	st.local.f64 	[%rd6+1504], %fd33207;
	fma.rn.f64 	%fd33135, %fd25173, %fd32907, %fd33135;
	st.local.f64 	[%rd6+1512], %fd33135;
	fma.rn.f64 	%fd33130, %fd25173, %fd32906, %fd33130;
	st.local.f64 	[%rd6+1520], %fd33130;
	fma.rn.f64 	%fd33146, %fd25173, %fd32905, %fd33146;
	st.local.f64 	[%rd6+1528], %fd33146;
	fma.rn.f64 	%fd33152, %fd25173, %fd32904, %fd33152;
	st.local.f64 	[%rd6+1536], %fd33152;
	fma.rn.f64 	%fd33145, %fd25173, %fd32903, %fd33145;
	st.local.f64 	[%rd6+1544], %fd33145;
	fma.rn.f64 	%fd33144, %fd25173, %fd32902, %fd33144;
	st.local.f64 	[%rd6+1552], %fd33144;
	fma.rn.f64 	%fd33143, %fd25173, %fd32901, %fd33143;
	st.local.f64 	[%rd6+1560], %fd33143;
	fma.rn.f64 	%fd33167, %fd25173, %fd32900, %fd33167;
	st.local.f64 	[%rd6+1568], %fd33167;
	fma.rn.f64 	%fd33203, %fd25173, %fd32899, %fd33203;
	st.local.f64 	[%rd6+1576], %fd33203;
	fma.rn.f64 	%fd33222, %fd25173, %fd32898, %fd33222;
	st.local.f64 	[%rd6+1584], %fd33222;
	fma.rn.f64 	%fd33223, %fd25173, %fd32897, %fd33223;
	st.local.f64 	[%rd6+1592], %fd33223;
	fma.rn.f64 	%fd33220, %fd25173, %fd32896, %fd33220;
	st.local.f64 	[%rd6+1600], %fd33220;
	fma.rn.f64 	%fd33216, %fd25173, %fd32895, %fd33216;
	st.local.f64 	[%rd6+1608], %fd33216;
	fma.rn.f64 	%fd33161, %fd25173, %fd32894, %fd33161;
	st.local.f64 	[%rd6+1616], %fd33161;
	fma.rn.f64 	%fd33190, %fd25173, %fd32893, %fd33190;
	st.local.f64 	[%rd6+1624], %fd33190;
	fma.rn.f64 	%fd33151, %fd25173, %fd32892, %fd33151;
	st.local.f64 	[%rd6+1632], %fd33151;
	fma.rn.f64 	%fd33185, %fd25173, %fd32891, %fd33185;
	st.local.f64 	[%rd6+1640], %fd33185;
	fma.rn.f64 	%fd33189, %fd25173, %fd32890, %fd33189;
	st.local.f64 	[%rd6+1648], %fd33189;
	fma.rn.f64 	%fd33197, %fd25173, %fd32889, %fd33197;
	st.local.f64 	[%rd6+1656], %fd33197;
	fma.rn.f64 	%fd33215, %fd25173, %fd32888, %fd33215;
	st.local.f64 	[%rd6+1664], %fd33215;
	fma.rn.f64 	%fd33221, %fd25173, %fd32887, %fd33221;
	st.local.f64 	[%rd6+1672], %fd33221;
	fma.rn.f64 	%fd33177, %fd25173, %fd32886, %fd33177;
	st.local.f64 	[%rd6+1680], %fd33177;
	fma.rn.f64 	%fd33205, %fd25173, %fd32885, %fd33205;
	st.local.f64 	[%rd6+1688], %fd33205;
	fma.rn.f64 	%fd33142, %fd25173, %fd32884, %fd33142;
	st.local.f64 	[%rd6+1696], %fd33142;
	fma.rn.f64 	%fd33150, %fd25173, %fd32883, %fd33150;
	st.local.f64 	[%rd6+1704], %fd33150;
	fma.rn.f64 	%fd33166, %fd25173, %fd32882, %fd33166;
	st.local.f64 	[%rd6+1712], %fd33166;
	fma.rn.f64 	%fd33141, %fd25173, %fd32881, %fd33141;
	st.local.f64 	[%rd6+1720], %fd33141;
	fma.rn.f64 	%fd33202, %fd25173, %fd32880, %fd33202;
	st.local.f64 	[%rd6+1728], %fd33202;
	fma.rn.f64 	%fd33140, %fd25173, %fd32879, %fd33140;
	st.local.f64 	[%rd6+1736], %fd33140;
	fma.rn.f64 	%fd33218, %fd25173, %fd32878, %fd33218;
	st.local.f64 	[%rd6+1744], %fd33218;
	fma.rn.f64 	%fd33211, %fd25173, %fd32877, %fd33211;
	st.local.f64 	[%rd6+1752], %fd33211;
	fma.rn.f64 	%fd33155, %fd25173, %fd32876, %fd33155;
	st.local.f64 	[%rd6+1760], %fd33155;
	fma.rn.f64 	%fd33201, %fd25173, %fd32875, %fd33201;
	st.local.f64 	[%rd6+1768], %fd33201;
	fma.rn.f64 	%fd33194, %fd25173, %fd32874, %fd33194;
	st.local.f64 	[%rd6+1776], %fd33194;
	fma.rn.f64 	%fd33213, %fd25173, %fd32873, %fd33213;
	st.local.f64 	[%rd6+1784], %fd33213;
	fma.rn.f64 	%fd33219, %fd25173, %fd32872, %fd33219;
	st.local.f64 	[%rd6+1792], %fd33219;
	fma.rn.f64 	%fd33217, %fd25173, %fd32871, %fd33217;
	st.local.f64 	[%rd6+1800], %fd33217;
	fma.rn.f64 	%fd33214, %fd25173, %fd32870, %fd33214;
	st.local.f64 	[%rd6+1808], %fd33214;
	fma.rn.f64 	%fd33139, %fd25173, %fd32869, %fd33139;
	st.local.f64 	[%rd6+1816], %fd33139;
	fma.rn.f64 	%fd33138, %fd25173, %fd32868, %fd33138;
	st.local.f64 	[%rd6+1824], %fd33138;
	fma.rn.f64 	%fd33212, %fd25173, %fd32867, %fd33212;
	st.local.f64 	[%rd6+1832], %fd33212;
	fma.rn.f64 	%fd33200, %fd25173, %fd32866, %fd33200;
	st.local.f64 	[%rd6+1840], %fd33200;
	fma.rn.f64 	%fd33210, %fd25173, %fd32865, %fd33210;
	st.local.f64 	[%rd6+1848], %fd33210;
	fma.rn.f64 	%fd33208, %fd25173, %fd32864, %fd33208;
	st.local.f64 	[%rd6+1856], %fd33208;
	fma.rn.f64 	%fd33206, %fd25173, %fd32863, %fd33206;
	st.local.f64 	[%rd6+1864], %fd33206;
	fma.rn.f64 	%fd33204, %fd25173, %fd32862, %fd33204;
	st.local.f64 	[%rd6+1872], %fd33204;
	fma.rn.f64 	%fd33199, %fd25173, %fd32861, %fd33199;
	st.local.f64 	[%rd6+1880], %fd33199;
	fma.rn.f64 	%fd33165, %fd25173, %fd32860, %fd33165;
	st.local.f64 	[%rd6+1888], %fd33165;
	fma.rn.f64 	%fd33164, %fd25173, %fd32859, %fd33164;
	st.local.f64 	[%rd6+1896], %fd33164;
	fma.rn.f64 	%fd33198, %fd25173, %fd32858, %fd33198;
	st.local.f64 	[%rd6+1904], %fd33198;
	fma.rn.f64 	%fd33196, %fd25173, %fd32857, %fd33196;
	st.local.f64 	[%rd6+1912], %fd33196;
	fma.rn.f64 	%fd33195, %fd25173, %fd32856, %fd33195;
	st.local.f64 	[%rd6+1920], %fd33195;
	fma.rn.f64 	%fd33193, %fd25173, %fd32855, %fd33193;
	st.local.f64 	[%rd6+1928], %fd33193;
	fma.rn.f64 	%fd33180, %fd25173, %fd32854, %fd33180;
	st.local.f64 	[%rd6+1936], %fd33180;
	fma.rn.f64 	%fd33158, %fd25173, %fd32853, %fd33158;
	st.local.f64 	[%rd6+1944], %fd33158;
	fma.rn.f64 	%fd33175, %fd25173, %fd32852, %fd33175;
	st.local.f64 	[%rd6+1952], %fd33175;
	fma.rn.f64 	%fd33188, %fd25173, %fd32851, %fd33188;
	st.local.f64 	[%rd6+1960], %fd33188;
	fma.rn.f64 	%fd33183, %fd25173, %fd32850, %fd33183;
	st.local.f64 	[%rd6+1968], %fd33183;
	fma.rn.f64 	%fd33191, %fd25173, %fd32849, %fd33191;
	st.local.f64 	[%rd6+1976], %fd33191;
	fma.rn.f64 	%fd33187, %fd25173, %fd32848, %fd33187;
	st.local.f64 	[%rd6+1984], %fd33187;
	fma.rn.f64 	%fd33186, %fd25173, %fd32847, %fd33186;
	st.local.f64 	[%rd6+1992], %fd33186;
	fma.rn.f64 	%fd33184, %fd25173, %fd32846, %fd33184;
	st.local.f64 	[%rd6+2000], %fd33184;
	fma.rn.f64 	%fd33174, %fd25173, %fd32845, %fd33174;
	st.local.f64 	[%rd6+2008], %fd33174;
	fma.rn.f64 	%fd33182, %fd25173, %fd32844, %fd33182;
	st.local.f64 	[%rd6+2016], %fd33182;
	fma.rn.f64 	%fd33157, %fd25173, %fd32843, %fd33157;
	st.local.f64 	[%rd6+2024], %fd33157;
	fma.rn.f64 	%fd33181, %fd25173, %fd32842, %fd33181;
	st.local.f64 	[%rd6+2032], %fd33181;
	fma.rn.f64 	%fd33173, %fd25173, %fd32841, %fd33173;
	st.local.f64 	[%rd6+2040], %fd33173;
	fma.rn.f64 	%fd33179, %fd25173, %fd32840, %fd33179;
	st.local.f64 	[%rd6+2048], %fd33179;
	fma.rn.f64 	%fd33176, %fd25173, %fd32839, %fd33176;
	st.local.f64 	[%rd6+2056], %fd33176;
	fma.rn.f64 	%fd33172, %fd25173, %fd32838, %fd33172;
	st.local.f64 	[%rd6+2064], %fd33172;
	fma.rn.f64 	%fd33171, %fd25173, %fd32837, %fd33171;
	st.local.f64 	[%rd6+2072], %fd33171;
	fma.rn.f64 	%fd33163, %fd25173, %fd32836, %fd33163;
	st.local.f64 	[%rd6+2080], %fd33163;
	fma.rn.f64 	%fd33160, %fd25173, %fd32835, %fd33160;
	st.local.f64 	[%rd6+2088], %fd33160;
	fma.rn.f64 	%fd33159, %fd25173, %fd32834, %fd33159;
	st.local.f64 	[%rd6+2096], %fd33159;
	fma.rn.f64 	%fd33156, %fd25173, %fd32833, %fd33156;
	st.local.f64 	[%rd6+2104], %fd33156;
	fma.rn.f64 	%fd33154, %fd25173, %fd32832, %fd33154;
	st.local.f64 	[%rd6+2112], %fd33154;
	fma.rn.f64 	%fd33149, %fd25173, %fd32831, %fd33149;
	st.local.f64 	[%rd6+2120], %fd33149;
	fma.rn.f64 	%fd33137, %fd25173, %fd32830, %fd33137;
	st.local.f64 	[%rd6+2128], %fd33137;
	fma.rn.f64 	%fd33134, %fd25173, %fd32829, %fd33134;
	st.local.f64 	[%rd6+2136], %fd33134;
	fma.rn.f64 	%fd33133, %fd25173, %fd32828, %fd33133;
	st.local.f64 	[%rd6+2144], %fd33133;
	fma.rn.f64 	%fd33132, %fd25173, %fd32827, %fd33132;
	st.local.f64 	[%rd6+2152], %fd33132;
	fma.rn.f64 	%fd33131, %fd25173, %fd32826, %fd33131;
	st.local.f64 	[%rd6+2160], %fd33131;
	fma.rn.f64 	%fd33129, %fd25173, %fd32825, %fd33129;
	st.local.f64 	[%rd6+2168], %fd33129;
	fma.rn.f64 	%fd33128, %fd25173, %fd32824, %fd33128;
	st.local.f64 	[%rd6+2176], %fd33128;
	fma.rn.f64 	%fd33127, %fd25173, %fd32823, %fd33127;
	st.local.f64 	[%rd6+2184], %fd33127;
	fma.rn.f64 	%fd33126, %fd25173, %fd32822, %fd33126;
	st.local.f64 	[%rd6+2192], %fd33126;
	fma.rn.f64 	%fd33125, %fd25173, %fd32821, %fd33125;
	st.local.f64 	[%rd6+2200], %fd33125;
	fma.rn.f64 	%fd33124, %fd25173, %fd32820, %fd33124;
	st.local.f64 	[%rd6+2208], %fd33124;
	fma.rn.f64 	%fd33122, %fd25173, %fd32819, %fd33122;
	st.local.f64 	[%rd6+2216], %fd33122;
$L__BB1_858:
	ld.local.v2.f64 	{%fd25174, %fd25175}, [%rd5+48];
	mul.f64 	%fd25176, %fd25175, %fd33235;
	sub.f64 	%fd25177, %fd33236, %fd25176;
	ld.local.v2.f64 	{%fd25178, %fd25179}, [%rd5+64];
	mul.f64 	%fd25180, %fd25178, %fd33234;
	sub.f64 	%fd25181, %fd25177, %fd25180;
	st.local.f64 	[%rd6+1168], %fd25181;
	ld.local.v2.f64 	{%fd25182, %fd25183}, [%rd5+176];
	mul.f64 	%fd25184, %fd25183, %fd33235;
	sub.f64 	%fd25185, %fd33233, %fd25184;
	ld.local.v2.f64 	{%fd25186, %fd25187}, [%rd5+192];
	mul.f64 	%fd25188, %fd25186, %fd33234;
	sub.f64 	%fd25189, %fd25185, %fd25188;
	st.local.f64 	[%rd6+1176], %fd25189;
	ld.local.v2.f64 	{%fd25190, %fd25191}, [%rd5+400];
	mul.f64 	%fd25192, %fd25190, %fd33231;
	sub.f64 	%fd25193, %fd33232, %fd25192;
	mul.f64 	%fd25194, %fd25191, %fd33230;
	sub.f64 	%fd25195, %fd25193, %fd25194;
	st.local.f64 	[%rd6+1224], %fd25195;
	ld.local.v2.f64 	{%fd25196, %fd25197}, [%rd5+528];
	mul.f64 	%fd25198, %fd25197, %fd33228;
	sub.f64 	%fd25199, %fd33229, %fd25198;
	st.local.f64 	[%rd6+1264], %fd25199;
	ld.local.v2.f64 	{%fd25200, %fd25201}, [%rd5+1504];
	mul.f64 	%fd25202, %fd25200, %fd33235;
	sub.f64 	%fd25203, %fd33227, %fd25202;
	mul.f64 	%fd25204, %fd25201, %fd33234;
	sub.f64 	%fd25205, %fd25203, %fd25204;
	st.local.f64 	[%rd6+1360], %fd25205;
	ld.local.v2.f64 	{%fd25206, %fd25207}, [%rd5+1536];
	mul.f64 	%fd25208, %fd25207, %fd33235;
	sub.f64 	%fd25209, %fd33226, %fd25208;
	st.local.f64 	[%rd6+1368], %fd25209;
	ld.local.v2.f64 	{%fd3361, %fd25210}, [%rd5+1632];
	mul.f64 	%fd25211, %fd25210, %fd33224;
	sub.f64 	%fd25212, %fd33225, %fd25211;
	st.local.f64 	[%rd6+1384], %fd25212;
	ld.local.v2.f64 	{%fd3362, %fd25213}, [%rd5+2464];
	mul.f64 	%fd25214, %fd25213, %fd33222;
	sub.f64 	%fd25215, %fd33223, %fd25214;
	st.local.f64 	[%rd6+1592], %fd25215;
	ld.local.v2.f64 	{%fd3363, %fd25216}, [%rd5+2800];
	mul.f64 	%fd25217, %fd25216, %fd33220;
	sub.f64 	%fd25218, %fd33221, %fd25217;
	st.local.f64 	[%rd6+1672], %fd25218;
	ld.local.v2.f64 	{%fd25219, %fd3364}, [%rd5+3408];
	mul.f64 	%fd25220, %fd25219, %fd33218;
	sub.f64 	%fd25221, %fd33219, %fd25220;
	st.local.f64 	[%rd6+1792], %fd25221;
	ld.local.v2.f64 	{%fd25222, %fd25223}, [%rd5+3472];
	mul.f64 	%fd25224, %fd25222, %fd33216;
	sub.f64 	%fd25225, %fd33217, %fd25224;
	mul.f64 	%fd25226, %fd25223, %fd33215;
	sub.f64 	%fd25227, %fd25225, %fd25226;
	st.local.f64 	[%rd6+1800], %fd25227;
	ld.local.v2.f64 	{%fd25228, %fd25229}, [%rd5+3536];
	mul.f64 	%fd25230, %fd25228, %fd25218;
	sub.f64 	%fd25231, %fd33214, %fd25230;
	mul.f64 	%fd25232, %fd25229, %fd33213;
	sub.f64 	%fd25233, %fd25231, %fd25232;
	st.local.f64 	[%rd6+1808], %fd25233;
	ld.local.v2.f64 	{%fd25234, %fd3365}, [%rd5+3744];
	mul.f64 	%fd25235, %fd25234, %fd33211;
	sub.f64 	%fd25236, %fd33212, %fd25235;
	st.local.f64 	[%rd6+1832], %fd25236;
	ld.local.v2.f64 	{%fd3366, %fd25237}, [%rd5+3888];
	mul.f64 	%fd25238, %fd25237, %fd33209;
	sub.f64 	%fd25239, %fd33210, %fd25238;
	ld.local.v2.f64 	{%fd25240, %fd3367}, [%rd5+3904];
	mul.f64 	%fd25241, %fd25240, %fd33213;
	sub.f64 	%fd25242, %fd25239, %fd25241;
	st.local.f64 	[%rd6+1848], %fd25242;
	ld.local.v2.f64 	{%fd3368, %fd25243}, [%rd5+3952];
	mul.f64 	%fd25244, %fd25243, %fd33207;
	sub.f64 	%fd25245, %fd33208, %fd25244;
	ld.local.v2.f64 	{%fd25246, %fd3369}, [%rd5+3968];
	mul.f64 	%fd25247, %fd25246, %fd33215;
	sub.f64 	%fd25248, %fd25245, %fd25247;
	st.local.f64 	[%rd6+1856], %fd25248;
	ld.local.v2.f64 	{%fd25249, %fd25250}, [%rd5+4016];
	mul.f64 	%fd25251, %fd25249, %fd33205;
	sub.f64 	%fd25252, %fd33206, %fd25251;
	mul.f64 	%fd25253, %fd25250, %fd25227;
	sub.f64 	%fd25254, %fd25252, %fd25253;
	ld.local.v2.f64 	{%fd25255, %fd3370}, [%rd5+4032];
	mul.f64 	%fd25256, %fd25255, %fd25248;
	sub.f64 	%fd25257, %fd25254, %fd25256;
	st.local.f64 	[%rd6+1864], %fd25257;
	ld.local.v2.f64 	{%fd25258, %fd25259}, [%rd5+4080];
	mul.f64 	%fd25260, %fd25258, %fd33203;
	sub.f64 	%fd25261, %fd33204, %fd25260;
	mul.f64 	%fd25262, %fd25259, %fd33202;
	sub.f64 	%fd25263, %fd25261, %fd25262;
	ld.local.v2.f64 	{%fd25264, %fd25265}, [%rd5+4096];
	mul.f64 	%fd25266, %fd25264, %fd33201;
	sub.f64 	%fd25267, %fd25263, %fd25266;
	mul.f64 	%fd25268, %fd25265, %fd33200;
	sub.f64 	%fd25269, %fd25267, %fd25268;
	st.local.f64 	[%rd6+1872], %fd25269;
	ld.local.v2.f64 	{%fd3371, %fd25270}, [%rd5+4272];
	mul.f64 	%fd25271, %fd25270, %fd33205;
	sub.f64 	%fd25272, %fd33199, %fd25271;
	ld.local.v2.f64 	{%fd25273, %fd25274}, [%rd5+4288];
	mul.f64 	%fd25275, %fd25273, %fd33201;
	sub.f64 	%fd25276, %fd25272, %fd25275;
	mul.f64 	%fd25277, %fd25274, %fd25257;
	sub.f64 	%fd25278, %fd25276, %fd25277;
	st.local.f64 	[%rd6+1880], %fd25278;
	ld.local.v2.f64 	{%fd3372, %fd25279}, [%rd5+4496];
	mul.f64 	%fd25280, %fd25279, %fd33197;
	sub.f64 	%fd25281, %fd33198, %fd25280;
	ld.local.v2.f64 	{%fd25282, %fd3373}, [%rd5+4512];
	mul.f64 	%fd25283, %fd25282, %fd25221;
	sub.f64 	%fd25284, %fd25281, %fd25283;
	st.local.f64 	[%rd6+1904], %fd25284;
	ld.local.v2.f64 	{%fd25285, %fd3374}, [%rd5+4576];
	mul.f64 	%fd25286, %fd25285, %fd25236;
	sub.f64 	%fd25287, %fd33196, %fd25286;
	st.local.f64 	[%rd6+1912], %fd25287;
	ld.local.v2.f64 	{%fd3375, %fd25288}, [%rd5+4672];
	mul.f64 	%fd25289, %fd25288, %fd33194;
	sub.f64 	%fd25290, %fd33195, %fd25289;
	st.local.f64 	[%rd6+1920], %fd25290;
	ld.local.v2.f64 	{%fd25291, %fd25292}, [%rd5+4784];
	mul.f64 	%fd25293, %fd25291, %fd33192;
	sub.f64 	%fd25294, %fd33193, %fd25293;
	mul.f64 	%fd25295, %fd25292, %fd33218;
	sub.f64 	%fd25296, %fd25294, %fd25295;
	st.local.f64 	[%rd6+1928], %fd25296;
	ld.local.v2.f64 	{%fd25297, %fd25298}, [%rd5+5040];
	mul.f64 	%fd25299, %fd25297, %fd33190;
	sub.f64 	%fd25300, %fd33191, %fd25299;
	mul.f64 	%fd25301, %fd25298, %fd33189;
	sub.f64 	%fd25302, %fd25300, %fd25301;
	ld.local.v2.f64 	{%fd25303, %fd25304}, [%rd5+5056];
	mul.f64 	%fd25305, %fd25303, %fd33201;
	sub.f64 	%fd25306, %fd25302, %fd25305;
	mul.f64 	%fd25307, %fd25304, %fd33200;
	sub.f64 	%fd25308, %fd25306, %fd25307;
	ld.local.v2.f64 	{%fd25309, %fd25310}, [%rd5+5072];
	mul.f64 	%fd25311, %fd25309, %fd25257;
	sub.f64 	%fd25312, %fd25308, %fd25311;
	mul.f64 	%fd25313, %fd25310, %fd33188;
	sub.f64 	%fd25314, %fd25312, %fd25313;
	st.local.f64 	[%rd6+1976], %fd25314;
	ld.local.v2.f64 	{%fd3376, %fd25315}, [%rd5+5168];
	mul.f64 	%fd25316, %fd25315, %fd33188;
	sub.f64 	%fd25317, %fd33187, %fd25316;
	st.local.f64 	[%rd6+1984], %fd25317;
	ld.local.v2.f64 	{%fd3377, %fd25318}, [%rd5+5232];
	mul.f64 	%fd25319, %fd25318, %fd33185;
	sub.f64 	%fd25320, %fd33186, %fd25319;
	ld.local.v2.f64 	{%fd25321, %fd25322}, [%rd5+5248];
	mul.f64 	%fd25323, %fd25321, %fd33200;
	sub.f64 	%fd25324, %fd25320, %fd25323;
	mul.f64 	%fd25325, %fd25322, %fd33188;
	sub.f64 	%fd25326, %fd25324, %fd25325;
	ld.local.v2.f64 	{%fd25327, %fd3378}, [%rd5+5264];
	mul.f64 	%fd25328, %fd25327, %fd25317;
	sub.f64 	%fd25329, %fd25326, %fd25328;
	st.local.f64 	[%rd6+1992], %fd25329;
	ld.local.v2.f64 	{%fd25330, %fd25331}, [%rd5+5328];
	mul.f64 	%fd25332, %fd25330, %fd25284;
	sub.f64 	%fd25333, %fd33184, %fd25332;
	mul.f64 	%fd25334, %fd25331, %fd25296;
	sub.f64 	%fd25335, %fd25333, %fd25334;
	ld.local.v2.f64 	{%fd25336, %fd3379}, [%rd5+5344];
	mul.f64 	%fd25337, %fd25336, %fd33183;
	sub.f64 	%fd25338, %fd25335, %fd25337;
	st.local.f64 	[%rd6+2000], %fd25338;
	ld.local.v2.f64 	{%fd3380, %fd25339}, [%rd5+5472];
	mul.f64 	%fd25340, %fd25339, %fd33190;
	sub.f64 	%fd25341, %fd33182, %fd25340;
	ld.local.v2.f64 	{%fd25342, %fd25343}, [%rd5+5488];
	mul.f64 	%fd25344, %fd25342, %fd33201;
	sub.f64 	%fd25345, %fd25341, %fd25344;
	mul.f64 	%fd25346, %fd25343, %fd33188;
	sub.f64 	%fd25347, %fd25345, %fd25346;
	ld.local.v2.f64 	{%fd25348, %fd3381}, [%rd5+5504];
	mul.f64 	%fd25349, %fd25348, %fd25329;
	sub.f64 	%fd25350, %fd25347, %fd25349;
	st.local.f64 	[%rd6+2016], %fd25350;
	ld.local.v2.f64 	{%fd3382, %fd25351}, [%rd5+5616];
	mul.f64 	%fd25352, %fd25351, %fd33189;
	sub.f64 	%fd25353, %fd33181, %fd25352;
	ld.local.v2.f64 	{%fd25354, %fd25355}, [%rd5+5632];
	mul.f64 	%fd25356, %fd25354, %fd33180;
	sub.f64 	%fd25357, %fd25353, %fd25356;
	mul.f64 	%fd25358, %fd25355, %fd33183;
	sub.f64 	%fd25359, %fd25357, %fd25358;
	st.local.f64 	[%rd6+2032], %fd25359;
	ld.local.v2.f64 	{%fd25360, %fd25361}, [%rd5+5776];
	mul.f64 	%fd25362, %fd25360, %fd33178;
	sub.f64 	%fd25363, %fd33179, %fd25362;
	mul.f64 	%fd25364, %fd25361, %fd33207;
	sub.f64 	%fd25365, %fd25363, %fd25364;
	ld.local.v2.f64 	{%fd25366, %fd25367}, [%rd5+5792];
	mul.f64 	%fd25368, %fd25366, %fd33177;
	sub.f64 	%fd25369, %fd25365, %fd25368;
	mul.f64 	%fd25370, %fd25367, %fd33218;
	sub.f64 	%fd25371, %fd25369, %fd25370;
	ld.local.v2.f64 	{%fd25372, %fd25373}, [%rd5+5808];
	mul.f64 	%fd25374, %fd25372, %fd25221;
	sub.f64 	%fd25375, %fd25371, %fd25374;
	mul.f64 	%fd25376, %fd25373, %fd25296;
	sub.f64 	%fd25377, %fd25375, %fd25376;
	ld.local.v2.f64 	{%fd25378, %fd25379}, [%rd5+5824];
	mul.f64 	%fd25380, %fd25378, %fd33183;
	sub.f64 	%fd25381, %fd25377, %fd25380;
	mul.f64 	%fd25382, %fd25379, %fd25338;
	sub.f64 	%fd25383, %fd25381, %fd25382;
	ld.local.v2.f64 	{%fd25384, %fd3383}, [%rd5+5840];
	mul.f64 	%fd25385, %fd25384, %fd25359;
	sub.f64 	%fd25386, %fd25383, %fd25385;
	st.local.f64 	[%rd6+2048], %fd25386;
	ld.local.v2.f64 	{%fd3384, %fd25387}, [%rd5+5920];
	mul.f64 	%fd25388, %fd25387, %fd25287;
	sub.f64 	%fd25389, %fd33176, %fd25388;
	ld.local.v2.f64 	{%fd25390, %fd25391}, [%rd5+5936];
	mul.f64 	%fd25392, %fd25390, %fd33175;
	sub.f64 	%fd25393, %fd25389, %fd25392;
	mul.f64 	%fd25394, %fd25391, %fd33174;
	sub.f64 	%fd25395, %fd25393, %fd25394;
	ld.local.v2.f64 	{%fd25396, %fd3385}, [%rd5+5952];
	mul.f64 	%fd25397, %fd25396, %fd33173;
	sub.f64 	%fd25398, %fd25395, %fd25397;
	st.local.f64 	[%rd6+2056], %fd25398;
	ld.local.v2.f64 	{%fd25399, %fd25400}, [%rd5+6064];
	mul.f64 	%fd25401, %fd25399, %fd33197;
	sub.f64 	%fd25402, %fd33172, %fd25401;
	mul.f64 	%fd25403, %fd25400, %fd33177;
	sub.f64 	%fd25404, %fd25402, %fd25403;
	ld.local.v2.f64 	{%fd25405, %fd25406}, [%rd5+6080];
	mul.f64 	%fd25407, %fd25405, %fd33218;
	sub.f64 	%fd25408, %fd25404, %fd25407;
	mul.f64 	%fd25409, %fd25406, %fd25284;
	sub.f64 	%fd25410, %fd25408, %fd25409;
	ld.local.v2.f64 	{%fd25411, %fd25412}, [%rd5+6096];
	mul.f64 	%fd25413, %fd25411, %fd25296;
	sub.f64 	%fd25414, %fd25410, %fd25413;
	mul.f64 	%fd25415, %fd25412, %fd33183;
	sub.f64 	%fd25416, %fd25414, %fd25415;
	ld.local.v2.f64 	{%fd25417, %fd25418}, [%rd5+6112];
	mul.f64 	%fd25419, %fd25417, %fd25338;
	sub.f64 	%fd25420, %fd25416, %fd25419;
	mul.f64 	%fd25421, %fd25418, %fd25359;
	sub.f64 	%fd25422, %fd25420, %fd25421;
	ld.local.v2.f64 	{%fd25423, %fd3386}, [%rd5+6128];
	mul.f64 	%fd25424, %fd25423, %fd25386;
	sub.f64 	%fd25425, %fd25422, %fd25424;
	st.local.f64 	[%rd6+2064], %fd25425;
	ld.local.v2.f64 	{%fd3387, %fd25426}, [%rd5+6208];
	mul.f64 	%fd25427, %fd25426, %fd33170;
	sub.f64 	%fd25428, %fd33171, %fd25427;
	ld.local.v2.f64 	{%fd25429, %fd25430}, [%rd5+6224];
	mul.f64 	%fd25431, %fd25429, %fd33169;
	sub.f64 	%fd25432, %fd25428, %fd25431;
	mul.f64 	%fd25433, %fd25430, %fd33168;
	sub.f64 	%fd25434, %fd25432, %fd25433;
	ld.local.v2.f64 	{%fd25435, %fd25436}, [%rd5+6240];
	mul.f64 	%fd25437, %fd25435, %fd33167;
	sub.f64 	%fd25438, %fd25434, %fd25437;
	mul.f64 	%fd25439, %fd25436, %fd25215;
	sub.f64 	%fd25440, %fd25438, %fd25439;
	ld.local.v2.f64 	{%fd25441, %fd25442}, [%rd5+6256];
	mul.f64 	%fd25443, %fd25441, %fd33166;
	sub.f64 	%fd25444, %fd25440, %fd25443;
	mul.f64 	%fd25445, %fd25442, %fd25242;
	sub.f64 	%fd25446, %fd25444, %fd25445;
	ld.local.v2.f64 	{%fd25447, %fd25448}, [%rd5+6272];
	mul.f64 	%fd25449, %fd25447, %fd33165;
	sub.f64 	%fd25450, %fd25446, %fd25449;
	mul.f64 	%fd25451, %fd25448, %fd33164;
	sub.f64 	%fd25452, %fd25450, %fd25451;
	ld.local.v2.f64 	{%fd25453, %fd3388}, [%rd5+6288];
	mul.f64 	%fd25454, %fd25453, %fd33183;
	sub.f64 	%fd25455, %fd25452, %fd25454;
	st.local.f64 	[%rd6+2072], %fd25455;
	ld.local.v2.f64 	{%fd25456, %fd25457}, [%rd5+6384];
	mul.f64 	%fd25458, %fd25456, %fd33162;
	sub.f64 	%fd25459, %fd33163, %fd25458;
	mul.f64 	%fd25460, %fd25457, %fd33161;
	sub.f64 	%fd25461, %fd25459, %fd25460;
	ld.local.v2.f64 	{%fd25462, %fd25463}, [%rd5+6400];
	mul.f64 	%fd25464, %fd25462, %fd33197;
	sub.f64 	%fd25465, %fd25461, %fd25464;
	mul.f64 	%fd25466, %fd25463, %fd33205;
	sub.f64 	%fd25467, %fd25465, %fd25466;
	ld.local.v2.f64 	{%fd25468, %fd25469}, [%rd5+6416];
	mul.f64 	%fd25470, %fd25468, %fd33202;
	sub.f64 	%fd25471, %fd25467, %fd25470;
	mul.f64 	%fd25472, %fd25469, %fd33201;
	sub.f64 	%fd25473, %fd25471, %fd25472;
	ld.local.v2.f64 	{%fd25474, %fd25475}, [%rd5+6432];
	mul.f64 	%fd25476, %fd25474, %fd25221;
	sub.f64 	%fd25477, %fd25473, %fd25476;
	mul.f64 	%fd25478, %fd25475, %fd25227;
	sub.f64 	%fd25479, %fd25477, %fd25478;
	ld.local.v2.f64 	{%fd25480, %fd25481}, [%rd5+6448];
	mul.f64 	%fd25482, %fd25480, %fd25248;
	sub.f64 	%fd25483, %fd25479, %fd25482;
	mul.f64 	%fd25484, %fd25481, %fd25257;
	sub.f64 	%fd25485, %fd25483, %fd25484;
	ld.local.v2.f64 	{%fd25486, %fd25487}, [%rd5+6464];
	mul.f64 	%fd25488, %fd25486, %fd25278;
	sub.f64 	%fd25489, %fd25485, %fd25488;
	mul.f64 	%fd25490, %fd25487, %fd25284;
	sub.f64 	%fd25491, %fd25489, %fd25490;
	ld.local.v2.f64 	{%fd25492, %fd25493}, [%rd5+6480];
	mul.f64 	%fd25494, %fd25492, %fd25296;
	sub.f64 	%fd25495, %fd25491, %fd25494;
	mul.f64 	%fd25496, %fd25493, %fd33188;
	sub.f64 	%fd25497, %fd25495, %fd25496;
	ld.local.v2.f64 	{%fd25498, %fd25499}, [%rd5+6496];
	mul.f64 	%fd25500, %fd25498, %fd33183;
	sub.f64 	%fd25501, %fd25497, %fd25500;
	mul.f64 	%fd25502, %fd25499, %fd25314;
	sub.f64 	%fd25503, %fd25501, %fd25502;
	ld.local.v2.f64 	{%fd25504, %fd25505}, [%rd5+6512];
	mul.f64 	%fd25506, %fd25504, %fd25317;
	sub.f64 	%fd25507, %fd25503, %fd25506;
	mul.f64 	%fd25508, %fd25505, %fd25329;
	sub.f64 	%fd25509, %fd25507, %fd25508;
	ld.local.v2.f64 	{%fd25510, %fd25511}, [%rd5+6528];
	mul.f64 	%fd25512, %fd25510, %fd25338;
	sub.f64 	%fd25513, %fd25509, %fd25512;
	mul.f64 	%fd25514, %fd25511, %fd25350;
	sub.f64 	%fd25515, %fd25513, %fd25514;
	ld.local.v2.f64 	{%fd25516, %fd25517}, [%rd5+6544];
	mul.f64 	%fd25518, %fd25516, %fd25359;
	sub.f64 	%fd25519, %fd25515, %fd25518;
	mul.f64 	%fd25520, %fd25517, %fd25386;
	sub.f64 	%fd25521, %fd25519, %fd25520;
	ld.local.v2.f64 	{%fd25522, %fd3389}, [%rd5+6560];
	mul.f64 	%fd25523, %fd25522, %fd25425;
	sub.f64 	%fd25524, %fd25521, %fd25523;
	st.local.f64 	[%rd6+2080], %fd25524;
	ld.local.v2.f64 	{%fd3390, %fd25525}, [%rd5+6640];
	mul.f64 	%fd25526, %fd25525, %fd33166;
	sub.f64 	%fd25527, %fd33160, %fd25526;
	ld.local.v2.f64 	{%fd25528, %fd25529}, [%rd5+6656];
	mul.f64 	%fd25530, %fd25528, %fd25269;
	sub.f64 	%fd25531, %fd25527, %fd25530;
	mul.f64 	%fd25532, %fd25529, %fd25278;
	sub.f64 	%fd25533, %fd25531, %fd25532;
	ld.local.v2.f64 	{%fd25534, %fd25535}, [%rd5+6672];
	mul.f64 	%fd25536, %fd25534, %fd33165;
	sub.f64 	%fd25537, %fd25533, %fd25536;
	mul.f64 	%fd25538, %fd25535, %fd33164;
	sub.f64 	%fd25539, %fd25537, %fd25538;
	ld.local.v2.f64 	{%fd25540, %fd25541}, [%rd5+6688];
	mul.f64 	%fd25542, %fd25540, %fd33180;
	sub.f64 	%fd25543, %fd25539, %fd25542;
	mul.f64 	%fd25544, %fd25541, %fd33188;
	sub.f64 	%fd25545, %fd25543, %fd25544;
	ld.local.v2.f64 	{%fd25546, %fd25547}, [%rd5+6704];
	mul.f64 	%fd25548, %fd25546, %fd33183;
	sub.f64 	%fd25549, %fd25545, %fd25548;
	mul.f64 	%fd25550, %fd25547, %fd25314;
	sub.f64 	%fd25551, %fd25549, %fd25550;
	ld.local.v2.f64 	{%fd25552, %fd25553}, [%rd5+6720];
	mul.f64 	%fd25554, %fd25552, %fd25317;
	sub.f64 	%fd25555, %fd25551, %fd25554;
	mul.f64 	%fd25556, %fd25553, %fd25329;
	sub.f64 	%fd25557, %fd25555, %fd25556;
	ld.local.v2.f64 	{%fd25558, %fd25559}, [%rd5+6736];
	mul.f64 	%fd25560, %fd25558, %fd25350;
	sub.f64 	%fd25561, %fd25557, %fd25560;
	mul.f64 	%fd25562, %fd25559, %fd25359;
	sub.f64 	%fd25563, %fd25561, %fd25562;
	ld.local.v2.f64 	{%fd25564, %fd25565}, [%rd5+6752];
	mul.f64 	%fd25566, %fd25564, %fd25425;
	sub.f64 	%fd25567, %fd25563, %fd25566;
	mul.f64 	%fd25568, %fd25565, %fd25455;
	sub.f64 	%fd25569, %fd25567, %fd25568;
	ld.local.v2.f64 	{%fd25570, %fd3391}, [%rd5+6768];
	mul.f64 	%fd25571, %fd25570, %fd25524;
	sub.f64 	%fd25572, %fd25569, %fd25571;
	st.local.f64 	[%rd6+2088], %fd25572;
	ld.local.v2.f64 	{%fd3392, %fd25573}, [%rd5+6880];
	mul.f64 	%fd25574, %fd25573, %fd33180;
	sub.f64 	%fd25575, %fd33159, %fd25574;
	ld.local.v2.f64 	{%fd25576, %fd25577}, [%rd5+6896];
	mul.f64 	%fd25578, %fd25576, %fd33158;
	sub.f64 	%fd25579, %fd25575, %fd25578;
	mul.f64 	%fd25580, %fd25577, %fd33174;
	sub.f64 	%fd25581, %fd25579, %fd25580;
	ld.local.v2.f64 	{%fd25582, %fd25583}, [%rd5+6912];
	mul.f64 	%fd25584, %fd25582, %fd33157;
	sub.f64 	%fd25585, %fd25581, %fd25584;
	mul.f64 	%fd25586, %fd25583, %fd33173;
	sub.f64 	%fd25587, %fd25585, %fd25586;
	ld.local.v2.f64 	{%fd25588, %fd25589}, [%rd5+6928];
	mul.f64 	%fd25590, %fd25588, %fd25398;
	sub.f64 	%fd25591, %fd25587, %fd25590;
	mul.f64 	%fd25592, %fd25589, %fd25425;
	sub.f64 	%fd25593, %fd25591, %fd25592;
	ld.local.v2.f64 	{%fd25594, %fd3393}, [%rd5+6944];
	mul.f64 	%fd25595, %fd25594, %fd25524;
	sub.f64 	%fd25596, %fd25593, %fd25595;
	st.local.f64 	[%rd6+2096], %fd25596;
	ld.local.v2.f64 	{%fd3394, %fd25597}, [%rd5+7072];
	mul.f64 	%fd25598, %fd25597, %fd33155;
	sub.f64 	%fd25599, %fd33156, %fd25598;
	ld.local.v2.f64 	{%fd25600, %fd25601}, [%rd5+7088];
	mul.f64 	%fd25602, %fd25600, %fd33213;
	sub.f64 	%fd25603, %fd25599, %fd25602;
	mul.f64 	%fd25604, %fd25601, %fd25242;
	sub.f64 	%fd25605, %fd25603, %fd25604;
	ld.local.v2.f64 	{%fd25606, %fd25607}, [%rd5+7104];
	mul.f64 	%fd25608, %fd25606, %fd33180;
	sub.f64 	%fd25609, %fd25605, %fd25608;
	mul.f64 	%fd25610, %fd25607, %fd33188;
	sub.f64 	%fd25611, %fd25609, %fd25610;
	ld.local.v2.f64 	{%fd25612, %fd25613}, [%rd5+7120];
	mul.f64 	%fd25614, %fd25612, %fd33183;
	sub.f64 	%fd25615, %fd25611, %fd25614;
	mul.f64 	%fd25616, %fd25613, %fd25329;
	sub.f64 	%fd25617, %fd25615, %fd25616;
	ld.local.v2.f64 	{%fd25618, %fd25619}, [%rd5+7136];
	mul.f64 	%fd25620, %fd25618, %fd33157;
	sub.f64 	%fd25621, %fd25617, %fd25620;
	mul.f64 	%fd25622, %fd25619, %fd25455;
	sub.f64 	%fd25623, %fd25621, %fd25622;
	ld.local.v2.f64 	{%fd25624, %fd25625}, [%rd5+7152];
	mul.f64 	%fd25626, %fd25624, %fd25524;
	sub.f64 	%fd25627, %fd25623, %fd25626;
	mul.f64 	%fd25628, %fd25625, %fd25572;
	sub.f64 	%fd25629, %fd25627, %fd25628;
	st.local.f64 	[%rd6+2104], %fd25629;
	ld.local.v2.f64 	{%fd25630, %fd25631}, [%rd5+7280];
	mul.f64 	%fd25632, %fd25630, %fd33153;
	sub.f64 	%fd25633, %fd33154, %fd25632;
	mul.f64 	%fd25634, %fd25631, %fd33152;
	sub.f64 	%fd25635, %fd25633, %fd25634;
	ld.local.v2.f64 	{%fd25636, %fd25637}, [%rd5+7296];
	mul.f64 	%fd25638, %fd25636, %fd33161;
	sub.f64 	%fd25639, %fd25635, %fd25638;
	mul.f64 	%fd25640, %fd25637, %fd33151;
	sub.f64 	%fd25641, %fd25639, %fd25640;
	ld.local.v2.f64 	{%fd25642, %fd25643}, [%rd5+7312];
	mul.f64 	%fd25644, %fd25642, %fd33150;
	sub.f64 	%fd25645, %fd25641, %fd25644;
	mul.f64 	%fd25646, %fd25643, %fd33166;
	sub.f64 	%fd25647, %fd25645, %fd25646;
	ld.local.v2.f64 	{%fd25648, %fd25649}, [%rd5+7328];
	mul.f64 	%fd25650, %fd25648, %fd33155;
	sub.f64 	%fd25651, %fd25647, %fd25650;
	mul.f64 	%fd25652, %fd25649, %fd25227;
	sub.f64 	%fd25653, %fd25651, %fd25652;
	ld.local.v2.f64 	{%fd25654, %fd25655}, [%rd5+7344];
	mul.f64 	%fd25656, %fd25654, %fd25248;
	sub.f64 	%fd25657, %fd25653, %fd25656;
	mul.f64 	%fd25658, %fd25655, %fd25257;
	sub.f64 	%fd25659, %fd25657, %fd25658;
	ld.local.v2.f64 	{%fd25660, %fd25661}, [%rd5+7360];
	mul.f64 	%fd25662, %fd25660, %fd33164;
	sub.f64 	%fd25663, %fd25659, %fd25662;
	mul.f64 	%fd25664, %fd25661, %fd25296;
	sub.f64 	%fd25665, %fd25663, %fd25664;
	ld.local.v2.f64 	{%fd25666, %fd25667}, [%rd5+7376];
	mul.f64 	%fd25668, %fd25666, %fd33158;
	sub.f64 	%fd25669, %fd25665, %fd25668;
	mul.f64 	%fd25670, %fd25667, %fd33188;
	sub.f64 	%fd25671, %fd25669, %fd25670;
	ld.local.v2.f64 	{%fd25672, %fd25673}, [%rd5+7392];
	mul.f64 	%fd25674, %fd25672, %fd33183;
	sub.f64 	%fd25675, %fd25671, %fd25674;
	mul.f64 	%fd25676, %fd25673, %fd25317;
	sub.f64 	%fd25677, %fd25675, %fd25676;
	ld.local.v2.f64 	{%fd25678, %fd25679}, [%rd5+7408];
	mul.f64 	%fd25680, %fd25678, %fd25350;
	sub.f64 	%fd25681, %fd25677, %fd25680;
	mul.f64 	%fd25682, %fd25679, %fd33157;
	sub.f64 	%fd25683, %fd25681, %fd25682;
	ld.local.v2.f64 	{%fd25684, %fd25685}, [%rd5+7424];
	mul.f64 	%fd25686, %fd25684, %fd25386;
	sub.f64 	%fd25687, %fd25683, %fd25686;
	mul.f64 	%fd25688, %fd25685, %fd25425;
	sub.f64 	%fd25689, %fd25687, %fd25688;
	ld.local.v2.f64 	{%fd25690, %fd25691}, [%rd5+7440];
	mul.f64 	%fd25692, %fd25690, %fd25455;
	sub.f64 	%fd25693, %fd25689, %fd25692;
	mul.f64 	%fd25694, %fd25691, %fd25524;
	sub.f64 	%fd25695, %fd25693, %fd25694;
	ld.local.v2.f64 	{%fd25696, %fd25697}, [%rd5+7456];
	mul.f64 	%fd25698, %fd25696, %fd25572;
	sub.f64 	%fd25699, %fd25695, %fd25698;
	mul.f64 	%fd25700, %fd25697, %fd25629;
	sub.f64 	%fd25701, %fd25699, %fd25700;
	st.local.f64 	[%rd6+2112], %fd25701;
	ld.local.v2.f64 	{%fd25702, %fd25703}, [%rd5+7584];
	mul.f64 	%fd25704, %fd25702, %fd33192;
	sub.f64 	%fd25705, %fd33149, %fd25704;
	mul.f64 	%fd25706, %fd25703, %fd33148;
	sub.f64 	%fd25707, %fd25705, %fd25706;
	ld.local.v2.f64 	{%fd25708, %fd25709}, [%rd5+7600];
	mul.f64 	%fd25710, %fd25708, %fd33147;
	sub.f64 	%fd25711, %fd25707, %fd25710;
	mul.f64 	%fd25712, %fd25709, %fd33209;
	sub.f64 	%fd25713, %fd25711, %fd25712;
	ld.local.v2.f64 	{%fd25714, %fd25715}, [%rd5+7616];
	mul.f64 	%fd25716, %fd25714, %fd33178;
	sub.f64 	%fd25717, %fd25713, %fd25716;
	mul.f64 	%fd25718, %fd25715, %fd33207;
	sub.f64 	%fd25719, %fd25717, %fd25718;
	ld.local.v2.f64 	{%fd25720, %fd25721}, [%rd5+7632];
	mul.f64 	%fd25722, %fd25720, %fd33146;
	sub.f64 	%fd25723, %fd25719, %fd25722;
	mul.f64 	%fd25724, %fd25721, %fd33152;
	sub.f64 	%fd25725, %fd25723, %fd25724;
	ld.local.v2.f64 	{%fd25726, %fd25727}, [%rd5+7648];
	mul.f64 	%fd25728, %fd25726, %fd33145;
	sub.f64 	%fd25729, %fd25725, %fd25728;
	mul.f64 	%fd25730, %fd25727, %fd33144;
	sub.f64 	%fd25731, %fd25729, %fd25730;
	ld.local.v2.f64 	{%fd25732, %fd25733}, [%rd5+7664];
	mul.f64 	%fd25734, %fd25732, %fd33143;
	sub.f64 	%fd25735, %fd25731, %fd25734;
	mul.f64 	%fd25736, %fd25733, %fd33167;
	sub.f64 	%fd25737, %fd25735, %fd25736;
	ld.local.v2.f64 	{%fd25738, %fd25739}, [%rd5+7680];
	mul.f64 	%fd25740, %fd25738, %fd33203;
	sub.f64 	%fd25741, %fd25737, %fd25740;
	mul.f64 	%fd25742, %fd25739, %fd33220;
	sub.f64 	%fd25743, %fd25741, %fd25742;
	ld.local.v2.f64 	{%fd25744, %fd25745}, [%rd5+7696];
	mul.f64 	%fd25746, %fd25744, %fd33216;
	sub.f64 	%fd25747, %fd25743, %fd25746;
	mul.f64 	%fd25748, %fd25745, %fd33161;
	sub.f64 	%fd25749, %fd25747, %fd25748;
	ld.local.v2.f64 	{%fd25750, %fd25751}, [%rd5+7712];
	mul.f64 	%fd25752, %fd25750, %fd33190;
	sub.f64 	%fd25753, %fd25749, %fd25752;
	mul.f64 	%fd25754, %fd25751, %fd33151;
	sub.f64 	%fd25755, %fd25753, %fd25754;
	ld.local.v2.f64 	{%fd25756, %fd25757}, [%rd5+7728];
	mul.f64 	%fd25758, %fd25756, %fd33185;
	sub.f64 	%fd25759, %fd25755, %fd25758;
	mul.f64 	%fd25760, %fd25757, %fd33189;
	sub.f64 	%fd25761, %fd25759, %fd25760;
	ld.local.v2.f64 	{%fd25762, %fd25763}, [%rd5+7744];
	mul.f64 	%fd25764, %fd25762, %fd33197;
	sub.f64 	%fd25765, %fd25761, %fd25764;
	mul.f64 	%fd25766, %fd25763, %fd33215;
	sub.f64 	%fd25767, %fd25765, %fd25766;
	ld.local.v2.f64 	{%fd25768, %fd25769}, [%rd5+7760];
	mul.f64 	%fd25770, %fd25768, %fd25218;
	sub.f64 	%fd25771, %fd25767, %fd25770;
	mul.f64 	%fd25772, %fd25769, %fd33177;
	sub.f64 	%fd25773, %fd25771, %fd25772;
	ld.local.v2.f64 	{%fd25774, %fd25775}, [%rd5+7776];
	mul.f64 	%fd25776, %fd25774, %fd33205;
	sub.f64 	%fd25777, %fd25773, %fd25776;
	mul.f64 	%fd25778, %fd25775, %fd33142;
	sub.f64 	%fd25779, %fd25777, %fd25778;
	ld.local.v2.f64 	{%fd25780, %fd25781}, [%rd5+7792];
	mul.f64 	%fd25782, %fd25780, %fd33150;
	sub.f64 	%fd25783, %fd25779, %fd25782;
	mul.f64 	%fd25784, %fd25781, %fd33166;
	sub.f64 	%fd25785, %fd25783, %fd25784;
	ld.local.v2.f64 	{%fd25786, %fd25787}, [%rd5+7808];
	mul.f64 	%fd25788, %fd25786, %fd33141;
	sub.f64 	%fd25789, %fd25785, %fd25788;
	mul.f64 	%fd25790, %fd25787, %fd33202;
	sub.f64 	%fd25791, %fd25789, %fd25790;
	ld.local.v2.f64 	{%fd25792, %fd25793}, [%rd5+7824];
	mul.f64 	%fd25794, %fd25792, %fd33140;
	sub.f64 	%fd25795, %fd25791, %fd25794;
	mul.f64 	%fd25796, %fd25793, %fd33218;
	sub.f64 	%fd25797, %fd25795, %fd25796;
	ld.local.v2.f64 	{%fd25798, %fd25799}, [%rd5+7840];
	mul.f64 	%fd25800, %fd25798, %fd33155;
	sub.f64 	%fd25801, %fd25797, %fd25800;
	mul.f64 	%fd25802, %fd25799, %fd33201;
	sub.f64 	%fd25803, %fd25801, %fd25802;
	ld.local.v2.f64 	{%fd25804, %fd25805}, [%rd5+7856];
	mul.f64 	%fd25806, %fd25804, %fd33213;
	sub.f64 	%fd25807, %fd25803, %fd25806;
	mul.f64 	%fd25808, %fd25805, %fd25221;
	sub.f64 	%fd25809, %fd25807, %fd25808;
	ld.local.v2.f64 	{%fd25810, %fd25811}, [%rd5+7872];
	mul.f64 	%fd25812, %fd25810, %fd25227;
	sub.f64 	%fd25813, %fd25809, %fd25812;
	mul.f64 	%fd25814, %fd25811, %fd25233;
	sub.f64 	%fd25815, %fd25813, %fd25814;
	ld.local.v2.f64 	{%fd25816, %fd25817}, [%rd5+7888];
	mul.f64 	%fd25818, %fd25816, %fd33139;
	sub.f64 	%fd25819, %fd25815, %fd25818;
	mul.f64 	%fd25820, %fd25817, %fd33138;
	sub.f64 	%fd25821, %fd25819, %fd25820;
	ld.local.v2.f64 	{%fd25822, %fd25823}, [%rd5+7904];
	mul.f64 	%fd25824, %fd25822, %fd33200;
	sub.f64 	%fd25825, %fd25821, %fd25824;
	mul.f64 	%fd25826, %fd25823, %fd25242;
	sub.f64 	%fd25827, %fd25825, %fd25826;
	ld.local.v2.f64 	{%fd25828, %fd25829}, [%rd5+7920];
	mul.f64 	%fd25830, %fd25828, %fd25248;
	sub.f64 	%fd25831, %fd25827, %fd25830;
	mul.f64 	%fd25832, %fd25829, %fd25257;
	sub.f64 	%fd25833, %fd25831, %fd25832;
	ld.local.v2.f64 	{%fd25834, %fd25835}, [%rd5+7936];
	mul.f64 	%fd25836, %fd25834, %fd25269;
	sub.f64 	%fd25837, %fd25833, %fd25836;
	mul.f64 	%fd25838, %fd25835, %fd25278;
	sub.f64 	%fd25839, %fd25837, %fd25838;
	ld.local.v2.f64 	{%fd25840, %fd25841}, [%rd5+7952];
	mul.f64 	%fd25842, %fd25840, %fd33165;
	sub.f64 	%fd25843, %fd25839, %fd25842;
	mul.f64 	%fd25844, %fd25841, %fd33164;
	sub.f64 	%fd25845, %fd25843, %fd25844;
	ld.local.v2.f64 	{%fd25846, %fd25847}, [%rd5+7968];
	mul.f64 	%fd25848, %fd25846, %fd25284;
	sub.f64 	%fd25849, %fd25845, %fd25848;
	mul.f64 	%fd25850, %fd25847, %fd25287;
	sub.f64 	%fd25851, %fd25849, %fd25850;
	ld.local.v2.f64 	{%fd25852, %fd25853}, [%rd5+7984];
	mul.f64 	%fd25854, %fd25852, %fd25290;
	sub.f64 	%fd25855, %fd25851, %fd25854;
	mul.f64 	%fd25856, %fd25853, %fd25296;
	sub.f64 	%fd25857, %fd25855, %fd25856;
	ld.local.v2.f64 	{%fd25858, %fd25859}, [%rd5+8000];
	mul.f64 	%fd25860, %fd25858, %fd33180;
	sub.f64 	%fd25861, %fd25857, %fd25860;
	mul.f64 	%fd25862, %fd25859, %fd33158;
	sub.f64 	%fd25863, %fd25861, %fd25862;
	ld.local.v2.f64 	{%fd25864, %fd25865}, [%rd5+8016];
	mul.f64 	%fd25866, %fd25864, %fd33175;
	sub.f64 	%fd25867, %fd25863, %fd25866;
	mul.f64 	%fd25868, %fd25865, %fd33188;
	sub.f64 	%fd25869, %fd25867, %fd25868;
	ld.local.v2.f64 	{%fd25870, %fd25871}, [%rd5+8032];
	mul.f64 	%fd25872, %fd25870, %fd33183;
	sub.f64 	%fd25873, %fd25869, %fd25872;
	mul.f64 	%fd25874, %fd25871, %fd25314;
	sub.f64 	%fd25875, %fd25873, %fd25874;
	ld.local.v2.f64 	{%fd25876, %fd25877}, [%rd5+8048];
	mul.f64 	%fd25878, %fd25876, %fd25317;
	sub.f64 	%fd25879, %fd25875, %fd25878;
	mul.f64 	%fd25880, %fd25877, %fd25329;
	sub.f64 	%fd25881, %fd25879, %fd25880;
	ld.local.v2.f64 	{%fd25882, %fd25883}, [%rd5+8064];
	mul.f64 	%fd25884, %fd25882, %fd25338;
	sub.f64 	%fd25885, %fd25881, %fd25884;
	mul.f64 	%fd25886, %fd25883, %fd33174;
	sub.f64 	%fd25887, %fd25885, %fd25886;
	ld.local.v2.f64 	{%fd25888, %fd25889}, [%rd5+8080];
	mul.f64 	%fd25890, %fd25888, %fd25350;
	sub.f64 	%fd25891, %fd25887, %fd25890;
	mul.f64 	%fd25892, %fd25889, %fd33157;
	sub.f64 	%fd25893, %fd25891, %fd25892;
	ld.local.v2.f64 	{%fd25894, %fd25895}, [%rd5+8096];
	mul.f64 	%fd25896, %fd25894, %fd25359;
	sub.f64 	%fd25897, %fd25893, %fd25896;
	mul.f64 	%fd25898, %fd25895, %fd33173;
	sub.f64 	%fd25899, %fd25897, %fd25898;
	ld.local.v2.f64 	{%fd25900, %fd25901}, [%rd5+8112];
	mul.f64 	%fd25902, %fd25900, %fd25386;
	sub.f64 	%fd25903, %fd25899, %fd25902;
	mul.f64 	%fd25904, %fd25901, %fd25398;
	sub.f64 	%fd25905, %fd25903, %fd25904;
	ld.local.v2.f64 	{%fd25906, %fd25907}, [%rd5+8128];
	mul.f64 	%fd25908, %fd25906, %fd25425;
	sub.f64 	%fd25909, %fd25905, %fd25908;
	mul.f64 	%fd25910, %fd25907, %fd25455;
	sub.f64 	%fd25911, %fd25909, %fd25910;
	ld.local.v2.f64 	{%fd25912, %fd25913}, [%rd5+8144];
	mul.f64 	%fd25914, %fd25912, %fd25524;
	sub.f64 	%fd25915, %fd25911, %fd25914;
	mul.f64 	%fd25916, %fd25913, %fd25572;
	sub.f64 	%fd25917, %fd25915, %fd25916;
	ld.local.v2.f64 	{%fd25918, %fd25919}, [%rd5+8160];
	mul.f64 	%fd25920, %fd25918, %fd25596;
	sub.f64 	%fd25921, %fd25917, %fd25920;
	mul.f64 	%fd25922, %fd25919, %fd25629;
	sub.f64 	%fd25923, %fd25921, %fd25922;
	ld.local.v2.f64 	{%fd25924, %fd3395}, [%rd5+8176];
	mul.f64 	%fd25925, %fd25924, %fd25701;
	sub.f64 	%fd25926, %fd25923, %fd25925;
	st.local.f64 	[%rd6+2120], %fd25926;
	ld.local.v2.f64 	{%fd25927, %fd25928}, [%rd5+8288];
	mul.f64 	%fd25929, %fd25927, %fd33235;
	sub.f64 	%fd25930, %fd33137, %fd25929;
	mul.f64 	%fd25931, %fd25928, %fd33136;
	sub.f64 	%fd25932, %fd25930, %fd25931;
	ld.local.v2.f64 	{%fd25933, %fd25934}, [%rd5+8304];
	mul.f64 	%fd25935, %fd25933, %fd33170;
	sub.f64 	%fd25936, %fd25932, %fd25935;
	mul.f64 	%fd25937, %fd25934, %fd33169;
	sub.f64 	%fd25938, %fd25936, %fd25937;
	ld.local.v2.f64 	{%fd25939, %fd25940}, [%rd5+8320];
	mul.f64 	%fd25941, %fd25939, %fd33168;
	sub.f64 	%fd25942, %fd25938, %fd25941;
	mul.f64 	%fd25943, %fd25940, %fd33135;
	sub.f64 	%fd25944, %fd25942, %fd25943;
	ld.local.v2.f64 	{%fd25945, %fd25946}, [%rd5+8336];
	mul.f64 	%fd25947, %fd25945, %fd33146;
	sub.f64 	%fd25948, %fd25944, %fd25947;
	mul.f64 	%fd25949, %fd25946, %fd33145;
	sub.f64 	%fd25950, %fd25948, %fd25949;
	ld.local.v2.f64 	{%fd25951, %fd25952}, [%rd5+8352];
	mul.f64 	%fd25953, %fd25951, %fd33144;
	sub.f64 	%fd25954, %fd25950, %fd25953;
	mul.f64 	%fd25955, %fd25952, %fd33167;
	sub.f64 	%fd25956, %fd25954, %fd25955;
	ld.local.v2.f64 	{%fd25957, %fd25958}, [%rd5+8368];
	mul.f64 	%fd25959, %fd25957, %fd33166;
	sub.f64 	%fd25960, %fd25956, %fd25959;
	mul.f64 	%fd25961, %fd25958, %fd33211;
	sub.f64 	%fd25962, %fd25960, %fd25961;
	ld.local.v2.f64 	{%fd25963, %fd25964}, [%rd5+8384];
	mul.f64 	%fd25965, %fd25963, %fd33194;
	sub.f64 	%fd25966, %fd25962, %fd25965;
	mul.f64 	%fd25967, %fd25964, %fd33139;
	sub.f64 	%fd25968, %fd25966, %fd25967;
	ld.local.v2.f64 	{%fd25969, %fd25970}, [%rd5+8400];
	mul.f64 	%fd25971, %fd25969, %fd25236;
	sub.f64 	%fd25972, %fd25968, %fd25971;
	mul.f64 	%fd25973, %fd25970, %fd33165;
	sub.f64 	%fd25974, %fd25972, %fd25973;
	ld.local.v2.f64 	{%fd25975, %fd25976}, [%rd5+8416];
	mul.f64 	%fd25977, %fd25975, %fd33164;
	sub.f64 	%fd25978, %fd25974, %fd25977;
	mul.f64 	%fd25979, %fd25976, %fd25287;
	sub.f64 	%fd25980, %fd25978, %fd25979;
	ld.local.v2.f64 	{%fd25981, %fd25982}, [%rd5+8432];
	mul.f64 	%fd25983, %fd25981, %fd33180;
	sub.f64 	%fd25984, %fd25980, %fd25983;
	mul.f64 	%fd25985, %fd25982, %fd33158;
	sub.f64 	%fd25986, %fd25984, %fd25985;
	ld.local.v2.f64 	{%fd25987, %fd25988}, [%rd5+8448];
	mul.f64 	%fd25989, %fd25987, %fd33175;
	sub.f64 	%fd25990, %fd25986, %fd25989;
	mul.f64 	%fd25991, %fd25988, %fd33188;
	sub.f64 	%fd25992, %fd25990, %fd25991;
	ld.local.v2.f64 	{%fd25993, %fd25994}, [%rd5+8464];
	mul.f64 	%fd25995, %fd25993, %fd33183;
	sub.f64 	%fd25996, %fd25992, %fd25995;
	mul.f64 	%fd25997, %fd25994, %fd33174;
	sub.f64 	%fd25998, %fd25996, %fd25997;
	ld.local.v2.f64 	{%fd25999, %fd26000}, [%rd5+8480];
	mul.f64 	%fd26001, %fd25999, %fd33157;
	sub.f64 	%fd26002, %fd25998, %fd26001;
	mul.f64 	%fd26003, %fd26000, %fd33173;
	sub.f64 	%fd26004, %fd26002, %fd26003;
	ld.local.v2.f64 	{%fd26005, %fd26006}, [%rd5+8496];
	mul.f64 	%fd26007, %fd26005, %fd25398;
	sub.f64 	%fd26008, %fd26004, %fd26007;
	mul.f64 	%fd26009, %fd26006, %fd25425;
	sub.f64 	%fd26010, %fd26008, %fd26009;
	ld.local.v2.f64 	{%fd26011, %fd26012}, [%rd5+8512];
	mul.f64 	%fd26013, %fd26011, %fd25455;
	sub.f64 	%fd26014, %fd26010, %fd26013;
	mul.f64 	%fd26015, %fd26012, %fd25524;
	sub.f64 	%fd26016, %fd26014, %fd26015;
	ld.local.v2.f64 	{%fd26017, %fd26018}, [%rd5+8528];
	mul.f64 	%fd26019, %fd26017, %fd25572;
	sub.f64 	%fd26020, %fd26016, %fd26019;
	mul.f64 	%fd26021, %fd26018, %fd25596;
	sub.f64 	%fd26022, %fd26020, %fd26021;
	ld.local.v2.f64 	{%fd26023, %fd26024}, [%rd5+8544];
	mul.f64 	%fd26025, %fd26023, %fd25629;
	sub.f64 	%fd26026, %fd26022, %fd26025;
	mul.f64 	%fd26027, %fd26024, %fd25701;
	sub.f64 	%fd26028, %fd26026, %fd26027;
	ld.local.v2.f64 	{%fd26029, %fd3396}, [%rd5+8560];
	mul.f64 	%fd26030, %fd26029, %fd25926;
	sub.f64 	%fd26031, %fd26028, %fd26030;
	st.local.f64 	[%rd6+2128], %fd26031;
	ld.local.v2.f64 	{%fd3397, %fd26032}, [%rd5+8656];
	mul.f64 	%fd26033, %fd26032, %fd33192;
	sub.f64 	%fd26034, %fd33134, %fd26033;
	ld.local.v2.f64 	{%fd26035, %fd26036}, [%rd5+8672];
	mul.f64 	%fd26037, %fd26035, %fd33148;
	sub.f64 	%fd26038, %fd26034, %fd26037;
	mul.f64 	%fd26039, %fd26036, %fd33147;
	sub.f64 	%fd26040, %fd26038, %fd26039;
	ld.local.v2.f64 	{%fd26041, %fd26042}, [%rd5+8688];
	mul.f64 	%fd26043, %fd26041, %fd33209;
	sub.f64 	%fd26044, %fd26040, %fd26043;
	mul.f64 	%fd26045, %fd26042, %fd33178;
	sub.f64 	%fd26046, %fd26044, %fd26045;
	ld.local.v2.f64 	{%fd26047, %fd26048}, [%rd5+8704];
	mul.f64 	%fd26049, %fd26047, %fd33207;
	sub.f64 	%fd26050, %fd26046, %fd26049;
	mul.f64 	%fd26051, %fd26048, %fd33146;
	sub.f64 	%fd26052, %fd26050, %fd26051;
	ld.local.v2.f64 	{%fd26053, %fd26054}, [%rd5+8720];
	mul.f64 	%fd26055, %fd26053, %fd33152;
	sub.f64 	%fd26056, %fd26052, %fd26055;
	mul.f64 	%fd26057, %fd26054, %fd33145;
	sub.f64 	%fd26058, %fd26056, %fd26057;
	ld.local.v2.f64 	{%fd26059, %fd26060}, [%rd5+8736];
	mul.f64 	%fd26061, %fd26059, %fd33144;
	sub.f64 	%fd26062, %fd26058, %fd26061;
	mul.f64 	%fd26063, %fd26060, %fd33167;
	sub.f64 	%fd26064, %fd26062, %fd26063;
	ld.local.v2.f64 	{%fd26065, %fd26066}, [%rd5+8752];
	mul.f64 	%fd26067, %fd26065, %fd33220;
	sub.f64 	%fd26068, %fd26064, %fd26067;
	mul.f64 	%fd26069, %fd26066, %fd33161;
	sub.f64 	%fd26070, %fd26068, %fd26069;
	ld.local.v2.f64 	{%fd26071, %fd26072}, [%rd5+8768];
	mul.f64 	%fd26073, %fd26071, %fd33189;
	sub.f64 	%fd26074, %fd26070, %fd26073;
	mul.f64 	%fd26075, %fd26072, %fd25218;
	sub.f64 	%fd26076, %fd26074, %fd26075;
	ld.local.v2.f64 	{%fd26077, %fd26078}, [%rd5+8784];
	mul.f64 	%fd26079, %fd26077, %fd33142;
	sub.f64 	%fd26080, %fd26076, %fd26079;
	mul.f64 	%fd26081, %fd26078, %fd33150;
	sub.f64 	%fd26082, %fd26080, %fd26081;
	ld.local.v2.f64 	{%fd26083, %fd26084}, [%rd5+8800];
	mul.f64 	%fd26085, %fd26083, %fd33166;
	sub.f64 	%fd26086, %fd26082, %fd26085;
	mul.f64 	%fd26087, %fd26084, %fd33141;
	sub.f64 	%fd26088, %fd26086, %fd26087;
	ld.local.v2.f64 	{%fd26089, %fd26090}, [%rd5+8816];
	mul.f64 	%fd26091, %fd26089, %fd33202;
	sub.f64 	%fd26092, %fd26088, %fd26091;
	mul.f64 	%fd26093, %fd26090, %fd33140;
	sub.f64 	%fd26094, %fd26092, %fd26093;
	ld.local.v2.f64 	{%fd26095, %fd26096}, [%rd5+8832];
	mul.f64 	%fd26097, %fd26095, %fd33218;
	sub.f64 	%fd26098, %fd26094, %fd26097;
	mul.f64 	%fd26099, %fd26096, %fd33194;
	sub.f64 	%fd26100, %fd26098, %fd26099;
	ld.local.v2.f64 	{%fd26101, %fd26102}, [%rd5+8848];
	mul.f64 	%fd26103, %fd26101, %fd33213;
	sub.f64 	%fd26104, %fd26100, %fd26103;
	mul.f64 	%fd26105, %fd26102, %fd25227;
	sub.f64 	%fd26106, %fd26104, %fd26105;
	ld.local.v2.f64 	{%fd26107, %fd26108}, [%rd5+8864];
	mul.f64 	%fd26109, %fd26107, %fd25233;
	sub.f64 	%fd26110, %fd26106, %fd26109;
	mul.f64 	%fd26111, %fd26108, %fd33139;
	sub.f64 	%fd26112, %fd26110, %fd26111;
	ld.local.v2.f64 	{%fd26113, %fd26114}, [%rd5+8880];
	mul.f64 	%fd26115, %fd26113, %fd25242;
	sub.f64 	%fd26116, %fd26112, %fd26115;
	mul.f64 	%fd26117, %fd26114, %fd25248;
	sub.f64 	%fd26118, %fd26116, %fd26117;
	ld.local.v2.f64 	{%fd26119, %fd26120}, [%rd5+8896];
	mul.f64 	%fd26121, %fd26119, %fd33165;
	sub.f64 	%fd26122, %fd26118, %fd26121;
	mul.f64 	%fd26123, %fd26120, %fd33164;
	sub.f64 	%fd26124, %fd26122, %fd26123;
	ld.local.v2.f64 	{%fd26125, %fd26126}, [%rd5+8912];
	mul.f64 	%fd26127, %fd26125, %fd25290;
	sub.f64 	%fd26128, %fd26124, %fd26127;
	mul.f64 	%fd26129, %fd26126, %fd25296;
	sub.f64 	%fd26130, %fd26128, %fd26129;
	ld.local.v2.f64 	{%fd26131, %fd26132}, [%rd5+8928];
	mul.f64 	%fd26133, %fd26131, %fd33180;
	sub.f64 	%fd26134, %fd26130, %fd26133;
	mul.f64 	%fd26135, %fd26132, %fd33158;
	sub.f64 	%fd26136, %fd26134, %fd26135;
	ld.local.v2.f64 	{%fd26137, %fd26138}, [%rd5+8944];
	mul.f64 	%fd26139, %fd26137, %fd33175;
	sub.f64 	%fd26140, %fd26136, %fd26139;
	mul.f64 	%fd26141, %fd26138, %fd33188;
	sub.f64 	%fd26142, %fd26140, %fd26141;
	ld.local.v2.f64 	{%fd26143, %fd26144}, [%rd5+8960];
	mul.f64 	%fd26145, %fd26143, %fd33183;
	sub.f64 	%fd26146, %fd26142, %fd26145;
	mul.f64 	%fd26147, %fd26144, %fd25329;
	sub.f64 	%fd26148, %fd26146, %fd26147;
	ld.local.v2.f64 	{%fd26149, %fd26150}, [%rd5+8976];
	mul.f64 	%fd26151, %fd26149, %fd25338;
	sub.f64 	%fd26152, %fd26148, %fd26151;
	mul.f64 	%fd26153, %fd26150, %fd33174;
	sub.f64 	%fd26154, %fd26152, %fd26153;
	ld.local.v2.f64 	{%fd26155, %fd26156}, [%rd5+8992];
	mul.f64 	%fd26157, %fd26155, %fd33157;
	sub.f64 	%fd26158, %fd26154, %fd26157;
	mul.f64 	%fd26159, %fd26156, %fd25359;
	sub.f64 	%fd26160, %fd26158, %fd26159;
	ld.local.v2.f64 	{%fd26161, %fd26162}, [%rd5+9008];
	mul.f64 	%fd26163, %fd26161, %fd33173;
	sub.f64 	%fd26164, %fd26160, %fd26163;
	mul.f64 	%fd26165, %fd26162, %fd25386;
	sub.f64 	%fd26166, %fd26164, %fd26165;
	ld.local.v2.f64 	{%fd26167, %fd26168}, [%rd5+9024];
	mul.f64 	%fd26169, %fd26167, %fd25398;
	sub.f64 	%fd26170, %fd26166, %fd26169;
	mul.f64 	%fd26171, %fd26168, %fd25425;
	sub.f64 	%fd26172, %fd26170, %fd26171;
	ld.local.v2.f64 	{%fd26173, %fd26174}, [%rd5+9040];
	mul.f64 	%fd26175, %fd26173, %fd25455;
	sub.f64 	%fd26176, %fd26172, %fd26175;
	mul.f64 	%fd26177, %fd26174, %fd25524;
	sub.f64 	%fd26178, %fd26176, %fd26177;
	ld.local.v2.f64 	{%fd26179, %fd26180}, [%rd5+9056];
	mul.f64 	%fd26181, %fd26179, %fd25572;
	sub.f64 	%fd26182, %fd26178, %fd26181;
	mul.f64 	%fd26183, %fd26180, %fd25596;
	sub.f64 	%fd26184, %fd26182, %fd26183;
	ld.local.v2.f64 	{%fd26185, %fd26186}, [%rd5+9072];
	mul.f64 	%fd26187, %fd26185, %fd25629;
	sub.f64 	%fd26188, %fd26184, %fd26187;
	mul.f64 	%fd26189, %fd26186, %fd25701;
	sub.f64 	%fd26190, %fd26188, %fd26189;
	ld.local.v2.f64 	{%fd26191, %fd26192}, [%rd5+9088];
	mul.f64 	%fd26193, %fd26191, %fd25926;
	sub.f64 	%fd26194, %fd26190, %fd26193;
	mul.f64 	%fd26195, %fd26192, %fd26031;
	sub.f64 	%fd26196, %fd26194, %fd26195;
	st.local.f64 	[%rd6+2136], %fd26196;
	ld.local.v2.f64 	{%fd3398, %fd26197}, [%rd5+9184];
	mul.f64 	%fd26198, %fd26197, %fd33224;
	sub.f64 	%fd26199, %fd33133, %fd26198;
	ld.local.v2.f64 	{%fd26200, %fd26201}, [%rd5+9200];
	mul.f64 	%fd26202, %fd26200, %fd33235;
	sub.f64 	%fd26203, %fd26199, %fd26202;
	mul.f64 	%fd26204, %fd26201, %fd33234;
	sub.f64 	%fd26205, %fd26203, %fd26204;
	ld.local.v2.f64 	{%fd26206, %fd26207}, [%rd5+9216];
	mul.f64 	%fd26208, %fd26206, %fd33148;
	sub.f64 	%fd26209, %fd26205, %fd26208;
	mul.f64 	%fd26210, %fd26207, %fd33147;
	sub.f64 	%fd26211, %fd26209, %fd26210;
	ld.local.v2.f64 	{%fd26212, %fd26213}, [%rd5+9232];
	mul.f64 	%fd26214, %fd26212, %fd33146;
	sub.f64 	%fd26215, %fd26211, %fd26214;
	mul.f64 	%fd26216, %fd26213, %fd33152;
	sub.f64 	%fd26217, %fd26215, %fd26216;
	ld.local.v2.f64 	{%fd26218, %fd26219}, [%rd5+9248];
	mul.f64 	%fd26220, %fd26218, %fd33145;
	sub.f64 	%fd26221, %fd26217, %fd26220;
	mul.f64 	%fd26222, %fd26219, %fd33144;
	sub.f64 	%fd26223, %fd26221, %fd26222;
	ld.local.v2.f64 	{%fd26224, %fd26225}, [%rd5+9264];
	mul.f64 	%fd26226, %fd26224, %fd33211;
	sub.f64 	%fd26227, %fd26223, %fd26226;
	mul.f64 	%fd26228, %fd26225, %fd25236;
	sub.f64 	%fd26229, %fd26227, %fd26228;
	ld.local.v2.f64 	{%fd26230, %fd26231}, [%rd5+9280];
	mul.f64 	%fd26232, %fd26230, %fd25287;
	sub.f64 	%fd26233, %fd26229, %fd26232;
	mul.f64 	%fd26234, %fd26231, %fd33180;
	sub.f64 	%fd26235, %fd26233, %fd26234;
	ld.local.v2.f64 	{%fd26236, %fd26237}, [%rd5+9296];
	mul.f64 	%fd26238, %fd26236, %fd33158;
	sub.f64 	%fd26239, %fd26235, %fd26238;
	mul.f64 	%fd26240, %fd26237, %fd33175;
	sub.f64 	%fd26241, %fd26239, %fd26240;
	ld.local.v2.f64 	{%fd26242, %fd26243}, [%rd5+9312];
	mul.f64 	%fd26244, %fd26242, %fd33174;
	sub.f64 	%fd26245, %fd26241, %fd26244;
	mul.f64 	%fd26246, %fd26243, %fd33157;
	sub.f64 	%fd26247, %fd26245, %fd26246;
	ld.local.v2.f64 	{%fd26248, %fd26249}, [%rd5+9328];
	mul.f64 	%fd26250, %fd26248, %fd33173;
	sub.f64 	%fd26251, %fd26247, %fd26250;
	mul.f64 	%fd26252, %fd26249, %fd25398;
	sub.f64 	%fd26253, %fd26251, %fd26252;
	ld.local.v2.f64 	{%fd26254, %fd26255}, [%rd5+9344];
	mul.f64 	%fd26256, %fd26254, %fd25425;
	sub.f64 	%fd26257, %fd26253, %fd26256;
	mul.f64 	%fd26258, %fd26255, %fd25524;
	sub.f64 	%fd26259, %fd26257, %fd26258;
	ld.local.v2.f64 	{%fd26260, %fd26261}, [%rd5+9360];
	mul.f64 	%fd26262, %fd26260, %fd25596;
	sub.f64 	%fd26263, %fd26259, %fd26262;
	mul.f64 	%fd26264, %fd26261, %fd25629;
	sub.f64 	%fd26265, %fd26263, %fd26264;
	ld.local.v2.f64 	{%fd26266, %fd26267}, [%rd5+9376];
	mul.f64 	%fd26268, %fd26266, %fd25701;
	sub.f64 	%fd26269, %fd26265, %fd26268;
	mul.f64 	%fd26270, %fd26267, %fd25926;
	sub.f64 	%fd26271, %fd26269, %fd26270;
	ld.local.v2.f64 	{%fd26272, %fd26273}, [%rd5+9392];
	mul.f64 	%fd26274, %fd26272, %fd26031;
	sub.f64 	%fd26275, %fd26271, %fd26274;
	mul.f64 	%fd26276, %fd26273, %fd26196;
	sub.f64 	%fd26277, %fd26275, %fd26276;
	st.local.f64 	[%rd6+2144], %fd26277;
	ld.local.v2.f64 	{%fd26278, %fd26279}, [%rd5+9488];
	mul.f64 	%fd26280, %fd26278, %fd33203;
	sub.f64 	%fd26281, %fd33132, %fd26280;
	mul.f64 	%fd26282, %fd26279, %fd33151;
	sub.f64 	%fd26283, %fd26281, %fd26282;
	ld.local.v2.f64 	{%fd26284, %fd26285}, [%rd5+9504];
	mul.f64 	%fd26286, %fd26284, %fd33185;
	sub.f64 	%fd26287, %fd26283, %fd26286;
	mul.f64 	%fd26288, %fd26285, %fd33205;
	sub.f64 	%fd26289, %fd26287, %fd26288;
	ld.local.v2.f64 	{%fd26290, %fd26291}, [%rd5+9520];
	mul.f64 	%fd26292, %fd26290, %fd33202;
	sub.f64 	%fd26293, %fd26289, %fd26292;
	mul.f64 	%fd26294, %fd26291, %fd33201;
	sub.f64 	%fd26295, %fd26293, %fd26294;
	ld.local.v2.f64 	{%fd26296, %fd26297}, [%rd5+9536];
	mul.f64 	%fd26298, %fd26296, %fd33138;
	sub.f64 	%fd26299, %fd26295, %fd26298;
	mul.f64 	%fd26300, %fd26297, %fd33200;
	sub.f64 	%fd26301, %fd26299, %fd26300;
	ld.local.v2.f64 	{%fd26302, %fd26303}, [%rd5+9552];
	mul.f64 	%fd26304, %fd26302, %fd25248;
	sub.f64 	%fd26305, %fd26301, %fd26304;
	mul.f64 	%fd26306, %fd26303, %fd25257;
	sub.f64 	%fd26307, %fd26305, %fd26306;
	ld.local.v2.f64 	{%fd26308, %fd26309}, [%rd5+9568];
	mul.f64 	%fd26310, %fd26308, %fd33164;
	sub.f64 	%fd26311, %fd26307, %fd26310;
	mul.f64 	%fd26312, %fd26309, %fd25296;
	sub.f64 	%fd26313, %fd26311, %fd26312;
	ld.local.v2.f64 	{%fd26314, %fd26315}, [%rd5+9584];
	mul.f64 	%fd26316, %fd26314, %fd33180;
	sub.f64 	%fd26317, %fd26313, %fd26316;
	mul.f64 	%fd26318, %fd26315, %fd33158;
	sub.f64 	%fd26319, %fd26317, %fd26318;
	ld.local.v2.f64 	{%fd26320, %fd26321}, [%rd5+9600];
	mul.f64 	%fd26322, %fd26320, %fd33188;
	sub.f64 	%fd26323, %fd26319, %fd26322;
	mul.f64 	%fd26324, %fd26321, %fd33183;
	sub.f64 	%fd26325, %fd26323, %fd26324;
	ld.local.v2.f64 	{%fd26326, %fd26327}, [%rd5+9616];
	mul.f64 	%fd26328, %fd26326, %fd25314;
	sub.f64 	%fd26329, %fd26325, %fd26328;
	mul.f64 	%fd26330, %fd26327, %fd25317;
	sub.f64 	%fd26331, %fd26329, %fd26330;
	ld.local.v2.f64 	{%fd26332, %fd26333}, [%rd5+9632];
	mul.f64 	%fd26334, %fd26332, %fd25329;
	sub.f64 	%fd26335, %fd26331, %fd26334;
	mul.f64 	%fd26336, %fd26333, %fd25350;
	sub.f64 	%fd26337, %fd26335, %fd26336;
	ld.local.v2.f64 	{%fd26338, %fd26339}, [%rd5+9648];
	mul.f64 	%fd26340, %fd26338, %fd33157;
	sub.f64 	%fd26341, %fd26337, %fd26340;
	mul.f64 	%fd26342, %fd26339, %fd25359;
	sub.f64 	%fd26343, %fd26341, %fd26342;
	ld.local.v2.f64 	{%fd26344, %fd26345}, [%rd5+9664];
	mul.f64 	%fd26346, %fd26344, %fd25386;
	sub.f64 	%fd26347, %fd26343, %fd26346;
	mul.f64 	%fd26348, %fd26345, %fd25455;
	sub.f64 	%fd26349, %fd26347, %fd26348;
	ld.local.v2.f64 	{%fd26350, %fd26351}, [%rd5+9680];
	mul.f64 	%fd26352, %fd26350, %fd25524;
	sub.f64 	%fd26353, %fd26349, %fd26352;
	mul.f64 	%fd26354, %fd26351, %fd25572;
	sub.f64 	%fd26355, %fd26353, %fd26354;
	ld.local.v2.f64 	{%fd26356, %fd26357}, [%rd5+9696];
	mul.f64 	%fd26358, %fd26356, %fd25629;
	sub.f64 	%fd26359, %fd26355, %fd26358;
	mul.f64 	%fd26360, %fd26357, %fd25701;
	sub.f64 	%fd26361, %fd26359, %fd26360;
	ld.local.v2.f64 	{%fd26362, %fd26363}, [%rd5+9712];
	mul.f64 	%fd26364, %fd26362, %fd25926;
	sub.f64 	%fd26365, %fd26361, %fd26364;
	mul.f64 	%fd26366, %fd26363, %fd26031;
	sub.f64 	%fd26367, %fd26365, %fd26366;
	ld.local.v2.f64 	{%fd26368, %fd26369}, [%rd5+9728];
	mul.f64 	%fd26370, %fd26368, %fd26196;
	sub.f64 	%fd26371, %fd26367, %fd26370;
	mul.f64 	%fd26372, %fd26369, %fd26277;
	sub.f64 	%fd26373, %fd26371, %fd26372;
	st.local.f64 	[%rd6+2152], %fd26373;
	ld.local.v2.f64 	{%fd3399, %fd26374}, [%rd5+9808];
	mul.f64 	%fd26375, %fd26374, %fd33130;
	sub.f64 	%fd26376, %fd33131, %fd26375;
	ld.local.v2.f64 	{%fd26377, %fd26378}, [%rd5+9824];
	mul.f64 	%fd26379, %fd26377, %fd33222;
	sub.f64 	%fd26380, %fd26376, %fd26379;
	mul.f64 	%fd26381, %fd26378, %fd33166;
	sub.f64 	%fd26382, %fd26380, %fd26381;
	ld.local.v2.f64 	{%fd26383, %fd26384}, [%rd5+9840];
	mul.f64 	%fd26385, %fd26383, %fd33173;
	sub.f64 	%fd26386, %fd26382, %fd26385;
	mul.f64 	%fd26387, %fd26384, %fd25398;
	sub.f64 	%fd26388, %fd26386, %fd26387;
	ld.local.v2.f64 	{%fd26389, %fd26390}, [%rd5+9856];
	mul.f64 	%fd26391, %fd26389, %fd25455;
	sub.f64 	%fd26392, %fd26388, %fd26391;
	mul.f64 	%fd26393, %fd26390, %fd25572;
	sub.f64 	%fd26394, %fd26392, %fd26393;
	ld.local.v2.f64 	{%fd26395, %fd26396}, [%rd5+9872];
	mul.f64 	%fd26397, %fd26395, %fd25596;
	sub.f64 	%fd26398, %fd26394, %fd26397;
	mul.f64 	%fd26399, %fd26396, %fd25629;
	sub.f64 	%fd26400, %fd26398, %fd26399;
	ld.local.v2.f64 	{%fd26401, %fd26402}, [%rd5+9888];
	mul.f64 	%fd26403, %fd26401, %fd25701;
	sub.f64 	%fd26404, %fd26400, %fd26403;
	mul.f64 	%fd26405, %fd26402, %fd25926;
	sub.f64 	%fd26406, %fd26404, %fd26405;
	ld.local.v2.f64 	{%fd26407, %fd26408}, [%rd5+9904];
	mul.f64 	%fd26409, %fd26407, %fd26031;
	sub.f64 	%fd26410, %fd26406, %fd26409;
	mul.f64 	%fd26411, %fd26408, %fd26196;
	sub.f64 	%fd26412, %fd26410, %fd26411;
	ld.local.v2.f64 	{%fd26413, %fd26414}, [%rd5+9920];
	mul.f64 	%fd26415, %fd26413, %fd26277;
	sub.f64 	%fd26416, %fd26412, %fd26415;
	mul.f64 	%fd26417, %fd26414, %fd26373;
	sub.f64 	%fd26418, %fd26416, %fd26417;
	st.local.f64 	[%rd6+2160], %fd26418;
	ld.local.v2.f64 	{%fd26419, %fd26420}, [%rd5+10000];
	mul.f64 	%fd26421, %fd26419, %fd33175;
	sub.f64 	%fd26422, %fd33129, %fd26421;
	mul.f64 	%fd26423, %fd26420, %fd33157;
	sub.f64 	%fd26424, %fd26422, %fd26423;
	ld.local.v2.f64 	{%fd26425, %fd26426}, [%rd5+10016];
	mul.f64 	%fd26427, %fd26425, %fd25398;
	sub.f64 	%fd26428, %fd26424, %fd26427;
	mul.f64 	%fd26429, %fd26426, %fd25596;
	sub.f64 	%fd26430, %fd26428, %fd26429;
	ld.local.v2.f64 	{%fd26431, %fd26432}, [%rd5+10032];
	mul.f64 	%fd26433, %fd26431, %fd25629;
	sub.f64 	%fd26434, %fd26430, %fd26433;
	mul.f64 	%fd26435, %fd26432, %fd25701;
	sub.f64 	%fd26436, %fd26434, %fd26435;
	ld.local.v2.f64 	{%fd26437, %fd26438}, [%rd5+10048];
	mul.f64 	%fd26439, %fd26437, %fd25926;
	sub.f64 	%fd26440, %fd26436, %fd26439;
	mul.f64 	%fd26441, %fd26438, %fd26031;
	sub.f64 	%fd26442, %fd26440, %fd26441;
	ld.local.v2.f64 	{%fd26443, %fd26444}, [%rd5+10064];
	mul.f64 	%fd26445, %fd26443, %fd26196;
	sub.f64 	%fd26446, %fd26442, %fd26445;
	mul.f64 	%fd26447, %fd26444, %fd26277;
	sub.f64 	%fd26448, %fd26446, %fd26447;
	ld.local.v2.f64 	{%fd3400, %fd3401}, [%rd5+10080];
	mul.f64 	%fd26449, %fd3400, %fd26373;
	sub.f64 	%fd26450, %fd26448, %fd26449;
	mul.f64 	%fd26451, %fd3401, %fd26418;
	sub.f64 	%fd26452, %fd26450, %fd26451;
	st.local.f64 	[%rd6+2168], %fd26452;
	ld.local.v2.f64 	{%fd3402, %fd3403}, [%rd5+10144];
	mul.f64 	%fd26453, %fd3403, %fd33222;
	sub.f64 	%fd26454, %fd33128, %fd26453;
	ld.local.v2.f64 	{%fd3404, %fd3405}, [%rd5+10160];
	mul.f64 	%fd26455, %fd3404, %fd25215;
	sub.f64 	%fd26456, %fd26454, %fd26455;
	mul.f64 	%fd26457, %fd3405, %fd25218;
	sub.f64 	%fd26458, %fd26456, %fd26457;
	ld.local.v2.f64 	{%fd3406, %fd3407}, [%rd5+10176];
	mul.f64 	%fd26459, %fd3406, %fd33141;
	sub.f64 	%fd26460, %fd26458, %fd26459;
	mul.f64 	%fd26461, %fd3407, %fd33213;
	sub.f64 	%fd26462, %fd26460, %fd26461;
	ld.local.v2.f64 	{%fd3408, %fd3409}, [%rd5+10192];
	mul.f64 	%fd26463, %fd3408, %fd25233;
	sub.f64 	%fd26464, %fd26462, %fd26463;
	mul.f64 	%fd26465, %fd3409, %fd25242;
	sub.f64 	%fd26466, %fd26464, %fd26465;
	ld.local.v2.f64 	{%fd3410, %fd3411}, [%rd5+10208];
	mul.f64 	%fd26467, %fd3410, %fd25248;
	sub.f64 	%fd26468, %fd26466, %fd26467;
	mul.f64 	%fd26469, %fd3411, %fd25257;
	sub.f64 	%fd26470, %fd26468, %fd26469;
	ld.local.v2.f64 	{%fd3412, %fd3413}, [%rd5+10224];
	mul.f64 	%fd26471, %fd3412, %fd25284;
	sub.f64 	%fd26472, %fd26470, %fd26471;
	mul.f64 	%fd26473, %fd3413, %fd25296;
	sub.f64 	%fd26474, %fd26472, %fd26473;
	ld.local.v2.f64 	{%fd3414, %fd3415}, [%rd5+10240];
	mul.f64 	%fd26475, %fd3414, %fd25317;
	sub.f64 	%fd26476, %fd26474, %fd26475;
	mul.f64 	%fd26477, %fd3415, %fd25338;
	sub.f64 	%fd26478, %fd26476, %fd26477;
	ld.local.v2.f64 	{%fd3416, %fd3417}, [%rd5+10256];
	mul.f64 	%fd26479, %fd3416, %fd25350;
	sub.f64 	%fd26480, %fd26478, %fd26479;
	mul.f64 	%fd26481, %fd3417, %fd25359;
	sub.f64 	%fd26482, %fd26480, %fd26481;
	ld.local.v2.f64 	{%fd3418, %fd3419}, [%rd5+10272];
	mul.f64 	%fd26483, %fd3418, %fd25386;
	sub.f64 	%fd26484, %fd26482, %fd26483;
	mul.f64 	%fd26485, %fd3419, %fd25455;
	sub.f64 	%fd26486, %fd26484, %fd26485;
	ld.local.v2.f64 	{%fd3420, %fd3421}, [%rd5+10288];
	mul.f64 	%fd26487, %fd3420, %fd25524;
	sub.f64 	%fd26488, %fd26486, %fd26487;
	mul.f64 	%fd26489, %fd3421, %fd25572;
	sub.f64 	%fd26490, %fd26488, %fd26489;
	ld.local.v2.f64 	{%fd3422, %fd3423}, [%rd5+10304];
	mul.f64 	%fd26491, %fd3422, %fd25629;
	sub.f64 	%fd26492, %fd26490, %fd26491;
	mul.f64 	%fd26493, %fd3423, %fd25701;
	sub.f64 	%fd26494, %fd26492, %fd26493;
	ld.local.v2.f64 	{%fd3424, %fd3425}, [%rd5+10320];
	mul.f64 	%fd26495, %fd3424, %fd25926;
	sub.f64 	%fd26496, %fd26494, %fd26495;
	mul.f64 	%fd26497, %fd3425, %fd26031;
	sub.f64 	%fd26498, %fd26496, %fd26497;
	ld.local.v2.f64 	{%fd3426, %fd3427}, [%rd5+10336];
	mul.f64 	%fd26499, %fd3426, %fd26196;
	sub.f64 	%fd26500, %fd26498, %fd26499;
	mul.f64 	%fd26501, %fd3427, %fd26277;
	sub.f64 	%fd26502, %fd26500, %fd26501;
	ld.local.v2.f64 	{%fd3428, %fd3429}, [%rd5+10352];
	mul.f64 	%fd26503, %fd3428, %fd26373;
	sub.f64 	%fd26504, %fd26502, %fd26503;
	mul.f64 	%fd26505, %fd3429, %fd26418;
	sub.f64 	%fd26506, %fd26504, %fd26505;
	ld.local.v2.f64 	{%fd3430, %fd3431}, [%rd5+10368];
	mul.f64 	%fd26507, %fd3430, %fd26452;
	sub.f64 	%fd26508, %fd26506, %fd26507;
	st.local.f64 	[%rd6+2176], %fd26508;
	ld.local.v2.f64 	{%fd3432, %fd3433}, [%rd5+10416];
	mul.f64 	%fd26509, %fd3433, %fd33136;
	sub.f64 	%fd26510, %fd33127, %fd26509;
	ld.local.v2.f64 	{%fd3434, %fd3435}, [%rd5+10432];
	mul.f64 	%fd26511, %fd3434, %fd33170;
	sub.f64 	%fd26512, %fd26510, %fd26511;
	mul.f64 	%fd26513, %fd3435, %fd33169;
	sub.f64 	%fd26514, %fd26512, %fd26513;
	ld.local.v2.f64 	{%fd3436, %fd3437}, [%rd5+10448];
	mul.f64 	%fd26515, %fd3436, %fd33168;
	sub.f64 	%fd26516, %fd26514, %fd26515;
	mul.f64 	%fd26517, %fd3437, %fd33130;
	sub.f64 	%fd26518, %fd26516, %fd26517;
	ld.local.v2.f64 	{%fd3438, %fd3439}, [%rd5+10464];
	mul.f64 	%fd26519, %fd3438, %fd33166;
	sub.f64 	%fd26520, %fd26518, %fd26519;
	mul.f64 	%fd26521, %fd3439, %fd33174;
	sub.f64 	%fd26522, %fd26520, %fd26521;
	ld.local.v2.f64 	{%fd3440, %fd3441}, [%rd5+10480];
	mul.f64 	%fd26523, %fd3440, %fd33173;
	sub.f64 	%fd26524, %fd26522, %fd26523;
	mul.f64 	%fd26525, %fd3441, %fd25455;
	sub.f64 	%fd26526, %fd26524, %fd26525;
	ld.local.v2.f64 	{%fd3442, %fd3443}, [%rd5+10496];
	mul.f64 	%fd26527, %fd3442, %fd25572;
	sub.f64 	%fd26528, %fd26526, %fd26527;
	mul.f64 	%fd26529, %fd3443, %fd25596;
	sub.f64 	%fd26530, %fd26528, %fd26529;
	ld.local.v2.f64 	{%fd3444, %fd3445}, [%rd5+10512];
	mul.f64 	%fd26531, %fd3444, %fd25629;
	sub.f64 	%fd26532, %fd26530, %fd26531;
	mul.f64 	%fd26533, %fd3445, %fd25701;
	sub.f64 	%fd26534, %fd26532, %fd26533;
	ld.local.v2.f64 	{%fd3446, %fd3447}, [%rd5+10528];
	mul.f64 	%fd26535, %fd3446, %fd25926;
	sub.f64 	%fd26536, %fd26534, %fd26535;
	mul.f64 	%fd26537, %fd3447, %fd26031;
	sub.f64 	%fd26538, %fd26536, %fd26537;
	ld.local.v2.f64 	{%fd3448, %fd3449}, [%rd5+10544];
	mul.f64 	%fd26539, %fd3448, %fd26196;
	sub.f64 	%fd26540, %fd26538, %fd26539;
	mul.f64 	%fd26541, %fd3449, %fd26277;
	sub.f64 	%fd26542, %fd26540, %fd26541;
	ld.local.v2.f64 	{%fd3450, %fd3451}, [%rd5+10560];
	mul.f64 	%fd26543, %fd3450, %fd26373;
	sub.f64 	%fd26544, %fd26542, %fd26543;
	mul.f64 	%fd26545, %fd3451, %fd26418;
	sub.f64 	%fd26546, %fd26544, %fd26545;
	ld.local.v2.f64 	{%fd3452, %fd3453}, [%rd5+10576];
	mul.f64 	%fd26547, %fd3452, %fd26452;
	sub.f64 	%fd26548, %fd26546, %fd26547;
	mul.f64 	%fd26549, %fd3453, %fd26508;
	sub.f64 	%fd26550, %fd26548, %fd26549;
	st.local.f64 	[%rd6+2184], %fd26550;
	ld.local.v2.f64 	{%fd3454, %fd3455}, [%rd5+10624];
	mul.f64 	%fd26551, %fd3455, %fd33224;
	sub.f64 	%fd26552, %fd33126, %fd26551;
	ld.local.v2.f64 	{%fd3456, %fd3457}, [%rd5+10640];
	mul.f64 	%fd26553, %fd3456, %fd33135;
	sub.f64 	%fd26554, %fd26552, %fd26553;
	mul.f64 	%fd26555, %fd3457, %fd33203;
	sub.f64 	%fd26556, %fd26554, %fd26555;
	ld.local.v2.f64 	{%fd3458, %fd3459}, [%rd5+10656];
	mul.f64 	%fd26557, %fd3458, %fd33222;
	sub.f64 	%fd26558, %fd26556, %fd26557;
	mul.f64 	%fd26559, %fd3459, %fd33216;
	sub.f64 	%fd26560, %fd26558, %fd26559;
	ld.local.v2.f64 	{%fd3460, %fd3461}, [%rd5+10672];
	mul.f64 	%fd26561, %fd3460, %fd33190;
	sub.f64 	%fd26562, %fd26560, %fd26561;
	mul.f64 	%fd26563, %fd3461, %fd33142;
	sub.f64 	%fd26564, %fd26562, %fd26563;
	ld.local.v2.f64 	{%fd3462, %fd3463}, [%rd5+10688];
	mul.f64 	%fd26565, %fd3462, %fd33141;
	sub.f64 	%fd26566, %fd26564, %fd26565;
	mul.f64 	%fd26567, %fd3463, %fd33202;
	sub.f64 	%fd26568, %fd26566, %fd26567;
	ld.local.v2.f64 	{%fd3464, %fd3465}, [%rd5+10704];
	mul.f64 	%fd26569, %fd3464, %fd33194;
	sub.f64 	%fd26570, %fd26568, %fd26569;
	mul.f64 	%fd26571, %fd3465, %fd25233;
	sub.f64 	%fd26572, %fd26570, %fd26571;
	ld.local.v2.f64 	{%fd3466, %fd3467}, [%rd5+10720];
	mul.f64 	%fd26573, %fd3466, %fd33200;
	sub.f64 	%fd26574, %fd26572, %fd26573;
	mul.f64 	%fd26575, %fd3467, %fd25242;
	sub.f64 	%fd26576, %fd26574, %fd26575;
	ld.local.v2.f64 	{%fd3468, %fd3469}, [%rd5+10736];
	mul.f64 	%fd26577, %fd3468, %fd25248;
	sub.f64 	%fd26578, %fd26576, %fd26577;
	mul.f64 	%fd26579, %fd3469, %fd25257;
	sub.f64 	%fd26580, %fd26578, %fd26579;
	ld.local.v2.f64 	{%fd3470, %fd3471}, [%rd5+10752];
	mul.f64 	%fd26581, %fd3470, %fd25284;
	sub.f64 	%fd26582, %fd26580, %fd26581;
	mul.f64 	%fd26583, %fd3471, %fd25290;
	sub.f64 	%fd26584, %fd26582, %fd26583;
	ld.local.v2.f64 	{%fd3472, %fd3473}, [%rd5+10768];
	mul.f64 	%fd26585, %fd3472, %fd25296;
	sub.f64 	%fd26586, %fd26584, %fd26585;
	mul.f64 	%fd26587, %fd3473, %fd33175;
	sub.f64 	%fd26588, %fd26586, %fd26587;
	ld.local.v2.f64 	{%fd3474, %fd3475}, [%rd5+10784];
	mul.f64 	%fd26589, %fd3474, %fd33188;
	sub.f64 	%fd26590, %fd26588, %fd26589;
	mul.f64 	%fd26591, %fd3475, %fd25317;
	sub.f64 	%fd26592, %fd26590, %fd26591;
	ld.local.v2.f64 	{%fd3476, %fd3477}, [%rd5+10800];
	mul.f64 	%fd26593, %fd3476, %fd25338;
	sub.f64 	%fd26594, %fd26592, %fd26593;
	mul.f64 	%fd26595, %fd3477, %fd25350;
	sub.f64 	%fd26596, %fd26594, %fd26595;
	ld.local.v2.f64 	{%fd3478, %fd3479}, [%rd5+10816];
	mul.f64 	%fd26597, %fd3478, %fd33157;
	sub.f64 	%fd26598, %fd26596, %fd26597;
	mul.f64 	%fd26599, %fd3479, %fd25359;
	sub.f64 	%fd26600, %fd26598, %fd26599;
	ld.local.v2.f64 	{%fd3480, %fd3481}, [%rd5+10832];
	mul.f64 	%fd26601, %fd3480, %fd33173;
	sub.f64 	%fd26602, %fd26600, %fd26601;
	mul.f64 	%fd26603, %fd3481, %fd25386;
	sub.f64 	%fd26604, %fd26602, %fd26603;
	ld.local.v2.f64 	{%fd3482, %fd3483}, [%rd5+10848];
	mul.f64 	%fd26605, %fd3482, %fd25425;
	sub.f64 	%fd26606, %fd26604, %fd26605;
	mul.f64 	%fd26607, %fd3483, %fd25524;
	sub.f64 	%fd26608, %fd26606, %fd26607;
	ld.local.v2.f64 	{%fd3484, %fd3485}, [%rd5+10864];
	mul.f64 	%fd26609, %fd3484, %fd25596;
	sub.f64 	%fd26610, %fd26608, %fd26609;
	mul.f64 	%fd26611, %fd3485, %fd25629;
	sub.f64 	%fd26612, %fd26610, %fd26611;
	ld.local.v2.f64 	{%fd3486, %fd3487}, [%rd5+10880];
	mul.f64 	%fd26613, %fd3486, %fd25701;
	sub.f64 	%fd26614, %fd26612, %fd26613;
	mul.f64 	%fd26615, %fd3487, %fd25926;
	sub.f64 	%fd26616, %fd26614, %fd26615;
	ld.local.v2.f64 	{%fd3488, %fd3489}, [%rd5+10896];
	mul.f64 	%fd26617, %fd3488, %fd26031;
	sub.f64 	%fd26618, %fd26616, %fd26617;
	mul.f64 	%fd26619, %fd3489, %fd26196;
	sub.f64 	%fd26620, %fd26618, %fd26619;
	ld.local.v2.f64 	{%fd3490, %fd3491}, [%rd5+10912];
	mul.f64 	%fd26621, %fd3490, %fd26277;
	sub.f64 	%fd26622, %fd26620, %fd26621;
	mul.f64 	%fd26623, %fd3491, %fd26373;
	sub.f64 	%fd26624, %fd26622, %fd26623;
	ld.local.v2.f64 	{%fd3492, %fd3493}, [%rd5+10928];
	mul.f64 	%fd26625, %fd3492, %fd26418;
	sub.f64 	%fd26626, %fd26624, %fd26625;
	mul.f64 	%fd26627, %fd3493, %fd26452;
	sub.f64 	%fd26628, %fd26626, %fd26627;
	ld.local.v2.f64 	{%fd3494, %fd3495}, [%rd5+10944];
	mul.f64 	%fd26629, %fd3494, %fd26508;
	sub.f64 	%fd26630, %fd26628, %fd26629;
	mul.f64 	%fd26631, %fd3495, %fd26550;
	sub.f64 	%fd26632, %fd26630, %fd26631;
	ld.local.v2.f64 	{%fd3496, %fd3497}, [%rd5+10992];
	mul.f64 	%fd26633, %fd3496, %fd33142;
	sub.f64 	%fd26634, %fd33125, %fd26633;
	mul.f64 	%fd26635, %fd3497, %fd33194;
	sub.f64 	%fd26636, %fd26634, %fd26635;
	ld.local.v2.f64 	{%fd3498, %fd3499}, [%rd5+11008];
	mul.f64 	%fd26637, %fd3498, %fd25290;
	sub.f64 	%fd26638, %fd26636, %fd26637;
	mul.f64 	%fd26639, %fd3499, %fd33175;
	sub.f64 	%fd26640, %fd26638, %fd26639;
	ld.local.v2.f64 	{%fd3500, %fd3501}, [%rd5+11024];
	mul.f64 	%fd26641, %fd3500, %fd33188;
	sub.f64 	%fd26642, %fd26640, %fd26641;
	mul.f64 	%fd26643, %fd3501, %fd33183;
	sub.f64 	%fd26644, %fd26642, %fd26643;
	ld.local.v2.f64 	{%fd3502, %fd3503}, [%rd5+11040];
	mul.f64 	%fd26645, %fd3502, %fd33157;
	sub.f64 	%fd26646, %fd26644, %fd26645;
	mul.f64 	%fd26647, %fd3503, %fd33173;
	sub.f64 	%fd26648, %fd26646, %fd26647;
	ld.local.v2.f64 	{%fd3504, %fd3505}, [%rd5+11056];
	mul.f64 	%fd26649, %fd3504, %fd25386;
	sub.f64 	%fd26650, %fd26648, %fd26649;
	mul.f64 	%fd26651, %fd3505, %fd25425;
	sub.f64 	%fd26652, %fd26650, %fd26651;
	ld.local.v2.f64 	{%fd3506, %fd3507}, [%rd5+11072];
	mul.f64 	%fd26653, %fd3506, %fd25524;
	sub.f64 	%fd26654, %fd26652, %fd26653;
	mul.f64 	%fd26655, %fd3507, %fd25596;
	sub.f64 	%fd26656, %fd26654, %fd26655;
	ld.local.v2.f64 	{%fd3508, %fd3509}, [%rd5+11088];
	mul.f64 	%fd26657, %fd3508, %fd25629;
	sub.f64 	%fd26658, %fd26656, %fd26657;
	mul.f64 	%fd26659, %fd3509, %fd25701;
	sub.f64 	%fd26660, %fd26658, %fd26659;
	ld.local.v2.f64 	{%fd3510, %fd3511}, [%rd5+11104];
	mul.f64 	%fd26661, %fd3510, %fd25926;
	sub.f64 	%fd26662, %fd26660, %fd26661;
	mul.f64 	%fd26663, %fd3511, %fd26031;
	sub.f64 	%fd26664, %fd26662, %fd26663;
	ld.local.v2.f64 	{%fd3512, %fd3513}, [%rd5+11120];
	mul.f64 	%fd26665, %fd3512, %fd26196;
	sub.f64 	%fd26666, %fd26664, %fd26665;
	mul.f64 	%fd26667, %fd3513, %fd26277;
	sub.f64 	%fd26668, %fd26666, %fd26667;
	ld.local.v2.f64 	{%fd3514, %fd3515}, [%rd5+11136];
	mul.f64 	%fd26669, %fd3514, %fd26373;
	sub.f64 	%fd26670, %fd26668, %fd26669;
	mul.f64 	%fd26671, %fd3515, %fd26418;
	sub.f64 	%fd26672, %fd26670, %fd26671;
	ld.local.v2.f64 	{%fd3516, %fd3517}, [%rd5+11152];
	mul.f64 	%fd26673, %fd3516, %fd26452;
	sub.f64 	%fd26674, %fd26672, %fd26673;
	mul.f64 	%fd26675, %fd3517, %fd26508;
	sub.f64 	%fd26676, %fd26674, %fd26675;
	ld.local.v2.f64 	{%fd3518, %fd3519}, [%rd5+11168];
	mul.f64 	%fd26677, %fd3518, %fd26550;
	sub.f64 	%fd26678, %fd26676, %fd26677;
	mul.f64 	%fd26679, %fd3519, %fd26632;
	sub.f64 	%fd26680, %fd26678, %fd26679;
	ld.local.v2.f64 	{%fd3520, %fd3521}, [%rd5+11200];
	mul.f64 	%fd26681, %fd3521, %fd33123;
	sub.f64 	%fd26682, %fd33124, %fd26681;
	ld.local.v2.f64 	{%fd3522, %fd3523}, [%rd5+11216];
	mul.f64 	%fd26683, %fd3522, %fd33143;
	sub.f64 	%fd26684, %fd26682, %fd26683;
	mul.f64 	%fd26685, %fd3523, %fd33216;
	sub.f64 	%fd26686, %fd26684, %fd26685;
	ld.local.v2.f64 	{%fd3524, %fd3525}, [%rd5+11232];
	mul.f64 	%fd26687, %fd3524, %fd33151;
	sub.f64 	%fd26688, %fd26686, %fd26687;
	mul.f64 	%fd26689, %fd3525, %fd33185;
	sub.f64 	%fd26690, %fd26688, %fd26689;
	ld.local.v2.f64 	{%fd3526, %fd3527}, [%rd5+11248];
	mul.f64 	%fd26691, %fd3526, %fd33215;
	sub.f64 	%fd26692, %fd26690, %fd26691;
	mul.f64 	%fd26693, %fd3527, %fd33177;
	sub.f64 	%fd26694, %fd26692, %fd26693;
	ld.local.v2.f64 	{%fd3528, %fd3529}, [%rd5+11264];
	mul.f64 	%fd26695, %fd3528, %fd33142;
	sub.f64 	%fd26696, %fd26694, %fd26695;
	mul.f64 	%fd26697, %fd3529, %fd33140;
	sub.f64 	%fd26698, %fd26696, %fd26697;
	ld.local.v2.f64 	{%fd3530, %fd3531}, [%rd5+11280];
	mul.f64 	%fd26699, %fd3530, %fd33218;
	sub.f64 	%fd26700, %fd26698, %fd26699;
	mul.f64 	%fd26701, %fd3531, %fd33155;
	sub.f64 	%fd26702, %fd26700, %fd26701;
	ld.local.v2.f64 	{%fd3532, %fd3533}, [%rd5+11296];
	mul.f64 	%fd26703, %fd3532, %fd33201;
	sub.f64 	%fd26704, %fd26702, %fd26703;
	mul.f64 	%fd26705, %fd3533, %fd25233;
	sub.f64 	%fd26706, %fd26704, %fd26705;
	ld.local.v2.f64 	{%fd3534, %fd3535}, [%rd5+11312];
	mul.f64 	%fd26707, %fd3534, %fd33139;
	sub.f64 	%fd26708, %fd26706, %fd26707;
	mul.f64 	%fd26709, %fd3535, %fd33138;
	sub.f64 	%fd26710, %fd26708, %fd26709;
	ld.local.v2.f64 	{%fd3536, %fd3537}, [%rd5+11328];
	mul.f64 	%fd26711, %fd3536, %fd33200;
	sub.f64 	%fd26712, %fd26710, %fd26711;
	mul.f64 	%fd26713, %fd3537, %fd25242;
	sub.f64 	%fd26714, %fd26712, %fd26713;
	ld.local.v2.f64 	{%fd3538, %fd3539}, [%rd5+11344];
	mul.f64 	%fd26715, %fd3538, %fd25248;
	sub.f64 	%fd26716, %fd26714, %fd26715;
	mul.f64 	%fd26717, %fd3539, %fd25257;
	sub.f64 	%fd26718, %fd26716, %fd26717;
	ld.local.v2.f64 	{%fd3540, %fd3541}, [%rd5+11360];
	mul.f64 	%fd26719, %fd3540, %fd25278;
	sub.f64 	%fd26720, %fd26718, %fd26719;
	mul.f64 	%fd26721, %fd3541, %fd25284;
	sub.f64 	%fd26722, %fd26720, %fd26721;
	ld.local.v2.f64 	{%fd3542, %fd3543}, [%rd5+11376];
	mul.f64 	%fd26723, %fd3542, %fd25296;
	sub.f64 	%fd26724, %fd26722, %fd26723;
	mul.f64 	%fd26725, %fd3543, %fd33180;
	sub.f64 	%fd26726, %fd26724, %fd26725;
	ld.local.v2.f64 	{%fd3544, %fd3545}, [%rd5+11392];
	mul.f64 	%fd26727, %fd3544, %fd33158;
	sub.f64 	%fd26728, %fd26726, %fd26727;
	mul.f64 	%fd26729, %fd3545, %fd33188;
	sub.f64 	%fd26730, %fd26728, %fd26729;
	ld.local.v2.f64 	{%fd3546, %fd3547}, [%rd5+11408];
	mul.f64 	%fd26731, %fd3546, %fd33183;
	sub.f64 	%fd26732, %fd26730, %fd26731;
	mul.f64 	%fd26733, %fd3547, %fd25314;
	sub.f64 	%fd26734, %fd26732, %fd26733;
	ld.local.v2.f64 	{%fd3548, %fd3549}, [%rd5+11424];
	mul.f64 	%fd26735, %fd3548, %fd25317;
	sub.f64 	%fd26736, %fd26734, %fd26735;
	mul.f64 	%fd26737, %fd3549, %fd25329;
	sub.f64 	%fd26738, %fd26736, %fd26737;
	ld.local.v2.f64 	{%fd3550, %fd3551}, [%rd5+11440];
	mul.f64 	%fd26739, %fd3550, %fd25338;
	sub.f64 	%fd26740, %fd26738, %fd26739;
	mul.f64 	%fd26741, %fd3551, %fd25350;
	sub.f64 	%fd26742, %fd26740, %fd26741;
	ld.local.v2.f64 	{%fd3552, %fd3553}, [%rd5+11456];
	mul.f64 	%fd26743, %fd3552, %fd33157;
	sub.f64 	%fd26744, %fd26742, %fd26743;
	mul.f64 	%fd26745, %fd3553, %fd25359;
	sub.f64 	%fd26746, %fd26744, %fd26745;
	ld.local.v2.f64 	{%fd3554, %fd3555}, [%rd5+11472];
	mul.f64 	%fd26747, %fd3554, %fd25386;
	sub.f64 	%fd26748, %fd26746, %fd26747;
	mul.f64 	%fd26749, %fd3555, %fd25425;
	sub.f64 	%fd26750, %fd26748, %fd26749;
	ld.local.v2.f64 	{%fd3556, %fd3557}, [%rd5+11488];
	mul.f64 	%fd26751, %fd3556, %fd25524;
	sub.f64 	%fd26752, %fd26750, %fd26751;
	mul.f64 	%fd26753, %fd3557, %fd25572;
	sub.f64 	%fd26754, %fd26752, %fd26753;
	ld.local.v2.f64 	{%fd3558, %fd3559}, [%rd5+11504];
	mul.f64 	%fd26755, %fd3558, %fd25629;
	sub.f64 	%fd26756, %fd26754, %fd26755;
	mul.f64 	%fd26757, %fd3559, %fd25701;
	sub.f64 	%fd26758, %fd26756, %fd26757;
	ld.local.v2.f64 	{%fd3560, %fd3561}, [%rd5+11520];
	mul.f64 	%fd26759, %fd3560, %fd25926;
	sub.f64 	%fd26760, %fd26758, %fd26759;
	mul.f64 	%fd26761, %fd3561, %fd26031;
	sub.f64 	%fd26762, %fd26760, %fd26761;
	ld.local.v2.f64 	{%fd3562, %fd3563}, [%rd5+11536];
	mul.f64 	%fd26763, %fd3562, %fd26196;
	sub.f64 	%fd26764, %fd26762, %fd26763;
	mul.f64 	%fd26765, %fd3563, %fd26277;
	sub.f64 	%fd26766, %fd26764, %fd26765;
	ld.local.v2.f64 	{%fd3564, %fd3565}, [%rd5+11552];
	mul.f64 	%fd26767, %fd3564, %fd26373;
	sub.f64 	%fd26768, %fd26766, %fd26767;
	mul.f64 	%fd26769, %fd3565, %fd26418;
	sub.f64 	%fd26770, %fd26768, %fd26769;
	ld.local.v2.f64 	{%fd3566, %fd3567}, [%rd5+11568];
	mul.f64 	%fd26771, %fd3566, %fd26452;
	sub.f64 	%fd26772, %fd26770, %fd26771;
	mul.f64 	%fd26773, %fd3567, %fd26508;
	sub.f64 	%fd26774, %fd26772, %fd26773;
	ld.local.v2.f64 	{%fd3568, %fd3569}, [%rd5+11584];
	mul.f64 	%fd26775, %fd3568, %fd26550;
	sub.f64 	%fd26776, %fd26774, %fd26775;
	mul.f64 	%fd26777, %fd3569, %fd26632;
	sub.f64 	%fd26778, %fd26776, %fd26777;
	ld.local.v2.f64 	{%fd3570, %fd3571}, [%rd5+11600];
	mul.f64 	%fd26779, %fd3570, %fd26680;
	sub.f64 	%fd26780, %fd26778, %fd26779;
	ld.local.v2.f64 	{%fd3572, %fd3573}, [%rd5+11616];
	mul.f64 	%fd26781, %fd3573, %fd33194;
	sub.f64 	%fd26782, %fd33122, %fd26781;
	ld.local.v2.f64 	{%fd3574, %fd3575}, [%rd5+11632];
	mul.f64 	%fd26783, %fd3574, %fd33139;
	sub.f64 	%fd26784, %fd26782, %fd26783;
	mul.f64 	%fd26785, %fd3575, %fd33165;
	sub.f64 	%fd26786, %fd26784, %fd26785;
	ld.local.v2.f64 	{%fd3576, %fd3577}, [%rd5+11648];
	mul.f64 	%fd26787, %fd3576, %fd33164;
	sub.f64 	%fd26788, %fd26786, %fd26787;
	mul.f64 	%fd26789, %fd3577, %fd33180;
	sub.f64 	%fd26790, %fd26788, %fd26789;
	ld.local.v2.f64 	{%fd3578, %fd3579}, [%rd5+11664];
	mul.f64 	%fd26791, %fd3578, %fd33158;
	sub.f64 	%fd26792, %fd26790, %fd26791;
	mul.f64 	%fd26793, %fd3579, %fd33175;
	sub.f64 	%fd26794, %fd26792, %fd26793;
	ld.local.v2.f64 	{%fd3580, %fd3581}, [%rd5+11680];
	mul.f64 	%fd26795, %fd3580, %fd33188;
	sub.f64 	%fd26796, %fd26794, %fd26795;
	mul.f64 	%fd26797, %fd3581, %fd33183;
	sub.f64 	%fd26798, %fd26796, %fd26797;
	ld.local.v2.f64 	{%fd3582, %fd3583}, [%rd5+11696];
	mul.f64 	%fd26799, %fd3582, %fd33174;
	sub.f64 	%fd26800, %fd26798, %fd26799;
	mul.f64 	%fd26801, %fd3583, %fd33157;
	sub.f64 	%fd26802, %fd26800, %fd26801;
	ld.local.v2.f64 	{%fd3584, %fd3585}, [%rd5+11712];
	mul.f64 	%fd26803, %fd3584, %fd33173;
	sub.f64 	%fd26804, %fd26802, %fd26803;
	mul.f64 	%fd26805, %fd3585, %fd25398;
	sub.f64 	%fd26806, %fd26804, %fd26805;
	ld.local.v2.f64 	{%fd3586, %fd3587}, [%rd5+11728];
	mul.f64 	%fd26807, %fd3586, %fd25425;
	sub.f64 	%fd26808, %fd26806, %fd26807;
	mul.f64 	%fd26809, %fd3587, %fd25455;
	sub.f64 	%fd26810, %fd26808, %fd26809;
	ld.local.v2.f64 	{%fd3588, %fd3589}, [%rd5+11744];
	mul.f64 	%fd26811, %fd3588, %fd25524;
	sub.f64 	%fd26812, %fd26810, %fd26811;
	mul.f64 	%fd26813, %fd3589, %fd25572;
	sub.f64 	%fd26814, %fd26812, %fd26813;
	ld.local.v2.f64 	{%fd3590, %fd3591}, [%rd5+11760];
	mul.f64 	%fd26815, %fd3590, %fd25596;
	sub.f64 	%fd26816, %fd26814, %fd26815;
	mul.f64 	%fd26817, %fd3591, %fd25629;
	sub.f64 	%fd26818, %fd26816, %fd26817;
	ld.local.v2.f64 	{%fd3592, %fd3593}, [%rd5+11776];
	mul.f64 	%fd26819, %fd3592, %fd25701;
	sub.f64 	%fd26820, %fd26818, %fd26819;
	mul.f64 	%fd26821, %fd3593, %fd25926;
	sub.f64 	%fd26822, %fd26820, %fd26821;
	ld.local.v2.f64 	{%fd3594, %fd3595}, [%rd5+11792];
	mul.f64 	%fd26823, %fd3594, %fd26031;
	sub.f64 	%fd26824, %fd26822, %fd26823;
	mul.f64 	%fd26825, %fd3595, %fd26196;
	sub.f64 	%fd26826, %fd26824, %fd26825;
	ld.local.v2.f64 	{%fd3596, %fd3597}, [%rd5+11808];
	mul.f64 	%fd26827, %fd3596, %fd26277;
	sub.f64 	%fd26828, %fd26826, %fd26827;
	mul.f64 	%fd26829, %fd3597, %fd26373;
	sub.f64 	%fd26830, %fd26828, %fd26829;
	ld.local.v2.f64 	{%fd3598, %fd3599}, [%rd5+11824];
	mul.f64 	%fd26831, %fd3598, %fd26418;
	sub.f64 	%fd26832, %fd26830, %fd26831;
	mul.f64 	%fd26833, %fd3599, %fd26452;
	sub.f64 	%fd26834, %fd26832, %fd26833;
	ld.local.v2.f64 	{%fd3600, %fd3601}, [%rd5+11840];
	mul.f64 	%fd26835, %fd3600, %fd26508;
	sub.f64 	%fd26836, %fd26834, %fd26835;
	mul.f64 	%fd26837, %fd3601, %fd26550;
	sub.f64 	%fd26838, %fd26836, %fd26837;
	ld.local.v2.f64 	{%fd3602, %fd3603}, [%rd5+11856];
	mul.f64 	%fd26839, %fd3602, %fd26632;
	sub.f64 	%fd26840, %fd26838, %fd26839;
	mul.f64 	%fd26841, %fd3603, %fd26680;
	sub.f64 	%fd26842, %fd26840, %fd26841;
	ld.local.v2.f64 	{%fd3604, %fd3605}, [%rd5+11872];
	mul.f64 	%fd26843, %fd3604, %fd26780;
	sub.f64 	%fd26844, %fd26842, %fd26843;
	div.rn.f64 	%fd26845, %fd26844, %fd3605;
	st.local.f64 	[%rd6+2216], %fd26845;
	mul.f64 	%fd26846, %fd26845, %fd3572;
	sub.f64 	%fd26847, %fd26780, %fd26846;
	div.rn.f64 	%fd26848, %fd26847, %fd3571;
	st.local.f64 	[%rd6+2208], %fd26848;
	ld.local.v2.f64 	{%fd3606, %fd3607}, [%rd5+11184];
	mul.f64 	%fd26849, %fd26848, %fd3607;
	sub.f64 	%fd26850, %fd26680, %fd26849;
	mul.f64 	%fd26851, %fd3520, %fd26845;
	sub.f64 	%fd26852, %fd26850, %fd26851;
	div.rn.f64 	%fd26853, %fd26852, %fd3606;
	st.local.f64 	[%rd6+2200], %fd26853;
	ld.local.v2.f64 	{%fd3608, %fd3609}, [%rd5+10960];
	mul.f64 	%fd26854, %fd26853, %fd3609;
	sub.f64 	%fd26855, %fd26632, %fd26854;
	ld.local.v2.f64 	{%fd3610, %fd3611}, [%rd5+10976];
	mul.f64 	%fd26856, %fd3610, %fd26848;
	sub.f64 	%fd26857, %fd26855, %fd26856;
	mul.f64 	%fd26858, %fd3611, %fd26845;
	sub.f64 	%fd26859, %fd26857, %fd26858;
	div.rn.f64 	%fd26860, %fd26859, %fd3608;
	st.local.f64 	[%rd6+2192], %fd26860;
	ld.local.v2.f64 	{%fd3612, %fd3613}, [%rd5+10592];
	mul.f64 	%fd26861, %fd26860, %fd3613;
	sub.f64 	%fd26862, %fd26550, %fd26861;
	ld.local.v2.f64 	{%fd3614, %fd3615}, [%rd5+10608];
	mul.f64 	%fd26863, %fd3614, %fd26853;
	sub.f64 	%fd26864, %fd26862, %fd26863;
	mul.f64 	%fd26865, %fd3615, %fd26848;
	sub.f64 	%fd26866, %fd26864, %fd26865;
	mul.f64 	%fd26867, %fd3454, %fd26845;
	sub.f64 	%fd26868, %fd26866, %fd26867;
	div.rn.f64 	%fd26869, %fd26868, %fd3612;
	st.local.f64 	[%rd6+2184], %fd26869;
	ld.local.v2.f64 	{%fd3616, %fd3617}, [%rd5+10384];
	mul.f64 	%fd26870, %fd26869, %fd3616;
	sub.f64 	%fd26871, %fd26508, %fd26870;
	mul.f64 	%fd26872, %fd3617, %fd26860;
	sub.f64 	%fd26873, %fd26871, %fd26872;
	ld.local.v2.f64 	{%fd3618, %fd3619}, [%rd5+10400];
	mul.f64 	%fd26874, %fd3618, %fd26853;
	sub.f64 	%fd26875, %fd26873, %fd26874;
	mul.f64 	%fd26876, %fd3619, %fd26848;
	sub.f64 	%fd26877, %fd26875, %fd26876;
	mul.f64 	%fd26878, %fd3432, %fd26845;
	sub.f64 	%fd26879, %fd26877, %fd26878;
	div.rn.f64 	%fd26880, %fd26879, %fd3431;
	st.local.f64 	[%rd6+2176], %fd26880;
	ld.local.v2.f64 	{%fd3620, %fd3621}, [%rd5+10096];
	mul.f64 	%fd26881, %fd26880, %fd3621;
	sub.f64 	%fd26882, %fd26452, %fd26881;
	ld.local.v2.f64 	{%fd3622, %fd3623}, [%rd5+10112];
	mul.f64 	%fd26883, %fd3622, %fd26869;
	sub.f64 	%fd26884, %fd26882, %fd26883;
	mul.f64 	%fd26885, %fd3623, %fd26860;
	sub.f64 	%fd26886, %fd26884, %fd26885;
	ld.local.v2.f64 	{%fd3624, %fd3625}, [%rd5+10128];
	mul.f64 	%fd26887, %fd3624, %fd26853;
	sub.f64 	%fd26888, %fd26886, %fd26887;
	mul.f64 	%fd26889, %fd3625, %fd26848;
	sub.f64 	%fd26890, %fd26888, %fd26889;
	mul.f64 	%fd26891, %fd3402, %fd26845;
	sub.f64 	%fd26892, %fd26890, %fd26891;
	div.rn.f64 	%fd26893, %fd26892, %fd3620;
	st.local.f64 	[%rd6+2168], %fd26893;
	ld.local.v2.f64 	{%fd3626, %fd3627}, [%rd5+9936];
	mul.f64 	%fd26894, %fd26893, %fd3627;
	sub.f64 	%fd26895, %fd26418, %fd26894;
	ld.local.v2.f64 	{%fd3628, %fd3629}, [%rd5+9952];
	mul.f64 	%fd26896, %fd3628, %fd26880;
	sub.f64 	%fd26897, %fd26895, %fd26896;
	mul.f64 	%fd26898, %fd3629, %fd26869;
	sub.f64 	%fd26899, %fd26897, %fd26898;
	ld.local.v2.f64 	{%fd3630, %fd3631}, [%rd5+9968];
	mul.f64 	%fd26900, %fd3630, %fd26860;
	sub.f64 	%fd26901, %fd26899, %fd26900;
	mul.f64 	%fd26902, %fd3631, %fd26853;
	sub.f64 	%fd26903, %fd26901, %fd26902;
	ld.local.v2.f64 	{%fd3632, %fd3633}, [%rd5+9984];
	mul.f64 	%fd26904, %fd3632, %fd26848;
	sub.f64 	%fd26905, %fd26903, %fd26904;
	mul.f64 	%fd26906, %fd3633, %fd26845;
	sub.f64 	%fd26907, %fd26905, %fd26906;
	div.rn.f64 	%fd26908, %fd26907, %fd3626;
	st.local.f64 	[%rd6+2160], %fd26908;
	ld.local.v2.f64 	{%fd3634, %fd3635}, [%rd5+9744];
	mul.f64 	%fd26909, %fd26908, %fd3635;
	sub.f64 	%fd26910, %fd26373, %fd26909;
	ld.local.v2.f64 	{%fd3636, %fd3637}, [%rd5+9760];
	mul.f64 	%fd26911, %fd3636, %fd26893;
	sub.f64 	%fd26912, %fd26910, %fd26911;
	mul.f64 	%fd26913, %fd3637, %fd26880;
	sub.f64 	%fd26914, %fd26912, %fd26913;
	ld.local.v2.f64 	{%fd3638, %fd3639}, [%rd5+9776];
	mul.f64 	%fd26915, %fd3638, %fd26869;
	sub.f64 	%fd26916, %fd26914, %fd26915;
	mul.f64 	%fd26917, %fd3639, %fd26860;
	sub.f64 	%fd26918, %fd26916, %fd26917;
	ld.local.v2.f64 	{%fd3640, %fd3641}, [%rd5+9792];
	mul.f64 	%fd26919, %fd3640, %fd26853;
	sub.f64 	%fd26920, %fd26918, %fd26919;
	mul.f64 	%fd26921, %fd3641, %fd26848;
	sub.f64 	%fd26922, %fd26920, %fd26921;
	mul.f64 	%fd26923, %fd3399, %fd26845;
	sub.f64 	%fd26924, %fd26922, %fd26923;
	div.rn.f64 	%fd26925, %fd26924, %fd3634;
	st.local.f64 	[%rd6+2152], %fd26925;
	ld.local.v2.f64 	{%fd3642, %fd3643}, [%rd5+9408];
	mul.f64 	%fd26926, %fd26925, %fd3643;
	sub.f64 	%fd26927, %fd26277, %fd26926;
	ld.local.v2.f64 	{%fd3644, %fd3645}, [%rd5+9424];
	mul.f64 	%fd26928, %fd3644, %fd26908;
	sub.f64 	%fd26929, %fd26927, %fd26928;
	mul.f64 	%fd26930, %fd3645, %fd26893;
	sub.f64 	%fd26931, %fd26929, %fd26930;
	ld.local.v2.f64 	{%fd3646, %fd3647}, [%rd5+9440];
	mul.f64 	%fd26932, %fd3646, %fd26880;
	sub.f64 	%fd26933, %fd26931, %fd26932;
	mul.f64 	%fd26934, %fd3647, %fd26869;
	sub.f64 	%fd26935, %fd26933, %fd26934;
	ld.local.v2.f64 	{%fd3648, %fd3649}, [%rd5+9456];
	mul.f64 	%fd26936, %fd3648, %fd26860;
	sub.f64 	%fd26937, %fd26935, %fd26936;
	mul.f64 	%fd26938, %fd3649, %fd26853;
	sub.f64 	%fd26939, %fd26937, %fd26938;
	ld.local.v2.f64 	{%fd3650, %fd3651}, [%rd5+9472];
	mul.f64 	%fd26940, %fd3650, %fd26848;
	sub.f64 	%fd26941, %fd26939, %fd26940;
	mul.f64 	%fd26942, %fd3651, %fd26845;
	sub.f64 	%fd26943, %fd26941, %fd26942;
	div.rn.f64 	%fd26944, %fd26943, %fd3642;
	st.local.f64 	[%rd6+2144], %fd26944;
	ld.local.v2.f64 	{%fd3652, %fd3653}, [%rd5+9104];
	mul.f64 	%fd26945, %fd26944, %fd3653;
	sub.f64 	%fd26946, %fd26196, %fd26945;
	ld.local.v2.f64 	{%fd3654, %fd3655}, [%rd5+9120];
	mul.f64 	%fd26947, %fd3654, %fd26925;
	sub.f64 	%fd26948, %fd26946, %fd26947;
	mul.f64 	%fd26949, %fd3655, %fd26908;
	sub.f64 	%fd26950, %fd26948, %fd26949;
	ld.local.v2.f64 	{%fd3656, %fd3657}, [%rd5+9136];
	mul.f64 	%fd26951, %fd3656, %fd26893;
	sub.f64 	%fd26952, %fd26950, %fd26951;
	mul.f64 	%fd26953, %fd3657, %fd26880;
	sub.f64 	%fd26954, %fd26952, %fd26953;
	ld.local.v2.f64 	{%fd3658, %fd3659}, [%rd5+9152];
	mul.f64 	%fd26955, %fd3658, %fd26869;
	sub.f64 	%fd26956, %fd26954, %fd26955;
	mul.f64 	%fd26957, %fd3659, %fd26860;
	sub.f64 	%fd26958, %fd26956, %fd26957;
	ld.local.v2.f64 	{%fd3660, %fd3661}, [%rd5+9168];
	mul.f64 	%fd26959, %fd3660, %fd26853;
	sub.f64 	%fd26960, %fd26958, %fd26959;
	mul.f64 	%fd26961, %fd3661, %fd26848;
	sub.f64 	%fd26962, %fd26960, %fd26961;
	mul.f64 	%fd26963, %fd3398, %fd26845;
	sub.f64 	%fd26964, %fd26962, %fd26963;
	div.rn.f64 	%fd26965, %fd26964, %fd3652;
	st.local.f64 	[%rd6+2136], %fd26965;
	ld.local.v2.f64 	{%fd3662, %fd3663}, [%rd5+8576];
	mul.f64 	%fd26966, %fd26965, %fd3662;
	sub.f64 	%fd26967, %fd26031, %fd26966;
	mul.f64 	%fd26968, %fd3663, %fd26944;
	sub.f64 	%fd26969, %fd26967, %fd26968;
	ld.local.v2.f64 	{%fd3664, %fd3665}, [%rd5+8592];
	mul.f64 	%fd26970, %fd3664, %fd26925;
	sub.f64 	%fd26971, %fd26969, %fd26970;
	mul.f64 	%fd26972, %fd3665, %fd26908;
	sub.f64 	%fd26973, %fd26971, %fd26972;
	ld.local.v2.f64 	{%fd3666, %fd3667}, [%rd5+8608];
	mul.f64 	%fd26974, %fd3666, %fd26893;
	sub.f64 	%fd26975, %fd26973, %fd26974;
	mul.f64 	%fd26976, %fd3667, %fd26880;
	sub.f64 	%fd26977, %fd26975, %fd26976;
	ld.local.v2.f64 	{%fd3668, %fd3669}, [%rd5+8624];
	mul.f64 	%fd26978, %fd3668, %fd26869;
	sub.f64 	%fd26979, %fd26977, %fd26978;
	mul.f64 	%fd26980, %fd3669, %fd26860;
	sub.f64 	%fd26981, %fd26979, %fd26980;
	ld.local.v2.f64 	{%fd3670, %fd3671}, [%rd5+8640];
	mul.f64 	%fd26982, %fd3670, %fd26853;
	sub.f64 	%fd26983, %fd26981, %fd26982;
	mul.f64 	%fd26984, %fd3671, %fd26848;
	sub.f64 	%fd26985, %fd26983, %fd26984;
	mul.f64 	%fd26986, %fd3397, %fd26845;
	sub.f64 	%fd26987, %fd26985, %fd26986;
	div.rn.f64 	%fd26988, %fd26987, %fd3396;
	st.local.f64 	[%rd6+2128], %fd26988;
	ld.local.v2.f64 	{%fd3672, %fd3673}, [%rd5+8192];
	mul.f64 	%fd26989, %fd26988, %fd3672;
	sub.f64 	%fd26990, %fd25926, %fd26989;
	mul.f64 	%fd26991, %fd3673, %fd26965;
	sub.f64 	%fd26992, %fd26990, %fd26991;
	ld.local.v2.f64 	{%fd3674, %fd3675}, [%rd5+8208];
	mul.f64 	%fd26993, %fd3674, %fd26944;
	sub.f64 	%fd26994, %fd26992, %fd26993;
	mul.f64 	%fd26995, %fd3675, %fd26925;
	sub.f64 	%fd26996, %fd26994, %fd26995;
	ld.local.v2.f64 	{%fd3676, %fd3677}, [%rd5+8224];
	mul.f64 	%fd26997, %fd3676, %fd26908;
	sub.f64 	%fd26998, %fd26996, %fd26997;
	mul.f64 	%fd26999, %fd3677, %fd26893;
	sub.f64 	%fd27000, %fd26998, %fd26999;
	ld.local.v2.f64 	{%fd3678, %fd3679}, [%rd5+8240];
	mul.f64 	%fd27001, %fd3678, %fd26880;
	sub.f64 	%fd27002, %fd27000, %fd27001;
	mul.f64 	%fd27003, %fd3679, %fd26869;
	sub.f64 	%fd27004, %fd27002, %fd27003;
	ld.local.v2.f64 	{%fd3680, %fd3681}, [%rd5+8256];
	mul.f64 	%fd27005, %fd3680, %fd26860;
	sub.f64 	%fd27006, %fd27004, %fd27005;
	mul.f64 	%fd27007, %fd3681, %fd26853;
	sub.f64 	%fd27008, %fd27006, %fd27007;
	ld.local.v2.f64 	{%fd3682, %fd3683}, [%rd5+8272];
	mul.f64 	%fd27009, %fd3682, %fd26848;
	sub.f64 	%fd27010, %fd27008, %fd27009;
	mul.f64 	%fd27011, %fd3683, %fd26845;
	sub.f64 	%fd27012, %fd27010, %fd27011;
	div.rn.f64 	%fd27013, %fd27012, %fd3395;
	st.local.f64 	[%rd6+2120], %fd27013;
	ld.local.v2.f64 	{%fd3684, %fd3685}, [%rd5+7472];
	mul.f64 	%fd27014, %fd27013, %fd3685;
	sub.f64 	%fd27015, %fd25701, %fd27014;
	ld.local.v2.f64 	{%fd3686, %fd3687}, [%rd5+7488];
	mul.f64 	%fd27016, %fd3686, %fd26988;
	sub.f64 	%fd27017, %fd27015, %fd27016;
	mul.f64 	%fd27018, %fd3687, %fd26965;
	sub.f64 	%fd27019, %fd27017, %fd27018;
	ld.local.v2.f64 	{%fd3688, %fd3689}, [%rd5+7504];
	mul.f64 	%fd27020, %fd3688, %fd26944;
	sub.f64 	%fd27021, %fd27019, %fd27020;
	mul.f64 	%fd27022, %fd3689, %fd26925;
	sub.f64 	%fd27023, %fd27021, %fd27022;
	ld.local.v2.f64 	{%fd3690, %fd3691}, [%rd5+7520];
	mul.f64 	%fd27024, %fd3690, %fd26908;
	sub.f64 	%fd27025, %fd27023, %fd27024;
	mul.f64 	%fd27026, %fd3691, %fd26893;
	sub.f64 	%fd27027, %fd27025, %fd27026;
	ld.local.v2.f64 	{%fd3692, %fd3693}, [%rd5+7536];
	mul.f64 	%fd27028, %fd3692, %fd26880;
	sub.f64 	%fd27029, %fd27027, %fd27028;
	mul.f64 	%fd27030, %fd3693, %fd26869;
	sub.f64 	%fd27031, %fd27029, %fd27030;
	ld.local.v2.f64 	{%fd3694, %fd3695}, [%rd5+7552];
	mul.f64 	%fd27032, %fd3694, %fd26860;
	sub.f64 	%fd27033, %fd27031, %fd27032;
	mul.f64 	%fd27034, %fd3695, %fd26853;
	sub.f64 	%fd27035, %fd27033, %fd27034;
	ld.local.v2.f64 	{%fd3696, %fd3697}, [%rd5+7568];
	mul.f64 	%fd27036, %fd3696, %fd26848;
	sub.f64 	%fd27037, %fd27035, %fd27036;
	mul.f64 	%fd27038, %fd3697, %fd26845;
	sub.f64 	%fd27039, %fd27037, %fd27038;
	div.rn.f64 	%fd27040, %fd27039, %fd3684;
	st.local.f64 	[%rd6+2112], %fd27040;
	ld.local.v2.f64 	{%fd3698, %fd3699}, [%rd5+7168];
	mul.f64 	%fd27041, %fd27040, %fd3699;
	sub.f64 	%fd27042, %fd25629, %fd27041;
	ld.local.v2.f64 	{%fd3700, %fd3701}, [%rd5+7184];
	mul.f64 	%fd27043, %fd3700, %fd27013;
	sub.f64 	%fd27044, %fd27042, %fd27043;
	mul.f64 	%fd27045, %fd3701, %fd26988;
	sub.f64 	%fd27046, %fd27044, %fd27045;
	ld.local.v2.f64 	{%fd3702, %fd3703}, [%rd5+7200];
	mul.f64 	%fd27047, %fd3702, %fd26965;
	sub.f64 	%fd27048, %fd27046, %fd27047;
	mul.f64 	%fd27049, %fd3703, %fd26944;
	sub.f64 	%fd27050, %fd27048, %fd27049;
	ld.local.v2.f64 	{%fd3704, %fd3705}, [%rd5+7216];
	mul.f64 	%fd27051, %fd3704, %fd26925;
	sub.f64 	%fd27052, %fd27050, %fd27051;
	mul.f64 	%fd27053, %fd3705, %fd26908;
	sub.f64 	%fd27054, %fd27052, %fd27053;
	ld.local.v2.f64 	{%fd3706, %fd3707}, [%rd5+7232];
	mul.f64 	%fd27055, %fd3706, %fd26893;
	sub.f64 	%fd27056, %fd27054, %fd27055;
	mul.f64 	%fd27057, %fd3707, %fd26880;
	sub.f64 	%fd27058, %fd27056, %fd27057;
	ld.local.v2.f64 	{%fd3708, %fd3709}, [%rd5+7248];
	mul.f64 	%fd27059, %fd3708, %fd26860;
	sub.f64 	%fd27060, %fd27058, %fd27059;
	mul.f64 	%fd27061, %fd3709, %fd26853;
	sub.f64 	%fd27062, %fd27060, %fd27061;
	ld.local.v2.f64 	{%fd3710, %fd3711}, [%rd5+7264];
	mul.f64 	%fd27063, %fd3710, %fd26848;
	sub.f64 	%fd27064, %fd27062, %fd27063;
	mul.f64 	%fd27065, %fd3711, %fd26845;
	sub.f64 	%fd27066, %fd27064, %fd27065;
	div.rn.f64 	%fd27067, %fd27066, %fd3698;
	st.local.f64 	[%rd6+2104], %fd27067;
	ld.local.v2.f64 	{%fd3712, %fd3713}, [%rd5+6960];
	mul.f64 	%fd27068, %fd27067, %fd3712;
	sub.f64 	%fd27069, %fd25596, %fd27068;
	mul.f64 	%fd27070, %fd3713, %fd27040;
	sub.f64 	%fd27071, %fd27069, %fd27070;
	ld.local.v2.f64 	{%fd3714, %fd3715}, [%rd5+6976];
	mul.f64 	%fd27072, %fd3714, %fd27013;
	sub.f64 	%fd27073, %fd27071, %fd27072;
	mul.f64 	%fd27074, %fd3715, %fd26988;
	sub.f64 	%fd27075, %fd27073, %fd27074;
	ld.local.v2.f64 	{%fd3716, %fd3717}, [%rd5+6992];
	mul.f64 	%fd27076, %fd3716, %fd26965;
	sub.f64 	%fd27077, %fd27075, %fd27076;
	mul.f64 	%fd27078, %fd3717, %fd26944;
	sub.f64 	%fd27079, %fd27077, %fd27078;
	ld.local.v2.f64 	{%fd3718, %fd3719}, [%rd5+7008];
	mul.f64 	%fd27080, %fd3718, %fd26925;
	sub.f64 	%fd27081, %fd27079, %fd27080;
	mul.f64 	%fd27082, %fd3719, %fd26908;
	sub.f64 	%fd27083, %fd27081, %fd27082;
	ld.local.v2.f64 	{%fd3720, %fd3721}, [%rd5+7024];
	mul.f64 	%fd27084, %fd3720, %fd26893;
	sub.f64 	%fd27085, %fd27083, %fd27084;
	mul.f64 	%fd27086, %fd3721, %fd26880;
	sub.f64 	%fd27087, %fd27085, %fd27086;
	ld.local.v2.f64 	{%fd3722, %fd3723}, [%rd5+7040];
	mul.f64 	%fd27088, %fd3722, %fd26869;
	sub.f64 	%fd27089, %fd27087, %fd27088;
	mul.f64 	%fd27090, %fd3723, %fd26860;
	sub.f64 	%fd27091, %fd27089, %fd27090;
	ld.local.v2.f64 	{%fd3724, %fd3725}, [%rd5+7056];
	mul.f64 	%fd27092, %fd3724, %fd26853;
	sub.f64 	%fd27093, %fd27091, %fd27092;
	mul.f64 	%fd27094, %fd3725, %fd26848;
	sub.f64 	%fd27095, %fd27093, %fd27094;
	mul.f64 	%fd27096, %fd3394, %fd26845;
	sub.f64 	%fd27097, %fd27095, %fd27096;
	div.rn.f64 	%fd27098, %fd27097, %fd3393;
	st.local.f64 	[%rd6+2096], %fd27098;
	ld.local.v2.f64 	{%fd3726, %fd3727}, [%rd5+6784];
	mul.f64 	%fd27099, %fd3726, %fd27067;
	sub.f64 	%fd27100, %fd25572, %fd27099;
	mul.f64 	%fd27101, %fd3727, %fd27040;
	sub.f64 	%fd27102, %fd27100, %fd27101;
	ld.local.v2.f64 	{%fd3728, %fd3729}, [%rd5+6800];
	mul.f64 	%fd27103, %fd3728, %fd27013;
	sub.f64 	%fd27104, %fd27102, %fd27103;
	mul.f64 	%fd27105, %fd3729, %fd26988;
	sub.f64 	%fd27106, %fd27104, %fd27105;
	ld.local.v2.f64 	{%fd3730, %fd3731}, [%rd5+6816];
	mul.f64 	%fd27107, %fd3730, %fd26965;
	sub.f64 	%fd27108, %fd27106, %fd27107;
	mul.f64 	%fd27109, %fd3731, %fd26944;
	sub.f64 	%fd27110, %fd27108, %fd27109;
	ld.local.v2.f64 	{%fd3732, %fd3733}, [%rd5+6832];
	mul.f64 	%fd27111, %fd3732, %fd26925;
	sub.f64 	%fd27112, %fd27110, %fd27111;
	mul.f64 	%fd27113, %fd3733, %fd26908;
	sub.f64 	%fd27114, %fd27112, %fd27113;
	ld.local.v2.f64 	{%fd3734, %fd3735}, [%rd5+6848];
	mul.f64 	%fd27115, %fd3734, %fd26880;
	sub.f64 	%fd27116, %fd27114, %fd27115;
	mul.f64 	%fd27117, %fd3735, %fd26860;
	sub.f64 	%fd27118, %fd27116, %fd27117;
	ld.local.v2.f64 	{%fd3736, %fd3737}, [%rd5+6864];
	mul.f64 	%fd27119, %fd3736, %fd26853;
	sub.f64 	%fd27120, %fd27118, %fd27119;
	mul.f64 	%fd27121, %fd3737, %fd26848;
	sub.f64 	%fd27122, %fd27120, %fd27121;
	mul.f64 	%fd27123, %fd3392, %fd26845;
	sub.f64 	%fd27124, %fd27122, %fd27123;
	div.rn.f64 	%fd27125, %fd27124, %fd3391;
	st.local.f64 	[%rd6+2088], %fd27125;
	ld.local.v2.f64 	{%fd3738, %fd3739}, [%rd5+6576];
	mul.f64 	%fd27126, %fd3738, %fd27067;
	sub.f64 	%fd27127, %fd25524, %fd27126;
	mul.f64 	%fd27128, %fd3739, %fd27040;
	sub.f64 	%fd27129, %fd27127, %fd27128;
	ld.local.v2.f64 	{%fd3740, %fd3741}, [%rd5+6592];
	mul.f64 	%fd27130, %fd3740, %fd27013;
	sub.f64 	%fd27131, %fd27129, %fd27130;
	mul.f64 	%fd27132, %fd3741, %fd26988;
	sub.f64 	%fd27133, %fd27131, %fd27132;
	ld.local.v2.f64 	{%fd3742, %fd3743}, [%rd5+6608];
	mul.f64 	%fd27134, %fd3742, %fd26944;
	sub.f64 	%fd27135, %fd27133, %fd27134;
	mul.f64 	%fd27136, %fd3743, %fd26880;
	sub.f64 	%fd27137, %fd27135, %fd27136;
	ld.local.v2.f64 	{%fd3744, %fd3745}, [%rd5+6624];
	mul.f64 	%fd27138, %fd3744, %fd26860;
	sub.f64 	%fd27139, %fd27137, %fd27138;
	mul.f64 	%fd27140, %fd3745, %fd26853;
	sub.f64 	%fd27141, %fd27139, %fd27140;
	mul.f64 	%fd27142, %fd3390, %fd26848;
	sub.f64 	%fd27143, %fd27141, %fd27142;
	div.rn.f64 	%fd27144, %fd27143, %fd3389;
	st.local.f64 	[%rd6+2080], %fd27144;
	ld.local.v2.f64 	{%fd3746, %fd3747}, [%rd5+6304];
	mul.f64 	%fd27145, %fd3746, %fd27125;
	sub.f64 	%fd27146, %fd25455, %fd27145;
	mul.f64 	%fd27147, %fd3747, %fd27067;
	sub.f64 	%fd27148, %fd27146, %fd27147;
	ld.local.v2.f64 	{%fd3748, %fd3749}, [%rd5+6320];
	mul.f64 	%fd27149, %fd3748, %fd27013;
	sub.f64 	%fd27150, %fd27148, %fd27149;
	mul.f64 	%fd27151, %fd3749, %fd26988;
	sub.f64 	%fd27152, %fd27150, %fd27151;
	ld.local.v2.f64 	{%fd3750, %fd3751}, [%rd5+6336];
	mul.f64 	%fd27153, %fd3750, %fd26965;
	sub.f64 	%fd27154, %fd27152, %fd27153;
	mul.f64 	%fd27155, %fd3751, %fd26925;
	sub.f64 	%fd27156, %fd27154, %fd27155;
	ld.local.v2.f64 	{%fd3752, %fd3753}, [%rd5+6352];
	mul.f64 	%fd27157, %fd3752, %fd26880;
	sub.f64 	%fd27158, %fd27156, %fd27157;
	mul.f64 	%fd27159, %fd3753, %fd26860;
	sub.f64 	%fd27160, %fd27158, %fd27159;
	ld.local.v2.f64 	{%fd3754, %fd3755}, [%rd5+6368];
	mul.f64 	%fd27161, %fd3754, %fd26853;
	sub.f64 	%fd27162, %fd27160, %fd27161;
	mul.f64 	%fd27163, %fd3755, %fd26848;
	sub.f64 	%fd27164, %fd27162, %fd27163;
	div.rn.f64 	%fd27165, %fd27164, %fd3388;
	st.local.f64 	[%rd6+2072], %fd27165;
	ld.local.v2.f64 	{%fd3756, %fd3757}, [%rd5+6144];
	mul.f64 	%fd27166, %fd3756, %fd27144;
	sub.f64 	%fd27167, %fd25425, %fd27166;
	mul.f64 	%fd27168, %fd3757, %fd27067;
	sub.f64 	%fd27169, %fd27167, %fd27168;
	ld.local.v2.f64 	{%fd3758, %fd3759}, [%rd5+6160];
	mul.f64 	%fd27170, %fd3758, %fd27040;
	sub.f64 	%fd27171, %fd27169, %fd27170;
	mul.f64 	%fd27172, %fd3759, %fd27013;
	sub.f64 	%fd27173, %fd27171, %fd27172;
	ld.local.v2.f64 	{%fd3760, %fd3761}, [%rd5+6176];
	mul.f64 	%fd27174, %fd3760, %fd26988;
	sub.f64 	%fd27175, %fd27173, %fd27174;
	mul.f64 	%fd27176, %fd3761, %fd26944;
	sub.f64 	%fd27177, %fd27175, %fd27176;
	ld.local.v2.f64 	{%fd3762, %fd3763}, [%rd5+6192];
	mul.f64 	%fd27178, %fd3762, %fd26880;
	sub.f64 	%fd27179, %fd27177, %fd27178;
	mul.f64 	%fd27180, %fd3763, %fd26853;
	sub.f64 	%fd27181, %fd27179, %fd27180;
	mul.f64 	%fd27182, %fd3387, %fd26848;
	sub.f64 	%fd27183, %fd27181, %fd27182;
	div.rn.f64 	%fd27184, %fd27183, %fd3386;
	st.local.f64 	[%rd6+2064], %fd27184;
	ld.local.v2.f64 	{%fd3764, %fd3765}, [%rd5+5968];
	mul.f64 	%fd27185, %fd3764, %fd27098;
	sub.f64 	%fd27186, %fd25398, %fd27185;
	mul.f64 	%fd27187, %fd3765, %fd27040;
	sub.f64 	%fd27188, %fd27186, %fd27187;
	ld.local.v2.f64 	{%fd3766, %fd3767}, [%rd5+5984];
	mul.f64 	%fd27189, %fd3766, %fd27013;
	sub.f64 	%fd27190, %fd27188, %fd27189;
	mul.f64 	%fd27191, %fd3767, %fd26988;
	sub.f64 	%fd27192, %fd27190, %fd27191;
	ld.local.v2.f64 	{%fd3768, %fd3769}, [%rd5+6000];
	mul.f64 	%fd27193, %fd3768, %fd26965;
	sub.f64 	%fd27194, %fd27192, %fd27193;
	mul.f64 	%fd27195, %fd3769, %fd26944;
	sub.f64 	%fd27196, %fd27194, %fd27195;
	ld.local.v2.f64 	{%fd3770, %fd3771}, [%rd5+6016];
	mul.f64 	%fd27197, %fd3770, %fd26908;
	sub.f64 	%fd27198, %fd27196, %fd27197;
	mul.f64 	%fd27199, %fd3771, %fd26893;
	sub.f64 	%fd27200, %fd27198, %fd27199;
	ld.local.v2.f64 	{%fd3772, %fd3773}, [%rd5+6032];
	mul.f64 	%fd27201, %fd3772, %fd26869;
	sub.f64 	%fd27202, %fd27200, %fd27201;
	mul.f64 	%fd27203, %fd3773, %fd26860;
	sub.f64 	%fd27204, %fd27202, %fd27203;
	ld.local.v2.f64 	{%fd3774, %fd3775}, [%rd5+6048];
	mul.f64 	%fd27205, %fd3774, %fd26848;
	sub.f64 	%fd27206, %fd27204, %fd27205;
	mul.f64 	%fd27207, %fd3775, %fd26845;
	sub.f64 	%fd27208, %fd27206, %fd27207;
	div.rn.f64 	%fd27209, %fd27208, %fd3385;
	st.local.f64 	[%rd6+2056], %fd27209;
	ld.local.v2.f64 	{%fd3776, %fd3777}, [%rd5+5856];
	mul.f64 	%fd27210, %fd3776, %fd27144;
	sub.f64 	%fd27211, %fd25386, %fd27210;
	mul.f64 	%fd27212, %fd3777, %fd27067;
	sub.f64 	%fd27213, %fd27211, %fd27212;
	ld.local.v2.f64 	{%fd3778, %fd3779}, [%rd5+5872];
	mul.f64 	%fd27214, %fd3778, %fd27040;
	sub.f64 	%fd27215, %fd27213, %fd27214;
	mul.f64 	%fd27216, %fd3779, %fd27013;
	sub.f64 	%fd27217, %fd27215, %fd27216;
	ld.local.v2.f64 	{%fd3780, %fd3781}, [%rd5+5888];
	mul.f64 	%fd27218, %fd3780, %fd26988;
	sub.f64 	%fd27219, %fd27217, %fd27218;
	mul.f64 	%fd27220, %fd3781, %fd26944;
	sub.f64 	%fd27221, %fd27219, %fd27220;
	ld.local.v2.f64 	{%fd3782, %fd3783}, [%rd5+5904];
	mul.f64 	%fd27222, %fd3782, %fd26880;
	sub.f64 	%fd27223, %fd27221, %fd27222;
	mul.f64 	%fd27224, %fd3783, %fd26853;
	sub.f64 	%fd27225, %fd27223, %fd27224;
	mul.f64 	%fd27226, %fd3384, %fd26848;
	sub.f64 	%fd27227, %fd27225, %fd27226;
	div.rn.f64 	%fd27228, %fd27227, %fd3383;
	st.local.f64 	[%rd6+2048], %fd27228;
	ld.local.v2.f64 	{%fd3784, %fd3785}, [%rd5+5712];
	mul.f64 	%fd27229, %fd3785, %fd27098;
	sub.f64 	%fd27230, %fd33173, %fd27229;
	ld.local.v2.f64 	{%fd3786, %fd3787}, [%rd5+5728];
	mul.f64 	%fd27231, %fd3786, %fd26988;
	sub.f64 	%fd27232, %fd27230, %fd27231;
	mul.f64 	%fd27233, %fd3787, %fd26965;
	sub.f64 	%fd27234, %fd27232, %fd27233;
	ld.local.v2.f64 	{%fd3788, %fd3789}, [%rd5+5744];
	mul.f64 	%fd27235, %fd3788, %fd26908;
	sub.f64 	%fd27236, %fd27234, %fd27235;
	mul.f64 	%fd27237, %fd3789, %fd26869;
	sub.f64 	%fd27238, %fd27236, %fd27237;
	ld.local.v2.f64 	{%fd3790, %fd3791}, [%rd5+5760];
	mul.f64 	%fd27239, %fd3790, %fd26860;
	sub.f64 	%fd27240, %fd27238, %fd27239;
	mul.f64 	%fd27241, %fd3791, %fd26845;
	sub.f64 	%fd27242, %fd27240, %fd27241;
	div.rn.f64 	%fd27243, %fd27242, %fd3784;
	st.local.f64 	[%rd6+2040], %fd27243;
	ld.local.v2.f64 	{%fd3792, %fd3793}, [%rd5+5648];
	mul.f64 	%fd27244, %fd3793, %fd27067;
	sub.f64 	%fd27245, %fd25359, %fd27244;
	ld.local.v2.f64 	{%fd3794, %fd3795}, [%rd5+5664];
	mul.f64 	%fd27246, %fd3794, %fd27013;
	sub.f64 	%fd27247, %fd27245, %fd27246;
	mul.f64 	%fd27248, %fd3795, %fd26988;
	sub.f64 	%fd27249, %fd27247, %fd27248;
	ld.local.v2.f64 	{%fd3796, %fd3797}, [%rd5+5680];
	mul.f64 	%fd27250, %fd3796, %fd26944;
	sub.f64 	%fd27251, %fd27249, %fd27250;
	mul.f64 	%fd27252, %fd3797, %fd26880;
	sub.f64 	%fd27253, %fd27251, %fd27252;
	ld.local.v2.f64 	{%fd3798, %fd3799}, [%rd5+5696];
	mul.f64 	%fd27254, %fd3798, %fd26853;
	sub.f64 	%fd27255, %fd27253, %fd27254;
	mul.f64 	%fd27256, %fd3799, %fd26848;
	sub.f64 	%fd27257, %fd27255, %fd27256;
	div.rn.f64 	%fd27258, %fd27257, %fd3792;
	st.local.f64 	[%rd6+2032], %fd27258;
	ld.local.v2.f64 	{%fd3800, %fd3801}, [%rd5+5584];
	mul.f64 	%fd27259, %fd3800, %fd27013;
	sub.f64 	%fd27260, %fd33157, %fd27259;
	mul.f64 	%fd27261, %fd3801, %fd26988;
	sub.f64 	%fd27262, %fd27260, %fd27261;
	ld.local.v2.f64 	{%fd3802, %fd3803}, [%rd5+5600];
	mul.f64 	%fd27263, %fd3802, %fd26944;
	sub.f64 	%fd27264, %fd27262, %fd27263;
	mul.f64 	%fd27265, %fd3803, %fd26893;
	sub.f64 	%fd27266, %fd27264, %fd27265;
	mul.f64 	%fd27267, %fd3382, %fd26853;
	sub.f64 	%fd27268, %fd27266, %fd27267;
	ld.local.v2.f64 	{%fd3804, %fd3805}, [%rd5+5568];
	div.rn.f64 	%fd27269, %fd27268, %fd3805;
	st.local.f64 	[%rd6+2024], %fd27269;
	ld.local.v2.f64 	{%fd3806, %fd3807}, [%rd5+5520];
	mul.f64 	%fd27270, %fd3806, %fd27067;
	sub.f64 	%fd27271, %fd25350, %fd27270;
	mul.f64 	%fd27272, %fd3807, %fd27040;
	sub.f64 	%fd27273, %fd27271, %fd27272;
	ld.local.v2.f64 	{%fd3808, %fd3809}, [%rd5+5536];
	mul.f64 	%fd27274, %fd3808, %fd27013;
	sub.f64 	%fd27275, %fd27273, %fd27274;
	mul.f64 	%fd27276, %fd3809, %fd26880;
	sub.f64 	%fd27277, %fd27275, %fd27276;
	ld.local.v2.f64 	{%fd3810, %fd3811}, [%rd5+5552];
	mul.f64 	%fd27278, %fd3810, %fd26860;
	sub.f64 	%fd27279, %fd27277, %fd27278;
	mul.f64 	%fd27280, %fd3811, %fd26853;
	sub.f64 	%fd27281, %fd27279, %fd27280;
	mul.f64 	%fd27282, %fd3804, %fd26848;
	sub.f64 	%fd27283, %fd27281, %fd27282;
	div.rn.f64 	%fd27284, %fd27283, %fd3381;
	st.local.f64 	[%rd6+2016], %fd27284;
	ld.local.v2.f64 	{%fd3812, %fd3813}, [%rd5+5424];
	mul.f64 	%fd27285, %fd3812, %fd27243;
	sub.f64 	%fd27286, %fd33174, %fd27285;
	mul.f64 	%fd27287, %fd3813, %fd27098;
	sub.f64 	%fd27288, %fd27286, %fd27287;
	ld.local.v2.f64 	{%fd3814, %fd3815}, [%rd5+5440];
	mul.f64 	%fd27289, %fd3814, %fd27013;
	sub.f64 	%fd27290, %fd27288, %fd27289;
	mul.f64 	%fd27291, %fd3815, %fd26965;
	sub.f64 	%fd27292, %fd27290, %fd27291;
	ld.local.v2.f64 	{%fd3816, %fd3817}, [%rd5+5456];
	mul.f64 	%fd27293, %fd3816, %fd26869;
	sub.f64 	%fd27294, %fd27292, %fd27293;
	mul.f64 	%fd27295, %fd3817, %fd26848;
	sub.f64 	%fd27296, %fd27294, %fd27295;
	mul.f64 	%fd27297, %fd3380, %fd26845;
	sub.f64 	%fd27298, %fd27296, %fd27297;
	ld.local.v2.f64 	{%fd3818, %fd3819}, [%rd5+5408];
	div.rn.f64 	%fd27299, %fd27298, %fd3819;
	st.local.f64 	[%rd6+2008], %fd27299;
	ld.local.v2.f64 	{%fd3820, %fd3821}, [%rd5+5360];
	mul.f64 	%fd27300, %fd3820, %fd27258;
	sub.f64 	%fd27301, %fd25338, %fd27300;
	mul.f64 	%fd27302, %fd3821, %fd27067;
	sub.f64 	%fd27303, %fd27301, %fd27302;
	ld.local.v2.f64 	{%fd3822, %fd3823}, [%rd5+5376];
	mul.f64 	%fd27304, %fd3822, %fd27040;
	sub.f64 	%fd27305, %fd27303, %fd27304;
	mul.f64 	%fd27306, %fd3823, %fd27013;
	sub.f64 	%fd27307, %fd27305, %fd27306;
	ld.local.v2.f64 	{%fd3824, %fd3825}, [%rd5+5392];
	mul.f64 	%fd27308, %fd3824, %fd26880;
	sub.f64 	%fd27309, %fd27307, %fd27308;
	mul.f64 	%fd27310, %fd3825, %fd26853;
	sub.f64 	%fd27311, %fd27309, %fd27310;
	mul.f64 	%fd27312, %fd3818, %fd26848;
	sub.f64 	%fd27313, %fd27311, %fd27312;
	div.rn.f64 	%fd27314, %fd27313, %fd3379;
	st.local.f64 	[%rd6+2000], %fd27314;
	ld.local.v2.f64 	{%fd3826, %fd3827}, [%rd5+5280];
	mul.f64 	%fd27315, %fd3826, %fd27067;
	sub.f64 	%fd27316, %fd25329, %fd27315;
	mul.f64 	%fd27317, %fd3827, %fd27040;
	sub.f64 	%fd27318, %fd27316, %fd27317;
	ld.local.v2.f64 	{%fd3828, %fd3829}, [%rd5+5296];
	mul.f64 	%fd27319, %fd3828, %fd27013;
	sub.f64 	%fd27320, %fd27318, %fd27319;
	mul.f64 	%fd27321, %fd3829, %fd26880;
	sub.f64 	%fd27322, %fd27320, %fd27321;
	ld.local.v2.f64 	{%fd3830, %fd3831}, [%rd5+5312];
	mul.f64 	%fd27323, %fd3830, %fd26853;
	sub.f64 	%fd27324, %fd27322, %fd27323;
	mul.f64 	%fd27325, %fd3831, %fd26848;
	sub.f64 	%fd27326, %fd27324, %fd27325;
	div.rn.f64 	%fd27327, %fd27326, %fd3378;
	st.local.f64 	[%rd6+1992], %fd27327;
	ld.local.v2.f64 	{%fd3832, %fd3833}, [%rd5+5184];
	mul.f64 	%fd27328, %fd3833, %fd27067;
	sub.f64 	%fd27329, %fd25317, %fd27328;
	ld.local.v2.f64 	{%fd3834, %fd3835}, [%rd5+5200];
	mul.f64 	%fd27330, %fd3834, %fd27040;
	sub.f64 	%fd27331, %fd27329, %fd27330;
	mul.f64 	%fd27332, %fd3835, %fd27013;
	sub.f64 	%fd27333, %fd27331, %fd27332;
	ld.local.v2.f64 	{%fd3836, %fd3837}, [%rd5+5216];
	mul.f64 	%fd27334, %fd3836, %fd26880;
	sub.f64 	%fd27335, %fd27333, %fd27334;
	mul.f64 	%fd27336, %fd3837, %fd26853;
	sub.f64 	%fd27337, %fd27335, %fd27336;
	mul.f64 	%fd27338, %fd3377, %fd26848;
	sub.f64 	%fd27339, %fd27337, %fd27338;
	div.rn.f64 	%fd27340, %fd27339, %fd3832;
	st.local.f64 	[%rd6+1984], %fd27340;
	ld.local.v2.f64 	{%fd3838, %fd3839}, [%rd5+5088];
	mul.f64 	%fd27341, %fd27340, %fd3839;
	sub.f64 	%fd27342, %fd25314, %fd27341;
	ld.local.v2.f64 	{%fd3840, %fd3841}, [%rd5+5104];
	mul.f64 	%fd27343, %fd3840, %fd27284;
	sub.f64 	%fd27344, %fd27342, %fd27343;
	mul.f64 	%fd27345, %fd3841, %fd27258;
	sub.f64 	%fd27346, %fd27344, %fd27345;
	ld.local.v2.f64 	{%fd3842, %fd3843}, [%rd5+5120];
	mul.f64 	%fd27347, %fd3842, %fd27067;
	sub.f64 	%fd27348, %fd27346, %fd27347;
	mul.f64 	%fd27349, %fd3843, %fd27040;
	sub.f64 	%fd27350, %fd27348, %fd27349;
	ld.local.v2.f64 	{%fd3844, %fd3845}, [%rd5+5136];
	mul.f64 	%fd27351, %fd3844, %fd27013;
	sub.f64 	%fd27352, %fd27350, %fd27351;
	mul.f64 	%fd27353, %fd3845, %fd26880;
	sub.f64 	%fd27354, %fd27352, %fd27353;
	ld.local.v2.f64 	{%fd3846, %fd3847}, [%rd5+5152];
	mul.f64 	%fd27355, %fd3846, %fd26860;
	sub.f64 	%fd27356, %fd27354, %fd27355;
	mul.f64 	%fd27357, %fd3847, %fd26853;
	sub.f64 	%fd27358, %fd27356, %fd27357;
	mul.f64 	%fd27359, %fd3376, %fd26848;
	sub.f64 	%fd27360, %fd27358, %fd27359;
	div.rn.f64 	%fd27361, %fd27360, %fd3838;
	st.local.f64 	[%rd6+1976], %fd27361;
	ld.local.v2.f64 	{%fd3848, %fd3849}, [%rd5+5008];
	mul.f64 	%fd27362, %fd3849, %fd27067;
	sub.f64 	%fd27363, %fd33183, %fd27362;
	ld.local.v2.f64 	{%fd3850, %fd3851}, [%rd5+5024];
	mul.f64 	%fd27364, %fd3850, %fd27013;
	sub.f64 	%fd27365, %fd27363, %fd27364;
	mul.f64 	%fd27366, %fd3851, %fd26853;
	sub.f64 	%fd27367, %fd27365, %fd27366;
	div.rn.f64 	%fd27368, %fd27367, %fd3848;
	st.local.f64 	[%rd6+1968], %fd27368;
	ld.local.v2.f64 	{%fd3852, %fd3853}, [%rd5+4976];
	mul.f64 	%fd27369, %fd3853, %fd27067;
	sub.f64 	%fd27370, %fd33188, %fd27369;
	ld.local.v2.f64 	{%fd3854, %fd3855}, [%rd5+4992];
	mul.f64 	%fd27371, %fd3854, %fd27013;
	sub.f64 	%fd27372, %fd27370, %fd27371;
	mul.f64 	%fd27373, %fd3855, %fd26853;
	sub.f64 	%fd27374, %fd27372, %fd27373;
	div.rn.f64 	%fd27375, %fd27374, %fd3852;
	st.local.f64 	[%rd6+1960], %fd27375;
	ld.local.v2.f64 	{%fd3856, %fd3857}, [%rd5+4928];
	mul.f64 	%fd27376, %fd3857, %fd26965;
	sub.f64 	%fd27377, %fd33175, %fd27376;
	ld.local.v2.f64 	{%fd3858, %fd3859}, [%rd5+4944];
	mul.f64 	%fd27378, %fd3858, %fd26944;
	sub.f64 	%fd27379, %fd27377, %fd27378;
	mul.f64 	%fd27380, %fd3859, %fd26893;
	sub.f64 	%fd27381, %fd27379, %fd27380;
	ld.local.v2.f64 	{%fd3860, %fd3861}, [%rd5+4960];
	mul.f64 	%fd27382, %fd3860, %fd26860;
	sub.f64 	%fd27383, %fd27381, %fd27382;
	mul.f64 	%fd27384, %fd3861, %fd26845;
	sub.f64 	%fd27385, %fd27383, %fd27384;
	div.rn.f64 	%fd27386, %fd27385, %fd3856;
	st.local.f64 	[%rd6+1952], %fd27386;
	ld.local.v2.f64 	{%fd3862, %fd3863}, [%rd5+4880];
	mul.f64 	%fd27387, %fd3863, %fd27040;
	sub.f64 	%fd27388, %fd33158, %fd27387;
	ld.local.v2.f64 	{%fd3864, %fd3865}, [%rd5+4896];
	mul.f64 	%fd27389, %fd3864, %fd27013;
	sub.f64 	%fd27390, %fd27388, %fd27389;
	mul.f64 	%fd27391, %fd3865, %fd26988;
	sub.f64 	%fd27392, %fd27390, %fd27391;
	ld.local.v2.f64 	{%fd3866, %fd3867}, [%rd5+4912];
	mul.f64 	%fd27393, %fd3866, %fd26944;
	sub.f64 	%fd27394, %fd27392, %fd27393;
	mul.f64 	%fd27395, %fd3867, %fd26848;
	sub.f64 	%fd27396, %fd27394, %fd27395;
	div.rn.f64 	%fd27397, %fd27396, %fd3862;
	st.local.f64 	[%rd6+1944], %fd27397;
	ld.local.v2.f64 	{%fd3868, %fd3869}, [%rd5+4848];
	mul.f64 	%fd27398, %fd3868, %fd27067;
	sub.f64 	%fd27399, %fd33180, %fd27398;
	mul.f64 	%fd27400, %fd3869, %fd27013;
	sub.f64 	%fd27401, %fd27399, %fd27400;
	ld.local.v2.f64 	{%fd3870, %fd3871}, [%rd5+4864];
	mul.f64 	%fd27402, %fd3870, %fd26988;
	sub.f64 	%fd27403, %fd27401, %fd27402;
	mul.f64 	%fd27404, %fd3871, %fd26944;
	sub.f64 	%fd27405, %fd27403, %fd27404;
	ld.local.v2.f64 	{%fd3872, %fd3873}, [%rd5+4832];
	div.rn.f64 	%fd27406, %fd27405, %fd3873;
	st.local.f64 	[%rd6+1936], %fd27406;
	ld.local.v2.f64 	{%fd3874, %fd3875}, [%rd5+4800];
	mul.f64 	%fd27407, %fd3875, %fd27040;
	sub.f64 	%fd27408, %fd25296, %fd27407;
	ld.local.v2.f64 	{%fd3876, %fd3877}, [%rd5+4816];
	mul.f64 	%fd27409, %fd3876, %fd27013;
	sub.f64 	%fd27410, %fd27408, %fd27409;
	mul.f64 	%fd27411, %fd3877, %fd26880;
	sub.f64 	%fd27412, %fd27410, %fd27411;
	mul.f64 	%fd27413, %fd3872, %fd26848;
	sub.f64 	%fd27414, %fd27412, %fd27413;
	div.rn.f64 	%fd27415, %fd27414, %fd3874;
	st.local.f64 	[%rd6+1928], %fd27415;
	ld.local.v2.f64 	{%fd3878, %fd3879}, [%rd5+4688];
	mul.f64 	%fd27416, %fd3879, %fd27386;
	sub.f64 	%fd27417, %fd25290, %fd27416;
	ld.local.v2.f64 	{%fd3880, %fd3881}, [%rd5+4704];
	mul.f64 	%fd27418, %fd3880, %fd27269;
	sub.f64 	%fd27419, %fd27417, %fd27418;
	mul.f64 	%fd27420, %fd3881, %fd27243;
	sub.f64 	%fd27421, %fd27419, %fd27420;
	ld.local.v2.f64 	{%fd3882, %fd3883}, [%rd5+4720];
	mul.f64 	%fd27422, %fd3882, %fd27184;
	sub.f64 	%fd27423, %fd27421, %fd27422;
	mul.f64 	%fd27424, %fd3883, %fd27098;
	sub.f64 	%fd27425, %fd27423, %fd27424;
	ld.local.v2.f64 	{%fd3884, %fd3885}, [%rd5+4736];
	mul.f64 	%fd27426, %fd3884, %fd27013;
	sub.f64 	%fd27427, %fd27425, %fd27426;
	mul.f64 	%fd27428, %fd3885, %fd26965;
	sub.f64 	%fd27429, %fd27427, %fd27428;
	ld.local.v2.f64 	{%fd3886, %fd3887}, [%rd5+4752];
	mul.f64 	%fd27430, %fd3886, %fd26925;
	sub.f64 	%fd27431, %fd27429, %fd27430;
	mul.f64 	%fd27432, %fd3887, %fd26860;
	sub.f64 	%fd27433, %fd27431, %fd27432;
	ld.local.v2.f64 	{%fd3888, %fd3889}, [%rd5+4768];
	mul.f64 	%fd27434, %fd3888, %fd26853;
	sub.f64 	%fd27435, %fd27433, %fd27434;
	mul.f64 	%fd27436, %fd3889, %fd26845;
	sub.f64 	%fd27437, %fd27435, %fd27436;
	div.rn.f64 	%fd27438, %fd27437, %fd3878;
	st.local.f64 	[%rd6+1920], %fd27438;
	ld.local.v2.f64 	{%fd3890, %fd3891}, [%rd5+4592];
	mul.f64 	%fd27439, %fd3890, %fd27386;
	sub.f64 	%fd27440, %fd25287, %fd27439;
	mul.f64 	%fd27441, %fd3891, %fd27299;
	sub.f64 	%fd27442, %fd27440, %fd27441;
	ld.local.v2.f64 	{%fd3892, %fd3893}, [%rd5+4608];
	mul.f64 	%fd27443, %fd3892, %fd27243;
	sub.f64 	%fd27444, %fd27442, %fd27443;
	mul.f64 	%fd27445, %fd3893, %fd27209;
	sub.f64 	%fd27446, %fd27444, %fd27445;
	ld.local.v2.f64 	{%fd3894, %fd3895}, [%rd5+4624];
	mul.f64 	%fd27447, %fd3894, %fd27098;
	sub.f64 	%fd27448, %fd27446, %fd27447;
	mul.f64 	%fd27449, %fd3895, %fd27013;
	sub.f64 	%fd27450, %fd27448, %fd27449;
	ld.local.v2.f64 	{%fd3896, %fd3897}, [%rd5+4640];
	mul.f64 	%fd27451, %fd3896, %fd26988;
	sub.f64 	%fd27452, %fd27450, %fd27451;
	mul.f64 	%fd27453, %fd3897, %fd26944;
	sub.f64 	%fd27454, %fd27452, %fd27453;
	ld.local.v2.f64 	{%fd3898, %fd3899}, [%rd5+4656];
	mul.f64 	%fd27455, %fd3898, %fd26893;
	sub.f64 	%fd27456, %fd27454, %fd27455;
	mul.f64 	%fd27457, %fd3899, %fd26869;
	sub.f64 	%fd27458, %fd27456, %fd27457;
	mul.f64 	%fd27459, %fd3375, %fd26845;
	sub.f64 	%fd27460, %fd27458, %fd27459;
	div.rn.f64 	%fd27461, %fd27460, %fd3374;
	st.local.f64 	[%rd6+1912], %fd27461;
	ld.local.v2.f64 	{%fd3900, %fd3901}, [%rd5+4528];
	mul.f64 	%fd27462, %fd3900, %fd27415;
	sub.f64 	%fd27463, %fd25284, %fd27462;
	mul.f64 	%fd27464, %fd3901, %fd27314;
	sub.f64 	%fd27465, %fd27463, %fd27464;
	ld.local.v2.f64 	{%fd3902, %fd3903}, [%rd5+4544];
	mul.f64 	%fd27466, %fd3902, %fd27040;
	sub.f64 	%fd27467, %fd27465, %fd27466;
	mul.f64 	%fd27468, %fd3903, %fd27013;
	sub.f64 	%fd27469, %fd27467, %fd27468;
	ld.local.v2.f64 	{%fd3904, %fd3905}, [%rd5+4560];
	mul.f64 	%fd27470, %fd3904, %fd26880;
	sub.f64 	%fd27471, %fd27469, %fd27470;
	mul.f64 	%fd27472, %fd3905, %fd26848;
	sub.f64 	%fd27473, %fd27471, %fd27472;
	div.rn.f64 	%fd27474, %fd27473, %fd3373;
	st.local.f64 	[%rd6+1904], %fd27474;
	ld.local.v2.f64 	{%fd3906, %fd3907}, [%rd5+4464];
	mul.f64 	%fd27475, %fd3906, %fd27368;
	sub.f64 	%fd27476, %fd33164, %fd27475;
	mul.f64 	%fd27477, %fd3907, %fd27165;
	sub.f64 	%fd27478, %fd27476, %fd27477;
	ld.local.v2.f64 	{%fd3908, %fd3909}, [%rd5+4480];
	mul.f64 	%fd27479, %fd3908, %fd27067;
	sub.f64 	%fd27480, %fd27478, %fd27479;
	mul.f64 	%fd27481, %fd3909, %fd27013;
	sub.f64 	%fd27482, %fd27480, %fd27481;
	mul.f64 	%fd27483, %fd3372, %fd26988;
	sub.f64 	%fd27484, %fd27482, %fd27483;
	ld.local.v2.f64 	{%fd3910, %fd3911}, [%rd5+4448];
	div.rn.f64 	%fd27485, %fd27484, %fd3911;
	st.local.f64 	[%rd6+1896], %fd27485;
	ld.local.v2.f64 	{%fd3912, %fd3913}, [%rd5+4400];
	mul.f64 	%fd27486, %fd27485, %fd3912;
	sub.f64 	%fd27487, %fd33165, %fd27486;
	mul.f64 	%fd27488, %fd3913, %fd27165;
	sub.f64 	%fd27489, %fd27487, %fd27488;
	ld.local.v2.f64 	{%fd3914, %fd3915}, [%rd5+4416];
	mul.f64 	%fd27490, %fd3914, %fd27125;
	sub.f64 	%fd27491, %fd27489, %fd27490;
	mul.f64 	%fd27492, %fd3915, %fd27013;
	sub.f64 	%fd27493, %fd27491, %fd27492;
	ld.local.v2.f64 	{%fd3916, %fd3917}, [%rd5+4432];
	mul.f64 	%fd27494, %fd3916, %fd26988;
	sub.f64 	%fd27495, %fd27493, %fd27494;
	mul.f64 	%fd27496, %fd3917, %fd26925;
	sub.f64 	%fd27497, %fd27495, %fd27496;
	mul.f64 	%fd27498, %fd3910, %fd26848;
	sub.f64 	%fd27499, %fd27497, %fd27498;
	ld.local.v2.f64 	{%fd3918, %fd3919}, [%rd5+4384];
	div.rn.f64 	%fd27500, %fd27499, %fd3919;
	st.local.f64 	[%rd6+1888], %fd27500;
	ld.local.v2.f64 	{%fd3920, %fd3921}, [%rd5+4304];
	mul.f64 	%fd27501, %fd3921, %fd27368;
	sub.f64 	%fd27502, %fd25278, %fd27501;
	ld.local.v2.f64 	{%fd3922, %fd3923}, [%rd5+4320];
	mul.f64 	%fd27503, %fd3922, %fd27361;
	sub.f64 	%fd27504, %fd27502, %fd27503;
	mul.f64 	%fd27505, %fd3923, %fd27340;
	sub.f64 	%fd27506, %fd27504, %fd27505;
	ld.local.v2.f64 	{%fd3924, %fd3925}, [%rd5+4336];
	mul.f64 	%fd27507, %fd3924, %fd27327;
	sub.f64 	%fd27508, %fd27506, %fd27507;
	mul.f64 	%fd27509, %fd3925, %fd27284;
	sub.f64 	%fd27510, %fd27508, %fd27509;
	ld.local.v2.f64 	{%fd3926, %fd3927}, [%rd5+4352];
	mul.f64 	%fd27511, %fd3926, %fd27067;
	sub.f64 	%fd27512, %fd27510, %fd27511;
	mul.f64 	%fd27513, %fd3927, %fd27040;
	sub.f64 	%fd27514, %fd27512, %fd27513;
	ld.local.v2.f64 	{%fd3928, %fd3929}, [%rd5+4368];
	mul.f64 	%fd27515, %fd3928, %fd27013;
	sub.f64 	%fd27516, %fd27514, %fd27515;
	mul.f64 	%fd27517, %fd3929, %fd26880;
	sub.f64 	%fd27518, %fd27516, %fd27517;
	mul.f64 	%fd27519, %fd3918, %fd26848;
	sub.f64 	%fd27520, %fd27518, %fd27519;
	div.rn.f64 	%fd27521, %fd27520, %fd3920;
	st.local.f64 	[%rd6+1880], %fd27521;
	ld.local.v2.f64 	{%fd3930, %fd3931}, [%rd5+4112];
	mul.f64 	%fd27522, %fd27521, %fd3931;
	sub.f64 	%fd27523, %fd25269, %fd27522;
	ld.local.v2.f64 	{%fd3932, %fd3933}, [%rd5+4128];
	mul.f64 	%fd27524, %fd3932, %fd27485;
	sub.f64 	%fd27525, %fd27523, %fd27524;
	mul.f64 	%fd27526, %fd3933, %fd27406;
	sub.f64 	%fd27527, %fd27525, %fd27526;
	ld.local.v2.f64 	{%fd3934, %fd3935}, [%rd5+4144];
	mul.f64 	%fd27528, %fd3934, %fd27375;
	sub.f64 	%fd27529, %fd27527, %fd27528;
	mul.f64 	%fd27530, %fd3935, %fd27368;
	sub.f64 	%fd27531, %fd27529, %fd27530;
	ld.local.v2.f64 	{%fd3936, %fd3937}, [%rd5+4160];
	mul.f64 	%fd27532, %fd3936, %fd27340;
	sub.f64 	%fd27533, %fd27531, %fd27532;
	mul.f64 	%fd27534, %fd3937, %fd27327;
	sub.f64 	%fd27535, %fd27533, %fd27534;
	ld.local.v2.f64 	{%fd3938, %fd3939}, [%rd5+4176];
	mul.f64 	%fd27536, %fd3938, %fd27284;
	sub.f64 	%fd27537, %fd27535, %fd27536;
	mul.f64 	%fd27538, %fd3939, %fd27184;
	sub.f64 	%fd27539, %fd27537, %fd27538;
	ld.local.v2.f64 	{%fd3940, %fd3941}, [%rd5+4192];
	mul.f64 	%fd27540, %fd3940, %fd27144;
	sub.f64 	%fd27541, %fd27539, %fd27540;
	mul.f64 	%fd27542, %fd3941, %fd27067;
	sub.f64 	%fd27543, %fd27541, %fd27542;
	ld.local.v2.f64 	{%fd3942, %fd3943}, [%rd5+4208];
	mul.f64 	%fd27544, %fd3942, %fd27040;
	sub.f64 	%fd27545, %fd27543, %fd27544;
	mul.f64 	%fd27546, %fd3943, %fd27013;
	sub.f64 	%fd27547, %fd27545, %fd27546;
	ld.local.v2.f64 	{%fd3944, %fd3945}, [%rd5+4224];
	mul.f64 	%fd27548, %fd3944, %fd26988;
	sub.f64 	%fd27549, %fd27547, %fd27548;
	mul.f64 	%fd27550, %fd3945, %fd26944;
	sub.f64 	%fd27551, %fd27549, %fd27550;
	ld.local.v2.f64 	{%fd3946, %fd3947}, [%rd5+4240];
	mul.f64 	%fd27552, %fd3946, %fd26925;
	sub.f64 	%fd27553, %fd27551, %fd27552;
	mul.f64 	%fd27554, %fd3947, %fd26880;
	sub.f64 	%fd27555, %fd27553, %fd27554;
	ld.local.v2.f64 	{%fd3948, %fd3949}, [%rd5+4256];
	mul.f64 	%fd27556, %fd3948, %fd26860;
	sub.f64 	%fd27557, %fd27555, %fd27556;
	mul.f64 	%fd27558, %fd3949, %fd26853;
	sub.f64 	%fd27559, %fd27557, %fd27558;
	mul.f64 	%fd27560, %fd3371, %fd26848;
	sub.f64 	%fd27561, %fd27559, %fd27560;
	div.rn.f64 	%fd27562, %fd27561, %fd3930;
	st.local.f64 	[%rd6+1872], %fd27562;
	ld.local.v2.f64 	{%fd3950, %fd3951}, [%rd5+4048];
	mul.f64 	%fd27563, %fd3950, %fd27040;
	sub.f64 	%fd27564, %fd25257, %fd27563;
	mul.f64 	%fd27565, %fd3951, %fd27013;
	sub.f64 	%fd27566, %fd27564, %fd27565;
	ld.local.v2.f64 	{%fd3952, %fd3953}, [%rd5+4064];
	mul.f64 	%fd27567, %fd3952, %fd26880;
	sub.f64 	%fd27568, %fd27566, %fd27567;
	mul.f64 	%fd27569, %fd3953, %fd26848;
	sub.f64 	%fd27570, %fd27568, %fd27569;
	div.rn.f64 	%fd27571, %fd27570, %fd3370;
	st.local.f64 	[%rd6+1864], %fd27571;
	ld.local.v2.f64 	{%fd3954, %fd3955}, [%rd5+3984];
	mul.f64 	%fd27572, %fd3954, %fd27040;
	sub.f64 	%fd27573, %fd25248, %fd27572;
	mul.f64 	%fd27574, %fd3955, %fd27013;
	sub.f64 	%fd27575, %fd27573, %fd27574;
	ld.local.v2.f64 	{%fd3956, %fd3957}, [%rd5+4000];
	mul.f64 	%fd27576, %fd3956, %fd26880;
	sub.f64 	%fd27577, %fd27575, %fd27576;
	mul.f64 	%fd27578, %fd3957, %fd26848;
	sub.f64 	%fd27579, %fd27577, %fd27578;
	div.rn.f64 	%fd27580, %fd27579, %fd3369;
	st.local.f64 	[%rd6+1856], %fd27580;
	ld.local.v2.f64 	{%fd3958, %fd3959}, [%rd5+3920];
	mul.f64 	%fd27581, %fd3958, %fd27067;
	sub.f64 	%fd27582, %fd25242, %fd27581;
	mul.f64 	%fd27583, %fd3959, %fd27013;
	sub.f64 	%fd27584, %fd27582, %fd27583;
	ld.local.v2.f64 	{%fd3960, %fd3961}, [%rd5+3936];
	mul.f64 	%fd27585, %fd3960, %fd26880;
	sub.f64 	%fd27586, %fd27584, %fd27585;
	mul.f64 	%fd27587, %fd3961, %fd26860;
	sub.f64 	%fd27588, %fd27586, %fd27587;
	mul.f64 	%fd27589, %fd3368, %fd26848;
	sub.f64 	%fd27590, %fd27588, %fd27589;
	div.rn.f64 	%fd27591, %fd27590, %fd3367;
	st.local.f64 	[%rd6+1848], %fd27591;
	ld.local.v2.f64 	{%fd3962, %fd3963}, [%rd5+3856];
	mul.f64 	%fd27592, %fd3962, %fd27375;
	sub.f64 	%fd27593, %fd33200, %fd27592;
	mul.f64 	%fd27594, %fd3963, %fd27340;
	sub.f64 	%fd27595, %fd27593, %fd27594;
	ld.local.v2.f64 	{%fd3964, %fd3965}, [%rd5+3872];
	mul.f64 	%fd27596, %fd3964, %fd27013;
	sub.f64 	%fd27597, %fd27595, %fd27596;
	mul.f64 	%fd27598, %fd3965, %fd26880;
	sub.f64 	%fd27599, %fd27597, %fd27598;
	mul.f64 	%fd27600, %fd3366, %fd26853;
	sub.f64 	%fd27601, %fd27599, %fd27600;
	ld.local.v2.f64 	{%fd3966, %fd3967}, [%rd5+3840];
	div.rn.f64 	%fd27602, %fd27601, %fd3967;
	st.local.f64 	[%rd6+1840], %fd27602;
	ld.local.v2.f64 	{%fd3968, %fd3969}, [%rd5+3760];
	mul.f64 	%fd27603, %fd3968, %fd27461;
	sub.f64 	%fd27604, %fd25236, %fd27603;
	mul.f64 	%fd27605, %fd3969, %fd27386;
	sub.f64 	%fd27606, %fd27604, %fd27605;
	ld.local.v2.f64 	{%fd3970, %fd3971}, [%rd5+3776];
	mul.f64 	%fd27607, %fd3970, %fd27299;
	sub.f64 	%fd27608, %fd27606, %fd27607;
	mul.f64 	%fd27609, %fd3971, %fd27243;
	sub.f64 	%fd27610, %fd27608, %fd27609;
	ld.local.v2.f64 	{%fd3972, %fd3973}, [%rd5+3792];
	mul.f64 	%fd27611, %fd3972, %fd27209;
	sub.f64 	%fd27612, %fd27610, %fd27611;
	mul.f64 	%fd27613, %fd3973, %fd27098;
	sub.f64 	%fd27614, %fd27612, %fd27613;
	ld.local.v2.f64 	{%fd3974, %fd3975}, [%rd5+3808];
	mul.f64 	%fd27615, %fd3974, %fd26988;
	sub.f64 	%fd27616, %fd27614, %fd27615;
	mul.f64 	%fd27617, %fd3975, %fd26944;
	sub.f64 	%fd27618, %fd27616, %fd27617;
	ld.local.v2.f64 	{%fd3976, %fd3977}, [%rd5+3824];
	mul.f64 	%fd27619, %fd3976, %fd26893;
	sub.f64 	%fd27620, %fd27618, %fd27619;
	mul.f64 	%fd27621, %fd3977, %fd26869;
	sub.f64 	%fd27622, %fd27620, %fd27621;
	mul.f64 	%fd27623, %fd3966, %fd26845;
	sub.f64 	%fd27624, %fd27622, %fd27623;
	div.rn.f64 	%fd27625, %fd27624, %fd3365;
	st.local.f64 	[%rd6+1832], %fd27625;
	ld.local.v2.f64 	{%fd3978, %fd3979}, [%rd5+3664];
	mul.f64 	%fd27626, %fd3978, %fd27580;
	sub.f64 	%fd27627, %fd33138, %fd27626;
	mul.f64 	%fd27628, %fd3979, %fd27571;
	sub.f64 	%fd27629, %fd27627, %fd27628;
	ld.local.v2.f64 	{%fd3980, %fd3981}, [%rd5+3680];
	mul.f64 	%fd27630, %fd3980, %fd27415;
	sub.f64 	%fd27631, %fd27629, %fd27630;
	mul.f64 	%fd27632, %fd3981, %fd27368;
	sub.f64 	%fd27633, %fd27631, %fd27632;
	ld.local.v2.f64 	{%fd3982, %fd3983}, [%rd5+3696];
	mul.f64 	%fd27634, %fd3982, %fd27340;
	sub.f64 	%fd27635, %fd27633, %fd27634;
	mul.f64 	%fd27636, %fd3983, %fd27284;
	sub.f64 	%fd27637, %fd27635, %fd27636;
	ld.local.v2.f64 	{%fd3984, %fd3985}, [%rd5+3712];
	mul.f64 	%fd27638, %fd3984, %fd27228;
	sub.f64 	%fd27639, %fd27637, %fd27638;
	mul.f64 	%fd27640, %fd3985, %fd27067;
	sub.f64 	%fd27641, %fd27639, %fd27640;
	ld.local.v2.f64 	{%fd3986, %fd3987}, [%rd5+3728];
	mul.f64 	%fd27642, %fd3986, %fd27040;
	sub.f64 	%fd27643, %fd27641, %fd27642;
	mul.f64 	%fd27644, %fd3987, %fd27013;
	sub.f64 	%fd27645, %fd27643, %fd27644;
	ld.local.v2.f64 	{%fd3988, %fd3989}, [%rd5+3648];
	div.rn.f64 	%fd27646, %fd27645, %fd3989;
	st.local.f64 	[%rd6+1824], %fd27646;
	ld.local.v2.f64 	{%fd3990, %fd3991}, [%rd5+3600];
	mul.f64 	%fd27647, %fd3991, %fd27406;
	sub.f64 	%fd27648, %fd33139, %fd27647;
	ld.local.v2.f64 	{%fd3992, %fd3993}, [%rd5+3616];
	mul.f64 	%fd27649, %fd3992, %fd27375;
	sub.f64 	%fd27650, %fd27648, %fd27649;
	mul.f64 	%fd27651, %fd3993, %fd27067;
	sub.f64 	%fd27652, %fd27650, %fd27651;
	ld.local.v2.f64 	{%fd3994, %fd3995}, [%rd5+3632];
	mul.f64 	%fd27653, %fd3994, %fd27013;
	sub.f64 	%fd27654, %fd27652, %fd27653;
	mul.f64 	%fd27655, %fd3995, %fd26988;
	sub.f64 	%fd27656, %fd27654, %fd27655;
	mul.f64 	%fd27657, %fd3988, %fd26848;
	sub.f64 	%fd27658, %fd27656, %fd27657;
	div.rn.f64 	%fd27659, %fd27658, %fd3990;
	st.local.f64 	[%rd6+1816], %fd27659;
	ld.local.v2.f64 	{%fd3996, %fd3997}, [%rd5+3552];
	mul.f64 	%fd27660, %fd3997, %fd27591;
	sub.f64 	%fd27661, %fd25233, %fd27660;
	ld.local.v2.f64 	{%fd3998, %fd3999}, [%rd5+3568];
	mul.f64 	%fd27662, %fd3998, %fd27067;
	sub.f64 	%fd27663, %fd27661, %fd27662;
	mul.f64 	%fd27664, %fd3999, %fd27013;
	sub.f64 	%fd27665, %fd27663, %fd27664;
	ld.local.v2.f64 	{%fd4000, %fd4001}, [%rd5+3584];
	mul.f64 	%fd27666, %fd4000, %fd26860;
	sub.f64 	%fd27667, %fd27665, %fd27666;
	mul.f64 	%fd27668, %fd4001, %fd26848;
	sub.f64 	%fd27669, %fd27667, %fd27668;
	div.rn.f64 	%fd27670, %fd27669, %fd3996;
	st.local.f64 	[%rd6+1808], %fd27670;
	ld.local.v2.f64 	{%fd4002, %fd4003}, [%rd5+3488];
	mul.f64 	%fd27671, %fd4003, %fd27580;
	sub.f64 	%fd27672, %fd25227, %fd27671;
	ld.local.v2.f64 	{%fd4004, %fd4005}, [%rd5+3504];
	mul.f64 	%fd27673, %fd4004, %fd27040;
	sub.f64 	%fd27674, %fd27672, %fd27673;
	mul.f64 	%fd27675, %fd4005, %fd27013;
	sub.f64 	%fd27676, %fd27674, %fd27675;
	ld.local.v2.f64 	{%fd4006, %fd4007}, [%rd5+3520];
	mul.f64 	%fd27677, %fd4006, %fd26880;
	sub.f64 	%fd27678, %fd27676, %fd27677;
	mul.f64 	%fd27679, %fd4007, %fd26848;
	sub.f64 	%fd27680, %fd27678, %fd27679;
	div.rn.f64 	%fd27681, %fd27680, %fd4002;
	st.local.f64 	[%rd6+1800], %fd27681;
	ld.local.v2.f64 	{%fd4008, %fd4009}, [%rd5+3424];
	mul.f64 	%fd27682, %fd4008, %fd27415;
	sub.f64 	%fd27683, %fd25221, %fd27682;
	mul.f64 	%fd27684, %fd4009, %fd27314;
	sub.f64 	%fd27685, %fd27683, %fd27684;
	ld.local.v2.f64 	{%fd4010, %fd4011}, [%rd5+3440];
	mul.f64 	%fd27686, %fd4010, %fd27040;
	sub.f64 	%fd27687, %fd27685, %fd27686;
	mul.f64 	%fd27688, %fd4011, %fd27013;
	sub.f64 	%fd27689, %fd27687, %fd27688;
	ld.local.v2.f64 	{%fd4012, %fd4013}, [%rd5+3456];
	mul.f64 	%fd27690, %fd4012, %fd26880;
	sub.f64 	%fd27691, %fd27689, %fd27690;
	mul.f64 	%fd27692, %fd4013, %fd26848;
	sub.f64 	%fd27693, %fd27691, %fd27692;
	div.rn.f64 	%fd27694, %fd27693, %fd3364;
	st.local.f64 	[%rd6+1792], %fd27694;
	ld.local.v2.f64 	{%fd4014, %fd4015}, [%rd5+3376];
	mul.f64 	%fd27695, %fd4014, %fd27591;
	sub.f64 	%fd27696, %fd33213, %fd27695;
	mul.f64 	%fd27697, %fd4015, %fd27067;
	sub.f64 	%fd27698, %fd27696, %fd27697;
	ld.local.v2.f64 	{%fd4016, %fd4017}, [%rd5+3392];
	mul.f64 	%fd27699, %fd4016, %fd26860;
	sub.f64 	%fd27700, %fd27698, %fd27699;
	mul.f64 	%fd27701, %fd4017, %fd26848;
	sub.f64 	%fd27702, %fd27700, %fd27701;
	ld.local.v2.f64 	{%fd4018, %fd4019}, [%rd5+3360];
	div.rn.f64 	%fd27703, %fd27702, %fd4019;
	st.local.f64 	[%rd6+1784], %fd27703;
	ld.local.v2.f64 	{%fd4020, %fd4021}, [%rd5+3328];
	mul.f64 	%fd27704, %fd4021, %fd26965;
	sub.f64 	%fd27705, %fd33194, %fd27704;
	ld.local.v2.f64 	{%fd4022, %fd4023}, [%rd5+3344];
	mul.f64 	%fd27706, %fd4022, %fd26860;
	sub.f64 	%fd27707, %fd27705, %fd27706;
	mul.f64 	%fd27708, %fd4023, %fd26853;
	sub.f64 	%fd27709, %fd27707, %fd27708;
	mul.f64 	%fd27710, %fd4018, %fd26845;
	sub.f64 	%fd27711, %fd27709, %fd27710;
	div.rn.f64 	%fd27712, %fd27711, %fd4020;
	st.local.f64 	[%rd6+1776], %fd27712;
	ld.local.v2.f64 	{%fd4024, %fd4025}, [%rd5+3296];
	mul.f64 	%fd27713, %fd4025, %fd27284;
	sub.f64 	%fd27714, %fd33201, %fd27713;
	ld.local.v2.f64 	{%fd4026, %fd4027}, [%rd5+3312];
	mul.f64 	%fd27715, %fd4026, %fd27013;
	sub.f64 	%fd27716, %fd27714, %fd27715;
	mul.f64 	%fd27717, %fd4027, %fd26848;
	sub.f64 	%fd27718, %fd27716, %fd27717;
	div.rn.f64 	%fd27719, %fd27718, %fd4024;
	st.local.f64 	[%rd6+1768], %fd27719;
	ld.local.v2.f64 	{%fd4028, %fd4029}, [%rd5+3248];
	mul.f64 	%fd27720, %fd4028, %fd27269;
	sub.f64 	%fd27721, %fd33155, %fd27720;
	mul.f64 	%fd27722, %fd4029, %fd27067;
	sub.f64 	%fd27723, %fd27721, %fd27722;
	ld.local.v2.f64 	{%fd4030, %fd4031}, [%rd5+3264];
	mul.f64 	%fd27724, %fd4030, %fd27013;
	sub.f64 	%fd27725, %fd27723, %fd27724;
	mul.f64 	%fd27726, %fd4031, %fd26988;
	sub.f64 	%fd27727, %fd27725, %fd27726;
	ld.local.v2.f64 	{%fd4032, %fd4033}, [%rd5+3280];
	mul.f64 	%fd27728, %fd4032, %fd26944;
	sub.f64 	%fd27729, %fd27727, %fd27728;
	mul.f64 	%fd27730, %fd4033, %fd26853;
	sub.f64 	%fd27731, %fd27729, %fd27730;
	ld.local.v2.f64 	{%fd4034, %fd4035}, [%rd5+3232];
	div.rn.f64 	%fd27732, %fd27731, %fd4035;
	st.local.f64 	[%rd6+1760], %fd27732;
	ld.local.v2.f64 	{%fd4036, %fd4037}, [%rd5+3184];
	mul.f64 	%fd27733, %fd4036, %fd27625;
	sub.f64 	%fd27734, %fd33211, %fd27733;
	mul.f64 	%fd27735, %fd4037, %fd27299;
	sub.f64 	%fd27736, %fd27734, %fd27735;
	ld.local.v2.f64 	{%fd4038, %fd4039}, [%rd5+3200];
	mul.f64 	%fd27737, %fd4038, %fd27243;
	sub.f64 	%fd27738, %fd27736, %fd27737;
	mul.f64 	%fd27739, %fd4039, %fd26988;
	sub.f64 	%fd27740, %fd27738, %fd27739;
	ld.local.v2.f64 	{%fd4040, %fd4041}, [%rd5+3216];
	mul.f64 	%fd27741, %fd4040, %fd26944;
	sub.f64 	%fd27742, %fd27740, %fd27741;
	mul.f64 	%fd27743, %fd4041, %fd26869;
	sub.f64 	%fd27744, %fd27742, %fd27743;
	mul.f64 	%fd27745, %fd4034, %fd26845;
	sub.f64 	%fd27746, %fd27744, %fd27745;
	ld.local.v2.f64 	{%fd4042, %fd4043}, [%rd5+3168];
	div.rn.f64 	%fd27747, %fd27746, %fd4043;
	st.local.f64 	[%rd6+1752], %fd27747;
	ld.local.v2.f64 	{%fd4044, %fd4045}, [%rd5+3152];
	mul.f64 	%fd27748, %fd4044, %fd27415;
	sub.f64 	%fd27749, %fd33218, %fd27748;
	mul.f64 	%fd27750, %fd4045, %fd27013;
	sub.f64 	%fd27751, %fd27749, %fd27750;
	mul.f64 	%fd27752, %fd4042, %fd26848;
	sub.f64 	%fd27753, %fd27751, %fd27752;
	ld.local.v2.f64 	{%fd4046, %fd4047}, [%rd5+3136];
	div.rn.f64 	%fd27754, %fd27753, %fd4047;
	st.local.f64 	[%rd6+1744], %fd27754;
	ld.local.v2.f64 	{%fd4048, %fd4049}, [%rd5+3088];
	mul.f64 	%fd27755, %fd4049, %fd27406;
	sub.f64 	%fd27756, %fd33140, %fd27755;
	ld.local.v2.f64 	{%fd4050, %fd4051}, [%rd5+3104];
	mul.f64 	%fd27757, %fd4050, %fd27375;
	sub.f64 	%fd27758, %fd27756, %fd27757;
	mul.f64 	%fd27759, %fd4051, %fd27368;
	sub.f64 	%fd27760, %fd27758, %fd27759;
	ld.local.v2.f64 	{%fd4052, %fd4053}, [%rd5+3120];
	mul.f64 	%fd27761, %fd4052, %fd27327;
	sub.f64 	%fd27762, %fd27760, %fd27761;
	mul.f64 	%fd27763, %fd4053, %fd27067;
	sub.f64 	%fd27764, %fd27762, %fd27763;
	mul.f64 	%fd27765, %fd4046, %fd27013;
	sub.f64 	%fd27766, %fd27764, %fd27765;
	div.rn.f64 	%fd27767, %fd27766, %fd4048;
	st.local.f64 	[%rd6+1736], %fd27767;
	ld.local.v2.f64 	{%fd4054, %fd4055}, [%rd5+3056];
	mul.f64 	%fd27768, %fd4055, %fd27144;
	sub.f64 	%fd27769, %fd33202, %fd27768;
	ld.local.v2.f64 	{%fd4056, %fd4057}, [%rd5+3072];
	mul.f64 	%fd27770, %fd4056, %fd27013;
	sub.f64 	%fd27771, %fd27769, %fd27770;
	mul.f64 	%fd27772, %fd4057, %fd26860;
	sub.f64 	%fd27773, %fd27771, %fd27772;
	div.rn.f64 	%fd27774, %fd27773, %fd4054;
	st.local.f64 	[%rd6+1728], %fd27774;
	ld.local.v2.f64 	{%fd4058, %fd4059}, [%rd5+3024];
	mul.f64 	%fd27775, %fd4058, %fd27670;
	sub.f64 	%fd27776, %fd33141, %fd27775;
	mul.f64 	%fd27777, %fd4059, %fd27013;
	sub.f64 	%fd27778, %fd27776, %fd27777;
	ld.local.v2.f64 	{%fd4060, %fd4061}, [%rd5+3040];
	mul.f64 	%fd27779, %fd4060, %fd26880;
	sub.f64 	%fd27780, %fd27778, %fd27779;
	mul.f64 	%fd27781, %fd4061, %fd26860;
	sub.f64 	%fd27782, %fd27780, %fd27781;
	ld.local.v2.f64 	{%fd4062, %fd4063}, [%rd5+3008];
	div.rn.f64 	%fd27783, %fd27782, %fd4063;
	st.local.f64 	[%rd6+1720], %fd27783;
	ld.local.v2.f64 	{%fd4064, %fd4065}, [%rd5+2992];
	mul.f64 	%fd27784, %fd4065, %fd27165;
	sub.f64 	%fd27785, %fd33166, %fd27784;
	mul.f64 	%fd27786, %fd4062, %fd27013;
	sub.f64 	%fd27787, %fd27785, %fd27786;
	div.rn.f64 	%fd27788, %fd27787, %fd4064;
	st.local.f64 	[%rd6+1712], %fd27788;
	ld.local.v2.f64 	{%fd4066, %fd4067}, [%rd5+2944];
	mul.f64 	%fd27789, %fd4067, %fd27228;
	sub.f64 	%fd27790, %fd33150, %fd27789;
	ld.local.v2.f64 	{%fd4068, %fd4069}, [%rd5+2960];
	mul.f64 	%fd27791, %fd4068, %fd27144;
	sub.f64 	%fd27792, %fd27790, %fd27791;
	mul.f64 	%fd27793, %fd4069, %fd27040;
	sub.f64 	%fd27794, %fd27792, %fd27793;
	ld.local.v2.f64 	{%fd4070, %fd4071}, [%rd5+2976];
	mul.f64 	%fd27795, %fd4070, %fd27013;
	sub.f64 	%fd27796, %fd27794, %fd27795;
	mul.f64 	%fd27797, %fd4071, %fd26848;
	sub.f64 	%fd27798, %fd27796, %fd27797;
	div.rn.f64 	%fd27799, %fd27798, %fd4066;
	st.local.f64 	[%rd6+1704], %fd27799;
	ld.local.v2.f64 	{%fd4072, %fd4073}, [%rd5+2912];
	mul.f64 	%fd27800, %fd4073, %fd27013;
	sub.f64 	%fd27801, %fd33142, %fd27800;
	ld.local.v2.f64 	{%fd4074, %fd4075}, [%rd5+2928];
	mul.f64 	%fd27802, %fd4074, %fd26860;
	sub.f64 	%fd27803, %fd27801, %fd27802;
	mul.f64 	%fd27804, %fd4075, %fd26848;
	sub.f64 	%fd27805, %fd27803, %fd27804;
	div.rn.f64 	%fd27806, %fd27805, %fd4072;
	st.local.f64 	[%rd6+1696], %fd27806;
	ld.local.v2.f64 	{%fd4076, %fd4077}, [%rd5+2880];
	mul.f64 	%fd27807, %fd4077, %fd27571;
	sub.f64 	%fd27808, %fd33205, %fd27807;
	ld.local.v2.f64 	{%fd4078, %fd4079}, [%rd5+2896];
	mul.f64 	%fd27809, %fd4078, %fd27013;
	sub.f64 	%fd27810, %fd27808, %fd27809;
	mul.f64 	%fd27811, %fd4079, %fd26848;
	sub.f64 	%fd27812, %fd27810, %fd27811;
	div.rn.f64 	%fd27813, %fd27812, %fd4076;
	st.local.f64 	[%rd6+1688], %fd27813;
	ld.local.v2.f64 	{%fd4080, %fd4081}, [%rd5+2848];
	mul.f64 	%fd27814, %fd4081, %fd27228;
	sub.f64 	%fd27815, %fd33177, %fd27814;
	ld.local.v2.f64 	{%fd4082, %fd4083}, [%rd5+2864];
	mul.f64 	%fd27816, %fd4082, %fd27013;
	sub.f64 	%fd27817, %fd27815, %fd27816;
	mul.f64 	%fd27818, %fd4083, %fd26848;
	sub.f64 	%fd27819, %fd27817, %fd27818;
	div.rn.f64 	%fd27820, %fd27819, %fd4080;
	st.local.f64 	[%rd6+1680], %fd27820;
	ld.local.v2.f64 	{%fd4084, %fd4085}, [%rd5+2816];
	mul.f64 	%fd27821, %fd4085, %fd27703;
	sub.f64 	%fd27822, %fd25218, %fd27821;
	ld.local.v2.f64 	{%fd4086, %fd4087}, [%rd5+2832];
	mul.f64 	%fd27823, %fd4086, %fd27670;
	sub.f64 	%fd27824, %fd27822, %fd27823;
	mul.f64 	%fd27825, %fd4087, %fd27013;
	sub.f64 	%fd27826, %fd27824, %fd27825;
	div.rn.f64 	%fd27827, %fd27826, %fd4084;
	st.local.f64 	[%rd6+1672], %fd27827;
	ld.local.v2.f64 	{%fd4088, %fd4089}, [%rd5+2784];
	mul.f64 	%fd27828, %fd4088, %fd27580;
	sub.f64 	%fd27829, %fd33215, %fd27828;
	mul.f64 	%fd27830, %fd4089, %fd27013;
	sub.f64 	%fd27831, %fd27829, %fd27830;
	mul.f64 	%fd27832, %fd3363, %fd26848;
	sub.f64 	%fd27833, %fd27831, %fd27832;
	ld.local.v2.f64 	{%fd4090, %fd4091}, [%rd5+2768];
	div.rn.f64 	%fd27834, %fd27833, %fd4091;
	st.local.f64 	[%rd6+1664], %fd27834;
	ld.local.v2.f64 	{%fd4092, %fd4093}, [%rd5+2752];
	mul.f64 	%fd27835, %fd4092, %fd27474;
	sub.f64 	%fd27836, %fd33197, %fd27835;
	mul.f64 	%fd27837, %fd4093, %fd27013;
	sub.f64 	%fd27838, %fd27836, %fd27837;
	mul.f64 	%fd27839, %fd4090, %fd26848;
	sub.f64 	%fd27840, %fd27838, %fd27839;
	ld.local.v2.f64 	{%fd4094, %fd4095}, [%rd5+2736];
	div.rn.f64 	%fd27841, %fd27840, %fd4095;
	st.local.f64 	[%rd6+1656], %fd27841;
	ld.local.v2.f64 	{%fd4096, %fd4097}, [%rd5+2720];
	mul.f64 	%fd27842, %fd4096, %fd27258;
	sub.f64 	%fd27843, %fd33189, %fd27842;
	mul.f64 	%fd27844, %fd4097, %fd27013;
	sub.f64 	%fd27845, %fd27843, %fd27844;
	mul.f64 	%fd27846, %fd4094, %fd26848;
	sub.f64 	%fd27847, %fd27845, %fd27846;
	ld.local.v2.f64 	{%fd4098, %fd4099}, [%rd5+2704];
	div.rn.f64 	%fd27848, %fd27847, %fd4099;
	st.local.f64 	[%rd6+1648], %fd27848;
	ld.local.v2.f64 	{%fd4100, %fd4101}, [%rd5+2688];
	mul.f64 	%fd27849, %fd4100, %fd27340;
	sub.f64 	%fd27850, %fd33185, %fd27849;
	mul.f64 	%fd27851, %fd4101, %fd27013;
	sub.f64 	%fd27852, %fd27850, %fd27851;
	mul.f64 	%fd27853, %fd4098, %fd26848;
	sub.f64 	%fd27854, %fd27852, %fd27853;
	ld.local.v2.f64 	{%fd4102, %fd4103}, [%rd5+2672];
	div.rn.f64 	%fd27855, %fd27854, %fd4103;
	st.local.f64 	[%rd6+1640], %fd27855;
	ld.local.v2.f64 	{%fd4104, %fd4105}, [%rd5+2656];
	mul.f64 	%fd27856, %fd4104, %fd27269;
	sub.f64 	%fd27857, %fd33151, %fd27856;
	mul.f64 	%fd27858, %fd4105, %fd27013;
	sub.f64 	%fd27859, %fd27857, %fd27858;
	mul.f64 	%fd27860, %fd4102, %fd26893;
	sub.f64 	%fd27861, %fd27859, %fd27860;
	ld.local.v2.f64 	{%fd4106, %fd4107}, [%rd5+2640];
	div.rn.f64 	%fd27862, %fd27861, %fd4107;
	st.local.f64 	[%rd6+1632], %fd27862;
	ld.local.v2.f64 	{%fd4108, %fd4109}, [%rd5+2624];
	mul.f64 	%fd27863, %fd4108, %fd27284;
	sub.f64 	%fd27864, %fd33190, %fd27863;
	mul.f64 	%fd27865, %fd4109, %fd27013;
	sub.f64 	%fd27866, %fd27864, %fd27865;
	mul.f64 	%fd27867, %fd4106, %fd26860;
	sub.f64 	%fd27868, %fd27866, %fd27867;
	ld.local.v2.f64 	{%fd4110, %fd4111}, [%rd5+2608];
	div.rn.f64 	%fd27869, %fd27868, %fd4111;
	st.local.f64 	[%rd6+1624], %fd27869;
	ld.local.v2.f64 	{%fd4112, %fd4113}, [%rd5+2592];
	mul.f64 	%fd27870, %fd4112, %fd27144;
	sub.f64 	%fd27871, %fd33161, %fd27870;
	mul.f64 	%fd27872, %fd4113, %fd27013;
	sub.f64 	%fd27873, %fd27871, %fd27872;
	mul.f64 	%fd27874, %fd4110, %fd26848;
	sub.f64 	%fd27875, %fd27873, %fd27874;
	ld.local.v2.f64 	{%fd4114, %fd4115}, [%rd5+2576];
	div.rn.f64 	%fd27876, %fd27875, %fd4115;
	st.local.f64 	[%rd6+1616], %fd27876;
	ld.local.v2.f64 	{%fd4116, %fd4117}, [%rd5+2560];
	mul.f64 	%fd27877, %fd4116, %fd27580;
	sub.f64 	%fd27878, %fd33216, %fd27877;
	mul.f64 	%fd27879, %fd4117, %fd27013;
	sub.f64 	%fd27880, %fd27878, %fd27879;
	mul.f64 	%fd27881, %fd4114, %fd26880;
	sub.f64 	%fd27882, %fd27880, %fd27881;
	ld.local.v2.f64 	{%fd4118, %fd4119}, [%rd5+2544];
	div.rn.f64 	%fd27883, %fd27882, %fd4119;
	st.local.f64 	[%rd6+1608], %fd27883;
	ld.local.v2.f64 	{%fd4120, %fd4121}, [%rd5+2528];
	mul.f64 	%fd27884, %fd4120, %fd27827;
	sub.f64 	%fd27885, %fd33220, %fd27884;
	mul.f64 	%fd27886, %fd4121, %fd27670;
	sub.f64 	%fd27887, %fd27885, %fd27886;
	mul.f64 	%fd27888, %fd4118, %fd27013;
	sub.f64 	%fd27889, %fd27887, %fd27888;
	ld.local.v2.f64 	{%fd4122, %fd4123}, [%rd5+2512];
	div.rn.f64 	%fd27890, %fd27889, %fd4123;
	st.local.f64 	[%rd6+1600], %fd27890;
	ld.local.v2.f64 	{%fd4124, %fd4125}, [%rd5+2480];
	mul.f64 	%fd27891, %fd4125, %fd27591;
	sub.f64 	%fd27892, %fd25215, %fd27891;
	ld.local.v2.f64 	{%fd4126, %fd4127}, [%rd5+2496];
	mul.f64 	%fd27893, %fd4126, %fd27165;
	sub.f64 	%fd27894, %fd27892, %fd27893;
	mul.f64 	%fd27895, %fd4127, %fd26880;
	sub.f64 	%fd27896, %fd27894, %fd27895;
	mul.f64 	%fd27897, %fd4122, %fd26860;
	sub.f64 	%fd27898, %fd27896, %fd27897;
	div.rn.f64 	%fd27899, %fd27898, %fd4124;
	st.local.f64 	[%rd6+1592], %fd27899;
	ld.local.v2.f64 	{%fd4128, %fd4129}, [%rd5+2448];
	mul.f64 	%fd27900, %fd4129, %fd26880;
	sub.f64 	%fd27901, %fd33222, %fd27900;
	mul.f64 	%fd27902, %fd3362, %fd26860;
	sub.f64 	%fd27903, %fd27901, %fd27902;
	div.rn.f64 	%fd27904, %fd27903, %fd4128;
	st.local.f64 	[%rd6+1584], %fd27904;
	ld.local.v2.f64 	{%fd4130, %fd4131}, [%rd5+2432];
	mul.f64 	%fd27905, %fd4130, %fd27602;
	sub.f64 	%fd27906, %fd33203, %fd27905;
	mul.f64 	%fd27907, %fd4131, %fd27013;
	sub.f64 	%fd27908, %fd27906, %fd27907;
	ld.local.v2.f64 	{%fd4132, %fd4133}, [%rd5+2416];
	div.rn.f64 	%fd27909, %fd27908, %fd4133;
	st.local.f64 	[%rd6+1576], %fd27909;
	ld.local.v2.f64 	{%fd4134, %fd4135}, [%rd5+2400];
	mul.f64 	%fd27910, %fd4135, %fd27165;
	sub.f64 	%fd27911, %fd33167, %fd27910;
	mul.f64 	%fd27912, %fd4132, %fd27013;
	sub.f64 	%fd27913, %fd27911, %fd27912;
	div.rn.f64 	%fd27914, %fd27913, %fd4134;
	st.local.f64 	[%rd6+1568], %fd27914;
	ld.local.v2.f64 	{%fd4136, %fd4137}, [%rd5+2368];
	mul.f64 	%fd27915, %fd4137, %fd27862;
	sub.f64 	%fd27916, %fd33143, %fd27915;
	ld.local.v2.f64 	{%fd4138, %fd4139}, [%rd5+2384];
	mul.f64 	%fd27917, %fd4138, %fd27732;
	sub.f64 	%fd27918, %fd27916, %fd27917;
	mul.f64 	%fd27919, %fd4139, %fd27013;
	sub.f64 	%fd27920, %fd27918, %fd27919;
	div.rn.f64 	%fd27921, %fd27920, %fd4136;
	st.local.f64 	[%rd6+1560], %fd27921;
	ld.local.v2.f64 	{%fd4140, %fd4141}, [%rd5+2352];
	mul.f64 	%fd27922, %fd4141, %fd27013;
	sub.f64 	%fd27923, %fd33144, %fd27922;
	div.rn.f64 	%fd27924, %fd27923, %fd4140;
	st.local.f64 	[%rd6+1552], %fd27924;
	ld.local.v2.f64 	{%fd4142, %fd4143}, [%rd5+2336];
	mul.f64 	%fd27925, %fd4143, %fd27013;
	sub.f64 	%fd27926, %fd33145, %fd27925;
	div.rn.f64 	%fd27927, %fd27926, %fd4142;
	st.local.f64 	[%rd6+1544], %fd27927;
	ld.local.v2.f64 	{%fd4144, %fd4145}, [%rd5+2320];
	mul.f64 	%fd27928, %fd4145, %fd27013;
	sub.f64 	%fd27929, %fd33152, %fd27928;
	div.rn.f64 	%fd27930, %fd27929, %fd4144;
	st.local.f64 	[%rd6+1536], %fd27930;
	ld.local.v2.f64 	{%fd4146, %fd4147}, [%rd5+2304];
	mul.f64 	%fd27931, %fd4147, %fd27013;
	sub.f64 	%fd27932, %fd33146, %fd27931;
	div.rn.f64 	%fd27933, %fd27932, %fd4146;
	st.local.f64 	[%rd6+1528], %fd27933;
	ld.local.v2.f64 	{%fd4148, %fd4149}, [%rd5+2288];
	mul.f64 	%fd27934, %fd4148, %fd26893;
	sub.f64 	%fd27935, %fd33130, %fd27934;
	mul.f64 	%fd27936, %fd4149, %fd26869;
	sub.f64 	%fd27937, %fd27935, %fd27936;
	ld.local.v2.f64 	{%fd4150, %fd4151}, [%rd5+2272];
	div.rn.f64 	%fd27938, %fd27937, %fd4151;
	st.local.f64 	[%rd6+1520], %fd27938;
	ld.local.v2.f64 	{%fd4152, %fd4153}, [%rd5+2256];
	mul.f64 	%fd27939, %fd4153, %fd27712;
	sub.f64 	%fd27940, %fd33135, %fd27939;
	mul.f64 	%fd27941, %fd4150, %fd26845;
	sub.f64 	%fd27942, %fd27940, %fd27941;
	div.rn.f64 	%fd27943, %fd27942, %fd4152;
	st.local.f64 	[%rd6+1512], %fd27943;
	ld.local.v2.f64 	{%fd4154, %fd4155}, [%rd5+2240];
	mul.f64 	%fd27944, %fd4155, %fd27013;
	sub.f64 	%fd27945, %fd33207, %fd27944;
	div.rn.f64 	%fd27946, %fd27945, %fd4154;
	st.local.f64 	[%rd6+1504], %fd27946;
	ld.local.v2.f64 	{%fd4156, %fd4157}, [%rd5+2224];
	mul.f64 	%fd27947, %fd4157, %fd27013;
	sub.f64 	%fd27948, %fd33178, %fd27947;
	div.rn.f64 	%fd27949, %fd27948, %fd4156;
	st.local.f64 	[%rd6+1496], %fd27949;
	ld.local.v2.f64 	{%fd4158, %fd4159}, [%rd5+2208];
	mul.f64 	%fd27950, %fd4159, %fd27013;
	sub.f64 	%fd27951, %fd33209, %fd27950;
	div.rn.f64 	%fd27952, %fd27951, %fd4158;
	st.local.f64 	[%rd6+1488], %fd27952;
	ld.local.v2.f64 	{%fd4160, %fd4161}, [%rd5+2176];
	mul.f64 	%fd27953, %fd4161, %fd27732;
	sub.f64 	%fd27954, %fd33123, %fd27953;
	ld.local.v2.f64 	{%fd4162, %fd4163}, [%rd5+2192];
	mul.f64 	%fd27955, %fd4162, %fd27067;
	sub.f64 	%fd27956, %fd27954, %fd27955;
	mul.f64 	%fd27957, %fd4163, %fd26848;
	sub.f64 	%fd27958, %fd27956, %fd27957;
	div.rn.f64 	%fd27959, %fd27958, %fd4160;
	st.local.f64 	[%rd6+1480], %fd27959;
	ld.local.v2.f64 	{%fd4164, %fd4165}, [%rd5+2160];
	mul.f64 	%fd27960, %fd4165, %fd27013;
	sub.f64 	%fd27961, %fd33147, %fd27960;
	div.rn.f64 	%fd27962, %fd27961, %fd4164;
	st.local.f64 	[%rd6+1472], %fd27962;
	ld.local.v2.f64 	{%fd4166, %fd4167}, [%rd5+2144];
	mul.f64 	%fd27963, %fd4167, %fd27013;
	sub.f64 	%fd27964, %fd33148, %fd27963;
	div.rn.f64 	%fd27965, %fd27964, %fd4166;
	st.local.f64 	[%rd6+1464], %fd27965;
	ld.local.v2.f64 	{%fd4168, %fd4169}, [%rd5+2128];
	mul.f64 	%fd27966, %fd4169, %fd27165;
	sub.f64 	%fd27967, %fd33168, %fd27966;
	div.rn.f64 	%fd27968, %fd27967, %fd4168;
	st.local.f64 	[%rd6+1456], %fd27968;
	ld.local.v2.f64 	{%fd4170, %fd4171}, [%rd5+2112];
	mul.f64 	%fd27969, %fd4171, %fd27165;
	sub.f64 	%fd27970, %fd33169, %fd27969;
	div.rn.f64 	%fd27971, %fd27970, %fd4170;
	st.local.f64 	[%rd6+1448], %fd27971;
	ld.local.v2.f64 	{%fd4172, %fd4173}, [%rd5+2096];
	mul.f64 	%fd27972, %fd4173, %fd27165;
	sub.f64 	%fd27973, %fd33170, %fd27972;
	div.rn.f64 	%fd27974, %fd27973, %fd4172;
	st.local.f64 	[%rd6+1440], %fd27974;
	ld.local.v2.f64 	{%fd4174, %fd4175}, [%rd5+2080];
	mul.f64 	%fd27975, %fd4175, %fd27013;
	sub.f64 	%fd27976, %fd33192, %fd27975;
	div.rn.f64 	%fd27977, %fd27976, %fd4174;
	st.local.f64 	[%rd6+1432], %fd27977;
	ld.local.v2.f64 	{%fd4176, %fd4177}, [%rd5+2064];
	mul.f64 	%fd27978, %fd4177, %fd26869;
	sub.f64 	%fd27979, %fd33136, %fd27978;
	div.rn.f64 	%fd27980, %fd27979, %fd4176;
	st.local.f64 	[%rd6+1424], %fd27980;
	ld.local.v2.f64 	{%fd4178, %fd4179}, [%rd5+2048];
	mul.f64 	%fd27981, %fd4178, %fd27841;
	sub.f64 	%fd27982, %fd33162, %fd27981;
	mul.f64 	%fd27983, %fd4179, %fd27013;
	sub.f64 	%fd27984, %fd27982, %fd27983;
	ld.local.v2.f64 	{%fd4180, %fd4181}, [%rd5+2032];
	div.rn.f64 	%fd27985, %fd27984, %fd4181;
	st.local.f64 	[%rd6+1416], %fd27985;
	ld.local.v2.f64 	{%fd4182, %fd4183}, [%rd5+2016];
	mul.f64 	%fd27986, %fd4182, %fd27933;
	sub.f64 	%fd27987, %fd33121, %fd27986;
	mul.f64 	%fd27988, %fd4183, %fd27927;
	sub.f64 	%fd27989, %fd27987, %fd27988;
	mul.f64 	%fd27990, %fd4180, %fd27924;
	sub.f64 	%fd27991, %fd27989, %fd27990;
	ld.local.v2.f64 	{%fd4184, %fd4185}, [%rd5+2000];
	div.rn.f64 	%fd27992, %fd27991, %fd4185;
	st.local.f64 	[%rd6+1408], %fd27992;
	ld.local.v2.f64 	{%fd4186, %fd4187}, [%rd5+1952];
	mul.f64 	%fd27993, %fd4187, %fd27965;
	sub.f64 	%fd27994, %fd33120, %fd27993;
	ld.local.v2.f64 	{%fd4188, %fd4189}, [%rd5+1968];
	mul.f64 	%fd27995, %fd4188, %fd27962;
	sub.f64 	%fd27996, %fd27994, %fd27995;
	mul.f64 	%fd27997, %fd4189, %fd27933;
	sub.f64 	%fd27998, %fd27996, %fd27997;
	ld.local.v2.f64 	{%fd4190, %fd4191}, [%rd5+1984];
	mul.f64 	%fd27999, %fd4190, %fd27927;
	sub.f64 	%fd28000, %fd27998, %fd27999;
	mul.f64 	%fd28001, %fd4191, %fd27924;
	sub.f64 	%fd28002, %fd28000, %fd28001;
	mul.f64 	%fd28003, %fd4184, %fd27013;
	sub.f64 	%fd28004, %fd28002, %fd28003;
	div.rn.f64 	%fd28005, %fd28004, %fd4186;
	st.local.f64 	[%rd6+1400], %fd28005;
	ld.local.v2.f64 	{%fd4192, %fd4193}, [%rd5+1872];
	mul.f64 	%fd28006, %fd4192, %fd27580;
	sub.f64 	%fd28007, %fd33119, %fd28006;
	mul.f64 	%fd28008, %fd4193, %fd27571;
	sub.f64 	%fd28009, %fd28007, %fd28008;
	ld.local.v2.f64 	{%fd4194, %fd4195}, [%rd5+1888];
	mul.f64 	%fd28010, %fd4194, %fd27474;
	sub.f64 	%fd28011, %fd28009, %fd28010;
	mul.f64 	%fd28012, %fd4195, %fd27415;
	sub.f64 	%fd28013, %fd28011, %fd28012;
	ld.local.v2.f64 	{%fd4196, %fd4197}, [%rd5+1904];
	mul.f64 	%fd28014, %fd4196, %fd27340;
	sub.f64 	%fd28015, %fd28013, %fd28014;
	mul.f64 	%fd28016, %fd4197, %fd27284;
	sub.f64 	%fd28017, %fd28015, %fd28016;
	ld.local.v2.f64 	{%fd4198, %fd4199}, [%rd5+1920];
	mul.f64 	%fd28018, %fd4198, %fd27258;
	sub.f64 	%fd28019, %fd28017, %fd28018;
	mul.f64 	%fd28020, %fd4199, %fd27228;
	sub.f64 	%fd28021, %fd28019, %fd28020;
	ld.local.v2.f64 	{%fd4200, %fd4201}, [%rd5+1936];
	mul.f64 	%fd28022, %fd4200, %fd27144;
	sub.f64 	%fd28023, %fd28021, %fd28022;
	mul.f64 	%fd28024, %fd4201, %fd26880;
	sub.f64 	%fd28025, %fd28023, %fd28024;
	ld.local.v2.f64 	{%fd4202, %fd4203}, [%rd5+1856];
	div.rn.f64 	%fd28026, %fd28025, %fd4203;
	st.local.f64 	[%rd6+1392], %fd28026;
	ld.local.v2.f64 	{%fd4204, %fd4205}, [%rd5+1648];
	mul.f64 	%fd28027, %fd4205, %fd27943;
	sub.f64 	%fd28028, %fd25212, %fd28027;
	ld.local.v2.f64 	{%fd4206, %fd4207}, [%rd5+1664];
	mul.f64 	%fd28029, %fd4206, %fd27938;
	sub.f64 	%fd28030, %fd28028, %fd28029;
	mul.f64 	%fd28031, %fd4207, %fd27904;
	sub.f64 	%fd28032, %fd28030, %fd28031;
	ld.local.v2.f64 	{%fd4208, %fd4209}, [%rd5+1680];
	mul.f64 	%fd28033, %fd4208, %fd27899;
	sub.f64 	%fd28034, %fd28032, %fd28033;
	mul.f64 	%fd28035, %fd4209, %fd27862;
	sub.f64 	%fd28036, %fd28034, %fd28035;
	ld.local.v2.f64 	{%fd4210, %fd4211}, [%rd5+1696];
	mul.f64 	%fd28037, %fd4210, %fd27806;
	sub.f64 	%fd28038, %fd28036, %fd28037;
	mul.f64 	%fd28039, %fd4211, %fd27783;
	sub.f64 	%fd28040, %fd28038, %fd28039;
	ld.local.v2.f64 	{%fd4212, %fd4213}, [%rd5+1712];
	mul.f64 	%fd28041, %fd4212, %fd27580;
	sub.f64 	%fd28042, %fd28040, %fd28041;
	mul.f64 	%fd28043, %fd4213, %fd27571;
	sub.f64 	%fd28044, %fd28042, %fd28043;
	ld.local.v2.f64 	{%fd4214, %fd4215}, [%rd5+1728];
	mul.f64 	%fd28045, %fd4214, %fd27474;
	sub.f64 	%fd28046, %fd28044, %fd28045;
	mul.f64 	%fd28047, %fd4215, %fd27461;
	sub.f64 	%fd28048, %fd28046, %fd28047;
	ld.local.v2.f64 	{%fd4216, %fd4217}, [%rd5+1744];
	mul.f64 	%fd28049, %fd4216, %fd27438;
	sub.f64 	%fd28050, %fd28048, %fd28049;
	mul.f64 	%fd28051, %fd4217, %fd27415;
	sub.f64 	%fd28052, %fd28050, %fd28051;
	ld.local.v2.f64 	{%fd4218, %fd4219}, [%rd5+1760];
	mul.f64 	%fd28053, %fd4218, %fd27340;
	sub.f64 	%fd28054, %fd28052, %fd28053;
	mul.f64 	%fd28055, %fd4219, %fd27284;
	sub.f64 	%fd28056, %fd28054, %fd28055;
	ld.local.v2.f64 	{%fd4220, %fd4221}, [%rd5+1776];
	mul.f64 	%fd28057, %fd4220, %fd27269;
	sub.f64 	%fd28058, %fd28056, %fd28057;
	mul.f64 	%fd28059, %fd4221, %fd27258;
	sub.f64 	%fd28060, %fd28058, %fd28059;
	ld.local.v2.f64 	{%fd4222, %fd4223}, [%rd5+1792];
	mul.f64 	%fd28061, %fd4222, %fd27228;
	sub.f64 	%fd28062, %fd28060, %fd28061;
	mul.f64 	%fd28063, %fd4223, %fd27144;
	sub.f64 	%fd28064, %fd28062, %fd28063;
	ld.local.v2.f64 	{%fd4224, %fd4225}, [%rd5+1808];
	mul.f64 	%fd28065, %fd4224, %fd27125;
	sub.f64 	%fd28066, %fd28064, %fd28065;
	mul.f64 	%fd28067, %fd4225, %fd27040;
	sub.f64 	%fd28068, %fd28066, %fd28067;
	ld.local.v2.f64 	{%fd4226, %fd4227}, [%rd5+1824];
	mul.f64 	%fd28069, %fd4226, %fd27013;
	sub.f64 	%fd28070, %fd28068, %fd28069;
	mul.f64 	%fd28071, %fd4227, %fd26988;
	sub.f64 	%fd28072, %fd28070, %fd28071;
	ld.local.v2.f64 	{%fd4228, %fd4229}, [%rd5+1840];
	mul.f64 	%fd28073, %fd4228, %fd26944;
	sub.f64 	%fd28074, %fd28072, %fd28073;
	mul.f64 	%fd28075, %fd4229, %fd26880;
	sub.f64 	%fd28076, %fd28074, %fd28075;
	mul.f64 	%fd28077, %fd4202, %fd26848;
	sub.f64 	%fd28078, %fd28076, %fd28077;
	div.rn.f64 	%fd28079, %fd28078, %fd4204;
	st.local.f64 	[%rd6+1384], %fd28079;
	ld.local.v2.f64 	{%fd4230, %fd4231}, [%rd5+1616];
	mul.f64 	%fd28080, %fd4231, %fd27040;
	sub.f64 	%fd28081, %fd33118, %fd28080;
	mul.f64 	%fd28082, %fd3361, %fd26880;
	sub.f64 	%fd28083, %fd28081, %fd28082;
	div.rn.f64 	%fd28084, %fd28083, %fd4230;
	st.local.f64 	[%rd6+1376], %fd28084;
	ld.local.v2.f64 	{%fd4232, %fd4233}, [%rd5+1552];
	mul.f64 	%fd28085, %fd4233, %fd27974;
	sub.f64 	%fd28086, %fd25209, %fd28085;
	ld.local.v2.f64 	{%fd4234, %fd4235}, [%rd5+1568];
	mul.f64 	%fd28087, %fd4234, %fd27971;
	sub.f64 	%fd28088, %fd28086, %fd28087;
	mul.f64 	%fd28089, %fd4235, %fd27968;
	sub.f64 	%fd28090, %fd28088, %fd28089;
	ld.local.v2.f64 	{%fd4236, %fd4237}, [%rd5+1584];
	mul.f64 	%fd28091, %fd4236, %fd27914;
	sub.f64 	%fd28092, %fd28090, %fd28091;
	mul.f64 	%fd28093, %fd4237, %fd27788;
	sub.f64 	%fd28094, %fd28092, %fd28093;
	ld.local.v2.f64 	{%fd4238, %fd4239}, [%rd5+1600];
	mul.f64 	%fd28095, %fd4238, %fd27165;
	sub.f64 	%fd28096, %fd28094, %fd28095;
	mul.f64 	%fd28097, %fd4239, %fd27013;
	sub.f64 	%fd28098, %fd28096, %fd28097;
	div.rn.f64 	%fd28099, %fd28098, %fd4232;
	st.local.f64 	[%rd6+1368], %fd28099;
	ld.local.v2.f64 	{%fd4240, %fd4241}, [%rd5+1520];
	mul.f64 	%fd28100, %fd4241, %fd27930;
	sub.f64 	%fd28101, %fd25205, %fd28100;
	mul.f64 	%fd28102, %fd25206, %fd27013;
	sub.f64 	%fd28103, %fd28101, %fd28102;
	div.rn.f64 	%fd28104, %fd28103, %fd4240;
	st.local.f64 	[%rd6+1360], %fd28104;
	ld.local.v2.f64 	{%fd4242, %fd4243}, [%rd5+1488];
	mul.f64 	%fd28105, %fd4242, %fd26880;
	sub.f64 	%fd28106, %fd33117, %fd28105;
	mul.f64 	%fd28107, %fd4243, %fd26848;
	sub.f64 	%fd28108, %fd28106, %fd28107;
	ld.local.v2.f64 	{%fd4244, %fd4245}, [%rd5+1472];
	div.rn.f64 	%fd28109, %fd28108, %fd4245;
	st.local.f64 	[%rd6+1352], %fd28109;
	ld.local.v2.f64 	{%fd28110, %fd28111}, [%rd5+1456];
	mul.f64 	%fd28112, %fd28111, %fd27067;
	sub.f64 	%fd28113, %fd33116, %fd28112;
	mul.f64 	%fd28114, %fd4244, %fd27013;
	sub.f64 	%fd28115, %fd28113, %fd28114;
	div.rn.f64 	%fd28116, %fd28115, %fd28110;
	st.local.f64 	[%rd6+1344], %fd28116;
	ld.local.v2.f64 	{%fd4246, %fd4247}, [%rd5+1360];
	mul.f64 	%fd28117, %fd4247, %fd27406;
	sub.f64 	%fd28118, %fd33115, %fd28117;
	ld.local.v2.f64 	{%fd4248, %fd4249}, [%rd5+1376];
	mul.f64 	%fd28119, %fd4248, %fd27375;
	sub.f64 	%fd28120, %fd28118, %fd28119;
	mul.f64 	%fd28121, %fd4249, %fd27368;
	sub.f64 	%fd28122, %fd28120, %fd28121;
	ld.local.v2.f64 	{%fd4250, %fd4251}, [%rd5+1392];
	mul.f64 	%fd28123, %fd4250, %fd27327;
	sub.f64 	%fd28124, %fd28122, %fd28123;
	mul.f64 	%fd28125, %fd4251, %fd27228;
	sub.f64 	%fd28126, %fd28124, %fd28125;
	ld.local.v2.f64 	{%fd28127, %fd28128}, [%rd5+1408];
	mul.f64 	%fd28129, %fd28127, %fd27184;
	sub.f64 	%fd28130, %fd28126, %fd28129;
	mul.f64 	%fd28131, %fd28128, %fd27144;
	sub.f64 	%fd28132, %fd28130, %fd28131;
	ld.local.v2.f64 	{%fd4252, %fd4253}, [%rd5+1424];
	mul.f64 	%fd28133, %fd4252, %fd27067;
	sub.f64 	%fd28134, %fd28132, %fd28133;
	mul.f64 	%fd28135, %fd4253, %fd27040;
	sub.f64 	%fd28136, %fd28134, %fd28135;
	ld.local.v2.f64 	{%fd4254, %fd4255}, [%rd5+1440];
	mul.f64 	%fd28137, %fd4254, %fd26925;
	sub.f64 	%fd28138, %fd28136, %fd28137;
	mul.f64 	%fd28139, %fd4255, %fd26853;
	sub.f64 	%fd28140, %fd28138, %fd28139;
	div.rn.f64 	%fd28141, %fd28140, %fd4246;
	st.local.f64 	[%rd6+1336], %fd28141;
	ld.local.v2.f64 	{%fd4256, %fd4257}, [%rd5+1312];
	mul.f64 	%fd28142, %fd4256, %fd27899;
	sub.f64 	%fd28143, %fd33114, %fd28142;
	mul.f64 	%fd28144, %fd4257, %fd27485;
	sub.f64 	%fd28145, %fd28143, %fd28144;
	ld.local.v2.f64 	{%fd28146, %fd28147}, [%rd5+1328];
	mul.f64 	%fd28148, %fd28146, %fd27165;
	sub.f64 	%fd28149, %fd28145, %fd28148;
	mul.f64 	%fd28150, %fd28147, %fd27067;
	sub.f64 	%fd28151, %fd28149, %fd28150;
	ld.local.v2.f64 	{%fd4258, %fd4259}, [%rd5+1344];
	mul.f64 	%fd28152, %fd4258, %fd26965;
	sub.f64 	%fd28153, %fd28151, %fd28152;
	mul.f64 	%fd28154, %fd4259, %fd26908;
	sub.f64 	%fd28155, %fd28153, %fd28154;
	ld.local.v2.f64 	{%fd4260, %fd4261}, [%rd5+1296];
	div.rn.f64 	%fd28156, %fd28155, %fd4261;
	st.local.f64 	[%rd6+1328], %fd28156;
	ld.local.v2.f64 	{%fd4262, %fd4263}, [%rd5+1184];
	mul.f64 	%fd28157, %fd4263, %fd27712;
	sub.f64 	%fd28158, %fd33113, %fd28157;
	ld.local.v2.f64 	{%fd28159, %fd28160}, [%rd5+1200];
	mul.f64 	%fd28161, %fd28159, %fd27703;
	sub.f64 	%fd28162, %fd28158, %fd28161;
	mul.f64 	%fd28163, %fd28160, %fd27670;
	sub.f64 	%fd28164, %fd28162, %fd28163;
	ld.local.v2.f64 	{%fd4264, %fd4265}, [%rd5+1216];
	mul.f64 	%fd28165, %fd4264, %fd27591;
	sub.f64 	%fd28166, %fd28164, %fd28165;
	mul.f64 	%fd28167, %fd4265, %fd27386;
	sub.f64 	%fd28168, %fd28166, %fd28167;
	ld.local.v2.f64 	{%fd4266, %fd4267}, [%rd5+1232];
	mul.f64 	%fd28169, %fd4266, %fd27243;
	sub.f64 	%fd28170, %fd28168, %fd28169;
	mul.f64 	%fd28171, %fd4267, %fd27098;
	sub.f64 	%fd28172, %fd28170, %fd28171;
	ld.local.v2.f64 	{%fd4268, %fd4269}, [%rd5+1248];
	mul.f64 	%fd28173, %fd4268, %fd27067;
	sub.f64 	%fd28174, %fd28172, %fd28173;
	mul.f64 	%fd28175, %fd4269, %fd26965;
	sub.f64 	%fd28176, %fd28174, %fd28175;
	ld.local.v2.f64 	{%fd28177, %fd28178}, [%rd5+1264];
	mul.f64 	%fd28179, %fd28177, %fd26908;
	sub.f64 	%fd28180, %fd28176, %fd28179;
	mul.f64 	%fd28181, %fd28178, %fd26860;
	sub.f64 	%fd28182, %fd28180, %fd28181;
	ld.local.v2.f64 	{%fd4270, %fd4271}, [%rd5+1280];
	mul.f64 	%fd28183, %fd4270, %fd26853;
	sub.f64 	%fd28184, %fd28182, %fd28183;
	mul.f64 	%fd28185, %fd4271, %fd26848;
	sub.f64 	%fd28186, %fd28184, %fd28185;
	mul.f64 	%fd28187, %fd4260, %fd26845;
	sub.f64 	%fd28188, %fd28186, %fd28187;
	div.rn.f64 	%fd28189, %fd28188, %fd4262;
	st.local.f64 	[%rd6+1320], %fd28189;
	ld.local.v2.f64 	{%fd4272, %fd4273}, [%rd5+1120];
	mul.f64 	%fd28190, %fd4273, %fd27500;
	sub.f64 	%fd28191, %fd33112, %fd28190;
	ld.local.v2.f64 	{%fd4274, %fd4275}, [%rd5+1136];
	mul.f64 	%fd28192, %fd4274, %fd27165;
	sub.f64 	%fd28193, %fd28191, %fd28192;
	mul.f64 	%fd28194, %fd4275, %fd27125;
	sub.f64 	%fd28195, %fd28193, %fd28194;
	ld.local.v2.f64 	{%fd28196, %fd28197}, [%rd5+1152];
	mul.f64 	%fd28198, %fd28196, %fd27067;
	sub.f64 	%fd28199, %fd28195, %fd28198;
	mul.f64 	%fd28200, %fd28197, %fd27013;
	sub.f64 	%fd28201, %fd28199, %fd28200;
	ld.local.v2.f64 	{%fd4276, %fd4277}, [%rd5+1168];
	mul.f64 	%fd28202, %fd4276, %fd26908;
	sub.f64 	%fd28203, %fd28201, %fd28202;
	mul.f64 	%fd28204, %fd4277, %fd26848;
	sub.f64 	%fd28205, %fd28203, %fd28204;
	div.rn.f64 	%fd28206, %fd28205, %fd4272;
	st.local.f64 	[%rd6+1312], %fd28206;
	ld.local.v2.f64 	{%fd4278, %fd4279}, [%rd5+992];
	mul.f64 	%fd28207, %fd4278, %fd27980;
	sub.f64 	%fd28208, %fd33111, %fd28207;
	mul.f64 	%fd28209, %fd4279, %fd27914;
	sub.f64 	%fd28210, %fd28208, %fd28209;
	ld.local.v2.f64 	{%fd4280, %fd4281}, [%rd5+1008];
	mul.f64 	%fd28211, %fd4280, %fd27788;
	sub.f64 	%fd28212, %fd28210, %fd28211;
	mul.f64 	%fd28213, %fd4281, %fd27712;
	sub.f64 	%fd28214, %fd28212, %fd28213;
	ld.local.v2.f64 	{%fd28215, %fd28216}, [%rd5+1024];
	mul.f64 	%fd28217, %fd28215, %fd27386;
	sub.f64 	%fd28218, %fd28214, %fd28217;
	mul.f64 	%fd28219, %fd28216, %fd27299;
	sub.f64 	%fd28220, %fd28218, %fd28219;
	ld.local.v2.f64 	{%fd4282, %fd4283}, [%rd5+1040];
	mul.f64 	%fd28221, %fd4282, %fd27243;
	sub.f64 	%fd28222, %fd28220, %fd28221;
	mul.f64 	%fd28223, %fd4283, %fd27209;
	sub.f64 	%fd28224, %fd28222, %fd28223;
	ld.local.v2.f64 	{%fd4284, %fd4285}, [%rd5+1056];
	mul.f64 	%fd28225, %fd4284, %fd27165;
	sub.f64 	%fd28226, %fd28224, %fd28225;
	mul.f64 	%fd28227, %fd4285, %fd27098;
	sub.f64 	%fd28228, %fd28226, %fd28227;
	ld.local.v2.f64 	{%fd4286, %fd4287}, [%rd5+1072];
	mul.f64 	%fd28229, %fd4286, %fd27040;
	sub.f64 	%fd28230, %fd28228, %fd28229;
	mul.f64 	%fd28231, %fd4287, %fd27013;
	sub.f64 	%fd28232, %fd28230, %fd28231;
	ld.local.v2.f64 	{%fd28233, %fd28234}, [%rd5+1088];
	mul.f64 	%fd28235, %fd28233, %fd26908;
	sub.f64 	%fd28236, %fd28232, %fd28235;
	mul.f64 	%fd28237, %fd28234, %fd26893;
	sub.f64 	%fd28238, %fd28236, %fd28237;
	ld.local.v2.f64 	{%fd4288, %fd4289}, [%rd5+1104];
	mul.f64 	%fd28239, %fd4288, %fd26869;
	sub.f64 	%fd28240, %fd28238, %fd28239;
	mul.f64 	%fd28241, %fd4289, %fd26845;
	sub.f64 	%fd28242, %fd28240, %fd28241;
	ld.local.v2.f64 	{%fd4290, %fd4291}, [%rd5+976];
	div.rn.f64 	%fd28243, %fd28242, %fd4291;
	st.local.f64 	[%rd6+1304], %fd28243;
	ld.local.v2.f64 	{%fd4292, %fd4293}, [%rd5+896];
	mul.f64 	%fd28244, %fd4293, %fd27386;
	sub.f64 	%fd28245, %fd33110, %fd28244;
	ld.local.v2.f64 	{%fd28246, %fd28247}, [%rd5+912];
	mul.f64 	%fd28248, %fd28246, %fd27299;
	sub.f64 	%fd28249, %fd28245, %fd28248;
	mul.f64 	%fd28250, %fd28247, %fd27243;
	sub.f64 	%fd28251, %fd28249, %fd28250;
	ld.local.v2.f64 	{%fd4294, %fd4295}, [%rd5+928];
	mul.f64 	%fd28252, %fd4294, %fd27209;
	sub.f64 	%fd28253, %fd28251, %fd28252;
	mul.f64 	%fd28254, %fd4295, %fd27098;
	sub.f64 	%fd28255, %fd28253, %fd28254;
	ld.local.v2.f64 	{%fd4296, %fd4297}, [%rd5+944];
	mul.f64 	%fd28256, %fd4296, %fd27040;
	sub.f64 	%fd28257, %fd28255, %fd28256;
	mul.f64 	%fd28258, %fd4297, %fd26908;
	sub.f64 	%fd28259, %fd28257, %fd28258;
	ld.local.v2.f64 	{%fd4298, %fd4299}, [%rd5+960];
	mul.f64 	%fd28260, %fd4298, %fd26893;
	sub.f64 	%fd28261, %fd28259, %fd28260;
	mul.f64 	%fd28262, %fd4299, %fd26869;
	sub.f64 	%fd28263, %fd28261, %fd28262;
	mul.f64 	%fd28264, %fd4290, %fd26845;
	sub.f64 	%fd28265, %fd28263, %fd28264;
	div.rn.f64 	%fd28266, %fd28265, %fd4292;
	st.local.f64 	[%rd6+1296], %fd28266;
	ld.local.v2.f64 	{%fd28267, %fd28268}, [%rd5+608];
	mul.f64 	%fd28269, %fd28267, %fd27980;
	sub.f64 	%fd28270, %fd33109, %fd28269;
	mul.f64 	%fd28271, %fd28268, %fd27914;
	sub.f64 	%fd28272, %fd28270, %fd28271;
	ld.local.v2.f64 	{%fd4300, %fd4301}, [%rd5+624];
	mul.f64 	%fd28273, %fd4300, %fd27899;
	sub.f64 	%fd28274, %fd28272, %fd28273;
	mul.f64 	%fd28275, %fd4301, %fd27788;
	sub.f64 	%fd28276, %fd28274, %fd28275;
	ld.local.v2.f64 	{%fd4302, %fd4303}, [%rd5+640];
	mul.f64 	%fd28277, %fd4302, %fd27712;
	sub.f64 	%fd28278, %fd28276, %fd28277;
	mul.f64 	%fd28279, %fd4303, %fd27703;
	sub.f64 	%fd28280, %fd28278, %fd28279;
	ld.local.v2.f64 	{%fd4304, %fd4305}, [%rd5+656];
	mul.f64 	%fd28281, %fd4304, %fd27670;
	sub.f64 	%fd28282, %fd28280, %fd28281;
	mul.f64 	%fd28283, %fd4305, %fd27591;
	sub.f64 	%fd28284, %fd28282, %fd28283;
	ld.local.v2.f64 	{%fd28285, %fd28286}, [%rd5+672];
	mul.f64 	%fd28287, %fd28285, %fd27500;
	sub.f64 	%fd28288, %fd28284, %fd28287;
	mul.f64 	%fd28289, %fd28286, %fd27485;
	sub.f64 	%fd28290, %fd28288, %fd28289;
	ld.local.v2.f64 	{%fd4306, %fd4307}, [%rd5+688];
	mul.f64 	%fd28291, %fd4306, %fd27406;
	sub.f64 	%fd28292, %fd28290, %fd28291;
	mul.f64 	%fd28293, %fd4307, %fd27386;
	sub.f64 	%fd28294, %fd28292, %fd28293;
	ld.local.v2.f64 	{%fd4308, %fd4309}, [%rd5+704];
	mul.f64 	%fd28295, %fd4308, %fd27375;
	sub.f64 	%fd28296, %fd28294, %fd28295;
	mul.f64 	%fd28297, %fd4309, %fd27368;
	sub.f64 	%fd28298, %fd28296, %fd28297;
	ld.local.v2.f64 	{%fd4310, %fd4311}, [%rd5+720];
	mul.f64 	%fd28299, %fd4310, %fd27327;
	sub.f64 	%fd28300, %fd28298, %fd28299;
	mul.f64 	%fd28301, %fd4311, %fd27299;
	sub.f64 	%fd28302, %fd28300, %fd28301;
	ld.local.v2.f64 	{%fd28303, %fd28304}, [%rd5+736];
	mul.f64 	%fd28305, %fd28303, %fd27243;
	sub.f64 	%fd28306, %fd28302, %fd28305;
	mul.f64 	%fd28307, %fd28304, %fd27228;
	sub.f64 	%fd28308, %fd28306, %fd28307;
	ld.local.v2.f64 	{%fd4312, %fd4313}, [%rd5+752];
	mul.f64 	%fd28309, %fd4312, %fd27209;
	sub.f64 	%fd28310, %fd28308, %fd28309;
	mul.f64 	%fd28311, %fd4313, %fd27184;
	sub.f64 	%fd28312, %fd28310, %fd28311;
	ld.local.v2.f64 	{%fd4314, %fd4315}, [%rd5+768];
	mul.f64 	%fd28313, %fd4314, %fd27165;
	sub.f64 	%fd28314, %fd28312, %fd28313;
	mul.f64 	%fd28315, %fd4315, %fd27144;
	sub.f64 	%fd28316, %fd28314, %fd28315;
	ld.local.v2.f64 	{%fd4316, %fd4317}, [%rd5+784];
	mul.f64 	%fd28317, %fd4316, %fd27125;
	sub.f64 	%fd28318, %fd28316, %fd28317;
	mul.f64 	%fd28319, %fd4317, %fd27098;
	sub.f64 	%fd28320, %fd28318, %fd28319;
	ld.local.v2.f64 	{%fd28321, %fd28322}, [%rd5+800];
	mul.f64 	%fd28323, %fd28321, %fd27067;
	sub.f64 	%fd28324, %fd28320, %fd28323;
	mul.f64 	%fd28325, %fd28322, %fd27040;
	sub.f64 	%fd28326, %fd28324, %fd28325;
	ld.local.v2.f64 	{%fd4318, %fd4319}, [%rd5+816];
	mul.f64 	%fd28327, %fd4318, %fd27013;
	sub.f64 	%fd28328, %fd28326, %fd28327;
	mul.f64 	%fd28329, %fd4319, %fd26965;
	sub.f64 	%fd28330, %fd28328, %fd28329;
	ld.local.v2.f64 	{%fd4320, %fd4321}, [%rd5+832];
	mul.f64 	%fd28331, %fd4320, %fd26925;
	sub.f64 	%fd28332, %fd28330, %fd28331;
	mul.f64 	%fd28333, %fd4321, %fd26908;
	sub.f64 	%fd28334, %fd28332, %fd28333;
	ld.local.v2.f64 	{%fd4322, %fd4323}, [%rd5+848];
	mul.f64 	%fd28335, %fd4322, %fd26893;
	sub.f64 	%fd28336, %fd28334, %fd28335;
	mul.f64 	%fd28337, %fd4323, %fd26869;
	sub.f64 	%fd28338, %fd28336, %fd28337;
	ld.local.v2.f64 	{%fd28339, %fd28340}, [%rd5+864];
	mul.f64 	%fd28341, %fd28339, %fd26860;
	sub.f64 	%fd28342, %fd28338, %fd28341;
	mul.f64 	%fd28343, %fd28340, %fd26853;
	sub.f64 	%fd28344, %fd28342, %fd28343;
	ld.local.v2.f64 	{%fd4324, %fd4325}, [%rd5+880];
	mul.f64 	%fd28345, %fd4324, %fd26848;
	sub.f64 	%fd28346, %fd28344, %fd28345;
	mul.f64 	%fd28347, %fd4325, %fd26845;
	sub.f64 	%fd28348, %fd28346, %fd28347;
	ld.local.v2.f64 	{%fd4326, %fd4327}, [%rd5+592];
	div.rn.f64 	%fd28349, %fd28348, %fd4327;
	st.local.f64 	[%rd6+1288], %fd28349;
	ld.local.v2.f64 	{%fd4328, %fd4329}, [%rd5+576];
	mul.f64 	%fd28350, %fd4329, %fd27165;
	sub.f64 	%fd28351, %fd33108, %fd28350;
	mul.f64 	%fd28352, %fd4326, %fd26965;
	sub.f64 	%fd28353, %fd28351, %fd28352;
	div.rn.f64 	%fd28354, %fd28353, %fd4328;
	st.local.f64 	[%rd6+1280], %fd28354;
	ld.local.v2.f64 	{%fd28355, %fd28356}, [%rd5+560];
	mul.f64 	%fd28357, %fd28355, %fd27067;
	sub.f64 	%fd28358, %fd33107, %fd28357;
	mul.f64 	%fd28359, %fd28356, %fd26848;
	sub.f64 	%fd28360, %fd28358, %fd28359;
	ld.local.v2.f64 	{%fd4330, %fd4331}, [%rd5+544];
	div.rn.f64 	%fd28361, %fd28360, %fd4331;
	st.local.f64 	[%rd6+1272], %fd28361;
	div.rn.f64 	%fd28362, %fd25199, %fd4330;
	st.local.f64 	[%rd6+1264], %fd28362;
	ld.local.v2.f64 	{%fd4332, %fd4333}, [%rd5+512];
	mul.f64 	%fd28363, %fd4333, %fd27165;
	sub.f64 	%fd28364, %fd33106, %fd28363;
	mul.f64 	%fd28365, %fd25196, %fd27013;
	sub.f64 	%fd28366, %fd28364, %fd28365;
	div.rn.f64 	%fd28367, %fd28366, %fd4332;
	st.local.f64 	[%rd6+1256], %fd28367;
	mul.f64 	%fd28368, %fd2897, %fd27165;
	sub.f64 	%fd28369, %fd33105, %fd28368;
	div.rn.f64 	%fd28370, %fd28369, %fd2896;
	st.local.f64 	[%rd6+1248], %fd28370;
	ld.local.v2.f64 	{%fd28371, %fd28372}, [%rd5+480];
	mul.f64 	%fd28373, %fd28372, %fd27165;
	sub.f64 	%fd28374, %fd33104, %fd28373;
	div.rn.f64 	%fd28375, %fd28374, %fd28371;
	st.local.f64 	[%rd6+1240], %fd28375;
	mul.f64 	%fd28376, %fd2899, %fd27165;
	sub.f64 	%fd28377, %fd33103, %fd28376;
	div.rn.f64 	%fd28378, %fd28377, %fd2898;
	st.local.f64 	[%rd6+1232], %fd28378;
	ld.local.v2.f64 	{%fd4334, %fd4335}, [%rd5+416];
	mul.f64 	%fd28379, %fd28378, %fd4335;
	sub.f64 	%fd28380, %fd25195, %fd28379;
	mul.f64 	%fd28381, %fd2900, %fd28375;
	sub.f64 	%fd28382, %fd28380, %fd28381;
	mul.f64 	%fd28383, %fd2901, %fd28370;
	sub.f64 	%fd28384, %fd28382, %fd28383;
	mul.f64 	%fd28385, %fd2902, %fd28367;
	sub.f64 	%fd28386, %fd28384, %fd28385;
	mul.f64 	%fd28387, %fd2903, %fd27165;
	sub.f64 	%fd28388, %fd28386, %fd28387;
	div.rn.f64 	%fd28389, %fd28388, %fd4334;
	st.local.f64 	[%rd6+1224], %fd28389;
	mul.f64 	%fd28390, %fd2905, %fd27712;
	sub.f64 	%fd28391, %fd33102, %fd28390;
	div.rn.f64 	%fd28392, %fd28391, %fd2904;
	st.local.f64 	[%rd6+1216], %fd28392;
	ld.local.v2.f64 	{%fd4336, %fd4337}, [%rd5+368];
	mul.f64 	%fd28393, %fd4337, %fd27712;
	sub.f64 	%fd28394, %fd33101, %fd28393;
	div.rn.f64 	%fd28395, %fd28394, %fd4336;
	st.local.f64 	[%rd6+1208], %fd28395;
	mul.f64 	%fd28396, %fd2906, %fd27921;
	sub.f64 	%fd28397, %fd33100, %fd28396;
	mul.f64 	%fd28398, %fd2907, %fd27013;
	sub.f64 	%fd28399, %fd28397, %fd28398;
	div.rn.f64 	%fd28400, %fd28399, %fd2909;
	st.local.f64 	[%rd6+1200], %fd28400;
	mul.f64 	%fd28401, %fd2911, %fd27959;
	sub.f64 	%fd28402, %fd33099, %fd28401;
	ld.local.v2.f64 	{%fd4338, %fd4339}, [%rd5+320];
	mul.f64 	%fd28403, %fd4338, %fd27862;
	sub.f64 	%fd28404, %fd28402, %fd28403;
	mul.f64 	%fd28405, %fd4339, %fd27013;
	sub.f64 	%fd28406, %fd28404, %fd28405;
	mul.f64 	%fd28407, %fd2908, %fd26848;
	sub.f64 	%fd28408, %fd28406, %fd28407;
	div.rn.f64 	%fd28409, %fd28408, %fd2910;
	st.local.f64 	[%rd6+1192], %fd28409;
	mul.f64 	%fd28410, %fd2912, %fd27971;
	sub.f64 	%fd28411, %fd33098, %fd28410;
	mul.f64 	%fd28412, %fd2913, %fd27968;
	sub.f64 	%fd28413, %fd28411, %fd28412;
	mul.f64 	%fd28414, %fd2914, %fd27933;
	sub.f64 	%fd28415, %fd28413, %fd28414;
	mul.f64 	%fd28416, %fd2915, %fd27927;
	sub.f64 	%fd28417, %fd28415, %fd28416;
	mul.f64 	%fd28418, %fd2916, %fd27924;
	sub.f64 	%fd28419, %fd28417, %fd28418;
	mul.f64 	%fd28420, %fd2917, %fd27788;
	sub.f64 	%fd28421, %fd28419, %fd28420;
	ld.local.v2.f64 	{%fd4340, %fd4341}, [%rd5+288];
	mul.f64 	%fd28422, %fd4340, %fd27165;
	sub.f64 	%fd28423, %fd28421, %fd28422;
	mul.f64 	%fd28424, %fd4341, %fd27013;
	sub.f64 	%fd28425, %fd28423, %fd28424;
	div.rn.f64 	%fd28426, %fd28425, %fd2919;
	st.local.f64 	[%rd6+1184], %fd28426;
	mul.f64 	%fd28427, %fd2920, %fd27971;
	sub.f64 	%fd28428, %fd25189, %fd28427;
	mul.f64 	%fd28429, %fd2921, %fd27968;
	sub.f64 	%fd28430, %fd28428, %fd28429;
	mul.f64 	%fd28431, %fd2918, %fd27165;
	sub.f64 	%fd28432, %fd28430, %fd28431;
	div.rn.f64 	%fd28433, %fd28432, %fd25187;
	st.local.f64 	[%rd6+1176], %fd28433;
	mul.f64 	%fd28434, %fd2922, %fd27974;
	sub.f64 	%fd28435, %fd25181, %fd28434;
	mul.f64 	%fd28436, %fd2923, %fd27971;
	sub.f64 	%fd28437, %fd28435, %fd28436;
	ld.local.v2.f64 	{%fd4342, %fd4343}, [%rd5+96];
	mul.f64 	%fd28438, %fd4342, %fd27968;
	sub.f64 	%fd28439, %fd28437, %fd28438;
	mul.f64 	%fd28440, %fd4343, %fd27965;
	sub.f64 	%fd28441, %fd28439, %fd28440;
	mul.f64 	%fd28442, %fd2924, %fd27962;
	sub.f64 	%fd28443, %fd28441, %fd28442;
	mul.f64 	%fd28444, %fd2925, %fd27933;
	sub.f64 	%fd28445, %fd28443, %fd28444;
	mul.f64 	%fd28446, %fd2926, %fd27930;
	sub.f64 	%fd28447, %fd28445, %fd28446;
	mul.f64 	%fd28448, %fd2927, %fd27927;
	sub.f64 	%fd28449, %fd28447, %fd28448;
	mul.f64 	%fd28450, %fd2928, %fd27924;
	sub.f64 	%fd28451, %fd28449, %fd28450;
	mul.f64 	%fd28452, %fd2929, %fd27914;
	sub.f64 	%fd28453, %fd28451, %fd28452;
	ld.local.v2.f64 	{%fd4344, %fd4345}, [%rd5+160];
	mul.f64 	%fd28454, %fd4344, %fd27788;
	sub.f64 	%fd28455, %fd28453, %fd28454;
	mul.f64 	%fd28456, %fd4345, %fd27165;
	sub.f64 	%fd28457, %fd28455, %fd28456;
	mul.f64 	%fd28458, %fd25182, %fd27013;
	sub.f64 	%fd28459, %fd28457, %fd28458;
	div.rn.f64 	%fd28460, %fd28459, %fd25179;
	st.local.f64 	[%rd6+1168], %fd28460;
	div.rn.f64 	%fd28461, %fd33230, %fd25174;
	st.local.f64 	[%rd6+1160], %fd28461;
	div.rn.f64 	%fd28462, %fd33231, %fd2931;
	st.local.f64 	[%rd6+1152], %fd28462;
	div.rn.f64 	%fd28463, %fd33228, %fd2930;
	st.local.f64 	[%rd6+1144], %fd28463;
	div.rn.f64 	%fd28464, %fd33153, %fd2933;
	st.local.f64 	[%rd6+1136], %fd28464;
	div.rn.f64 	%fd33386, %fd33234, %fd2932;
	st.local.f64 	[%rd6+1128], %fd33386;
	div.rn.f64 	%fd33390, %fd33235, %fd2936;
	st.local.f64 	[%rd6+1120], %fd33390;
	div.rn.f64 	%fd33392, %fd33224, %fd2935;
	st.local.f64 	[%rd6+1112], %fd33392;
	mov.f64 	%fd28465, 0d40104DD1CD6C0371;
	div.rn.f64 	%fd4349, %fd28465, %fd2105;
	mov.f64 	%fd28466, 0d40226A54F54E5EB9;
	div.rn.f64 	%fd4350, %fd28466, %fd2105;
	mov.b32 	%r3305, 0;
	mov.f64 	%fd33238, %fd33387;
	mov.f64 	%fd33239, %fd33386;
	mov.f64 	%fd33241, %fd33390;
	mov.f64 	%fd33242, %fd33392;
	mov.f64 	%fd33244, %fd33394;
$L__BB1_859:
	mul.wide.u32 	%rd462, %r3305, 8;
	add.s64 	%rd463, %rd6, %rd462;
	mul.f64 	%fd28467, %fd4349, %fd33244;
	fma.rn.f64 	%fd28468, %fd4350, %fd33242, %fd28467;
	add.f64 	%fd28469, %fd33243, %fd28468;
	st.local.f64 	[%rd463+2224], %fd28469;
	ld.local.f64 	%fd28470, [%rd463+8];
	mul.f64 	%fd28471, %fd4349, %fd28470;
	fma.rn.f64 	%fd28472, %fd4350, %fd33241, %fd28471;
	add.f64 	%fd28473, %fd33240, %fd28472;
	st.local.f64 	[%rd463+2232], %fd28473;
	mul.f64 	%fd28474, %fd4349, %fd33238;
	fma.rn.f64 	%fd28475, %fd4350, %fd33239, %fd28474;
	add.f64 	%fd28476, %fd33237, %fd28475;
	st.local.f64 	[%rd463+2240], %fd28476;
	setp.eq.s32 	%p1027, %r3305, 136;
	@%p1027 bra 	$L__BB1_861;
	mul.wide.u32 	%rd464, %r3305, 8;
	add.s64 	%rd465, %rd1, %rd464;
	add.s64 	%rd466, %rd6, %rd464;
	ld.local.f64 	%fd28477, [%rd466+1136];
	ld.local.f64 	%fd28478, [%rd466+24];
	mul.f64 	%fd28479, %fd4349, %fd28478;
	fma.rn.f64 	%fd28480, %fd4350, %fd28477, %fd28479;
	ld.local.f64 	%fd28481, [%rd465+24];
	add.f64 	%fd28482, %fd28481, %fd28480;
	st.local.f64 	[%rd466+2248], %fd28482;
	add.s32 	%r3305, %r3305, 4;
	ld.local.f64 	%fd33244, [%rd466+32];
	ld.local.f64 	%fd33243, [%rd465+32];
	mul.wide.u32 	%rd467, %r3305, 8;
	add.s64 	%rd468, %rd6, %rd467;
	ld.local.f64 	%fd33242, [%rd468+1112];
	ld.local.f64 	%fd33241, [%rd468+1120];
	add.s64 	%rd469, %rd1, %rd467;
	ld.local.f64 	%fd33240, [%rd469+8];
	ld.local.f64 	%fd33239, [%rd468+1128];
	ld.local.f64 	%fd33238, [%rd468+16];
	ld.local.f64 	%fd33237, [%rd469+16];
	bra.uni 	$L__BB1_859;
$L__BB1_861:
	ld.param.u32 	%r3215, [_Z15Rosenbrock_ros3PdddS_PiiiiiddddddddPKdS2_S2_S2_S2_S2_S2_S2_i_param_5];
	setp.eq.s32 	%p1028, %r3215, 0;
	ld.local.f64 	%fd33383, [%rd6+2280];
	ld.local.f64 	%fd33382, [%rd6+2232];
	ld.local.f64 	%fd33381, [%rd6+2240];
	ld.local.f64 	%fd33380, [%rd6+2288];
	ld.local.f64 	%fd33379, [%rd6+2336];
	ld.local.f64 	%fd33378, [%rd6+2264];
	ld.local.f64 	%fd33377, [%rd6+2272];
	ld.local.f64 	%fd33376, [%rd6+2376];
	ld.local.f64 	%fd33375, [%rd6+2256];
	@%p1028 bra 	$L__BB1_863;
	ld.local.f64 	%fd33374, [%rd6+2472];
	ld.local.f64 	%fd33373, [%rd6+2480];
	ld.local.f64 	%fd33372, [%rd6+2496];
	ld.local.f64 	%fd33371, [%rd6+2224];
	ld.local.f64 	%fd33370, [%rd6+2704];
	ld.local.f64 	%fd33369, [%rd6+2696];
	ld.local.f64 	%fd33368, [%rd6+2784];
	ld.local.f64 	%fd33367, [%rd6+2712];
	ld.local.f64 	%fd33366, [%rd6+2904];
	ld.local.f64 	%fd33365, [%rd6+2856];
	ld.local.f64 	%fd33364, [%rd6+2912];
	ld.local.f64 	%fd33363, [%rd6+2720];
	ld.local.f64 	%fd33362, [%rd6+2776];
	ld.local.f64 	%fd33361, [%rd6+2920];
	ld.local.f64 	%fd33360, [%rd6+2896];
	ld.local.f64 	%fd33359, [%rd6+2944];
	ld.local.f64 	%fd33358, [%rd6+2864];
	ld.local.f64 	%fd33357, [%rd6+2960];
	ld.local.f64 	%fd33356, [%rd6+2600];
	ld.local.f64 	%fd33355, [%rd6+2968];
	ld.local.f64 	%fd33354, [%rd6+2616];
	ld.local.f64 	%fd33353, [%rd6+2976];
	ld.local.f64 	%fd33352, [%rd6+2800];
	ld.local.f64 	%fd33351, [%rd6+2984];
	ld.local.f64 	%fd33350, [%rd6+2688];
	ld.local.f64 	%fd33349, [%rd6+2840];
	ld.local.f64 	%fd33348, [%rd6+2880];
	ld.local.f64 	%fd33347, [%rd6+2952];
	ld.local.f64 	%fd33346, [%rd6+2992];
	ld.local.f64 	%fd33345, [%rd6+3016];
	ld.local.f64 	%fd33344, [%rd6+2768];
	ld.local.f64 	%fd33343, [%rd6+3024];
	ld.local.f64 	%fd33342, [%rd6+3032];
	ld.local.f64 	%fd33341, [%rd6+2888];
	ld.local.f64 	%fd33340, [%rd6+3040];
	ld.local.f64 	%fd33339, [%rd6+2544];
	ld.local.f64 	%fd33338, [%rd6+3088];
	ld.local.f64 	%fd33337, [%rd6+2736];
	ld.local.f64 	%fd33336, [%rd6+2760];
	ld.local.f64 	%fd33335, [%rd6+3072];
	ld.local.f64 	%fd33334, [%rd6+3096];
	ld.local.f64 	%fd33333, [%rd6+3104];
	ld.local.f64 	%fd33332, [%rd6+2752];
	ld.local.f64 	%fd33331, [%rd6+3112];
	ld.local.f64 	%fd33330, [%rd6+3080];
	ld.local.f64 	%fd33329, [%rd6+3128];
	ld.local.f64 	%fd33328, [%rd6+3144];
	ld.local.f64 	%fd33327, [%rd6+3048];
	ld.local.f64 	%fd33326, [%rd6+3160];
	ld.local.f64 	%fd33325, [%rd6+2608];
	ld.local.f64 	%fd33324, [%rd6+2792];
	ld.local.f64 	%fd33323, [%rd6+3168];
	ld.local.f64 	%fd33322, [%rd6+3064];
	ld.local.f64 	%fd33321, [%rd6+3120];
	ld.local.f64 	%fd33320, [%rd6+3152];
	ld.local.f64 	%fd33319, [%rd6+3176];
	ld.local.f64 	%fd33318, [%rd6+3184];
	ld.local.f64 	%fd33317, [%rd6+2552];
	ld.local.f64 	%fd33316, [%rd6+2560];
	ld.local.f64 	%fd33315, [%rd6+2568];
	ld.local.f64 	%fd33314, [%rd6+2680];
	ld.local.f64 	%fd33313, [%rd6+2824];
	ld.local.f64 	%fd33312, [%rd6+3000];
	ld.local.f64 	%fd33311, [%rd6+3008];
	ld.local.f64 	%fd33310, [%rd6+3192];
	ld.local.f64 	%fd33309, [%rd6+2528];
	ld.local.f64 	%fd33308, [%rd6+2728];
	ld.local.f64 	%fd33307, [%rd6+3200];
	ld.local.f64 	%fd33306, [%rd6+3208];
	ld.local.f64 	%fd33305, [%rd6+3056];
	ld.local.f64 	%fd33304, [%rd6+3136];
	ld.local.f64 	%fd33303, [%rd6+3216];
	ld.local.f64 	%fd33302, [%rd6+2872];
	ld.local.f64 	%fd33301, [%rd6+3224];
	ld.local.f64 	%fd33300, [%rd6+2248];
	ld.local.f64 	%fd33299, [%rd6+2648];
	ld.local.f64 	%fd33298, [%rd6+2744];
	ld.local.f64 	%fd33297, [%rd6+2816];
	ld.local.f64 	%fd33296, [%rd6+3232];
	ld.local.f64 	%fd33295, [%rd6+2576];
	ld.local.f64 	%fd33294, [%rd6+2584];
	ld.local.f64 	%fd33293, [%rd6+2640];
	ld.local.f64 	%fd33292, [%rd6+2656];
	ld.local.f64 	%fd33291, [%rd6+2664];
	ld.local.f64 	%fd33290, [%rd6+2672];
	ld.local.f64 	%fd33289, [%rd6+2808];
	ld.local.f64 	%fd33288, [%rd6+2832];
	ld.local.f64 	%fd33287, [%rd6+2848];
	ld.local.f64 	%fd33286, [%rd6+2928];
	ld.local.f64 	%fd33285, [%rd6+2936];
	ld.local.f64 	%fd33284, [%rd6+3240];
	ld.local.f64 	%fd33283, [%rd6+2536];
	ld.local.f64 	%fd33282, [%rd6+2624];
	ld.local.f64 	%fd33281, [%rd6+3248];
	ld.local.f64 	%fd33280, [%rd6+3256];
	ld.local.f64 	%fd33279, [%rd6+3264];
	ld.local.f64 	%fd33278, [%rd6+3272];
	ld.local.f64 	%fd33277, [%rd6+2632];
	ld.local.f64 	%fd33276, [%rd6+3280];
	ld.local.f64 	%fd33275, [%rd6+3288];
	ld.local.f64 	%fd33274, [%rd6+3296];
	ld.local.f64 	%fd33273, [%rd6+3304];
	ld.local.f64 	%fd33272, [%rd6+3312];
	ld.local.f64 	%fd33271, [%rd6+3320];
	ld.local.f64 	%fd33270, [%rd6+2592];
	ld.local.f64 	%fd33269, [%rd6+3328];
	ld.local.f64 	%fd33268, [%rd6+2520];
	ld.local.f64 	%fd33267, [%rd6+2512];
	ld.local.f64 	%fd33266, [%rd6+2504];
	ld.local.f64 	%fd33265, [%rd6+2488];
	ld.local.f64 	%fd33264, [%rd6+2464];
	ld.local.f64 	%fd33263, [%rd6+2456];
	ld.local.f64 	%fd33262, [%rd6+2448];
	ld.local.f64 	%fd33261, [%rd6+2440];
	ld.local.f64 	%fd33260, [%rd6+2432];
	ld.local.f64 	%fd33259, [%rd6+2424];
	ld.local.f64 	%fd33258, [%rd6+2416];
	ld.local.f64 	%fd33257, [%rd6+2408];
	ld.local.f64 	%fd33256, [%rd6+2400];
	ld.local.f64 	%fd33255, [%rd6+2392];
	ld.local.f64 	%fd33254, [%rd6+2384];
	ld.local.f64 	%fd33253, [%rd6+2368];
	ld.local.f64 	%fd33252, [%rd6+2360];
	ld.local.f64 	%fd33251, [%rd6+2352];
	ld.local.f64 	%fd33250, [%rd6+2344];
	ld.local.f64 	%fd33249, [%rd6+2328];
	ld.local.f64 	%fd33248, [%rd6+2320];
	ld.local.f64 	%fd33247, [%rd6+2312];
	ld.local.f64 	%fd33246, [%rd6+2304];
	ld.local.f64 	%fd33245, [%rd6+2296];
	bra.uni 	$L__BB1_864;
$L__BB1_863:
	mul.f64 	%fd28483, %fd2105, 0d40017B29A219071C;
	ld.local.f64 	%fd28484, [%rd6+2224];
	fma.rn.f64 	%fd33371, %fd28483, %fd32957, %fd28484;
	st.local.f64 	[%rd6+2224], %fd33371;
	fma.rn.f64 	%fd33382, %fd28483, %fd32956, %fd33382;
	st.local.f64 	[%rd6+2232], %fd33382;
	fma.rn.f64 	%fd33381, %fd28483, %fd32955, %fd33381;
	st.local.f64 	[%rd6+2240], %fd33381;
	ld.local.f64 	%fd28485, [%rd6+2248];
	fma.rn.f64 	%fd33300, %fd28483, %fd32954, %fd28485;
	st.local.f64 	[%rd6+2248], %fd33300;
	fma.rn.f64 	%fd33375, %fd28483, %fd32953, %fd33375;
	st.local.f64 	[%rd6+2256], %fd33375;
	fma.rn.f64 	%fd33378, %fd28483, %fd32952, %fd33378;
	st.local.f64 	[%rd6+2264], %fd33378;
	fma.rn.f64 	%fd33377, %fd28483, %fd32951, %fd33377;
	st.local.f64 	[%rd6+2272], %fd33377;
	fma.rn.f64 	%fd33383, %fd28483, %fd32950, %fd33383;
	st.local.f64 	[%rd6+2280], %fd33383;
	fma.rn.f64 	%fd33380, %fd28483, %fd32949, %fd33380;
	st.local.f64 	[%rd6+2288], %fd33380;
	ld.local.f64 	%fd28486, [%rd6+2296];
	fma.rn.f64 	%fd33245, %fd28483, %fd32948, %fd28486;
	st.local.f64 	[%rd6+2296], %fd33245;
	ld.local.f64 	%fd28487, [%rd6+2304];
	fma.rn.f64 	%fd33246, %fd28483, %fd32947, %fd28487;
	st.local.f64 	[%rd6+2304], %fd33246;
	ld.local.f64 	%fd28488, [%rd6+2312];
	fma.rn.f64 	%fd33247, %fd28483, %fd32946, %fd28488;
	st.local.f64 	[%rd6+2312], %fd33247;
	ld.local.f64 	%fd28489, [%rd6+2320];
	fma.rn.f64 	%fd33248, %fd28483, %fd32945, %fd28489;
	st.local.f64 	[%rd6+2320], %fd33248;
	ld.local.f64 	%fd28490, [%rd6+2328];
	fma.rn.f64 	%fd33249, %fd28483, %fd32945, %fd28490;
	st.local.f64 	[%rd6+2328], %fd33249;
	fma.rn.f64 	%fd33379, %fd28483, %fd32943, %fd33379;
	st.local.f64 	[%rd6+2336], %fd33379;
	ld.local.f64 	%fd28491, [%rd6+2344];
	fma.rn.f64 	%fd33250, %fd28483, %fd32942, %fd28491;
	st.local.f64 	[%rd6+2344], %fd33250;
	ld.local.f64 	%fd28492, [%rd6+2352];
	fma.rn.f64 	%fd33251, %fd28483, %fd32941, %fd28492;
	st.local.f64 	[%rd6+2352], %fd33251;
	ld.local.f64 	%fd28493, [%rd6+2360];
	fma.rn.f64 	%fd33252, %fd28483, %fd32940, %fd28493;
	st.local.f64 	[%rd6+2360], %fd33252;
	ld.local.f64 	%fd28494, [%rd6+2368];
	fma.rn.f64 	%fd33253, %fd28483, %fd32939, %fd28494;
	st.local.f64 	[%rd6+2368], %fd33253;
	fma.rn.f64 	%fd33376, %fd28483, %fd32953, %fd33376;
	st.local.f64 	[%rd6+2376], %fd33376;
	ld.local.f64 	%fd28495, [%rd6+2384];
	fma.rn.f64 	%fd33254, %fd28483, %fd32937, %fd28495;
	st.local.f64 	[%rd6+2384], %fd33254;
	ld.local.f64 	%fd28496, [%rd6+2392];
	fma.rn.f64 	%fd33255, %fd28483, %fd32936, %fd28496;
	st.local.f64 	[%rd6+2392], %fd33255;
	ld.local.f64 	%fd28497, [%rd6+2400];
	fma.rn.f64 	%fd33256, %fd28483, %fd32935, %fd28497;
	st.local.f64 	[%rd6+2400], %fd33256;
	ld.local.f64 	%fd28498, [%rd6+2408];
	fma.rn.f64 	%fd33257, %fd28483, %fd32934, %fd28498;
	st.local.f64 	[%rd6+2408], %fd33257;
	ld.local.f64 	%fd28499, [%rd6+2416];
	fma.rn.f64 	%fd33258, %fd28483, %fd32933, %fd28499;
	st.local.f64 	[%rd6+2416], %fd33258;
	ld.local.f64 	%fd28500, [%rd6+2424];
	fma.rn.f64 	%fd33259, %fd28483, %fd32932, %fd28500;
	st.local.f64 	[%rd6+2424], %fd33259;
	ld.local.f64 	%fd28501, [%rd6+2432];
	fma.rn.f64 	%fd33260, %fd28483, %fd32931, %fd28501;
	st.local.f64 	[%rd6+2432], %fd33260;
	ld.local.f64 	%fd28502, [%rd6+2440];
	fma.rn.f64 	%fd33261, %fd28483, %fd32930, %fd28502;
	st.local.f64 	[%rd6+2440], %fd33261;
	ld.local.f64 	%fd28503, [%rd6+2448];
	fma.rn.f64 	%fd33262, %fd28483, %fd32929, %fd28503;
	st.local.f64 	[%rd6+2448], %fd33262;
	ld.local.f64 	%fd28504, [%rd6+2456];
	fma.rn.f64 	%fd33263, %fd28483, %fd32928, %fd28504;
	st.local.f64 	[%rd6+2456], %fd33263;
	ld.local.f64 	%fd28505, [%rd6+2464];
	fma.rn.f64 	%fd33264, %fd28483, %fd32927, %fd28505;
	st.local.f64 	[%rd6+2464], %fd33264;
	ld.local.f64 	%fd28506, [%rd6+2472];
	fma.rn.f64 	%fd33374, %fd28483, %fd32926, %fd28506;
	st.local.f64 	[%rd6+2472], %fd33374;
	ld.local.f64 	%fd28507, [%rd6+2480];
	fma.rn.f64 	%fd33373, %fd28483, %fd32925, %fd28507;
	st.local.f64 	[%rd6+2480], %fd33373;
	ld.local.f64 	%fd28508, [%rd6+2488];
	fma.rn.f64 	%fd33265, %fd28483, %fd32924, %fd28508;
	st.local.f64 	[%rd6+2488], %fd33265;
	ld.local.f64 	%fd28509, [%rd6+2496];
	fma.rn.f64 	%fd33372, %fd28483, %fd32923, %fd28509;
	st.local.f64 	[%rd6+2496], %fd33372;
	ld.local.f64 	%fd28510, [%rd6+2504];
	fma.rn.f64 	%fd33266, %fd28483, %fd32922, %fd28510;
	st.local.f64 	[%rd6+2504], %fd33266;
	ld.local.f64 	%fd28511, [%rd6+2512];
	fma.rn.f64 	%fd33267, %fd28483, %fd32921, %fd28511;
	st.local.f64 	[%rd6+2512], %fd33267;
	ld.local.f64 	%fd28512, [%rd6+2520];
	fma.rn.f64 	%fd33268, %fd28483, %fd32920, %fd28512;
	st.local.f64 	[%rd6+2520], %fd33268;
	ld.local.f64 	%fd28513, [%rd6+2528];
	fma.rn.f64 	%fd33309, %fd28483, %fd32919, %fd28513;
	st.local.f64 	[%rd6+2528], %fd33309;
	ld.local.f64 	%fd28514, [%rd6+2536];
	fma.rn.f64 	%fd33283, %fd28483, %fd32918, %fd28514;
	st.local.f64 	[%rd6+2536], %fd33283;
	ld.local.f64 	%fd28515, [%rd6+2544];
	fma.rn.f64 	%fd33339, %fd28483, %fd32917, %fd28515;
	st.local.f64 	[%rd6+2544], %fd33339;
	ld.local.f64 	%fd28516, [%rd6+2552];
	fma.rn.f64 	%fd33317, %fd28483, %fd32916, %fd28516;
	st.local.f64 	[%rd6+2552], %fd33317;
	ld.local.f64 	%fd28517, [%rd6+2560];
	fma.rn.f64 	%fd33316, %fd28483, %fd32915, %fd28517;
	st.local.f64 	[%rd6+2560], %fd33316;
	ld.local.f64 	%fd28518, [%rd6+2568];
	fma.rn.f64 	%fd33315, %fd28483, %fd32914, %fd28518;
	st.local.f64 	[%rd6+2568], %fd33315;
	ld.local.f64 	%fd28519, [%rd6+2576];
	fma.rn.f64 	%fd33295, %fd28483, %fd32913, %fd28519;
	st.local.f64 	[%rd6+2576], %fd33295;
	ld.local.f64 	%fd28520, [%rd6+2584];
	fma.rn.f64 	%fd33294, %fd28483, %fd32912, %fd28520;
	st.local.f64 	[%rd6+2584], %fd33294;
	ld.local.f64 	%fd28521, [%rd6+2592];
	fma.rn.f64 	%fd33270, %fd28483, %fd32911, %fd28521;
	st.local.f64 	[%rd6+2592], %fd33270;
	ld.local.f64 	%fd28522, [%rd6+2600];
	fma.rn.f64 	%fd33356, %fd28483, %fd32910, %fd28522;
	st.local.f64 	[%rd6+2600], %fd33356;
	ld.local.f64 	%fd28523, [%rd6+2608];
	fma.rn.f64 	%fd33325, %fd28483, %fd32909, %fd28523;
	st.local.f64 	[%rd6+2608], %fd33325;
	ld.local.f64 	%fd28524, [%rd6+2616];
	fma.rn.f64 	%fd33354, %fd28483, %fd32908, %fd28524;
	st.local.f64 	[%rd6+2616], %fd33354;
	ld.local.f64 	%fd28525, [%rd6+2624];
	fma.rn.f64 	%fd33282, %fd28483, %fd32907, %fd28525;
	st.local.f64 	[%rd6+2624], %fd33282;
	ld.local.f64 	%fd28526, [%rd6+2632];
	fma.rn.f64 	%fd33277, %fd28483, %fd32906, %fd28526;
	st.local.f64 	[%rd6+2632], %fd33277;
	ld.local.f64 	%fd28527, [%rd6+2640];
	fma.rn.f64 	%fd33293, %fd28483, %fd32905, %fd28527;
	st.local.f64 	[%rd6+2640], %fd33293;
	ld.local.f64 	%fd28528, [%rd6+2648];
	fma.rn.f64 	%fd33299, %fd28483, %fd32904, %fd28528;
	st.local.f64 	[%rd6+2648], %fd33299;
	ld.local.f64 	%fd28529, [%rd6+2656];
	fma.rn.f64 	%fd33292, %fd28483, %fd32903, %fd28529;
	st.local.f64 	[%rd6+2656], %fd33292;
	ld.local.f64 	%fd28530, [%rd6+2664];
	fma.rn.f64 	%fd33291, %fd28483, %fd32902, %fd28530;
	st.local.f64 	[%rd6+2664], %fd33291;
	ld.local.f64 	%fd28531, [%rd6+2672];
	fma.rn.f64 	%fd33290, %fd28483, %fd32901, %fd28531;
	st.local.f64 	[%rd6+2672], %fd33290;
	ld.local.f64 	%fd28532, [%rd6+2680];
	fma.rn.f64 	%fd33314, %fd28483, %fd32900, %fd28532;
	st.local.f64 	[%rd6+2680], %fd33314;
	ld.local.f64 	%fd28533, [%rd6+2688];
	fma.rn.f64 	%fd33350, %fd28483, %fd32899, %fd28533;
	st.local.f64 	[%rd6+2688], %fd33350;
	ld.local.f64 	%fd28534, [%rd6+2696];
	fma.rn.f64 	%fd33369, %fd28483, %fd32898, %fd28534;
	st.local.f64 	[%rd6+2696], %fd33369;
	ld.local.f64 	%fd28535, [%rd6+2704];
	fma.rn.f64 	%fd33370, %fd28483, %fd32897, %fd28535;
	st.local.f64 	[%rd6+2704], %fd33370;
	ld.local.f64 	%fd28536, [%rd6+2712];
	fma.rn.f64 	%fd33367, %fd28483, %fd32896, %fd28536;
	st.local.f64 	[%rd6+2712], %fd33367;
	ld.local.f64 	%fd28537, [%rd6+2720];
	fma.rn.f64 	%fd33363, %fd28483, %fd32895, %fd28537;
	st.local.f64 	[%rd6+2720], %fd33363;
	ld.local.f64 	%fd28538, [%rd6+2728];
	fma.rn.f64 	%fd33308, %fd28483, %fd32894, %fd28538;
	st.local.f64 	[%rd6+2728], %fd33308;
	ld.local.f64 	%fd28539, [%rd6+2736];
	fma.rn.f64 	%fd33337, %fd28483, %fd32893, %fd28539;
	st.local.f64 	[%rd6+2736], %fd33337;
	ld.local.f64 	%fd28540, [%rd6+2744];
	fma.rn.f64 	%fd33298, %fd28483, %fd32892, %fd28540;
	st.local.f64 	[%rd6+2744], %fd33298;
	ld.local.f64 	%fd28541, [%rd6+2752];
	fma.rn.f64 	%fd33332, %fd28483, %fd32891, %fd28541;
	st.local.f64 	[%rd6+2752], %fd33332;
	ld.local.f64 	%fd28542, [%rd6+2760];
	fma.rn.f64 	%fd33336, %fd28483, %fd32890, %fd28542;
	st.local.f64 	[%rd6+2760], %fd33336;
	ld.local.f64 	%fd28543, [%rd6+2768];
	fma.rn.f64 	%fd33344, %fd28483, %fd32889, %fd28543;
	st.local.f64 	[%rd6+2768], %fd33344;
	ld.local.f64 	%fd28544, [%rd6+2776];
	fma.rn.f64 	%fd33362, %fd28483, %fd32888, %fd28544;
	st.local.f64 	[%rd6+2776], %fd33362;
	ld.local.f64 	%fd28545, [%rd6+2784];
	fma.rn.f64 	%fd33368, %fd28483, %fd32887, %fd28545;
	st.local.f64 	[%rd6+2784], %fd33368;
	ld.local.f64 	%fd28546, [%rd6+2792];
	fma.rn.f64 	%fd33324, %fd28483, %fd32886, %fd28546;
	st.local.f64 	[%rd6+2792], %fd33324;
	ld.local.f64 	%fd28547, [%rd6+2800];
	fma.rn.f64 	%fd33352, %fd28483, %fd32885, %fd28547;
	st.local.f64 	[%rd6+2800], %fd33352;
	ld.local.f64 	%fd28548, [%rd6+2808];
	fma.rn.f64 	%fd33289, %fd28483, %fd32884, %fd28548;
	st.local.f64 	[%rd6+2808], %fd33289;
	ld.local.f64 	%fd28549, [%rd6+2816];
	fma.rn.f64 	%fd33297, %fd28483, %fd32883, %fd28549;
	st.local.f64 	[%rd6+2816], %fd33297;
	ld.local.f64 	%fd28550, [%rd6+2824];
	fma.rn.f64 	%fd33313, %fd28483, %fd32882, %fd28550;
	st.local.f64 	[%rd6+2824], %fd33313;
	ld.local.f64 	%fd28551, [%rd6+2832];
	fma.rn.f64 	%fd33288, %fd28483, %fd32881, %fd28551;
	st.local.f64 	[%rd6+2832], %fd33288;
	ld.local.f64 	%fd28552, [%rd6+2840];
	fma.rn.f64 	%fd33349, %fd28483, %fd32880, %fd28552;
	st.local.f64 	[%rd6+2840], %fd33349;
	ld.local.f64 	%fd28553, [%rd6+2848];
	fma.rn.f64 	%fd33287, %fd28483, %fd32879, %fd28553;
	st.local.f64 	[%rd6+2848], %fd33287;
	ld.local.f64 	%fd28554, [%rd6+2856];
	fma.rn.f64 	%fd33365, %fd28483, %fd32878, %fd28554;
	st.local.f64 	[%rd6+2856], %fd33365;
	ld.local.f64 	%fd28555, [%rd6+2864];
	fma.rn.f64 	%fd33358, %fd28483, %fd32877, %fd28555;
	st.local.f64 	[%rd6+2864], %fd33358;
	ld.local.f64 	%fd28556, [%rd6+2872];
	fma.rn.f64 	%fd33302, %fd28483, %fd32876, %fd28556;
	st.local.f64 	[%rd6+2872], %fd33302;
	ld.local.f64 	%fd28557, [%rd6+2880];
	fma.rn.f64 	%fd33348, %fd28483, %fd32875, %fd28557;
	st.local.f64 	[%rd6+2880], %fd33348;
	ld.local.f64 	%fd28558, [%rd6+2888];
	fma.rn.f64 	%fd33341, %fd28483, %fd32874, %fd28558;
	st.local.f64 	[%rd6+2888], %fd33341;
	ld.local.f64 	%fd28559, [%rd6+2896];
	fma.rn.f64 	%fd33360, %fd28483, %fd32873, %fd28559;
	st.local.f64 	[%rd6+2896], %fd33360;
	ld.local.f64 	%fd28560, [%rd6+2904];
	fma.rn.f64 	%fd33366, %fd28483, %fd32872, %fd28560;
	st.local.f64 	[%rd6+2904], %fd33366;
	ld.local.f64 	%fd28561, [%rd6+2912];
	fma.rn.f64 	%fd33364, %fd28483, %fd32871, %fd28561;
	st.local.f64 	[%rd6+2912], %fd33364;
	ld.local.f64 	%fd28562, [%rd6+2920];
	fma.rn.f64 	%fd33361, %fd28483, %fd32870, %fd28562;
	st.local.f64 	[%rd6+2920], %fd33361;
	ld.local.f64 	%fd28563, [%rd6+2928];
	fma.rn.f64 	%fd33286, %fd28483, %fd32869, %fd28563;
	st.local.f64 	[%rd6+2928], %fd33286;
	ld.local.f64 	%fd28564, [%rd6+2936];
	fma.rn.f64 	%fd33285, %fd28483, %fd32868, %fd28564;
	st.local.f64 	[%rd6+2936], %fd33285;
	ld.local.f64 	%fd28565, [%rd6+2944];
	fma.rn.f64 	%fd33359, %fd28483, %fd32867, %fd28565;
	st.local.f64 	[%rd6+2944], %fd33359;
	ld.local.f64 	%fd28566, [%rd6+2952];
	fma.rn.f64 	%fd33347, %fd28483, %fd32866, %fd28566;
	st.local.f64 	[%rd6+2952], %fd33347;
	ld.local.f64 	%fd28567, [%rd6+2960];
	fma.rn.f64 	%fd33357, %fd28483, %fd32865, %fd28567;
	st.local.f64 	[%rd6+2960], %fd33357;
	ld.local.f64 	%fd28568, [%rd6+2968];
	fma.rn.f64 	%fd33355, %fd28483, %fd32864, %fd28568;
	st.local.f64 	[%rd6+2968], %fd33355;
	ld.local.f64 	%fd28569, [%rd6+2976];
	fma.rn.f64 	%fd33353, %fd28483, %fd32863, %fd28569;
	st.local.f64 	[%rd6+2976], %fd33353;
	ld.local.f64 	%fd28570, [%rd6+2984];
	fma.rn.f64 	%fd33351, %fd28483, %fd32862, %fd28570;
	st.local.f64 	[%rd6+2984], %fd33351;
	ld.local.f64 	%fd28571, [%rd6+2992];
	fma.rn.f64 	%fd33346, %fd28483, %fd32861, %fd28571;
	st.local.f64 	[%rd6+2992], %fd33346;
	ld.local.f64 	%fd28572, [%rd6+3000];
	fma.rn.f64 	%fd33312, %fd28483, %fd32860, %fd28572;
	st.local.f64 	[%rd6+3000], %fd33312;
	ld.local.f64 	%fd28573, [%rd6+3008];
	fma.rn.f64 	%fd33311, %fd28483, %fd32859, %fd28573;
	st.local.f64 	[%rd6+3008], %fd33311;
	ld.local.f64 	%fd28574, [%rd6+3016];
	fma.rn.f64 	%fd33345, %fd28483, %fd32858, %fd28574;
	st.local.f64 	[%rd6+3016], %fd33345;
	ld.local.f64 	%fd28575, [%rd6+3024];
	fma.rn.f64 	%fd33343, %fd28483, %fd32857, %fd28575;
	st.local.f64 	[%rd6+3024], %fd33343;
	ld.local.f64 	%fd28576, [%rd6+3032];
	fma.rn.f64 	%fd33342, %fd28483, %fd32856, %fd28576;
	st.local.f64 	[%rd6+3032], %fd33342;
	ld.local.f64 	%fd28577, [%rd6+3040];
	fma.rn.f64 	%fd33340, %fd28483, %fd32855, %fd28577;
	st.local.f64 	[%rd6+3040], %fd33340;
	ld.local.f64 	%fd28578, [%rd6+3048];
	fma.rn.f64 	%fd33327, %fd28483, %fd32854, %fd28578;
	st.local.f64 	[%rd6+3048], %fd33327;
	ld.local.f64 	%fd28579, [%rd6+3056];
	fma.rn.f64 	%fd33305, %fd28483, %fd32853, %fd28579;
	st.local.f64 	[%rd6+3056], %fd33305;
	ld.local.f64 	%fd28580, [%rd6+3064];
	fma.rn.f64 	%fd33322, %fd28483, %fd32852, %fd28580;
	st.local.f64 	[%rd6+3064], %fd33322;
	ld.local.f64 	%fd28581, [%rd6+3072];
	fma.rn.f64 	%fd33335, %fd28483, %fd32851, %fd28581;
	st.local.f64 	[%rd6+3072], %fd33335;
	ld.local.f64 	%fd28582, [%rd6+3080];
	fma.rn.f64 	%fd33330, %fd28483, %fd32850, %fd28582;
	st.local.f64 	[%rd6+3080], %fd33330;
	ld.local.f64 	%fd28583, [%rd6+3088];
	fma.rn.f64 	%fd33338, %fd28483, %fd32849, %fd28583;
	st.local.f64 	[%rd6+3088], %fd33338;
	ld.local.f64 	%fd28584, [%rd6+3096];
	fma.rn.f64 	%fd33334, %fd28483, %fd32848, %fd28584;
	st.local.f64 	[%rd6+3096], %fd33334;
	ld.local.f64 	%fd28585, [%rd6+3104];
	fma.rn.f64 	%fd33333, %fd28483, %fd32847, %fd28585;
	st.local.f64 	[%rd6+3104], %fd33333;
	ld.local.f64 	%fd28586, [%rd6+3112];
	fma.rn.f64 	%fd33331, %fd28483, %fd32846, %fd28586;
	st.local.f64 	[%rd6+3112], %fd33331;
	ld.local.f64 	%fd28587, [%rd6+3120];
	fma.rn.f64 	%fd33321, %fd28483, %fd32845, %fd28587;
	st.local.f64 	[%rd6+3120], %fd33321;
	ld.local.f64 	%fd28588, [%rd6+3128];
	fma.rn.f64 	%fd33329, %fd28483, %fd32844, %fd28588;
	st.local.f64 	[%rd6+3128], %fd33329;
	ld.local.f64 	%fd28589, [%rd6+3136];
	fma.rn.f64 	%fd33304, %fd28483, %fd32843, %fd28589;
	st.local.f64 	[%rd6+3136], %fd33304;
	ld.local.f64 	%fd28590, [%rd6+3144];
	fma.rn.f64 	%fd33328, %fd28483, %fd32842, %fd28590;
	st.local.f64 	[%rd6+3144], %fd33328;
	ld.local.f64 	%fd28591, [%rd6+3152];
	fma.rn.f64 	%fd33320, %fd28483, %fd32841, %fd28591;
	st.local.f64 	[%rd6+3152], %fd33320;
	ld.local.f64 	%fd28592, [%rd6+3160];
	fma.rn.f64 	%fd33326, %fd28483, %fd32840, %fd28592;
	st.local.f64 	[%rd6+3160], %fd33326;
	ld.local.f64 	%fd28593, [%rd6+3168];
	fma.rn.f64 	%fd33323, %fd28483, %fd32839, %fd28593;
	st.local.f64 	[%rd6+3168], %fd33323;
	ld.local.f64 	%fd28594, [%rd6+3176];
	fma.rn.f64 	%fd33319, %fd28483, %fd32838, %fd28594;
	st.local.f64 	[%rd6+3176], %fd33319;
	ld.local.f64 	%fd28595, [%rd6+3184];
	fma.rn.f64 	%fd33318, %fd28483, %fd32837, %fd28595;
	st.local.f64 	[%rd6+3184], %fd33318;
	ld.local.f64 	%fd28596, [%rd6+3192];
	fma.rn.f64 	%fd33310, %fd28483, %fd32836, %fd28596;
	st.local.f64 	[%rd6+3192], %fd33310;
	ld.local.f64 	%fd28597, [%rd6+3200];
	fma.rn.f64 	%fd33307, %fd28483, %fd32835, %fd28597;
	st.local.f64 	[%rd6+3200], %fd33307;
	ld.local.f64 	%fd28598, [%rd6+3208];
	fma.rn.f64 	%fd33306, %fd28483, %fd32834, %fd28598;
	st.local.f64 	[%rd6+3208], %fd33306;
	ld.local.f64 	%fd28599, [%rd6+3216];
	fma.rn.f64 	%fd33303, %fd28483, %fd32833, %fd28599;
	st.local.f64 	[%rd6+3216], %fd33303;
	ld.local.f64 	%fd28600, [%rd6+3224];
	fma.rn.f64 	%fd33301, %fd28483, %fd32832, %fd28600;
	st.local.f64 	[%rd6+3224], %fd33301;
	ld.local.f64 	%fd28601, [%rd6+3232];
	fma.rn.f64 	%fd33296, %fd28483, %fd32831, %fd28601;
	st.local.f64 	[%rd6+3232], %fd33296;
	ld.local.f64 	%fd28602, [%rd6+3240];
	fma.rn.f64 	%fd33284, %fd28483, %fd32830, %fd28602;
	st.local.f64 	[%rd6+3240], %fd33284;
	ld.local.f64 	%fd28603, [%rd6+3248];
	fma.rn.f64 	%fd33281, %fd28483, %fd32829, %fd28603;
	st.local.f64 	[%rd6+3248], %fd33281;
	ld.local.f64 	%fd28604, [%rd6+3256];
	fma.rn.f64 	%fd33280, %fd28483, %fd32828, %fd28604;
	st.local.f64 	[%rd6+3256], %fd33280;
	ld.local.f64 	%fd28605, [%rd6+3264];
	fma.rn.f64 	%fd33279, %fd28483, %fd32827, %fd28605;
	st.local.f64 	[%rd6+3264], %fd33279;
	ld.local.f64 	%fd28606, [%rd6+3272];
	fma.rn.f64 	%fd33278, %fd28483, %fd32826, %fd28606;
	st.local.f64 	[%rd6+3272], %fd33278;
	ld.local.f64 	%fd28607, [%rd6+3280];
	fma.rn.f64 	%fd33276, %fd28483, %fd32825, %fd28607;
	st.local.f64 	[%rd6+3280], %fd33276;
	ld.local.f64 	%fd28608, [%rd6+3288];
	fma.rn.f64 	%fd33275, %fd28483, %fd32824, %fd28608;
	st.local.f64 	[%rd6+3288], %fd33275;
	ld.local.f64 	%fd28609, [%rd6+3296];
	fma.rn.f64 	%fd33274, %fd28483, %fd32823, %fd28609;
	st.local.f64 	[%rd6+3296], %fd33274;
	ld.local.f64 	%fd28610, [%rd6+3304];
	fma.rn.f64 	%fd33273, %fd28483, %fd32822, %fd28610;
	st.local.f64 	[%rd6+3304], %fd33273;
	ld.local.f64 	%fd28611, [%rd6+3312];
	fma.rn.f64 	%fd33272, %fd28483, %fd32821, %fd28611;
	st.local.f64 	[%rd6+3312], %fd33272;
	ld.local.f64 	%fd28612, [%rd6+3320];
	fma.rn.f64 	%fd33271, %fd28483, %fd32820, %fd28612;
	st.local.f64 	[%rd6+3320], %fd33271;
	ld.local.f64 	%fd28613, [%rd6+3328];
	fma.rn.f64 	%fd33269, %fd28483, %fd32819, %fd28613;
	st.local.f64 	[%rd6+3328], %fd33269;
$L__BB1_864:
	ld.local.v2.f64 	{%fd28614, %fd28615}, [%rd5+48];
	mul.f64 	%fd28616, %fd28615, %fd33382;
	sub.f64 	%fd28617, %fd33383, %fd28616;
	ld.local.v2.f64 	{%fd28618, %fd28619}, [%rd5+64];
	mul.f64 	%fd28620, %fd28618, %fd33381;
	sub.f64 	%fd28621, %fd28617, %fd28620;
	st.local.f64 	[%rd6+2280], %fd28621;
	ld.local.v2.f64 	{%fd28622, %fd28623}, [%rd5+176];
	mul.f64 	%fd28624, %fd28623, %fd33382;
	sub.f64 	%fd28625, %fd33380, %fd28624;
	ld.local.v2.f64 	{%fd28626, %fd28627}, [%rd5+192];
	mul.f64 	%fd28628, %fd28626, %fd33381;
	sub.f64 	%fd28629, %fd28625, %fd28628;
	st.local.f64 	[%rd6+2288], %fd28629;
	ld.local.v2.f64 	{%fd28630, %fd28631}, [%rd5+400];
	mul.f64 	%fd28632, %fd28630, %fd33378;
	sub.f64 	%fd28633, %fd33379, %fd28632;
	mul.f64 	%fd28634, %fd28631, %fd33377;
	sub.f64 	%fd28635, %fd28633, %fd28634;
	st.local.f64 	[%rd6+2336], %fd28635;
	ld.local.v2.f64 	{%fd28636, %fd28637}, [%rd5+528];
	mul.f64 	%fd28638, %fd28637, %fd33375;
	sub.f64 	%fd28639, %fd33376, %fd28638;
	st.local.f64 	[%rd6+2376], %fd28639;
	ld.local.v2.f64 	{%fd28640, %fd28641}, [%rd5+1504];
	mul.f64 	%fd28642, %fd28640, %fd33382;
	sub.f64 	%fd28643, %fd33374, %fd28642;
	mul.f64 	%fd28644, %fd28641, %fd33381;
	sub.f64 	%fd28645, %fd28643, %fd28644;
	st.local.f64 	[%rd6+2472], %fd28645;
	ld.local.v2.f64 	{%fd28646, %fd28647}, [%rd5+1536];
	mul.f64 	%fd28648, %fd28647, %fd33382;
	sub.f64 	%fd28649, %fd33373, %fd28648;
	st.local.f64 	[%rd6+2480], %fd28649;
	ld.local.f64 	%fd28650, [%rd5+1640];
	mul.f64 	%fd28651, %fd28650, %fd33371;
	sub.f64 	%fd28652, %fd33372, %fd28651;
	st.local.f64 	[%rd6+2496], %fd28652;
	ld.local.f64 	%fd28653, [%rd5+2472];
	mul.f64 	%fd28654, %fd28653, %fd33369;
	sub.f64 	%fd28655, %fd33370, %fd28654;
	st.local.f64 	[%rd6+2704], %fd28655;
	ld.local.f64 	%fd28656, [%rd5+2808];
	mul.f64 	%fd28657, %fd28656, %fd33367;
	sub.f64 	%fd28658, %fd33368, %fd28657;
	st.local.f64 	[%rd6+2784], %fd28658;
	ld.local.f64 	%fd28659, [%rd5+3408];
	mul.f64 	%fd28660, %fd28659, %fd33365;
	sub.f64 	%fd28661, %fd33366, %fd28660;
	st.local.f64 	[%rd6+2904], %fd28661;
	ld.local.v2.f64 	{%fd28662, %fd28663}, [%rd5+3472];
	mul.f64 	%fd28664, %fd28662, %fd33363;
	sub.f64 	%fd28665, %fd33364, %fd28664;
	mul.f64 	%fd28666, %fd28663, %fd33362;
	sub.f64 	%fd28667, %fd28665, %fd28666;
	st.local.f64 	[%rd6+2912], %fd28667;
	ld.local.v2.f64 	{%fd28668, %fd28669}, [%rd5+3536];
	mul.f64 	%fd28670, %fd28668, %fd28658;
	sub.f64 	%fd28671, %fd33361, %fd28670;
	mul.f64 	%fd28672, %fd28669, %fd33360;
	sub.f64 	%fd28673, %fd28671, %fd28672;
	st.local.f64 	[%rd6+2920], %fd28673;
	ld.local.f64 	%fd28674, [%rd5+3744];
	mul.f64 	%fd28675, %fd28674, %fd33358;
	sub.f64 	%fd28676, %fd33359, %fd28675;
	st.local.f64 	[%rd6+2944], %fd28676;
	ld.local.f64 	%fd28677, [%rd5+3896];
	mul.f64 	%fd28678, %fd28677, %fd33356;
	sub.f64 	%fd28679, %fd33357, %fd28678;
	ld.local.f64 	%fd28680, [%rd5+3904];
	mul.f64 	%fd28681, %fd28680, %fd33360;
	sub.f64 	%fd28682, %fd28679, %fd28681;
	st.local.f64 	[%rd6+2960], %fd28682;
	ld.local.f64 	%fd28683, [%rd5+3960];
	mul.f64 	%fd28684, %fd28683, %fd33354;
	sub.f64 	%fd28685, %fd33355, %fd28684;
	ld.local.f64 	%fd28686, [%rd5+3968];
	mul.f64 	%fd28687, %fd28686, %fd33362;
	sub.f64 	%fd28688, %fd28685, %fd28687;
	st.local.f64 	[%rd6+2968], %fd28688;
	ld.local.v2.f64 	{%fd28689, %fd28690}, [%rd5+4016];
	mul.f64 	%fd28691, %fd28689, %fd33352;
	sub.f64 	%fd28692, %fd33353, %fd28691;
	mul.f64 	%fd28693, %fd28690, %fd28667;
	sub.f64 	%fd28694, %fd28692, %fd28693;
	ld.local.f64 	%fd28695, [%rd5+4032];
	mul.f64 	%fd28696, %fd28695, %fd28688;
	sub.f64 	%fd28697, %fd28694, %fd28696;
	st.local.f64 	[%rd6+2976], %fd28697;
	ld.local.v2.f64 	{%fd28698, %fd28699}, [%rd5+4080];
	mul.f64 	%fd28700, %fd28698, %fd33350;
	sub.f64 	%fd28701, %fd33351, %fd28700;
	mul.f64 	%fd28702, %fd28699, %fd33349;
	sub.f64 	%fd28703, %fd28701, %fd28702;
	ld.local.v2.f64 	{%fd28704, %fd28705}, [%rd5+4096];
	mul.f64 	%fd28706, %fd28704, %fd33348;
	sub.f64 	%fd28707, %fd28703, %fd28706;
	mul.f64 	%fd28708, %fd28705, %fd33347;
	sub.f64 	%fd28709, %fd28707, %fd28708;
	st.local.f64 	[%rd6+2984], %fd28709;
	ld.local.f64 	%fd28710, [%rd5+4280];
	mul.f64 	%fd28711, %fd28710, %fd33352;
	sub.f64 	%fd28712, %fd33346, %fd28711;
	ld.local.v2.f64 	{%fd28713, %fd28714}, [%rd5+4288];
	mul.f64 	%fd28715, %fd28713, %fd33348;
	sub.f64 	%fd28716, %fd28712, %fd28715;
	mul.f64 	%fd28717, %fd28714, %fd28697;
	sub.f64 	%fd28718, %fd28716, %fd28717;
	st.local.f64 	[%rd6+2992], %fd28718;
	ld.local.f64 	%fd28719, [%rd5+4504];
	mul.f64 	%fd28720, %fd28719, %fd33344;
	sub.f64 	%fd28721, %fd33345, %fd28720;
	ld.local.f64 	%fd28722, [%rd5+4512];
	mul.f64 	%fd28723, %fd28722, %fd28661;
	sub.f64 	%fd28724, %fd28721, %fd28723;
	st.local.f64 	[%rd6+3016], %fd28724;
	ld.local.f64 	%fd28725, [%rd5+4576];
	mul.f64 	%fd28726, %fd28725, %fd28676;
	sub.f64 	%fd28727, %fd33343, %fd28726;
	st.local.f64 	[%rd6+3024], %fd28727;
	ld.local.f64 	%fd28728, [%rd5+4680];
	mul.f64 	%fd28729, %fd28728, %fd33341;
	sub.f64 	%fd28730, %fd33342, %fd28729;
	st.local.f64 	[%rd6+3032], %fd28730;
	ld.local.v2.f64 	{%fd28731, %fd28732}, [%rd5+4784];
	mul.f64 	%fd28733, %fd28731, %fd33339;
	sub.f64 	%fd28734, %fd33340, %fd28733;
	mul.f64 	%fd28735, %fd28732, %fd33365;
	sub.f64 	%fd28736, %fd28734, %fd28735;
	st.local.f64 	[%rd6+3040], %fd28736;
	ld.local.v2.f64 	{%fd28737, %fd28738}, [%rd5+5040];
	mul.f64 	%fd28739, %fd28737, %fd33337;
	sub.f64 	%fd28740, %fd33338, %fd28739;
	mul.f64 	%fd28741, %fd28738, %fd33336;
	sub.f64 	%fd28742, %fd28740, %fd28741;
	ld.local.v2.f64 	{%fd28743, %fd28744}, [%rd5+5056];
	mul.f64 	%fd28745, %fd28743, %fd33348;
	sub.f64 	%fd28746, %fd28742, %fd28745;
	mul.f64 	%fd28747, %fd28744, %fd33347;
	sub.f64 	%fd28748, %fd28746, %fd28747;
	ld.local.v2.f64 	{%fd28749, %fd28750}, [%rd5+5072];
	mul.f64 	%fd28751, %fd28749, %fd28697;
	sub.f64 	%fd28752, %fd28748, %fd28751;
	mul.f64 	%fd28753, %fd28750, %fd33335;
	sub.f64 	%fd28754, %fd28752, %fd28753;
	st.local.f64 	[%rd6+3088], %fd28754;
	ld.local.f64 	%fd28755, [%rd5+5176];
	mul.f64 	%fd28756, %fd28755, %fd33335;
	sub.f64 	%fd28757, %fd33334, %fd28756;
	st.local.f64 	[%rd6+3096], %fd28757;
	ld.local.f64 	%fd28758, [%rd5+5240];
	mul.f64 	%fd28759, %fd28758, %fd33332;
	sub.f64 	%fd28760, %fd33333, %fd28759;
	ld.local.v2.f64 	{%fd28761, %fd28762}, [%rd5+5248];
	mul.f64 	%fd28763, %fd28761, %fd33347;
	sub.f64 	%fd28764, %fd28760, %fd28763;
	mul.f64 	%fd28765, %fd28762, %fd33335;
	sub.f64 	%fd28766, %fd28764, %fd28765;
	ld.local.f64 	%fd28767, [%rd5+5264];
	mul.f64 	%fd28768, %fd28767, %fd28757;
	sub.f64 	%fd28769, %fd28766, %fd28768;
	st.local.f64 	[%rd6+3104], %fd28769;
	ld.local.v2.f64 	{%fd28770, %fd28771}, [%rd5+5328];
	mul.f64 	%fd28772, %fd28770, %fd28724;
	sub.f64 	%fd28773, %fd33331, %fd28772;
	mul.f64 	%fd28774, %fd28771, %fd28736;
	sub.f64 	%fd28775, %fd28773, %fd28774;
	ld.local.f64 	%fd28776, [%rd5+5344];
	mul.f64 	%fd28777, %fd28776, %fd33330;
	sub.f64 	%fd28778, %fd28775, %fd28777;
	st.local.f64 	[%rd6+3112], %fd28778;
	ld.local.f64 	%fd28779, [%rd5+5480];
	mul.f64 	%fd28780, %fd28779, %fd33337;
	sub.f64 	%fd28781, %fd33329, %fd28780;
	ld.local.v2.f64 	{%fd28782, %fd28783}, [%rd5+5488];
	mul.f64 	%fd28784, %fd28782, %fd33348;
	sub.f64 	%fd28785, %fd28781, %fd28784;
	mul.f64 	%fd28786, %fd28783, %fd33335;
	sub.f64 	%fd28787, %fd28785, %fd28786;
	ld.local.f64 	%fd28788, [%rd5+5504];
	mul.f64 	%fd28789, %fd28788, %fd28769;
	sub.f64 	%fd28790, %fd28787, %fd28789;
	st.local.f64 	[%rd6+3128], %fd28790;
	ld.local.f64 	%fd28791, [%rd5+5624];
	mul.f64 	%fd28792, %fd28791, %fd33336;
	sub.f64 	%fd28793, %fd33328, %fd28792;
	ld.local.v2.f64 	{%fd28794, %fd28795}, [%rd5+5632];
	mul.f64 	%fd28796, %fd28794, %fd33327;
	sub.f64 	%fd28797, %fd28793, %fd28796;
	mul.f64 	%fd28798, %fd28795, %fd33330;
	sub.f64 	%fd28799, %fd28797, %fd28798;
	st.local.f64 	[%rd6+3144], %fd28799;
	ld.local.v2.f64 	{%fd28800, %fd28801}, [%rd5+5776];
	mul.f64 	%fd28802, %fd28800, %fd33325;
	sub.f64 	%fd28803, %fd33326, %fd28802;
	mul.f64 	%fd28804, %fd28801, %fd33354;
	sub.f64 	%fd28805, %fd28803, %fd28804;
	ld.local.v2.f64 	{%fd28806, %fd28807}, [%rd5+5792];
	mul.f64 	%fd28808, %fd28806, %fd33324;
	sub.f64 	%fd28809, %fd28805, %fd28808;
	mul.f64 	%fd28810, %fd28807, %fd33365;
	sub.f64 	%fd28811, %fd28809, %fd28810;
	ld.local.v2.f64 	{%fd28812, %fd28813}, [%rd5+5808];
	mul.f64 	%fd28814, %fd28812, %fd28661;
	sub.f64 	%fd28815, %fd28811, %fd28814;
	mul.f64 	%fd28816, %fd28813, %fd28736;
	sub.f64 	%fd28817, %fd28815, %fd28816;
	ld.local.v2.f64 	{%fd28818, %fd28819}, [%rd5+5824];
	mul.f64 	%fd28820, %fd28818, %fd33330;
	sub.f64 	%fd28821, %fd28817, %fd28820;
	mul.f64 	%fd28822, %fd28819, %fd28778;
	sub.f64 	%fd28823, %fd28821, %fd28822;
	ld.local.f64 	%fd28824, [%rd5+5840];
	mul.f64 	%fd28825, %fd28824, %fd28799;
	sub.f64 	%fd28826, %fd28823, %fd28825;
	st.local.f64 	[%rd6+3160], %fd28826;
	ld.local.f64 	%fd28827, [%rd5+5928];
	mul.f64 	%fd28828, %fd28827, %fd28727;
	sub.f64 	%fd28829, %fd33323, %fd28828;
	ld.local.v2.f64 	{%fd28830, %fd28831}, [%rd5+5936];
	mul.f64 	%fd28832, %fd28830, %fd33322;
	sub.f64 	%fd28833, %fd28829, %fd28832;
	mul.f64 	%fd28834, %fd28831, %fd33321;
	sub.f64 	%fd28835, %fd28833, %fd28834;
	ld.local.f64 	%fd28836, [%rd5+5952];
	mul.f64 	%fd28837, %fd28836, %fd33320;
	sub.f64 	%fd28838, %fd28835, %fd28837;
	st.local.f64 	[%rd6+3168], %fd28838;
	ld.local.v2.f64 	{%fd28839, %fd28840}, [%rd5+6064];
	mul.f64 	%fd28841, %fd28839, %fd33344;
	sub.f64 	%fd28842, %fd33319, %fd28841;
	mul.f64 	%fd28843, %fd28840, %fd33324;
	sub.f64 	%fd28844, %fd28842, %fd28843;
	ld.local.v2.f64 	{%fd28845, %fd28846}, [%rd5+6080];
	mul.f64 	%fd28847, %fd28845, %fd33365;
	sub.f64 	%fd28848, %fd28844, %fd28847;
	mul.f64 	%fd28849, %fd28846, %fd28724;
	sub.f64 	%fd28850, %fd28848, %fd28849;
	ld.local.v2.f64 	{%fd28851, %fd28852}, [%rd5+6096];
	mul.f64 	%fd28853, %fd28851, %fd28736;
	sub.f64 	%fd28854, %fd28850, %fd28853;
	mul.f64 	%fd28855, %fd28852, %fd33330;
	sub.f64 	%fd28856, %fd28854, %fd28855;
	ld.local.v2.f64 	{%fd28857, %fd28858}, [%rd5+6112];
	mul.f64 	%fd28859, %fd28857, %fd28778;
	sub.f64 	%fd28860, %fd28856, %fd28859;
	mul.f64 	%fd28861, %fd28858, %fd28799;
	sub.f64 	%fd28862, %fd28860, %fd28861;
	ld.local.f64 	%fd28863, [%rd5+6128];
	mul.f64 	%fd28864, %fd28863, %fd28826;
	sub.f64 	%fd28865, %fd28862, %fd28864;
	st.local.f64 	[%rd6+3176], %fd28865;
	ld.local.f64 	%fd28866, [%rd5+6216];
	mul.f64 	%fd28867, %fd28866, %fd33317;
	sub.f64 	%fd28868, %fd33318, %fd28867;
	ld.local.v2.f64 	{%fd28869, %fd28870}, [%rd5+6224];
	mul.f64 	%fd28871, %fd28869, %fd33316;
	sub.f64 	%fd28872, %fd28868, %fd28871;
	mul.f64 	%fd28873, %fd28870, %fd33315;
	sub.f64 	%fd28874, %fd28872, %fd28873;
	ld.local.v2.f64 	{%fd28875, %fd28876}, [%rd5+6240];
	mul.f64 	%fd28877, %fd28875, %fd33314;
	sub.f64 	%fd28878, %fd28874, %fd28877;
	mul.f64 	%fd28879, %fd28876, %fd28655;
	sub.f64 	%fd28880, %fd28878, %fd28879;
	ld.local.v2.f64 	{%fd28881, %fd28882}, [%rd5+6256];
	mul.f64 	%fd28883, %fd28881, %fd33313;
	sub.f64 	%fd28884, %fd28880, %fd28883;
	mul.f64 	%fd28885, %fd28882, %fd28682;
	sub.f64 	%fd28886, %fd28884, %fd28885;
	ld.local.v2.f64 	{%fd28887, %fd28888}, [%rd5+6272];
	mul.f64 	%fd28889, %fd28887, %fd33312;
	sub.f64 	%fd28890, %fd28886, %fd28889;
	mul.f64 	%fd28891, %fd28888, %fd33311;
	sub.f64 	%fd28892, %fd28890, %fd28891;
	ld.local.f64 	%fd28893, [%rd5+6288];
	mul.f64 	%fd28894, %fd28893, %fd33330;
	sub.f64 	%fd28895, %fd28892, %fd28894;
	st.local.f64 	[%rd6+3184], %fd28895;
	ld.local.v2.f64 	{%fd28896, %fd28897}, [%rd5+6384];
	mul.f64 	%fd28898, %fd28896, %fd33309;
	sub.f64 	%fd28899, %fd33310, %fd28898;
	mul.f64 	%fd28900, %fd28897, %fd33308;
	sub.f64 	%fd28901, %fd28899, %fd28900;
	ld.local.v2.f64 	{%fd28902, %fd28903}, [%rd5+6400];
	mul.f64 	%fd28904, %fd28902, %fd33344;
	sub.f64 	%fd28905, %fd28901, %fd28904;
	mul.f64 	%fd28906, %fd28903, %fd33352;
	sub.f64 	%fd28907, %fd28905, %fd28906;
	ld.local.v2.f64 	{%fd28908, %fd28909}, [%rd5+6416];
	mul.f64 	%fd28910, %fd28908, %fd33349;
	sub.f64 	%fd28911, %fd28907, %fd28910;
	mul.f64 	%fd28912, %fd28909, %fd33348;
	sub.f64 	%fd28913, %fd28911, %fd28912;
	ld.local.v2.f64 	{%fd28914, %fd28915}, [%rd5+6432];
	mul.f64 	%fd28916, %fd28914, %fd28661;
	sub.f64 	%fd28917, %fd28913, %fd28916;
	mul.f64 	%fd28918, %fd28915, %fd28667;
	sub.f64 	%fd28919, %fd28917, %fd28918;
	ld.local.v2.f64 	{%fd28920, %fd28921}, [%rd5+6448];
	mul.f64 	%fd28922, %fd28920, %fd28688;
	sub.f64 	%fd28923, %fd28919, %fd28922;
	mul.f64 	%fd28924, %fd28921, %fd28697;
	sub.f64 	%fd28925, %fd28923, %fd28924;
	ld.local.v2.f64 	{%fd28926, %fd28927}, [%rd5+6464];
	mul.f64 	%fd28928, %fd28926, %fd28718;
	sub.f64 	%fd28929, %fd28925, %fd28928;
	mul.f64 	%fd28930, %fd28927, %fd28724;
	sub.f64 	%fd28931, %fd28929, %fd28930;
	ld.local.v2.f64 	{%fd28932, %fd28933}, [%rd5+6480];
	mul.f64 	%fd28934, %fd28932, %fd28736;
	sub.f64 	%fd28935, %fd28931, %fd28934;
	mul.f64 	%fd28936, %fd28933, %fd33335;
	sub.f64 	%fd28937, %fd28935, %fd28936;
	ld.local.v2.f64 	{%fd28938, %fd28939}, [%rd5+6496];
	mul.f64 	%fd28940, %fd28938, %fd33330;
	sub.f64 	%fd28941, %fd28937, %fd28940;
	mul.f64 	%fd28942, %fd28939, %fd28754;
	sub.f64 	%fd28943, %fd28941, %fd28942;
	ld.local.v2.f64 	{%fd28944, %fd28945}, [%rd5+6512];
	mul.f64 	%fd28946, %fd28944, %fd28757;
	sub.f64 	%fd28947, %fd28943, %fd28946;
	mul.f64 	%fd28948, %fd28945, %fd28769;
	sub.f64 	%fd28949, %fd28947, %fd28948;
	ld.local.v2.f64 	{%fd28950, %fd28951}, [%rd5+6528];
	mul.f64 	%fd28952, %fd28950, %fd28778;
	sub.f64 	%fd28953, %fd28949, %fd28952;
	mul.f64 	%fd28954, %fd28951, %fd28790;
	sub.f64 	%fd28955, %fd28953, %fd28954;
	ld.local.v2.f64 	{%fd28956, %fd28957}, [%rd5+6544];
	mul.f64 	%fd28958, %fd28956, %fd28799;
	sub.f64 	%fd28959, %fd28955, %fd28958;
	mul.f64 	%fd28960, %fd28957, %fd28826;
	sub.f64 	%fd28961, %fd28959, %fd28960;
	ld.local.f64 	%fd28962, [%rd5+6560];
	mul.f64 	%fd28963, %fd28962, %fd28865;
	sub.f64 	%fd28964, %fd28961, %fd28963;
	st.local.f64 	[%rd6+3192], %fd28964;
	ld.local.f64 	%fd28965, [%rd5+6648];
	mul.f64 	%fd28966, %fd28965, %fd33313;
	sub.f64 	%fd28967, %fd33307, %fd28966;
	ld.local.v2.f64 	{%fd28968, %fd28969}, [%rd5+6656];
	mul.f64 	%fd28970, %fd28968, %fd28709;
	sub.f64 	%fd28971, %fd28967, %fd28970;
	mul.f64 	%fd28972, %fd28969, %fd28718;
	sub.f64 	%fd28973, %fd28971, %fd28972;
	ld.local.v2.f64 	{%fd28974, %fd28975}, [%rd5+6672];
	mul.f64 	%fd28976, %fd28974, %fd33312;
	sub.f64 	%fd28977, %fd28973, %fd28976;
	mul.f64 	%fd28978, %fd28975, %fd33311;
	sub.f64 	%fd28979, %fd28977, %fd28978;
	ld.local.v2.f64 	{%fd28980, %fd28981}, [%rd5+6688];
	mul.f64 	%fd28982, %fd28980, %fd33327;
	sub.f64 	%fd28983, %fd28979, %fd28982;
	mul.f64 	%fd28984, %fd28981, %fd33335;
	sub.f64 	%fd28985, %fd28983, %fd28984;
	ld.local.v2.f64 	{%fd28986, %fd28987}, [%rd5+6704];
	mul.f64 	%fd28988, %fd28986, %fd33330;
	sub.f64 	%fd28989, %fd28985, %fd28988;
	mul.f64 	%fd28990, %fd28987, %fd28754;
	sub.f64 	%fd28991, %fd28989, %fd28990;
	ld.local.v2.f64 	{%fd28992, %fd28993}, [%rd5+6720];
	mul.f64 	%fd28994, %fd28992, %fd28757;
	sub.f64 	%fd28995, %fd28991, %fd28994;
	mul.f64 	%fd28996, %fd28993, %fd28769;
	sub.f64 	%fd28997, %fd28995, %fd28996;
	ld.local.v2.f64 	{%fd28998, %fd28999}, [%rd5+6736];
	mul.f64 	%fd29000, %fd28998, %fd28790;
	sub.f64 	%fd29001, %fd28997, %fd29000;
	mul.f64 	%fd29002, %fd28999, %fd28799;
	sub.f64 	%fd29003, %fd29001, %fd29002;
	ld.local.v2.f64 	{%fd29004, %fd29005}, [%rd5+6752];
	mul.f64 	%fd29006, %fd29004, %fd28865;
	sub.f64 	%fd29007, %fd29003, %fd29006;
	mul.f64 	%fd29008, %fd29005, %fd28895;
	sub.f64 	%fd29009, %fd29007, %fd29008;
	ld.local.f64 	%fd29010, [%rd5+6768];
	mul.f64 	%fd29011, %fd29010, %fd28964;
	sub.f64 	%fd29012, %fd29009, %fd29011;
	st.local.f64 	[%rd6+3200], %fd29012;
	ld.local.f64 	%fd29013, [%rd5+6888];
	mul.f64 	%fd29014, %fd29013, %fd33327;
	sub.f64 	%fd29015, %fd33306, %fd29014;
	ld.local.v2.f64 	{%fd29016, %fd29017}, [%rd5+6896];
	mul.f64 	%fd29018, %fd29016, %fd33305;
	sub.f64 	%fd29019, %fd29015, %fd29018;
	mul.f64 	%fd29020, %fd29017, %fd33321;
	sub.f64 	%fd29021, %fd29019, %fd29020;
	ld.local.v2.f64 	{%fd29022, %fd29023}, [%rd5+6912];
	mul.f64 	%fd29024, %fd29022, %fd33304;
	sub.f64 	%fd29025, %fd29021, %fd29024;
	mul.f64 	%fd29026, %fd29023, %fd33320;
	sub.f64 	%fd29027, %fd29025, %fd29026;
	ld.local.v2.f64 	{%fd29028, %fd29029}, [%rd5+6928];
	mul.f64 	%fd29030, %fd29028, %fd28838;
	sub.f64 	%fd29031, %fd29027, %fd29030;
	mul.f64 	%fd29032, %fd29029, %fd28865;
	sub.f64 	%fd29033, %fd29031, %fd29032;
	ld.local.f64 	%fd29034, [%rd5+6944];
	mul.f64 	%fd29035, %fd29034, %fd28964;
	sub.f64 	%fd29036, %fd29033, %fd29035;
	st.local.f64 	[%rd6+3208], %fd29036;
	ld.local.f64 	%fd29037, [%rd5+7080];
	mul.f64 	%fd29038, %fd29037, %fd33302;
	sub.f64 	%fd29039, %fd33303, %fd29038;
	ld.local.v2.f64 	{%fd29040, %fd29041}, [%rd5+7088];
	mul.f64 	%fd29042, %fd29040, %fd33360;
	sub.f64 	%fd29043, %fd29039, %fd29042;
	mul.f64 	%fd29044, %fd29041, %fd28682;
	sub.f64 	%fd29045, %fd29043, %fd29044;
	ld.local.v2.f64 	{%fd29046, %fd29047}, [%rd5+7104];
	mul.f64 	%fd29048, %fd29046, %fd33327;
	sub.f64 	%fd29049, %fd29045, %fd29048;
	mul.f64 	%fd29050, %fd29047, %fd33335;
	sub.f64 	%fd29051, %fd29049, %fd29050;
	ld.local.v2.f64 	{%fd29052, %fd29053}, [%rd5+7120];
	mul.f64 	%fd29054, %fd29052, %fd33330;
	sub.f64 	%fd29055, %fd29051, %fd29054;
	mul.f64 	%fd29056, %fd29053, %fd28769;
	sub.f64 	%fd29057, %fd29055, %fd29056;
	ld.local.v2.f64 	{%fd29058, %fd29059}, [%rd5+7136];
	mul.f64 	%fd29060, %fd29058, %fd33304;
	sub.f64 	%fd29061, %fd29057, %fd29060;
	mul.f64 	%fd29062, %fd29059, %fd28895;
	sub.f64 	%fd29063, %fd29061, %fd29062;
	ld.local.v2.f64 	{%fd29064, %fd29065}, [%rd5+7152];
	mul.f64 	%fd29066, %fd29064, %fd28964;
	sub.f64 	%fd29067, %fd29063, %fd29066;
	mul.f64 	%fd29068, %fd29065, %fd29012;
	sub.f64 	%fd29069, %fd29067, %fd29068;
	st.local.f64 	[%rd6+3216], %fd29069;
	ld.local.v2.f64 	{%fd29070, %fd29071}, [%rd5+7280];
	mul.f64 	%fd29072, %fd29070, %fd33300;
	sub.f64 	%fd29073, %fd33301, %fd29072;
	mul.f64 	%fd29074, %fd29071, %fd33299;
	sub.f64 	%fd29075, %fd29073, %fd29074;
	ld.local.v2.f64 	{%fd29076, %fd29077}, [%rd5+7296];
	mul.f64 	%fd29078, %fd29076, %fd33308;
	sub.f64 	%fd29079, %fd29075, %fd29078;
	mul.f64 	%fd29080, %fd29077, %fd33298;
	sub.f64 	%fd29081, %fd29079, %fd29080;
	ld.local.v2.f64 	{%fd29082, %fd29083}, [%rd5+7312];
	mul.f64 	%fd29084, %fd29082, %fd33297;
	sub.f64 	%fd29085, %fd29081, %fd29084;
	mul.f64 	%fd29086, %fd29083, %fd33313;
	sub.f64 	%fd29087, %fd29085, %fd29086;
	ld.local.v2.f64 	{%fd29088, %fd29089}, [%rd5+7328];
	mul.f64 	%fd29090, %fd29088, %fd33302;
	sub.f64 	%fd29091, %fd29087, %fd29090;
	mul.f64 	%fd29092, %fd29089, %fd28667;
	sub.f64 	%fd29093, %fd29091, %fd29092;
	ld.local.v2.f64 	{%fd29094, %fd29095}, [%rd5+7344];
	mul.f64 	%fd29096, %fd29094, %fd28688;
	sub.f64 	%fd29097, %fd29093, %fd29096;
	mul.f64 	%fd29098, %fd29095, %fd28697;
	sub.f64 	%fd29099, %fd29097, %fd29098;
	ld.local.v2.f64 	{%fd29100, %fd29101}, [%rd5+7360];
	mul.f64 	%fd29102, %fd29100, %fd33311;
	sub.f64 	%fd29103, %fd29099, %fd29102;
	mul.f64 	%fd29104, %fd29101, %fd28736;
	sub.f64 	%fd29105, %fd29103, %fd29104;
	ld.local.v2.f64 	{%fd29106, %fd29107}, [%rd5+7376];
	mul.f64 	%fd29108, %fd29106, %fd33305;
	sub.f64 	%fd29109, %fd29105, %fd29108;
	mul.f64 	%fd29110, %fd29107, %fd33335;
	sub.f64 	%fd29111, %fd29109, %fd29110;
	ld.local.v2.f64 	{%fd29112, %fd29113}, [%rd5+7392];
	mul.f64 	%fd29114, %fd29112, %fd33330;
	sub.f64 	%fd29115, %fd29111, %fd29114;
	mul.f64 	%fd29116, %fd29113, %fd28757;
	sub.f64 	%fd29117, %fd29115, %fd29116;
	ld.local.v2.f64 	{%fd29118, %fd29119}, [%rd5+7408];
	mul.f64 	%fd29120, %fd29118, %fd28790;
	sub.f64 	%fd29121, %fd29117, %fd29120;
	mul.f64 	%fd29122, %fd29119, %fd33304;
	sub.f64 	%fd29123, %fd29121, %fd29122;
	ld.local.v2.f64 	{%fd29124, %fd29125}, [%rd5+7424];
	mul.f64 	%fd29126, %fd29124, %fd28826;
	sub.f64 	%fd29127, %fd29123, %fd29126;
	mul.f64 	%fd29128, %fd29125, %fd28865;
	sub.f64 	%fd29129, %fd29127, %fd29128;
	ld.local.v2.f64 	{%fd29130, %fd29131}, [%rd5+7440];
	mul.f64 	%fd29132, %fd29130, %fd28895;
	sub.f64 	%fd29133, %fd29129, %fd29132;
	mul.f64 	%fd29134, %fd29131, %fd28964;
	sub.f64 	%fd29135, %fd29133, %fd29134;
	ld.local.v2.f64 	{%fd29136, %fd29137}, [%rd5+7456];
	mul.f64 	%fd29138, %fd29136, %fd29012;
	sub.f64 	%fd29139, %fd29135, %fd29138;
	mul.f64 	%fd29140, %fd29137, %fd29069;
	sub.f64 	%fd29141, %fd29139, %fd29140;
	st.local.f64 	[%rd6+3224], %fd29141;
	ld.local.v2.f64 	{%fd29142, %fd29143}, [%rd5+7584];
	mul.f64 	%fd29144, %fd29142, %fd33339;
	sub.f64 	%fd29145, %fd33296, %fd29144;
	mul.f64 	%fd29146, %fd29143, %fd33295;
	sub.f64 	%fd29147, %fd29145, %fd29146;
	ld.local.v2.f64 	{%fd29148, %fd29149}, [%rd5+7600];
	mul.f64 	%fd29150, %fd29148, %fd33294;
	sub.f64 	%fd29151, %fd29147, %fd29150;
	mul.f64 	%fd29152, %fd29149, %fd33356;
	sub.f64 	%fd29153, %fd29151, %fd29152;
	ld.local.v2.f64 	{%fd29154, %fd29155}, [%rd5+7616];
	mul.f64 	%fd29156, %fd29154, %fd33325;
	sub.f64 	%fd29157, %fd29153, %fd29156;
	mul.f64 	%fd29158, %fd29155, %fd33354;
	sub.f64 	%fd29159, %fd29157, %fd29158;
	ld.local.v2.f64 	{%fd29160, %fd29161}, [%rd5+7632];
	mul.f64 	%fd29162, %fd29160, %fd33293;
	sub.f64 	%fd29163, %fd29159, %fd29162;
	mul.f64 	%fd29164, %fd29161, %fd33299;
	sub.f64 	%fd29165, %fd29163, %fd29164;
	ld.local.v2.f64 	{%fd29166, %fd29167}, [%rd5+7648];
	mul.f64 	%fd29168, %fd29166, %fd33292;
	sub.f64 	%fd29169, %fd29165, %fd29168;
	mul.f64 	%fd29170, %fd29167, %fd33291;
	sub.f64 	%fd29171, %fd29169, %fd29170;
	ld.local.v2.f64 	{%fd29172, %fd29173}, [%rd5+7664];
	mul.f64 	%fd29174, %fd29172, %fd33290;
	sub.f64 	%fd29175, %fd29171, %fd29174;
	mul.f64 	%fd29176, %fd29173, %fd33314;
	sub.f64 	%fd29177, %fd29175, %fd29176;
	ld.local.v2.f64 	{%fd29178, %fd29179}, [%rd5+7680];
	mul.f64 	%fd29180, %fd29178, %fd33350;
	sub.f64 	%fd29181, %fd29177, %fd29180;
	mul.f64 	%fd29182, %fd29179, %fd33367;
	sub.f64 	%fd29183, %fd29181, %fd29182;
	ld.local.v2.f64 	{%fd29184, %fd29185}, [%rd5+7696];
	mul.f64 	%fd29186, %fd29184, %fd33363;
	sub.f64 	%fd29187, %fd29183, %fd29186;
	mul.f64 	%fd29188, %fd29185, %fd33308;
	sub.f64 	%fd29189, %fd29187, %fd29188;
	ld.local.v2.f64 	{%fd29190, %fd29191}, [%rd5+7712];
	mul.f64 	%fd29192, %fd29190, %fd33337;
	sub.f64 	%fd29193, %fd29189, %fd29192;
	mul.f64 	%fd29194, %fd29191, %fd33298;
	sub.f64 	%fd29195, %fd29193, %fd29194;
	ld.local.v2.f64 	{%fd29196, %fd29197}, [%rd5+7728];
	mul.f64 	%fd29198, %fd29196, %fd33332;
	sub.f64 	%fd29199, %fd29195, %fd29198;
	mul.f64 	%fd29200, %fd29197, %fd33336;
	sub.f64 	%fd29201, %fd29199, %fd29200;
	ld.local.v2.f64 	{%fd29202, %fd29203}, [%rd5+7744];
	mul.f64 	%fd29204, %fd29202, %fd33344;
	sub.f64 	%fd29205, %fd29201, %fd29204;
	mul.f64 	%fd29206, %fd29203, %fd33362;
	sub.f64 	%fd29207, %fd29205, %fd29206;
	ld.local.v2.f64 	{%fd29208, %fd29209}, [%rd5+7760];
	mul.f64 	%fd29210, %fd29208, %fd28658;
	sub.f64 	%fd29211, %fd29207, %fd29210;
	mul.f64 	%fd29212, %fd29209, %fd33324;
	sub.f64 	%fd29213, %fd29211, %fd29212;
	ld.local.v2.f64 	{%fd29214, %fd29215}, [%rd5+7776];
	mul.f64 	%fd29216, %fd29214, %fd33352;
	sub.f64 	%fd29217, %fd29213, %fd29216;
	mul.f64 	%fd29218, %fd29215, %fd33289;
	sub.f64 	%fd29219, %fd29217, %fd29218;
	ld.local.v2.f64 	{%fd29220, %fd29221}, [%rd5+7792];
	mul.f64 	%fd29222, %fd29220, %fd33297;
	sub.f64 	%fd29223, %fd29219, %fd29222;
	mul.f64 	%fd29224, %fd29221, %fd33313;
	sub.f64 	%fd29225, %fd29223, %fd29224;
	ld.local.v2.f64 	{%fd29226, %fd29227}, [%rd5+7808];
	mul.f64 	%fd29228, %fd29226, %fd33288;
	sub.f64 	%fd29229, %fd29225, %fd29228;
	mul.f64 	%fd29230, %fd29227, %fd33349;
	sub.f64 	%fd29231, %fd29229, %fd29230;
	ld.local.v2.f64 	{%fd29232, %fd29233}, [%rd5+7824];
	mul.f64 	%fd29234, %fd29232, %fd33287;
	sub.f64 	%fd29235, %fd29231, %fd29234;
	mul.f64 	%fd29236, %fd29233, %fd33365;
	sub.f64 	%fd29237, %fd29235, %fd29236;
	ld.local.v2.f64 	{%fd29238, %fd29239}, [%rd5+7840];
	mul.f64 	%fd29240, %fd29238, %fd33302;
	sub.f64 	%fd29241, %fd29237, %fd29240;
	mul.f64 	%fd29242, %fd29239, %fd33348;
	sub.f64 	%fd29243, %fd29241, %fd29242;
	ld.local.v2.f64 	{%fd29244, %fd29245}, [%rd5+7856];
	mul.f64 	%fd29246, %fd29244, %fd33360;
	sub.f64 	%fd29247, %fd29243, %fd29246;
	mul.f64 	%fd29248, %fd29245, %fd28661;
	sub.f64 	%fd29249, %fd29247, %fd29248;
	ld.local.v2.f64 	{%fd29250, %fd29251}, [%rd5+7872];
	mul.f64 	%fd29252, %fd29250, %fd28667;
	sub.f64 	%fd29253, %fd29249, %fd29252;
	mul.f64 	%fd29254, %fd29251, %fd28673;
	sub.f64 	%fd29255, %fd29253, %fd29254;
	ld.local.v2.f64 	{%fd29256, %fd29257}, [%rd5+7888];
	mul.f64 	%fd29258, %fd29256, %fd33286;
	sub.f64 	%fd29259, %fd29255, %fd29258;
	mul.f64 	%fd29260, %fd29257, %fd33285;
	sub.f64 	%fd29261, %fd29259, %fd29260;
	ld.local.v2.f64 	{%fd29262, %fd29263}, [%rd5+7904];
	mul.f64 	%fd29264, %fd29262, %fd33347;
	sub.f64 	%fd29265, %fd29261, %fd29264;
	mul.f64 	%fd29266, %fd29263, %fd28682;
	sub.f64 	%fd29267, %fd29265, %fd29266;
	ld.local.v2.f64 	{%fd29268, %fd29269}, [%rd5+7920];
	mul.f64 	%fd29270, %fd29268, %fd28688;
	sub.f64 	%fd29271, %fd29267, %fd29270;
	mul.f64 	%fd29272, %fd29269, %fd28697;
	sub.f64 	%fd29273, %fd29271, %fd29272;
	ld.local.v2.f64 	{%fd29274, %fd29275}, [%rd5+7936];
	mul.f64 	%fd29276, %fd29274, %fd28709;
	sub.f64 	%fd29277, %fd29273, %fd29276;
	mul.f64 	%fd29278, %fd29275, %fd28718;
	sub.f64 	%fd29279, %fd29277, %fd29278;
	ld.local.v2.f64 	{%fd29280, %fd29281}, [%rd5+7952];
	mul.f64 	%fd29282, %fd29280, %fd33312;
	sub.f64 	%fd29283, %fd29279, %fd29282;
	mul.f64 	%fd29284, %fd29281, %fd33311;
	sub.f64 	%fd29285, %fd29283, %fd29284;
	ld.local.v2.f64 	{%fd29286, %fd29287}, [%rd5+7968];
	mul.f64 	%fd29288, %fd29286, %fd28724;
	sub.f64 	%fd29289, %fd29285, %fd29288;
	mul.f64 	%fd29290, %fd29287, %fd28727;
	sub.f64 	%fd29291, %fd29289, %fd29290;
	ld.local.v2.f64 	{%fd29292, %fd29293}, [%rd5+7984];
	mul.f64 	%fd29294, %fd29292, %fd28730;
	sub.f64 	%fd29295, %fd29291, %fd29294;
	mul.f64 	%fd29296, %fd29293, %fd28736;
	sub.f64 	%fd29297, %fd29295, %fd29296;
	ld.local.v2.f64 	{%fd29298, %fd29299}, [%rd5+8000];
	mul.f64 	%fd29300, %fd29298, %fd33327;
	sub.f64 	%fd29301, %fd29297, %fd29300;
	mul.f64 	%fd29302, %fd29299, %fd33305;
	sub.f64 	%fd29303, %fd29301, %fd29302;
	ld.local.v2.f64 	{%fd29304, %fd29305}, [%rd5+8016];
	mul.f64 	%fd29306, %fd29304, %fd33322;
	sub.f64 	%fd29307, %fd29303, %fd29306;
	mul.f64 	%fd29308, %fd29305, %fd33335;
	sub.f64 	%fd29309, %fd29307, %fd29308;
	ld.local.v2.f64 	{%fd29310, %fd29311}, [%rd5+8032];
	mul.f64 	%fd29312, %fd29310, %fd33330;
	sub.f64 	%fd29313, %fd29309, %fd29312;
	mul.f64 	%fd29314, %fd29311, %fd28754;
	sub.f64 	%fd29315, %fd29313, %fd29314;
	ld.local.v2.f64 	{%fd29316, %fd29317}, [%rd5+8048];
	mul.f64 	%fd29318, %fd29316, %fd28757;
	sub.f64 	%fd29319, %fd29315, %fd29318;
	mul.f64 	%fd29320, %fd29317, %fd28769;
	sub.f64 	%fd29321, %fd29319, %fd29320;
	ld.local.v2.f64 	{%fd29322, %fd29323}, [%rd5+8064];
	mul.f64 	%fd29324, %fd29322, %fd28778;
	sub.f64 	%fd29325, %fd29321, %fd29324;
	mul.f64 	%fd29326, %fd29323, %fd33321;
	sub.f64 	%fd29327, %fd29325, %fd29326;
	ld.local.v2.f64 	{%fd29328, %fd29329}, [%rd5+8080];
	mul.f64 	%fd29330, %fd29328, %fd28790;
	sub.f64 	%fd29331, %fd29327, %fd29330;
	mul.f64 	%fd29332, %fd29329, %fd33304;
	sub.f64 	%fd29333, %fd29331, %fd29332;
	ld.local.v2.f64 	{%fd29334, %fd29335}, [%rd5+8096];
	mul.f64 	%fd29336, %fd29334, %fd28799;
	sub.f64 	%fd29337, %fd29333, %fd29336;
	mul.f64 	%fd29338, %fd29335, %fd33320;
	sub.f64 	%fd29339, %fd29337, %fd29338;
	ld.local.v2.f64 	{%fd29340, %fd29341}, [%rd5+8112];
	mul.f64 	%fd29342, %fd29340, %fd28826;
	sub.f64 	%fd29343, %fd29339, %fd29342;
	mul.f64 	%fd29344, %fd29341, %fd28838;
	sub.f64 	%fd29345, %fd29343, %fd29344;
	ld.local.v2.f64 	{%fd29346, %fd29347}, [%rd5+8128];
	mul.f64 	%fd29348, %fd29346, %fd28865;
	sub.f64 	%fd29349, %fd29345, %fd29348;
	mul.f64 	%fd29350, %fd29347, %fd28895;
	sub.f64 	%fd29351, %fd29349, %fd29350;
	ld.local.v2.f64 	{%fd29352, %fd29353}, [%rd5+8144];
	mul.f64 	%fd29354, %fd29352, %fd28964;
	sub.f64 	%fd29355, %fd29351, %fd29354;
	mul.f64 	%fd29356, %fd29353, %fd29012;
	sub.f64 	%fd29357, %fd29355, %fd29356;
	ld.local.v2.f64 	{%fd29358, %fd29359}, [%rd5+8160];
	mul.f64 	%fd29360, %fd29358, %fd29036;
	sub.f64 	%fd29361, %fd29357, %fd29360;
	mul.f64 	%fd29362, %fd29359, %fd29069;
	sub.f64 	%fd29363, %fd29361, %fd29362;
	ld.local.f64 	%fd29364, [%rd5+8176];
	mul.f64 	%fd29365, %fd29364, %fd29141;
	sub.f64 	%fd29366, %fd29363, %fd29365;
	st.local.f64 	[%rd6+3232], %fd29366;
	ld.local.v2.f64 	{%fd29367, %fd29368}, [%rd5+8288];
	mul.f64 	%fd29369, %fd29367, %fd33382;
	sub.f64 	%fd29370, %fd33284, %fd29369;
	mul.f64 	%fd29371, %fd29368, %fd33283;
	sub.f64 	%fd29372, %fd29370, %fd29371;
	ld.local.v2.f64 	{%fd29373, %fd29374}, [%rd5+8304];
	mul.f64 	%fd29375, %fd29373, %fd33317;
	sub.f64 	%fd29376, %fd29372, %fd29375;
	mul.f64 	%fd29377, %fd29374, %fd33316;
	sub.f64 	%fd29378, %fd29376, %fd29377;
	ld.local.v2.f64 	{%fd29379, %fd29380}, [%rd5+8320];
	mul.f64 	%fd29381, %fd29379, %fd33315;
	sub.f64 	%fd29382, %fd29378, %fd29381;
	mul.f64 	%fd29383, %fd29380, %fd33282;
	sub.f64 	%fd29384, %fd29382, %fd29383;
	ld.local.v2.f64 	{%fd29385, %fd29386}, [%rd5+8336];
	mul.f64 	%fd29387, %fd29385, %fd33293;
	sub.f64 	%fd29388, %fd29384, %fd29387;
	mul.f64 	%fd29389, %fd29386, %fd33292;
	sub.f64 	%fd29390, %fd29388, %fd29389;
	ld.local.v2.f64 	{%fd29391, %fd29392}, [%rd5+8352];
	mul.f64 	%fd29393, %fd29391, %fd33291;
	sub.f64 	%fd29394, %fd29390, %fd29393;
	mul.f64 	%fd29395, %fd29392, %fd33314;
	sub.f64 	%fd29396, %fd29394, %fd29395;
	ld.local.v2.f64 	{%fd29397, %fd29398}, [%rd5+8368];
	mul.f64 	%fd29399, %fd29397, %fd33313;
	sub.f64 	%fd29400, %fd29396, %fd29399;
	mul.f64 	%fd29401, %fd29398, %fd33358;
	sub.f64 	%fd29402, %fd29400, %fd29401;
	ld.local.v2.f64 	{%fd29403, %fd29404}, [%rd5+8384];
	mul.f64 	%fd29405, %fd29403, %fd33341;
	sub.f64 	%fd29406, %fd29402, %fd29405;
	mul.f64 	%fd29407, %fd29404, %fd33286;
	sub.f64 	%fd29408, %fd29406, %fd29407;
	ld.local.v2.f64 	{%fd29409, %fd29410}, [%rd5+8400];
	mul.f64 	%fd29411, %fd29409, %fd28676;
	sub.f64 	%fd29412, %fd29408, %fd29411;
	mul.f64 	%fd29413, %fd29410, %fd33312;
	sub.f64 	%fd29414, %fd29412, %fd29413;
	ld.local.v2.f64 	{%fd29415, %fd29416}, [%rd5+8416];
	mul.f64 	%fd29417, %fd29415, %fd33311;
	sub.f64 	%fd29418, %fd29414, %fd29417;
	mul.f64 	%fd29419, %fd29416, %fd28727;
	sub.f64 	%fd29420, %fd29418, %fd29419;
	ld.local.v2.f64 	{%fd29421, %fd29422}, [%rd5+8432];
	mul.f64 	%fd29423, %fd29421, %fd33327;
	sub.f64 	%fd29424, %fd29420, %fd29423;
	mul.f64 	%fd29425, %fd29422, %fd33305;
	sub.f64 	%fd29426, %fd29424, %fd29425;
	ld.local.v2.f64 	{%fd29427, %fd29428}, [%rd5+8448];
	mul.f64 	%fd29429, %fd29427, %fd33322;
	sub.f64 	%fd29430, %fd29426, %fd29429;
	mul.f64 	%fd29431, %fd29428, %fd33335;
	sub.f64 	%fd29432, %fd29430, %fd29431;
	ld.local.v2.f64 	{%fd29433, %fd29434}, [%rd5+8464];
	mul.f64 	%fd29435, %fd29433, %fd33330;
	sub.f64 	%fd29436, %fd29432, %fd29435;
	mul.f64 	%fd29437, %fd29434, %fd33321;
	sub.f64 	%fd29438, %fd29436, %fd29437;
	ld.local.v2.f64 	{%fd29439, %fd29440}, [%rd5+8480];
	mul.f64 	%fd29441, %fd29439, %fd33304;
	sub.f64 	%fd29442, %fd29438, %fd29441;
	mul.f64 	%fd29443, %fd29440, %fd33320;
	sub.f64 	%fd29444, %fd29442, %fd29443;
	ld.local.v2.f64 	{%fd29445, %fd29446}, [%rd5+8496];
	mul.f64 	%fd29447, %fd29445, %fd28838;
	sub.f64 	%fd29448, %fd29444, %fd29447;
	mul.f64 	%fd29449, %fd29446, %fd28865;
	sub.f64 	%fd29450, %fd29448, %fd29449;
	ld.local.v2.f64 	{%fd29451, %fd29452}, [%rd5+8512];
	mul.f64 	%fd29453, %fd29451, %fd28895;
	sub.f64 	%fd29454, %fd29450, %fd29453;
	mul.f64 	%fd29455, %fd29452, %fd28964;
	sub.f64 	%fd29456, %fd29454, %fd29455;
	ld.local.v2.f64 	{%fd29457, %fd29458}, [%rd5+8528];
	mul.f64 	%fd29459, %fd29457, %fd29012;
	sub.f64 	%fd29460, %fd29456, %fd29459;
	mul.f64 	%fd29461, %fd29458, %fd29036;
	sub.f64 	%fd29462, %fd29460, %fd29461;
	ld.local.v2.f64 	{%fd29463, %fd29464}, [%rd5+8544];
	mul.f64 	%fd29465, %fd29463, %fd29069;
	sub.f64 	%fd29466, %fd29462, %fd29465;
	mul.f64 	%fd29467, %fd29464, %fd29141;
	sub.f64 	%fd29468, %fd29466, %fd29467;
	ld.local.f64 	%fd29469, [%rd5+8560];
	mul.f64 	%fd29470, %fd29469, %fd29366;
	sub.f64 	%fd29471, %fd29468, %fd29470;
	st.local.f64 	[%rd6+3240], %fd29471;
	ld.local.f64 	%fd29472, [%rd5+8664];
	mul.f64 	%fd29473, %fd29472, %fd33339;
	sub.f64 	%fd29474, %fd33281, %fd29473;
	ld.local.v2.f64 	{%fd29475, %fd29476}, [%rd5+8672];
	mul.f64 	%fd29477, %fd29475, %fd33295;
	sub.f64 	%fd29478, %fd29474, %fd29477;
	mul.f64 	%fd29479, %fd29476, %fd33294;
	sub.f64 	%fd29480, %fd29478, %fd29479;
	ld.local.v2.f64 	{%fd29481, %fd29482}, [%rd5+8688];
	mul.f64 	%fd29483, %fd29481, %fd33356;
	sub.f64 	%fd29484, %fd29480, %fd29483;
	mul.f64 	%fd29485, %fd29482, %fd33325;
	sub.f64 	%fd29486, %fd29484, %fd29485;
	ld.local.v2.f64 	{%fd29487, %fd29488}, [%rd5+8704];
	mul.f64 	%fd29489, %fd29487, %fd33354;
	sub.f64 	%fd29490, %fd29486, %fd29489;
	mul.f64 	%fd29491, %fd29488, %fd33293;
	sub.f64 	%fd29492, %fd29490, %fd29491;
	ld.local.v2.f64 	{%fd29493, %fd29494}, [%rd5+8720];
	mul.f64 	%fd29495, %fd29493, %fd33299;
	sub.f64 	%fd29496, %fd29492, %fd29495;
	mul.f64 	%fd29497, %fd29494, %fd33292;
	sub.f64 	%fd29498, %fd29496, %fd29497;
	ld.local.v2.f64 	{%fd29499, %fd29500}, [%rd5+8736];
	mul.f64 	%fd29501, %fd29499, %fd33291;
	sub.f64 	%fd29502, %fd29498, %fd29501;
	mul.f64 	%fd29503, %fd29500, %fd33314;
	sub.f64 	%fd29504, %fd29502, %fd29503;
	ld.local.v2.f64 	{%fd29505, %fd29506}, [%rd5+8752];
	mul.f64 	%fd29507, %fd29505, %fd33367;
	sub.f64 	%fd29508, %fd29504, %fd29507;
	mul.f64 	%fd29509, %fd29506, %fd33308;
	sub.f64 	%fd29510, %fd29508, %fd29509;
	ld.local.v2.f64 	{%fd29511, %fd29512}, [%rd5+8768];
	mul.f64 	%fd29513, %fd29511, %fd33336;
	sub.f64 	%fd29514, %fd29510, %fd29513;
	mul.f64 	%fd29515, %fd29512, %fd28658;
	sub.f64 	%fd29516, %fd29514, %fd29515;
	ld.local.v2.f64 	{%fd29517, %fd29518}, [%rd5+8784];
	mul.f64 	%fd29519, %fd29517, %fd33289;
	sub.f64 	%fd29520, %fd29516, %fd29519;
	mul.f64 	%fd29521, %fd29518, %fd33297;
	sub.f64 	%fd29522, %fd29520, %fd29521;
	ld.local.v2.f64 	{%fd29523, %fd29524}, [%rd5+8800];
	mul.f64 	%fd29525, %fd29523, %fd33313;
	sub.f64 	%fd29526, %fd29522, %fd29525;
	mul.f64 	%fd29527, %fd29524, %fd33288;
	sub.f64 	%fd29528, %fd29526, %fd29527;
	ld.local.v2.f64 	{%fd29529, %fd29530}, [%rd5+8816];
	mul.f64 	%fd29531, %fd29529, %fd33349;
	sub.f64 	%fd29532, %fd29528, %fd29531;
	mul.f64 	%fd29533, %fd29530, %fd33287;
	sub.f64 	%fd29534, %fd29532, %fd29533;
	ld.local.v2.f64 	{%fd29535, %fd29536}, [%rd5+8832];
	mul.f64 	%fd29537, %fd29535, %fd33365;
	sub.f64 	%fd29538, %fd29534, %fd29537;
	mul.f64 	%fd29539, %fd29536, %fd33341;
	sub.f64 	%fd29540, %fd29538, %fd29539;
	ld.local.v2.f64 	{%fd29541, %fd29542}, [%rd5+8848];
	mul.f64 	%fd29543, %fd29541, %fd33360;
	sub.f64 	%fd29544, %fd29540, %fd29543;
	mul.f64 	%fd29545, %fd29542, %fd28667;
	sub.f64 	%fd29546, %fd29544, %fd29545;
	ld.local.v2.f64 	{%fd29547, %fd29548}, [%rd5+8864];
	mul.f64 	%fd29549, %fd29547, %fd28673;
	sub.f64 	%fd29550, %fd29546, %fd29549;
	mul.f64 	%fd29551, %fd29548, %fd33286;
	sub.f64 	%fd29552, %fd29550, %fd29551;
	ld.local.v2.f64 	{%fd29553, %fd29554}, [%rd5+8880];
	mul.f64 	%fd29555, %fd29553, %fd28682;
	sub.f64 	%fd29556, %fd29552, %fd29555;
	mul.f64 	%fd29557, %fd29554, %fd28688;
	sub.f64 	%fd29558, %fd29556, %fd29557;
	ld.local.v2.f64 	{%fd29559, %fd29560}, [%rd5+8896];
	mul.f64 	%fd29561, %fd29559, %fd33312;
	sub.f64 	%fd29562, %fd29558, %fd29561;
	mul.f64 	%fd29563, %fd29560, %fd33311;
	sub.f64 	%fd29564, %fd29562, %fd29563;
	ld.local.v2.f64 	{%fd29565, %fd29566}, [%rd5+8912];
	mul.f64 	%fd29567, %fd29565, %fd28730;
	sub.f64 	%fd29568, %fd29564, %fd29567;
	mul.f64 	%fd29569, %fd29566, %fd28736;
	sub.f64 	%fd29570, %fd29568, %fd29569;
	ld.local.v2.f64 	{%fd29571, %fd29572}, [%rd5+8928];
	mul.f64 	%fd29573, %fd29571, %fd33327;
	sub.f64 	%fd29574, %fd29570, %fd29573;
	mul.f64 	%fd29575, %fd29572, %fd33305;
	sub.f64 	%fd29576, %fd29574, %fd29575;
	ld.local.v2.f64 	{%fd29577, %fd29578}, [%rd5+8944];
	mul.f64 	%fd29579, %fd29577, %fd33322;
	sub.f64 	%fd29580, %fd29576, %fd29579;
	mul.f64 	%fd29581, %fd29578, %fd33335;
	sub.f64 	%fd29582, %fd29580, %fd29581;
	ld.local.v2.f64 	{%fd29583, %fd29584}, [%rd5+8960];
	mul.f64 	%fd29585, %fd29583, %fd33330;
	sub.f64 	%fd29586, %fd29582, %fd29585;
	mul.f64 	%fd29587, %fd29584, %fd28769;
	sub.f64 	%fd29588, %fd29586, %fd29587;
	ld.local.v2.f64 	{%fd29589, %fd29590}, [%rd5+8976];
	mul.f64 	%fd29591, %fd29589, %fd28778;
	sub.f64 	%fd29592, %fd29588, %fd29591;
	mul.f64 	%fd29593, %fd29590, %fd33321;
	sub.f64 	%fd29594, %fd29592, %fd29593;
	ld.local.v2.f64 	{%fd29595, %fd29596}, [%rd5+8992];
	mul.f64 	%fd29597, %fd29595, %fd33304;
	sub.f64 	%fd29598, %fd29594, %fd29597;
	mul.f64 	%fd29599, %fd29596, %fd28799;
	sub.f64 	%fd29600, %fd29598, %fd29599;
	ld.local.v2.f64 	{%fd29601, %fd29602}, [%rd5+9008];
	mul.f64 	%fd29603, %fd29601, %fd33320;
	sub.f64 	%fd29604, %fd29600, %fd29603;
	mul.f64 	%fd29605, %fd29602, %fd28826;
	sub.f64 	%fd29606, %fd29604, %fd29605;
	ld.local.v2.f64 	{%fd29607, %fd29608}, [%rd5+9024];
	mul.f64 	%fd29609, %fd29607, %fd28838;
	sub.f64 	%fd29610, %fd29606, %fd29609;
	mul.f64 	%fd29611, %fd29608, %fd28865;
	sub.f64 	%fd29612, %fd29610, %fd29611;
	ld.local.v2.f64 	{%fd29613, %fd29614}, [%rd5+9040];
	mul.f64 	%fd29615, %fd29613, %fd28895;
	sub.f64 	%fd29616, %fd29612, %fd29615;
	mul.f64 	%fd29617, %fd29614, %fd28964;
	sub.f64 	%fd29618, %fd29616, %fd29617;
	ld.local.v2.f64 	{%fd29619, %fd29620}, [%rd5+9056];
	mul.f64 	%fd29621, %fd29619, %fd29012;
	sub.f64 	%fd29622, %fd29618, %fd29621;
	mul.f64 	%fd29623, %fd29620, %fd29036;
	sub.f64 	%fd29624, %fd29622, %fd29623;
	ld.local.v2.f64 	{%fd29625, %fd29626}, [%rd5+9072];
	mul.f64 	%fd29627, %fd29625, %fd29069;
	sub.f64 	%fd29628, %fd29624, %fd29627;
	mul.f64 	%fd29629, %fd29626, %fd29141;
	sub.f64 	%fd29630, %fd29628, %fd29629;
	ld.local.v2.f64 	{%fd29631, %fd29632}, [%rd5+9088];
	mul.f64 	%fd29633, %fd29631, %fd29366;
	sub.f64 	%fd29634, %fd29630, %fd29633;
	mul.f64 	%fd29635, %fd29632, %fd29471;
	sub.f64 	%fd29636, %fd29634, %fd29635;
	ld.local.f64 	%fd29637, [%rd5+9192];
	mul.f64 	%fd29638, %fd29637, %fd33371;
	sub.f64 	%fd29639, %fd33280, %fd29638;
	ld.local.v2.f64 	{%fd29640, %fd29641}, [%rd5+9200];
	mul.f64 	%fd29642, %fd29640, %fd33382;
	sub.f64 	%fd29643, %fd29639, %fd29642;
	mul.f64 	%fd29644, %fd29641, %fd33381;
	sub.f64 	%fd29645, %fd29643, %fd29644;
	ld.local.v2.f64 	{%fd29646, %fd29647}, [%rd5+9216];
	mul.f64 	%fd29648, %fd29646, %fd33295;
	sub.f64 	%fd29649, %fd29645, %fd29648;
	mul.f64 	%fd29650, %fd29647, %fd33294;
	sub.f64 	%fd29651, %fd29649, %fd29650;
	ld.local.v2.f64 	{%fd29652, %fd29653}, [%rd5+9232];
	mul.f64 	%fd29654, %fd29652, %fd33293;
	sub.f64 	%fd29655, %fd29651, %fd29654;
	mul.f64 	%fd29656, %fd29653, %fd33299;
	sub.f64 	%fd29657, %fd29655, %fd29656;
	ld.local.v2.f64 	{%fd29658, %fd29659}, [%rd5+9248];
	mul.f64 	%fd29660, %fd29658, %fd33292;
	sub.f64 	%fd29661, %fd29657, %fd29660;
	mul.f64 	%fd29662, %fd29659, %fd33291;
	sub.f64 	%fd29663, %fd29661, %fd29662;
	ld.local.v2.f64 	{%fd29664, %fd29665}, [%rd5+9264];
	mul.f64 	%fd29666, %fd29664, %fd33358;
	sub.f64 	%fd29667, %fd29663, %fd29666;
	mul.f64 	%fd29668, %fd29665, %fd28676;
	sub.f64 	%fd29669, %fd29667, %fd29668;
	ld.local.v2.f64 	{%fd29670, %fd29671}, [%rd5+9280];
	mul.f64 	%fd29672, %fd29670, %fd28727;
	sub.f64 	%fd29673, %fd29669, %fd29672;
	mul.f64 	%fd29674, %fd29671, %fd33327;
	sub.f64 	%fd29675, %fd29673, %fd29674;
	ld.local.v2.f64 	{%fd29676, %fd29677}, [%rd5+9296];
	mul.f64 	%fd29678, %fd29676, %fd33305;
	sub.f64 	%fd29679, %fd29675, %fd29678;
	mul.f64 	%fd29680, %fd29677, %fd33322;
	sub.f64 	%fd29681, %fd29679, %fd29680;
	ld.local.v2.f64 	{%fd29682, %fd29683}, [%rd5+9312];
	mul.f64 	%fd29684, %fd29682, %fd33321;
	sub.f64 	%fd29685, %fd29681, %fd29684;
	mul.f64 	%fd29686, %fd29683, %fd33304;
	sub.f64 	%fd29687, %fd29685, %fd29686;
	ld.local.v2.f64 	{%fd29688, %fd29689}, [%rd5+9328];
	mul.f64 	%fd29690, %fd29688, %fd33320;
	sub.f64 	%fd29691, %fd29687, %fd29690;
	mul.f64 	%fd29692, %fd29689, %fd28838;
	sub.f64 	%fd29693, %fd29691, %fd29692;
	ld.local.v2.f64 	{%fd29694, %fd29695}, [%rd5+9344];
	mul.f64 	%fd29696, %fd29694, %fd28865;
	sub.f64 	%fd29697, %fd29693, %fd29696;
	mul.f64 	%fd29698, %fd29695, %fd28964;
	sub.f64 	%fd29699, %fd29697, %fd29698;
	ld.local.v2.f64 	{%fd29700, %fd29701}, [%rd5+9360];
	mul.f64 	%fd29702, %fd29700, %fd29036;
	sub.f64 	%fd29703, %fd29699, %fd29702;
	mul.f64 	%fd29704, %fd29701, %fd29069;
	sub.f64 	%fd29705, %fd29703, %fd29704;
	ld.local.v2.f64 	{%fd29706, %fd29707}, [%rd5+9376];
	mul.f64 	%fd29708, %fd29706, %fd29141;
	sub.f64 	%fd29709, %fd29705, %fd29708;
	mul.f64 	%fd29710, %fd29707, %fd29366;
	sub.f64 	%fd29711, %fd29709, %fd29710;
	ld.local.v2.f64 	{%fd29712, %fd29713}, [%rd5+9392];
	mul.f64 	%fd29714, %fd29712, %fd29471;
	sub.f64 	%fd29715, %fd29711, %fd29714;
	mul.f64 	%fd29716, %fd29713, %fd29636;
	sub.f64 	%fd29717, %fd29715, %fd29716;
	ld.local.v2.f64 	{%fd29718, %fd29719}, [%rd5+9488];
	mul.f64 	%fd29720, %fd29718, %fd33350;
	sub.f64 	%fd29721, %fd33279, %fd29720;
	mul.f64 	%fd29722, %fd29719, %fd33298;
	sub.f64 	%fd29723, %fd29721, %fd29722;
	ld.local.v2.f64 	{%fd29724, %fd29725}, [%rd5+9504];
	mul.f64 	%fd29726, %fd29724, %fd33332;
	sub.f64 	%fd29727, %fd29723, %fd29726;
	mul.f64 	%fd29728, %fd29725, %fd33352;
	sub.f64 	%fd29729, %fd29727, %fd29728;
	ld.local.v2.f64 	{%fd29730, %fd29731}, [%rd5+9520];
	mul.f64 	%fd29732, %fd29730, %fd33349;
	sub.f64 	%fd29733, %fd29729, %fd29732;
	mul.f64 	%fd29734, %fd29731, %fd33348;
	sub.f64 	%fd29735, %fd29733, %fd29734;
	ld.local.v2.f64 	{%fd29736, %fd29737}, [%rd5+9536];
	mul.f64 	%fd29738, %fd29736, %fd33285;
	sub.f64 	%fd29739, %fd29735, %fd29738;
	mul.f64 	%fd29740, %fd29737, %fd33347;
	sub.f64 	%fd29741, %fd29739, %fd29740;
	ld.local.v2.f64 	{%fd29742, %fd29743}, [%rd5+9552];
	mul.f64 	%fd29744, %fd29742, %fd28688;
	sub.f64 	%fd29745, %fd29741, %fd29744;
	mul.f64 	%fd29746, %fd29743, %fd28697;
	sub.f64 	%fd29747, %fd29745, %fd29746;
	ld.local.v2.f64 	{%fd29748, %fd29749}, [%rd5+9568];
	mul.f64 	%fd29750, %fd29748, %fd33311;
	sub.f64 	%fd29751, %fd29747, %fd29750;
	mul.f64 	%fd29752, %fd29749, %fd28736;
	sub.f64 	%fd29753, %fd29751, %fd29752;
	ld.local.v2.f64 	{%fd29754, %fd29755}, [%rd5+9584];
	mul.f64 	%fd29756, %fd29754, %fd33327;
	sub.f64 	%fd29757, %fd29753, %fd29756;
	mul.f64 	%fd29758, %fd29755, %fd33305;
	sub.f64 	%fd29759, %fd29757, %fd29758;
	ld.local.v2.f64 	{%fd29760, %fd29761}, [%rd5+9600];
	mul.f64 	%fd29762, %fd29760, %fd33335;
	sub.f64 	%fd29763, %fd29759, %fd29762;
	mul.f64 	%fd29764, %fd29761, %fd33330;
	sub.f64 	%fd29765, %fd29763, %fd29764;
	ld.local.v2.f64 	{%fd29766, %fd29767}, [%rd5+9616];
	mul.f64 	%fd29768, %fd29766, %fd28754;
	sub.f64 	%fd29769, %fd29765, %fd29768;
	mul.f64 	%fd29770, %fd29767, %fd28757;
	sub.f64 	%fd29771, %fd29769, %fd29770;
	ld.local.v2.f64 	{%fd29772, %fd29773}, [%rd5+9632];
	mul.f64 	%fd29774, %fd29772, %fd28769;
	sub.f64 	%fd29775, %fd29771, %fd29774;
	mul.f64 	%fd29776, %fd29773, %fd28790;
	sub.f64 	%fd29777, %fd29775, %fd29776;
	ld.local.v2.f64 	{%fd29778, %fd29779}, [%rd5+9648];
	mul.f64 	%fd29780, %fd29778, %fd33304;
	sub.f64 	%fd29781, %fd29777, %fd29780;
	mul.f64 	%fd29782, %fd29779, %fd28799;
	sub.f64 	%fd29783, %fd29781, %fd29782;
	ld.local.v2.f64 	{%fd29784, %fd29785}, [%rd5+9664];
	mul.f64 	%fd29786, %fd29784, %fd28826;
	sub.f64 	%fd29787, %fd29783, %fd29786;
	mul.f64 	%fd29788, %fd29785, %fd28895;
	sub.f64 	%fd29789, %fd29787, %fd29788;
	ld.local.v2.f64 	{%fd29790, %fd29791}, [%rd5+9680];
	mul.f64 	%fd29792, %fd29790, %fd28964;
	sub.f64 	%fd29793, %fd29789, %fd29792;
	mul.f64 	%fd29794, %fd29791, %fd29012;
	sub.f64 	%fd29795, %fd29793, %fd29794;
	ld.local.v2.f64 	{%fd29796, %fd29797}, [%rd5+9696];
	mul.f64 	%fd29798, %fd29796, %fd29069;
	sub.f64 	%fd29799, %fd29795, %fd29798;
	mul.f64 	%fd29800, %fd29797, %fd29141;
	sub.f64 	%fd29801, %fd29799, %fd29800;
	ld.local.v2.f64 	{%fd29802, %fd29803}, [%rd5+9712];
	mul.f64 	%fd29804, %fd29802, %fd29366;
	sub.f64 	%fd29805, %fd29801, %fd29804;
	mul.f64 	%fd29806, %fd29803, %fd29471;
	sub.f64 	%fd29807, %fd29805, %fd29806;
	ld.local.v2.f64 	{%fd29808, %fd29809}, [%rd5+9728];
	mul.f64 	%fd29810, %fd29808, %fd29636;
	sub.f64 	%fd29811, %fd29807, %fd29810;
	mul.f64 	%fd29812, %fd29809, %fd29717;
	sub.f64 	%fd29813, %fd29811, %fd29812;
	ld.local.f64 	%fd29814, [%rd5+9816];
	mul.f64 	%fd29815, %fd29814, %fd33277;
	sub.f64 	%fd29816, %fd33278, %fd29815;
	ld.local.v2.f64 	{%fd29817, %fd29818}, [%rd5+9824];
	mul.f64 	%fd29819, %fd29817, %fd33369;
	sub.f64 	%fd29820, %fd29816, %fd29819;
	mul.f64 	%fd29821, %fd29818, %fd33313;
	sub.f64 	%fd29822, %fd29820, %fd29821;
	ld.local.v2.f64 	{%fd29823, %fd29824}, [%rd5+9840];
	mul.f64 	%fd29825, %fd29823, %fd33320;
	sub.f64 	%fd29826, %fd29822, %fd29825;
	mul.f64 	%fd29827, %fd29824, %fd28838;
	sub.f64 	%fd29828, %fd29826, %fd29827;
	ld.local.v2.f64 	{%fd29829, %fd29830}, [%rd5+9856];
	mul.f64 	%fd29831, %fd29829, %fd28895;
	sub.f64 	%fd29832, %fd29828, %fd29831;
	mul.f64 	%fd29833, %fd29830, %fd29012;
	sub.f64 	%fd29834, %fd29832, %fd29833;
	ld.local.v2.f64 	{%fd29835, %fd29836}, [%rd5+9872];
	mul.f64 	%fd29837, %fd29835, %fd29036;
	sub.f64 	%fd29838, %fd29834, %fd29837;
	mul.f64 	%fd29839, %fd29836, %fd29069;
	sub.f64 	%fd29840, %fd29838, %fd29839;
	ld.local.v2.f64 	{%fd29841, %fd29842}, [%rd5+9888];
	mul.f64 	%fd29843, %fd29841, %fd29141;
	sub.f64 	%fd29844, %fd29840, %fd29843;
	mul.f64 	%fd29845, %fd29842, %fd29366;
	sub.f64 	%fd29846, %fd29844, %fd29845;
	ld.local.v2.f64 	{%fd29847, %fd29848}, [%rd5+9904];
	mul.f64 	%fd29849, %fd29847, %fd29471;
	sub.f64 	%fd29850, %fd29846, %fd29849;
	mul.f64 	%fd29851, %fd29848, %fd29636;
	sub.f64 	%fd29852, %fd29850, %fd29851;
	ld.local.v2.f64 	{%fd29853, %fd29854}, [%rd5+9920];
	mul.f64 	%fd29855, %fd29853, %fd29717;
	sub.f64 	%fd29856, %fd29852, %fd29855;
	mul.f64 	%fd29857, %fd29854, %fd29813;
	sub.f64 	%fd29858, %fd29856, %fd29857;
	ld.local.v2.f64 	{%fd29859, %fd29860}, [%rd5+10000];
	mul.f64 	%fd29861, %fd29859, %fd33322;
	sub.f64 	%fd29862, %fd33276, %fd29861;
	mul.f64 	%fd29863, %fd29860, %fd33304;
	sub.f64 	%fd29864, %fd29862, %fd29863;
	ld.local.v2.f64 	{%fd29865, %fd29866}, [%rd5+10016];
	mul.f64 	%fd29867, %fd29865, %fd28838;
	sub.f64 	%fd29868, %fd29864, %fd29867;
	mul.f64 	%fd29869, %fd29866, %fd29036;
	sub.f64 	%fd29870, %fd29868, %fd29869;
	ld.local.v2.f64 	{%fd29871, %fd29872}, [%rd5+10032];
	mul.f64 	%fd29873, %fd29871, %fd29069;
	sub.f64 	%fd29874, %fd29870, %fd29873;
	mul.f64 	%fd29875, %fd29872, %fd29141;
	sub.f64 	%fd29876, %fd29874, %fd29875;
	ld.local.v2.f64 	{%fd29877, %fd29878}, [%rd5+10048];
	mul.f64 	%fd29879, %fd29877, %fd29366;
	sub.f64 	%fd29880, %fd29876, %fd29879;
	mul.f64 	%fd29881, %fd29878, %fd29471;
	sub.f64 	%fd29882, %fd29880, %fd29881;
	ld.local.v2.f64 	{%fd29883, %fd29884}, [%rd5+10064];
	mul.f64 	%fd29885, %fd29883, %fd29636;
	sub.f64 	%fd29886, %fd29882, %fd29885;
	mul.f64 	%fd29887, %fd29884, %fd29717;
	sub.f64 	%fd29888, %fd29886, %fd29887;
	mul.f64 	%fd29889, %fd3400, %fd29813;
	sub.f64 	%fd29890, %fd29888, %fd29889;
	mul.f64 	%fd29891, %fd3401, %fd29858;
	sub.f64 	%fd29892, %fd29890, %fd29891;
	mul.f64 	%fd29893, %fd3403, %fd33369;
	sub.f64 	%fd29894, %fd33275, %fd29893;
	mul.f64 	%fd29895, %fd3404, %fd28655;
	sub.f64 	%fd29896, %fd29894, %fd29895;
	mul.f64 	%fd29897, %fd3405, %fd28658;
	sub.f64 	%fd29898, %fd29896, %fd29897;
	mul.f64 	%fd29899, %fd3406, %fd33288;
	sub.f64 	%fd29900, %fd29898, %fd29899;
	mul.f64 	%fd29901, %fd3407, %fd33360;
	sub.f64 	%fd29902, %fd29900, %fd29901;
	mul.f64 	%fd29903, %fd3408, %fd28673;
	sub.f64 	%fd29904, %fd29902, %fd29903;
	mul.f64 	%fd29905, %fd3409, %fd28682;
	sub.f64 	%fd29906, %fd29904, %fd29905;
	mul.f64 	%fd29907, %fd3410, %fd28688;
	sub.f64 	%fd29908, %fd29906, %fd29907;
	mul.f64 	%fd29909, %fd3411, %fd28697;
	sub.f64 	%fd29910, %fd29908, %fd29909;
	mul.f64 	%fd29911, %fd3412, %fd28724;
	sub.f64 	%fd29912, %fd29910, %fd29911;
	mul.f64 	%fd29913, %fd3413, %fd28736;
	sub.f64 	%fd29914, %fd29912, %fd29913;
	mul.f64 	%fd29915, %fd3414, %fd28757;
	sub.f64 	%fd29916, %fd29914, %fd29915;
	mul.f64 	%fd29917, %fd3415, %fd28778;
	sub.f64 	%fd29918, %fd29916, %fd29917;
	mul.f64 	%fd29919, %fd3416, %fd28790;
	sub.f64 	%fd29920, %fd29918, %fd29919;
	mul.f64 	%fd29921, %fd3417, %fd28799;
	sub.f64 	%fd29922, %fd29920, %fd29921;
	mul.f64 	%fd29923, %fd3418, %fd28826;
	sub.f64 	%fd29924, %fd29922, %fd29923;
	mul.f64 	%fd29925, %fd3419, %fd28895;
	sub.f64 	%fd29926, %fd29924, %fd29925;
	mul.f64 	%fd29927, %fd3420, %fd28964;
	sub.f64 	%fd29928, %fd29926, %fd29927;
	mul.f64 	%fd29929, %fd3421, %fd29012;
	sub.f64 	%fd29930, %fd29928, %fd29929;
	mul.f64 	%fd29931, %fd3422, %fd29069;
	sub.f64 	%fd29932, %fd29930, %fd29931;
	mul.f64 	%fd29933, %fd3423, %fd29141;
	sub.f64 	%fd29934, %fd29932, %fd29933;
	mul.f64 	%fd29935, %fd3424, %fd29366;
	sub.f64 	%fd29936, %fd29934, %fd29935;
	mul.f64 	%fd29937, %fd3425, %fd29471;
	sub.f64 	%fd29938, %fd29936, %fd29937;
	mul.f64 	%fd29939, %fd3426, %fd29636;
	sub.f64 	%fd29940, %fd29938, %fd29939;
	mul.f64 	%fd29941, %fd3427, %fd29717;
	sub.f64 	%fd29942, %fd29940, %fd29941;
	mul.f64 	%fd29943, %fd3428, %fd29813;
	sub.f64 	%fd29944, %fd29942, %fd29943;
	mul.f64 	%fd29945, %fd3429, %fd29858;
	sub.f64 	%fd29946, %fd29944, %fd29945;
	mul.f64 	%fd29947, %fd3430, %fd29892;
	sub.f64 	%fd29948, %fd29946, %fd29947;
	mul.f64 	%fd29949, %fd3433, %fd33283;
	sub.f64 	%fd29950, %fd33274, %fd29949;
	mul.f64 	%fd29951, %fd3434, %fd33317;
	sub.f64 	%fd29952, %fd29950, %fd29951;
	mul.f64 	%fd29953, %fd3435, %fd33316;
	sub.f64 	%fd29954, %fd29952, %fd29953;
	mul.f64 	%fd29955, %fd3436, %fd33315;
	sub.f64 	%fd29956, %fd29954, %fd29955;
	mul.f64 	%fd29957, %fd3437, %fd33277;
	sub.f64 	%fd29958, %fd29956, %fd29957;
	mul.f64 	%fd29959, %fd3438, %fd33313;
	sub.f64 	%fd29960, %fd29958, %fd29959;
	mul.f64 	%fd29961, %fd3439, %fd33321;
	sub.f64 	%fd29962, %fd29960, %fd29961;
	mul.f64 	%fd29963, %fd3440, %fd33320;
	sub.f64 	%fd29964, %fd29962, %fd29963;
	mul.f64 	%fd29965, %fd3441, %fd28895;
	sub.f64 	%fd29966, %fd29964, %fd29965;
	mul.f64 	%fd29967, %fd3442, %fd29012;
	sub.f64 	%fd29968, %fd29966, %fd29967;
	mul.f64 	%fd29969, %fd3443, %fd29036;
	sub.f64 	%fd29970, %fd29968, %fd29969;
	mul.f64 	%fd29971, %fd3444, %fd29069;
	sub.f64 	%fd29972, %fd29970, %fd29971;
	mul.f64 	%fd29973, %fd3445, %fd29141;
	sub.f64 	%fd29974, %fd29972, %fd29973;
	mul.f64 	%fd29975, %fd3446, %fd29366;
	sub.f64 	%fd29976, %fd29974, %fd29975;
	mul.f64 	%fd29977, %fd3447, %fd29471;
	sub.f64 	%fd29978, %fd29976, %fd29977;
	mul.f64 	%fd29979, %fd3448, %fd29636;
	sub.f64 	%fd29980, %fd29978, %fd29979;
	mul.f64 	%fd29981, %fd3449, %fd29717;
	sub.f64 	%fd29982, %fd29980, %fd29981;
	mul.f64 	%fd29983, %fd3450, %fd29813;
	sub.f64 	%fd29984, %fd29982, %fd29983;
	mul.f64 	%fd29985, %fd3451, %fd29858;
	sub.f64 	%fd29986, %fd29984, %fd29985;
	mul.f64 	%fd29987, %fd3452, %fd29892;
	sub.f64 	%fd29988, %fd29986, %fd29987;
	mul.f64 	%fd29989, %fd3453, %fd29948;
	sub.f64 	%fd29990, %fd29988, %fd29989;
	mul.f64 	%fd29991, %fd3455, %fd33371;
	sub.f64 	%fd29992, %fd33273, %fd29991;
	mul.f64 	%fd29993, %fd3456, %fd33282;
	sub.f64 	%fd29994, %fd29992, %fd29993;
	mul.f64 	%fd29995, %fd3457, %fd33350;
	sub.f64 	%fd29996, %fd29994, %fd29995;
	mul.f64 	%fd29997, %fd3458, %fd33369;
	sub.f64 	%fd29998, %fd29996, %fd29997;
	mul.f64 	%fd29999, %fd3459, %fd33363;
	sub.f64 	%fd30000, %fd29998, %fd29999;
	mul.f64 	%fd30001, %fd3460, %fd33337;
	sub.f64 	%fd30002, %fd30000, %fd30001;
	mul.f64 	%fd30003, %fd3461, %fd33289;
	sub.f64 	%fd30004, %fd30002, %fd30003;
	mul.f64 	%fd30005, %fd3462, %fd33288;
	sub.f64 	%fd30006, %fd30004, %fd30005;
	mul.f64 	%fd30007, %fd3463, %fd33349;
	sub.f64 	%fd30008, %fd30006, %fd30007;
	mul.f64 	%fd30009, %fd3464, %fd33341;
	sub.f64 	%fd30010, %fd30008, %fd30009;
	mul.f64 	%fd30011, %fd3465, %fd28673;
	sub.f64 	%fd30012, %fd30010, %fd30011;
	mul.f64 	%fd30013, %fd3466, %fd33347;
	sub.f64 	%fd30014, %fd30012, %fd30013;
	mul.f64 	%fd30015, %fd3467, %fd28682;
	sub.f64 	%fd30016, %fd30014, %fd30015;
	mul.f64 	%fd30017, %fd3468, %fd28688;
	sub.f64 	%fd30018, %fd30016, %fd30017;
	mul.f64 	%fd30019, %fd3469, %fd28697;
	sub.f64 	%fd30020, %fd30018, %fd30019;
	mul.f64 	%fd30021, %fd3470, %fd28724;
	sub.f64 	%fd30022, %fd30020, %fd30021;
	mul.f64 	%fd30023, %fd3471, %fd28730;
	sub.f64 	%fd30024, %fd30022, %fd30023;
	mul.f64 	%fd30025, %fd3472, %fd28736;
	sub.f64 	%fd30026, %fd30024, %fd30025;
	mul.f64 	%fd30027, %fd3473, %fd33322;
	sub.f64 	%fd30028, %fd30026, %fd30027;
	mul.f64 	%fd30029, %fd3474, %fd33335;
	sub.f64 	%fd30030, %fd30028, %fd30029;
	mul.f64 	%fd30031, %fd3475, %fd28757;
	sub.f64 	%fd30032, %fd30030, %fd30031;
	mul.f64 	%fd30033, %fd3476, %fd28778;
	sub.f64 	%fd30034, %fd30032, %fd30033;
	mul.f64 	%fd30035, %fd3477, %fd28790;
	sub.f64 	%fd30036, %fd30034, %fd30035;
	mul.f64 	%fd30037, %fd3478, %fd33304;
	sub.f64 	%fd30038, %fd30036, %fd30037;
	mul.f64 	%fd30039, %fd3479, %fd28799;
	sub.f64 	%fd30040, %fd30038, %fd30039;
	mul.f64 	%fd30041, %fd3480, %fd33320;
	sub.f64 	%fd30042, %fd30040, %fd30041;
	mul.f64 	%fd30043, %fd3481, %fd28826;
	sub.f64 	%fd30044, %fd30042, %fd30043;
	mul.f64 	%fd30045, %fd3482, %fd28865;
	sub.f64 	%fd30046, %fd30044, %fd30045;
	mul.f64 	%fd30047, %fd3483, %fd28964;
	sub.f64 	%fd30048, %fd30046, %fd30047;
	mul.f64 	%fd30049, %fd3484, %fd29036;
	sub.f64 	%fd30050, %fd30048, %fd30049;
	mul.f64 	%fd30051, %fd3485, %fd29069;
	sub.f64 	%fd30052, %fd30050, %fd30051;
	mul.f64 	%fd30053, %fd3486, %fd29141;
	sub.f64 	%fd30054, %fd30052, %fd30053;
	mul.f64 	%fd30055, %fd3487, %fd29366;
	sub.f64 	%fd30056, %fd30054, %fd30055;
	mul.f64 	%fd30057, %fd3488, %fd29471;
	sub.f64 	%fd30058, %fd30056, %fd30057;
	mul.f64 	%fd30059, %fd3489, %fd29636;
	sub.f64 	%fd30060, %fd30058, %fd30059;
	mul.f64 	%fd30061, %fd3490, %fd29717;
	sub.f64 	%fd30062, %fd30060, %fd30061;
	mul.f64 	%fd30063, %fd3491, %fd29813;
	sub.f64 	%fd30064, %fd30062, %fd30063;
	mul.f64 	%fd30065, %fd3492, %fd29858;
	sub.f64 	%fd30066, %fd30064, %fd30065;
	mul.f64 	%fd30067, %fd3493, %fd29892;
	sub.f64 	%fd30068, %fd30066, %fd30067;
	mul.f64 	%fd30069, %fd3494, %fd29948;
	sub.f64 	%fd30070, %fd30068, %fd30069;
	mul.f64 	%fd30071, %fd3495, %fd29990;
	sub.f64 	%fd30072, %fd30070, %fd30071;
	mul.f64 	%fd30073, %fd3496, %fd33289;
	sub.f64 	%fd30074, %fd33272, %fd30073;
	mul.f64 	%fd30075, %fd3497, %fd33341;
	sub.f64 	%fd30076, %fd30074, %fd30075;
	mul.f64 	%fd30077, %fd3498, %fd28730;
	sub.f64 	%fd30078, %fd30076, %fd30077;
	mul.f64 	%fd30079, %fd3499, %fd33322;
	sub.f64 	%fd30080, %fd30078, %fd30079;
	mul.f64 	%fd30081, %fd3500, %fd33335;
	sub.f64 	%fd30082, %fd30080, %fd30081;
	mul.f64 	%fd30083, %fd3501, %fd33330;
	sub.f64 	%fd30084, %fd30082, %fd30083;
	mul.f64 	%fd30085, %fd3502, %fd33304;
	sub.f64 	%fd30086, %fd30084, %fd30085;
	mul.f64 	%fd30087, %fd3503, %fd33320;
	sub.f64 	%fd30088, %fd30086, %fd30087;
	mul.f64 	%fd30089, %fd3504, %fd28826;
	sub.f64 	%fd30090, %fd30088, %fd30089;
	mul.f64 	%fd30091, %fd3505, %fd28865;
	sub.f64 	%fd30092, %fd30090, %fd30091;
	mul.f64 	%fd30093, %fd3506, %fd28964;
	sub.f64 	%fd30094, %fd30092, %fd30093;
	mul.f64 	%fd30095, %fd3507, %fd29036;
	sub.f64 	%fd30096, %fd30094, %fd30095;
	mul.f64 	%fd30097, %fd3508, %fd29069;
	sub.f64 	%fd30098, %fd30096, %fd30097;
	mul.f64 	%fd30099, %fd3509, %fd29141;
	sub.f64 	%fd30100, %fd30098, %fd30099;
	mul.f64 	%fd30101, %fd3510, %fd29366;
	sub.f64 	%fd30102, %fd30100, %fd30101;
	mul.f64 	%fd30103, %fd3511, %fd29471;
	sub.f64 	%fd30104, %fd30102, %fd30103;
	mul.f64 	%fd30105, %fd3512, %fd29636;
	sub.f64 	%fd30106, %fd30104, %fd30105;
	mul.f64 	%fd30107, %fd3513, %fd29717;
	sub.f64 	%fd30108, %fd30106, %fd30107;
	mul.f64 	%fd30109, %fd3514, %fd29813;
	sub.f64 	%fd30110, %fd30108, %fd30109;
	mul.f64 	%fd30111, %fd3515, %fd29858;
	sub.f64 	%fd30112, %fd30110, %fd30111;
	mul.f64 	%fd30113, %fd3516, %fd29892;
	sub.f64 	%fd30114, %fd30112, %fd30113;
	mul.f64 	%fd30115, %fd3517, %fd29948;
	sub.f64 	%fd30116, %fd30114, %fd30115;
	mul.f64 	%fd30117, %fd3518, %fd29990;
	sub.f64 	%fd30118, %fd30116, %fd30117;
	mul.f64 	%fd30119, %fd3519, %fd30072;
	sub.f64 	%fd30120, %fd30118, %fd30119;
	mul.f64 	%fd30121, %fd3521, %fd33270;
	sub.f64 	%fd30122, %fd33271, %fd30121;
	mul.f64 	%fd30123, %fd3522, %fd33290;
	sub.f64 	%fd30124, %fd30122, %fd30123;
	mul.f64 	%fd30125, %fd3523, %fd33363;
	sub.f64 	%fd30126, %fd30124, %fd30125;
	mul.f64 	%fd30127, %fd3524, %fd33298;
	sub.f64 	%fd30128, %fd30126, %fd30127;
	mul.f64 	%fd30129, %fd3525, %fd33332;
	sub.f64 	%fd30130, %fd30128, %fd30129;
	mul.f64 	%fd30131, %fd3526, %fd33362;
	sub.f64 	%fd30132, %fd30130, %fd30131;
	mul.f64 	%fd30133, %fd3527, %fd33324;
	sub.f64 	%fd30134, %fd30132, %fd30133;
	mul.f64 	%fd30135, %fd3528, %fd33289;
	sub.f64 	%fd30136, %fd30134, %fd30135;
	mul.f64 	%fd30137, %fd3529, %fd33287;
	sub.f64 	%fd30138, %fd30136, %fd30137;
	mul.f64 	%fd30139, %fd3530, %fd33365;
	sub.f64 	%fd30140, %fd30138, %fd30139;
	mul.f64 	%fd30141, %fd3531, %fd33302;
	sub.f64 	%fd30142, %fd30140, %fd30141;
	mul.f64 	%fd30143, %fd3532, %fd33348;
	sub.f64 	%fd30144, %fd30142, %fd30143;
	mul.f64 	%fd30145, %fd3533, %fd28673;
	sub.f64 	%fd30146, %fd30144, %fd30145;
	mul.f64 	%fd30147, %fd3534, %fd33286;
	sub.f64 	%fd30148, %fd30146, %fd30147;
	mul.f64 	%fd30149, %fd3535, %fd33285;
	sub.f64 	%fd30150, %fd30148, %fd30149;
	mul.f64 	%fd30151, %fd3536, %fd33347;
	sub.f64 	%fd30152, %fd30150, %fd30151;
	mul.f64 	%fd30153, %fd3537, %fd28682;
	sub.f64 	%fd30154, %fd30152, %fd30153;
	mul.f64 	%fd30155, %fd3538, %fd28688;
	sub.f64 	%fd30156, %fd30154, %fd30155;
	mul.f64 	%fd30157, %fd3539, %fd28697;
	sub.f64 	%fd30158, %fd30156, %fd30157;
	mul.f64 	%fd30159, %fd3540, %fd28718;
	sub.f64 	%fd30160, %fd30158, %fd30159;
	mul.f64 	%fd30161, %fd3541, %fd28724;
	sub.f64 	%fd30162, %fd30160, %fd30161;
	mul.f64 	%fd30163, %fd3542, %fd28736;
	sub.f64 	%fd30164, %fd30162, %fd30163;
	mul.f64 	%fd30165, %fd3543, %fd33327;
	sub.f64 	%fd30166, %fd30164, %fd30165;
	mul.f64 	%fd30167, %fd3544, %fd33305;
	sub.f64 	%fd30168, %fd30166, %fd30167;
	mul.f64 	%fd30169, %fd3545, %fd33335;
	sub.f64 	%fd30170, %fd30168, %fd30169;
	mul.f64 	%fd30171, %fd3546, %fd33330;
	sub.f64 	%fd30172, %fd30170, %fd30171;
	mul.f64 	%fd30173, %fd3547, %fd28754;
	sub.f64 	%fd30174, %fd30172, %fd30173;
	mul.f64 	%fd30175, %fd3548, %fd28757;
	sub.f64 	%fd30176, %fd30174, %fd30175;
	mul.f64 	%fd30177, %fd3549, %fd28769;
	sub.f64 	%fd30178, %fd30176, %fd30177;
	mul.f64 	%fd30179, %fd3550, %fd28778;
	sub.f64 	%fd30180, %fd30178, %fd30179;
	mul.f64 	%fd30181, %fd3551, %fd28790;
	sub.f64 	%fd30182, %fd30180, %fd30181;
	mul.f64 	%fd30183, %fd3552, %fd33304;
	sub.f64 	%fd30184, %fd30182, %fd30183;
	mul.f64 	%fd30185, %fd3553, %fd28799;
	sub.f64 	%fd30186, %fd30184, %fd30185;
	mul.f64 	%fd30187, %fd3554, %fd28826;
	sub.f64 	%fd30188, %fd30186, %fd30187;
	mul.f64 	%fd30189, %fd3555, %fd28865;
	sub.f64 	%fd30190, %fd30188, %fd30189;
	mul.f64 	%fd30191, %fd3556, %fd28964;
	sub.f64 	%fd30192, %fd30190, %fd30191;
	mul.f64 	%fd30193, %fd3557, %fd29012;
	sub.f64 	%fd30194, %fd30192, %fd30193;
	mul.f64 	%fd30195, %fd3558, %fd29069;
	sub.f64 	%fd30196, %fd30194, %fd30195;
	mul.f64 	%fd30197, %fd3559, %fd29141;
	sub.f64 	%fd30198, %fd30196, %fd30197;
	mul.f64 	%fd30199, %fd3560, %fd29366;
	sub.f64 	%fd30200, %fd30198, %fd30199;
	mul.f64 	%fd30201, %fd3561, %fd29471;
	sub.f64 	%fd30202, %fd30200, %fd30201;
	mul.f64 	%fd30203, %fd3562, %fd29636;
	sub.f64 	%fd30204, %fd30202, %fd30203;
	mul.f64 	%fd30205, %fd3563, %fd29717;
	sub.f64 	%fd30206, %fd30204, %fd30205;
	mul.f64 	%fd30207, %fd3564, %fd29813;
	sub.f64 	%fd30208, %fd30206, %fd30207;
	mul.f64 	%fd30209, %fd3565, %fd29858;
	sub.f64 	%fd30210, %fd30208, %fd30209;
	mul.f64 	%fd30211, %fd3566, %fd29892;
	sub.f64 	%fd30212, %fd30210, %fd30211;
	mul.f64 	%fd30213, %fd3567, %fd29948;
	sub.f64 	%fd30214, %fd30212, %fd30213;
	mul.f64 	%fd30215, %fd3568, %fd29990;
	sub.f64 	%fd30216, %fd30214, %fd30215;
	mul.f64 	%fd30217, %fd3569, %fd30072;
	sub.f64 	%fd30218, %fd30216, %fd30217;
	mul.f64 	%fd30219, %fd3570, %fd30120;
	sub.f64 	%fd30220, %fd30218, %fd30219;
	mul.f64 	%fd30221, %fd3573, %fd33341;
	sub.f64 	%fd30222, %fd33269, %fd30221;
	mul.f64 	%fd30223, %fd3574, %fd33286;
	sub.f64 	%fd30224, %fd30222, %fd30223;
	mul.f64 	%fd30225, %fd3575, %fd33312;
	sub.f64 	%fd30226, %fd30224, %fd30225;
	mul.f64 	%fd30227, %fd3576, %fd33311;
	sub.f64 	%fd30228, %fd30226, %fd30227;
	mul.f64 	%fd30229, %fd3577, %fd33327;
	sub.f64 	%fd30230, %fd30228, %fd30229;
	mul.f64 	%fd30231, %fd3578, %fd33305;
	sub.f64 	%fd30232, %fd30230, %fd30231;
	mul.f64 	%fd30233, %fd3579, %fd33322;
	sub.f64 	%fd30234, %fd30232, %fd30233;
	mul.f64 	%fd30235, %fd3580, %fd33335;
	sub.f64 	%fd30236, %fd30234, %fd30235;
	mul.f64 	%fd30237, %fd3581, %fd33330;
	sub.f64 	%fd30238, %fd30236, %fd30237;
	mul.f64 	%fd30239, %fd3582, %fd33321;
	sub.f64 	%fd30240, %fd30238, %fd30239;
	mul.f64 	%fd30241, %fd3583, %fd33304;
	sub.f64 	%fd30242, %fd30240, %fd30241;
	mul.f64 	%fd30243, %fd3584, %fd33320;
	sub.f64 	%fd30244, %fd30242, %fd30243;
	mul.f64 	%fd30245, %fd3585, %fd28838;
	sub.f64 	%fd30246, %fd30244, %fd30245;
	mul.f64 	%fd30247, %fd3586, %fd28865;
	sub.f64 	%fd30248, %fd30246, %fd30247;
	mul.f64 	%fd30249, %fd3587, %fd28895;
	sub.f64 	%fd30250, %fd30248, %fd30249;
	mul.f64 	%fd30251, %fd3588, %fd28964;
	sub.f64 	%fd30252, %fd30250, %fd30251;
	mul.f64 	%fd30253, %fd3589, %fd29012;
	sub.f64 	%fd30254, %fd30252, %fd30253;
	mul.f64 	%fd30255, %fd3590, %fd29036;
	sub.f64 	%fd30256, %fd30254, %fd30255;
	mul.f64 	%fd30257, %fd3591, %fd29069;
	sub.f64 	%fd30258, %fd30256, %fd30257;
	mul.f64 	%fd30259, %fd3592, %fd29141;
	sub.f64 	%fd30260, %fd30258, %fd30259;
	mul.f64 	%fd30261, %fd3593, %fd29366;
	sub.f64 	%fd30262, %fd30260, %fd30261;
	mul.f64 	%fd30263, %fd3594, %fd29471;
	sub.f64 	%fd30264, %fd30262, %fd30263;
	mul.f64 	%fd30265, %fd3595, %fd29636;
	sub.f64 	%fd30266, %fd30264, %fd30265;
	mul.f64 	%fd30267, %fd3596, %fd29717;
	sub.f64 	%fd30268, %fd30266, %fd30267;
	mul.f64 	%fd30269, %fd3597, %fd29813;
	sub.f64 	%fd30270, %fd30268, %fd30269;
	mul.f64 	%fd30271, %fd3598, %fd29858;
	sub.f64 	%fd30272, %fd30270, %fd30271;
	mul.f64 	%fd30273, %fd3599, %fd29892;
	sub.f64 	%fd30274, %fd30272, %fd30273;
	mul.f64 	%fd30275, %fd3600, %fd29948;
	sub.f64 	%fd30276, %fd30274, %fd30275;
	mul.f64 	%fd30277, %fd3601, %fd29990;
	sub.f64 	%fd30278, %fd30276, %fd30277;
	mul.f64 	%fd30279, %fd3602, %fd30072;
	sub.f64 	%fd30280, %fd30278, %fd30279;
	mul.f64 	%fd30281, %fd3603, %fd30120;
	sub.f64 	%fd30282, %fd30280, %fd30281;
	mul.f64 	%fd30283, %fd3604, %fd30220;
	sub.f64 	%fd30284, %fd30282, %fd30283;
	div.rn.f64 	%fd30285, %fd30284, %fd3605;
	st.local.f64 	[%rd6+3328], %fd30285;
	mul.f64 	%fd30286, %fd30285, %fd3572;
	sub.f64 	%fd30287, %fd30220, %fd30286;
	div.rn.f64 	%fd30288, %fd30287, %fd3571;
	st.local.f64 	[%rd6+3320], %fd30288;
	mul.f64 	%fd30289, %fd30288, %fd3607;
	sub.f64 	%fd30290, %fd30120, %fd30289;
	mul.f64 	%fd30291, %fd3520, %fd30285;
	sub.f64 	%fd30292, %fd30290, %fd30291;
	div.rn.f64 	%fd30293, %fd30292, %fd3606;
	st.local.f64 	[%rd6+3312], %fd30293;
	mul.f64 	%fd30294, %fd30293, %fd3609;
	sub.f64 	%fd30295, %fd30072, %fd30294;
	mul.f64 	%fd30296, %fd3610, %fd30288;
	sub.f64 	%fd30297, %fd30295, %fd30296;
	mul.f64 	%fd30298, %fd3611, %fd30285;
	sub.f64 	%fd30299, %fd30297, %fd30298;
	div.rn.f64 	%fd30300, %fd30299, %fd3608;
	st.local.f64 	[%rd6+3304], %fd30300;
	mul.f64 	%fd30301, %fd30300, %fd3613;
	sub.f64 	%fd30302, %fd29990, %fd30301;
	mul.f64 	%fd30303, %fd3614, %fd30293;
	sub.f64 	%fd30304, %fd30302, %fd30303;
	mul.f64 	%fd30305, %fd3615, %fd30288;
	sub.f64 	%fd30306, %fd30304, %fd30305;
	mul.f64 	%fd30307, %fd3454, %fd30285;
	sub.f64 	%fd30308, %fd30306, %fd30307;
	div.rn.f64 	%fd30309, %fd30308, %fd3612;
	st.local.f64 	[%rd6+3296], %fd30309;
	mul.f64 	%fd30310, %fd30309, %fd3616;
	sub.f64 	%fd30311, %fd29948, %fd30310;
	mul.f64 	%fd30312, %fd3617, %fd30300;
	sub.f64 	%fd30313, %fd30311, %fd30312;
	mul.f64 	%fd30314, %fd3618, %fd30293;
	sub.f64 	%fd30315, %fd30313, %fd30314;
	mul.f64 	%fd30316, %fd3619, %fd30288;
	sub.f64 	%fd30317, %fd30315, %fd30316;
	mul.f64 	%fd30318, %fd3432, %fd30285;
	sub.f64 	%fd30319, %fd30317, %fd30318;
	div.rn.f64 	%fd30320, %fd30319, %fd3431;
	st.local.f64 	[%rd6+3288], %fd30320;
	mul.f64 	%fd30321, %fd30320, %fd3621;
	sub.f64 	%fd30322, %fd29892, %fd30321;
	mul.f64 	%fd30323, %fd3622, %fd30309;
	sub.f64 	%fd30324, %fd30322, %fd30323;
	mul.f64 	%fd30325, %fd3623, %fd30300;
	sub.f64 	%fd30326, %fd30324, %fd30325;
	mul.f64 	%fd30327, %fd3624, %fd30293;
	sub.f64 	%fd30328, %fd30326, %fd30327;
	mul.f64 	%fd30329, %fd3625, %fd30288;
	sub.f64 	%fd30330, %fd30328, %fd30329;
	mul.f64 	%fd30331, %fd3402, %fd30285;
	sub.f64 	%fd30332, %fd30330, %fd30331;
	div.rn.f64 	%fd30333, %fd30332, %fd3620;
	st.local.f64 	[%rd6+3280], %fd30333;
	mul.f64 	%fd30334, %fd30333, %fd3627;
	sub.f64 	%fd30335, %fd29858, %fd30334;
	mul.f64 	%fd30336, %fd3628, %fd30320;
	sub.f64 	%fd30337, %fd30335, %fd30336;
	mul.f64 	%fd30338, %fd3629, %fd30309;
	sub.f64 	%fd30339, %fd30337, %fd30338;
	mul.f64 	%fd30340, %fd3630, %fd30300;
	sub.f64 	%fd30341, %fd30339, %fd30340;
	mul.f64 	%fd30342, %fd3631, %fd30293;
	sub.f64 	%fd30343, %fd30341, %fd30342;
	mul.f64 	%fd30344, %fd3632, %fd30288;
	sub.f64 	%fd30345, %fd30343, %fd30344;
	mul.f64 	%fd30346, %fd3633, %fd30285;
	sub.f64 	%fd30347, %fd30345, %fd30346;
	div.rn.f64 	%fd30348, %fd30347, %fd3626;
	st.local.f64 	[%rd6+3272], %fd30348;
	mul.f64 	%fd30349, %fd30348, %fd3635;
	sub.f64 	%fd30350, %fd29813, %fd30349;
	mul.f64 	%fd30351, %fd3636, %fd30333;
	sub.f64 	%fd30352, %fd30350, %fd30351;
	mul.f64 	%fd30353, %fd3637, %fd30320;
	sub.f64 	%fd30354, %fd30352, %fd30353;
	mul.f64 	%fd30355, %fd3638, %fd30309;
	sub.f64 	%fd30356, %fd30354, %fd30355;
	mul.f64 	%fd30357, %fd3639, %fd30300;
	sub.f64 	%fd30358, %fd30356, %fd30357;
	mul.f64 	%fd30359, %fd3640, %fd30293;
	sub.f64 	%fd30360, %fd30358, %fd30359;
	mul.f64 	%fd30361, %fd3641, %fd30288;
	sub.f64 	%fd30362, %fd30360, %fd30361;
	mul.f64 	%fd30363, %fd3399, %fd30285;
	sub.f64 	%fd30364, %fd30362, %fd30363;
	div.rn.f64 	%fd30365, %fd30364, %fd3634;
	st.local.f64 	[%rd6+3264], %fd30365;
	mul.f64 	%fd30366, %fd30365, %fd3643;
	sub.f64 	%fd30367, %fd29717, %fd30366;
	mul.f64 	%fd30368, %fd3644, %fd30348;
	sub.f64 	%fd30369, %fd30367, %fd30368;
	mul.f64 	%fd30370, %fd3645, %fd30333;
	sub.f64 	%fd30371, %fd30369, %fd30370;
	mul.f64 	%fd30372, %fd3646, %fd30320;
	sub.f64 	%fd30373, %fd30371, %fd30372;
	mul.f64 	%fd30374, %fd3647, %fd30309;
	sub.f64 	%fd30375, %fd30373, %fd30374;
	mul.f64 	%fd30376, %fd3648, %fd30300;
	sub.f64 	%fd30377, %fd30375, %fd30376;
	mul.f64 	%fd30378, %fd3649, %fd30293;
	sub.f64 	%fd30379, %fd30377, %fd30378;
	mul.f64 	%fd30380, %fd3650, %fd30288;
	sub.f64 	%fd30381, %fd30379, %fd30380;
	mul.f64 	%fd30382, %fd3651, %fd30285;
	sub.f64 	%fd30383, %fd30381, %fd30382;
	div.rn.f64 	%fd30384, %fd30383, %fd3642;
	st.local.f64 	[%rd6+3256], %fd30384;
	mul.f64 	%fd30385, %fd30384, %fd3653;
	sub.f64 	%fd30386, %fd29636, %fd30385;
	mul.f64 	%fd30387, %fd3654, %fd30365;
	sub.f64 	%fd30388, %fd30386, %fd30387;
	mul.f64 	%fd30389, %fd3655, %fd30348;
	sub.f64 	%fd30390, %fd30388, %fd30389;
	mul.f64 	%fd30391, %fd3656, %fd30333;
	sub.f64 	%fd30392, %fd30390, %fd30391;
	mul.f64 	%fd30393, %fd3657, %fd30320;
	sub.f64 	%fd30394, %fd30392, %fd30393;
	mul.f64 	%fd30395, %fd3658, %fd30309;
	sub.f64 	%fd30396, %fd30394, %fd30395;
	mul.f64 	%fd30397, %fd3659, %fd30300;
	sub.f64 	%fd30398, %fd30396, %fd30397;
	mul.f64 	%fd30399, %fd3660, %fd30293;
	sub.f64 	%fd30400, %fd30398, %fd30399;
	mul.f64 	%fd30401, %fd3661, %fd30288;
	sub.f64 	%fd30402, %fd30400, %fd30401;
	mul.f64 	%fd30403, %fd3398, %fd30285;
	sub.f64 	%fd30404, %fd30402, %fd30403;
	div.rn.f64 	%fd30405, %fd30404, %fd3652;
	st.local.f64 	[%rd6+3248], %fd30405;
	mul.f64 	%fd30406, %fd30405, %fd3662;
	sub.f64 	%fd30407, %fd29471, %fd30406;
	mul.f64 	%fd30408, %fd3663, %fd30384;
	sub.f64 	%fd30409, %fd30407, %fd30408;
	mul.f64 	%fd30410, %fd3664, %fd30365;
	sub.f64 	%fd30411, %fd30409, %fd30410;
	mul.f64 	%fd30412, %fd3665, %fd30348;
	sub.f64 	%fd30413, %fd30411, %fd30412;
	mul.f64 	%fd30414, %fd3666, %fd30333;
	sub.f64 	%fd30415, %fd30413, %fd30414;
	mul.f64 	%fd30416, %fd3667, %fd30320;
	sub.f64 	%fd30417, %fd30415, %fd30416;
	mul.f64 	%fd30418, %fd3668, %fd30309;
	sub.f64 	%fd30419, %fd30417, %fd30418;
	mul.f64 	%fd30420, %fd3669, %fd30300;
	sub.f64 	%fd30421, %fd30419, %fd30420;
	mul.f64 	%fd30422, %fd3670, %fd30293;
	sub.f64 	%fd30423, %fd30421, %fd30422;
	mul.f64 	%fd30424, %fd3671, %fd30288;
	sub.f64 	%fd30425, %fd30423, %fd30424;
	mul.f64 	%fd30426, %fd3397, %fd30285;
	sub.f64 	%fd30427, %fd30425, %fd30426;
	div.rn.f64 	%fd30428, %fd30427, %fd3396;
	st.local.f64 	[%rd6+3240], %fd30428;
	mul.f64 	%fd30429, %fd30428, %fd3672;
	sub.f64 	%fd30430, %fd29366, %fd30429;
	mul.f64 	%fd30431, %fd3673, %fd30405;
	sub.f64 	%fd30432, %fd30430, %fd30431;
	mul.f64 	%fd30433, %fd3674, %fd30384;
	sub.f64 	%fd30434, %fd30432, %fd30433;
	mul.f64 	%fd30435, %fd3675, %fd30365;
	sub.f64 	%fd30436, %fd30434, %fd30435;
	mul.f64 	%fd30437, %fd3676, %fd30348;
	sub.f64 	%fd30438, %fd30436, %fd30437;
	mul.f64 	%fd30439, %fd3677, %fd30333;
	sub.f64 	%fd30440, %fd30438, %fd30439;
	mul.f64 	%fd30441, %fd3678, %fd30320;
	sub.f64 	%fd30442, %fd30440, %fd30441;
	mul.f64 	%fd30443, %fd3679, %fd30309;
	sub.f64 	%fd30444, %fd30442, %fd30443;
	mul.f64 	%fd30445, %fd3680, %fd30300;
	sub.f64 	%fd30446, %fd30444, %fd30445;
	mul.f64 	%fd30447, %fd3681, %fd30293;
	sub.f64 	%fd30448, %fd30446, %fd30447;
	mul.f64 	%fd30449, %fd3682, %fd30288;
	sub.f64 	%fd30450, %fd30448, %fd30449;
	mul.f64 	%fd30451, %fd3683, %fd30285;
	sub.f64 	%fd30452, %fd30450, %fd30451;
	div.rn.f64 	%fd30453, %fd30452, %fd3395;
	st.local.f64 	[%rd6+3232], %fd30453;
	mul.f64 	%fd30454, %fd30453, %fd3685;
	sub.f64 	%fd30455, %fd29141, %fd30454;
	mul.f64 	%fd30456, %fd3686, %fd30428;
	sub.f64 	%fd30457, %fd30455, %fd30456;
	mul.f64 	%fd30458, %fd3687, %fd30405;
	sub.f64 	%fd30459, %fd30457, %fd30458;
	mul.f64 	%fd30460, %fd3688, %fd30384;
	sub.f64 	%fd30461, %fd30459, %fd30460;
	mul.f64 	%fd30462, %fd3689, %fd30365;
	sub.f64 	%fd30463, %fd30461, %fd30462;
	mul.f64 	%fd30464, %fd3690, %fd30348;
	sub.f64 	%fd30465, %fd30463, %fd30464;
	mul.f64 	%fd30466, %fd3691, %fd30333;
	sub.f64 	%fd30467, %fd30465, %fd30466;
	mul.f64 	%fd30468, %fd3692, %fd30320;
	sub.f64 	%fd30469, %fd30467, %fd30468;
	mul.f64 	%fd30470, %fd3693, %fd30309;
	sub.f64 	%fd30471, %fd30469, %fd30470;
	mul.f64 	%fd30472, %fd3694, %fd30300;
	sub.f64 	%fd30473, %fd30471, %fd30472;
	mul.f64 	%fd30474, %fd3695, %fd30293;
	sub.f64 	%fd30475, %fd30473, %fd30474;
	mul.f64 	%fd30476, %fd3696, %fd30288;
	sub.f64 	%fd30477, %fd30475, %fd30476;
	mul.f64 	%fd30478, %fd3697, %fd30285;
	sub.f64 	%fd30479, %fd30477, %fd30478;
	div.rn.f64 	%fd30480, %fd30479, %fd3684;
	st.local.f64 	[%rd6+3224], %fd30480;
	mul.f64 	%fd30481, %fd30480, %fd3699;
	sub.f64 	%fd30482, %fd29069, %fd30481;
	mul.f64 	%fd30483, %fd3700, %fd30453;
	sub.f64 	%fd30484, %fd30482, %fd30483;
	mul.f64 	%fd30485, %fd3701, %fd30428;
	sub.f64 	%fd30486, %fd30484, %fd30485;
	mul.f64 	%fd30487, %fd3702, %fd30405;
	sub.f64 	%fd30488, %fd30486, %fd30487;
	mul.f64 	%fd30489, %fd3703, %fd30384;
	sub.f64 	%fd30490, %fd30488, %fd30489;
	mul.f64 	%fd30491, %fd3704, %fd30365;
	sub.f64 	%fd30492, %fd30490, %fd30491;
	mul.f64 	%fd30493, %fd3705, %fd30348;
	sub.f64 	%fd30494, %fd30492, %fd30493;
	mul.f64 	%fd30495, %fd3706, %fd30333;
	sub.f64 	%fd30496, %fd30494, %fd30495;
	mul.f64 	%fd30497, %fd3707, %fd30320;
	sub.f64 	%fd30498, %fd30496, %fd30497;
	mul.f64 	%fd30499, %fd3708, %fd30300;
	sub.f64 	%fd30500, %fd30498, %fd30499;
	mul.f64 	%fd30501, %fd3709, %fd30293;
	sub.f64 	%fd30502, %fd30500, %fd30501;
	mul.f64 	%fd30503, %fd3710, %fd30288;
	sub.f64 	%fd30504, %fd30502, %fd30503;
	mul.f64 	%fd30505, %fd3711, %fd30285;
	sub.f64 	%fd30506, %fd30504, %fd30505;
	div.rn.f64 	%fd30507, %fd30506, %fd3698;
	st.local.f64 	[%rd6+3216], %fd30507;
	mul.f64 	%fd30508, %fd30507, %fd3712;
	sub.f64 	%fd30509, %fd29036, %fd30508;
	mul.f64 	%fd30510, %fd3713, %fd30480;
	sub.f64 	%fd30511, %fd30509, %fd30510;
	mul.f64 	%fd30512, %fd3714, %fd30453;
	sub.f64 	%fd30513, %fd30511, %fd30512;
	mul.f64 	%fd30514, %fd3715, %fd30428;
	sub.f64 	%fd30515, %fd30513, %fd30514;
	mul.f64 	%fd30516, %fd3716, %fd30405;
	sub.f64 	%fd30517, %fd30515, %fd30516;
	mul.f64 	%fd30518, %fd3717, %fd30384;
	sub.f64 	%fd30519, %fd30517, %fd30518;
	mul.f64 	%fd30520, %fd3718, %fd30365;
	sub.f64 	%fd30521, %fd30519, %fd30520;
	mul.f64 	%fd30522, %fd3719, %fd30348;
	sub.f64 	%fd30523, %fd30521, %fd30522;
	mul.f64 	%fd30524, %fd3720, %fd30333;
	sub.f64 	%fd30525, %fd30523, %fd30524;
	mul.f64 	%fd30526, %fd3721, %fd30320;
	sub.f64 	%fd30527, %fd30525, %fd30526;
	mul.f64 	%fd30528, %fd3722, %fd30309;
	sub.f64 	%fd30529, %fd30527, %fd30528;
	mul.f64 	%fd30530, %fd3723, %fd30300;
	sub.f64 	%fd30531, %fd30529, %fd30530;
	mul.f64 	%fd30532, %fd3724, %fd30293;
	sub.f64 	%fd30533, %fd30531, %fd30532;
	mul.f64 	%fd30534, %fd3725, %fd30288;
	sub.f64 	%fd30535, %fd30533, %fd30534;
	mul.f64 	%fd30536, %fd3394, %fd30285;
	sub.f64 	%fd30537, %fd30535, %fd30536;
	div.rn.f64 	%fd30538, %fd30537, %fd3393;
	st.local.f64 	[%rd6+3208], %fd30538;
	mul.f64 	%fd30539, %fd3726, %fd30507;
	sub.f64 	%fd30540, %fd29012, %fd30539;
	mul.f64 	%fd30541, %fd3727, %fd30480;
	sub.f64 	%fd30542, %fd30540, %fd30541;
	mul.f64 	%fd30543, %fd3728, %fd30453;
	sub.f64 	%fd30544, %fd30542, %fd30543;
	mul.f64 	%fd30545, %fd3729, %fd30428;
	sub.f64 	%fd30546, %fd30544, %fd30545;
	mul.f64 	%fd30547, %fd3730, %fd30405;
	sub.f64 	%fd30548, %fd30546, %fd30547;
	mul.f64 	%fd30549, %fd3731, %fd30384;
	sub.f64 	%fd30550, %fd30548, %fd30549;
	mul.f64 	%fd30551, %fd3732, %fd30365;
	sub.f64 	%fd30552, %fd30550, %fd30551;
	mul.f64 	%fd30553, %fd3733, %fd30348;
	sub.f64 	%fd30554, %fd30552, %fd30553;
	mul.f64 	%fd30555, %fd3734, %fd30320;
	sub.f64 	%fd30556, %fd30554, %fd30555;
	mul.f64 	%fd30557, %fd3735, %fd30300;
	sub.f64 	%fd30558, %fd30556, %fd30557;
	mul.f64 	%fd30559, %fd3736, %fd30293;
	sub.f64 	%fd30560, %fd30558, %fd30559;
	mul.f64 	%fd30561, %fd3737, %fd30288;
	sub.f64 	%fd30562, %fd30560, %fd30561;
	mul.f64 	%fd30563, %fd3392, %fd30285;
	sub.f64 	%fd30564, %fd30562, %fd30563;
	div.rn.f64 	%fd30565, %fd30564, %fd3391;
	st.local.f64 	[%rd6+3200], %fd30565;
	mul.f64 	%fd30566, %fd3738, %fd30507;
	sub.f64 	%fd30567, %fd28964, %fd30566;
	mul.f64 	%fd30568, %fd3739, %fd30480;
	sub.f64 	%fd30569, %fd30567, %fd30568;
	mul.f64 	%fd30570, %fd3740, %fd30453;
	sub.f64 	%fd30571, %fd30569, %fd30570;
	mul.f64 	%fd30572, %fd3741, %fd30428;
	sub.f64 	%fd30573, %fd30571, %fd30572;
	mul.f64 	%fd30574, %fd3742, %fd30384;
	sub.f64 	%fd30575, %fd30573, %fd30574;
	mul.f64 	%fd30576, %fd3743, %fd30320;
	sub.f64 	%fd30577, %fd30575, %fd30576;
	mul.f64 	%fd30578, %fd3744, %fd30300;
	sub.f64 	%fd30579, %fd30577, %fd30578;
	mul.f64 	%fd30580, %fd3745, %fd30293;
	sub.f64 	%fd30581, %fd30579, %fd30580;
	mul.f64 	%fd30582, %fd3390, %fd30288;
	sub.f64 	%fd30583, %fd30581, %fd30582;
	div.rn.f64 	%fd30584, %fd30583, %fd3389;
	st.local.f64 	[%rd6+3192], %fd30584;
	mul.f64 	%fd30585, %fd3746, %fd30565;
	sub.f64 	%fd30586, %fd28895, %fd30585;
	mul.f64 	%fd30587, %fd3747, %fd30507;
	sub.f64 	%fd30588, %fd30586, %fd30587;
	mul.f64 	%fd30589, %fd3748, %fd30453;
	sub.f64 	%fd30590, %fd30588, %fd30589;
	mul.f64 	%fd30591, %fd3749, %fd30428;
	sub.f64 	%fd30592, %fd30590, %fd30591;
	mul.f64 	%fd30593, %fd3750, %fd30405;
	sub.f64 	%fd30594, %fd30592, %fd30593;
	mul.f64 	%fd30595, %fd3751, %fd30365;
	sub.f64 	%fd30596, %fd30594, %fd30595;
	mul.f64 	%fd30597, %fd3752, %fd30320;
	sub.f64 	%fd30598, %fd30596, %fd30597;
	mul.f64 	%fd30599, %fd3753, %fd30300;
	sub.f64 	%fd30600, %fd30598, %fd30599;
	mul.f64 	%fd30601, %fd3754, %fd30293;
	sub.f64 	%fd30602, %fd30600, %fd30601;
	mul.f64 	%fd30603, %fd3755, %fd30288;
	sub.f64 	%fd30604, %fd30602, %fd30603;
	div.rn.f64 	%fd30605, %fd30604, %fd3388;
	st.local.f64 	[%rd6+3184], %fd30605;
	mul.f64 	%fd30606, %fd3756, %fd30584;
	sub.f64 	%fd30607, %fd28865, %fd30606;
	mul.f64 	%fd30608, %fd3757, %fd30507;
	sub.f64 	%fd30609, %fd30607, %fd30608;
	mul.f64 	%fd30610, %fd3758, %fd30480;
	sub.f64 	%fd30611, %fd30609, %fd30610;
	mul.f64 	%fd30612, %fd3759, %fd30453;
	sub.f64 	%fd30613, %fd30611, %fd30612;
	mul.f64 	%fd30614, %fd3760, %fd30428;
	sub.f64 	%fd30615, %fd30613, %fd30614;
	mul.f64 	%fd30616, %fd3761, %fd30384;
	sub.f64 	%fd30617, %fd30615, %fd30616;
	mul.f64 	%fd30618, %fd3762, %fd30320;
	sub.f64 	%fd30619, %fd30617, %fd30618;
	mul.f64 	%fd30620, %fd3763, %fd30293;
	sub.f64 	%fd30621, %fd30619, %fd30620;
	mul.f64 	%fd30622, %fd3387, %fd30288;
	sub.f64 	%fd30623, %fd30621, %fd30622;
	div.rn.f64 	%fd30624, %fd30623, %fd3386;
	st.local.f64 	[%rd6+3176], %fd30624;
	mul.f64 	%fd30625, %fd3764, %fd30538;
	sub.f64 	%fd30626, %fd28838, %fd30625;
	mul.f64 	%fd30627, %fd3765, %fd30480;
	sub.f64 	%fd30628, %fd30626, %fd30627;
	mul.f64 	%fd30629, %fd3766, %fd30453;
	sub.f64 	%fd30630, %fd30628, %fd30629;
	mul.f64 	%fd30631, %fd3767, %fd30428;
	sub.f64 	%fd30632, %fd30630, %fd30631;
	mul.f64 	%fd30633, %fd3768, %fd30405;
	sub.f64 	%fd30634, %fd30632, %fd30633;
	mul.f64 	%fd30635, %fd3769, %fd30384;
	sub.f64 	%fd30636, %fd30634, %fd30635;
	mul.f64 	%fd30637, %fd3770, %fd30348;
	sub.f64 	%fd30638, %fd30636, %fd30637;
	mul.f64 	%fd30639, %fd3771, %fd30333;
	sub.f64 	%fd30640, %fd30638, %fd30639;
	mul.f64 	%fd30641, %fd3772, %fd30309;
	sub.f64 	%fd30642, %fd30640, %fd30641;
	mul.f64 	%fd30643, %fd3773, %fd30300;
	sub.f64 	%fd30644, %fd30642, %fd30643;
	mul.f64 	%fd30645, %fd3774, %fd30288;
	sub.f64 	%fd30646, %fd30644, %fd30645;
	mul.f64 	%fd30647, %fd3775, %fd30285;
	sub.f64 	%fd30648, %fd30646, %fd30647;
	div.rn.f64 	%fd30649, %fd30648, %fd3385;
	st.local.f64 	[%rd6+3168], %fd30649;
	mul.f64 	%fd30650, %fd3776, %fd30584;
	sub.f64 	%fd30651, %fd28826, %fd30650;
	mul.f64 	%fd30652, %fd3777, %fd30507;
	sub.f64 	%fd30653, %fd30651, %fd30652;
	mul.f64 	%fd30654, %fd3778, %fd30480;
	sub.f64 	%fd30655, %fd30653, %fd30654;
	mul.f64 	%fd30656, %fd3779, %fd30453;
	sub.f64 	%fd30657, %fd30655, %fd30656;
	mul.f64 	%fd30658, %fd3780, %fd30428;
	sub.f64 	%fd30659, %fd30657, %fd30658;
	mul.f64 	%fd30660, %fd3781, %fd30384;
	sub.f64 	%fd30661, %fd30659, %fd30660;
	mul.f64 	%fd30662, %fd3782, %fd30320;
	sub.f64 	%fd30663, %fd30661, %fd30662;
	mul.f64 	%fd30664, %fd3783, %fd30293;
	sub.f64 	%fd30665, %fd30663, %fd30664;
	mul.f64 	%fd30666, %fd3384, %fd30288;
	sub.f64 	%fd30667, %fd30665, %fd30666;
	div.rn.f64 	%fd30668, %fd30667, %fd3383;
	st.local.f64 	[%rd6+3160], %fd30668;
	mul.f64 	%fd30669, %fd3785, %fd30538;
	sub.f64 	%fd30670, %fd33320, %fd30669;
	mul.f64 	%fd30671, %fd3786, %fd30428;
	sub.f64 	%fd30672, %fd30670, %fd30671;
	mul.f64 	%fd30673, %fd3787, %fd30405;
	sub.f64 	%fd30674, %fd30672, %fd30673;
	mul.f64 	%fd30675, %fd3788, %fd30348;
	sub.f64 	%fd30676, %fd30674, %fd30675;
	mul.f64 	%fd30677, %fd3789, %fd30309;
	sub.f64 	%fd30678, %fd30676, %fd30677;
	mul.f64 	%fd30679, %fd3790, %fd30300;
	sub.f64 	%fd30680, %fd30678, %fd30679;
	mul.f64 	%fd30681, %fd3791, %fd30285;
	sub.f64 	%fd30682, %fd30680, %fd30681;
	div.rn.f64 	%fd30683, %fd30682, %fd3784;
	st.local.f64 	[%rd6+3152], %fd30683;
	mul.f64 	%fd30684, %fd3793, %fd30507;
	sub.f64 	%fd30685, %fd28799, %fd30684;
	mul.f64 	%fd30686, %fd3794, %fd30453;
	sub.f64 	%fd30687, %fd30685, %fd30686;
	mul.f64 	%fd30688, %fd3795, %fd30428;
	sub.f64 	%fd30689, %fd30687, %fd30688;
	mul.f64 	%fd30690, %fd3796, %fd30384;
	sub.f64 	%fd30691, %fd30689, %fd30690;
	mul.f64 	%fd30692, %fd3797, %fd30320;
	sub.f64 	%fd30693, %fd30691, %fd30692;
	mul.f64 	%fd30694, %fd3798, %fd30293;
	sub.f64 	%fd30695, %fd30693, %fd30694;
	mul.f64 	%fd30696, %fd3799, %fd30288;
	sub.f64 	%fd30697, %fd30695, %fd30696;
	div.rn.f64 	%fd30698, %fd30697, %fd3792;
	st.local.f64 	[%rd6+3144], %fd30698;
	mul.f64 	%fd30699, %fd3800, %fd30453;
	sub.f64 	%fd30700, %fd33304, %fd30699;
	mul.f64 	%fd30701, %fd3801, %fd30428;
	sub.f64 	%fd30702, %fd30700, %fd30701;
	mul.f64 	%fd30703, %fd3802, %fd30384;
	sub.f64 	%fd30704, %fd30702, %fd30703;
	mul.f64 	%fd30705, %fd3803, %fd30333;
	sub.f64 	%fd30706, %fd30704, %fd30705;
	mul.f64 	%fd30707, %fd3382, %fd30293;
	sub.f64 	%fd30708, %fd30706, %fd30707;
	div.rn.f64 	%fd30709, %fd30708, %fd3805;
	st.local.f64 	[%rd6+3136], %fd30709;
	mul.f64 	%fd30710, %fd3806, %fd30507;
	sub.f64 	%fd30711, %fd28790, %fd30710;
	mul.f64 	%fd30712, %fd3807, %fd30480;
	sub.f64 	%fd30713, %fd30711, %fd30712;
	mul.f64 	%fd30714, %fd3808, %fd30453;
	sub.f64 	%fd30715, %fd30713, %fd30714;
	mul.f64 	%fd30716, %fd3809, %fd30320;
	sub.f64 	%fd30717, %fd30715, %fd30716;
	mul.f64 	%fd30718, %fd3810, %fd30300;
	sub.f64 	%fd30719, %fd30717, %fd30718;
	mul.f64 	%fd30720, %fd3811, %fd30293;
	sub.f64 	%fd30721, %fd30719, %fd30720;
	mul.f64 	%fd30722, %fd3804, %fd30288;
	sub.f64 	%fd30723, %fd30721, %fd30722;
	div.rn.f64 	%fd30724, %fd30723, %fd3381;
	st.local.f64 	[%rd6+3128], %fd30724;
	mul.f64 	%fd30725, %fd3812, %fd30683;
	sub.f64 	%fd30726, %fd33321, %fd30725;
	mul.f64 	%fd30727, %fd3813, %fd30538;
	sub.f64 	%fd30728, %fd30726, %fd30727;
	mul.f64 	%fd30729, %fd3814, %fd30453;
	sub.f64 	%fd30730, %fd30728, %fd30729;
	mul.f64 	%fd30731, %fd3815, %fd30405;
	sub.f64 	%fd30732, %fd30730, %fd30731;
	mul.f64 	%fd30733, %fd3816, %fd30309;
	sub.f64 	%fd30734, %fd30732, %fd30733;
	mul.f64 	%fd30735, %fd3817, %fd30288;
	sub.f64 	%fd30736, %fd30734, %fd30735;
	mul.f64 	%fd30737, %fd3380, %fd30285;
	sub.f64 	%fd30738, %fd30736, %fd30737;
	div.rn.f64 	%fd30739, %fd30738, %fd3819;
	st.local.f64 	[%rd6+3120], %fd30739;
	mul.f64 	%fd30740, %fd3820, %fd30698;
	sub.f64 	%fd30741, %fd28778, %fd30740;
	mul.f64 	%fd30742, %fd3821, %fd30507;
	sub.f64 	%fd30743, %fd30741, %fd30742;
	mul.f64 	%fd30744, %fd3822, %fd30480;
	sub.f64 	%fd30745, %fd30743, %fd30744;
	mul.f64 	%fd30746, %fd3823, %fd30453;
	sub.f64 	%fd30747, %fd30745, %fd30746;
	mul.f64 	%fd30748, %fd3824, %fd30320;
	sub.f64 	%fd30749, %fd30747, %fd30748;
	mul.f64 	%fd30750, %fd3825, %fd30293;
	sub.f64 	%fd30751, %fd30749, %fd30750;
	mul.f64 	%fd30752, %fd3818, %fd30288;
	sub.f64 	%fd30753, %fd30751, %fd30752;
	div.rn.f64 	%fd30754, %fd30753, %fd3379;
	st.local.f64 	[%rd6+3112], %fd30754;
	mul.f64 	%fd30755, %fd3826, %fd30507;
	sub.f64 	%fd30756, %fd28769, %fd30755;
	mul.f64 	%fd30757, %fd3827, %fd30480;
	sub.f64 	%fd30758, %fd30756, %fd30757;
	mul.f64 	%fd30759, %fd3828, %fd30453;
	sub.f64 	%fd30760, %fd30758, %fd30759;
	mul.f64 	%fd30761, %fd3829, %fd30320;
	sub.f64 	%fd30762, %fd30760, %fd30761;
	mul.f64 	%fd30763, %fd3830, %fd30293;
	sub.f64 	%fd30764, %fd30762, %fd30763;
	mul.f64 	%fd30765, %fd3831, %fd30288;
	sub.f64 	%fd30766, %fd30764, %fd30765;
	div.rn.f64 	%fd30767, %fd30766, %fd3378;
	st.local.f64 	[%rd6+3104], %fd30767;
	mul.f64 	%fd30768, %fd3833, %fd30507;
	sub.f64 	%fd30769, %fd28757, %fd30768;
	mul.f64 	%fd30770, %fd3834, %fd30480;
	sub.f64 	%fd30771, %fd30769, %fd30770;
	mul.f64 	%fd30772, %fd3835, %fd30453;
	sub.f64 	%fd30773, %fd30771, %fd30772;
	mul.f64 	%fd30774, %fd3836, %fd30320;
	sub.f64 	%fd30775, %fd30773, %fd30774;
	mul.f64 	%fd30776, %fd3837, %fd30293;
	sub.f64 	%fd30777, %fd30775, %fd30776;
	mul.f64 	%fd30778, %fd3377, %fd30288;
	sub.f64 	%fd30779, %fd30777, %fd30778;
	div.rn.f64 	%fd30780, %fd30779, %fd3832;
	st.local.f64 	[%rd6+3096], %fd30780;
	mul.f64 	%fd30781, %fd30780, %fd3839;
	sub.f64 	%fd30782, %fd28754, %fd30781;
	mul.f64 	%fd30783, %fd3840, %fd30724;
	sub.f64 	%fd30784, %fd30782, %fd30783;
	mul.f64 	%fd30785, %fd3841, %fd30698;
	sub.f64 	%fd30786, %fd30784, %fd30785;
	mul.f64 	%fd30787, %fd3842, %fd30507;
	sub.f64 	%fd30788, %fd30786, %fd30787;
	mul.f64 	%fd30789, %fd3843, %fd30480;
	sub.f64 	%fd30790, %fd30788, %fd30789;
	mul.f64 	%fd30791, %fd3844, %fd30453;
	sub.f64 	%fd30792, %fd30790, %fd30791;
	mul.f64 	%fd30793, %fd3845, %fd30320;
	sub.f64 	%fd30794, %fd30792, %fd30793;
	mul.f64 	%fd30795, %fd3846, %fd30300;
	sub.f64 	%fd30796, %fd30794, %fd30795;
	mul.f64 	%fd30797, %fd3847, %fd30293;
	sub.f64 	%fd30798, %fd30796, %fd30797;
	mul.f64 	%fd30799, %fd3376, %fd30288;
	sub.f64 	%fd30800, %fd30798, %fd30799;
	div.rn.f64 	%fd30801, %fd30800, %fd3838;
	st.local.f64 	[%rd6+3088], %fd30801;
	mul.f64 	%fd30802, %fd3849, %fd30507;
	sub.f64 	%fd30803, %fd33330, %fd30802;
	mul.f64 	%fd30804, %fd3850, %fd30453;
	sub.f64 	%fd30805, %fd30803, %fd30804;
	mul.f64 	%fd30806, %fd3851, %fd30293;
	sub.f64 	%fd30807, %fd30805, %fd30806;
	div.rn.f64 	%fd30808, %fd30807, %fd3848;
	st.local.f64 	[%rd6+3080], %fd30808;
	mul.f64 	%fd30809, %fd3853, %fd30507;
	sub.f64 	%fd30810, %fd33335, %fd30809;
	mul.f64 	%fd30811, %fd3854, %fd30453;
	sub.f64 	%fd30812, %fd30810, %fd30811;
	mul.f64 	%fd30813, %fd3855, %fd30293;
	sub.f64 	%fd30814, %fd30812, %fd30813;
	div.rn.f64 	%fd30815, %fd30814, %fd3852;
	st.local.f64 	[%rd6+3072], %fd30815;
	mul.f64 	%fd30816, %fd3857, %fd30405;
	sub.f64 	%fd30817, %fd33322, %fd30816;
	mul.f64 	%fd30818, %fd3858, %fd30384;
	sub.f64 	%fd30819, %fd30817, %fd30818;
	mul.f64 	%fd30820, %fd3859, %fd30333;
	sub.f64 	%fd30821, %fd30819, %fd30820;
	mul.f64 	%fd30822, %fd3860, %fd30300;
	sub.f64 	%fd30823, %fd30821, %fd30822;
	mul.f64 	%fd30824, %fd3861, %fd30285;
	sub.f64 	%fd30825, %fd30823, %fd30824;
	div.rn.f64 	%fd30826, %fd30825, %fd3856;
	st.local.f64 	[%rd6+3064], %fd30826;
	mul.f64 	%fd30827, %fd3863, %fd30480;
	sub.f64 	%fd30828, %fd33305, %fd30827;
	mul.f64 	%fd30829, %fd3864, %fd30453;
	sub.f64 	%fd30830, %fd30828, %fd30829;
	mul.f64 	%fd30831, %fd3865, %fd30428;
	sub.f64 	%fd30832, %fd30830, %fd30831;
	mul.f64 	%fd30833, %fd3866, %fd30384;
	sub.f64 	%fd30834, %fd30832, %fd30833;
	mul.f64 	%fd30835, %fd3867, %fd30288;
	sub.f64 	%fd30836, %fd30834, %fd30835;
	div.rn.f64 	%fd30837, %fd30836, %fd3862;
	st.local.f64 	[%rd6+3056], %fd30837;
	mul.f64 	%fd30838, %fd3868, %fd30507;
	sub.f64 	%fd30839, %fd33327, %fd30838;
	mul.f64 	%fd30840, %fd3869, %fd30453;
	sub.f64 	%fd30841, %fd30839, %fd30840;
	mul.f64 	%fd30842, %fd3870, %fd30428;
	sub.f64 	%fd30843, %fd30841, %fd30842;
	mul.f64 	%fd30844, %fd3871, %fd30384;
	sub.f64 	%fd30845, %fd30843, %fd30844;
	div.rn.f64 	%fd30846, %fd30845, %fd3873;
	st.local.f64 	[%rd6+3048], %fd30846;
	mul.f64 	%fd30847, %fd3875, %fd30480;
	sub.f64 	%fd30848, %fd28736, %fd30847;
	mul.f64 	%fd30849, %fd3876, %fd30453;
	sub.f64 	%fd30850, %fd30848, %fd30849;
	mul.f64 	%fd30851, %fd3877, %fd30320;
	sub.f64 	%fd30852, %fd30850, %fd30851;
	mul.f64 	%fd30853, %fd3872, %fd30288;
	sub.f64 	%fd30854, %fd30852, %fd30853;
	div.rn.f64 	%fd30855, %fd30854, %fd3874;
	st.local.f64 	[%rd6+3040], %fd30855;
	mul.f64 	%fd30856, %fd3879, %fd30826;
	sub.f64 	%fd30857, %fd28730, %fd30856;
	mul.f64 	%fd30858, %fd3880, %fd30709;
	sub.f64 	%fd30859, %fd30857, %fd30858;
	mul.f64 	%fd30860, %fd3881, %fd30683;
	sub.f64 	%fd30861, %fd30859, %fd30860;
	mul.f64 	%fd30862, %fd3882, %fd30624;
	sub.f64 	%fd30863, %fd30861, %fd30862;
	mul.f64 	%fd30864, %fd3883, %fd30538;
	sub.f64 	%fd30865, %fd30863, %fd30864;
	mul.f64 	%fd30866, %fd3884, %fd30453;
	sub.f64 	%fd30867, %fd30865, %fd30866;
	mul.f64 	%fd30868, %fd3885, %fd30405;
	sub.f64 	%fd30869, %fd30867, %fd30868;
	mul.f64 	%fd30870, %fd3886, %fd30365;
	sub.f64 	%fd30871, %fd30869, %fd30870;
	mul.f64 	%fd30872, %fd3887, %fd30300;
	sub.f64 	%fd30873, %fd30871, %fd30872;
	mul.f64 	%fd30874, %fd3888, %fd30293;
	sub.f64 	%fd30875, %fd30873, %fd30874;
	mul.f64 	%fd30876, %fd3889, %fd30285;
	sub.f64 	%fd30877, %fd30875, %fd30876;
	div.rn.f64 	%fd30878, %fd30877, %fd3878;
	st.local.f64 	[%rd6+3032], %fd30878;
	mul.f64 	%fd30879, %fd3890, %fd30826;
	sub.f64 	%fd30880, %fd28727, %fd30879;
	mul.f64 	%fd30881, %fd3891, %fd30739;
	sub.f64 	%fd30882, %fd30880, %fd30881;
	mul.f64 	%fd30883, %fd3892, %fd30683;
	sub.f64 	%fd30884, %fd30882, %fd30883;
	mul.f64 	%fd30885, %fd3893, %fd30649;
	sub.f64 	%fd30886, %fd30884, %fd30885;
	mul.f64 	%fd30887, %fd3894, %fd30538;
	sub.f64 	%fd30888, %fd30886, %fd30887;
	mul.f64 	%fd30889, %fd3895, %fd30453;
	sub.f64 	%fd30890, %fd30888, %fd30889;
	mul.f64 	%fd30891, %fd3896, %fd30428;
	sub.f64 	%fd30892, %fd30890, %fd30891;
	mul.f64 	%fd30893, %fd3897, %fd30384;
	sub.f64 	%fd30894, %fd30892, %fd30893;
	mul.f64 	%fd30895, %fd3898, %fd30333;
	sub.f64 	%fd30896, %fd30894, %fd30895;
	mul.f64 	%fd30897, %fd3899, %fd30309;
	sub.f64 	%fd30898, %fd30896, %fd30897;
	mul.f64 	%fd30899, %fd3375, %fd30285;
	sub.f64 	%fd30900, %fd30898, %fd30899;
	div.rn.f64 	%fd30901, %fd30900, %fd3374;
	st.local.f64 	[%rd6+3024], %fd30901;
	mul.f64 	%fd30902, %fd3900, %fd30855;
	sub.f64 	%fd30903, %fd28724, %fd30902;
	mul.f64 	%fd30904, %fd3901, %fd30754;
	sub.f64 	%fd30905, %fd30903, %fd30904;
	mul.f64 	%fd30906, %fd3902, %fd30480;
	sub.f64 	%fd30907, %fd30905, %fd30906;
	mul.f64 	%fd30908, %fd3903, %fd30453;
	sub.f64 	%fd30909, %fd30907, %fd30908;
	mul.f64 	%fd30910, %fd3904, %fd30320;
	sub.f64 	%fd30911, %fd30909, %fd30910;
	mul.f64 	%fd30912, %fd3905, %fd30288;
	sub.f64 	%fd30913, %fd30911, %fd30912;
	div.rn.f64 	%fd30914, %fd30913, %fd3373;
	st.local.f64 	[%rd6+3016], %fd30914;
	mul.f64 	%fd30915, %fd3906, %fd30808;
	sub.f64 	%fd30916, %fd33311, %fd30915;
	mul.f64 	%fd30917, %fd3907, %fd30605;
	sub.f64 	%fd30918, %fd30916, %fd30917;
	mul.f64 	%fd30919, %fd3908, %fd30507;
	sub.f64 	%fd30920, %fd30918, %fd30919;
	mul.f64 	%fd30921, %fd3909, %fd30453;
	sub.f64 	%fd30922, %fd30920, %fd30921;
	mul.f64 	%fd30923, %fd3372, %fd30428;
	sub.f64 	%fd30924, %fd30922, %fd30923;
	div.rn.f64 	%fd30925, %fd30924, %fd3911;
	st.local.f64 	[%rd6+3008], %fd30925;
	mul.f64 	%fd30926, %fd30925, %fd3912;
	sub.f64 	%fd30927, %fd33312, %fd30926;
	mul.f64 	%fd30928, %fd3913, %fd30605;
	sub.f64 	%fd30929, %fd30927, %fd30928;
	mul.f64 	%fd30930, %fd3914, %fd30565;
	sub.f64 	%fd30931, %fd30929, %fd30930;
	mul.f64 	%fd30932, %fd3915, %fd30453;
	sub.f64 	%fd30933, %fd30931, %fd30932;
	mul.f64 	%fd30934, %fd3916, %fd30428;
	sub.f64 	%fd30935, %fd30933, %fd30934;
	mul.f64 	%fd30936, %fd3917, %fd30365;
	sub.f64 	%fd30937, %fd30935, %fd30936;
	mul.f64 	%fd30938, %fd3910, %fd30288;
	sub.f64 	%fd30939, %fd30937, %fd30938;
	div.rn.f64 	%fd30940, %fd30939, %fd3919;
	st.local.f64 	[%rd6+3000], %fd30940;
	mul.f64 	%fd30941, %fd3921, %fd30808;
	sub.f64 	%fd30942, %fd28718, %fd30941;
	mul.f64 	%fd30943, %fd3922, %fd30801;
	sub.f64 	%fd30944, %fd30942, %fd30943;
	mul.f64 	%fd30945, %fd3923, %fd30780;
	sub.f64 	%fd30946, %fd30944, %fd30945;
	mul.f64 	%fd30947, %fd3924, %fd30767;
	sub.f64 	%fd30948, %fd30946, %fd30947;
	mul.f64 	%fd30949, %fd3925, %fd30724;
	sub.f64 	%fd30950, %fd30948, %fd30949;
	mul.f64 	%fd30951, %fd3926, %fd30507;
	sub.f64 	%fd30952, %fd30950, %fd30951;
	mul.f64 	%fd30953, %fd3927, %fd30480;
	sub.f64 	%fd30954, %fd30952, %fd30953;
	mul.f64 	%fd30955, %fd3928, %fd30453;
	sub.f64 	%fd30956, %fd30954, %fd30955;
	mul.f64 	%fd30957, %fd3929, %fd30320;
	sub.f64 	%fd30958, %fd30956, %fd30957;
	mul.f64 	%fd30959, %fd3918, %fd30288;
	sub.f64 	%fd30960, %fd30958, %fd30959;
	div.rn.f64 	%fd30961, %fd30960, %fd3920;
	st.local.f64 	[%rd6+2992], %fd30961;
	mul.f64 	%fd30962, %fd30961, %fd3931;
	sub.f64 	%fd30963, %fd28709, %fd30962;
	mul.f64 	%fd30964, %fd3932, %fd30925;
	sub.f64 	%fd30965, %fd30963, %fd30964;
	mul.f64 	%fd30966, %fd3933, %fd30846;
	sub.f64 	%fd30967, %fd30965, %fd30966;
	mul.f64 	%fd30968, %fd3934, %fd30815;
	sub.f64 	%fd30969, %fd30967, %fd30968;
	mul.f64 	%fd30970, %fd3935, %fd30808;
	sub.f64 	%fd30971, %fd30969, %fd30970;
	mul.f64 	%fd30972, %fd3936, %fd30780;
	sub.f64 	%fd30973, %fd30971, %fd30972;
	mul.f64 	%fd30974, %fd3937, %fd30767;
	sub.f64 	%fd30975, %fd30973, %fd30974;
	mul.f64 	%fd30976, %fd3938, %fd30724;
	sub.f64 	%fd30977, %fd30975, %fd30976;
	mul.f64 	%fd30978, %fd3939, %fd30624;
	sub.f64 	%fd30979, %fd30977, %fd30978;
	mul.f64 	%fd30980, %fd3940, %fd30584;
	sub.f64 	%fd30981, %fd30979, %fd30980;
	mul.f64 	%fd30982, %fd3941, %fd30507;
	sub.f64 	%fd30983, %fd30981, %fd30982;
	mul.f64 	%fd30984, %fd3942, %fd30480;
	sub.f64 	%fd30985, %fd30983, %fd30984;
	mul.f64 	%fd30986, %fd3943, %fd30453;
	sub.f64 	%fd30987, %fd30985, %fd30986;
	mul.f64 	%fd30988, %fd3944, %fd30428;
	sub.f64 	%fd30989, %fd30987, %fd30988;
	mul.f64 	%fd30990, %fd3945, %fd30384;
	sub.f64 	%fd30991, %fd30989, %fd30990;
	mul.f64 	%fd30992, %fd3946, %fd30365;
	sub.f64 	%fd30993, %fd30991, %fd30992;
	mul.f64 	%fd30994, %fd3947, %fd30320;
	sub.f64 	%fd30995, %fd30993, %fd30994;
	mul.f64 	%fd30996, %fd3948, %fd30300;
	sub.f64 	%fd30997, %fd30995, %fd30996;
	mul.f64 	%fd30998, %fd3949, %fd30293;
	sub.f64 	%fd30999, %fd30997, %fd30998;
	mul.f64 	%fd31000, %fd3371, %fd30288;
	sub.f64 	%fd31001, %fd30999, %fd31000;
	div.rn.f64 	%fd31002, %fd31001, %fd3930;
	st.local.f64 	[%rd6+2984], %fd31002;
	mul.f64 	%fd31003, %fd3950, %fd30480;
	sub.f64 	%fd31004, %fd28697, %fd31003;
	mul.f64 	%fd31005, %fd3951, %fd30453;
	sub.f64 	%fd31006, %fd31004, %fd31005;
	mul.f64 	%fd31007, %fd3952, %fd30320;
	sub.f64 	%fd31008, %fd31006, %fd31007;
	mul.f64 	%fd31009, %fd3953, %fd30288;
	sub.f64 	%fd31010, %fd31008, %fd31009;
	div.rn.f64 	%fd31011, %fd31010, %fd3370;
	st.local.f64 	[%rd6+2976], %fd31011;
	mul.f64 	%fd31012, %fd3954, %fd30480;
	sub.f64 	%fd31013, %fd28688, %fd31012;
	mul.f64 	%fd31014, %fd3955, %fd30453;
	sub.f64 	%fd31015, %fd31013, %fd31014;
	mul.f64 	%fd31016, %fd3956, %fd30320;
	sub.f64 	%fd31017, %fd31015, %fd31016;
	mul.f64 	%fd31018, %fd3957, %fd30288;
	sub.f64 	%fd31019, %fd31017, %fd31018;
	div.rn.f64 	%fd31020, %fd31019, %fd3369;
	st.local.f64 	[%rd6+2968], %fd31020;
	mul.f64 	%fd31021, %fd3958, %fd30507;
	sub.f64 	%fd31022, %fd28682, %fd31021;
	mul.f64 	%fd31023, %fd3959, %fd30453;
	sub.f64 	%fd31024, %fd31022, %fd31023;
	mul.f64 	%fd31025, %fd3960, %fd30320;
	sub.f64 	%fd31026, %fd31024, %fd31025;
	mul.f64 	%fd31027, %fd3961, %fd30300;
	sub.f64 	%fd31028, %fd31026, %fd31027;
	mul.f64 	%fd31029, %fd3368, %fd30288;
	sub.f64 	%fd31030, %fd31028, %fd31029;
	div.rn.f64 	%fd31031, %fd31030, %fd3367;
	st.local.f64 	[%rd6+2960], %fd31031;
	mul.f64 	%fd31032, %fd3962, %fd30815;
	sub.f64 	%fd31033, %fd33347, %fd31032;
	mul.f64 	%fd31034, %fd3963, %fd30780;
	sub.f64 	%fd31035, %fd31033, %fd31034;
	mul.f64 	%fd31036, %fd3964, %fd30453;
	sub.f64 	%fd31037, %fd31035, %fd31036;
	mul.f64 	%fd31038, %fd3965, %fd30320;
	sub.f64 	%fd31039, %fd31037, %fd31038;
	mul.f64 	%fd31040, %fd3366, %fd30293;
	sub.f64 	%fd31041, %fd31039, %fd31040;
	div.rn.f64 	%fd31042, %fd31041, %fd3967;
	st.local.f64 	[%rd6+2952], %fd31042;
	mul.f64 	%fd31043, %fd3968, %fd30901;
	sub.f64 	%fd31044, %fd28676, %fd31043;
	mul.f64 	%fd31045, %fd3969, %fd30826;
	sub.f64 	%fd31046, %fd31044, %fd31045;
	mul.f64 	%fd31047, %fd3970, %fd30739;
	sub.f64 	%fd31048, %fd31046, %fd31047;
	mul.f64 	%fd31049, %fd3971, %fd30683;
	sub.f64 	%fd31050, %fd31048, %fd31049;
	mul.f64 	%fd31051, %fd3972, %fd30649;
	sub.f64 	%fd31052, %fd31050, %fd31051;
	mul.f64 	%fd31053, %fd3973, %fd30538;
	sub.f64 	%fd31054, %fd31052, %fd31053;
	mul.f64 	%fd31055, %fd3974, %fd30428;
	sub.f64 	%fd31056, %fd31054, %fd31055;
	mul.f64 	%fd31057, %fd3975, %fd30384;
	sub.f64 	%fd31058, %fd31056, %fd31057;
	mul.f64 	%fd31059, %fd3976, %fd30333;
	sub.f64 	%fd31060, %fd31058, %fd31059;
	mul.f64 	%fd31061, %fd3977, %fd30309;
	sub.f64 	%fd31062, %fd31060, %fd31061;
	mul.f64 	%fd31063, %fd3966, %fd30285;
	sub.f64 	%fd31064, %fd31062, %fd31063;
	div.rn.f64 	%fd31065, %fd31064, %fd3365;
	st.local.f64 	[%rd6+2944], %fd31065;
	mul.f64 	%fd31066, %fd3978, %fd31020;
	sub.f64 	%fd31067, %fd33285, %fd31066;
	mul.f64 	%fd31068, %fd3979, %fd31011;
	sub.f64 	%fd31069, %fd31067, %fd31068;
	mul.f64 	%fd31070, %fd3980, %fd30855;
	sub.f64 	%fd31071, %fd31069, %fd31070;
	mul.f64 	%fd31072, %fd3981, %fd30808;
	sub.f64 	%fd31073, %fd31071, %fd31072;
	mul.f64 	%fd31074, %fd3982, %fd30780;
	sub.f64 	%fd31075, %fd31073, %fd31074;
	mul.f64 	%fd31076, %fd3983, %fd30724;
	sub.f64 	%fd31077, %fd31075, %fd31076;
	mul.f64 	%fd31078, %fd3984, %fd30668;
	sub.f64 	%fd31079, %fd31077, %fd31078;
	mul.f64 	%fd31080, %fd3985, %fd30507;
	sub.f64 	%fd31081, %fd31079, %fd31080;
	mul.f64 	%fd31082, %fd3986, %fd30480;
	sub.f64 	%fd31083, %fd31081, %fd31082;
	mul.f64 	%fd31084, %fd3987, %fd30453;
	sub.f64 	%fd31085, %fd31083, %fd31084;
	div.rn.f64 	%fd31086, %fd31085, %fd3989;
	st.local.f64 	[%rd6+2936], %fd31086;
	mul.f64 	%fd31087, %fd3991, %fd30846;
	sub.f64 	%fd31088, %fd33286, %fd31087;
	mul.f64 	%fd31089, %fd3992, %fd30815;
	sub.f64 	%fd31090, %fd31088, %fd31089;
	mul.f64 	%fd31091, %fd3993, %fd30507;
	sub.f64 	%fd31092, %fd31090, %fd31091;
	mul.f64 	%fd31093, %fd3994, %fd30453;
	sub.f64 	%fd31094, %fd31092, %fd31093;
	mul.f64 	%fd31095, %fd3995, %fd30428;
	sub.f64 	%fd31096, %fd31094, %fd31095;
	mul.f64 	%fd31097, %fd3988, %fd30288;
	sub.f64 	%fd31098, %fd31096, %fd31097;
	div.rn.f64 	%fd31099, %fd31098, %fd3990;
	st.local.f64 	[%rd6+2928], %fd31099;
	mul.f64 	%fd31100, %fd3997, %fd31031;
	sub.f64 	%fd31101, %fd28673, %fd31100;
	mul.f64 	%fd31102, %fd3998, %fd30507;
	sub.f64 	%fd31103, %fd31101, %fd31102;
	mul.f64 	%fd31104, %fd3999, %fd30453;
	sub.f64 	%fd31105, %fd31103, %fd31104;
	mul.f64 	%fd31106, %fd4000, %fd30300;
	sub.f64 	%fd31107, %fd31105, %fd31106;
	mul.f64 	%fd31108, %fd4001, %fd30288;
	sub.f64 	%fd31109, %fd31107, %fd31108;
	div.rn.f64 	%fd31110, %fd31109, %fd3996;
	st.local.f64 	[%rd6+2920], %fd31110;
	mul.f64 	%fd31111, %fd4003, %fd31020;
	sub.f64 	%fd31112, %fd28667, %fd31111;
	mul.f64 	%fd31113, %fd4004, %fd30480;
	sub.f64 	%fd31114, %fd31112, %fd31113;
	mul.f64 	%fd31115, %fd4005, %fd30453;
	sub.f64 	%fd31116, %fd31114, %fd31115;
	mul.f64 	%fd31117, %fd4006, %fd30320;
	sub.f64 	%fd31118, %fd31116, %fd31117;
	mul.f64 	%fd31119, %fd4007, %fd30288;
	sub.f64 	%fd31120, %fd31118, %fd31119;
	div.rn.f64 	%fd31121, %fd31120, %fd4002;
	st.local.f64 	[%rd6+2912], %fd31121;
	mul.f64 	%fd31122, %fd4008, %fd30855;
	sub.f64 	%fd31123, %fd28661, %fd31122;
	mul.f64 	%fd31124, %fd4009, %fd30754;
	sub.f64 	%fd31125, %fd31123, %fd31124;
	mul.f64 	%fd31126, %fd4010, %fd30480;
	sub.f64 	%fd31127, %fd31125, %fd31126;
	mul.f64 	%fd31128, %fd4011, %fd30453;
	sub.f64 	%fd31129, %fd31127, %fd31128;
	mul.f64 	%fd31130, %fd4012, %fd30320;
	sub.f64 	%fd31131, %fd31129, %fd31130;
	mul.f64 	%fd31132, %fd4013, %fd30288;
	sub.f64 	%fd31133, %fd31131, %fd31132;
	div.rn.f64 	%fd31134, %fd31133, %fd3364;
	st.local.f64 	[%rd6+2904], %fd31134;
	mul.f64 	%fd31135, %fd4014, %fd31031;
	sub.f64 	%fd31136, %fd33360, %fd31135;
	mul.f64 	%fd31137, %fd4015, %fd30507;
	sub.f64 	%fd31138, %fd31136, %fd31137;
	mul.f64 	%fd31139, %fd4016, %fd30300;
	sub.f64 	%fd31140, %fd31138, %fd31139;
	mul.f64 	%fd31141, %fd4017, %fd30288;
	sub.f64 	%fd31142, %fd31140, %fd31141;
	div.rn.f64 	%fd31143, %fd31142, %fd4019;
	st.local.f64 	[%rd6+2896], %fd31143;
	mul.f64 	%fd31144, %fd4021, %fd30405;
	sub.f64 	%fd31145, %fd33341, %fd31144;
	mul.f64 	%fd31146, %fd4022, %fd30300;
	sub.f64 	%fd31147, %fd31145, %fd31146;
	mul.f64 	%fd31148, %fd4023, %fd30293;
	sub.f64 	%fd31149, %fd31147, %fd31148;
	mul.f64 	%fd31150, %fd4018, %fd30285;
	sub.f64 	%fd31151, %fd31149, %fd31150;
	div.rn.f64 	%fd31152, %fd31151, %fd4020;
	st.local.f64 	[%rd6+2888], %fd31152;
	mul.f64 	%fd31153, %fd4025, %fd30724;
	sub.f64 	%fd31154, %fd33348, %fd31153;
	mul.f64 	%fd31155, %fd4026, %fd30453;
	sub.f64 	%fd31156, %fd31154, %fd31155;
	mul.f64 	%fd31157, %fd4027, %fd30288;
	sub.f64 	%fd31158, %fd31156, %fd31157;
	div.rn.f64 	%fd31159, %fd31158, %fd4024;
	st.local.f64 	[%rd6+2880], %fd31159;
	mul.f64 	%fd31160, %fd4028, %fd30709;
	sub.f64 	%fd31161, %fd33302, %fd31160;
	mul.f64 	%fd31162, %fd4029, %fd30507;
	sub.f64 	%fd31163, %fd31161, %fd31162;
	mul.f64 	%fd31164, %fd4030, %fd30453;
	sub.f64 	%fd31165, %fd31163, %fd31164;
	mul.f64 	%fd31166, %fd4031, %fd30428;
	sub.f64 	%fd31167, %fd31165, %fd31166;
	mul.f64 	%fd31168, %fd4032, %fd30384;
	sub.f64 	%fd31169, %fd31167, %fd31168;
	mul.f64 	%fd31170, %fd4033, %fd30293;
	sub.f64 	%fd31171, %fd31169, %fd31170;
	div.rn.f64 	%fd31172, %fd31171, %fd4035;
	st.local.f64 	[%rd6+2872], %fd31172;
	mul.f64 	%fd31173, %fd4036, %fd31065;
	sub.f64 	%fd31174, %fd33358, %fd31173;
	mul.f64 	%fd31175, %fd4037, %fd30739;
	sub.f64 	%fd31176, %fd31174, %fd31175;
	mul.f64 	%fd31177, %fd4038, %fd30683;
	sub.f64 	%fd31178, %fd31176, %fd31177;
	mul.f64 	%fd31179, %fd4039, %fd30428;
	sub.f64 	%fd31180, %fd31178, %fd31179;
	mul.f64 	%fd31181, %fd4040, %fd30384;
	sub.f64 	%fd31182, %fd31180, %fd31181;
	mul.f64 	%fd31183, %fd4041, %fd30309;
	sub.f64 	%fd31184, %fd31182, %fd31183;
	mul.f64 	%fd31185, %fd4034, %fd30285;
	sub.f64 	%fd31186, %fd31184, %fd31185;
	div.rn.f64 	%fd31187, %fd31186, %fd4043;
	st.local.f64 	[%rd6+2864], %fd31187;
	mul.f64 	%fd31188, %fd4044, %fd30855;
	sub.f64 	%fd31189, %fd33365, %fd31188;
	mul.f64 	%fd31190, %fd4045, %fd30453;
	sub.f64 	%fd31191, %fd31189, %fd31190;
	mul.f64 	%fd31192, %fd4042, %fd30288;
	sub.f64 	%fd31193, %fd31191, %fd31192;
	div.rn.f64 	%fd31194, %fd31193, %fd4047;
	st.local.f64 	[%rd6+2856], %fd31194;
	mul.f64 	%fd31195, %fd4049, %fd30846;
	sub.f64 	%fd31196, %fd33287, %fd31195;
	mul.f64 	%fd31197, %fd4050, %fd30815;
	sub.f64 	%fd31198, %fd31196, %fd31197;
	mul.f64 	%fd31199, %fd4051, %fd30808;
	sub.f64 	%fd31200, %fd31198, %fd31199;
	mul.f64 	%fd31201, %fd4052, %fd30767;
	sub.f64 	%fd31202, %fd31200, %fd31201;
	mul.f64 	%fd31203, %fd4053, %fd30507;
	sub.f64 	%fd31204, %fd31202, %fd31203;
	mul.f64 	%fd31205, %fd4046, %fd30453;
	sub.f64 	%fd31206, %fd31204, %fd31205;
	div.rn.f64 	%fd31207, %fd31206, %fd4048;
	st.local.f64 	[%rd6+2848], %fd31207;
	mul.f64 	%fd31208, %fd4055, %fd30584;
	sub.f64 	%fd31209, %fd33349, %fd31208;
	mul.f64 	%fd31210, %fd4056, %fd30453;
	sub.f64 	%fd31211, %fd31209, %fd31210;
	mul.f64 	%fd31212, %fd4057, %fd30300;
	sub.f64 	%fd31213, %fd31211, %fd31212;
	div.rn.f64 	%fd31214, %fd31213, %fd4054;
	st.local.f64 	[%rd6+2840], %fd31214;
	mul.f64 	%fd31215, %fd4058, %fd31110;
	sub.f64 	%fd31216, %fd33288, %fd31215;
	mul.f64 	%fd31217, %fd4059, %fd30453;
	sub.f64 	%fd31218, %fd31216, %fd31217;
	mul.f64 	%fd31219, %fd4060, %fd30320;
	sub.f64 	%fd31220, %fd31218, %fd31219;
	mul.f64 	%fd31221, %fd4061, %fd30300;
	sub.f64 	%fd31222, %fd31220, %fd31221;
	div.rn.f64 	%fd31223, %fd31222, %fd4063;
	st.local.f64 	[%rd6+2832], %fd31223;
	mul.f64 	%fd31224, %fd4065, %fd30605;
	sub.f64 	%fd31225, %fd33313, %fd31224;
	mul.f64 	%fd31226, %fd4062, %fd30453;
	sub.f64 	%fd31227, %fd31225, %fd31226;
	div.rn.f64 	%fd31228, %fd31227, %fd4064;
	st.local.f64 	[%rd6+2824], %fd31228;
	mul.f64 	%fd31229, %fd4067, %fd30668;
	sub.f64 	%fd31230, %fd33297, %fd31229;
	mul.f64 	%fd31231, %fd4068, %fd30584;
	sub.f64 	%fd31232, %fd31230, %fd31231;
	mul.f64 	%fd31233, %fd4069, %fd30480;
	sub.f64 	%fd31234, %fd31232, %fd31233;
	mul.f64 	%fd31235, %fd4070, %fd30453;
	sub.f64 	%fd31236, %fd31234, %fd31235;
	mul.f64 	%fd31237, %fd4071, %fd30288;
	sub.f64 	%fd31238, %fd31236, %fd31237;
	div.rn.f64 	%fd31239, %fd31238, %fd4066;
	st.local.f64 	[%rd6+2816], %fd31239;
	mul.f64 	%fd31240, %fd4073, %fd30453;
	sub.f64 	%fd31241, %fd33289, %fd31240;
	mul.f64 	%fd31242, %fd4074, %fd30300;
	sub.f64 	%fd31243, %fd31241, %fd31242;
	mul.f64 	%fd31244, %fd4075, %fd30288;
	sub.f64 	%fd31245, %fd31243, %fd31244;
	div.rn.f64 	%fd31246, %fd31245, %fd4072;
	st.local.f64 	[%rd6+2808], %fd31246;
	mul.f64 	%fd31247, %fd4077, %fd31011;
	sub.f64 	%fd31248, %fd33352, %fd31247;
	mul.f64 	%fd31249, %fd4078, %fd30453;
	sub.f64 	%fd31250, %fd31248, %fd31249;
	mul.f64 	%fd31251, %fd4079, %fd30288;
	sub.f64 	%fd31252, %fd31250, %fd31251;
	div.rn.f64 	%fd31253, %fd31252, %fd4076;
	st.local.f64 	[%rd6+2800], %fd31253;
	mul.f64 	%fd31254, %fd4081, %fd30668;
	sub.f64 	%fd31255, %fd33324, %fd31254;
	mul.f64 	%fd31256, %fd4082, %fd30453;
	sub.f64 	%fd31257, %fd31255, %fd31256;
	mul.f64 	%fd31258, %fd4083, %fd30288;
	sub.f64 	%fd31259, %fd31257, %fd31258;
	div.rn.f64 	%fd31260, %fd31259, %fd4080;
	st.local.f64 	[%rd6+2792], %fd31260;
	mul.f64 	%fd31261, %fd4085, %fd31143;
	sub.f64 	%fd31262, %fd28658, %fd31261;
	mul.f64 	%fd31263, %fd4086, %fd31110;
	sub.f64 	%fd31264, %fd31262, %fd31263;
	mul.f64 	%fd31265, %fd4087, %fd30453;
	sub.f64 	%fd31266, %fd31264, %fd31265;
	div.rn.f64 	%fd31267, %fd31266, %fd4084;
	st.local.f64 	[%rd6+2784], %fd31267;
	mul.f64 	%fd31268, %fd4088, %fd31020;
	sub.f64 	%fd31269, %fd33362, %fd31268;
	mul.f64 	%fd31270, %fd4089, %fd30453;
	sub.f64 	%fd31271, %fd31269, %fd31270;
	mul.f64 	%fd31272, %fd3363, %fd30288;
	sub.f64 	%fd31273, %fd31271, %fd31272;
	div.rn.f64 	%fd31274, %fd31273, %fd4091;
	st.local.f64 	[%rd6+2776], %fd31274;
	mul.f64 	%fd31275, %fd4092, %fd30914;
	sub.f64 	%fd31276, %fd33344, %fd31275;
	mul.f64 	%fd31277, %fd4093, %fd30453;
	sub.f64 	%fd31278, %fd31276, %fd31277;
	mul.f64 	%fd31279, %fd4090, %fd30288;
	sub.f64 	%fd31280, %fd31278, %fd31279;
	div.rn.f64 	%fd31281, %fd31280, %fd4095;
	st.local.f64 	[%rd6+2768], %fd31281;
	mul.f64 	%fd31282, %fd4096, %fd30698;
	sub.f64 	%fd31283, %fd33336, %fd31282;
	mul.f64 	%fd31284, %fd4097, %fd30453;
	sub.f64 	%fd31285, %fd31283, %fd31284;
	mul.f64 	%fd31286, %fd4094, %fd30288;
	sub.f64 	%fd31287, %fd31285, %fd31286;
	div.rn.f64 	%fd31288, %fd31287, %fd4099;
	st.local.f64 	[%rd6+2760], %fd31288;
	mul.f64 	%fd31289, %fd4100, %fd30780;
	sub.f64 	%fd31290, %fd33332, %fd31289;
	mul.f64 	%fd31291, %fd4101, %fd30453;
	sub.f64 	%fd31292, %fd31290, %fd31291;
	mul.f64 	%fd31293, %fd4098, %fd30288;
	sub.f64 	%fd31294, %fd31292, %fd31293;
	div.rn.f64 	%fd31295, %fd31294, %fd4103;
	st.local.f64 	[%rd6+2752], %fd31295;
	mul.f64 	%fd31296, %fd4104, %fd30709;
	sub.f64 	%fd31297, %fd33298, %fd31296;
	mul.f64 	%fd31298, %fd4105, %fd30453;
	sub.f64 	%fd31299, %fd31297, %fd31298;
	mul.f64 	%fd31300, %fd4102, %fd30333;
	sub.f64 	%fd31301, %fd31299, %fd31300;
	div.rn.f64 	%fd31302, %fd31301, %fd4107;
	st.local.f64 	[%rd6+2744], %fd31302;
	mul.f64 	%fd31303, %fd4108, %fd30724;
	sub.f64 	%fd31304, %fd33337, %fd31303;
	mul.f64 	%fd31305, %fd4109, %fd30453;
	sub.f64 	%fd31306, %fd31304, %fd31305;
	mul.f64 	%fd31307, %fd4106, %fd30300;
	sub.f64 	%fd31308, %fd31306, %fd31307;
	div.rn.f64 	%fd31309, %fd31308, %fd4111;
	st.local.f64 	[%rd6+2736], %fd31309;
	mul.f64 	%fd31310, %fd4112, %fd30584;
	sub.f64 	%fd31311, %fd33308, %fd31310;
	mul.f64 	%fd31312, %fd4113, %fd30453;
	sub.f64 	%fd31313, %fd31311, %fd31312;
	mul.f64 	%fd31314, %fd4110, %fd30288;
	sub.f64 	%fd31315, %fd31313, %fd31314;
	div.rn.f64 	%fd31316, %fd31315, %fd4115;
	st.local.f64 	[%rd6+2728], %fd31316;
	mul.f64 	%fd31317, %fd4116, %fd31020;
	sub.f64 	%fd31318, %fd33363, %fd31317;
	mul.f64 	%fd31319, %fd4117, %fd30453;
	sub.f64 	%fd31320, %fd31318, %fd31319;
	mul.f64 	%fd31321, %fd4114, %fd30320;
	sub.f64 	%fd31322, %fd31320, %fd31321;
	div.rn.f64 	%fd31323, %fd31322, %fd4119;
	st.local.f64 	[%rd6+2720], %fd31323;
	mul.f64 	%fd31324, %fd4120, %fd31267;
	sub.f64 	%fd31325, %fd33367, %fd31324;
	mul.f64 	%fd31326, %fd4121, %fd31110;
	sub.f64 	%fd31327, %fd31325, %fd31326;
	mul.f64 	%fd31328, %fd4118, %fd30453;
	sub.f64 	%fd31329, %fd31327, %fd31328;
	div.rn.f64 	%fd31330, %fd31329, %fd4123;
	st.local.f64 	[%rd6+2712], %fd31330;
	mul.f64 	%fd31331, %fd4125, %fd31031;
	sub.f64 	%fd31332, %fd28655, %fd31331;
	mul.f64 	%fd31333, %fd4126, %fd30605;
	sub.f64 	%fd31334, %fd31332, %fd31333;
	mul.f64 	%fd31335, %fd4127, %fd30320;
	sub.f64 	%fd31336, %fd31334, %fd31335;
	mul.f64 	%fd31337, %fd4122, %fd30300;
	sub.f64 	%fd31338, %fd31336, %fd31337;
	div.rn.f64 	%fd31339, %fd31338, %fd4124;
	st.local.f64 	[%rd6+2704], %fd31339;
	mul.f64 	%fd31340, %fd4129, %fd30320;
	sub.f64 	%fd31341, %fd33369, %fd31340;
	mul.f64 	%fd31342, %fd3362, %fd30300;
	sub.f64 	%fd31343, %fd31341, %fd31342;
	div.rn.f64 	%fd31344, %fd31343, %fd4128;
	st.local.f64 	[%rd6+2696], %fd31344;
	mul.f64 	%fd31345, %fd4130, %fd31042;
	sub.f64 	%fd31346, %fd33350, %fd31345;
	mul.f64 	%fd31347, %fd4131, %fd30453;
	sub.f64 	%fd31348, %fd31346, %fd31347;
	div.rn.f64 	%fd31349, %fd31348, %fd4133;
	st.local.f64 	[%rd6+2688], %fd31349;
	mul.f64 	%fd31350, %fd4135, %fd30605;
	sub.f64 	%fd31351, %fd33314, %fd31350;
	mul.f64 	%fd31352, %fd4132, %fd30453;
	sub.f64 	%fd31353, %fd31351, %fd31352;
	div.rn.f64 	%fd31354, %fd31353, %fd4134;
	st.local.f64 	[%rd6+2680], %fd31354;
	mul.f64 	%fd31355, %fd4137, %fd31302;
	sub.f64 	%fd31356, %fd33290, %fd31355;
	mul.f64 	%fd31357, %fd4138, %fd31172;
	sub.f64 	%fd31358, %fd31356, %fd31357;
	mul.f64 	%fd31359, %fd4139, %fd30453;
	sub.f64 	%fd31360, %fd31358, %fd31359;
	div.rn.f64 	%fd31361, %fd31360, %fd4136;
	st.local.f64 	[%rd6+2672], %fd31361;
	mul.f64 	%fd31362, %fd4141, %fd30453;
	sub.f64 	%fd31363, %fd33291, %fd31362;
	div.rn.f64 	%fd31364, %fd31363, %fd4140;
	st.local.f64 	[%rd6+2664], %fd31364;
	mul.f64 	%fd31365, %fd4143, %fd30453;
	sub.f64 	%fd31366, %fd33292, %fd31365;
	div.rn.f64 	%fd31367, %fd31366, %fd4142;
	st.local.f64 	[%rd6+2656], %fd31367;
	mul.f64 	%fd31368, %fd4145, %fd30453;
	sub.f64 	%fd31369, %fd33299, %fd31368;
	div.rn.f64 	%fd31370, %fd31369, %fd4144;
	st.local.f64 	[%rd6+2648], %fd31370;
	mul.f64 	%fd31371, %fd4147, %fd30453;
	sub.f64 	%fd31372, %fd33293, %fd31371;
	div.rn.f64 	%fd31373, %fd31372, %fd4146;
	st.local.f64 	[%rd6+2640], %fd31373;
	mul.f64 	%fd31374, %fd4148, %fd30333;
	sub.f64 	%fd31375, %fd33277, %fd31374;
	mul.f64 	%fd31376, %fd4149, %fd30309;
	sub.f64 	%fd31377, %fd31375, %fd31376;
	div.rn.f64 	%fd31378, %fd31377, %fd4151;
	st.local.f64 	[%rd6+2632], %fd31378;
	mul.f64 	%fd31379, %fd4153, %fd31152;
	sub.f64 	%fd31380, %fd33282, %fd31379;
	mul.f64 	%fd31381, %fd4150, %fd30285;
	sub.f64 	%fd31382, %fd31380, %fd31381;
	div.rn.f64 	%fd31383, %fd31382, %fd4152;
	st.local.f64 	[%rd6+2624], %fd31383;
	mul.f64 	%fd31384, %fd4155, %fd30453;
	sub.f64 	%fd31385, %fd33354, %fd31384;
	div.rn.f64 	%fd31386, %fd31385, %fd4154;
	st.local.f64 	[%rd6+2616], %fd31386;
	mul.f64 	%fd31387, %fd4157, %fd30453;
	sub.f64 	%fd31388, %fd33325, %fd31387;
	div.rn.f64 	%fd31389, %fd31388, %fd4156;
	st.local.f64 	[%rd6+2608], %fd31389;
	mul.f64 	%fd31390, %fd4159, %fd30453;
	sub.f64 	%fd31391, %fd33356, %fd31390;
	div.rn.f64 	%fd31392, %fd31391, %fd4158;
	st.local.f64 	[%rd6+2600], %fd31392;
	mul.f64 	%fd31393, %fd4161, %fd31172;
	sub.f64 	%fd31394, %fd33270, %fd31393;
	mul.f64 	%fd31395, %fd4162, %fd30507;
	sub.f64 	%fd31396, %fd31394, %fd31395;
	mul.f64 	%fd31397, %fd4163, %fd30288;
	sub.f64 	%fd31398, %fd31396, %fd31397;
	div.rn.f64 	%fd31399, %fd31398, %fd4160;
	st.local.f64 	[%rd6+2592], %fd31399;
	mul.f64 	%fd31400, %fd4165, %fd30453;
	sub.f64 	%fd31401, %fd33294, %fd31400;
	div.rn.f64 	%fd31402, %fd31401, %fd4164;
	st.local.f64 	[%rd6+2584], %fd31402;
	mul.f64 	%fd31403, %fd4167, %fd30453;
	sub.f64 	%fd31404, %fd33295, %fd31403;
	div.rn.f64 	%fd31405, %fd31404, %fd4166;
	st.local.f64 	[%rd6+2576], %fd31405;
	mul.f64 	%fd31406, %fd4169, %fd30605;
	sub.f64 	%fd31407, %fd33315, %fd31406;
	div.rn.f64 	%fd31408, %fd31407, %fd4168;
	st.local.f64 	[%rd6+2568], %fd31408;
	mul.f64 	%fd31409, %fd4171, %fd30605;
	sub.f64 	%fd31410, %fd33316, %fd31409;
	div.rn.f64 	%fd31411, %fd31410, %fd4170;
	st.local.f64 	[%rd6+2560], %fd31411;
	mul.f64 	%fd31412, %fd4173, %fd30605;
	sub.f64 	%fd31413, %fd33317, %fd31412;
	div.rn.f64 	%fd31414, %fd31413, %fd4172;
	st.local.f64 	[%rd6+2552], %fd31414;
	mul.f64 	%fd31415, %fd4175, %fd30453;
	sub.f64 	%fd31416, %fd33339, %fd31415;
	div.rn.f64 	%fd31417, %fd31416, %fd4174;
	st.local.f64 	[%rd6+2544], %fd31417;
	mul.f64 	%fd31418, %fd4177, %fd30309;
	sub.f64 	%fd31419, %fd33283, %fd31418;
	div.rn.f64 	%fd31420, %fd31419, %fd4176;
	st.local.f64 	[%rd6+2536], %fd31420;
	mul.f64 	%fd31421, %fd4178, %fd31281;
	sub.f64 	%fd31422, %fd33309, %fd31421;
	mul.f64 	%fd31423, %fd4179, %fd30453;
	sub.f64 	%fd31424, %fd31422, %fd31423;
	div.rn.f64 	%fd31425, %fd31424, %fd4181;
	st.local.f64 	[%rd6+2528], %fd31425;
	mul.f64 	%fd31426, %fd4182, %fd31373;
	sub.f64 	%fd31427, %fd33268, %fd31426;
	mul.f64 	%fd31428, %fd4183, %fd31367;
	sub.f64 	%fd31429, %fd31427, %fd31428;
	mul.f64 	%fd31430, %fd4180, %fd31364;
	sub.f64 	%fd31431, %fd31429, %fd31430;
	div.rn.f64 	%fd31432, %fd31431, %fd4185;
	st.local.f64 	[%rd6+2520], %fd31432;
	mul.f64 	%fd31433, %fd4187, %fd31405;
	sub.f64 	%fd31434, %fd33267, %fd31433;
	mul.f64 	%fd31435, %fd4188, %fd31402;
	sub.f64 	%fd31436, %fd31434, %fd31435;
	mul.f64 	%fd31437, %fd4189, %fd31373;
	sub.f64 	%fd31438, %fd31436, %fd31437;
	mul.f64 	%fd31439, %fd4190, %fd31367;
	sub.f64 	%fd31440, %fd31438, %fd31439;
	mul.f64 	%fd31441, %fd4191, %fd31364;
	sub.f64 	%fd31442, %fd31440, %fd31441;
	mul.f64 	%fd31443, %fd4184, %fd30453;
	sub.f64 	%fd31444, %fd31442, %fd31443;
	div.rn.f64 	%fd31445, %fd31444, %fd4186;
	st.local.f64 	[%rd6+2512], %fd31445;
	mul.f64 	%fd31446, %fd4192, %fd31020;
	sub.f64 	%fd31447, %fd33266, %fd31446;
	mul.f64 	%fd31448, %fd4193, %fd31011;
	sub.f64 	%fd31449, %fd31447, %fd31448;
	mul.f64 	%fd31450, %fd4194, %fd30914;
	sub.f64 	%fd31451, %fd31449, %fd31450;
	mul.f64 	%fd31452, %fd4195, %fd30855;
	sub.f64 	%fd31453, %fd31451, %fd31452;
	mul.f64 	%fd31454, %fd4196, %fd30780;
	sub.f64 	%fd31455, %fd31453, %fd31454;
	mul.f64 	%fd31456, %fd4197, %fd30724;
	sub.f64 	%fd31457, %fd31455, %fd31456;
	mul.f64 	%fd31458, %fd4198, %fd30698;
	sub.f64 	%fd31459, %fd31457, %fd31458;
	mul.f64 	%fd31460, %fd4199, %fd30668;
	sub.f64 	%fd31461, %fd31459, %fd31460;
	mul.f64 	%fd31462, %fd4200, %fd30584;
	sub.f64 	%fd31463, %fd31461, %fd31462;
	mul.f64 	%fd31464, %fd4201, %fd30320;
	sub.f64 	%fd31465, %fd31463, %fd31464;
	div.rn.f64 	%fd31466, %fd31465, %fd4203;
	st.local.f64 	[%rd6+2504], %fd31466;
	mul.f64 	%fd31467, %fd4205, %fd31383;
	sub.f64 	%fd31468, %fd28652, %fd31467;
	mul.f64 	%fd31469, %fd4206, %fd31378;
	sub.f64 	%fd31470, %fd31468, %fd31469;
	mul.f64 	%fd31471, %fd4207, %fd31344;
	sub.f64 	%fd31472, %fd31470, %fd31471;
	mul.f64 	%fd31473, %fd4208, %fd31339;
	sub.f64 	%fd31474, %fd31472, %fd31473;
	mul.f64 	%fd31475, %fd4209, %fd31302;
	sub.f64 	%fd31476, %fd31474, %fd31475;
	mul.f64 	%fd31477, %fd4210, %fd31246;
	sub.f64 	%fd31478, %fd31476, %fd31477;
	mul.f64 	%fd31479, %fd4211, %fd31223;
	sub.f64 	%fd31480, %fd31478, %fd31479;
	mul.f64 	%fd31481, %fd4212, %fd31020;
	sub.f64 	%fd31482, %fd31480, %fd31481;
	mul.f64 	%fd31483, %fd4213, %fd31011;
	sub.f64 	%fd31484, %fd31482, %fd31483;
	mul.f64 	%fd31485, %fd4214, %fd30914;
	sub.f64 	%fd31486, %fd31484, %fd31485;
	mul.f64 	%fd31487, %fd4215, %fd30901;
	sub.f64 	%fd31488, %fd31486, %fd31487;
	mul.f64 	%fd31489, %fd4216, %fd30878;
	sub.f64 	%fd31490, %fd31488, %fd31489;
	mul.f64 	%fd31491, %fd4217, %fd30855;
	sub.f64 	%fd31492, %fd31490, %fd31491;
	mul.f64 	%fd31493, %fd4218, %fd30780;
	sub.f64 	%fd31494, %fd31492, %fd31493;
	mul.f64 	%fd31495, %fd4219, %fd30724;
	sub.f64 	%fd31496, %fd31494, %fd31495;
	mul.f64 	%fd31497, %fd4220, %fd30709;
	sub.f64 	%fd31498, %fd31496, %fd31497;
	mul.f64 	%fd31499, %fd4221, %fd30698;
	sub.f64 	%fd31500, %fd31498, %fd31499;
	mul.f64 	%fd31501, %fd4222, %fd30668;
	sub.f64 	%fd31502, %fd31500, %fd31501;
	mul.f64 	%fd31503, %fd4223, %fd30584;
	sub.f64 	%fd31504, %fd31502, %fd31503;
	mul.f64 	%fd31505, %fd4224, %fd30565;
	sub.f64 	%fd31506, %fd31504, %fd31505;
	mul.f64 	%fd31507, %fd4225, %fd30480;
	sub.f64 	%fd31508, %fd31506, %fd31507;
	mul.f64 	%fd31509, %fd4226, %fd30453;
	sub.f64 	%fd31510, %fd31508, %fd31509;
	mul.f64 	%fd31511, %fd4227, %fd30428;
	sub.f64 	%fd31512, %fd31510, %fd31511;
	mul.f64 	%fd31513, %fd4228, %fd30384;
	sub.f64 	%fd31514, %fd31512, %fd31513;
	mul.f64 	%fd31515, %fd4229, %fd30320;
	sub.f64 	%fd31516, %fd31514, %fd31515;
	mul.f64 	%fd31517, %fd4202, %fd30288;
	sub.f64 	%fd31518, %fd31516, %fd31517;
	div.rn.f64 	%fd31519, %fd31518, %fd4204;
	st.local.f64 	[%rd6+2496], %fd31519;
	mul.f64 	%fd31520, %fd4231, %fd30480;
	sub.f64 	%fd31521, %fd33265, %fd31520;
	mul.f64 	%fd31522, %fd3361, %fd30320;
	sub.f64 	%fd31523, %fd31521, %fd31522;
	div.rn.f64 	%fd31524, %fd31523, %fd4230;
	st.local.f64 	[%rd6+2488], %fd31524;
	mul.f64 	%fd31525, %fd4233, %fd31414;
	sub.f64 	%fd31526, %fd28649, %fd31525;
	mul.f64 	%fd31527, %fd4234, %fd31411;
	sub.f64 	%fd31528, %fd31526, %fd31527;
	mul.f64 	%fd31529, %fd4235, %fd31408;
	sub.f64 	%fd31530, %fd31528, %fd31529;
	mul.f64 	%fd31531, %fd4236, %fd31354;
	sub.f64 	%fd31532, %fd31530, %fd31531;
	mul.f64 	%fd31533, %fd4237, %fd31228;
	sub.f64 	%fd31534, %fd31532, %fd31533;
	mul.f64 	%fd31535, %fd4238, %fd30605;
	sub.f64 	%fd31536, %fd31534, %fd31535;
	mul.f64 	%fd31537, %fd4239, %fd30453;
	sub.f64 	%fd31538, %fd31536, %fd31537;
	div.rn.f64 	%fd31539, %fd31538, %fd4232;
	st.local.f64 	[%rd6+2480], %fd31539;
	mul.f64 	%fd31540, %fd4241, %fd31370;
	sub.f64 	%fd31541, %fd28645, %fd31540;
	mul.f64 	%fd31542, %fd28646, %fd30453;
	sub.f64 	%fd31543, %fd31541, %fd31542;
	div.rn.f64 	%fd31544, %fd31543, %fd4240;
	st.local.f64 	[%rd6+2472], %fd31544;
	mul.f64 	%fd31545, %fd4242, %fd30320;
	sub.f64 	%fd31546, %fd33264, %fd31545;
	mul.f64 	%fd31547, %fd4243, %fd30288;
	sub.f64 	%fd31548, %fd31546, %fd31547;
	div.rn.f64 	%fd31549, %fd31548, %fd4245;
	st.local.f64 	[%rd6+2464], %fd31549;
	ld.local.v2.f64 	{%fd31550, %fd31551}, [%rd5+1456];
	mul.f64 	%fd31552, %fd31551, %fd30507;
	sub.f64 	%fd31553, %fd33263, %fd31552;
	mul.f64 	%fd31554, %fd4244, %fd30453;
	sub.f64 	%fd31555, %fd31553, %fd31554;
	div.rn.f64 	%fd31556, %fd31555, %fd31550;
	st.local.f64 	[%rd6+2456], %fd31556;
	mul.f64 	%fd31557, %fd4247, %fd30846;
	sub.f64 	%fd31558, %fd33262, %fd31557;
	mul.f64 	%fd31559, %fd4248, %fd30815;
	sub.f64 	%fd31560, %fd31558, %fd31559;
	mul.f64 	%fd31561, %fd4249, %fd30808;
	sub.f64 	%fd31562, %fd31560, %fd31561;
	mul.f64 	%fd31563, %fd4250, %fd30767;
	sub.f64 	%fd31564, %fd31562, %fd31563;
	mul.f64 	%fd31565, %fd4251, %fd30668;
	sub.f64 	%fd31566, %fd31564, %fd31565;
	ld.local.v2.f64 	{%fd31567, %fd31568}, [%rd5+1408];
	mul.f64 	%fd31569, %fd31567, %fd30624;
	sub.f64 	%fd31570, %fd31566, %fd31569;
	mul.f64 	%fd31571, %fd31568, %fd30584;
	sub.f64 	%fd31572, %fd31570, %fd31571;
	mul.f64 	%fd31573, %fd4252, %fd30507;
	sub.f64 	%fd31574, %fd31572, %fd31573;
	mul.f64 	%fd31575, %fd4253, %fd30480;
	sub.f64 	%fd31576, %fd31574, %fd31575;
	mul.f64 	%fd31577, %fd4254, %fd30365;
	sub.f64 	%fd31578, %fd31576, %fd31577;
	mul.f64 	%fd31579, %fd4255, %fd30293;
	sub.f64 	%fd31580, %fd31578, %fd31579;
	div.rn.f64 	%fd31581, %fd31580, %fd4246;
	st.local.f64 	[%rd6+2448], %fd31581;
	mul.f64 	%fd31582, %fd4256, %fd31339;
	sub.f64 	%fd31583, %fd33261, %fd31582;
	mul.f64 	%fd31584, %fd4257, %fd30925;
	sub.f64 	%fd31585, %fd31583, %fd31584;
	ld.local.v2.f64 	{%fd31586, %fd31587}, [%rd5+1328];
	mul.f64 	%fd31588, %fd31586, %fd30605;
	sub.f64 	%fd31589, %fd31585, %fd31588;
	mul.f64 	%fd31590, %fd31587, %fd30507;
	sub.f64 	%fd31591, %fd31589, %fd31590;
	mul.f64 	%fd31592, %fd4258, %fd30405;
	sub.f64 	%fd31593, %fd31591, %fd31592;
	mul.f64 	%fd31594, %fd4259, %fd30348;
	sub.f64 	%fd31595, %fd31593, %fd31594;
	div.rn.f64 	%fd31596, %fd31595, %fd4261;
	st.local.f64 	[%rd6+2440], %fd31596;
	mul.f64 	%fd31597, %fd4263, %fd31152;
	sub.f64 	%fd31598, %fd33260, %fd31597;
	ld.local.v2.f64 	{%fd31599, %fd31600}, [%rd5+1200];
	mul.f64 	%fd31601, %fd31599, %fd31143;
	sub.f64 	%fd31602, %fd31598, %fd31601;
	mul.f64 	%fd31603, %fd31600, %fd31110;
	sub.f64 	%fd31604, %fd31602, %fd31603;
	mul.f64 	%fd31605, %fd4264, %fd31031;
	sub.f64 	%fd31606, %fd31604, %fd31605;
	mul.f64 	%fd31607, %fd4265, %fd30826;
	sub.f64 	%fd31608, %fd31606, %fd31607;
	mul.f64 	%fd31609, %fd4266, %fd30683;
	sub.f64 	%fd31610, %fd31608, %fd31609;
	mul.f64 	%fd31611, %fd4267, %fd30538;
	sub.f64 	%fd31612, %fd31610, %fd31611;
	mul.f64 	%fd31613, %fd4268, %fd30507;
	sub.f64 	%fd31614, %fd31612, %fd31613;
	mul.f64 	%fd31615, %fd4269, %fd30405;
	sub.f64 	%fd31616, %fd31614, %fd31615;
	ld.local.v2.f64 	{%fd31617, %fd31618}, [%rd5+1264];
	mul.f64 	%fd31619, %fd31617, %fd30348;
	sub.f64 	%fd31620, %fd31616, %fd31619;
	mul.f64 	%fd31621, %fd31618, %fd30300;
	sub.f64 	%fd31622, %fd31620, %fd31621;
	mul.f64 	%fd31623, %fd4270, %fd30293;
	sub.f64 	%fd31624, %fd31622, %fd31623;
	mul.f64 	%fd31625, %fd4271, %fd30288;
	sub.f64 	%fd31626, %fd31624, %fd31625;
	mul.f64 	%fd31627, %fd4260, %fd30285;
	sub.f64 	%fd31628, %fd31626, %fd31627;
	div.rn.f64 	%fd31629, %fd31628, %fd4262;
	st.local.f64 	[%rd6+2432], %fd31629;
	mul.f64 	%fd31630, %fd4273, %fd30940;
	sub.f64 	%fd31631, %fd33259, %fd31630;
	mul.f64 	%fd31632, %fd4274, %fd30605;
	sub.f64 	%fd31633, %fd31631, %fd31632;
	mul.f64 	%fd31634, %fd4275, %fd30565;
	sub.f64 	%fd31635, %fd31633, %fd31634;
	ld.local.v2.f64 	{%fd31636, %fd31637}, [%rd5+1152];
	mul.f64 	%fd31638, %fd31636, %fd30507;
	sub.f64 	%fd31639, %fd31635, %fd31638;
	mul.f64 	%fd31640, %fd31637, %fd30453;
	sub.f64 	%fd31641, %fd31639, %fd31640;
	mul.f64 	%fd31642, %fd4276, %fd30348;
	sub.f64 	%fd31643, %fd31641, %fd31642;
	mul.f64 	%fd31644, %fd4277, %fd30288;
	sub.f64 	%fd31645, %fd31643, %fd31644;
	div.rn.f64 	%fd31646, %fd31645, %fd4272;
	st.local.f64 	[%rd6+2424], %fd31646;
	mul.f64 	%fd31647, %fd4278, %fd31420;
	sub.f64 	%fd31648, %fd33258, %fd31647;
	mul.f64 	%fd31649, %fd4279, %fd31354;
	sub.f64 	%fd31650, %fd31648, %fd31649;
	mul.f64 	%fd31651, %fd4280, %fd31228;
	sub.f64 	%fd31652, %fd31650, %fd31651;
	mul.f64 	%fd31653, %fd4281, %fd31152;
	sub.f64 	%fd31654, %fd31652, %fd31653;
	ld.local.v2.f64 	{%fd31655, %fd31656}, [%rd5+1024];
	mul.f64 	%fd31657, %fd31655, %fd30826;
	sub.f64 	%fd31658, %fd31654, %fd31657;
	mul.f64 	%fd31659, %fd31656, %fd30739;
	sub.f64 	%fd31660, %fd31658, %fd31659;
	mul.f64 	%fd31661, %fd4282, %fd30683;
	sub.f64 	%fd31662, %fd31660, %fd31661;
	mul.f64 	%fd31663, %fd4283, %fd30649;
	sub.f64 	%fd31664, %fd31662, %fd31663;
	mul.f64 	%fd31665, %fd4284, %fd30605;
	sub.f64 	%fd31666, %fd31664, %fd31665;
	mul.f64 	%fd31667, %fd4285, %fd30538;
	sub.f64 	%fd31668, %fd31666, %fd31667;
	mul.f64 	%fd31669, %fd4286, %fd30480;
	sub.f64 	%fd31670, %fd31668, %fd31669;
	mul.f64 	%fd31671, %fd4287, %fd30453;
	sub.f64 	%fd31672, %fd31670, %fd31671;
	ld.local.v2.f64 	{%fd31673, %fd31674}, [%rd5+1088];
	mul.f64 	%fd31675, %fd31673, %fd30348;
	sub.f64 	%fd31676, %fd31672, %fd31675;
	mul.f64 	%fd31677, %fd31674, %fd30333;
	sub.f64 	%fd31678, %fd31676, %fd31677;
	mul.f64 	%fd31679, %fd4288, %fd30309;
	sub.f64 	%fd31680, %fd31678, %fd31679;
	mul.f64 	%fd31681, %fd4289, %fd30285;
	sub.f64 	%fd31682, %fd31680, %fd31681;
	div.rn.f64 	%fd31683, %fd31682, %fd4291;
	st.local.f64 	[%rd6+2416], %fd31683;
	mul.f64 	%fd31684, %fd4293, %fd30826;
	sub.f64 	%fd31685, %fd33257, %fd31684;
	ld.local.v2.f64 	{%fd31686, %fd31687}, [%rd5+912];
	mul.f64 	%fd31688, %fd31686, %fd30739;
	sub.f64 	%fd31689, %fd31685, %fd31688;
	mul.f64 	%fd31690, %fd31687, %fd30683;
	sub.f64 	%fd31691, %fd31689, %fd31690;
	mul.f64 	%fd31692, %fd4294, %fd30649;
	sub.f64 	%fd31693, %fd31691, %fd31692;
	mul.f64 	%fd31694, %fd4295, %fd30538;
	sub.f64 	%fd31695, %fd31693, %fd31694;
	mul.f64 	%fd31696, %fd4296, %fd30480;
	sub.f64 	%fd31697, %fd31695, %fd31696;
	mul.f64 	%fd31698, %fd4297, %fd30348;
	sub.f64 	%fd31699, %fd31697, %fd31698;
	mul.f64 	%fd31700, %fd4298, %fd30333;
	sub.f64 	%fd31701, %fd31699, %fd31700;
	mul.f64 	%fd31702, %fd4299, %fd30309;
	sub.f64 	%fd31703, %fd31701, %fd31702;
	mul.f64 	%fd31704, %fd4290, %fd30285;
	sub.f64 	%fd31705, %fd31703, %fd31704;
	div.rn.f64 	%fd31706, %fd31705, %fd4292;
	st.local.f64 	[%rd6+2408], %fd31706;
	ld.local.v2.f64 	{%fd31707, %fd31708}, [%rd5+608];
	mul.f64 	%fd31709, %fd31707, %fd31420;
	sub.f64 	%fd31710, %fd33256, %fd31709;
	mul.f64 	%fd31711, %fd31708, %fd31354;
	sub.f64 	%fd31712, %fd31710, %fd31711;
	mul.f64 	%fd31713, %fd4300, %fd31339;
	sub.f64 	%fd31714, %fd31712, %fd31713;
	mul.f64 	%fd31715, %fd4301, %fd31228;
	sub.f64 	%fd31716, %fd31714, %fd31715;
	mul.f64 	%fd31717, %fd4302, %fd31152;
	sub.f64 	%fd31718, %fd31716, %fd31717;
	mul.f64 	%fd31719, %fd4303, %fd31143;
	sub.f64 	%fd31720, %fd31718, %fd31719;
	mul.f64 	%fd31721, %fd4304, %fd31110;
	sub.f64 	%fd31722, %fd31720, %fd31721;
	mul.f64 	%fd31723, %fd4305, %fd31031;
	sub.f64 	%fd31724, %fd31722, %fd31723;
	ld.local.v2.f64 	{%fd31725, %fd31726}, [%rd5+672];
	mul.f64 	%fd31727, %fd31725, %fd30940;
	sub.f64 	%fd31728, %fd31724, %fd31727;
	mul.f64 	%fd31729, %fd31726, %fd30925;
	sub.f64 	%fd31730, %fd31728, %fd31729;
	mul.f64 	%fd31731, %fd4306, %fd30846;
	sub.f64 	%fd31732, %fd31730, %fd31731;
	mul.f64 	%fd31733, %fd4307, %fd30826;
	sub.f64 	%fd31734, %fd31732, %fd31733;
	mul.f64 	%fd31735, %fd4308, %fd30815;
	sub.f64 	%fd31736, %fd31734, %fd31735;
	mul.f64 	%fd31737, %fd4309, %fd30808;
	sub.f64 	%fd31738, %fd31736, %fd31737;
	mul.f64 	%fd31739, %fd4310, %fd30767;
	sub.f64 	%fd31740, %fd31738, %fd31739;
	mul.f64 	%fd31741, %fd4311, %fd30739;
	sub.f64 	%fd31742, %fd31740, %fd31741;
	ld.local.v2.f64 	{%fd31743, %fd31744}, [%rd5+736];
	mul.f64 	%fd31745, %fd31743, %fd30683;
	sub.f64 	%fd31746, %fd31742, %fd31745;
	mul.f64 	%fd31747, %fd31744, %fd30668;
	sub.f64 	%fd31748, %fd31746, %fd31747;
	mul.f64 	%fd31749, %fd4312, %fd30649;
	sub.f64 	%fd31750, %fd31748, %fd31749;
	mul.f64 	%fd31751, %fd4313, %fd30624;
	sub.f64 	%fd31752, %fd31750, %fd31751;
	mul.f64 	%fd31753, %fd4314, %fd30605;
	sub.f64 	%fd31754, %fd31752, %fd31753;
	mul.f64 	%fd31755, %fd4315, %fd30584;
	sub.f64 	%fd31756, %fd31754, %fd31755;
	mul.f64 	%fd31757, %fd4316, %fd30565;
	sub.f64 	%fd31758, %fd31756, %fd31757;
	mul.f64 	%fd31759, %fd4317, %fd30538;
	sub.f64 	%fd31760, %fd31758, %fd31759;
	ld.local.v2.f64 	{%fd31761, %fd31762}, [%rd5+800];
	mul.f64 	%fd31763, %fd31761, %fd30507;
	sub.f64 	%fd31764, %fd31760, %fd31763;
	mul.f64 	%fd31765, %fd31762, %fd30480;
	sub.f64 	%fd31766, %fd31764, %fd31765;
	mul.f64 	%fd31767, %fd4318, %fd30453;
	sub.f64 	%fd31768, %fd31766, %fd31767;
	mul.f64 	%fd31769, %fd4319, %fd30405;
	sub.f64 	%fd31770, %fd31768, %fd31769;
	mul.f64 	%fd31771, %fd4320, %fd30365;
	sub.f64 	%fd31772, %fd31770, %fd31771;
	mul.f64 	%fd31773, %fd4321, %fd30348;
	sub.f64 	%fd31774, %fd31772, %fd31773;
	mul.f64 	%fd31775, %fd4322, %fd30333;
	sub.f64 	%fd31776, %fd31774, %fd31775;
	mul.f64 	%fd31777, %fd4323, %fd30309;
	sub.f64 	%fd31778, %fd31776, %fd31777;
	ld.local.v2.f64 	{%fd31779, %fd31780}, [%rd5+864];
	mul.f64 	%fd31781, %fd31779, %fd30300;
	sub.f64 	%fd31782, %fd31778, %fd31781;
	mul.f64 	%fd31783, %fd31780, %fd30293;
	sub.f64 	%fd31784, %fd31782, %fd31783;
	mul.f64 	%fd31785, %fd4324, %fd30288;
	sub.f64 	%fd31786, %fd31784, %fd31785;
	mul.f64 	%fd31787, %fd4325, %fd30285;
	sub.f64 	%fd31788, %fd31786, %fd31787;
	div.rn.f64 	%fd31789, %fd31788, %fd4327;
	st.local.f64 	[%rd6+2400], %fd31789;
	mul.f64 	%fd31790, %fd4329, %fd30605;
	sub.f64 	%fd31791, %fd33255, %fd31790;
	mul.f64 	%fd31792, %fd4326, %fd30405;
	sub.f64 	%fd31793, %fd31791, %fd31792;
	div.rn.f64 	%fd31794, %fd31793, %fd4328;
	st.local.f64 	[%rd6+2392], %fd31794;
	ld.local.v2.f64 	{%fd31795, %fd31796}, [%rd5+560];
	mul.f64 	%fd31797, %fd31795, %fd30507;
	sub.f64 	%fd31798, %fd33254, %fd31797;
	mul.f64 	%fd31799, %fd31796, %fd30288;
	sub.f64 	%fd31800, %fd31798, %fd31799;
	div.rn.f64 	%fd31801, %fd31800, %fd4331;
	st.local.f64 	[%rd6+2384], %fd31801;
	div.rn.f64 	%fd31802, %fd28639, %fd4330;
	st.local.f64 	[%rd6+2376], %fd31802;
	mul.f64 	%fd31803, %fd4333, %fd30605;
	sub.f64 	%fd31804, %fd33253, %fd31803;
	mul.f64 	%fd31805, %fd28636, %fd30453;
	sub.f64 	%fd31806, %fd31804, %fd31805;
	div.rn.f64 	%fd31807, %fd31806, %fd4332;
	st.local.f64 	[%rd6+2368], %fd31807;
	mul.f64 	%fd31808, %fd2897, %fd30605;
	sub.f64 	%fd31809, %fd33252, %fd31808;
	div.rn.f64 	%fd31810, %fd31809, %fd2896;
	st.local.f64 	[%rd6+2360], %fd31810;
	ld.local.v2.f64 	{%fd31811, %fd31812}, [%rd5+480];
	mul.f64 	%fd31813, %fd31812, %fd30605;
	sub.f64 	%fd31814, %fd33251, %fd31813;
	div.rn.f64 	%fd31815, %fd31814, %fd31811;
	st.local.f64 	[%rd6+2352], %fd31815;
	mul.f64 	%fd31816, %fd2899, %fd30605;
	sub.f64 	%fd31817, %fd33250, %fd31816;
	div.rn.f64 	%fd31818, %fd31817, %fd2898;
	st.local.f64 	[%rd6+2344], %fd31818;
	mul.f64 	%fd31819, %fd31818, %fd4335;
	sub.f64 	%fd31820, %fd28635, %fd31819;
	mul.f64 	%fd31821, %fd2900, %fd31815;
	sub.f64 	%fd31822, %fd31820, %fd31821;
	ld.local.f64 	%fd31823, [%rd5+440];
	mul.f64 	%fd31824, %fd31823, %fd31810;
	sub.f64 	%fd31825, %fd31822, %fd31824;
	mul.f64 	%fd31826, %fd2902, %fd31807;
	sub.f64 	%fd31827, %fd31825, %fd31826;
	mul.f64 	%fd31828, %fd2903, %fd30605;
	sub.f64 	%fd31829, %fd31827, %fd31828;
	div.rn.f64 	%fd31830, %fd31829, %fd4334;
	st.local.f64 	[%rd6+2336], %fd31830;
	ld.local.v2.f64 	{%fd31831, %fd31832}, [%rd5+384];
	mul.f64 	%fd31833, %fd31832, %fd31152;
	sub.f64 	%fd31834, %fd33249, %fd31833;
	div.rn.f64 	%fd31835, %fd31834, %fd31831;
	st.local.f64 	[%rd6+2328], %fd31835;
	mul.f64 	%fd31836, %fd4337, %fd31152;
	sub.f64 	%fd31837, %fd33248, %fd31836;
	div.rn.f64 	%fd31838, %fd31837, %fd4336;
	st.local.f64 	[%rd6+2320], %fd31838;
	ld.local.v2.f64 	{%fd31839, %fd31840}, [%rd5+352];
	mul.f64 	%fd31841, %fd31839, %fd31361;
	sub.f64 	%fd31842, %fd33247, %fd31841;
	mul.f64 	%fd31843, %fd31840, %fd30453;
	sub.f64 	%fd31844, %fd31842, %fd31843;
	div.rn.f64 	%fd31845, %fd31844, %fd2909;
	st.local.f64 	[%rd6+2312], %fd31845;
	ld.local.v2.f64 	{%fd31846, %fd31847}, [%rd5+304];
	mul.f64 	%fd31848, %fd31847, %fd31399;
	sub.f64 	%fd31849, %fd33246, %fd31848;
	mul.f64 	%fd31850, %fd4338, %fd31302;
	sub.f64 	%fd31851, %fd31849, %fd31850;
	mul.f64 	%fd31852, %fd4339, %fd30453;
	sub.f64 	%fd31853, %fd31851, %fd31852;
	mul.f64 	%fd31854, %fd2908, %fd30288;
	sub.f64 	%fd31855, %fd31853, %fd31854;
	div.rn.f64 	%fd31856, %fd31855, %fd31846;
	st.local.f64 	[%rd6+2304], %fd31856;
	ld.local.v2.f64 	{%fd31857, %fd31858}, [%rd5+240];
	mul.f64 	%fd31859, %fd31857, %fd31411;
	sub.f64 	%fd31860, %fd33245, %fd31859;
	mul.f64 	%fd31861, %fd31858, %fd31408;
	sub.f64 	%fd31862, %fd31860, %fd31861;
	mul.f64 	%fd31863, %fd2914, %fd31373;
	sub.f64 	%fd31864, %fd31862, %fd31863;
	mul.f64 	%fd31865, %fd2915, %fd31367;
	sub.f64 	%fd31866, %fd31864, %fd31865;
	ld.local.v2.f64 	{%fd31867, %fd31868}, [%rd5+272];
	mul.f64 	%fd31869, %fd31867, %fd31364;
	sub.f64 	%fd31870, %fd31866, %fd31869;
	mul.f64 	%fd31871, %fd31868, %fd31228;
	sub.f64 	%fd31872, %fd31870, %fd31871;
	mul.f64 	%fd31873, %fd4340, %fd30605;
	sub.f64 	%fd31874, %fd31872, %fd31873;
	mul.f64 	%fd31875, %fd4341, %fd30453;
	sub.f64 	%fd31876, %fd31874, %fd31875;
	ld.local.v2.f64 	{%fd31877, %fd31878}, [%rd5+224];
	div.rn.f64 	%fd31879, %fd31876, %fd31878;
	st.local.f64 	[%rd6+2296], %fd31879;
	mul.f64 	%fd31880, %fd2920, %fd31411;
	sub.f64 	%fd31881, %fd28629, %fd31880;
	mul.f64 	%fd31882, %fd2921, %fd31408;
	sub.f64 	%fd31883, %fd31881, %fd31882;
	mul.f64 	%fd31884, %fd31877, %fd30605;
	sub.f64 	%fd31885, %fd31883, %fd31884;
	div.rn.f64 	%fd31886, %fd31885, %fd28627;
	st.local.f64 	[%rd6+2288], %fd31886;
	ld.local.v2.f64 	{%fd31887, %fd31888}, [%rd5+80];
	mul.f64 	%fd31889, %fd31887, %fd31414;
	sub.f64 	%fd31890, %fd28621, %fd31889;
	mul.f64 	%fd31891, %fd31888, %fd31411;
	sub.f64 	%fd31892, %fd31890, %fd31891;
	mul.f64 	%fd31893, %fd4342, %fd31408;
	sub.f64 	%fd31894, %fd31892, %fd31893;
	mul.f64 	%fd31895, %fd4343, %fd31405;
	sub.f64 	%fd31896, %fd31894, %fd31895;
	ld.local.v2.f64 	{%fd31897, %fd31898}, [%rd5+112];
	mul.f64 	%fd31899, %fd31897, %fd31402;
	sub.f64 	%fd31900, %fd31896, %fd31899;
	mul.f64 	%fd31901, %fd31898, %fd31373;
	sub.f64 	%fd31902, %fd31900, %fd31901;
	mul.f64 	%fd31903, %fd2926, %fd31370;
	sub.f64 	%fd31904, %fd31902, %fd31903;
	mul.f64 	%fd31905, %fd2927, %fd31367;
	sub.f64 	%fd31906, %fd31904, %fd31905;
	ld.local.v2.f64 	{%fd31907, %fd31908}, [%rd5+144];
	mul.f64 	%fd31909, %fd31907, %fd31364;
	sub.f64 	%fd31910, %fd31906, %fd31909;
	mul.f64 	%fd31911, %fd31908, %fd31354;
	sub.f64 	%fd31912, %fd31910, %fd31911;
	mul.f64 	%fd31913, %fd4344, %fd31228;
	sub.f64 	%fd31914, %fd31912, %fd31913;
	mul.f64 	%fd31915, %fd4345, %fd30605;
	sub.f64 	%fd31916, %fd31914, %fd31915;
	mul.f64 	%fd31917, %fd28622, %fd30453;
	sub.f64 	%fd31918, %fd31916, %fd31917;
	div.rn.f64 	%fd31919, %fd31918, %fd28619;
	st.local.f64 	[%rd6+2280], %fd31919;
	div.rn.f64 	%fd31920, %fd33377, %fd28614;
	st.local.f64 	[%rd6+2272], %fd31920;
	ld.local.v2.f64 	{%fd31921, %fd31922}, [%rd5+32];
	div.rn.f64 	%fd31923, %fd33378, %fd31922;
	st.local.f64 	[%rd6+2264], %fd31923;
	div.rn.f64 	%fd31924, %fd33375, %fd31921;
	st.local.f64 	[%rd6+2256], %fd31924;
	div.rn.f64 	%fd31925, %fd33300, %fd2933;
	st.local.f64 	[%rd6+2248], %fd31925;
	div.rn.f64 	%fd33385, %fd33381, %fd2932;
	st.local.f64 	[%rd6+2240], %fd33385;
	ld.local.v2.f64 	{%fd31926, %fd31927}, [%rd5];
	div.rn.f64 	%fd33389, %fd33382, %fd31927;
	st.local.f64 	[%rd6+2232], %fd33389;
	div.rn.f64 	%fd33391, %fd33371, %fd31926;
	st.local.f64 	[%rd6+2224], %fd33391;
	add.s32 	%r3301, %r3301, 3;
	mov.b32 	%r3306, 0;
	mov.f64 	%fd33393, %fd33395;
$L__BB1_865:
	mul.wide.u32 	%rd470, %r3306, 8;
	add.s64 	%rd471, %rd6, %rd470;
	fma.rn.f64 	%fd31928, %fd33392, 0d4018ADDEA9B96ED1, %fd33394;
	mul.f64 	%fd31929, %fd33391, 0d3FDB5FCE7792B7A1;
	sub.f64 	%fd31930, %fd31928, %fd31929;
	add.f64 	%fd31931, %fd33393, %fd31930;
	add.s64 	%rd472, %rd1, %rd470;
	st.local.f64 	[%rd472], %fd31931;
	mul.f64 	%fd31932, %fd33394, 0d3FE0000000000000;
	mul.f64 	%fd31933, %fd33392, 0d4007437E5E38A20B;
	sub.f64 	%fd31934, %fd31932, %fd31933;
	fma.rn.f64 	%fd31935, %fd33391, 0d3FCC9CFB4BB7CE71, %fd31934;
	add.s64 	%rd473, %rd3, %rd470;
	st.local.f64 	[%rd473], %fd31935;
	ld.local.f64 	%fd31936, [%rd471+8];
	fma.rn.f64 	%fd31937, %fd33390, 0d4018ADDEA9B96ED1, %fd31936;
	mul.f64 	%fd31938, %fd33389, 0d3FDB5FCE7792B7A1;
	sub.f64 	%fd31939, %fd31937, %fd31938;
	add.f64 	%fd31940, %fd33388, %fd31939;
	st.local.f64 	[%rd472+8], %fd31940;
	mul.f64 	%fd31941, %fd31936, 0d3FE0000000000000;
	mul.f64 	%fd31942, %fd33390, 0d4007437E5E38A20B;
	sub.f64 	%fd31943, %fd31941, %fd31942;
	fma.rn.f64 	%fd31944, %fd33389, 0d3FCC9CFB4BB7CE71, %fd31943;
	st.local.f64 	[%rd473+8], %fd31944;
	fma.rn.f64 	%fd31945, %fd33386, 0d4018ADDEA9B96ED1, %fd33387;
	mul.f64 	%fd31946, %fd33385, 0d3FDB5FCE7792B7A1;
	sub.f64 	%fd31947, %fd31945, %fd31946;
	add.f64 	%fd31948, %fd33384, %fd31947;
	st.local.f64 	[%rd472+16], %fd31948;
	mul.f64 	%fd31949, %fd33387, 0d3FE0000000000000;
	mul.f64 	%fd31950, %fd33386, 0d4007437E5E38A20B;
	sub.f64 	%fd31951, %fd31949, %fd31950;
	fma.rn.f64 	%fd31952, %fd33385, 0d3FCC9CFB4BB7CE71, %fd31951;
	st.local.f64 	[%rd473+16], %fd31952;
	setp.eq.s32 	%p1029, %r3306, 136;
	@%p1029 bra 	$L__BB1_867;
	mul.wide.u32 	%rd474, %r3306, 8;
	add.s64 	%rd475, %rd2, %rd474;
	add.s64 	%rd476, %rd6, %rd474;
	ld.local.f64 	%fd31953, [%rd476+24];
	ld.local.f64 	%fd31954, [%rd476+1136];
	fma.rn.f64 	%fd31955, %fd31954, 0d4018ADDEA9B96ED1, %fd31953;
	ld.local.f64 	%fd31956, [%rd476+2248];
	fma.rn.f64 	%fd31957, %fd31956, 0dBFDB5FCE7792B7A1, %fd31955;
	ld.local.f64 	%fd31958, [%rd475+24];
	add.f64 	%fd31959, %fd31958, %fd31957;
	add.s64 	%rd477, %rd1, %rd474;
	st.local.f64 	[%rd477+24], %fd31959;
	mul.f64 	%fd31960, %fd31954, 0dC007437E5E38A20B;
	fma.rn.f64 	%fd31961, %fd31953, 0d3FE0000000000000, %fd31960;
	fma.rn.f64 	%fd31962, %fd31956, 0d3FCC9CFB4BB7CE71, %fd31961;
	add.s64 	%rd478, %rd3, %rd474;
	st.local.f64 	[%rd478+24], %fd31962;
	add.s32 	%r3306, %r3306, 4;
	ld.local.f64 	%fd33394, [%rd476+32];
	ld.local.f64 	%fd33393, [%rd475+32];
	mul.wide.u32 	%rd479, %r3306, 8;
	add.s64 	%rd480, %rd6, %rd479;
	ld.local.f64 	%fd33392, [%rd480+1112];
	ld.local.f64 	%fd33391, [%rd480+2224];
	ld.local.f64 	%fd33390, [%rd480+1120];
	ld.local.f64 	%fd33389, [%rd480+2232];
	add.s64 	%rd481, %rd2, %rd479;
	ld.local.f64 	%fd33388, [%rd481+8];
	ld.local.f64 	%fd33387, [%rd480+16];
	ld.local.f64 	%fd33386, [%rd480+1128];
	ld.local.f64 	%fd33385, [%rd480+2240];
	ld.local.f64 	%fd33384, [%rd481+16];
	bra.uni 	$L__BB1_865;
$L__BB1_867:
	ld.param.u32 	%r3216, [_Z15Rosenbrock_ros3PdddS_PiiiiiddddddddPKdS2_S2_S2_S2_S2_S2_S2_i_param_6];
	setp.eq.s32 	%p1030, %r3216, 0;
	@%p1030 bra 	$L__BB1_892;
	mov.f64 	%fd33396, 0d0000000000000000;
	mov.b32 	%r3307, 0;
$L__BB1_869:
	mov.u32 	%r644, %r3307;
	ld.param.u64 	%rd543, [_Z15Rosenbrock_ros3PdddS_PiiiiiddddddddPKdS2_S2_S2_S2_S2_S2_S2_i_param_18];
	ld.param.u64 	%rd538, [_Z15Rosenbrock_ros3PdddS_PiiiiiddddddddPKdS2_S2_S2_S2_S2_S2_S2_i_param_17];
	setp.lt.s32 	%p1031, %r749, 0;
	and.b32  	%r3101, %r749, 2146435072;
	setp.eq.s32 	%p1032, %r3101, 1062207488;
	abs.f64 	%fd31964, %fd33395;
	mul.wide.u32 	%rd482, %r644, 8;
	add.s64 	%rd483, %rd1, %rd482;
	ld.local.f64 	%fd31965, [%rd483];
	abs.f64 	%fd31966, %fd31965;
	max.f64 	%fd31967, %fd31964, %fd31966;
	cvta.to.global.u64 	%rd484, %rd538;
	add.s64 	%rd485, %rd484, %rd482;
	ld.global.nc.f64 	%fd31968, [%rd485];
	cvta.to.global.u64 	%rd486, %rd543;
	add.s64 	%rd487, %rd486, %rd482;
	ld.global.nc.f64 	%fd31969, [%rd487];
	fma.rn.f64 	%fd31970, %fd31969, %fd31967, %fd31968;
	add.s64 	%rd488, %rd3, %rd482;
	ld.local.f64 	%fd31971, [%rd488];
	div.rn.f64 	%fd4811, %fd31971, %fd31970;
	{
	.reg .b32 %temp; 
	mov.b64 	{%temp, %r645}, %fd4811;
	}
	abs.f64 	%fd4812, %fd4811;
	{ // callseq 109, 0
	.param .b64 param0;
	st.param.f64 	[param0], %fd4812;
	.param .b64 param1;
	st.param.f64 	[param1], 0d4000000000000000;
	.param .b64 retval0;
	call.uni (retval0), 
	__internal_accurate_pow, 
	(
	param0, 
	param1
	);
	ld.param.f64 	%fd31972, [retval0];
	} // callseq 109
	setp.lt.s32 	%p1033, %r645, 0;
	neg.f64 	%fd31974, %fd31972;
	selp.f64 	%fd31975, %fd31974, %fd31972, %p1032;
	selp.f64 	%fd31976, %fd31975, %fd31972, %p1033;
	setp.eq.f64 	%p1034, %fd4811, 0d0000000000000000;
	selp.b32 	%r3102, %r645, 0, %p1032;
	or.b32  	%r3103, %r3102, 2146435072;
	selp.b32 	%r3104, %r3103, %r3102, %p1031;
	mov.b32 	%r3105, 0;
	mov.b64 	%fd31977, {%r3105, %r3104};
	selp.f64 	%fd33397, %fd31977, %fd31976, %p1034;
	add.f64 	%fd31978, %fd4811, 0d4000000000000000;
	{
	.reg .b32 %temp; 
	mov.b64 	{%temp, %r3106}, %fd31978;
	}
	and.b32  	%r3107, %r3106, 2146435072;
	setp.ne.s32 	%p1035, %r3107, 2146435072;
	@%p1035 bra 	$L__BB1_874;
	setp.num.f64 	%p1036, %fd4811, %fd4811;
	@%p1036 bra 	$L__BB1_872;
	mov.f64 	%fd31979, 0d4000000000000000;
	add.rn.f64 	%fd33397, %fd4811, %fd31979;
	bra.uni 	$L__BB1_874;
$L__BB1_872:
	setp.neu.f64 	%p1037, %fd4812, 0d7FF0000000000000;
	@%p1037 bra 	$L__BB1_874;
	selp.b32 	%r3108, 0, 2146435072, %p1031;
	or.b32  	%r3109, %r3108, -2147483648;
	selp.b32 	%r3110, %r3109, %r3108, %p1;
	selp.b32 	%r3111, %r3110, %r3108, %p1033;
	mov.b32 	%r3112, 0;
	mov.b64 	%fd33397, {%r3112, %r3111};
$L__BB1_874:
	ld.param.u64 	%rd544, [_Z15Rosenbrock_ros3PdddS_PiiiiiddddddddPKdS2_S2_S2_S2_S2_S2_S2_i_param_18];
	ld.param.u64 	%rd539, [_Z15Rosenbrock_ros3PdddS_PiiiiiddddddddPKdS2_S2_S2_S2_S2_S2_S2_i_param_17];
	and.b32  	%r3113, %r749, 2146435072;
	setp.eq.s32 	%p1041, %r3113, 1062207488;
	setp.eq.f64 	%p1042, %fd4811, 0d3FF0000000000000;
	selp.f64 	%fd31980, 0d3FF0000000000000, %fd33397, %p1042;
	add.f64 	%fd4817, %fd33396, %fd31980;
	mul.wide.u32 	%rd489, %r644, 8;
	add.s64 	%rd490, %rd2, %rd489;
	ld.local.f64 	%fd31981, [%rd490+8];
	abs.f64 	%fd31982, %fd31981;
	add.s64 	%rd491, %rd1, %rd489;
	ld.local.f64 	%fd31983, [%rd491+8];
	abs.f64 	%fd31984, %fd31983;
	max.f64 	%fd31985, %fd31982, %fd31984;
	cvta.to.global.u64 	%rd492, %rd539;
	add.s64 	%rd493, %rd492, %rd489;
	ld.global.nc.f64 	%fd31986, [%rd493+8];
	cvta.to.global.u64 	%rd494, %rd544;
	add.s64 	%rd495, %rd494, %rd489;
	ld.global.nc.f64 	%fd31987, [%rd495+8];
	fma.rn.f64 	%fd31988, %fd31987, %fd31985, %fd31986;
	add.s64 	%rd496, %rd3, %rd489;
	ld.local.f64 	%fd31989, [%rd496+8];
	div.rn.f64 	%fd4818, %fd31989, %fd31988;
	{
	.reg .b32 %temp; 
	mov.b64 	{%temp, %r646}, %fd4818;
	}
	abs.f64 	%fd4819, %fd4818;
	{ // callseq 110, 0
	.param .b64 param0;
	st.param.f64 	[param0], %fd4819;
	.param .b64 param1;
	st.param.f64 	[param1], 0d4000000000000000;
	.param .b64 retval0;
	call.uni (retval0), 
	__internal_accurate_pow, 
	(
	param0, 
	param1
	);
	ld.param.f64 	%fd31990, [retval0];
	} // callseq 110
	setp.lt.s32 	%p1043, %r646, 0;
	neg.f64 	%fd31992, %fd31990;
	selp.f64 	%fd31993, %fd31992, %fd31990, %p1041;
	selp.f64 	%fd31994, %fd31993, %fd31990, %p1043;
	setp.eq.f64 	%p1044, %fd4818, 0d0000000000000000;
	selp.b32 	%r3114, %r646, 0, %p1041;
	or.b32  	%r3115, %r3114, 2146435072;
	selp.b32 	%r3116, %r3115, %r3114, %p1031;
	mov.b32 	%r3117, 0;
	mov.b64 	%fd31995, {%r3117, %r3116};
	selp.f64 	%fd33398, %fd31995, %fd31994, %p1044;
	add.f64 	%fd31996, %fd4818, 0d4000000000000000;
	{
	.reg .b32 %temp; 
	mov.b64 	{%temp, %r3118}, %fd31996;
	}
	and.b32  	%r3119, %r3118, 2146435072;
	setp.ne.s32 	%p1045, %r3119, 2146435072;
	@%p1045 bra 	$L__BB1_879;
	setp.nan.f64 	%p1046, %fd4818, %fd4818;
	@%p1046 bra 	$L__BB1_878;
	setp.neu.f64 	%p1047, %fd4819, 0d7FF0000000000000;
	@%p1047 bra 	$L__BB1_879;
	setp.lt.s32 	%p1049, %r749, 0;
	selp.b32 	%r3120, 0, 2146435072, %p1049;
	or.b32  	%r3121, %r3120, -2147483648;
	selp.b32 	%r3122, %r3121, %r3120, %p1;
	selp.b32 	%r3123, %r3122, %r3120, %p1043;
	mov.b32 	%r3124, 0;
	mov.b64 	%fd33398, {%r3124, %r3123};
	bra.uni 	$L__BB1_879;
$L__BB1_878:
	mov.f64 	%fd31997, 0d4000000000000000;
	add.rn.f64 	%fd33398, %fd4818, %fd31997;
$L__BB1_879:
	ld.param.u64 	%rd545, [_Z15Rosenbrock_ros3PdddS_PiiiiiddddddddPKdS2_S2_S2_S2_S2_S2_S2_i_param_18];
	ld.param.u64 	%rd540, [_Z15Rosenbrock_ros3PdddS_PiiiiiddddddddPKdS2_S2_S2_S2_S2_S2_S2_i_param_17];
	setp.lt.s32 	%p1050, %r749, 0;
	and.b32  	%r3125, %r749, 2146435072;
	setp.eq.s32 	%p1051, %r3125, 1062207488;
	setp.eq.f64 	%p1052, %fd4818, 0d3FF0000000000000;
	selp.f64 	%fd31998, 0d3FF0000000000000, %fd33398, %p1052;
	add.f64 	%fd4824, %fd4817, %fd31998;
	mul.wide.u32 	%rd497, %r644, 8;
	add.s64 	%rd498, %rd2, %rd497;
	ld.local.f64 	%fd31999, [%rd498+16];
	abs.f64 	%fd32000, %fd31999;
	add.s64 	%rd499, %rd1, %rd497;
	ld.local.f64 	%fd32001, [%rd499+16];
	abs.f64 	%fd32002, %fd32001;
	max.f64 	%fd32003, %fd32000, %fd32002;
	cvta.to.global.u64 	%rd500, %rd540;
	add.s64 	%rd501, %rd500, %rd497;
	ld.global.nc.f64 	%fd32004, [%rd501+16];
	cvta.to.global.u64 	%rd502, %rd545;
	add.s64 	%rd503, %rd502, %rd497;
	ld.global.nc.f64 	%fd32005, [%rd503+16];
	fma.rn.f64 	%fd32006, %fd32005, %fd32003, %fd32004;
	add.s64 	%rd504, %rd3, %rd497;
	ld.local.f64 	%fd32007, [%rd504+16];
	div.rn.f64 	%fd4825, %fd32007, %fd32006;
	{
	.reg .b32 %temp; 
	mov.b64 	{%temp, %r647}, %fd4825;
	}
	abs.f64 	%fd4826, %fd4825;
	{ // callseq 111, 0
	.param .b64 param0;
	st.param.f64 	[param0], %fd4826;
	.param .b64 param1;
	st.param.f64 	[param1], 0d4000000000000000;
	.param .b64 retval0;
	call.uni (retval0), 
	__internal_accurate_pow, 
	(
	param0, 
	param1
	);
	ld.param.f64 	%fd32008, [retval0];
	} // callseq 111
	setp.lt.s32 	%p1053, %r647, 0;
	neg.f64 	%fd32010, %fd32008;
	selp.f64 	%fd32011, %fd32010, %fd32008, %p1051;
	selp.f64 	%fd32012, %fd32011, %fd32008, %p1053;
	setp.eq.f64 	%p1054, %fd4825, 0d0000000000000000;
	selp.b32 	%r3126, %r647, 0, %p1051;
	or.b32  	%r3127, %r3126, 2146435072;
	selp.b32 	%r3128, %r3127, %r3126, %p1050;
	mov.b32 	%r3129, 0;
	mov.b64 	%fd32013, {%r3129, %r3128};
	selp.f64 	%fd33399, %fd32013, %fd32012, %p1054;
	add.f64 	%fd32014, %fd4825, 0d4000000000000000;
	{
	.reg .b32 %temp; 
	mov.b64 	{%temp, %r3130}, %fd32014;
	}
	and.b32  	%r3131, %r3130, 2146435072;
	setp.ne.s32 	%p1055, %r3131, 2146435072;
	@%p1055 bra 	$L__BB1_884;
	setp.nan.f64 	%p1056, %fd4825, %fd4825;
	@%p1056 bra 	$L__BB1_883;
	setp.neu.f64 	%p1057, %fd4826, 0d7FF0000000000000;
	@%p1057 bra 	$L__BB1_884;
	selp.b32 	%r3132, 0, 2146435072, %p1050;
	or.b32  	%r3133, %r3132, -2147483648;
	selp.b32 	%r3134, %r3133, %r3132, %p1;
	selp.b32 	%r3135, %r3134, %r3132, %p1053;
	mov.b32 	%r3136, 0;
	mov.b64 	%fd33399, {%r3136, %r3135};
	bra.uni 	$L__BB1_884;
$L__BB1_883:
	mov.f64 	%fd32015, 0d4000000000000000;
	add.rn.f64 	%fd33399, %fd4825, %fd32015;
$L__BB1_884:
	setp.eq.f64 	%p1060, %fd4825, 0d3FF0000000000000;
	selp.f64 	%fd32016, 0d3FF0000000000000, %fd33399, %p1060;
	add.f64 	%fd4831, %fd4824, %fd32016;
	setp.eq.s32 	%p1061, %r644, 136;
	@%p1061 bra 	$L__BB1_891;
	ld.param.u64 	%rd546, [_Z15Rosenbrock_ros3PdddS_PiiiiiddddddddPKdS2_S2_S2_S2_S2_S2_S2_i_param_18];
	ld.param.u64 	%rd541, [_Z15Rosenbrock_ros3PdddS_PiiiiiddddddddPKdS2_S2_S2_S2_S2_S2_S2_i_param_17];
	and.b32  	%r3137, %r749, 2146435072;
	setp.eq.s32 	%p1063, %r3137, 1062207488;
	mul.wide.u32 	%rd505, %r644, 8;
	add.s64 	%rd506, %rd2, %rd505;
	ld.local.f64 	%fd32017, [%rd506+24];
	abs.f64 	%fd32018, %fd32017;
	add.s64 	%rd507, %rd1, %rd505;
	ld.local.f64 	%fd32019, [%rd507+24];
	abs.f64 	%fd32020, %fd32019;
	max.f64 	%fd32021, %fd32018, %fd32020;
	cvta.to.global.u64 	%rd508, %rd541;
	add.s64 	%rd509, %rd508, %rd505;
	ld.global.nc.f64 	%fd32022, [%rd509+24];
	cvta.to.global.u64 	%rd510, %rd546;
	add.s64 	%rd511, %rd510, %rd505;
	ld.global.nc.f64 	%fd32023, [%rd511+24];
	fma.rn.f64 	%fd32024, %fd32023, %fd32021, %fd32022;
	add.s64 	%rd512, %rd3, %rd505;
	ld.local.f64 	%fd32025, [%rd512+24];
	div.rn.f64 	%fd4832, %fd32025, %fd32024;
	{
	.reg .b32 %temp; 
	mov.b64 	{%temp, %r648}, %fd4832;
	}
	abs.f64 	%fd4833, %fd4832;
	{ // callseq 112, 0
	.param .b64 param0;
	st.param.f64 	[param0], %fd4833;
	.param .b64 param1;
	st.param.f64 	[param1], 0d4000000000000000;
	.param .b64 retval0;
	call.uni (retval0), 
	__internal_accurate_pow, 
	(
	param0, 
	param1
	);
	ld.param.f64 	%fd32026, [retval0];
	} // callseq 112
	setp.lt.s32 	%p1064, %r648, 0;
	neg.f64 	%fd32028, %fd32026;
	selp.f64 	%fd32029, %fd32028, %fd32026, %p1063;
	selp.f64 	%fd32030, %fd32029, %fd32026, %p1064;
	setp.eq.f64 	%p1065, %fd4832, 0d0000000000000000;
	selp.b32 	%r3138, %r648, 0, %p1063;
	or.b32  	%r3139, %r3138, 2146435072;
	selp.b32 	%r3140, %r3139, %r3138, %p1050;
	mov.b32 	%r3141, 0;
	mov.b64 	%fd32031, {%r3141, %r3140};
	selp.f64 	%fd33400, %fd32031, %fd32030, %p1065;
	add.f64 	%fd32032, %fd4832, 0d4000000000000000;
	{
	.reg .b32 %temp; 
	mov.b64 	{%temp, %r3142}, %fd32032;
	}
	and.b32  	%r3143, %r3142, 2146435072;
	setp.ne.s32 	%p1066, %r3143, 2146435072;
	@%p1066 bra 	$L__BB1_890;
	setp.nan.f64 	%p1067, %fd4832, %fd4832;
	@%p1067 bra 	$L__BB1_889;
	setp.neu.f64 	%p1068, %fd4833, 0d7FF0000000000000;
	@%p1068 bra 	$L__BB1_890;
	setp.lt.s32 	%p1070, %r749, 0;
	selp.b32 	%r3144, 0, 2146435072, %p1070;
	or.b32  	%r3145, %r3144, -2147483648;
	selp.b32 	%r3146, %r3145, %r3144, %p1;
	selp.b32 	%r3147, %r3146, %r3144, %p1064;
	mov.b32 	%r3148, 0;
	mov.b64 	%fd33400, {%r3148, %r3147};
	bra.uni 	$L__BB1_890;
$L__BB1_889:
	mov.f64 	%fd32033, 0d4000000000000000;
	add.rn.f64 	%fd33400, %fd4832, %fd32033;
$L__BB1_890:
	setp.eq.f64 	%p1071, %fd4832, 0d3FF0000000000000;
	selp.f64 	%fd32034, 0d3FF0000000000000, %fd33400, %p1071;
	add.f64 	%fd33396, %fd4831, %fd32034;
	add.s32 	%r3307, %r644, 4;
	mul.wide.u32 	%rd513, %r644, 8;
	add.s64 	%rd514, %rd2, %rd513;
	ld.local.f64 	%fd33395, [%rd514+32];
	bra.uni 	$L__BB1_869;
$L__BB1_891:
	div.rn.f64 	%fd32035, %fd4831, 0d4061600000000000;
	sqrt.rn.f64 	%fd33407, %fd32035;
	bra.uni 	$L__BB1_916;
$L__BB1_892:
	ld.param.u64 	%rd547, [_Z15Rosenbrock_ros3PdddS_PiiiiiddddddddPKdS2_S2_S2_S2_S2_S2_S2_i_param_18];
	ld.param.u64 	%rd542, [_Z15Rosenbrock_ros3PdddS_PiiiiiddddddddPKdS2_S2_S2_S2_S2_S2_S2_i_param_17];
	cvta.to.global.u64 	%rd515, %rd542;
	ld.global.nc.f64 	%fd4841, [%rd515];
	cvta.to.global.u64 	%rd516, %rd547;
	ld.global.nc.f64 	%fd4842, [%rd516];
	mov.f64 	%fd33402, 0d0000000000000000;
	mov.b32 	%r3308, 0;
$L__BB1_893:
	mov.u32 	%r650, %r3308;
	setp.lt.s32 	%p1072, %r749, 0;
	and.b32  	%r3150, %r749, 2146435072;
	setp.eq.s32 	%p1073, %r3150, 1062207488;
	abs.f64 	%fd32037, %fd33395;
	mul.wide.u32 	%rd517, %r650, 8;
	add.s64 	%rd518, %rd1, %rd517;
	ld.local.f64 	%fd32038, [%rd518];
	abs.f64 	%fd32039, %fd32038;
	max.f64 	%fd32040, %fd32037, %fd32039;
	fma.rn.f64 	%fd32041, %fd4842, %fd32040, %fd4841;
	add.s64 	%rd519, %rd3, %rd517;
	ld.local.f64 	%fd32042, [%rd519];
	div.rn.f64 	%fd4845, %fd32042, %fd32041;
	{
	.reg .b32 %temp; 
	mov.b64 	{%temp, %r651}, %fd4845;
	}
	abs.f64 	%fd4846, %fd4845;
	{ // callseq 113, 0
	.param .b64 param0;
	st.param.f64 	[param0], %fd4846;
	.param .b64 param1;
	st.param.f64 	[param1], 0d4000000000000000;
	.param .b64 retval0;
	call.uni (retval0), 
	__internal_accurate_pow, 
	(
	param0, 
	param1
	);
	ld.param.f64 	%fd32043, [retval0];
	} // callseq 113
	setp.lt.s32 	%p1074, %r651, 0;
	neg.f64 	%fd32045, %fd32043;
	selp.f64 	%fd32046, %fd32045, %fd32043, %p1073;
	selp.f64 	%fd32047, %fd32046, %fd32043, %p1074;
	setp.eq.f64 	%p1075, %fd4845, 0d0000000000000000;
	selp.b32 	%r3151, %r651, 0, %p1073;
	or.b32  	%r3152, %r3151, 2146435072;
	selp.b32 	%r3153, %r3152, %r3151, %p1072;
	mov.b32 	%r3154, 0;
	mov.b64 	%fd32048, {%r3154, %r3153};
	selp.f64 	%fd33403, %fd32048, %fd32047, %p1075;
	add.f64 	%fd32049, %fd4845, 0d4000000000000000;
	{
	.reg .b32 %temp; 
	mov.b64 	{%temp, %r3155}, %fd32049;
	}
	and.b32  	%r3156, %r3155, 2146435072;
	setp.ne.s32 	%p1076, %r3156, 2146435072;
	@%p1076 bra 	$L__BB1_898;
	setp.num.f64 	%p1077, %fd4845, %fd4845;
	@%p1077 bra 	$L__BB1_896;
	mov.f64 	%fd32050, 0d4000000000000000;
	add.rn.f64 	%fd33403, %fd4845, %fd32050;
	bra.uni 	$L__BB1_898;
$L__BB1_896:
	setp.neu.f64 	%p1078, %fd4846, 0d7FF0000000000000;
	@%p1078 bra 	$L__BB1_898;
	selp.b32 	%r3157, 0, 2146435072, %p1072;
	or.b32  	%r3158, %r3157, -2147483648;
	selp.b32 	%r3159, %r3158, %r3157, %p1;
	selp.b32 	%r3160, %r3159, %r3157, %p1074;
	mov.b32 	%r3161, 0;
	mov.b64 	%fd33403, {%r3161, %r3160};
$L__BB1_898:
	and.b32  	%r3162, %r749, 2146435072;
	setp.eq.s32 	%p1082, %r3162, 1062207488;
	setp.eq.f64 	%p1083, %fd4845, 0d3FF0000000000000;
	selp.f64 	%fd32051, 0d3FF0000000000000, %fd33403, %p1083;
	add.f64 	%fd4851, %fd33402, %fd32051;
	mul.wide.u32 	%rd520, %r650, 8;
	add.s64 	%rd521, %rd2, %rd520;
	ld.local.f64 	%fd32052, [%rd521+8];
	abs.f64 	%fd32053, %fd32052;
	add.s64 	%rd522, %rd1, %rd520;
	ld.local.f64 	%fd32054, [%rd522+8];
	abs.f64 	%fd32055, %fd32054;
	max.f64 	%fd32056, %fd32053, %fd32055;
	fma.rn.f64 	%fd32057, %fd4842, %fd32056, %fd4841;
	add.s64 	%rd523, %rd3, %rd520;
	ld.local.f64 	%fd32058, [%rd523+8];
	div.rn.f64 	%fd4852, %fd32058, %fd32057;
	{
	.reg .b32 %temp; 
	mov.b64 	{%temp, %r652}, %fd4852;
	}
	abs.f64 	%fd4853, %fd4852;
	{ // callseq 114, 0
	.param .b64 param0;
	st.param.f64 	[param0], %fd4853;
	.param .b64 param1;
	st.param.f64 	[param1], 0d4000000000000000;
	.param .b64 retval0;
	call.uni (retval0), 
	__internal_accurate_pow, 
	(
	param0, 
	param1
	);
	ld.param.f64 	%fd32059, [retval0];
	} // callseq 114
	setp.lt.s32 	%p1084, %r652, 0;
	neg.f64 	%fd32061, %fd32059;
	selp.f64 	%fd32062, %fd32061, %fd32059, %p1082;
	selp.f64 	%fd32063, %fd32062, %fd32059, %p1084;
	setp.eq.f64 	%p1085, %fd4852, 0d0000000000000000;
	selp.b32 	%r3163, %r652, 0, %p1082;
	or.b32  	%r3164, %r3163, 2146435072;
	selp.b32 	%r3165, %r3164, %r3163, %p1072;
	mov.b32 	%r3166, 0;
	mov.b64 	%fd32064, {%r3166, %r3165};
	selp.f64 	%fd33404, %fd32064, %fd32063, %p1085;
	add.f64 	%fd32065, %fd4852, 0d4000000000000000;
	{
	.reg .b32 %temp; 
	mov.b64 	{%temp, %r3167}, %fd32065;
	}
	and.b32  	%r3168, %r3167, 2146435072;
	setp.ne.s32 	%p1086, %r3168, 2146435072;
	@%p1086 bra 	$L__BB1_903;
	setp.nan.f64 	%p1087, %fd4852, %fd4852;
	@%p1087 bra 	$L__BB1_902;
	setp.neu.f64 	%p1088, %fd4853, 0d7FF0000000000000;
	@%p1088 bra 	$L__BB1_903;
	setp.lt.s32 	%p1090, %r749, 0;
	selp.b32 	%r3169, 0, 2146435072, %p1090;
	or.b32  	%r3170, %r3169, -2147483648;
	selp.b32 	%r3171, %r3170, %r3169, %p1;
	selp.b32 	%r3172, %r3171, %r3169, %p1084;
	mov.b32 	%r3173, 0;
	mov.b64 	%fd33404, {%r3173, %r3172};
	bra.uni 	$L__BB1_903;
$L__BB1_902:
	mov.f64 	%fd32066, 0d4000000000000000;
	add.rn.f64 	%fd33404, %fd4852, %fd32066;
$L__BB1_903:
	setp.lt.s32 	%p1091, %r749, 0;
	and.b32  	%r3174, %r749, 2146435072;
	setp.eq.s32 	%p1092, %r3174, 1062207488;
	setp.eq.f64 	%p1093, %fd4852, 0d3FF0000000000000;
	selp.f64 	%fd32067, 0d3FF0000000000000, %fd33404, %p1093;
	add.f64 	%fd4858, %fd4851, %fd32067;
	mul.wide.u32 	%rd524, %r650, 8;
	add.s64 	%rd525, %rd2, %rd524;
	ld.local.f64 	%fd32068, [%rd525+16];
	abs.f64 	%fd32069, %fd32068;
	add.s64 	%rd526, %rd1, %rd524;
	ld.local.f64 	%fd32070, [%rd526+16];
	abs.f64 	%fd32071, %fd32070;
	max.f64 	%fd32072, %fd32069, %fd32071;
	fma.rn.f64 	%fd32073, %fd4842, %fd32072, %fd4841;
	add.s64 	%rd527, %rd3, %rd524;
	ld.local.f64 	%fd32074, [%rd527+16];
	div.rn.f64 	%fd4859, %fd32074, %fd32073;
	{
	.reg .b32 %temp; 
	mov.b64 	{%temp, %r653}, %fd4859;
	}
	abs.f64 	%fd4860, %fd4859;
	{ // callseq 115, 0
	.param .b64 param0;
	st.param.f64 	[param0], %fd4860;
	.param .b64 param1;
	st.param.f64 	[param1], 0d4000000000000000;
	.param .b64 retval0;
	call.uni (retval0), 
	__internal_accurate_pow, 
	(
	param0, 
	param1
	);
	ld.param.f64 	%fd32075, [retval0];
	} // callseq 115
	setp.lt.s32 	%p1094, %r653, 0;
	neg.f64 	%fd32077, %fd32075;
	selp.f64 	%fd32078, %fd32077, %fd32075, %p1092;
	selp.f64 	%fd32079, %fd32078, %fd32075, %p1094;
	setp.eq.f64 	%p1095, %fd4859, 0d0000000000000000;
	selp.b32 	%r3175, %r653, 0, %p1092;
	or.b32  	%r3176, %r3175, 2146435072;
	selp.b32 	%r3177, %r3176, %r3175, %p1091;
	mov.b32 	%r3178, 0;
	mov.b64 	%fd32080, {%r3178, %r3177};
	selp.f64 	%fd33405, %fd32080, %fd32079, %p1095;
	add.f64 	%fd32081, %fd4859, 0d4000000000000000;
	{
	.reg .b32 %temp; 
	mov.b64 	{%temp, %r3179}, %fd32081;
	}
	and.b32  	%r3180, %r3179, 2146435072;
	setp.ne.s32 	%p1096, %r3180, 2146435072;
	@%p1096 bra 	$L__BB1_908;
	setp.nan.f64 	%p1097, %fd4859, %fd4859;
	@%p1097 bra 	$L__BB1_907;
	setp.neu.f64 	%p1098, %fd4860, 0d7FF0000000000000;
	@%p1098 bra 	$L__BB1_908;
	selp.b32 	%r3181, 0, 2146435072, %p1091;
	or.b32  	%r3182, %r3181, -2147483648;
	selp.b32 	%r3183, %r3182, %r3181, %p1;
	selp.b32 	%r3184, %r3183, %r3181, %p1094;
	mov.b32 	%r3185, 0;
	mov.b64 	%fd33405, {%r3185, %r3184};
	bra.uni 	$L__BB1_908;
$L__BB1_907:
	mov.f64 	%fd32082, 0d4000000000000000;
	add.rn.f64 	%fd33405, %fd4859, %fd32082;
$L__BB1_908:
	setp.eq.f64 	%p1101, %fd4859, 0d3FF0000000000000;
	selp.f64 	%fd32083, 0d3FF0000000000000, %fd33405, %p1101;
	add.f64 	%fd4865, %fd4858, %fd32083;
	setp.eq.s32 	%p1102, %r650, 136;
	@%p1102 bra 	$L__BB1_915;
	and.b32  	%r3186, %r749, 2146435072;
	setp.eq.s32 	%p1104, %r3186, 1062207488;
	mul.wide.u32 	%rd528, %r650, 8;
	add.s64 	%rd529, %rd2, %rd528;
	ld.local.f64 	%fd32084, [%rd529+24];
	abs.f64 	%fd32085, %fd32084;
	add.s64 	%rd530, %rd1, %rd528;
	ld.local.f64 	%fd32086, [%rd530+24];
	abs.f64 	%fd32087, %fd32086;
	max.f64 	%fd32088, %fd32085, %fd32087;
	fma.rn.f64 	%fd32089, %fd4842, %fd32088, %fd4841;
	add.s64 	%rd531, %rd3, %rd528;
	ld.local.f64 	%fd32090, [%rd531+24];
	div.rn.f64 	%fd4866, %fd32090, %fd32089;
	{
	.reg .b32 %temp; 
	mov.b64 	{%temp, %r654}, %fd4866;
	}
	abs.f64 	%fd4867, %fd4866;
	{ // callseq 116, 0
	.param .b64 param0;
	st.param.f64 	[param0], %fd4867;
	.param .b64 param1;
	st.param.f64 	[param1], 0d4000000000000000;
	.param .b64 retval0;
	call.uni (retval0), 
	__internal_accurate_pow, 
	(
	param0, 
	param1
	);
	ld.param.f64 	%fd32091, [retval0];
	} // callseq 116
	setp.lt.s32 	%p1105, %r654, 0;
	neg.f64 	%fd32093, %fd32091;
	selp.f64 	%fd32094, %fd32093, %fd32091, %p1104;
	selp.f64 	%fd32095, %fd32094, %fd32091, %p1105;
	setp.eq.f64 	%p1106, %fd4866, 0d0000000000000000;
	selp.b32 	%r3187, %r654, 0, %p1104;
	or.b32  	%r3188, %r3187, 2146435072;
	selp.b32 	%r3189, %r3188, %r3187, %p1091;
	mov.b32 	%r3190, 0;
	mov.b64 	%fd32096, {%r3190, %r3189};
	selp.f64 	%fd33406, %fd32096, %fd32095, %p1106;
	add.f64 	%fd32097, %fd4866, 0d4000000000000000;
	{
	.reg .b32 %temp; 
	mov.b64 	{%temp, %r3191}, %fd32097;
	}
	and.b32  	%r3192, %r3191, 2146435072;
	setp.ne.s32 	%p1107, %r3192, 2146435072;
	@%p1107 bra 	$L__BB1_914;
	setp.nan.f64 	%p1108, %fd4866, %fd4866;
	@%p1108 bra 	$L__BB1_913;
	setp.neu.f64 	%p1109, %fd4867, 0d7FF0000000000000;
	@%p1109 bra 	$L__BB1_914;
	setp.lt.s32 	%p1111, %r749, 0;
	selp.b32 	%r3193, 0, 2146435072, %p1111;
	or.b32  	%r3194, %r3193, -2147483648;
	selp.b32 	%r3195, %r3194, %r3193, %p1;
	selp.b32 	%r3196, %r3195, %r3193, %p1105;
	mov.b32 	%r3197, 0;
	mov.b64 	%fd33406, {%r3197, %r3196};
	bra.uni 	$L__BB1_914;
$L__BB1_913:
	mov.f64 	%fd32098, 0d4000000000000000;
	add.rn.f64 	%fd33406, %fd4866, %fd32098;
$L__BB1_914:
	setp.eq.f64 	%p1112, %fd4866, 0d3FF0000000000000;
	selp.f64 	%fd32099, 0d3FF0000000000000, %fd33406, %p1112;
	add.f64 	%fd33402, %fd4865, %fd32099;
	add.s32 	%r3308, %r650, 4;
	mul.wide.u32 	%rd532, %r650, 8;
	add.s64 	%rd533, %rd2, %rd532;
	ld.local.f64 	%fd33395, [%rd533+32];
	bra.uni 	$L__BB1_893;
$L__BB1_915:
	div.rn.f64 	%fd32100, %fd4865, 0d4061600000000000;
	sqrt.rn.f64 	%fd33407, %fd32100;
$L__BB1_916:
	{
	.reg .b32 %temp; 
	mov.b64 	{%temp, %r656}, %fd33407;
	}
	abs.f64 	%fd4876, %fd33407;
	setp.neu.f64 	%p1113, %fd33407, 0d0000000000000000;
	@%p1113 bra 	$L__BB1_918;
	setp.lt.s32 	%p1115, %r618, 0;
	and.b32  	%r3198, %r618, 2146435072;
	setp.eq.s32 	%p1116, %r3198, 1127219200;
	selp.b32 	%r3199, %r656, 0, %p1116;
	or.b32  	%r3200, %r3199, 2146435072;
	selp.b32 	%r3201, %r3200, %r3199, %p1115;
	mov.b32 	%r3202, 0;
	mov.b64 	%fd33409, {%r3202, %r3201};
	bra.uni 	$L__BB1_919;
$L__BB1_918:
	setp.lt.s32 	%p1114, %r656, 0;
	{ // callseq 117, 0
	.param .b64 param0;
	st.param.f64 	[param0], %fd4876;
	.param .b64 param1;
	st.param.f64 	[param1], 0d3FD5555555555555;
	.param .b64 retval0;
	call.uni (retval0), 
	__internal_accurate_pow, 
	(
	param0, 
	param1
	);
	ld.param.f64 	%fd32101, [retval0];
	} // callseq 117
	selp.f64 	%fd33409, 0dFFF8000000000000, %fd32101, %p1114;
$L__BB1_919:
	add.f64 	%fd32103, %fd33407, 0d3FD5555555555555;
	{
	.reg .b32 %temp; 
	mov.b64 	{%temp, %r3203}, %fd32103;
	}
	and.b32  	%r3204, %r3203, 2146435072;
	setp.ne.s32 	%p1117, %r3204, 2146435072;
	@%p1117 bra 	$L__BB1_924;
	setp.num.f64 	%p1118, %fd33407, %fd33407;
	@%p1118 bra 	$L__BB1_922;
	mov.f64 	%fd32104, 0d3FD5555555555555;
	add.rn.f64 	%fd33409, %fd33407, %fd32104;
	bra.uni 	$L__BB1_924;
$L__BB1_922:
	setp.neu.f64 	%p1119, %fd4876, 0d7FF0000000000000;
	@%p1119 bra 	$L__BB1_924;
	setp.lt.s32 	%p1120, %r656, 0;
	setp.lt.s32 	%p1121, %r618, 0;
	selp.b32 	%r3205, 0, 2146435072, %p1121;
	or.b32  	%r3206, %r3205, -2147483648;
	selp.b32 	%r3207, %r3206, %r3205, %p2;
	selp.b32 	%r3208, %r3207, %r3205, %p1120;
	mov.b32 	%r3209, 0;
	mov.b64 	%fd33409, {%r3209, %r3208};
$L__BB1_924:
	ld.param.f64 	%fd32407, [_Z15Rosenbrock_ros3PdddS_PiiiiiddddddddPKdS2_S2_S2_S2_S2_S2_S2_i_param_15];
	ld.param.f64 	%fd32405, [_Z15Rosenbrock_ros3PdddS_PiiiiiddddddddPKdS2_S2_S2_S2_S2_S2_S2_i_param_13];
	ld.param.f64 	%fd32404, [_Z15Rosenbrock_ros3PdddS_PiiiiiddddddddPKdS2_S2_S2_S2_S2_S2_S2_i_param_12];
	ld.param.f64 	%fd32399, [_Z15Rosenbrock_ros3PdddS_PiiiiiddddddddPKdS2_S2_S2_S2_S2_S2_S2_i_param_9];
	setp.eq.f64 	%p1122, %fd33407, 0d3FF0000000000000;
	selp.f64 	%fd32105, 0d3FF0000000000000, %fd33409, %p1122;
	div.rn.f64 	%fd32106, %fd32407, %fd32105;
	max.f64 	%fd32107, %fd32404, %fd32106;
	min.f64 	%fd32108, %fd32405, %fd32107;
	mul.f64 	%fd4883, %fd32958, %fd32108;
	add.s32 	%r3298, %r3298, 1;
	setp.gtu.f64 	%p1123, %fd33407, 0d3FF0000000000000;
	setp.gtu.f64 	%p1124, %fd32958, %fd32399;
	and.pred  	%p1125, %p1123, %p1124;
	@%p1125 bra 	$L__BB1_926;
	ld.param.f64 	%fd32402, [_Z15Rosenbrock_ros3PdddS_PiiiiiddddddddPKdS2_S2_S2_S2_S2_S2_S2_i_param_10];
	ld.param.f64 	%fd32400, [_Z15Rosenbrock_ros3PdddS_PiiiiiddddddddPKdS2_S2_S2_S2_S2_S2_S2_i_param_9];
	ld.local.f64 	%fd32110, [%rd1];
	max.f64 	%fd32111, %fd32110, 0d0000000000000000;
	st.local.f64 	[%rd2], %fd32111;
	ld.local.f64 	%fd32112, [%rd1+8];
	max.f64 	%fd32113, %fd32112, 0d0000000000000000;
	st.local.f64 	[%rd2+8], %fd32113;
	ld.local.f64 	%fd32114, [%rd1+16];
	max.f64 	%fd32115, %fd32114, 0d0000000000000000;
	st.local.f64 	[%rd2+16], %fd32115;
	ld.local.f64 	%fd32116, [%rd1+24];
	max.f64 	%fd32117, %fd32116, 0d0000000000000000;
	st.local.f64 	[%rd2+24], %fd32117;
	ld.local.f64 	%fd32118, [%rd1+32];
	max.f64 	%fd32119, %fd32118, 0d0000000000000000;
	st.local.f64 	[%rd2+32], %fd32119;
	ld.local.f64 	%fd32120, [%rd1+40];
	max.f64 	%fd32121, %fd32120, 0d0000000000000000;
	st.local.f64 	[%rd2+40], %fd32121;
	ld.local.f64 	%fd32122, [%rd1+48];
	max.f64 	%fd32123, %fd32122, 0d0000000000000000;
	st.local.f64 	[%rd2+48], %fd32123;
	ld.local.f64 	%fd32124, [%rd1+56];
	max.f64 	%fd32125, %fd32124, 0d0000000000000000;
	st.local.f64 	[%rd2+56], %fd32125;
	ld.local.f64 	%fd32126, [%rd1+64];
	max.f64 	%fd32127, %fd32126, 0d0000000000000000;
	st.local.f64 	[%rd2+64], %fd32127;
	ld.local.f64 	%fd32128, [%rd1+72];
	max.f64 	%fd32129, %fd32128, 0d0000000000000000;
	st.local.f64 	[%rd2+72], %fd32129;
	ld.local.f64 	%fd32130, [%rd1+80];
	max.f64 	%fd32131, %fd32130, 0d0000000000000000;
	st.local.f64 	[%rd2+80], %fd32131;
	ld.local.f64 	%fd32132, [%rd1+88];
	max.f64 	%fd32133, %fd32132, 0d0000000000000000;
	st.local.f64 	[%rd2+88], %fd32133;
	ld.local.f64 	%fd32134, [%rd1+96];
	max.f64 	%fd32135, %fd32134, 0d0000000000000000;
	st.local.f64 	[%rd2+96], %fd32135;
	ld.local.f64 	%fd32136, [%rd1+104];
	max.f64 	%fd32137, %fd32136, 0d0000000000000000;
	st.local.f64 	[%rd2+104], %fd32137;
	ld.local.f64 	%fd32138, [%rd1+112];
	max.f64 	%fd32139, %fd32138, 0d0000000000000000;
	st.local.f64 	[%rd2+112], %fd32139;
	ld.local.f64 	%fd32140, [%rd1+120];
	max.f64 	%fd32141, %fd32140, 0d0000000000000000;
	st.local.f64 	[%rd2+120], %fd32141;
	ld.local.f64 	%fd32142, [%rd1+128];
	max.f64 	%fd32143, %fd32142, 0d0000000000000000;
	st.local.f64 	[%rd2+128], %fd32143;
	ld.local.f64 	%fd32144, [%rd1+136];
	max.f64 	%fd32145, %fd32144, 0d0000000000000000;
	st.local.f64 	[%rd2+136], %fd32145;
	ld.local.f64 	%fd32146, [%rd1+144];
	max.f64 	%fd32147, %fd32146, 0d0000000000000000;
	st.local.f64 	[%rd2+144], %fd32147;
	ld.local.f64 	%fd32148, [%rd1+152];
	max.f64 	%fd32149, %fd32148, 0d0000000000000000;
	st.local.f64 	[%rd2+152], %fd32149;
	ld.local.f64 	%fd32150, [%rd1+160];
	max.f64 	%fd32151, %fd32150, 0d0000000000000000;
	st.local.f64 	[%rd2+160], %fd32151;
	ld.local.f64 	%fd32152, [%rd1+168];
	max.f64 	%fd32153, %fd32152, 0d0000000000000000;
	st.local.f64 	[%rd2+168], %fd32153;
	ld.local.f64 	%fd32154, [%rd1+176];
	max.f64 	%fd32155, %fd32154, 0d0000000000000000;
	st.local.f64 	[%rd2+176], %fd32155;
	ld.local.f64 	%fd32156, [%rd1+184];
	max.f64 	%fd32157, %fd32156, 0d0000000000000000;
	st.local.f64 	[%rd2+184], %fd32157;
	ld.local.f64 	%fd32158, [%rd1+192];
	max.f64 	%fd32159, %fd32158, 0d0000000000000000;
	st.local.f64 	[%rd2+192], %fd32159;
	ld.local.f64 	%fd32160, [%rd1+200];
	max.f64 	%fd32161, %fd32160, 0d0000000000000000;
	st.local.f64 	[%rd2+200], %fd32161;
	ld.local.f64 	%fd32162, [%rd1+208];
	max.f64 	%fd32163, %fd32162, 0d0000000000000000;
	st.local.f64 	[%rd2+208], %fd32163;
	ld.local.f64 	%fd32164, [%rd1+216];
	max.f64 	%fd32165, %fd32164, 0d0000000000000000;
	st.local.f64 	[%rd2+216], %fd32165;
	ld.local.f64 	%fd32166, [%rd1+224];
	max.f64 	%fd32167, %fd32166, 0d0000000000000000;
	st.local.f64 	[%rd2+224], %fd32167;
	ld.local.f64 	%fd32168, [%rd1+232];
	max.f64 	%fd32169, %fd32168, 0d0000000000000000;
	st.local.f64 	[%rd2+232], %fd32169;
	ld.local.f64 	%fd32170, [%rd1+240];
	max.f64 	%fd32171, %fd32170, 0d0000000000000000;
	st.local.f64 	[%rd2+240], %fd32171;
	ld.local.f64 	%fd32172, [%rd1+248];
	max.f64 	%fd32173, %fd32172, 0d0000000000000000;
	st.local.f64 	[%rd2+248], %fd32173;
	ld.local.f64 	%fd32174, [%rd1+256];
	max.f64 	%fd32175, %fd32174, 0d0000000000000000;
	st.local.f64 	[%rd2+256], %fd32175;
	ld.local.f64 	%fd32176, [%rd1+264];
	max.f64 	%fd32177, %fd32176, 0d0000000000000000;
	st.local.f64 	[%rd2+264], %fd32177;
	ld.local.f64 	%fd32178, [%rd1+272];
	max.f64 	%fd32179, %fd32178, 0d0000000000000000;
	st.local.f64 	[%rd2+272], %fd32179;
	ld.local.f64 	%fd32180, [%rd1+280];
	max.f64 	%fd32181, %fd32180, 0d0000000000000000;
	st.local.f64 	[%rd2+280], %fd32181;
	ld.local.f64 	%fd32182, [%rd1+288];
	max.f64 	%fd32183, %fd32182, 0d0000000000000000;
	st.local.f64 	[%rd2+288], %fd32183;
	ld.local.f64 	%fd32184, [%rd1+296];
	max.f64 	%fd32185, %fd32184, 0d0000000000000000;
	st.local.f64 	[%rd2+296], %fd32185;
	ld.local.f64 	%fd32186, [%rd1+304];
	max.f64 	%fd32187, %fd32186, 0d0000000000000000;
	st.local.f64 	[%rd2+304], %fd32187;
	ld.local.f64 	%fd32188, [%rd1+312];
	max.f64 	%fd32189, %fd32188, 0d0000000000000000;
	st.local.f64 	[%rd2+312], %fd32189;
	ld.local.f64 	%fd32190, [%rd1+320];
	max.f64 	%fd32191, %fd32190, 0d0000000000000000;
	st.local.f64 	[%rd2+320], %fd32191;
	ld.local.f64 	%fd32192, [%rd1+328];
	max.f64 	%fd32193, %fd32192, 0d0000000000000000;
	st.local.f64 	[%rd2+328], %fd32193;
	ld.local.f64 	%fd32194, [%rd1+336];
	max.f64 	%fd32195, %fd32194, 0d0000000000000000;
	st.local.f64 	[%rd2+336], %fd32195;
	ld.local.f64 	%fd32196, [%rd1+344];
	max.f64 	%fd32197, %fd32196, 0d0000000000000000;
	st.local.f64 	[%rd2+344], %fd32197;
	ld.local.f64 	%fd32198, [%rd1+352];
	max.f64 	%fd32199, %fd32198, 0d0000000000000000;
	st.local.f64 	[%rd2+352], %fd32199;
	ld.local.f64 	%fd32200, [%rd1+360];
	max.f64 	%fd32201, %fd32200, 0d0000000000000000;
	st.local.f64 	[%rd2+360], %fd32201;
	ld.local.f64 	%fd32202, [%rd1+368];
	max.f64 	%fd32203, %fd32202, 0d0000000000000000;
	st.local.f64 	[%rd2+368], %fd32203;
	ld.local.f64 	%fd32204, [%rd1+376];
	max.f64 	%fd32205, %fd32204, 0d0000000000000000;
	st.local.f64 	[%rd2+376], %fd32205;
	ld.local.f64 	%fd32206, [%rd1+384];
	max.f64 	%fd32207, %fd32206, 0d0000000000000000;
	st.local.f64 	[%rd2+384], %fd32207;
	ld.local.f64 	%fd32208, [%rd1+392];
	max.f64 	%fd32209, %fd32208, 0d0000000000000000;
	st.local.f64 	[%rd2+392], %fd32209;
	ld.local.f64 	%fd32210, [%rd1+400];
	max.f64 	%fd32211, %fd32210, 0d0000000000000000;
	st.local.f64 	[%rd2+400], %fd32211;
	ld.local.f64 	%fd32212, [%rd1+408];
	max.f64 	%fd32213, %fd32212, 0d0000000000000000;
	st.local.f64 	[%rd2+408], %fd32213;
	ld.local.f64 	%fd32214, [%rd1+416];
	max.f64 	%fd32215, %fd32214, 0d0000000000000000;
	st.local.f64 	[%rd2+416], %fd32215;
	ld.local.f64 	%fd32216, [%rd1+424];
	max.f64 	%fd32217, %fd32216, 0d0000000000000000;
	st.local.f64 	[%rd2+424], %fd32217;
	ld.local.f64 	%fd32218, [%rd1+432];
	max.f64 	%fd32219, %fd32218, 0d0000000000000000;
	st.local.f64 	[%rd2+432], %fd32219;
	ld.local.f64 	%fd32220, [%rd1+440];
	max.f64 	%fd32221, %fd32220, 0d0000000000000000;
	st.local.f64 	[%rd2+440], %fd32221;
	ld.local.f64 	%fd32222, [%rd1+448];
	max.f64 	%fd32223, %fd32222, 0d0000000000000000;
	st.local.f64 	[%rd2+448], %fd32223;
	ld.local.f64 	%fd32224, [%rd1+456];
	max.f64 	%fd32225, %fd32224, 0d0000000000000000;
	st.local.f64 	[%rd2+456], %fd32225;
	ld.local.f64 	%fd32226, [%rd1+464];
	max.f64 	%fd32227, %fd32226, 0d0000000000000000;
	st.local.f64 	[%rd2+464], %fd32227;
	ld.local.f64 	%fd32228, [%rd1+472];
	max.f64 	%fd32229, %fd32228, 0d0000000000000000;
	st.local.f64 	[%rd2+472], %fd32229;
	ld.local.f64 	%fd32230, [%rd1+480];
	max.f64 	%fd32231, %fd32230, 0d0000000000000000;
	st.local.f64 	[%rd2+480], %fd32231;
	ld.local.f64 	%fd32232, [%rd1+488];
	max.f64 	%fd32233, %fd32232, 0d0000000000000000;
	st.local.f64 	[%rd2+488], %fd32233;
	ld.local.f64 	%fd32234, [%rd1+496];
	max.f64 	%fd32235, %fd32234, 0d0000000000000000;
	st.local.f64 	[%rd2+496], %fd32235;
	ld.local.f64 	%fd32236, [%rd1+504];
	max.f64 	%fd32237, %fd32236, 0d0000000000000000;
	st.local.f64 	[%rd2+504], %fd32237;
	ld.local.f64 	%fd32238, [%rd1+512];
	max.f64 	%fd32239, %fd32238, 0d0000000000000000;
	st.local.f64 	[%rd2+512], %fd32239;
	ld.local.f64 	%fd32240, [%rd1+520];
	max.f64 	%fd32241, %fd32240, 0d0000000000000000;
	st.local.f64 	[%rd2+520], %fd32241;
	ld.local.f64 	%fd32242, [%rd1+528];
	max.f64 	%fd32243, %fd32242, 0d0000000000000000;
	st.local.f64 	[%rd2+528], %fd32243;
	ld.local.f64 	%fd32244, [%rd1+536];
	max.f64 	%fd32245, %fd32244, 0d0000000000000000;
	st.local.f64 	[%rd2+536], %fd32245;
	ld.local.f64 	%fd32246, [%rd1+544];
	max.f64 	%fd32247, %fd32246, 0d0000000000000000;
	st.local.f64 	[%rd2+544], %fd32247;
	ld.local.f64 	%fd32248, [%rd1+552];
	max.f64 	%fd32249, %fd32248, 0d0000000000000000;
	st.local.f64 	[%rd2+552], %fd32249;
	ld.local.f64 	%fd32250, [%rd1+560];
	max.f64 	%fd32251, %fd32250, 0d0000000000000000;
	st.local.f64 	[%rd2+560], %fd32251;
	ld.local.f64 	%fd32252, [%rd1+568];
	max.f64 	%fd32253, %fd32252, 0d0000000000000000;
	st.local.f64 	[%rd2+568], %fd32253;
	ld.local.f64 	%fd32254, [%rd1+576];
	max.f64 	%fd32255, %fd32254, 0d0000000000000000;
	st.local.f64 	[%rd2+576], %fd32255;
	ld.local.f64 	%fd32256, [%rd1+584];
	max.f64 	%fd32257, %fd32256, 0d0000000000000000;
	st.local.f64 	[%rd2+584], %fd32257;
	ld.local.f64 	%fd32258, [%rd1+592];
	max.f64 	%fd32259, %fd32258, 0d0000000000000000;
	st.local.f64 	[%rd2+592], %fd32259;
	ld.local.f64 	%fd32260, [%rd1+600];
	max.f64 	%fd32261, %fd32260, 0d0000000000000000;
	st.local.f64 	[%rd2+600], %fd32261;
	ld.local.f64 	%fd32262, [%rd1+608];
	max.f64 	%fd32263, %fd32262, 0d0000000000000000;
	st.local.f64 	[%rd2+608], %fd32263;
	ld.local.f64 	%fd32264, [%rd1+616];
	max.f64 	%fd32265, %fd32264, 0d0000000000000000;
	st.local.f64 	[%rd2+616], %fd32265;
	ld.local.f64 	%fd32266, [%rd1+624];
	max.f64 	%fd32267, %fd32266, 0d0000000000000000;
	st.local.f64 	[%rd2+624], %fd32267;
	ld.local.f64 	%fd32268, [%rd1+632];
	max.f64 	%fd32269, %fd32268, 0d0000000000000000;
	st.local.f64 	[%rd2+632], %fd32269;
	ld.local.f64 	%fd32270, [%rd1+640];
	max.f64 	%fd32271, %fd32270, 0d0000000000000000;
	st.local.f64 	[%rd2+640], %fd32271;
	ld.local.f64 	%fd32272, [%rd1+648];
	max.f64 	%fd32273, %fd32272, 0d0000000000000000;
	st.local.f64 	[%rd2+648], %fd32273;
	ld.local.f64 	%fd32274, [%rd1+656];
	max.f64 	%fd32275, %fd32274, 0d0000000000000000;
	st.local.f64 	[%rd2+656], %fd32275;
	ld.local.f64 	%fd32276, [%rd1+664];
	max.f64 	%fd32277, %fd32276, 0d0000000000000000;
	st.local.f64 	[%rd2+664], %fd32277;
	ld.local.f64 	%fd32278, [%rd1+672];
	max.f64 	%fd32279, %fd32278, 0d0000000000000000;
	st.local.f64 	[%rd2+672], %fd32279;
	ld.local.f64 	%fd32280, [%rd1+680];
	max.f64 	%fd32281, %fd32280, 0d0000000000000000;
	st.local.f64 	[%rd2+680], %fd32281;
	ld.local.f64 	%fd32282, [%rd1+688];
	max.f64 	%fd32283, %fd32282, 0d0000000000000000;
	st.local.f64 	[%rd2+688], %fd32283;
	ld.local.f64 	%fd32284, [%rd1+696];
	max.f64 	%fd32285, %fd32284, 0d0000000000000000;
	st.local.f64 	[%rd2+696], %fd32285;
	ld.local.f64 	%fd32286, [%rd1+704];
	max.f64 	%fd32287, %fd32286, 0d0000000000000000;
	st.local.f64 	[%rd2+704], %fd32287;
	ld.local.f64 	%fd32288, [%rd1+712];
	max.f64 	%fd32289, %fd32288, 0d0000000000000000;
	st.local.f64 	[%rd2+712], %fd32289;
	ld.local.f64 	%fd32290, [%rd1+720];
	max.f64 	%fd32291, %fd32290, 0d0000000000000000;
	st.local.f64 	[%rd2+720], %fd32291;
	ld.local.f64 	%fd32292, [%rd1+728];
	max.f64 	%fd32293, %fd32292, 0d0000000000000000;
	st.local.f64 	[%rd2+728], %fd32293;
	ld.local.f64 	%fd32294, [%rd1+736];
	max.f64 	%fd32295, %fd32294, 0d0000000000000000;
	st.local.f64 	[%rd2+736], %fd32295;
	ld.local.f64 	%fd32296, [%rd1+744];
	max.f64 	%fd32297, %fd32296, 0d0000000000000000;
	st.local.f64 	[%rd2+744], %fd32297;
	ld.local.f64 	%fd32298, [%rd1+752];
	max.f64 	%fd32299, %fd32298, 0d0000000000000000;
	st.local.f64 	[%rd2+752], %fd32299;
	ld.local.f64 	%fd32300, [%rd1+760];
	max.f64 	%fd32301, %fd32300, 0d0000000000000000;
	st.local.f64 	[%rd2+760], %fd32301;
	ld.local.f64 	%fd32302, [%rd1+768];
	max.f64 	%fd32303, %fd32302, 0d0000000000000000;
	st.local.f64 	[%rd2+768], %fd32303;
	ld.local.f64 	%fd32304, [%rd1+776];
	max.f64 	%fd32305, %fd32304, 0d0000000000000000;
	st.local.f64 	[%rd2+776], %fd32305;
	ld.local.f64 	%fd32306, [%rd1+784];
	max.f64 	%fd32307, %fd32306, 0d0000000000000000;
	st.local.f64 	[%rd2+784], %fd32307;
	ld.local.f64 	%fd32308, [%rd1+792];
	max.f64 	%fd32309, %fd32308, 0d0000000000000000;
	st.local.f64 	[%rd2+792], %fd32309;
	ld.local.f64 	%fd32310, [%rd1+800];
	max.f64 	%fd32311, %fd32310, 0d0000000000000000;
	st.local.f64 	[%rd2+800], %fd32311;
	ld.local.f64 	%fd32312, [%rd1+808];
	max.f64 	%fd32313, %fd32312, 0d0000000000000000;
	st.local.f64 	[%rd2+808], %fd32313;
	ld.local.f64 	%fd32314, [%rd1+816];
	max.f64 	%fd32315, %fd32314, 0d0000000000000000;
	st.local.f64 	[%rd2+816], %fd32315;
	ld.local.f64 	%fd32316, [%rd1+824];
	max.f64 	%fd32317, %fd32316, 0d0000000000000000;
	st.local.f64 	[%rd2+824], %fd32317;
	ld.local.f64 	%fd32318, [%rd1+832];
	max.f64 	%fd32319, %fd32318, 0d0000000000000000;
	st.local.f64 	[%rd2+832], %fd32319;
	ld.local.f64 	%fd32320, [%rd1+840];
	max.f64 	%fd32321, %fd32320, 0d0000000000000000;
	st.local.f64 	[%rd2+840], %fd32321;
	ld.local.f64 	%fd32322, [%rd1+848];
	max.f64 	%fd32323, %fd32322, 0d0000000000000000;
	st.local.f64 	[%rd2+848], %fd32323;
	ld.local.f64 	%fd32324, [%rd1+856];
	max.f64 	%fd32325, %fd32324, 0d0000000000000000;
	st.local.f64 	[%rd2+856], %fd32325;
	ld.local.f64 	%fd32326, [%rd1+864];
	max.f64 	%fd32327, %fd32326, 0d0000000000000000;
	st.local.f64 	[%rd2+864], %fd32327;
	ld.local.f64 	%fd32328, [%rd1+872];
	max.f64 	%fd32329, %fd32328, 0d0000000000000000;
	st.local.f64 	[%rd2+872], %fd32329;
	ld.local.f64 	%fd32330, [%rd1+880];
	max.f64 	%fd32331, %fd32330, 0d0000000000000000;
	st.local.f64 	[%rd2+880], %fd32331;
	ld.local.f64 	%fd32332, [%rd1+888];
	max.f64 	%fd32333, %fd32332, 0d0000000000000000;
	st.local.f64 	[%rd2+888], %fd32333;
	ld.local.f64 	%fd32334, [%rd1+896];
	max.f64 	%fd32335, %fd32334, 0d0000000000000000;
	st.local.f64 	[%rd2+896], %fd32335;
	ld.local.f64 	%fd32336, [%rd1+904];
	max.f64 	%fd32337, %fd32336, 0d0000000000000000;
	st.local.f64 	[%rd2+904], %fd32337;
	ld.local.f64 	%fd32338, [%rd1+912];
	max.f64 	%fd32339, %fd32338, 0d0000000000000000;
	st.local.f64 	[%rd2+912], %fd32339;
	ld.local.f64 	%fd32340, [%rd1+920];
	max.f64 	%fd32341, %fd32340, 0d0000000000000000;
	st.local.f64 	[%rd2+920], %fd32341;
	ld.local.f64 	%fd32342, [%rd1+928];
	max.f64 	%fd32343, %fd32342, 0d0000000000000000;
	st.local.f64 	[%rd2+928], %fd32343;
	ld.local.f64 	%fd32344, [%rd1+936];
	max.f64 	%fd32345, %fd32344, 0d0000000000000000;
	st.local.f64 	[%rd2+936], %fd32345;
	ld.local.f64 	%fd32346, [%rd1+944];
	max.f64 	%fd32347, %fd32346, 0d0000000000000000;
	st.local.f64 	[%rd2+944], %fd32347;
	ld.local.f64 	%fd32348, [%rd1+952];
	max.f64 	%fd32349, %fd32348, 0d0000000000000000;
	st.local.f64 	[%rd2+952], %fd32349;
	ld.local.f64 	%fd32350, [%rd1+960];
	max.f64 	%fd32351, %fd32350, 0d0000000000000000;
	st.local.f64 	[%rd2+960], %fd32351;
	ld.local.f64 	%fd32352, [%rd1+968];
	max.f64 	%fd32353, %fd32352, 0d0000000000000000;
	st.local.f64 	[%rd2+968], %fd32353;
	ld.local.f64 	%fd32354, [%rd1+976];
	max.f64 	%fd32355, %fd32354, 0d0000000000000000;
	st.local.f64 	[%rd2+976], %fd32355;
	ld.local.f64 	%fd32356, [%rd1+984];
	max.f64 	%fd32357, %fd32356, 0d0000000000000000;
	st.local.f64 	[%rd2+984], %fd32357;
	ld.local.f64 	%fd32358, [%rd1+992];
	max.f64 	%fd32359, %fd32358, 0d0000000000000000;
	st.local.f64 	[%rd2+992], %fd32359;
	ld.local.f64 	%fd32360, [%rd1+1000];
	max.f64 	%fd32361, %fd32360, 0d0000000000000000;
	st.local.f64 	[%rd2+1000], %fd32361;
	ld.local.f64 	%fd32362, [%rd1+1008];
	max.f64 	%fd32363, %fd32362, 0d0000000000000000;
	st.local.f64 	[%rd2+1008], %fd32363;
	ld.local.f64 	%fd32364, [%rd1+1016];
	max.f64 	%fd32365, %fd32364, 0d0000000000000000;
	st.local.f64 	[%rd2+1016], %fd32365;
	ld.local.f64 	%fd32366, [%rd1+1024];
	max.f64 	%fd32367, %fd32366, 0d0000000000000000;
	st.local.f64 	[%rd2+1024], %fd32367;
	ld.local.f64 	%fd32368, [%rd1+1032];
	max.f64 	%fd32369, %fd32368, 0d0000000000000000;
	st.local.f64 	[%rd2+1032], %fd32369;
	ld.local.f64 	%fd32370, [%rd1+1040];
	max.f64 	%fd32371, %fd32370, 0d0000000000000000;
	st.local.f64 	[%rd2+1040], %fd32371;
	ld.local.f64 	%fd32372, [%rd1+1048];
	max.f64 	%fd32373, %fd32372, 0d0000000000000000;
	st.local.f64 	[%rd2+1048], %fd32373;
	ld.local.f64 	%fd32374, [%rd1+1056];
	max.f64 	%fd32375, %fd32374, 0d0000000000000000;
	st.local.f64 	[%rd2+1056], %fd32375;
	ld.local.f64 	%fd32376, [%rd1+1064];
	max.f64 	%fd32377, %fd32376, 0d0000000000000000;
	st.local.f64 	[%rd2+1064], %fd32377;
	ld.local.f64 	%fd32378, [%rd1+1072];
	max.f64 	%fd32379, %fd32378, 0d0000000000000000;
	st.local.f64 	[%rd2+1072], %fd32379;
	ld.local.f64 	%fd32380, [%rd1+1080];
	max.f64 	%fd32381, %fd32380, 0d0000000000000000;
	st.local.f64 	[%rd2+1080], %fd32381;
	ld.local.f64 	%fd32382, [%rd1+1088];
	max.f64 	%fd32383, %fd32382, 0d0000000000000000;
	st.local.f64 	[%rd2+1088], %fd32383;
	ld.local.f64 	%fd32384, [%rd1+1096];
	max.f64 	%fd32385, %fd32384, 0d0000000000000000;
	st.local.f64 	[%rd2+1096], %fd32385;
	ld.local.f64 	%fd32386, [%rd1+1104];
	max.f64 	%fd32387, %fd32386, 0d0000000000000000;
	st.local.f64 	[%rd2+1104], %fd32387;
	add.f64 	%fd32817, %fd32817, %fd2105;
	min.f64 	%fd32388, %fd4883, %fd32402;
	max.f64 	%fd32389, %fd32400, %fd32388;
	min.f64 	%fd32390, %fd32389, %fd32958;
	selp.f64 	%fd32816, %fd32389, %fd32390, %p1129;
	add.s32 	%r3291, %r3291, 1;
	mov.u32 	%r3290, %r3297;
	mov.f64 	%fd32818, %fd1512;
	bra.uni 	$L__BB1_846;
$L__BB1_926:
	ld.param.f64 	%fd32406, [_Z15Rosenbrock_ros3PdddS_PiiiiiddddddddPKdS2_S2_S2_S2_S2_S2_S2_i_param_14];
	setp.eq.s32 	%p1127, %r3303, 0;
	mul.f64 	%fd32109, %fd32406, %fd32958;
	selp.f64 	%fd32958, %fd4883, %fd32109, %p1127;
	setp.ne.s32 	%p1128, %r3291, 0;
	selp.u32 	%r3211, 1, 0, %p1128;
	add.s32 	%r3299, %r3299, %r3211;
	mov.b32 	%r3302, 1;
	mov.pred 	%p1129, 0;
	mov.u32 	%r3303, %r633;
	bra.uni 	$L__BB1_852;
$L__BB1_927:
	ld.param.f64 	%fd32411, [_Z15Rosenbrock_ros3PdddS_PiiiiiddddddddPKdS2_S2_S2_S2_S2_S2_S2_i_param_16];
	ld.param.u32 	%r3218, [_Z15Rosenbrock_ros3PdddS_PiiiiiddddddddPKdS2_S2_S2_S2_S2_S2_S2_i_param_8];
	ld.param.f64 	%fd32396, [_Z15Rosenbrock_ros3PdddS_PiiiiiddddddddPKdS2_S2_S2_S2_S2_S2_S2_i_param_2];
	sub.f64 	%fd8643, %fd32396, %fd32817;
	add.f64 	%fd8644, %fd32411, %fd8643;
	setp.le.f64 	%p1016, %fd8644, 0d0000000000000000;
	setp.le.s32 	%p1017, %r3298, %r3218;
	and.pred  	%p1018, %p1016, %p1017;
	setp.gtu.f64 	%p1019, %fd1512, %fd32411;
	and.pred  	%p1020, %p1018, %p1019;
	@%p1020 bra 	$L__BB1_849;
$L__BB1_928:
	ld.param.u32 	%r3221, [_Z15Rosenbrock_ros3PdddS_PiiiiiddddddddPKdS2_S2_S2_S2_S2_S2_S2_i_param_25];
	ld.param.u64 	%rd537, [_Z15Rosenbrock_ros3PdddS_PiiiiiddddddddPKdS2_S2_S2_S2_S2_S2_S2_i_param_4];
	ld.param.u64 	%rd536, [_Z15Rosenbrock_ros3PdddS_PiiiiiddddddddPKdS2_S2_S2_S2_S2_S2_S2_i_param_3];
	ld.param.u64 	%rd535, [_Z15Rosenbrock_ros3PdddS_PiiiiiddddddddPKdS2_S2_S2_S2_S2_S2_S2_i_param_0];
	mov.u32 	%r3091, %ctaid.x;
	mov.u32 	%r3092, %ntid.x;
	mov.u32 	%r3093, %tid.x;
	mad.lo.s32 	%r3094, %r3091, %r3092, %r3093;
	ld.local.f64 	%fd8645, [%rd2];
	cvta.to.global.u64 	%rd305, %rd535;
	mul.wide.s32 	%rd306, %r3094, 8;
	add.s64 	%rd307, %rd305, %rd306;
	st.global.f64 	[%rd307], %fd8645;
	ld.local.f64 	%fd8646, [%rd2+8];
	mul.wide.s32 	%rd308, %r3221, 8;
	add.s64 	%rd309, %rd307, %rd308;
	st.global.f64 	[%rd309], %fd8646;
	ld.local.f64 	%fd8647, [%rd2+16];
	add.s64 	%rd310, %rd309, %rd308;
	st.global.f64 	[%rd310], %fd8647;
	ld.local.f64 	%fd8648, [%rd2+24];
	add.s64 	%rd311, %rd310, %rd308;
	st.global.f64 	[%rd311], %fd8648;
	ld.local.f64 	%fd8649, [%rd2+32];
	add.s64 	%rd312, %rd311, %rd308;
	st.global.f64 	[%rd312], %fd8649;
	ld.local.f64 	%fd8650, [%rd2+40];
	add.s64 	%rd313, %rd312, %rd308;
	st.global.f64 	[%rd313], %fd8650;
	ld.local.f64 	%fd8651, [%rd2+48];
	add.s64 	%rd314, %rd313, %rd308;
	st.global.f64 	[%rd314], %fd8651;
	ld.local.f64 	%fd8652, [%rd2+56];
	add.s64 	%rd315, %rd314, %rd308;
	st.global.f64 	[%rd315], %fd8652;
	ld.local.f64 	%fd8653, [%rd2+64];
	add.s64 	%rd316, %rd315, %rd308;
	st.global.f64 	[%rd316], %fd8653;
	ld.local.f64 	%fd8654, [%rd2+72];
	add.s64 	%rd317, %rd316, %rd308;
	st.global.f64 	[%rd317], %fd8654;
	ld.local.f64 	%fd8655, [%rd2+80];
	add.s64 	%rd318, %rd317, %rd308;
	st.global.f64 	[%rd318], %fd8655;
	ld.local.f64 	%fd8656, [%rd2+88];
	add.s64 	%rd319, %rd318, %rd308;
	st.global.f64 	[%rd319], %fd8656;
	ld.local.f64 	%fd8657, [%rd2+96];
	add.s64 	%rd320, %rd319, %rd308;
	st.global.f64 	[%rd320], %fd8657;
	ld.local.f64 	%fd8658, [%rd2+104];
	add.s64 	%rd321, %rd320, %rd308;
	st.global.f64 	[%rd321], %fd8658;
	ld.local.f64 	%fd8659, [%rd2+112];
	add.s64 	%rd322, %rd321, %rd308;
	st.global.f64 	[%rd322], %fd8659;
	ld.local.f64 	%fd8660, [%rd2+120];
	add.s64 	%rd323, %rd322, %rd308;
	st.global.f64 	[%rd323], %fd8660;
	ld.local.f64 	%fd8661, [%rd2+128];
	add.s64 	%rd324, %rd323, %rd308;
	st.global.f64 	[%rd324], %fd8661;
	ld.local.f64 	%fd8662, [%rd2+136];
	add.s64 	%rd325, %rd324, %rd308;
	st.global.f64 	[%rd325], %fd8662;
	ld.local.f64 	%fd8663, [%rd2+144];
	add.s64 	%rd326, %rd325, %rd308;
	st.global.f64 	[%rd326], %fd8663;
	ld.local.f64 	%fd8664, [%rd2+152];
	add.s64 	%rd327, %rd326, %rd308;
	st.global.f64 	[%rd327], %fd8664;
	ld.local.f64 	%fd8665, [%rd2+160];
	add.s64 	%rd328, %rd327, %rd308;
	st.global.f64 	[%rd328], %fd8665;
	ld.local.f64 	%fd8666, [%rd2+168];
	add.s64 	%rd329, %rd328, %rd308;
	st.global.f64 	[%rd329], %fd8666;
	ld.local.f64 	%fd8667, [%rd2+176];
	add.s64 	%rd330, %rd329, %rd308;
	st.global.f64 	[%rd330], %fd8667;
	ld.local.f64 	%fd8668, [%rd2+184];
	add.s64 	%rd331, %rd330, %rd308;
	st.global.f64 	[%rd331], %fd8668;
	ld.local.f64 	%fd8669, [%rd2+192];
	add.s64 	%rd332, %rd331, %rd308;
	st.global.f64 	[%rd332], %fd8669;
	ld.local.f64 	%fd8670, [%rd2+200];
	add.s64 	%rd333, %rd332, %rd308;
	st.global.f64 	[%rd333], %fd8670;
	ld.local.f64 	%fd8671, [%rd2+208];
	add.s64 	%rd334, %rd333, %rd308;
	st.global.f64 	[%rd334], %fd8671;
	ld.local.f64 	%fd8672, [%rd2+216];
	add.s64 	%rd335, %rd334, %rd308;
	st.global.f64 	[%rd335], %fd8672;
	ld.local.f64 	%fd8673, [%rd2+224];
	st.global.f64 	[%rd7], %fd8673;
	ld.local.f64 	%fd8674, [%rd2+232];
	add.s64 	%rd336, %rd7, %rd308;
	st.global.f64 	[%rd336], %fd8674;
	ld.local.f64 	%fd8675, [%rd2+240];
	add.s64 	%rd337, %rd336, %rd308;
	st.global.f64 	[%rd337], %fd8675;
	ld.local.f64 	%fd8676, [%rd2+248];
	add.s64 	%rd338, %rd337, %rd308;
	st.global.f64 	[%rd338], %fd8676;
	ld.local.f64 	%fd8677, [%rd2+256];
	add.s64 	%rd339, %rd338, %rd308;
	st.global.f64 	[%rd339], %fd8677;
	ld.local.f64 	%fd8678, [%rd2+264];
	add.s64 	%rd340, %rd339, %rd308;
	st.global.f64 	[%rd340], %fd8678;
	ld.local.f64 	%fd8679, [%rd2+272];
	add.s64 	%rd341, %rd340, %rd308;
	st.global.f64 	[%rd341], %fd8679;
	ld.local.f64 	%fd8680, [%rd2+280];
	add.s64 	%rd342, %rd341, %rd308;
	st.global.f64 	[%rd342], %fd8680;
	ld.local.f64 	%fd8681, [%rd2+288];
	add.s64 	%rd343, %rd342, %rd308;
	st.global.f64 	[%rd343], %fd8681;
	ld.local.f64 	%fd8682, [%rd2+296];
	add.s64 	%rd344, %rd343, %rd308;
	st.global.f64 	[%rd344], %fd8682;
	ld.local.f64 	%fd8683, [%rd2+304];
	add.s64 	%rd345, %rd344, %rd308;
	st.global.f64 	[%rd345], %fd8683;
	ld.local.f64 	%fd8684, [%rd2+312];
	add.s64 	%rd346, %rd345, %rd308;
	st.global.f64 	[%rd346], %fd8684;
	ld.local.f64 	%fd8685, [%rd2+320];
	add.s64 	%rd347, %rd346, %rd308;
	st.global.f64 	[%rd347], %fd8685;
	ld.local.f64 	%fd8686, [%rd2+328];
	add.s64 	%rd348, %rd347, %rd308;
	st.global.f64 	[%rd348], %fd8686;
	ld.local.f64 	%fd8687, [%rd2+336];
	add.s64 	%rd349, %rd348, %rd308;
	st.global.f64 	[%rd349], %fd8687;
	ld.local.f64 	%fd8688, [%rd2+344];
	add.s64 	%rd350, %rd349, %rd308;
	st.global.f64 	[%rd350], %fd8688;
	ld.local.f64 	%fd8689, [%rd2+352];
	add.s64 	%rd351, %rd350, %rd308;
	st.global.f64 	[%rd351], %fd8689;
	ld.local.f64 	%fd8690, [%rd2+360];
	add.s64 	%rd352, %rd351, %rd308;
	st.global.f64 	[%rd352], %fd8690;
	ld.local.f64 	%fd8691, [%rd2+368];
	add.s64 	%rd353, %rd352, %rd308;
	st.global.f64 	[%rd353], %fd8691;
	ld.local.f64 	%fd8692, [%rd2+376];
	add.s64 	%rd354, %rd353, %rd308;
	st.global.f64 	[%rd354], %fd8692;
	ld.local.f64 	%fd8693, [%rd2+384];
	add.s64 	%rd355, %rd354, %rd308;
	st.global.f64 	[%rd355], %fd8693;
	ld.local.f64 	%fd8694, [%rd2+392];
	add.s64 	%rd356, %rd355, %rd308;
	st.global.f64 	[%rd356], %fd8694;
	ld.local.f64 	%fd8695, [%rd2+400];
	add.s64 	%rd357, %rd356, %rd308;
	st.global.f64 	[%rd357], %fd8695;
	ld.local.f64 	%fd8696, [%rd2+408];
	add.s64 	%rd358, %rd357, %rd308;
	st.global.f64 	[%rd358], %fd8696;
	ld.local.f64 	%fd8697, [%rd2+416];
	add.s64 	%rd359, %rd358, %rd308;
	st.global.f64 	[%rd359], %fd8697;
	ld.local.f64 	%fd8698, [%rd2+424];
	add.s64 	%rd360, %rd359, %rd308;
	st.global.f64 	[%rd360], %fd8698;
	ld.local.f64 	%fd8699, [%rd2+432];
	add.s64 	%rd361, %rd360, %rd308;
	st.global.f64 	[%rd361], %fd8699;
	ld.local.f64 	%fd8700, [%rd2+440];
	add.s64 	%rd362, %rd361, %rd308;
	st.global.f64 	[%rd362], %fd8700;
	ld.local.f64 	%fd8701, [%rd2+448];
	add.s64 	%rd363, %rd362, %rd308;
	st.global.f64 	[%rd363], %fd8701;
	ld.local.f64 	%fd8702, [%rd2+456];
	add.s64 	%rd364, %rd363, %rd308;
	st.global.f64 	[%rd364], %fd8702;
	ld.local.f64 	%fd8703, [%rd2+464];
	add.s64 	%rd365, %rd364, %rd308;
	st.global.f64 	[%rd365], %fd8703;
	ld.local.f64 	%fd8704, [%rd2+472];
	add.s64 	%rd366, %rd365, %rd308;
	st.global.f64 	[%rd366], %fd8704;
	ld.local.f64 	%fd8705, [%rd2+480];
	add.s64 	%rd367, %rd366, %rd308;
	st.global.f64 	[%rd367], %fd8705;
	ld.local.f64 	%fd8706, [%rd2+488];
	add.s64 	%rd368, %rd367, %rd308;
	st.global.f64 	[%rd368], %fd8706;
	ld.local.f64 	%fd8707, [%rd2+496];
	add.s64 	%rd369, %rd368, %rd308;
	st.global.f64 	[%rd369], %fd8707;
	ld.local.f64 	%fd8708, [%rd2+504];
	add.s64 	%rd370, %rd369, %rd308;
	st.global.f64 	[%rd370], %fd8708;
	ld.local.f64 	%fd8709, [%rd2+512];
	add.s64 	%rd371, %rd370, %rd308;
	st.global.f64 	[%rd371], %fd8709;
	ld.local.f64 	%fd8710, [%rd2+520];
	add.s64 	%rd372, %rd371, %rd308;
	st.global.f64 	[%rd372], %fd8710;
	ld.local.f64 	%fd8711, [%rd2+528];
	add.s64 	%rd373, %rd372, %rd308;
	st.global.f64 	[%rd373], %fd8711;
	ld.local.f64 	%fd8712, [%rd2+536];
	add.s64 	%rd374, %rd373, %rd308;
	st.global.f64 	[%rd374], %fd8712;
	ld.local.f64 	%fd8713, [%rd2+544];
	add.s64 	%rd375, %rd374, %rd308;
	st.global.f64 	[%rd375], %fd8713;
	ld.local.f64 	%fd8714, [%rd2+552];
	add.s64 	%rd376, %rd375, %rd308;
	st.global.f64 	[%rd376], %fd8714;
	ld.local.f64 	%fd8715, [%rd2+560];
	add.s64 	%rd377, %rd376, %rd308;
	st.global.f64 	[%rd377], %fd8715;
	ld.local.f64 	%fd8716, [%rd2+568];
	add.s64 	%rd378, %rd377, %rd308;
	st.global.f64 	[%rd378], %fd8716;
	ld.local.f64 	%fd8717, [%rd2+576];
	add.s64 	%rd379, %rd378, %rd308;
	st.global.f64 	[%rd379], %fd8717;
	ld.local.f64 	%fd8718, [%rd2+584];
	add.s64 	%rd380, %rd379, %rd308;
	st.global.f64 	[%rd380], %fd8718;
	ld.local.f64 	%fd8719, [%rd2+592];
	add.s64 	%rd381, %rd380, %rd308;
	st.global.f64 	[%rd381], %fd8719;
	ld.local.f64 	%fd8720, [%rd2+600];
	add.s64 	%rd382, %rd381, %rd308;
	st.global.f64 	[%rd382], %fd8720;
	ld.local.f64 	%fd8721, [%rd2+608];
	add.s64 	%rd383, %rd382, %rd308;
	st.global.f64 	[%rd383], %fd8721;
	ld.local.f64 	%fd8722, [%rd2+616];
	add.s64 	%rd384, %rd383, %rd308;
	st.global.f64 	[%rd384], %fd8722;
	ld.local.f64 	%fd8723, [%rd2+624];
	add.s64 	%rd385, %rd384, %rd308;
	st.global.f64 	[%rd385], %fd8723;
	ld.local.f64 	%fd8724, [%rd2+632];
	add.s64 	%rd386, %rd385, %rd308;
	st.global.f64 	[%rd386], %fd8724;
	ld.local.f64 	%fd8725, [%rd2+640];
	add.s64 	%rd387, %rd386, %rd308;
	st.global.f64 	[%rd387], %fd8725;
	ld.local.f64 	%fd8726, [%rd2+648];
	add.s64 	%rd388, %rd387, %rd308;
	st.global.f64 	[%rd388], %fd8726;
	ld.local.f64 	%fd8727, [%rd2+656];
	add.s64 	%rd389, %rd388, %rd308;
	st.global.f64 	[%rd389], %fd8727;
	ld.local.f64 	%fd8728, [%rd2+664];
	add.s64 	%rd390, %rd389, %rd308;
	st.global.f64 	[%rd390], %fd8728;
	ld.local.f64 	%fd8729, [%rd2+672];
	add.s64 	%rd391, %rd390, %rd308;
	st.global.f64 	[%rd391], %fd8729;
	ld.local.f64 	%fd8730, [%rd2+680];
	add.s64 	%rd392, %rd391, %rd308;
	st.global.f64 	[%rd392], %fd8730;
	ld.local.f64 	%fd8731, [%rd2+688];
	add.s64 	%rd393, %rd392, %rd308;
	st.global.f64 	[%rd393], %fd8731;
	ld.local.f64 	%fd8732, [%rd2+696];
	add.s64 	%rd394, %rd393, %rd308;
	st.global.f64 	[%rd394], %fd8732;
	ld.local.f64 	%fd8733, [%rd2+704];
	add.s64 	%rd395, %rd394, %rd308;
	st.global.f64 	[%rd395], %fd8733;
	ld.local.f64 	%fd8734, [%rd2+712];
	add.s64 	%rd396, %rd395, %rd308;
	st.global.f64 	[%rd396], %fd8734;
	ld.local.f64 	%fd8735, [%rd2+720];
	add.s64 	%rd397, %rd396, %rd308;
	st.global.f64 	[%rd397], %fd8735;
	ld.local.f64 	%fd8736, [%rd2+728];
	add.s64 	%rd398, %rd397, %rd308;
	st.global.f64 	[%rd398], %fd8736;
	ld.local.f64 	%fd8737, [%rd2+736];
	st.global.f64 	[%rd8], %fd8737;
	ld.local.f64 	%fd8738, [%rd2+744];
	add.s64 	%rd399, %rd8, %rd308;
	st.global.f64 	[%rd399], %fd8738;
	ld.local.f64 	%fd8739, [%rd2+752];
	add.s64 	%rd400, %rd399, %rd308;
	st.global.f64 	[%rd400], %fd8739;
	ld.local.f64 	%fd8740, [%rd2+760];
	add.s64 	%rd401, %rd400, %rd308;
	st.global.f64 	[%rd401], %fd8740;
	ld.local.f64 	%fd8741, [%rd2+768];
	add.s64 	%rd402, %rd401, %rd308;
	st.global.f64 	[%rd402], %fd8741;
	ld.local.f64 	%fd8742, [%rd2+776];
	add.s64 	%rd403, %rd402, %rd308;
	st.global.f64 	[%rd403], %fd8742;
	ld.local.f64 	%fd8743, [%rd2+784];
	add.s64 	%rd404, %rd403, %rd308;
	st.global.f64 	[%rd404], %fd8743;
	ld.local.f64 	%fd8744, [%rd2+792];
	add.s64 	%rd405, %rd404, %rd308;
	st.global.f64 	[%rd405], %fd8744;
	ld.local.f64 	%fd8745, [%rd2+800];
	add.s64 	%rd406, %rd405, %rd308;
	st.global.f64 	[%rd406], %fd8745;
	ld.local.f64 	%fd8746, [%rd2+808];
	add.s64 	%rd407, %rd406, %rd308;
	st.global.f64 	[%rd407], %fd8746;
	ld.local.f64 	%fd8747, [%rd2+816];
	add.s64 	%rd408, %rd407, %rd308;
	st.global.f64 	[%rd408], %fd8747;
	ld.local.f64 	%fd8748, [%rd2+824];
	add.s64 	%rd409, %rd408, %rd308;
	st.global.f64 	[%rd409], %fd8748;
	ld.local.f64 	%fd8749, [%rd2+832];
	add.s64 	%rd410, %rd409, %rd308;
	st.global.f64 	[%rd410], %fd8749;
	ld.local.f64 	%fd8750, [%rd2+840];
	add.s64 	%rd411, %rd410, %rd308;
	st.global.f64 	[%rd411], %fd8750;
	ld.local.f64 	%fd8751, [%rd2+848];
	add.s64 	%rd412, %rd411, %rd308;
	st.global.f64 	[%rd412], %fd8751;
	ld.local.f64 	%fd8752, [%rd2+856];
	add.s64 	%rd413, %rd412, %rd308;
	st.global.f64 	[%rd413], %fd8752;
	ld.local.f64 	%fd8753, [%rd2+864];
	add.s64 	%rd414, %rd413, %rd308;
	st.global.f64 	[%rd414], %fd8753;
	ld.local.f64 	%fd8754, [%rd2+872];
	add.s64 	%rd415, %rd414, %rd308;
	st.global.f64 	[%rd415], %fd8754;
	ld.local.f64 	%fd8755, [%rd2+880];
	add.s64 	%rd416, %rd415, %rd308;
	st.global.f64 	[%rd416], %fd8755;
	ld.local.f64 	%fd8756, [%rd2+888];
	add.s64 	%rd417, %rd416, %rd308;
	st.global.f64 	[%rd417], %fd8756;
	ld.local.f64 	%fd8757, [%rd2+896];
	add.s64 	%rd418, %rd417, %rd308;
	st.global.f64 	[%rd418], %fd8757;
	ld.local.f64 	%fd8758, [%rd2+904];
	add.s64 	%rd419, %rd418, %rd308;
	st.global.f64 	[%rd419], %fd8758;
	ld.local.f64 	%fd8759, [%rd2+912];
	add.s64 	%rd420, %rd419, %rd308;
	st.global.f64 	[%rd420], %fd8759;
	ld.local.f64 	%fd8760, [%rd2+920];
	add.s64 	%rd421, %rd420, %rd308;
	st.global.f64 	[%rd421], %fd8760;
	ld.local.f64 	%fd8761, [%rd2+928];
	add.s64 	%rd422, %rd421, %rd308;
	st.global.f64 	[%rd422], %fd8761;
	ld.local.f64 	%fd8762, [%rd2+936];
	add.s64 	%rd423, %rd422, %rd308;
	st.global.f64 	[%rd423], %fd8762;
	ld.local.f64 	%fd8763, [%rd2+944];
	add.s64 	%rd424, %rd423, %rd308;
	st.global.f64 	[%rd424], %fd8763;
	ld.local.f64 	%fd8764, [%rd2+952];
	add.s64 	%rd425, %rd424, %rd308;
	st.global.f64 	[%rd425], %fd8764;
	ld.local.f64 	%fd8765, [%rd2+960];
	add.s64 	%rd426, %rd425, %rd308;
	st.global.f64 	[%rd426], %fd8765;
	ld.local.f64 	%fd8766, [%rd2+968];
	add.s64 	%rd427, %rd426, %rd308;
	st.global.f64 	[%rd427], %fd8766;
	ld.local.f64 	%fd8767, [%rd2+976];
	add.s64 	%rd428, %rd427, %rd308;
	st.global.f64 	[%rd428], %fd8767;
	ld.local.f64 	%fd8768, [%rd2+984];
	add.s64 	%rd429, %rd428, %rd308;
	st.global.f64 	[%rd429], %fd8768;
	ld.local.f64 	%fd8769, [%rd2+992];
	add.s64 	%rd430, %rd429, %rd308;
	st.global.f64 	[%rd430], %fd8769;
	ld.local.f64 	%fd8770, [%rd2+1000];
	add.s64 	%rd431, %rd430, %rd308;
	st.global.f64 	[%rd431], %fd8770;
	ld.local.f64 	%fd8771, [%rd2+1008];
	add.s64 	%rd432, %rd431, %rd308;
	st.global.f64 	[%rd432], %fd8771;
	ld.local.f64 	%fd8772, [%rd2+1016];
	add.s64 	%rd433, %rd432, %rd308;
	st.global.f64 	[%rd433], %fd8772;
	ld.local.f64 	%fd8773, [%rd2+1024];
	add.s64 	%rd434, %rd433, %rd308;
	st.global.f64 	[%rd434], %fd8773;
	ld.local.f64 	%fd8774, [%rd2+1032];
	add.s64 	%rd435, %rd434, %rd308;
	st.global.f64 	[%rd435], %fd8774;
	ld.local.f64 	%fd8775, [%rd2+1040];
	add.s64 	%rd436, %rd435, %rd308;
	st.global.f64 	[%rd436], %fd8775;
	ld.local.f64 	%fd8776, [%rd2+1048];
	add.s64 	%rd437, %rd436, %rd308;
	st.global.f64 	[%rd437], %fd8776;
	ld.local.f64 	%fd8777, [%rd2+1056];
	add.s64 	%rd438, %rd437, %rd308;
	st.global.f64 	[%rd438], %fd8777;
	ld.local.f64 	%fd8778, [%rd2+1064];
	add.s64 	%rd439, %rd438, %rd308;
	st.global.f64 	[%rd439], %fd8778;
	ld.local.f64 	%fd8779, [%rd2+1072];
	add.s64 	%rd440, %rd439, %rd308;
	st.global.f64 	[%rd440], %fd8779;
	ld.local.f64 	%fd8780, [%rd2+1080];
	add.s64 	%rd441, %rd440, %rd308;
	st.global.f64 	[%rd441], %fd8780;
	ld.local.f64 	%fd8781, [%rd2+1088];
	add.s64 	%rd442, %rd441, %rd308;
	st.global.f64 	[%rd442], %fd8781;
	ld.local.f64 	%fd8782, [%rd2+1096];
	add.s64 	%rd443, %rd442, %rd308;
	st.global.f64 	[%rd443], %fd8782;
	ld.local.f64 	%fd8783, [%rd2+1104];
	add.s64 	%rd444, %rd443, %rd308;
	st.global.f64 	[%rd444], %fd8783;
	cvta.to.global.u64 	%rd445, %rd537;
	mul.wide.s32 	%rd446, %r3094, 4;
	add.s64 	%rd447, %rd445, %rd446;
	st.global.u32 	[%rd447], %r3290;
	mul.wide.s32 	%rd448, %r3221, 4;
	add.s64 	%rd449, %rd447, %rd448;
	st.global.u32 	[%rd449], %r3291;
	add.s64 	%rd450, %rd449, %rd448;
	st.global.u32 	[%rd450], %r3298;
	add.s64 	%rd451, %rd450, %rd448;
	st.global.u32 	[%rd451], %r3291;
	add.s64 	%rd452, %rd451, %rd448;
	st.global.u32 	[%rd452], %r3299;
	add.s64 	%rd453, %rd452, %rd448;
	st.global.u32 	[%rd453], %r3300;
	add.s64 	%rd454, %rd453, %rd448;
	st.global.u32 	[%rd454], %r3301;
	add.s64 	%rd455, %rd454, %rd448;
	mov.b32 	%r3095, 0;
	st.global.u32 	[%rd455], %r3095;
	cvta.to.global.u64 	%rd456, %rd536;
	add.s64 	%rd457, %rd456, %rd306;
	st.global.f64 	[%rd457], %fd32817;
	add.s64 	%rd458, %rd457, %rd308;
	st.global.f64 	[%rd458], %fd32818;
$L__BB1_929:
	ret;

}
	// .globl	_Z16reduce_istatus_1PiP4int4S1_iS_S_
.visible .entry _Z16reduce_istatus_1PiP4int4S1_iS_S_(
	.param .u64 .ptr .align 1 _Z16reduce_istatus_1PiP4int4S1_iS_S__param_0,
	.param .u64 .ptr .align 1 _Z16reduce_istatus_1PiP4int4S1_iS_S__param_1,
	.param .u64 .ptr .align 1 _Z16reduce_istatus_1PiP4int4S1_iS_S__param_2,
	.param .u32 _Z16reduce_istatus_1PiP4int4S1_iS_S__param_3,
	.param .u64 .ptr .align 1 _Z16reduce_istatus_1PiP4int4S1_iS_S__param_4,
	.param .u64 .ptr .align 1 _Z16reduce_istatus_1PiP4int4S1_iS_S__param_5
)
{
	.reg .pred 	%p<7>;
	.reg .b32 	%r<104>;
	.reg .b64 	%rd<27>;
	// demoted variable
	.shared .align 16 .b8 _ZZ16reduce_istatus_1PiP4int4S1_iS_S_E8buffer_1[1024];
	// demoted variable
	.shared .align 16 .b8 _ZZ16reduce_istatus_1PiP4int4S1_iS_S_E8buffer_2[1024];
	ld.param.u64 	%rd4, [_Z16reduce_istatus_1PiP4int4S1_iS_S__param_0];
	ld.param.u64 	%rd6, [_Z16reduce_istatus_1PiP4int4S1_iS_S__param_2];
	ld.param.u32 	%r36, [_Z16reduce_istatus_1PiP4int4S1_iS_S__param_3];
	ld.param.u64 	%rd7, [_Z16reduce_istatus_1PiP4int4S1_iS_S__param_4];
	ld.param.u64 	%rd8, [_Z16reduce_istatus_1PiP4int4S1_iS_S__param_5];
	mov.u32 	%r1, %ctaid.x;
	mov.u32 	%r103, %ntid.x;
	mov.u32 	%r3, %tid.x;
	mad.lo.s32 	%r86, %r1, %r103, %r3;
	setp.ge.s32 	%p1, %r86, %r36;
	mov.b32 	%r95, 0;
	mov.u32 	%r96, %r95;
	mov.u32 	%r97, %r95;
	mov.u32 	%r98, %r95;
	mov.u32 	%r99, %r95;
	mov.u32 	%r100, %r95;
	mov.u32 	%r101, %r95;
	mov.u32 	%r102, %r95;
	@%p1 bra 	$L__BB2_3;
	mov.u32 	%r39, %nctaid.x;
	mul.lo.s32 	%r5, %r103, %r39;
	cvta.to.global.u64 	%rd1, %rd4;
	cvta.to.global.u64 	%rd2, %rd7;
	cvta.to.global.u64 	%rd3, %rd8;
	mov.b32 	%r102, 0;
	mul.wide.s32 	%rd11, %r36, 4;
	mov.u32 	%r101, %r102;
	mov.u32 	%r100, %r102;
	mov.u32 	%r99, %r102;
	mov.u32 	%r98, %r102;
	mov.u32 	%r97, %r102;
	mov.u32 	%r96, %r102;
	mov.u32 	%r95, %r102;
$L__BB2_2:
	mul.wide.s32 	%rd9, %r86, 4;
	add.s64 	%rd10, %rd1, %rd9;
	ld.global.u32 	%r40, [%rd10];
	add.s32 	%r99, %r40, %r99;
	add.s64 	%rd12, %rd10, %rd11;
	ld.global.u32 	%r41, [%rd12];
	add.s32 	%r100, %r41, %r100;
	add.s64 	%rd13, %rd12, %rd11;
	ld.global.u32 	%r42, [%rd13];
	add.s32 	%r101, %r42, %r101;
	add.s64 	%rd14, %rd13, %rd11;
	ld.global.u32 	%r43, [%rd14];
	add.s64 	%rd15, %rd2, %rd9;
	st.global.u32 	[%rd15], %r43;
	add.s32 	%r102, %r43, %r102;
	add.s64 	%rd16, %rd14, %rd11;
	ld.global.u32 	%r44, [%rd16];
	add.s64 	%rd17, %rd3, %rd9;
	st.global.u32 	[%rd17], %r44;
	add.s32 	%r95, %r44, %r95;
	add.s64 	%rd18, %rd16, %rd11;
	ld.global.u32 	%r45, [%rd18];
	add.s32 	%r96, %r45, %r96;
	add.s64 	%rd19, %rd18, %rd11;
	ld.global.u32 	%r46, [%rd19];
	add.s32 	%r97, %r46, %r97;
	add.s64 	%rd20, %rd19, %rd11;
	ld.global.u32 	%r47, [%rd20];
	add.s32 	%r98, %r47, %r98;
	add.s32 	%r86, %r86, %r5;
	setp.lt.s32 	%p2, %r86, %r36;
	@%p2 bra 	$L__BB2_2;
$L__BB2_3:
	shl.b32 	%r48, %r3, 4;
	mov.u32 	%r49, _ZZ16reduce_istatus_1PiP4int4S1_iS_S_E8buffer_1;
	add.s32 	%r32, %r49, %r48;
	st.shared.v4.u32 	[%r32], {%r99, %r100, %r101, %r102};
	mov.u32 	%r50, _ZZ16reduce_istatus_1PiP4int4S1_iS_S_E8buffer_2;
	add.s32 	%r33, %r50, %r48;
	st.shared.v4.u32 	[%r33], {%r95, %r96, %r97, %r98};
	bar.sync 	0;
	setp.eq.s32 	%p3, %r103, 1;
	@%p3 bra 	$L__BB2_7;
$L__BB2_4:
	shr.u32 	%r103, %r103, 1;
	setp.ge.u32 	%p4, %r3, %r103;
	@%p4 bra 	$L__BB2_6;
	ld.shared.v4.u32 	{%r51, %r52, %r53, %r54}, [%r32];
	shl.b32 	%r55, %r103, 4;
	add.s32 	%r56, %r32, %r55;
	ld.shared.v4.u32 	{%r57, %r58, %r59, %r60}, [%r56];
	add.s32 	%r61, %r57, %r51;
	add.s32 	%r62, %r58, %r52;
	add.s32 	%r63, %r59, %r53;
	add.s32 	%r64, %r60, %r54;
	st.shared.v4.u32 	[%r32], {%r61, %r62, %r63, %r64};
	ld.shared.v4.u32 	{%r65, %r66, %r67, %r68}, [%r33];
	add.s32 	%r69, %r33, %r55;
	ld.shared.v4.u32 	{%r70, %r71, %r72, %r73}, [%r69];
	add.s32 	%r74, %r70, %r65;
	add.s32 	%r75, %r71, %r66;
	add.s32 	%r76, %r72, %r67;
	add.s32 	%r77, %r73, %r68;
	st.shared.v4.u32 	[%r33], {%r74, %r75, %r76, %r77};
$L__BB2_6:
	bar.sync 	0;
	setp.ne.s32 	%p5, %r103, 1;
	@%p5 bra 	$L__BB2_4;
$L__BB2_7:
	setp.ne.s32 	%p6, %r3, 0;
	@%p6 bra 	$L__BB2_9;
	ld.param.u64 	%rd26, [_Z16reduce_istatus_1PiP4int4S1_iS_S__param_1];
	cvta.to.global.u64 	%rd21, %rd26;
	mul.wide.u32 	%rd22, %r1, 16;
	add.s64 	%rd23, %rd21, %rd22;
	ld.shared.v4.u32 	{%r78, %r79, %r80, %r81}, [_ZZ16reduce_istatus_1PiP4int4S1_iS_S_E8buffer_1];
	st.global.v4.u32 	[%rd23], {%r78, %r79, %r80, %r81};
	cvta.to.global.u64 	%rd24, %rd6;
	add.s64 	%rd25, %rd24, %rd22;
	ld.shared.v4.u32 	{%r82, %r83, %r84, %r85}, [_ZZ16reduce_istatus_1PiP4int4S1_iS_S_E8buffer_2];
	st.global.v4.u32 	[%rd25], {%r82, %r83, %r84, %r85};
$L__BB2_9:
	ret;

}
	// .globl	_Z16reduce_istatus_2P4int4S0_Pi
.visible .entry _Z16reduce_istatus_2P4int4S0_Pi(
	.param .u64 .ptr .align 1 _Z16reduce_istatus_2P4int4S0_Pi_param_0,
	.param .u64 .ptr .align 1 _Z16reduce_istatus_2P4int4S0_Pi_param_1,
	.param .u64 .ptr .align 1 _Z16reduce_istatus_2P4int4S0_Pi_param_2
)
{
	.reg .pred 	%p<5>;
	.reg .b32 	%r<54>;
	.reg .b64 	%rd<10>;
	// demoted variable
	.shared .align 16 .b8 _ZZ16reduce_istatus_2P4int4S0_PiE8buffer_1[512];
	// demoted variable
	.shared .align 16 .b8 _ZZ16reduce_istatus_2P4int4S0_PiE8buffer_2[512];
	ld.param.u64 	%rd2, [_Z16reduce_istatus_2P4int4S0_Pi_param_0];
	ld.param.u64 	%rd3, [_Z16reduce_istatus_2P4int4S0_Pi_param_1];
	ld.param.u64 	%rd1, [_Z16reduce_istatus_2P4int4S0_Pi_param_2];
	cvta.to.global.u64 	%rd4, %rd3;
	cvta.to.global.u64 	%rd5, %rd2;
	mov.u32 	%r1, %tid.x;
	shl.b32 	%r7, %r1, 4;
	mov.u32 	%r8, _ZZ16reduce_istatus_2P4int4S0_PiE8buffer_1;
	add.s32 	%r2, %r8, %r7;
	mul.wide.u32 	%rd6, %r1, 16;
	add.s64 	%rd7, %rd5, %rd6;
	ld.global.v4.u32 	{%r9, %r10, %r11, %r12}, [%rd7];
	st.shared.v4.u32 	[%r2], {%r9, %r10, %r11, %r12};
	mov.u32 	%r13, _ZZ16reduce_istatus_2P4int4S0_PiE8buffer_2;
	add.s32 	%r3, %r13, %r7;
	add.s64 	%rd8, %rd4, %rd6;
	ld.global.v4.u32 	{%r14, %r15, %r16, %r17}, [%rd8];
	st.shared.v4.u32 	[%r3], {%r14, %r15, %r16, %r17};
	bar.sync 	0;
	mov.u32 	%r53, %ntid.x;
	setp.eq.s32 	%p1, %r53, 1;
	@%p1 bra 	$L__BB3_4;
$L__BB3_1:
	shr.u32 	%r53, %r53, 1;
	setp.ge.u32 	%p2, %r1, %r53;
	@%p2 bra 	$L__BB3_3;
	ld.shared.v4.u32 	{%r18, %r19, %r20, %r21}, [%r2];
	shl.b32 	%r22, %r53, 4;
	add.s32 	%r23, %r2, %r22;
	ld.shared.v4.u32 	{%r24, %r25, %r26, %r27}, [%r23];
	add.s32 	%r28, %r24, %r18;
	add.s32 	%r29, %r25, %r19;
	add.s32 	%r30, %r26, %r20;
	add.s32 	%r31, %r27, %r21;
	st.shared.v4.u32 	[%r2], {%r28, %r29, %r30, %r31};
	ld.shared.v4.u32 	{%r32, %r33, %r34, %r35}, [%r3];
	add.s32 	%r36, %r3, %r22;
	ld.shared.v4.u32 	{%r37, %r38, %r39, %r40}, [%r36];
	add.s32 	%r41, %r37, %r32;
	add.s32 	%r42, %r38, %r33;
	add.s32 	%r43, %r39, %r34;
	add.s32 	%r44, %r40, %r35;
	st.shared.v4.u32 	[%r3], {%r41, %r42, %r43, %r44};
$L__BB3_3:
	bar.sync 	0;
	setp.ne.s32 	%p3, %r53, 1;
	@%p3 bra 	$L__BB3_1;
$L__BB3_4:
	setp.ne.s32 	%p4, %r1, 0;
	@%p4 bra 	$L__BB3_6;
	cvta.to.global.u64 	%rd9, %rd1;
	ld.shared.v4.u32 	{%r45, %r46, %r47, %r48}, [_ZZ16reduce_istatus_2P4int4S0_PiE8buffer_1];
	ld.shared.v4.u32 	{%r49, %r50, %r51, %r52}, [_ZZ16reduce_istatus_2P4int4S0_PiE8buffer_2];
	st.global.u32 	[%rd9], %r45;
	st.global.u32 	[%rd9+4], %r46;
	st.global.u32 	[%rd9+8], %r47;
	st.global.u32 	[%rd9+12], %r48;
	st.global.u32 	[%rd9+16], %r49;
	st.global.u32 	[%rd9+20], %r50;
	st.global.u32 	[%rd9+24], %r51;
	st.global.u32 	[%rd9+28], %r52;
$L__BB3_6:
	ret;

}
.func  (.param .b64 func_retval0) __internal_accurate_pow(
	.param .b64 __internal_accurate_pow_param_0,
	.param .b64 __internal_accurate_pow_param_1
)
{
	.reg .pred 	%p<8>;
	.reg .b32 	%r<49>;
	.reg .b32 	%f<3>;
	.reg .b64 	%fd<109>;

	ld.param.f64 	%fd10, [__internal_accurate_pow_param_0];
	ld.param.f64 	%fd11, [__internal_accurate_pow_param_1];
	{
	.reg .b32 %temp; 
	mov.b64 	{%temp, %r46}, %fd10;
	}
	{
	.reg .b32 %temp; 
	mov.b64 	{%r45, %temp}, %fd10;
	}
	shr.u32 	%r47, %r46, 20;
	setp.gt.u32 	%p1, %r46, 1048575;
	@%p1 bra 	$L__BB4_2;
	mul.f64 	%fd12, %fd10, 0d4350000000000000;
	{
	.reg .b32 %temp; 
	mov.b64 	{%temp, %r46}, %fd12;
	}
	{
	.reg .b32 %temp; 
	mov.b64 	{%r45, %temp}, %fd12;
	}
	shr.u32 	%r16, %r46, 20;
	add.s32 	%r47, %r16, -54;
$L__BB4_2:
	add.s32 	%r48, %r47, -1023;
	and.b32  	%r17, %r46, -2146435073;
	or.b32  	%r18, %r17, 1072693248;
	mov.b64 	%fd107, {%r45, %r18};
	setp.lt.u32 	%p2, %r18, 1073127583;
	@%p2 bra 	$L__BB4_4;
	{
	.reg .b32 %temp; 
	mov.b64 	{%r19, %temp}, %fd107;
	}
	{
	.reg .b32 %temp; 
	mov.b64 	{%temp, %r20}, %fd107;
	}
	add.s32 	%r21, %r20, -1048576;
	mov.b64 	%fd107, {%r19, %r21};
	add.s32 	%r48, %r47, -1022;
$L__BB4_4:
	add.f64 	%fd13, %fd107, 0dBFF0000000000000;
	add.f64 	%fd14, %fd107, 0d3FF0000000000000;
	rcp.approx.ftz.f64 	%fd15, %fd14;
	neg.f64 	%fd16, %fd14;
	fma.rn.f64 	%fd17, %fd16, %fd15, 0d3FF0000000000000;
	fma.rn.f64 	%fd18, %fd17, %fd17, %fd17;
	fma.rn.f64 	%fd19, %fd18, %fd15, %fd15;
	mul.f64 	%fd20, %fd13, %fd19;
	fma.rn.f64 	%fd21, %fd13, %fd19, %fd20;
	mul.f64 	%fd22, %fd21, %fd21;
	fma.rn.f64 	%fd23, %fd22, 0d3EB0F5FF7D2CAFE2, 0d3ED0F5D241AD3B5A;
	fma.rn.f64 	%fd24, %fd23, %fd22, 0d3EF3B20A75488A3F;
	fma.rn.f64 	%fd25, %fd24, %fd22, 0d3F1745CDE4FAECD5;
	fma.rn.f64 	%fd26, %fd25, %fd22, 0d3F3C71C7258A578B;
	fma.rn.f64 	%fd27, %fd26, %fd22, 0d3F6249249242B910;
	fma.rn.f64 	%fd28, %fd27, %fd22, 0d3F89999999999DFB;
	sub.f64 	%fd29, %fd13, %fd21;
	add.f64 	%fd30, %fd29, %fd29;
	neg.f64 	%fd31, %fd21;
	fma.rn.f64 	%fd32, %fd31, %fd13, %fd30;
	mul.f64 	%fd33, %fd19, %fd32;
	fma.rn.f64 	%fd34, %fd22, %fd28, 0d3FB5555555555555;
	mov.f64 	%fd35, 0d3FB5555555555555;
	sub.f64 	%fd36, %fd35, %fd34;
	fma.rn.f64 	%fd37, %fd22, %fd28, %fd36;
	add.f64 	%fd38, %fd37, 0dBC46A4CB00B9E7B0;
	add.f64 	%fd39, %fd34, %fd38;
	sub.f64 	%fd40, %fd34, %fd39;
	add.f64 	%fd41, %fd38, %fd40;
	mul.rn.f64 	%fd42, %fd21, %fd21;
	neg.f64 	%fd43, %fd42;
	fma.rn.f64 	%fd44, %fd21, %fd21, %fd43;
	{
	.reg .b32 %temp; 
	mov.b64 	{%r22, %temp}, %fd33;
	}
	{
	.reg .b32 %temp; 
	mov.b64 	{%temp, %r23}, %fd33;
	}
	add.s32 	%r24, %r23, 1048576;
	mov.b64 	%fd45, {%r22, %r24};
	fma.rn.f64 	%fd46, %fd21, %fd45, %fd44;
	mul.rn.f64 	%fd47, %fd42, %fd21;
	neg.f64 	%fd48, %fd47;
	fma.rn.f64 	%fd49, %fd42, %fd21, %fd48;
	fma.rn.f64 	%fd50, %fd42, %fd33, %fd49;
	fma.rn.f64 	%fd51, %fd46, %fd21, %fd50;
	mul.rn.f64 	%fd52, %fd39, %fd47;
	neg.f64 	%fd53, %fd52;
	fma.rn.f64 	%fd54, %fd39, %fd47, %fd53;
	fma.rn.f64 	%fd55, %fd39, %fd51, %fd54;
	fma.rn.f64 	%fd56, %fd41, %fd47, %fd55;
	add.f64 	%fd57, %fd52, %fd56;
	sub.f64 	%fd58, %fd52, %fd57;
	add.f64 	%fd59, %fd56, %fd58;
	add.f64 	%fd60, %fd21, %fd57;
	sub.f64 	%fd61, %fd21, %fd60;
	add.f64 	%fd62, %fd57, %fd61;
	add.f64 	%fd63, %fd59, %fd62;
	add.f64 	%fd64, %fd33, %fd63;
	add.f64 	%fd65, %fd60, %fd64;
	sub.f64 	%fd66, %fd60, %fd65;
	add.f64 	%fd67, %fd64, %fd66;
	xor.b32  	%r25, %r48, -2147483648;
	mov.b32 	%r26, 1127219200;
	mov.b64 	%fd68, {%r25, %r26};
	mov.b32 	%r27, -2147483648;
	mov.b64 	%fd69, {%r27, %r26};
	sub.f64 	%fd70, %fd68, %fd69;
	fma.rn.f64 	%fd71, %fd70, 0d3FE62E42FEFA39EF, %fd65;
	fma.rn.f64 	%fd72, %fd70, 0dBFE62E42FEFA39EF, %fd71;
	sub.f64 	%fd73, %fd72, %fd65;
	sub.f64 	%fd74, %fd67, %fd73;
	fma.rn.f64 	%fd75, %fd70, 0d3C7ABC9E3B39803F, %fd74;
	add.f64 	%fd76, %fd71, %fd75;
	sub.f64 	%fd77, %fd71, %fd76;
	add.f64 	%fd78, %fd75, %fd77;
	{
	.reg .b32 %temp; 
	mov.b64 	{%temp, %r28}, %fd11;
	}
	{
	.reg .b32 %temp; 
	mov.b64 	{%r29, %temp}, %fd11;
	}
	shl.b32 	%r30, %r28, 1;
	setp.gt.u32 	%p3, %r30, -33554433;
	and.b32  	%r31, %r28, -15728641;
	selp.b32 	%r32, %r31, %r28, %p3;
	mov.b64 	%fd79, {%r29, %r32};
	mul.rn.f64 	%fd80, %fd76, %fd79;
	neg.f64 	%fd81, %fd80;
	fma.rn.f64 	%fd82, %fd76, %fd79, %fd81;
	fma.rn.f64 	%fd83, %fd78, %fd79, %fd82;
	add.f64 	%fd4, %fd80, %fd83;
	sub.f64 	%fd84, %fd80, %fd4;
	add.f64 	%fd5, %fd83, %fd84;
	fma.rn.f64 	%fd85, %fd4, 0d3FF71547652B82FE, 0d4338000000000000;
	{
	.reg .b32 %temp; 
	mov.b64 	{%r13, %temp}, %fd85;
	}
	mov.f64 	%fd86, 0dC338000000000000;
	add.rn.f64 	%fd87, %fd85, %fd86;
	fma.rn.f64 	%fd88, %fd87, 0dBFE62E42FEFA39EF, %fd4;
	fma.rn.f64 	%fd89, %fd87, 0dBC7ABC9E3B39803F, %fd88;
	fma.rn.f64 	%fd90, %fd89, 0d3E5ADE1569CE2BDF, 0d3E928AF3FCA213EA;
	fma.rn.f64 	%fd91, %fd90, %fd89, 0d3EC71DEE62401315;
	fma.rn.f64 	%fd92, %fd91, %fd89, 0d3EFA01997C89EB71;
	fma.rn.f64 	%fd93, %fd92, %fd89, 0d3F2A01A014761F65;
	fma.rn.f64 	%fd94, %fd93, %fd89, 0d3F56C16C1852B7AF;
	fma.rn.f64 	%fd95, %fd94, %fd89, 0d3F81111111122322;
	fma.rn.f64 	%fd96, %fd95, %fd89, 0d3FA55555555502A1;
	fma.rn.f64 	%fd97, %fd96, %fd89, 0d3FC5555555555511;
	fma.rn.f64 	%fd98, %fd97, %fd89, 0d3FE000000000000B;
	fma.rn.f64 	%fd99, %fd98, %fd89, 0d3FF0000000000000;
	fma.rn.f64 	%fd100, %fd99, %fd89, 0d3FF0000000000000;
	{
	.reg .b32 %temp; 
	mov.b64 	{%r14, %temp}, %fd100;
	}
	{
	.reg .b32 %temp; 
	mov.b64 	{%temp, %r15}, %fd100;
	}
	shl.b32 	%r33, %r13, 20;
	add.s32 	%r34, %r33, %r15;
	mov.b64 	%fd108, {%r14, %r34};
	{
	.reg .b32 %temp; 
	mov.b64 	{%temp, %r35}, %fd4;
	}
	mov.b32 	%f2, %r35;
	abs.f32 	%f1, %f2;
	setp.lt.f32 	%p4, %f1, 0f4086232B;
	@%p4 bra 	$L__BB4_7;
	setp.lt.f64 	%p5, %fd4, 0d0000000000000000;
	add.f64 	%fd101, %fd4, 0d7FF0000000000000;
	selp.f64 	%fd108, 0d0000000000000000, %fd101, %p5;
	setp.geu.f32 	%p6, %f1, 0f40874800;
	@%p6 bra 	$L__BB4_7;
	shr.u32 	%r36, %r13, 31;
	add.s32 	%r37, %r13, %r36;
	shr.s32 	%r38, %r37, 1;
	shl.b32 	%r39, %r38, 20;
	add.s32 	%r40, %r15, %r39;
	mov.b64 	%fd102, {%r14, %r40};
	sub.s32 	%r41, %r13, %r38;
	shl.b32 	%r42, %r41, 20;
	add.s32 	%r43, %r42, 1072693248;
	mov.b32 	%r44, 0;
	mov.b64 	%fd103, {%r44, %r43};
	mul.f64 	%fd108, %fd103, %fd102;
$L__BB4_7:
	abs.f64 	%fd104, %fd108;
	setp.eq.f64 	%p7, %fd104, 0d7FF0000000000000;
	fma.rn.f64 	%fd105, %fd108, %fd5, %fd108;
	selp.f64 	%fd106, %fd108, %fd105, %p7;
	st.param.f64 	[func_retval0], %fd106;
	ret;

}


// ===== COMPILED SASS (sm_100) =====

	.target	sm_100

	.elftype	@"ET_EXEC"


//--------------------- .note.nv.tkinfo           --------------------------
	.section	.note.nv.tkinfo,"",@"SHT_NOTE"
	.sectionflags	@"SHF_NOTE_NV_TKINFO"
	.tkinfo
        /*0018*/ 	.word	0x00000002
        /*0030*/ 	.string	""
        /*0030*/ 	.string	"ptxas"
        /*0030*/ 	.string	"Cuda compilation tools, release 13.0, V13.0.88"
        /*0030*/ 	.string	"Build cuda_13.0.r13.0/compiler.36424714_0"
        /*0030*/ 	.string	"-arch sm_100 -m 64 "



//--------------------- .note.nv.cuinfo           --------------------------
	.section	.note.nv.cuinfo,"",@"SHT_NOTE"
	.sectionflags	@"SHF_NOTE_NV_CUINFO"
        /*0018*/ 	.short	0x0002
        /*001a*/ 	.short	0x0064
        /*001c*/ 	.short	0x0082
	.zero		2


//--------------------- .nv.info                  --------------------------
	.section	.nv.info,"",@"SHT_CUDA_INFO"
	.align	4


	//----- nvinfo : EIATTR_REGCOUNT
	.align		4
        /*0000*/ 	.byte	0x04, 0x2f
        /*0002*/ 	.short	(.L_2 - .L_1)
	.align		4
.L_1:
        /*0004*/ 	.word	index@(_Z10RosenbrockPdddS_PiiiiiiddddddddPKdS2_S2_S2_S2_S2_S2_S2_i)
        /*0008*/ 	.word	0x000000ff


	//----- nvinfo : EIATTR_FRAME_SIZE
	.align		4
.L_2:
        /*000c*/ 	.byte	0x04, 0x11
        /*000e*/ 	.short	(.L_4 - .L_3)
	.align		4
.L_3:
        /*0010*/ 	.word	index@($_Z10RosenbrockPdddS_PiiiiiiddddddddPKdS2_S2_S2_S2_S2_S2_S2_i$__internal_accurate_pow)
        /*0014*/ 	.word	0x0000b6e0


	//----- nvinfo : EIATTR_FRAME_SIZE
	.align		4
.L_4:
        /*0018*/ 	.byte	0x04, 0x11
        /*001a*/ 	.short	(.L_6 - .L_5)
	.align		4
.L_5:
        /*001c*/ 	.word	index@($__internal_5_$__cuda_sm20_dsqrt_rn_f64_mediumpath_v1)
        /*0020*/ 	.word	0x0000b6e0


	//----- nvinfo : EIATTR_FRAME_SIZE
	.align		4
.L_6:
        /*0024*/ 	.byte	0x04, 0x11
        /*0026*/ 	.short	(.L_8 - .L_7)
	.align		4
.L_7:
        /*0028*/ 	.word	index@($__internal_4_$__cuda_sm20_div_rn_f64_full)
        /*002c*/ 	.word	0x0000b6e0


	//----- nvinfo : EIATTR_FRAME_SIZE
	.align		4
.L_8:
        /*0030*/ 	.byte	0x04, 0x11
        /*0032*/ 	.short	(.L_10 - .L_9)
	.align		4
.L_9:
        /*0034*/ 	.word	index@($__internal_3_$__cuda_sm20_dblrcp_rn_slowpath_v3)
        /*0038*/ 	.word	0x0000b6e0


	//----- nvinfo : EIATTR_FRAME_SIZE
	.align		4
.L_10:
        /*003c*/ 	.byte	0x04, 0x11
        /*003e*/ 	.short	(.L_12 - .L_11)
	.align		4
.L_11:
        /*0040*/ 	.word	index@(_Z10RosenbrockPdddS_PiiiiiiddddddddPKdS2_S2_S2_S2_S2_S2_S2_i)
        /*0044*/ 	.word	0x0000b6e0


	//----- nvinfo : EIATTR_REGCOUNT
	.align		4
.L_12:
        /*0048*/ 	.byte	0x04, 0x2f
        /*004a*/ 	.short	(.L_14 - .L_13)
	.align		4
.L_13:
        /*004c*/ 	.word	index@(_Z15Rosenbrock_ros3PdddS_PiiiiiddddddddPKdS2_S2_S2_S2_S2_S2_S2_i)
        /*0050*/ 	.word	0x000000ff


	//----- nvinfo : EIATTR_FRAME_SIZE
	.align		4
.L_14:
        /*0054*/ 	.byte	0x04, 0x11
        /*0056*/ 	.short	(.L_16 - .L_15)
	.align		4
.L_15:
        /*0058*/ 	.word	index@($_Z15Rosenbrock_ros3PdddS_PiiiiiddddddddPKdS2_S2_S2_S2_S2_S2_S2_i$__internal_accurate_pow)
        /*005c*/ 	.word	0x0000b600


	//----- nvinfo : EIATTR_FRAME_SIZE
	.align		4
.L_16:
        /*0060*/ 	.byte	0x04, 0x11
        /*0062*/ 	.short	(.L_18 - .L_17)
	.align		4
.L_17:
        /*0064*/ 	.word	index@($__internal_2_$__cuda_sm20_dsqrt_rn_f64_mediumpath_v1)
        /*0068*/ 	.word	0x0000b600


	//----- nvinfo : EIATTR_FRAME_SIZE
	.align		4
.L_18:
        /*006c*/ 	.byte	0x04, 0x11
        /*006e*/ 	.short	(.L_20 - .L_19)
	.align		4
.L_19:
        /*0070*/ 	.word	index@($__internal_1_$__cuda_sm20_div_rn_f64_full)
        /*0074*/ 	.word	0x0000b600


	//----- nvinfo : EIATTR_FRAME_SIZE
	.align		4
.L_20:
        /*0078*/ 	.byte	0x04, 0x11
        /*007a*/ 	.short	(.L_22 - .L_21)
	.align		4
.L_21:
        /*007c*/ 	.word	index@($__internal_0_$__cuda_sm20_dblrcp_rn_slowpath_v3)
        /*0080*/ 	.word	0x0000b600


	//----- nvinfo : EIATTR_FRAME_SIZE
	.align		4
.L_22:
        /*0084*/ 	.byte	0x04, 0x11
        /*0086*/ 	.short	(.L_24 - .L_23)
	.align		4
.L_23:
        /*0088*/ 	.word	index@(_Z15Rosenbrock_ros3PdddS_PiiiiiddddddddPKdS2_S2_S2_S2_S2_S2_S2_i)
        /*008c*/ 	.word	0x0000b600


	//----- nvinfo : EIATTR_REGCOUNT
	.align		4
.L_24:
        /*0090*/ 	.byte	0x04, 0x2f
        /*0092*/ 	.short	(.L_26 - .L_25)
	.align		4
.L_25:
        /*0094*/ 	.word	index@(_Z16reduce_istatus_1PiP4int4S1_iS_S_)
        /*0098*/ 	.word	0x00000020


	//----- nvinfo : EIATTR_FRAME_SIZE
	.align		4
.L_26:
        /*009c*/ 	.byte	0x04, 0x11
        /*009e*/ 	.short	(.L_28 - .L_27)
	.align		4
.L_27:
        /*00a0*/ 	.word	index@(_Z16reduce_istatus_1PiP4int4S1_iS_S_)
        /*00a4*/ 	.word	0x00000000


	//----- nvinfo : EIATTR_REGCOUNT
	.align		4
.L_28:
        /*00a8*/ 	.byte	0x04, 0x2f
        /*00aa*/ 	.short	(.L_30 - .L_29)
	.align		4
.L_29:
        /*00ac*/ 	.word	index@(_Z16reduce_istatus_2P4int4S0_Pi)
        /*00b0*/ 	.word	0x00000016


	//----- nvinfo : EIATTR_FRAME_SIZE
	.align		4
.L_30:
        /*00b4*/ 	.byte	0x04, 0x11
        /*00b6*/ 	.short	(.L_32 - .L_31)
	.align		4
.L_31:
        /*00b8*/ 	.word	index@(_Z16reduce_istatus_2P4int4S0_Pi)
        /*00bc*/ 	.word	0x00000000


	//----- nvinfo : EIATTR_MIN_STACK_SIZE
	.align		4
.L_32:
        /*00c0*/ 	.byte	0x04, 0x12
        /*00c2*/ 	.short	(.L_34 - .L_33)
	.align		4
.L_33:
        /*00c4*/ 	.word	index@(_Z16reduce_istatus_2P4int4S0_Pi)
        /*00c8*/ 	.word	0x00000000


	//----- nvinfo : EIATTR_MIN_STACK_SIZE
	.align		4
.L_34:
        /*00cc*/ 	.byte	0x04, 0x12
        /*00ce*/ 	.short	(.L_36 - .L_35)
	.align		4
.L_35:
        /*00d0*/ 	.word	index@(_Z16reduce_istatus_1PiP4int4S1_iS_S_)
        /*00d4*/ 	.word	0x00000000


	//----- nvinfo : EIATTR_MIN_STACK_SIZE
	.align		4
.L_36:
        /*00d8*/ 	.byte	0x04, 0x12
        /*00da*/ 	.short	(.L_38 - .L_37)
	.align		4
.L_37:
        /*00dc*/ 	.word	index@(_Z15Rosenbrock_ros3PdddS_PiiiiiddddddddPKdS2_S2_S2_S2_S2_S2_S2_i)
        /*00e0*/ 	.word	0x0000b600


	//----- nvinfo : EIATTR_MIN_STACK_SIZE
	.align		4
.L_38:
        /*00e4*/ 	.byte	0x04, 0x12
        /*00e6*/ 	.short	(.L_40 - .L_39)
	.align		4
.L_39:
        /*00e8*/ 	.word	index@(_Z10RosenbrockPdddS_PiiiiiiddddddddPKdS2_S2_S2_S2_S2_S2_S2_i)
        /*00ec*/ 	.word	0x0000b6e0
.L_40:


//--------------------- .nv.compat                --------------------------
	.section	.nv.compat,"",@"SHT_CUDA_COMPAT_INFO"
	.align	4
        /*0000*/ 	.byte	0x02, 0x09, 0x00, 0x00, 0x02, 0x02, 0x01, 0x00, 0x02, 0x05, 0x05, 0x00, 0x03, 0x07, 0x01, 0x01
        /*0010*/ 	.byte	0x02, 0x03, 0x00, 0x00, 0x02, 0x06, 0x01, 0x00, 0x04, 0x0b, 0x08, 0x00, 0x01, 0x00, 0x00, 0x00
        /*0020*/ 	.byte	0x00, 0x00, 0x00, 0x00


//--------------------- .nv.info._Z16reduce_istatus_2P4int4S0_Pi --------------------------
	.section	.nv.info._Z16reduce_istatus_2P4int4S0_Pi,"",@"SHT_CUDA_INFO"
	.sectionflags	@""
	.align	4


	//----- nvinfo : EIATTR_CUDA_API_VERSION
	.align		4
        /*0000*/ 	.byte	0x04, 0x37
        /*0002*/ 	.short	(.L_42 - .L_41)
.L_41:
        /*0004*/ 	.word	0x00000082


	//----- nvinfo : EIATTR_KPARAM_INFO
	.align		4
.L_42:
        /*0008*/ 	.byte	0x04, 0x17
        /*000a*/ 	.short	(.L_44 - .L_43)
.L_43:
        /*000c*/ 	.word	0x00000000
        /*0010*/ 	.short	0x0002
        /*0012*/ 	.short	0x0010
        /*0014*/ 	.byte	0x00, 0xf5, 0x21, 0x00


	//----- nvinfo : EIATTR_KPARAM_INFO
	.align		4
.L_44:
        /*0018*/ 	.byte	0x04, 0x17
        /*001a*/ 	.short	(.L_46 - .L_45)
.L_45:
        /*001c*/ 	.word	0x00000000
        /*0020*/ 	.short	0x0001
        /*0022*/ 	.short	0x0008
        /*0024*/ 	.byte	0x00, 0xf5, 0x21, 0x00


	//----- nvinfo : EIATTR_KPARAM_INFO
	.align		4
.L_46:
        /*0028*/ 	.byte	0x04, 0x17
        /*002a*/ 	.short	(.L_48 - .L_47)
.L_47:
        /*002c*/ 	.word	0x00000000
        /*0030*/ 	.short	0x0000
        /*0032*/ 	.short	0x0000
        /*0034*/ 	.byte	0x00, 0xf5, 0x21, 0x00


	//----- nvinfo : EIATTR_SPARSE_MMA_MASK
	.align		4
.L_48:
        /*0038*/ 	.byte	0x03, 0x50
        /*003a*/ 	.short	0x0000


	//----- nvinfo : EIATTR_MAXREG_COUNT
	.align		4
        /*003c*/ 	.byte	0x03, 0x1b
        /*003e*/ 	.short	0x00ff


	//----- nvinfo : EIATTR_NUM_BARRIERS
	.align		4
        /*0040*/ 	.byte	0x02, 0x4c
        /*0042*/ 	.byte	0x01
	.zero		1


	//----- nvinfo : EIATTR_MERCURY_ISA_VERSION
	.align		4
        /*0044*/ 	.byte	0x03, 0x5f
        /*0046*/ 	.short	0x0101


	//----- nvinfo : EIATTR_VRC_CTA_INIT_COUNT
	.align		4
        /*0048*/ 	.byte	0x02, 0x4a
	.zero		1
	.zero		1


	//----- nvinfo : EIATTR_EXIT_INSTR_OFFSETS
	.align		4
        /*004c*/ 	.byte	0x04, 0x1c
        /*004e*/ 	.short	(.L_50 - .L_49)


	//   ....[0]....
.L_49:
        /*0050*/ 	.word	0x00000300


	//   ....[1]....
        /*0054*/ 	.word	0x000003f0


	//----- nvinfo : EIATTR_CRS_STACK_SIZE
	.align		4
.L_50:
        /*0058*/ 	.byte	0x04, 0x1e
        /*005a*/ 	.short	(.L_52 - .L_51)
.L_51:
        /*005c*/ 	.word	0x00000000


	//----- nvinfo : EIATTR_CBANK_PARAM_SIZE
	.align		4
.L_52:
        /*0060*/ 	.byte	0x03, 0x19
        /*0062*/ 	.short	0x0018


	//----- nvinfo : EIATTR_PARAM_CBANK
	.align		4
        /*0064*/ 	.byte	0x04, 0x0a
        /*0066*/ 	.short	(.L_54 - .L_53)
	.align		4
.L_53:
        /*0068*/ 	.word	index@(.nv.constant0._Z16reduce_istatus_2P4int4S0_Pi)
        /*006c*/ 	.short	0x0380
        /*006e*/ 	.short	0x0018


	//----- nvinfo : EIATTR_SW_WAR
	.align		4
.L_54:
        /*0070*/ 	.byte	0x04, 0x36
        /*0072*/ 	.short	(.L_56 - .L_55)
.L_55:
        /*0074*/ 	.word	0x00000008
.L_56:


//--------------------- .nv.info._Z16reduce_istatus_1PiP4int4S1_iS_S_ --------------------------
	.section	.nv.info._Z16reduce_istatus_1PiP4int4S1_iS_S_,"",@"SHT_CUDA_INFO"
	.sectionflags	@""
	.align	4


	//----- nvinfo : EIATTR_CUDA_API_VERSION
	.align		4
        /*0000*/ 	.byte	0x04, 0x37
        /*0002*/ 	.short	(.L_58 - .L_57)
.L_57:
        /*0004*/ 	.word	0x00000082


	//----- nvinfo : EIATTR_KPARAM_INFO
	.align		4
.L_58:
        /*0008*/ 	.byte	0x04, 0x17
        /*000a*/ 	.short	(.L_60 - .L_59)
.L_59:
        /*000c*/ 	.word	0x00000000
        /*0010*/ 	.short	0x0005
        /*0012*/ 	.short	0x0028
        /*0014*/ 	.byte	0x00, 0xf5, 0x21, 0x00


	//----- nvinfo : EIATTR_KPARAM_INFO
	.align		4
.L_60:
        /*0018*/ 	.byte	0x04, 0x17
        /*001a*/ 	.short	(.L_62 - .L_61)
.L_61:
        /*001c*/ 	.word	0x00000000
        /*0020*/ 	.short	0x0004
        /*0022*/ 	.short	0x0020
        /*0024*/ 	.byte	0x00, 0xf5, 0x21, 0x00


	//----- nvinfo : EIATTR_KPARAM_INFO
	.align		4
.L_62:
        /*0028*/ 	.byte	0x04, 0x17
        /*002a*/ 	.short	(.L_64 - .L_63)
.L_63:
        /*002c*/ 	.word	0x00000000
        /*0030*/ 	.short	0x0003
        /*0032*/ 	.short	0x0018
        /*0034*/ 	.byte	0x00, 0xf0, 0x11, 0x00


	//----- nvinfo : EIATTR_KPARAM_INFO
	.align		4
.L_64:
        /*0038*/ 	.byte	0x04, 0x17
        /*003a*/ 	.short	(.L_66 - .L_65)
.L_65:
        /*003c*/ 	.word	0x00000000
        /*0040*/ 	.short	0x0002
        /*0042*/ 	.short	0x0010
        /*0044*/ 	.byte	0x00, 0xf5, 0x21, 0x00


	//----- nvinfo : EIATTR_KPARAM_INFO
	.align		4
.L_66:
        /*0048*/ 	.byte	0x04, 0x17
        /*004a*/ 	.short	(.L_68 - .L_67)
.L_67:
        /*004c*/ 	.word	0x00000000
        /*0050*/ 	.short	0x0001
        /*0052*/ 	.short	0x0008
        /*0054*/ 	.byte	0x00, 0xf5, 0x21, 0x00


	//----- nvinfo : EIATTR_KPARAM_INFO
	.align		4
.L_68:
        /*0058*/ 	.byte	0x04, 0x17
        /*005a*/ 	.short	(.L_70 - .L_69)
.L_69:
        /*005c*/ 	.word	0x00000000
        /*0060*/ 	.short	0x0000
        /*0062*/ 	.short	0x0000
        /*0064*/ 	.byte	0x00, 0xf5, 0x21, 0x00


	//----- nvinfo : EIATTR_SPARSE_MMA_MASK
	.align		4
.L_70:
        /*0068*/ 	.byte	0x03, 0x50
        /*006a*/ 	.short	0x0000


	//----- nvinfo : EIATTR_MAXREG_COUNT
	.align		4
        /*006c*/ 	.byte	0x03, 0x1b
        /*006e*/ 	.short	0x00ff


	//----- nvinfo : EIATTR_NUM_BARRIERS
	.align		4
        /*0070*/ 	.byte	0x02, 0x4c
        /*0072*/ 	.byte	0x01
	.zero		1


	//----- nvinfo : EIATTR_MERCURY_ISA_VERSION
	.align		4
        /*0074*/ 	.byte	0x03, 0x5f
        /*0076*/ 	.short	0x0101


	//----- nvinfo : EIATTR_VRC_CTA_INIT_COUNT
	.align		4
        /*0078*/ 	.byte	0x02, 0x4a
	.zero		1
	.zero		1


	//----- nvinfo : EIATTR_EXIT_INSTR_OFFSETS
	.align		4
        /*007c*/ 	.byte	0x04, 0x1c
        /*007e*/ 	.short	(.L_72 - .L_71)


	//   ....[0]....
.L_71:
        /*0080*/ 	.word	0x000005d0


	//   ....[1]....
        /*0084*/ 	.word	0x00000690


	//----- nvinfo : EIATTR_CRS_STACK_SIZE
	.align		4
.L_72:
        /*0088*/ 	.byte	0x04, 0x1e
        /*008a*/ 	.short	(.L_74 - .L_73)
.L_73:
        /*008c*/ 	.word	0x00000000


	//----- nvinfo : EIATTR_CBANK_PARAM_SIZE
	.align		4
.L_74:
        /*0090*/ 	.byte	0x03, 0x19
        /*0092*/ 	.short	0x0030


	//----- nvinfo : EIATTR_PARAM_CBANK
	.align		4
        /*0094*/ 	.byte	0x04, 0x0a
        /*0096*/ 	.short	(.L_76 - .L_75)
	.align		4
.L_75:
        /*0098*/ 	.word	index@(.nv.constant0._Z16reduce_istatus_1PiP4int4S1_iS_S_)
        /*009c*/ 	.short	0x0380
        /*009e*/ 	.short	0x0030


	//----- nvinfo : EIATTR_SW_WAR
	.align		4
.L_76:
        /*00a0*/ 	.byte	0x04, 0x36
        /*00a2*/ 	.short	(.L_78 - .L_77)
.L_77:
        /*00a4*/ 	.word	0x00000008
.L_78:


//--------------------- .nv.info._Z15Rosenbrock_ros3PdddS_PiiiiiddddddddPKdS2_S2_S2_S2_S2_S2_S2_i --------------------------
	.section	.nv.info._Z15Rosenbrock_ros3PdddS_PiiiiiddddddddPKdS2_S2_S2_S2_S2_S2_S2_i,"",@"SHT_CUDA_INFO"
	.sectionflags	@""
	.align	4


	//----- nvinfo : EIATTR_CUDA_API_VERSION
	.align		4
        /*0000*/ 	.byte	0x04, 0x37
        /*0002*/ 	.short	(.L_80 - .L_79)
.L_79:
        /*0004*/ 	.word	0x00000082


	//----- nvinfo : EIATTR_KPARAM_INFO
	.align		4
.L_80:
        /*0008*/ 	.byte	0x04, 0x17
        /*000a*/ 	.short	(.L_82 - .L_81)
.L_81:
        /*000c*/ 	.word	0x00000000
        /*0010*/ 	.short	0x0019
        /*0012*/ 	.short	0x00b8
        /*0014*/ 	.byte	0x00, 0xf0, 0x11, 0x00


	//----- nvinfo : EIATTR_KPARAM_INFO
	.align		4
.L_82:
        /*0018*/ 	.byte	0x04, 0x17
        /*001a*/ 	.short	(.L_84 - .L_83)
.L_83:
        /*001c*/ 	.word	0x00000000
        /*0020*/ 	.short	0x0018
        /*0022*/ 	.short	0x00b0
        /*0024*/ 	.byte	0x00, 0xf5, 0x21, 0x00


	//----- nvinfo : EIATTR_KPARAM_INFO
	.align		4
.L_84:
        /*0028*/ 	.byte	0x04, 0x17
        /*002a*/ 	.short	(.L_86 - .L_85)
.L_85:
        /*002c*/ 	.word	0x00000000
        /*0030*/ 	.short	0x0017
        /*0032*/ 	.short	0x00a8
        /*0034*/ 	.byte	0x00, 0xf5, 0x21, 0x00


	//----- nvinfo : EIATTR_KPARAM_INFO
	.align		4
.L_86:
        /*0038*/ 	.byte	0x04, 0x17
        /*003a*/ 	.short	(.L_88 - .L_87)
.L_87:
        /*003c*/ 	.word	0x00000000
        /*0040*/ 	.short	0x0016
        /*0042*/ 	.short	0x00a0
        /*0044*/ 	.byte	0x00, 0xf5, 0x21, 0x00


	//----- nvinfo : EIATTR_KPARAM_INFO
	.align		4
.L_88:
        /*0048*/ 	.byte	0x04, 0x17
        /*004a*/ 	.short	(.L_90 - .L_89)
.L_89:
        /*004c*/ 	.word	0x00000000
        /*0050*/ 	.short	0x0015
        /*0052*/ 	.short	0x0098
        /*0054*/ 	.byte	0x00, 0xf5, 0x21, 0x00


	//----- nvinfo : EIATTR_KPARAM_INFO
	.align		4
.L_90:
        /*0058*/ 	.byte	0x04, 0x17
        /*005a*/ 	.short	(.L_92 - .L_91)
.L_91:
        /*005c*/ 	.word	0x00000000
        /*0060*/ 	.short	0x0014
        /*0062*/ 	.short	0x0090
        /*0064*/ 	.byte	0x00, 0xf5, 0x21, 0x00


	//----- nvinfo : EIATTR_KPARAM_INFO
	.align		4
.L_92:
        /*0068*/ 	.byte	0x04, 0x17
        /*006a*/ 	.short	(.L_94 - .L_93)
.L_93:
        /*006c*/ 	.word	0x00000000
        /*0070*/ 	.short	0x0013
        /*0072*/ 	.short	0x0088
        /*0074*/ 	.byte	0x00, 0xf5, 0x21, 0x00


	//----- nvinfo : EIATTR_KPARAM_INFO
	.align		4
.L_94:
        /*0078*/ 	.byte	0x04, 0x17
        /*007a*/ 	.short	(.L_96 - .L_95)
.L_95:
        /*007c*/ 	.word	0x00000000
        /*0080*/ 	.short	0x0012
        /*0082*/ 	.short	0x0080
        /*0084*/ 	.byte	0x00, 0xf5, 0x21, 0x00


	//----- nvinfo : EIATTR_KPARAM_INFO
	.align		4
.L_96:
        /*0088*/ 	.byte	0x04, 0x17
        /*008a*/ 	.short	(.L_98 - .L_97)
.L_97:
        /*008c*/ 	.word	0x00000000
        /*0090*/ 	.short	0x0011
        /*0092*/ 	.short	0x0078
        /*0094*/ 	.byte	0x00, 0xf5, 0x21, 0x00


	//----- nvinfo : EIATTR_KPARAM_INFO
	.align		4
.L_98:
        /*0098*/ 	.byte	0x04, 0x17
        /*009a*/ 	.short	(.L_100 - .L_99)
.L_99:
        /*009c*/ 	.word	0x00000000
        /*00a0*/ 	.short	0x0010
        /*00a2*/ 	.short	0x0070
        /*00a4*/ 	.byte	0x00, 0xf0, 0x21, 0x00


	//----- nvinfo : EIATTR_KPARAM_INFO
	.align		4
.L_100:
        /*00a8*/ 	.byte	0x04, 0x17
        /*00aa*/ 	.short	(.L_102 - .L_101)
.L_101:
        /*00ac*/ 	.word	0x00000000
        /*00b0*/ 	.short	0x000f
        /*00b2*/ 	.short	0x0068
        /*00b4*/ 	.byte	0x00, 0xf0, 0x21, 0x00


	//----- nvinfo : EIATTR_KPARAM_INFO
	.align		4
.L_102:
        /*00b8*/ 	.byte	0x04, 0x17
        /*00ba*/ 	.short	(.L_104 - .L_103)
.L_103:
        /*00bc*/ 	.word	0x00000000
        /*00c0*/ 	.short	0x000e
        /*00c2*/ 	.short	0x0060
        /*00c4*/ 	.byte	0x00, 0xf0, 0x21, 0x00


	//----- nvinfo : EIATTR_KPARAM_INFO
	.align		4
.L_104:
        /*00c8*/ 	.byte	0x04, 0x17
        /*00ca*/ 	.short	(.L_106 - .L_105)
.L_105:
        /*00cc*/ 	.word	0x00000000
        /*00d0*/ 	.short	0x000d
        /*00d2*/ 	.short	0x0058
        /*00d4*/ 	.byte	0x00, 0xf0, 0x21, 0x00


	//----- nvinfo : EIATTR_KPARAM_INFO
	.align		4
.L_106:
        /*00d8*/ 	.byte	0x04, 0x17
        /*00da*/ 	.short	(.L_108 - .L_107)
.L_107:
        /*00dc*/ 	.word	0x00000000
        /*00e0*/ 	.short	0x000c
        /*00e2*/ 	.short	0x0050
        /*00e4*/ 	.byte	0x00, 0xf0, 0x21, 0x00


	//----- nvinfo : EIATTR_KPARAM_INFO
	.align		4
.L_108:
        /*00e8*/ 	.byte	0x04, 0x17
        /*00ea*/ 	.short	(.L_110 - .L_109)
.L_109:
        /*00ec*/ 	.word	0x00000000
        /*00f0*/ 	.short	0x000b
        /*00f2*/ 	.short	0x0048
        /*00f4*/ 	.byte	0x00, 0xf0, 0x21, 0x00


	//----- nvinfo : EIATTR_KPARAM_INFO
	.align		4
.L_110:
        /*00f8*/ 	.byte	0x04, 0x17
        /*00fa*/ 	.short	(.L_112 - .L_111)
.L_111:
        /*00fc*/ 	.word	0x00000000
        /*0100*/ 	.short	0x000a
        /*0102*/ 	.short	0x0040
        /*0104*/ 	.byte	0x00, 0xf0, 0x21, 0x00


	//----- nvinfo : EIATTR_KPARAM_INFO
	.align		4
.L_112:
        /*0108*/ 	.byte	0x04, 0x17
        /*010a*/ 	.short	(.L_114 - .L_113)
.L_113:
        /*010c*/ 	.word	0x00000000
        /*0110*/ 	.short	0x0009
        /*0112*/ 	.short	0x0038
        /*0114*/ 	.byte	0x00, 0xf0, 0x21, 0x00


	//----- nvinfo : EIATTR_KPARAM_INFO
	.align		4
.L_114:
        /*0118*/ 	.byte	0x04, 0x17
        /*011a*/ 	.short	(.L_116 - .L_115)
.L_115:
        /*011c*/ 	.word	0x00000000
        /*0120*/ 	.short	0x0008
        /*0122*/ 	.short	0x0034
        /*0124*/ 	.byte	0x00, 0xf0, 0x11, 0x00


	//----- nvinfo : EIATTR_KPARAM_INFO
	.align		4
.L_116:
        /*0128*/ 	.byte	0x04, 0x17
        /*012a*/ 	.short	(.L_118 - .L_117)
.L_117:
        /*012c*/ 	.word	0x00000000
        /*0130*/ 	.short	0x0007
        /*0132*/ 	.short	0x0030
        /*0134*/ 	.byte	0x00, 0xf0, 0x11, 0x00


	//----- nvinfo : EIATTR_KPARAM_INFO
	.align		4
.L_118:
        /*0138*/ 	.byte	0x04, 0x17
        /*013a*/ 	.short	(.L_120 - .L_119)
.L_119:
        /*013c*/ 	.word	0x00000000
        /*0140*/ 	.short	0x0006
        /*0142*/ 	.short	0x002c
        /*0144*/ 	.byte	0x00, 0xf0, 0x11, 0x00


	//----- nvinfo : EIATTR_KPARAM_INFO
	.align		4
.L_120:
        /*0148*/ 	.byte	0x04, 0x17
        /*014a*/ 	.short	(.L_122 - .L_121)
.L_121:
        /*014c*/ 	.word	0x00000000
        /*0150*/ 	.short	0x0005
        /*0152*/ 	.short	0x0028
        /*0154*/ 	.byte	0x00, 0xf0, 0x11, 0x00


	//----- nvinfo : EIATTR_KPARAM_INFO
	.align		4
.L_122:
        /*0158*/ 	.byte	0x04, 0x17
        /*015a*/ 	.short	(.L_124 - .L_123)
.L_123:
        /*015c*/ 	.word	0x00000000
        /*0160*/ 	.short	0x0004
        /*0162*/ 	.short	0x0020
        /*0164*/ 	.byte	0x00, 0xf5, 0x21, 0x00


	//----- nvinfo : EIATTR_KPARAM_INFO
	.align		4
.L_124:
        /*0168*/ 	.byte	0x04, 0x17
        /*016a*/ 	.short	(.L_126 - .L_125)
.L_125:
        /*016c*/ 	.word	0x00000000
        /*0170*/ 	.short	0x0003
        /*0172*/ 	.short	0x0018
        /*0174*/ 	.byte	0x00, 0xf5, 0x21, 0x00


	//----- nvinfo : EIATTR_KPARAM_INFO
	.align		4
.L_126:
        /*0178*/ 	.byte	0x04, 0x17
        /*017a*/ 	.short	(.L_128 - .L_127)
.L_127:
        /*017c*/ 	.word	0x00000000
        /*0180*/ 	.short	0x0002
        /*0182*/ 	.short	0x0010
        /*0184*/ 	.byte	0x00, 0xf0, 0x21, 0x00


	//----- nvinfo : EIATTR_KPARAM_INFO
	.align		4
.L_128:
        /*0188*/ 	.byte	0x04, 0x17
        /*018a*/ 	.short	(.L_130 - .L_129)
.L_129:
        /*018c*/ 	.word	0x00000000
        /*0190*/ 	.short	0x0001
        /*0192*/ 	.short	0x0008
        /*0194*/ 	.byte	0x00, 0xf0, 0x21, 0x00


	//----- nvinfo : EIATTR_KPARAM_INFO
	.align		4
.L_130:
        /*0198*/ 	.byte	0x04, 0x17
        /*019a*/ 	.short	(.L_132 - .L_131)
.L_131:
        /*019c*/ 	.word	0x00000000
        /*01a0*/ 	.short	0x0000
        /*01a2*/ 	.short	0x0000
        /*01a4*/ 	.byte	0x00, 0xf5, 0x21, 0x00


	//----- nvinfo : EIATTR_SPARSE_MMA_MASK
	.align		4
.L_132:
        /*01a8*/ 	.byte	0x03, 0x50
        /*01aa*/ 	.short	0x0000


	//----- nvinfo : EIATTR_MAXREG_COUNT
	.align		4
        /*01ac*/ 	.byte	0x03, 0x1b
        /*01ae*/ 	.short	0x00ff


	//----- nvinfo : EIATTR_ANNOTATIONS
	.align		4
        /*01b0*/ 	.byte	0x04, 0x55
        /*01b2*/ 	.short	(.L_134 - .L_133)


	//   ....[0]....
.L_133:
        /*01b4*/ 	.word	0x00000001
        /* <DEDUP_REMOVED lines=159> */
        /*0ba8*/ 	.byte	0x90, 0xe6, 0x03, 0x00, 0x01, 0x00, 0x00, 0x00, 0xb0, 0xe6, 0x03, 0x00


	//----- nvinfo : EIATTR_MERCURY_ISA_VERSION
	.align		4
.L_134:
        /*0bb4*/ 	.byte	0x03, 0x5f
        /*0bb6*/ 	.short	0x0101


	//----- nvinfo : EIATTR_VRC_CTA_INIT_COUNT
	.align		4
        /*0bb8*/ 	.byte	0x02, 0x4a
	.zero		1
	.zero		1


	//----- nvinfo : EIATTR_EXIT_INSTR_OFFSETS
	.align		4
        /*0bbc*/ 	.byte	0x04, 0x1c
        /*0bbe*/ 	.short	(.L_136 - .L_135)


	//   ....[0]....
.L_135:
        /*0bc0*/ 	.word	0x00000080


	//   ....[1]....
        /*0bc4*/ 	.word	0x00150410


	//----- nvinfo : EIATTR_CRS_STACK_SIZE
	.align		4
.L_136:
        /*0bc8*/ 	.byte	0x04, 0x1e
        /*0bca*/ 	.short	(.L_138 - .L_137)
.L_137:
        /*0bcc*/ 	.word	0x00000000


	//----- nvinfo : EIATTR_CBANK_PARAM_SIZE
	.align		4
.L_138:
        /*0bd0*/ 	.byte	0x03, 0x19
        /*0bd2*/ 	.short	0x00bc


	//----- nvinfo : EIATTR_PARAM_CBANK
	.align		4
        /*0bd4*/ 	.byte	0x04, 0x0a
        /*0bd6*/ 	.short	(.L_140 - .L_139)
	.align		4
.L_139:
        /*0bd8*/ 	.word	index@(.nv.constant0._Z15Rosenbrock_ros3PdddS_PiiiiiddddddddPKdS2_S2_S2_S2_S2_S2_S2_i)
        /*0bdc*/ 	.short	0x0380
        /*0bde*/ 	.short	0x00bc


	//----- nvinfo : EIATTR_SW_WAR
	.align		4
.L_140:
        /*0be0*/ 	.byte	0x04, 0x36
        /*0be2*/ 	.short	(.L_142 - .L_141)
.L_141:
        /*0be4*/ 	.word	0x00000008
.L_142:


//--------------------- .nv.info._Z10RosenbrockPdddS_PiiiiiiddddddddPKdS2_S2_S2_S2_S2_S2_S2_i --------------------------
	.section	.nv.info._Z10RosenbrockPdddS_PiiiiiiddddddddPKdS2_S2_S2_S2_S2_S2_S2_i,"",@"SHT_CUDA_INFO"
	.sectionflags	@""
	.align	4


	//----- nvinfo : EIATTR_CUDA_API_VERSION
	.align		4
        /*0000*/ 	.byte	0x04, 0x37
        /*0002*/ 	.short	(.L_144 - .L_143)
.L_143:
        /*0004*/ 	.word	0x00000082


	//----- nvinfo : EIATTR_KPARAM_INFO
	.align		4
.L_144:
        /*0008*/ 	.byte	0x04, 0x17
        /*000a*/ 	.short	(.L_146 - .L_145)
.L_145:
        /*000c*/ 	.word	0x00000000
        /*0010*/ 	.short	0x001a
        /*0012*/ 	.short	0x00c0
        /*0014*/ 	.byte	0x00, 0xf0, 0x11, 0x00


	//----- nvinfo : EIATTR_KPARAM_INFO
	.align		4
.L_146:
        /*0018*/ 	.byte	0x04, 0x17
        /*001a*/ 	.short	(.L_148 - .L_147)
.L_147:
        /*001c*/ 	.word	0x00000000
        /*0020*/ 	.short	0x0019
        /*0022*/ 	.short	0x00b8
        /*0024*/ 	.byte	0x00, 0xf5, 0x21, 0x00


	//----- nvinfo : EIATTR_KPARAM_INFO
	.align		4
.L_148:
        /*0028*/ 	.byte	0x04, 0x17
        /*002a*/ 	.short	(.L_150 - .L_149)
.L_149:
        /*002c*/ 	.word	0x00000000
        /*0030*/ 	.short	0x0018
        /*0032*/ 	.short	0x00b0
        /*0034*/ 	.byte	0x00, 0xf5, 0x21, 0x00


	//----- nvinfo : EIATTR_KPARAM_INFO
	.align		4
.L_150:
        /*0038*/ 	.byte	0x04, 0x17
        /*003a*/ 	.short	(.L_152 - .L_151)
.L_151:
        /*003c*/ 	.word	0x00000000
        /*0040*/ 	.short	0x0017
        /*0042*/ 	.short	0x00a8
        /*0044*/ 	.byte	0x00, 0xf5, 0x21, 0x00


	//----- nvinfo : EIATTR_KPARAM_INFO
	.align		4
.L_152:
        /*0048*/ 	.byte	0x04, 0x17
        /*004a*/ 	.short	(.L_154 - .L_153)
.L_153:
        /*004c*/ 	.word	0x00000000
        /*0050*/ 	.short	0x0016
        /*0052*/ 	.short	0x00a0
        /*0054*/ 	.byte	0x00, 0xf5, 0x21, 0x00


	//----- nvinfo : EIATTR_KPARAM_INFO
	.align		4
.L_154:
        /*0058*/ 	.byte	0x04, 0x17
        /*005a*/ 	.short	(.L_156 - .L_155)
.L_155:
        /*005c*/ 	.word	0x00000000
        /*0060*/ 	.short	0x0015
        /*0062*/ 	.short	0x0098
        /*0064*/ 	.byte	0x00, 0xf5, 0x21, 0x00


	//----- nvinfo : EIATTR_KPARAM_INFO
	.align		4
.L_156:
        /*0068*/ 	.byte	0x04, 0x17
        /*006a*/ 	.short	(.L_158 - .L_157)
.L_157:
        /*006c*/ 	.word	0x00000000
        /*0070*/ 	.short	0x0014
        /*0072*/ 	.short	0x0090
        /*0074*/ 	.byte	0x00, 0xf5, 0x21, 0x00


	//----- nvinfo : EIATTR_KPARAM_INFO
	.align		4
.L_158:
        /*0078*/ 	.byte	0x04, 0x17
        /*007a*/ 	.short	(.L_160 - .L_159)
.L_159:
        /*007c*/ 	.word	0x00000000
        /*0080*/ 	.short	0x0013
        /*0082*/ 	.short	0x0088
        /*0084*/ 	.byte	0x00, 0xf5, 0x21, 0x00


	//----- nvinfo : EIATTR_KPARAM_INFO
	.align		4
.L_160:
        /*0088*/ 	.byte	0x04, 0x17
        /*008a*/ 	.short	(.L_162 - .L_161)
.L_161:
        /*008c*/ 	.word	0x00000000
        /*0090*/ 	.short	0x0012
        /*0092*/ 	.short	0x0080
        /*0094*/ 	.byte	0x00, 0xf5, 0x21, 0x00


	//----- nvinfo : EIATTR_KPARAM_INFO
	.align		4
.L_162:
        /*0098*/ 	.byte	0x04, 0x17
        /*009a*/ 	.short	(.L_164 - .L_163)
.L_163:
        /*009c*/ 	.word	0x00000000
        /*00a0*/ 	.short	0x0011
        /*00a2*/ 	.short	0x0078
        /*00a4*/ 	.byte	0x00, 0xf0, 0x21, 0x00


	//----- nvinfo : EIATTR_KPARAM_INFO
	.align		4
.L_164:
        /*00a8*/ 	.byte	0x04, 0x17
        /*00aa*/ 	.short	(.L_166 - .L_165)
.L_165:
        /*00ac*/ 	.word	0x00000000
        /*00b0*/ 	.short	0x0010
        /*00b2*/ 	.short	0x0070
        /*00b4*/ 	.byte	0x00, 0xf0, 0x21, 0x00


	//----- nvinfo : EIATTR_KPARAM_INFO
	.align		4
.L_166:
        /*00b8*/ 	.byte	0x04, 0x17
        /*00ba*/ 	.short	(.L_168 - .L_167)
.L_167:
        /*00bc*/ 	.word	0x00000000
        /*00c0*/ 	.short	0x000f
        /*00c2*/ 	.short	0x0068
        /*00c4*/ 	.byte	0x00, 0xf0, 0x21, 0x00


	//----- nvinfo : EIATTR_KPARAM_INFO
	.align		4
.L_168:
        /*00c8*/ 	.byte	0x04, 0x17
        /*00ca*/ 	.short	(.L_170 - .L_169)
.L_169:
        /*00cc*/ 	.word	0x00000000
        /*00d0*/ 	.short	0x000e
        /*00d2*/ 	.short	0x0060
        /*00d4*/ 	.byte	0x00, 0xf0, 0x21, 0x00


	//----- nvinfo : EIATTR_KPARAM_INFO
	.align		4
.L_170:
        /*00d8*/ 	.byte	0x04, 0x17
        /*00da*/ 	.short	(.L_172 - .L_171)
.L_171:
        /*00dc*/ 	.word	0x00000000
        /*00e0*/ 	.short	0x000d
        /*00e2*/ 	.short	0x0058
        /*00e4*/ 	.byte	0x00, 0xf0, 0x21, 0x00


	//----- nvinfo : EIATTR_KPARAM_INFO
	.align		4
.L_172:
        /*00e8*/ 	.byte	0x04, 0x17
        /*00ea*/ 	.short	(.L_174 - .L_173)
.L_173:
        /*00ec*/ 	.word	0x00000000
        /*00f0*/ 	.short	0x000c
        /*00f2*/ 	.short	0x0050
        /*00f4*/ 	.byte	0x00, 0xf0, 0x21, 0x00


	//----- nvinfo : EIATTR_KPARAM_INFO
	.align		4
.L_174:
        /*00f8*/ 	.byte	0x04, 0x17
        /*00fa*/ 	.short	(.L_176 - .L_175)
.L_175:
        /*00fc*/ 	.word	0x00000000
        /*0100*/ 	.short	0x000b
        /*0102*/ 	.short	0x0048
        /*0104*/ 	.byte	0x00, 0xf0, 0x21, 0x00


	//----- nvinfo : EIATTR_KPARAM_INFO
	.align		4
.L_176:
        /*0108*/ 	.byte	0x04, 0x17
        /*010a*/ 	.short	(.L_178 - .L_177)
.L_177:
        /*010c*/ 	.word	0x00000000
        /*0110*/ 	.short	0x000a
        /*0112*/ 	.short	0x0040
        /*0114*/ 	.byte	0x00, 0xf0, 0x21, 0x00


	//----- nvinfo : EIATTR_KPARAM_INFO
	.align		4
.L_178:
        /*0118*/ 	.byte	0x04, 0x17
        /*011a*/ 	.short	(.L_180 - .L_179)
.L_179:
        /*011c*/ 	.word	0x00000000
        /*0120*/ 	.short	0x0009
        /*0122*/ 	.short	0x0038
        /*0124*/ 	.byte	0x00, 0xf0, 0x11, 0x00


	//----- nvinfo : EIATTR_KPARAM_INFO
	.align		4
.L_180:
        /*0128*/ 	.byte	0x04, 0x17
        /*012a*/ 	.short	(.L_182 - .L_181)
.L_181:
        /*012c*/ 	.word	0x00000000
        /*0130*/ 	.short	0x0008
        /*0132*/ 	.short	0x0034
        /*0134*/ 	.byte	0x00, 0xf0, 0x11, 0x00


	//----- nvinfo : EIATTR_KPARAM_INFO
	.align		4
.L_182:
        /*0138*/ 	.byte	0x04, 0x17
        /*013a*/ 	.short	(.L_184 - .L_183)
.L_183:
        /*013c*/ 	.word	0x00000000
        /*0140*/ 	.short	0x0007
        /*0142*/ 	.short	0x0030
        /*0144*/ 	.byte	0x00, 0xf0, 0x11, 0x00


	//----- nvinfo : EIATTR_KPARAM_INFO
	.align		4
.L_184:
        /*0148*/ 	.byte	0x04, 0x17
        /*014a*/ 	.short	(.L_186 - .L_185)
.L_185:
        /*014c*/ 	.word	0x00000000
        /*0150*/ 	.short	0x0006
        /*0152*/ 	.short	0x002c
        /*0154*/ 	.byte	0x00, 0xf0, 0x11, 0x00


	//----- nvinfo : EIATTR_KPARAM_INFO
	.align		4
.L_186:
        /*0158*/ 	.byte	0x04, 0x17
        /*015a*/ 	.short	(.L_188 - .L_187)
.L_187:
        /*015c*/ 	.word	0x00000000
        /*0160*/ 	.short	0x0005
        /*0162*/ 	.short	0x0028
        /*0164*/ 	.byte	0x00, 0xf0, 0x11, 0x00


	//----- nvinfo : EIATTR_KPARAM_INFO
	.align		4
.L_188:
        /*0168*/ 	.byte	0x04, 0x17
        /*016a*/ 	.short	(.L_190 - .L_189)
.L_189:
        /*016c*/ 	.word	0x00000000
        /*0170*/ 	.short	0x0004
        /*0172*/ 	.short	0x0020
        /*0174*/ 	.byte	0x00, 0xf5, 0x21, 0x00


	//----- nvinfo : EIATTR_KPARAM_INFO
	.align		4
.L_190:
        /*0178*/ 	.byte	0x04, 0x17
        /*017a*/ 	.short	(.L_192 - .L_191)
.L_191:
        /*017c*/ 	.word	0x00000000
        /*0180*/ 	.short	0x0003
        /*0182*/ 	.short	0x0018
        /*0184*/ 	.byte	0x00, 0xf5, 0x21, 0x00


	//----- nvinfo : EIATTR_KPARAM_INFO
	.align		4
.L_192:
        /*0188*/ 	.byte	0x04, 0x17
        /*018a*/ 	.short	(.L_194 - .L_193)
.L_193:
        /*018c*/ 	.word	0x00000000
        /*0190*/ 	.short	0x0002
        /*0192*/ 	.short	0x0010
        /*0194*/ 	.byte	0x00, 0xf0, 0x21, 0x00


	//----- nvinfo : EIATTR_KPARAM_INFO
	.align		4
.L_194:
        /*0198*/ 	.byte	0x04, 0x17
        /*019a*/ 	.short	(.L_196 - .L_195)
.L_195:
        /*019c*/ 	.word	0x00000000
        /*01a0*/ 	.short	0x0001
        /*01a2*/ 	.short	0x0008
        /*01a4*/ 	.byte	0x00, 0xf0, 0x21, 0x00


	//----- nvinfo : EIATTR_KPARAM_INFO
	.align		4
.L_196:
        /*01a8*/ 	.byte	0x04, 0x17
        /*01aa*/ 	.short	(.L_198 - .L_197)
.L_197:
        /*01ac*/ 	.word	0x00000000
        /*01b0*/ 	.short	0x0000
        /*01b2*/ 	.short	0x0000
        /*01b4*/ 	.byte	0x00, 0xf5, 0x21, 0x00


	//----- nvinfo : EIATTR_SPARSE_MMA_MASK
	.align		4
.L_198:
        /*01b8*/ 	.byte	0x03, 0x50
        /*01ba*/ 	.short	0x0000


	//----- nvinfo : EIATTR_MAXREG_COUNT
	.align		4
        /*01bc*/ 	.byte	0x03, 0x1b
        /*01be*/ 	.short	0x00ff


	//----- nvinfo : EIATTR_ANNOTATIONS
	.align		4
        /*01c0*/ 	.byte	0x04, 0x55
        /*01c2*/ 	.short	(.L_200 - .L_199)


	//   ....[0]....
.L_199:
        /* <DEDUP_REMOVED lines=1376> */


	//----- nvinfo : EIATTR_MERCURY_ISA_VERSION
	.align		4
.L_200:
        /*57b4*/ 	.byte	0x03, 0x5f
        /*57b6*/ 	.short	0x0101


	//----- nvinfo : EIATTR_VRC_CTA_INIT_COUNT
	.align		4
        /*57b8*/ 	.byte	0x02, 0x4a
	.zero		1
	.zero		1


	//----- nvinfo : EIATTR_EXIT_INSTR_OFFSETS
	.align		4
        /*57bc*/ 	.byte	0x04, 0x1c
        /*57be*/ 	.short	(.L_202 - .L_201)


	//   ....[0]....
.L_201:
        /*57c0*/ 	.word	0x00000080


	//   ....[1]....
        /*57c4*/ 	.word	0x0010db20


	//----- nvinfo : EIATTR_CRS_STACK_SIZE
	.align		4
.L_202:
        /*57c8*/ 	.byte	0x04, 0x1e
        /*57ca*/ 	.short	(.L_204 - .L_203)
.L_203:
        /*57cc*/ 	.word	0x00000000


	//----- nvinfo : EIATTR_CBANK_PARAM_SIZE
	.align		4
.L_204:
        /*57d0*/ 	.byte	0x03, 0x19
        /*57d2*/ 	.short	0x00c4


	//----- nvinfo : EIATTR_PARAM_CBANK
	.align		4
        /*57d4*/ 	.byte	0x04, 0x0a
        /*57d6*/ 	.short	(.L_206 - .L_205)
	.align		4
.L_205:
        /*57d8*/ 	.word	index@(.nv.constant0._Z10RosenbrockPdddS_PiiiiiiddddddddPKdS2_S2_S2_S2_S2_S2_S2_i)
        /*57dc*/ 	.short	0x0380
        /*57de*/ 	.short	0x00c4


	//----- nvinfo : EIATTR_SW_WAR
	.align		4
.L_206:
        /*57e0*/ 	.byte	0x04, 0x36
        /*57e2*/ 	.short	(.L_208 - .L_207)
.L_207:
        /*57e4*/ 	.word	0x00000008
.L_208:


//--------------------- .nv.callgraph             --------------------------
	.section	.nv.callgraph,"",@"SHT_CUDA_CALLGRAPH"
	.align	4
	.sectionentsize	8
	.align		4
        /*0000*/ 	.word	0x00000000
	.align		4
        /*0004*/ 	.word	0xffffffff
	.align		4
        /*0008*/ 	.word	0x00000000
	.align		4
        /*000c*/ 	.word	0xfffffffe
	.align		4
        /*0010*/ 	.word	0x00000000
	.align		4
        /*0014*/ 	.word	0xfffffffd
	.align		4
        /*0018*/ 	.word	0x00000000
	.align		4
        /*001c*/ 	.word	0xfffffffc


//--------------------- .nv.constant3             --------------------------
	.section	.nv.constant3,"a",@progbits
	.align	8
.nv.constant3:
	.type		ros,@object
	.size		ros,(.L_0 - ros)
ros:
        /* <DEDUP_REMOVED lines=150> */
.L_0:


//--------------------- .text._Z16reduce_istatus_2P4int4S0_Pi --------------------------
	.section	.text._Z16reduce_istatus_2P4int4S0_Pi,"ax",@progbits
	.align	128
        .global         _Z16reduce_istatus_2P4int4S0_Pi
        .type           _Z16reduce_istatus_2P4int4S0_Pi,@function
        .size           _Z16reduce_istatus_2P4int4S0_Pi,(.L_x_5543 - _Z16reduce_istatus_2P4int4S0_Pi)
        .other          _Z16reduce_istatus_2P4int4S0_Pi,@"STO_CUDA_ENTRY STV_DEFAULT"
_Z16reduce_istatus_2P4int4S0_Pi:
.text._Z16reduce_istatus_2P4int4S0_Pi:
[----:B------:R-:W-:Y:S01]  /*0000*/  LDC R1, c[0x0][0x37c] ;  /* 0x0000df00ff017b82 */ /* 0x000fe20000000800 */
[----:B------:R-:W0:Y:S07]  /*0010*/  S2R R0, SR_TID.X ;  /* 0x0000000000007919 */ /* 0x000e2e0000002100 */
[----:B------:R-:W0:Y:S01]  /*0020*/  LDC.64 R4, c[0x0][0x380] ;  /* 0x0000e000ff047b82 */ /* 0x000e220000000a00 */
[----:B------:R-:W1:Y:S07]  /*0030*/  LDCU.64 UR8, c[0x0][0x358] ;  /* 0x00006b00ff0877ac */ /* 0x000e6e0008000a00 */
[----:B------:R-:W2:Y:S01]  /*0040*/  LDC.64 R6, c[0x0][0x388] ;  /* 0x0000e200ff067b82 */ /* 0x000ea20000000a00 */
[----:B0-----:R-:W-:-:S04]  /*0050*/  IMAD.WIDE.U32 R4, R0, 0x10, R4 ;  /* 0x0000001000047825 */ /* 0x001fc800078e0004 */
[----:B--2---:R-:W-:Y:S01]  /*0060*/  IMAD.WIDE.U32 R6, R0, 0x10, R6 ;  /* 0x0000001000067825 */ /* 0x004fe200078e0006 */
[----:B-1----:R-:W2:Y:S04]  /*0070*/  LDG.E.128 R8, desc[UR8][R4.64] ;  /* 0x0000000804087981 */ /* 0x002ea8000c1e1d00 */
[----:B------:R-:W3:Y:S01]  /*0080*/  LDG.E.128 R12, desc[UR8][R6.64] ;  /* 0x00000008060c7981 */ /* 0x000ee2000c1e1d00 */
[----:B------:R-:W0:Y:S01]  /*0090*/  S2UR UR6, SR_CgaCtaId ;  /* 0x00000000000679c3 */ /* 0x000e220000008800 */
[----:B------:R-:W-:Y:S02]  /*00a0*/  UMOV UR4, 0x400 ;  /* 0x0000040000047882 */ /* 0x000fe40000000000 */
[----:B------:R-:W-:Y:S02]  /*00b0*/  UIADD3 UR5, UPT, UPT, UR4, 0x200, URZ ;  /* 0x0000020004057890 */ /* 0x000fe4000fffe0ff */
[----:B0-----:R-:W-:-:S02]  /*00c0*/  ULEA UR4, UR6, UR4, 0x18 ;  /* 0x0000000406047291 */ /* 0x001fc4000f8ec0ff */
[----:B------:R-:W-:-:S04]  /*00d0*/  ULEA UR5, UR6, UR5, 0x18 ;  /* 0x0000000506057291 */ /* 0x000fc8000f8ec0ff */
[C---:B------:R-:W-:Y:S02]  /*00e0*/  LEA R2, R0.reuse, UR4, 0x4 ;  /* 0x0000000400027c11 */ /* 0x040fe4000f8e20ff */
[----:B------:R-:W-:-:S03]  /*00f0*/  LEA R3, R0, UR5, 0x4 ;  /* 0x0000000500037c11 */ /* 0x000fc6000f8e20ff */
[----:B------:R-:W0:Y:S02]  /*0100*/  LDCU UR4, c[0x0][0x360] ;  /* 0x00006c00ff0477ac */ /* 0x000e240008000800 */
[----:B0-----:R-:W-:Y:S01]  /*0110*/  UISETP.NE.AND UP0, UPT, UR4, 0x1, UPT ;  /* 0x000000010400788c */ /* 0x001fe2000bf05270 */
[----:B--2---:R0:W-:Y:S04]  /*0120*/  STS.128 [R2], R8 ;  /* 0x0000000802007388 */ /* 0x0041e80000000c00 */
[----:B---3--:R0:W-:Y:S01]  /*0130*/  STS.128 [R3], R12 ;  /* 0x0000000c03007388 */ /* 0x0081e20000000c00 */
[----:B------:R-:W-:Y:S06]  /*0140*/  BAR.SYNC.DEFER_BLOCKING 0x0 ;  /* 0x0000000000007b1d */ /* 0x000fec0000010000 */
[----:B------:R-:W-:Y:S05]  /*0150*/  BRA.U !UP0, `(.L_x_0) ;  /* 0x0000000108647547 */ /* 0x000fea000b800000 */
[----:B0-----:R-:W-:-:S07]  /*0160*/  IMAD.U32 R9, RZ, RZ, UR4 ;  /* 0x00000004ff097e24 */ /* 0x001fce000f8e00ff */
.L_x_3:
[----:B------:R-:W-:Y:S01]  /*0170*/  SHF.R.U32.HI R9, RZ, 0x1, R9 ;  /* 0x00000001ff097819 */ /* 0x000fe20000011609 */
[----:B------:R-:W-:Y:S03]  /*0180*/  BSSY.RECONVERGENT B0, `(.L_x_1) ;  /* 0x0000013000007945 */ /* 0x000fe60003800200 */
[----:B------:R-:W-:-:S13]  /*0190*/  ISETP.GE.U32.AND P0, PT, R0, R9, PT ;  /* 0x000000090000720c */ /* 0x000fda0003f06070 */
[----:B0-----:R-:W-:Y:S05]  /*01a0*/  @P0 BRA `(.L_x_2) ;  /* 0x0000000000400947 */ /* 0x001fea0003800000 */
[C---:B------:R-:W-:Y:S01]  /*01b0*/  IMAD R8, R9.reuse, 0x10, R2 ;  /* 0x0000001009087824 */ /* 0x040fe200078e0202 */
[----:B------:R-:W-:Y:S01]  /*01c0*/  LDS.128 R4, [R2] ;  /* 0x0000000002047984 */ /* 0x000fe20000000c00 */
[----:B------:R-:W-:-:S03]  /*01d0*/  LEA R10, R9, R3, 0x4 ;  /* 0x00000003090a7211 */ /* 0x000fc600078e20ff */
[----:B------:R-:W0:Y:S02]  /*01e0*/  LDS.128 R12, [R8] ;  /* 0x00000000080c7984 */ /* 0x000e240000000c00 */
[----:B0-----:R-:W-:Y:S01]  /*01f0*/  IADD3 R4, PT, PT, R4, R12, RZ ;  /* 0x0000000c04047210 */ /* 0x001fe20007ffe0ff */
[----:B------:R-:W-:Y:S01]  /*0200*/  IMAD.IADD R5, R5, 0x1, R13 ;  /* 0x0000000105057824 */ /* 0x000fe200078e020d */
[----:B------:R-:W-:Y:S01]  /*0210*/  IADD3 R6, PT, PT, R6, R14, RZ ;  /* 0x0000000e06067210 */ /* 0x000fe20007ffe0ff */
[----:B------:R-:W-:-:S05]  /*0220*/  IMAD.IADD R7, R7, 0x1, R15 ;  /* 0x0000000107077824 */ /* 0x000fca00078e020f */
[----:B------:R-:W-:Y:S04]  /*0230*/  STS.128 [R2], R4 ;  /* 0x0000000402007388 */ /* 0x000fe80000000c00 */
[----:B------:R-:W-:Y:S04]  /*0240*/  LDS.128 R16, [R10] ;  /* 0x000000000a107984 */ /* 0x000fe80000000c00 */
[----:B------:R-:W0:Y:S02]  /*0250*/  LDS.128 R12, [R3] ;  /* 0x00000000030c7984 */ /* 0x000e240000000c00 */
[----:B0-----:R-:W-:Y:S01]  /*0260*/  IMAD.IADD R12, R12, 0x1, R16 ;  /* 0x000000010c0c7824 */ /* 0x001fe200078e0210 */
[----:B------:R-:W-:Y:S01]  /*0270*/  IADD3 R13, PT, PT, R13, R17, RZ ;  /* 0x000000110d0d7210 */ /* 0x000fe20007ffe0ff */
[----:B------:R-:W-:Y:S01]  /*0280*/  IMAD.IADD R14, R14, 0x1, R18 ;  /* 0x000000010e0e7824 */ /* 0x000fe200078e0212 */
[----:B------:R-:W-:-:S05]  /*0290*/  IADD3 R15, PT, PT, R15, R19, RZ ;  /* 0x000000130f0f7210 */ /* 0x000fca0007ffe0ff */
[----:B------:R0:W-:Y:S02]  /*02a0*/  STS.128 [R3], R12 ;  /* 0x0000000c03007388 */ /* 0x0001e40000000c00 */
.L_x_2:
[----:B------:R-:W-:Y:S05]  /*02b0*/  BSYNC.RECONVERGENT B0 ;  /* 0x0000000000007941 */ /* 0x000fea0003800200 */
.L_x_1:
[----:B------:R-:W-:Y:S01]  /*02c0*/  BAR.SYNC.DEFER_BLOCKING 0x0 ;  /* 0x0000000000007b1d */ /* 0x000fe20000010000 */
[----:B------:R-:W-:-:S13]  /*02d0*/  ISETP.NE.AND P0, PT, R9, 0x1, PT ;  /* 0x000000010900780c */ /* 0x000fda0003f05270 */
[----:B------:R-:W-:Y:S05]  /*02e0*/  @P0 BRA `(.L_x_3) ;  /* 0xfffffffc00a00947 */ /* 0x000fea000383ffff */
.L_x_0:
[----:B------:R-:W-:-:S13]  /*02f0*/  ISETP.NE.AND P0, PT, R0, RZ, PT ;  /* 0x000000ff0000720c */ /* 0x000fda0003f05270 */
[----:B------:R-:W-:Y:S05]  /*0300*/  @P0 EXIT ;  /* 0x000000000000094d */ /* 0x000fea0003800000 */
[----:B------:R-:W1:Y:S01]  /*0310*/  S2UR UR5, SR_CgaCtaId ;  /* 0x00000000000579c3 */ /* 0x000e620000008800 */
[----:B------:R-:W-:-:S07]  /*0320*/  UMOV UR4, 0x400 ;  /* 0x0000040000047882 */ /* 0x000fce0000000000 */
[----:B0-----:R-:W0:Y:S01]  /*0330*/  LDC.64 R2, c[0x0][0x390] ;  /* 0x0000e400ff027b82 */ /* 0x001e220000000a00 */
[----:B-1----:R-:W-:-:S09]  /*0340*/  ULEA UR4, UR5, UR4, 0x18 ;  /* 0x0000000405047291 */ /* 0x002fd2000f8ec0ff */
[----:B------:R-:W0:Y:S04]  /*0350*/  LDS.128 R4, [UR4] ;  /* 0x00000004ff047984 */ /* 0x000e280008000c00 */
[----:B------:R-:W1:Y:S04]  /*0360*/  LDS.128 R8, [UR4+0x200] ;  /* 0x00020004ff087984 */ /* 0x000e680008000c00 */
[----:B0-----:R-:W-:Y:S04]  /*0370*/  STG.E desc[UR8][R2.64], R4 ;  /* 0x0000000402007986 */ /* 0x001fe8000c101908 */
[----:B------:R-:W-:Y:S04]  /*0380*/  STG.E desc[UR8][R2.64+0x4], R5 ;  /* 0x0000040502007986 */ /* 0x000fe8000c101908 */
[----:B------:R-:W-:Y:S04]  /*0390*/  STG.E desc[UR8][R2.64+0x8], R6 ;  /* 0x0000080602007986 */ /* 0x000fe8000c101908 */
[----:B------:R-:W-:Y:S04]  /*03a0*/  STG.E desc[UR8][R2.64+0xc], R7 ;  /* 0x00000c0702007986 */ /* 0x000fe8000c101908 */
[----:B-1----:R-:W-:Y:S04]  /*03b0*/  STG.E desc[UR8][R2.64+0x10], R8 ;  /* 0x0000100802007986 */ /* 0x002fe8000c101908 */
[----:B------:R-:W-:Y:S04]  /*03c0*/  STG.E desc[UR8][R2.64+0x14], R9 ;  /* 0x0000140902007986 */ /* 0x000fe8000c101908 */
[----:B------:R-:W-:Y:S04]  /*03d0*/  STG.E desc[UR8][R2.64+0x18], R10 ;  /* 0x0000180a02007986 */ /* 0x000fe8000c101908 */
[----:B------:R-:W-:Y:S01]  /*03e0*/  STG.E desc[UR8][R2.64+0x1c], R11 ;  /* 0x00001c0b02007986 */ /* 0x000fe2000c101908 */
[----:B------:R-:W-:Y:S05]  /*03f0*/  EXIT ;  /* 0x000000000000794d */ /* 0x000fea0003800000 */
.L_x_4:
[----:B------:R-:W-:-:S00]  /*0400*/  BRA `(.L_x_4) ;  /* 0xfffffffc00fc7947 */ /* 0x000fc0000383ffff */
[----:B------:R-:W-:-:S00]  /*0410*/  NOP ;  /* 0x0000000000007918 */ /* 0x000fc00000000000 */
        /* <DEDUP_REMOVED lines=14> */
.L_x_5543:


//--------------------- .text._Z16reduce_istatus_1PiP4int4S1_iS_S_ --------------------------
	.section	.text._Z16reduce_istatus_1PiP4int4S1_iS_S_,"ax",@progbits
	.align	128
        .global         _Z16reduce_istatus_1PiP4int4S1_iS_S_
        .type           _Z16reduce_istatus_1PiP4int4S1_iS_S_,@function
        .size           _Z16reduce_istatus_1PiP4int4S1_iS_S_,(.L_x_5544 - _Z16reduce_istatus_1PiP4int4S1_iS_S_)
        .other          _Z16reduce_istatus_1PiP4int4S1_iS_S_,@"STO_CUDA_ENTRY STV_DEFAULT"
_Z16reduce_istatus_1PiP4int4S1_iS_S_:
.text._Z16reduce_istatus_1PiP4int4S1_iS_S_:
[----:B------:R-:W-:Y:S01]  /*0000*/  LDC R1, c[0x0][0x37c] ;  /* 0x0000df00ff017b82 */ /* 0x000fe20000000800 */
[----:B------:R-:W0:Y:S07]  /*0010*/  S2R R0, SR_CTAID.X ;  /* 0x0000000000007919 */ /* 0x000e2e0000002500 */
[----:B------:R-:W1:Y:S01]  /*0020*/  LDC R2, c[0x0][0x398] ;  /* 0x0000e600ff027b82 */ /* 0x000e620000000800 */
[----:B------:R-:W2:Y:S01]  /*0030*/  LDCU UR4, c[0x0][0x360] ;  /* 0x00006c00ff0477ac */ /* 0x000ea20008000800 */
[----:B------:R-:W-:Y:S01]  /*0040*/  BSSY.RECONVERGENT B0, `(.L_x_5) ;  /* 0x0000033000007945 */ /* 0x000fe20003800200 */
[----:B------:R-:W0:Y:S01]  /*0050*/  S2R R3, SR_TID.X ;  /* 0x0000000000037919 */ /* 0x000e220000002100 */
[----:B------:R-:W-:Y:S01]  /*0060*/  CS2R R12, SRZ ;  /* 0x00000000000c7805 */ /* 0x000fe2000001ff00 */
[----:B------:R-:W3:Y:S01]  /*0070*/  LDCU.64 UR8, c[0x0][0x358] ;  /* 0x00006b00ff0877ac */ /* 0x000ee20008000a00 */
[----:B------:R-:W-:-:S02]  /*0080*/  CS2R R14, SRZ ;  /* 0x00000000000e7805 */ /* 0x000fc4000001ff00 */
[----:B------:R-:W-:Y:S02]  /*0090*/  CS2R R8, SRZ ;  /* 0x0000000000087805 */ /* 0x000fe4000001ff00 */
[----:B------:R-:W-:Y:S01]  /*00a0*/  CS2R R10, SRZ ;  /* 0x00000000000a7805 */ /* 0x000fe2000001ff00 */
[----:B--2---:R-:W-:Y:S02]  /*00b0*/  IMAD.U32 R6, RZ, RZ, UR4 ;  /* 0x00000004ff067e24 */ /* 0x004fe4000f8e00ff */
[----:B0-----:R-:W-:-:S05]  /*00c0*/  IMAD R5, R0, UR4, R3 ;  /* 0x0000000400057c24 */ /* 0x001fca000f8e0203 */
[----:B-1----:R-:W-:-:S13]  /*00d0*/  ISETP.GE.AND P0, PT, R5, R2, PT ;  /* 0x000000020500720c */ /* 0x002fda0003f06270 */
[----:B---3--:R-:W-:Y:S05]  /*00e0*/  @P0 BRA `(.L_x_6) ;  /* 0x0000000000a00947 */ /* 0x008fea0003800000 */
[----:B------:R-:W0:Y:S01]  /*00f0*/  LDC.64 R16, c[0x0][0x380] ;  /* 0x0000e000ff107b82 */ /* 0x000e220000000a00 */
[----:B------:R-:W1:Y:S01]  /*0100*/  LDCU UR4, c[0x0][0x370] ;  /* 0x00006e00ff0477ac */ /* 0x000e620008000800 */
[----:B------:R-:W-:Y:S02]  /*0110*/  CS2R R10, SRZ ;  /* 0x00000000000a7805 */ /* 0x000fe4000001ff00 */
[----:B------:R-:W-:Y:S02]  /*0120*/  CS2R R8, SRZ ;  /* 0x0000000000087805 */ /* 0x000fe4000001ff00 */
[----:B------:R-:W-:Y:S02]  /*0130*/  CS2R R14, SRZ ;  /* 0x00000000000e7805 */ /* 0x000fe4000001ff00 */
[----:B------:R-:W-:Y:S01]  /*0140*/  CS2R R12, SRZ ;  /* 0x00000000000c7805 */ /* 0x000fe2000001ff00 */
[----:B------:R-:W2:Y:S08]  /*0150*/  LDC.64 R18, c[0x0][0x3a0] ;  /* 0x0000e800ff127b82 */ /* 0x000eb00000000a00 */
[----:B------:R-:W3:Y:S01]  /*0160*/  LDC.64 R20, c[0x0][0x3a8] ;  /* 0x0000ea00ff147b82 */ /* 0x000ee20000000a00 */
[----:B-1----:R-:W-:-:S07]  /*0170*/  IMAD R4, R6, UR4, RZ ;  /* 0x0000000406047c24 */ /* 0x002fce000f8e02ff */
.L_x_7:
[----:B0-----:R-:W-:-:S04]  /*0180*/  IMAD.WIDE R24, R5, 0x4, R16 ;  /* 0x0000000405187825 */ /* 0x001fc800078e0210 */
[C---:B------:R-:W-:Y:S02]  /*0190*/  IMAD.WIDE R22, R2.reuse, 0x4, R24 ;  /* 0x0000000402167825 */ /* 0x040fe400078e0218 */
[----:B------:R-:W4:Y:S02]  /*01a0*/  LDG.E R25, desc[UR8][R24.64] ;  /* 0x0000000818197981 */ /* 0x000f24000c1e1900 */
[C---:B------:R-:W-:Y:S02]  /*01b0*/  IMAD.WIDE R28, R2.reuse, 0x4, R22 ;  /* 0x00000004021c7825 */ /* 0x040fe400078e0216 */
[----:B------:R-:W5:Y:S02]  /*01c0*/  LDG.E R22, desc[UR8][R22.64] ;  /* 0x0000000816167981 */ /* 0x000f64000c1e1900 */
[----:B------:R-:W-:Y:S02]  /*01d0*/  IMAD.WIDE R26, R2, 0x4, R28 ;  /* 0x00000004021a7825 */ /* 0x000fe400078e021c */
[----:B------:R-:W3:Y:S04]  /*01e0*/  LDG.E R29, desc[UR8][R28.64] ;  /* 0x000000081c1d7981 */ /* 0x000ee8000c1e1900 */
[----:B------:R-:W3:Y:S01]  /*01f0*/  LDG.E R28, desc[UR8][R26.64] ;  /* 0x000000081a1c7981 */ /* 0x000ee2000c1e1900 */
[----:B----4-:R-:W-:-:S02]  /*0200*/  IMAD.IADD R8, R25, 0x1, R8 ;  /* 0x0000000119087824 */ /* 0x010fc400078e0208 */
[----:B--2---:R-:W-:Y:S01]  /*0210*/  IMAD.WIDE R24, R5, 0x4, R18 ;  /* 0x0000000405187825 */ /* 0x004fe200078e0212 */
[----:B-----5:R-:W-:-:S03]  /*0220*/  IADD3 R9, PT, PT, R22, R9, RZ ;  /* 0x0000000916097210 */ /* 0x020fc60007ffe0ff */
[----:B------:R-:W-:Y:S01]  /*0230*/  IMAD.WIDE R22, R2, 0x4, R26 ;  /* 0x0000000402167825 */ /* 0x000fe200078e021a */
[----:B---3--:R0:W-:Y:S04]  /*0240*/  STG.E desc[UR8][R24.64], R28 ;  /* 0x0000001c18007986 */ /* 0x0081e8000c101908 */
[----:B------:R1:W2:Y:S01]  /*0250*/  LDG.E R7, desc[UR8][R22.64] ;  /* 0x0000000816077981 */ /* 0x0002a2000c1e1900 */
[----:B------:R-:W-:Y:S02]  /*0260*/  IMAD.IADD R10, R29, 0x1, R10 ;  /* 0x000000011d0a7824 */ /* 0x000fe400078e020a */
[----:B0-----:R-:W-:-:S04]  /*0270*/  IMAD.WIDE R24, R5, 0x4, R20 ;  /* 0x0000000405187825 */ /* 0x001fc800078e0214 */
[----:B-1----:R-:W-:-:S04]  /*0280*/  IMAD.WIDE R22, R2, 0x4, R22 ;  /* 0x0000000402167825 */ /* 0x002fc800078e0216 */
[C---:B------:R-:W-:Y:S01]  /*0290*/  IMAD.WIDE R26, R2.reuse, 0x4, R22 ;  /* 0x00000004021a7825 */ /* 0x040fe200078e0216 */
[----:B--2---:R1:W-:Y:S04]  /*02a0*/  STG.E desc[UR8][R24.64], R7 ;  /* 0x0000000718007986 */ /* 0x0043e8000c101908 */
[----:B------:R-:W2:Y:S04]  /*02b0*/  LDG.E R29, desc[UR8][R22.64] ;  /* 0x00000008161d7981 */ /* 0x000ea8000c1e1900 */
[----:B------:R0:W3:Y:S02]  /*02c0*/  LDG.E R23, desc[UR8][R26.64] ;  /* 0x000000081a177981 */ /* 0x0000e4000c1e1900 */
[----:B0-----:R-:W-:-:S06]  /*02d0*/  IMAD.WIDE R26, R2, 0x4, R26 ;  /* 0x00000004021a7825 */ /* 0x001fcc00078e021a */
[----:B------:R-:W4:Y:S01]  /*02e0*/  LDG.E R26, desc[UR8][R26.64] ;  /* 0x000000081a1a7981 */ /* 0x000f22000c1e1900 */
[----:B------:R-:W-:Y:S01]  /*02f0*/  IADD3 R5, PT, PT, R4, R5, RZ ;  /* 0x0000000504057210 */ /* 0x000fe20007ffe0ff */
[----:B------:R-:W-:Y:S01]  /*0300*/  IMAD.IADD R11, R28, 0x1, R11 ;  /* 0x000000011c0b7824 */ /* 0x000fe200078e020b */
[----:B------:R-:W-:Y:S02]  /*0310*/  IADD3 R12, PT, PT, R7, R12, RZ ;  /* 0x0000000c070c7210 */ /* 0x000fe40007ffe0ff */
[----:B------:R-:W-:Y:S01]  /*0320*/  ISETP.GE.AND P0, PT, R5, R2, PT ;  /* 0x000000020500720c */ /* 0x000fe20003f06270 */
[----:B--2---:R-:W-:Y:S01]  /*0330*/  IMAD.IADD R13, R29, 0x1, R13 ;  /* 0x000000011d0d7824 */ /* 0x004fe200078e020d */
[----:B---3--:R-:W-:Y:S01]  /*0340*/  IADD3 R14, PT, PT, R23, R14, RZ ;  /* 0x0000000e170e7210 */ /* 0x008fe20007ffe0ff */
[----:B----4-:R-:W-:-:S10]  /*0350*/  IMAD.IADD R15, R26, 0x1, R15 ;  /* 0x000000011a0f7824 */ /* 0x010fd400078e020f */
[----:B-1----:R-:W-:Y:S05]  /*0360*/  @!P0 BRA `(.L_x_7) ;  /* 0xfffffffc00848947 */ /* 0x002fea000383ffff */
.L_x_6:
[----:B------:R-:W-:Y:S05]  /*0370*/  BSYNC.RECONVERGENT B0 ;  /* 0x0000000000007941 */ /* 0x000fea0003800200 */
.L_x_5:
[----:B------:R-:W0:Y:S01]  /*0380*/  S2UR UR6, SR_CgaCtaId ;  /* 0x00000000000679c3 */ /* 0x000e220000008800 */
[----:B------:R-:W-:Y:S01]  /*0390*/  UMOV UR4, 0x400 ;  /* 0x0000040000047882 */ /* 0x000fe20000000000 */
[----:B------:R-:W-:Y:S01]  /*03a0*/  ISETP.NE.AND P0, PT, R6, 0x1, PT ;  /* 0x000000010600780c */ /* 0x000fe20003f05270 */
[----:B------:R-:W-:Y:S02]  /*03b0*/  UIADD3 UR5, UPT, UPT, UR4, 0x400, URZ ;  /* 0x0000040004057890 */ /* 0x000fe4000fffe0ff */
[----:B0-----:R-:W-:Y:S02]  /*03c0*/  ULEA UR4, UR6, UR4, 0x18 ;  /* 0x0000000406047291 */ /* 0x001fe4000f8ec0ff */
[----:B------:R-:W-:-:S04]  /*03d0*/  ULEA UR5, UR6, UR5, 0x18 ;  /* 0x0000000506057291 */ /* 0x000fc8000f8ec0ff */
[C---:B------:R-:W-:Y:S02]  /*03e0*/  LEA R5, R3.reuse, UR4, 0x4 ;  /* 0x0000000403057c11 */ /* 0x040fe4000f8e20ff */
[----:B------:R-:W-:-:S03]  /*03f0*/  LEA R7, R3, UR5, 0x4 ;  /* 0x0000000503077c11 */ /* 0x000fc6000f8e20ff */
[----:B------:R0:W-:Y:S04]  /*0400*/  STS.128 [R5], R8 ;  /* 0x0000000805007388 */ /* 0x0001e80000000c00 */
[----:B------:R0:W-:Y:S01]  /*0410*/  STS.128 [R7], R12 ;  /* 0x0000000c07007388 */ /* 0x0001e20000000c00 */
[----:B------:R-:W-:Y:S06]  /*0420*/  BAR.SYNC.DEFER_BLOCKING 0x0 ;  /* 0x0000000000007b1d */ /* 0x000fec0000010000 */
[----:B------:R-:W-:Y:S05]  /*0430*/  @!P0 BRA `(.L_x_8) ;  /* 0x0000000000608947 */ /* 0x000fea0003800000 */
.L_x_11:
[----:B------:R-:W-:Y:S01]  /*0440*/  SHF.R.U32.HI R6, RZ, 0x1, R6 ;  /* 0x00000001ff067819 */ /* 0x000fe20000011606 */
[----:B------:R-:W-:Y:S03]  /*0450*/  BSSY.RECONVERGENT B0, `(.L_x_9) ;  /* 0x0000013000007945 */ /* 0x000fe60003800200 */
[----:B------:R-:W-:-:S13]  /*0460*/  ISETP.GE.U32.AND P0, PT, R3, R6, PT ;  /* 0x000000060300720c */ /* 0x000fda0003f06070 */
[----:B-1----:R-:W-:Y:S05]  /*0470*/  @P0 BRA `(.L_x_10) ;  /* 0x0000000000400947 */ /* 0x002fea0003800000 */
[----:B------:R-:W-:Y:S01]  /*0480*/  LEA R2, R6, R5, 0x4 ;  /* 0x0000000506027211 */ /* 0x000fe200078e20ff */
[----:B0-----:R-:W-:Y:S04]  /*0490*/  LDS.128 R8, [R5] ;  /* 0x0000000005087984 */ /* 0x001fe80000000c00 */
[----:B------:R-:W0:Y:S02]  /*04a0*/  LDS.128 R12, [R2] ;  /* 0x00000000020c7984 */ /* 0x000e240000000c00 */
[----:B0-----:R-:W-:Y:S01]  /*04b0*/  IMAD.IADD R16, R8, 0x1, R12 ;  /* 0x0000000108107824 */ /* 0x001fe200078e020c */
[----:B------:R-:W-:Y:S01]  /*04c0*/  IADD3 R17, PT, PT, R9, R13, RZ ;  /* 0x0000000d09117210 */ /* 0x000fe20007ffe0ff */
[----:B------:R-:W-:Y:S01]  /*04d0*/  IMAD.IADD R18, R10, 0x1, R14 ;  /* 0x000000010a127824 */ /* 0x000fe200078e020e */
[----:B------:R-:W-:Y:S01]  /*04e0*/  IADD3 R19, PT, PT, R11, R15, RZ ;  /* 0x0000000f0b137210 */ /* 0x000fe20007ffe0ff */
[----:B------:R-:W-:-:S04]  /*04f0*/  IMAD R8, R6, 0x10, R7 ;  /* 0x0000001006087824 */ /* 0x000fc800078e0207 */
[----:B------:R-:W-:Y:S04]  /*0500*/  STS.128 [R5], R16 ;  /* 0x0000001005007388 */ /* 0x000fe80000000c00 */
[----:B------:R-:W-:Y:S04]  /*0510*/  LDS.128 R8, [R8] ;  /* 0x0000000008087984 */ /* 0x000fe80000000c00 */
[----:B------:R-:W0:Y:S02]  /*0520*/  LDS.128 R12, [R7] ;  /* 0x00000000070c7984 */ /* 0x000e240000000c00 */
[----:B0-----:R-:W-:Y:S01]  /*0530*/  IADD3 R12, PT, PT, R12, R8, RZ ;  /* 0x000000080c0c7210 */ /* 0x001fe20007ffe0ff */
[----:B------:R-:W-:Y:S01]  /*0540*/  IMAD.IADD R13, R13, 0x1, R9 ;  /* 0x000000010d0d7824 */ /* 0x000fe200078e0209 */
[----:B------:R-:W-:Y:S01]  /*0550*/  IADD3 R14, PT, PT, R14, R10, RZ ;  /* 0x0000000a0e0e7210 */ /* 0x000fe20007ffe0ff */
[----:B------:R-:W-:-:S05]  /*0560*/  IMAD.IADD R15, R15, 0x1, R11 ;  /* 0x000000010f0f7824 */ /* 0x000fca00078e020b */
[----:B------:R1:W-:Y:S02]  /*0570*/  STS.128 [R7], R12 ;  /* 0x0000000c07007388 */ /* 0x0003e40000000c00 */
.L_x_10:
[----:B------:R-:W-:Y:S05]  /*0580*/  BSYNC.RECONVERGENT B0 ;  /* 0x0000000000007941 */ /* 0x000fea0003800200 */
.L_x_9:
[----:B------:R-:W-:Y:S01]  /*0590*/  BAR.SYNC.DEFER_BLOCKING 0x0 ;  /* 0x0000000000007b1d */ /* 0x000fe20000010000 */
[----:B------:R-:W-:-:S13]  /*05a0*/  ISETP.NE.AND P0, PT, R6, 0x1, PT ;  /* 0x000000010600780c */ /* 0x000fda0003f05270 */
[----:B------:R-:W-:Y:S05]  /*05b0*/  @P0 BRA `(.L_x_11) ;  /* 0xfffffffc00a00947 */ /* 0x000fea000383ffff */
.L_x_8:
[----:B------:R-:W-:-:S13]  /*05c0*/  ISETP.NE.AND P0, PT, R3, RZ, PT ;  /* 0x000000ff0300720c */ /* 0x000fda0003f05270 */
[----:B------:R-:W-:Y:S05]  /*05d0*/  @P0 EXIT ;  /* 0x000000000000094d */ /* 0x000fea0003800000 */
[----:B------:R-:W2:Y:S01]  /*05e0*/  S2UR UR5, SR_CgaCtaId ;  /* 0x00000000000579c3 */ /* 0x000ea20000008800 */
[----:B------:R-:W-:-:S07]  /*05f0*/  UMOV UR4, 0x400 ;  /* 0x0000040000047882 */ /* 0x000fce0000000000 */
[----:B------:R-:W3:Y:S08]  /*0600*/  LDC.64 R2, c[0x0][0x388] ;  /* 0x0000e200ff027b82 */ /* 0x000ef00000000a00 */
[----:B01----:R-:W0:Y:S01]  /*0610*/  LDC.64 R12, c[0x0][0x390] ;  /* 0x0000e400ff0c7b82 */ /* 0x003e220000000a00 */
[----:B--2---:R-:W-:Y:S01]  /*0620*/  ULEA UR4, UR5, UR4, 0x18 ;  /* 0x0000000405047291 */ /* 0x004fe2000f8ec0ff */
[----:B---3--:R-:W-:-:S08]  /*0630*/  IMAD.WIDE.U32 R2, R0, 0x10, R2 ;  /* 0x0000001000027825 */ /* 0x008fd000078e0002 */
[----:B------:R-:W1:Y:S04]  /*0640*/  LDS.128 R8, [UR4] ;  /* 0x00000004ff087984 */ /* 0x000e680008000c00 */
[----:B------:R-:W2:Y:S01]  /*0650*/  LDS.128 R4, [UR4+0x400] ;  /* 0x00040004ff047984 */ /* 0x000ea20008000c00 */
[----:B0-----:R-:W-:-:S03]  /*0660*/  IMAD.WIDE.U32 R12, R0, 0x10, R12 ;  /* 0x00000010000c7825 */ /* 0x001fc600078e000c */
[----:B-1----:R-:W-:Y:S04]  /*0670*/  STG.E.128 desc[UR8][R2.64], R8 ;  /* 0x0000000802007986 */ /* 0x002fe8000c101d08 */
[----:B--2---:R-:W-:Y:S01]  /*0680*/  STG.E.128 desc[UR8][R12.64], R4 ;  /* 0x000000040c007986 */ /* 0x004fe2000c101d08 */
[----:B------:R-:W-:Y:S05]  /*0690*/  EXIT ;  /* 0x000000000000794d */ /* 0x000fea0003800000 */
.L_x_12:
        /* <DEDUP_REMOVED lines=14> */
.L_x_5544:


//--------------------- .text._Z15Rosenbrock_ros3PdddS_PiiiiiddddddddPKdS2_S2_S2_S2_S2_S2_S2_i --------------------------
	.section	.text._Z15Rosenbrock_ros3PdddS_PiiiiiddddddddPKdS2_S2_S2_S2_S2_S2_S2_i,"ax",@progbits
	.align	128
        .global         _Z15Rosenbrock_ros3PdddS_PiiiiiddddddddPKdS2_S2_S2_S2_S2_S2_S2_i
        .type           _Z15Rosenbrock_ros3PdddS_PiiiiiddddddddPKdS2_S2_S2_S2_S2_S2_S2_i,@function
        .size           _Z15Rosenbrock_ros3PdddS_PiiiiiddddddddPKdS2_S2_S2_S2_S2_S2_S2_i,(.L_x_5538 - _Z15Rosenbrock_ros3PdddS_PiiiiiddddddddPKdS2_S2_S2_S2_S2_S2_S2_i)
        .other          _Z15Rosenbrock_ros3PdddS_PiiiiiddddddddPKdS2_S2_S2_S2_S2_S2_S2_i,@"STO_CUDA_ENTRY STV_DEFAULT"
_Z15Rosenbrock_ros3PdddS_PiiiiiddddddddPKdS2_S2_S2_S2_S2_S2_S2_i:
.text._Z15Rosenbrock_ros3PdddS_PiiiiiddddddddPKdS2_S2_S2_S2_S2_S2_S2_i:
[----:B------:R-:W0:Y:S01]  /*0000*/  LDC R1, c[0x0][0x37c] ;  /* 0x0000df00ff017b82 */ /* 0x000e220000000800 */
[----:B------:R-:W1:Y:S07]  /*0010*/  S2R R3, SR_TID.X ;  /* 0x0000000000037919 */ /* 0x000e6e0000002100 */
[----:B------:R-:W1:Y:S01]  /*0020*/  S2UR UR4, SR_CTAID.X ;  /* 0x00000000000479c3 */ /* 0x000e620000002500 */
[----:B0-----:R-:W-:-:S07]  /*0030*/  VIADD R1, R1, 0xffff4a00 ;  /* 0xffff4a0001017836 */ /* 0x001fce0000000000 */
[----:B------:R-:W1:Y:S08]  /*0040*/  LDC R16, c[0x0][0x360] ;  /* 0x0000d800ff107b82 */ /* 0x000e700000000800 */
[----:B------:R-:W0:Y:S01]  /*0050*/  LDC R179, c[0x0][0x438] ;  /* 0x00010e00ffb37b82 */ /* 0x000e220000000800 */
[----:B-1----:R-:W-:-:S05]  /*0060*/  IMAD R16, R16, UR4, R3 ;  /* 0x0000000410107c24 */ /* 0x002fca000f8e0203 */
[----:B0-----:R-:W-:-:S13]  /*0070*/  ISETP.GE.AND P0, PT, R16, R179, PT ;  /* 0x000000b31000720c */ /* 0x001fda0003f06270 */
[----:B------:R-:W-:Y:S05]  /*0080*/  @P0 EXIT ;  /* 0x000000000000094d */ /* 0x000fea0003800000 */
[----:B------:R-:W0:Y:S01]  /*0090*/  LDC.64 R2, c[0x0][0x380] ;  /* 0x0000e000ff027b82 */ /* 0x000e220000000a00 */
[----:B------:R-:W1:Y:S07]  /*00a0*/  LDCU.64 UR10, c[0x0][0x358] ;  /* 0x00006b00ff0a77ac */ /* 0x000e6e0008000a00 */
[----:B------:R-:W2:Y:S08]  /*00b0*/  LDC R181, c[0x0][0x438] ;  /* 0x00010e00ffb57b82 */ /* 0x000eb00000000800 */
[----:B------:R-:W3:Y:S01]  /*00c0*/  LDC R183, c[0x0][0x438] ;  /* 0x00010e00ffb77b82 */ /* 0x000ee20000000800 */
[----:B0-----:R-:W-:-:S07]  /*00d0*/  IMAD.WIDE R2, R16, 0x8, R2 ;  /* 0x0000000810027825 */ /* 0x001fce00078e0202 */
[----:B------:R-:W0:Y:S01]  /*00e0*/  LDC R185, c[0x0][0x438] ;  /* 0x00010e00ffb97b82 */ /* 0x000e220000000800 */
[C---:B------:R-:W-:Y:S02]  /*00f0*/  IMAD.WIDE R48, R179.reuse, 0x8, R2 ;  /* 0x00000008b3307825 */ /* 0x040fe400078e0202 */
[----:B-1----:R-:W4:Y:S05]  /*0100*/  LDG.E.64 R2, desc[UR10][R2.64] ;  /* 0x0000000a02027981 */ /* 0x002f2a000c1e1b00 */
[----:B------:R-:W1:Y:S01]  /*0110*/  LDC R187, c[0x0][0x438] ;  /* 0x00010e00ffbb7b82 */ /* 0x000e620000000800 */
[C---:B------:R-:W-:Y:S02]  /*0120*/  IMAD.WIDE R50, R179.reuse, 0x8, R48 ;  /* 0x00000008b3327825 */ /* 0x040fe400078e0230 */
[----:B------:R-:W2:Y:S05]  /*0130*/  LDG.E.64 R48, desc[UR10][R48.64] ;  /* 0x0000000a30307981 */ /* 0x000eaa000c1e1b00 */
[----:B------:R-:W1:Y:S01]  /*0140*/  LDC R189, c[0x0][0x438] ;  /* 0x00010e00ffbd7b82 */ /* 0x000e620000000800 */
[----:B------:R-:W-:-:S02]  /*0150*/  IMAD.WIDE R32, R179, 0x8, R50 ;  /* 0x00000008b3207825 */ /* 0x000fc400078e0232 */
[----:B------:R-:W2:Y:S02]  /*0160*/  LDG.E.64 R50, desc[UR10][R50.64] ;  /* 0x0000000a32327981 */ /* 0x000ea4000c1e1b00 */
[----:B------:R-:W-:-:S03]  /*0170*/  IMAD.WIDE R34, R179, 0x8, R32 ;  /* 0x00000008b3227825 */ /* 0x000fc600078e0220 */
[----:B------:R-:W1:Y:S01]  /*0180*/  LDC R191, c[0x0][0x438] ;  /* 0x00010e00ffbf7b82 */ /* 0x000e620000000800 */
[----:B------:R-:W3:Y:S01]  /*0190*/  LDG.E.64 R32, desc[UR10][R32.64] ;  /* 0x0000000a20207981 */ /* 0x000ee2000c1e1b00 */
[----:B------:R-:W-:-:S03]  /*01a0*/  IMAD.WIDE R36, R179, 0x8, R34 ;  /* 0x00000008b3247825 */ /* 0x000fc600078e0222 */
[----:B------:R-:W3:Y:S03]  /*01b0*/  LDG.E.64 R34, desc[UR10][R34.64] ;  /* 0x0000000a22227981 */ /* 0x000ee6000c1e1b00 */
[----:B------:R-:W1:Y:S01]  /*01c0*/  LDC R193, c[0x0][0x438] ;  /* 0x00010e00ffc17b82 */ /* 0x000e620000000800 */
[C---:B------:R-:W-:Y:S02]  /*01d0*/  IMAD.WIDE R38, R179.reuse, 0x8, R36 ;  /* 0x00000008b3267825 */ /* 0x040fe400078e0224 */
[----:B------:R-:W4:Y:S05]  /*01e0*/  LDG.E.64 R36, desc[UR10][R36.64] ;  /* 0x0000000a24247981 */ /* 0x000f2a000c1e1b00 */
[----:B------:R-:W1:Y:S01]  /*01f0*/  LDC R195, c[0x0][0x438] ;  /* 0x00010e00ffc37b82 */ /* 0x000e620000000800 */
[----:B------:R-:W-:-:S02]  /*0200*/  IMAD.WIDE R40, R179, 0x8, R38 ;  /* 0x00000008b3287825 */ /* 0x000fc400078e0226 */
[----:B------:R-:W4:Y:S02]  /*0210*/  LDG.E.64 R38, desc[UR10][R38.64] ;  /* 0x0000000a26267981 */ /* 0x000f24000c1e1b00 */
[----:B------:R-:W-:-:S03]  /*0220*/  IMAD.WIDE R42, R179, 0x8, R40 ;  /* 0x00000008b32a7825 */ /* 0x000fc600078e0228 */
[----:B------:R-:W1:Y:S01]  /*0230*/  LDC R197, c[0x0][0x438] ;  /* 0x00010e00ffc57b82 */ /* 0x000e620000000800 */
[----:B------:R-:W4:Y:S01]  /*0240*/  LDG.E.64 R40, desc[UR10][R40.64] ;  /* 0x0000000a28287981 */ /* 0x000f22000c1e1b00 */
[----:B------:R-:W-:-:S03]  /*0250*/  IMAD.WIDE R44, R179, 0x8, R42 ;  /* 0x00000008b32c7825 */ /* 0x000fc600078e022a */
[----:B------:R-:W4:Y:S03]  /*0260*/  LDG.E.64 R42, desc[UR10][R42.64] ;  /* 0x0000000a2a2a7981 */ /* 0x000f26000c1e1b00 */
        /* <DEDUP_REMOVED lines=41> */
[----:B------:R-:W-:-:S07]  /*0500*/  IMAD.WIDE R234, R179, 0x8, R236 ;  /* 0x00000008b3ea7825 */ /* 0x000fce00078e02ec */
[----:B------:R-:W1:Y:S01]  /*0510*/  LDC R240, c[0x0][0x438] ;  /* 0x00010e00fff07b82 */ /* 0x000e620000000800 */
[----:B------:R-:W-:-:S07]  /*0520*/  IMAD.WIDE R232, R179, 0x8, R234 ;  /* 0x00000008b3e87825 */ /* 0x000fce00078e02ea */
[----:B------:R-:W1:Y:S01]  /*0530*/  LDC R242, c[0x0][0x438] ;  /* 0x00010e00fff27b82 */ /* 0x000e620000000800 */
[----:B------:R-:W-:-:S04]  /*0540*/  IMAD.WIDE R210, R179, 0x8, R232 ;  /* 0x00000008b3d27825 */ /* 0x000fc800078e02e8 */
[----:B------:R-:W-:-:S03]  /*0550*/  IMAD.WIDE R248, R179, 0x8, R210 ;  /* 0x00000008b3f87825 */ /* 0x000fc600078e02d2 */
[----:B------:R-:W1:Y:S02]  /*0560*/  LDC R244, c[0x0][0x438] ;  /* 0x00010e00fff47b82 */ /* 0x000e640000000800 */
[----:B------:R-:W-:Y:S01]  /*0570*/  STL.64 [R1+0xaba8], R248 ;  /* 0x00aba8f801007387 */ /* 0x000fe20000100a00 */
[----:B------:R-:W-:-:S05]  /*0580*/  IMAD.WIDE R230, R179, 0x8, R248 ;  /* 0x00000008b3e67825 */ /* 0x000fca00078e02f8 */
[----:B------:R-:W1:Y:S01]  /*0590*/  LDC R246, c[0x0][0x438] ;  /* 0x00010e00fff67b82 */ /* 0x000e620000000800 */
[----:B------:R-:W-:-:S04]  /*05a0*/  IMAD.WIDE R218, R179, 0x8, R230 ;  /* 0x00000008b3da7825 */ /* 0x000fc800078e02e6 */
[----:B------:R-:W-:-:S04]  /*05b0*/  IMAD.WIDE R216, R179, 0x8, R218 ;  /* 0x00000008b3d87825 */ /* 0x000fc800078e02da */
[----:B------:R-:W-:-:S04]  /*05c0*/  IMAD.WIDE R212, R179, 0x8, R216 ;  /* 0x00000008b3d47825 */ /* 0x000fc800078e02d8 */
[----:B------:R-:W-:-:S04]  /*05d0*/  IMAD.WIDE R214, R179, 0x8, R212 ;  /* 0x00000008b3d67825 */ /* 0x000fc800078e02d4 */
[----:B------:R-:W-:-:S04]  /*05e0*/  IMAD.WIDE R18, R179, 0x8, R214 ;  /* 0x00000008b3127825 */ /* 0x000fc800078e02d6 */
[----:B------:R-:W-:-:S04]  /*05f0*/  IMAD.WIDE R52, R179, 0x8, R18 ;  /* 0x00000008b3347825 */ /* 0x000fc800078e0212 */
[C---:B------:R-:W-:Y:S02]  /*0600*/  IMAD.WIDE R54, R179.reuse, 0x8, R52 ;  /* 0x00000008b3367825 */ /* 0x040fe400078e0234 */
[----:B------:R-:W4:Y:S02]  /*0610*/  LDG.E.64 R52, desc[UR10][R52.64] ;  /* 0x0000000a34347981 */ /* 0x000f24000c1e1b00 */
[C---:B------:R-:W-:Y:S02]  /*0620*/  IMAD.WIDE R56, R179.reuse, 0x8, R54 ;  /* 0x00000008b3387825 */ /* 0x040fe400078e0236 */
[----:B------:R-:W4:Y:S02]  /*0630*/  LDG.E.64 R54, desc[UR10][R54.64] ;  /* 0x0000000a36367981 */ /* 0x000f24000c1e1b00 */
[C---:B------:R-:W-:Y:S02]  /*0640*/  IMAD.WIDE R58, R179.reuse, 0x8, R56 ;  /* 0x00000008b33a7825 */ /* 0x040fe400078e0238 */
[----:B------:R-:W4:Y:S02]  /*0650*/  LDG.E.64 R56, desc[UR10][R56.64] ;  /* 0x0000000a38387981 */ /* 0x000f24000c1e1b00 */
[----:B------:R-:W-:-:S02]  /*0660*/  IMAD.WIDE R60, R179, 0x8, R58 ;  /* 0x00000008b33c7825 */ /* 0x000fc400078e023a */
        /* <DEDUP_REMOVED lines=28> */
[----:B--2---:R2:W-:Y:S02]  /*0830*/  STL.128 [R1+0x460], R48 ;  /* 0x0004603001007387 */ /* 0x0045e40000100c00 */
[----:B------:R-:W-:-:S02]  /*0840*/  IMAD.WIDE R90, R179, 0x8, R88 ;  /* 0x00000008b35a7825 */ /* 0x000fc400078e0258 */
[----:B------:R-:W4:Y:S04]  /*0850*/  LDG.E.64 R86, desc[UR10][R86.64] ;  /* 0x0000000a56567981 */ /* 0x000f28000c1e1b00 */
[----:B------:R-:W4:Y:S01]  /*0860*/  LDG.E.64 R88, desc[UR10][R88.64] ;  /* 0x0000000a58587981 */ /* 0x000f22000c1e1b00 */
[----:B------:R-:W-:-:S03]  /*0870*/  IMAD.WIDE R92, R179, 0x8, R90 ;  /* 0x00000008b35c7825 */ /* 0x000fc600078e025a */
[----:B---3--:R3:W-:Y:S01]  /*0880*/  STL.128 [R1+0x470], R32 ;  /* 0x0004702001007387 */ /* 0x0087e20000100c00 */
[----:B------:R-:W-:-:S03]  /*0890*/  IMAD.WIDE R94, R179, 0x8, R92 ;  /* 0x00000008b35e7825 */ /* 0x000fc600078e025c */
[----:B--2---:R-:W2:Y:S04]  /*08a0*/  LDG.E.64 R48, desc[UR10][R214.64] ;  /* 0x0000000ad6307981 */ /* 0x004ea8000c1e1b00 */
[----:B------:R-:W2:Y:S01]  /*08b0*/  LDG.E.64 R50, desc[UR10][R18.64] ;  /* 0x0000000a12327981 */ /* 0x000ea2000c1e1b00 */
[----:B------:R-:W-:-:S03]  /*08c0*/  IMAD.WIDE R96, R179, 0x8, R94 ;  /* 0x00000008b3607825 */ /* 0x000fc600078e025e */
[----:B----4-:R4:W-:Y:S01]  /*08d0*/  STL.128 [R1+0x480], R36 ;  /* 0x0004802401007387 */ /* 0x0109e20000100c00 */
[C---:B------:R-:W-:Y:S01]  /*08e0*/  IMAD.WIDE R98, R179.reuse, 0x8, R96 ;  /* 0x00000008b3627825 */ /* 0x040fe200078e0260 */
[----:B---3--:R-:W3:Y:S02]  /*08f0*/  LDC R33, c[0x0][0x438] ;  /* 0x00010e00ff217b82 */ /* 0x008ee40000000800 */
[----:B------:R-:W2:Y:S01]  /*0900*/  LDG.E.64 R90, desc[UR10][R90.64] ;  /* 0x0000000a5a5a7981 */ /* 0x000ea2000c1e1b00 */
[----:B------:R-:W-:-:S03]  /*0910*/  IMAD.WIDE R100, R179, 0x8, R98 ;  /* 0x00000008b3647825 */ /* 0x000fc600078e0262 */
[----:B------:R-:W2:Y:S02]  /*0920*/  LDG.E.64 R92, desc[UR10][R92.64] ;  /* 0x0000000a5c5c7981 */ /* 0x000ea4000c1e1b00 */
[----:B------:R-:W3:Y:S02]  /*0930*/  LDC R35, c[0x0][0x438] ;  /* 0x00010e00ff237b82 */ /* 0x000ee40000000800 */
[----:B------:R0:W-:Y:S01]  /*0940*/  STL.128 [R1+0x490], R40 ;  /* 0x0004902801007387 */ /* 0x0001e20000100c00 */
[----:B------:R-:W-:-:S03]  /*0950*/  IMAD.WIDE R102, R179, 0x8, R100 ;  /* 0x00000008b3667825 */ /* 0x000fc600078e0264 */
[----:B----4-:R-:W4:Y:S02]  /*0960*/  LDG.E.64 R38, desc[UR10][R212.64] ;  /* 0x0000000ad4267981 */ /* 0x010f24000c1e1b00 */
[----:B------:R-:W1:Y:S01]  /*0970*/  LDC.64 R36, c[0x0][0x420] ;  /* 0x00010800ff247b82 */ /* 0x000e620000000a00 */
[C---:B------:R-:W-:Y:S01]  /*0980*/  IMAD.WIDE R104, R179.reuse, 0x8, R102 ;  /* 0x00000008b3687825 */ /* 0x040fe200078e0266 */
[----:B------:R-:W2:Y:S04]  /*0990*/  LDG.E.64 R94, desc[UR10][R94.64] ;  /* 0x0000000a5e5e7981 */ /* 0x000ea8000c1e1b00 */
[----:B------:R-:W-:Y:S01]  /*09a0*/  STL.128 [R1+0x4a0], R44 ;  /* 0x0004a02c01007387 */ /* 0x000fe20000100c00 */
[C---:B------:R-:W-:Y:S01]  /*09b0*/  IMAD.WIDE R106, R179.reuse, 0x8, R104 ;  /* 0x00000008b36a7825 */ /* 0x040fe200078e0268 */
[----:B------:R-:W3:Y:S02]  /*09c0*/  LDC R32, c[0x0][0x438] ;  /* 0x00010e00ff207b82 */ /* 0x000ee40000000800 */
[----:B------:R-:W2:Y:S01]  /*09d0*/  LDG.E.64 R96, desc[UR10][R96.64] ;  /* 0x0000000a60607981 */ /* 0x000ea2000c1e1b00 */
[----:B------:R-:W-:-:S03]  /*09e0*/  IMAD.WIDE R108, R179, 0x8, R106 ;  /* 0x00000008b36c7825 */ /* 0x000fc600078e026a */
[----:B------:R-:W2:Y:S02]  /*09f0*/  LDG.E.64 R98, desc[UR10][R98.64] ;  /* 0x0000000a62627981 */ /* 0x000ea4000c1e1b00 */
[----:B0-----:R-:W0:Y:S02]  /*0a00*/  LDC R40, c[0x0][0x438] ;  /* 0x00010e00ff287b82 */ /* 0x001e240000000800 */
[----:B------:R1:W-:Y:S01]  /*0a10*/  STL.128 [R1+0x4b0], R20 ;  /* 0x0004b01401007387 */ /* 0x0003e20000100c00 */
[----:B------:R-:W-:-:S03]  /*0a20*/  IMAD.WIDE R110, R179, 0x8, R108 ;  /* 0x00000008b36e7825 */ /* 0x000fc600078e026c */
[----:B------:R-:W2:Y:S02]  /*0a30*/  LDG.E.64 R100, desc[UR10][R100.64] ;  /* 0x0000000a64647981 */ /* 0x000ea4000c1e1b00 */
[----:B------:R-:W0:Y:S01]  /*0a40*/  LDC R42, c[0x0][0x438] ;  /* 0x00010e00ff2a7b82 */ /* 0x000e220000000800 */
[C---:B------:R-:W-:Y:S01]  /*0a50*/  IMAD.WIDE R112, R179.reuse, 0x8, R110 ;  /* 0x00000008b3707825 */ /* 0x040fe200078e026e */
[----:B------:R-:W2:Y:S04]  /*0a60*/  LDG.E.64 R102, desc[UR10][R102.64] ;  /* 0x0000000a66667981 */ /* 0x000ea8000c1e1b00 */
[----:B------:R3:W-:Y:S01]  /*0a70*/  STL.128 [R1+0x4c0], R12 ;  /* 0x0004c00c01007387 */ /* 0x0007e20000100c00 */
[C---:B------:R-:W-:Y:S01]  /*0a80*/  IMAD.WIDE R114, R179.reuse, 0x8, R112 ;  /* 0x00000008b3727825 */ /* 0x040fe200078e0270 */
[----:B------:R-:W0:Y:S02]  /*0a90*/  LDC R34, c[0x0][0x438] ;  /* 0x00010e00ff227b82 */ /* 0x000e240000000800 */
[----:B-1----:R-:W4:Y:S01]  /*0aa0*/  LDG.E.64 R22, desc[UR10][R232.64] ;  /* 0x0000000ae8167981 */ /* 0x002f22000c1e1b00 */
[----:B------:R-:W-:-:S03]  /*0ab0*/  IMAD.WIDE R116, R179, 0x8, R114 ;  /* 0x00000008b3747825 */ /* 0x000fc600078e0272 */
[----:B------:R-:W4:Y:S02]  /*0ac0*/  LDG.E.64 R20, desc[UR10][R234.64] ;  /* 0x0000000aea147981 */ /* 0x000f24000c1e1b00 */
[----:B------:R-:W1:Y:S02]  /*0ad0*/  LDC R45, c[0x0][0x438] ;  /* 0x00010e00ff2d7b82 */ /* 0x000e640000000800 */
[----:B------:R3:W-:Y:S01]  /*0ae0*/  STL.128 [R1+0x4d0], R24 ;  /* 0x0004d01801007387 */ /* 0x0007e20000100c00 */
[----:B------:R-:W-:-:S03]  /*0af0*/  IMAD.WIDE R118, R179, 0x8, R116 ;  /* 0x00000008b3767825 */ /* 0x000fc600078e0274 */
[----:B---3--:R-:W3:Y:S02]  /*0b00*/  LDG.E.64 R14, desc[UR10][R236.64] ;  /* 0x0000000aec0e7981 */ /* 0x008ee4000c1e1b00 */
[----:B------:R-:W1:Y:S01]  /*0b10*/  LDC R46, c[0x0][0x438] ;  /* 0x00010e00ff2e7b82 */ /* 0x000e620000000800 */
[C---:B------:R-:W-:Y:S01]  /*0b20*/  IMAD.WIDE R120, R179.reuse, 0x8, R118 ;  /* 0x00000008b3787825 */ /* 0x040fe200078e0276 */
[----:B------:R-:W3:Y:S04]  /*0b30*/  LDG.E.64 R12, desc[UR10][R238.64] ;  /* 0x0000000aee0c7981 */ /* 0x000ee8000c1e1b00 */
[----:B------:R0:W-:Y:S01]  /*0b40*/  STL.128 [R1+0x4e0], R28 ;  /* 0x0004e01c01007387 */ /* 0x0001e20000100c00 */
[----:B------:R-:W-:-:S03]  /*0b50*/  IMAD.WIDE R122, R179, 0x8, R120 ;  /* 0x00000008b37a7825 */ /* 0x000fc600078e0278 */
[----:B------:R-:W2:Y:S01]  /*0b60*/  LDG.E.64 R24, desc[UR10][R210.64] ;  /* 0x0000000ad2187981 */ /* 0x000ea2000c1e1b00 */
[----:B------:R-:W-:-:S03]  /*0b70*/  IMAD.WIDE R124, R179, 0x8, R122 ;  /* 0x00000008b37c7825 */ /* 0x000fc600078e027a */
[----:B------:R0:W2:Y:S04]  /*0b80*/  LDG.E.64 R26, desc[UR10][R248.64] ;  /* 0x0000000af81a7981 */ /* 0x0000a8000c1e1b00 */
[----:B------:R0:W-:Y:S01]  /*0b90*/  STL.128 [R1+0x4f0], R4 ;  /* 0x0004f00401007387 */ /* 0x0001e20000100c00 */
[----:B------:R-:W-:-:S03]  /*0ba0*/  IMAD.WIDE R126, R179, 0x8, R124 ;  /* 0x00000008b37e7825 */ /* 0x000fc600078e027c */
[----:B0-----:R-:W2:Y:S01]  /*0bb0*/  LDG.E.64 R30, desc[UR10][R218.64] ;  /* 0x0000000ada1e7981 */ /* 0x001ea2000c1e1b00 */
[----:B------:R-:W0:Y:S01]  /*0bc0*/  LDC R248, c[0x0][0x438] ;  /* 0x00010e00fff87b82 */ /* 0x000e220000000800 */
[C---:B------:R-:W-:Y:S02]  /*0bd0*/  IMAD.WIDE R128, R179.reuse, 0x8, R126 ;  /* 0x00000008b3807825 */ /* 0x040fe400078e027e */
[----:B------:R-:W2:Y:S04]  /*0be0*/  LDG.E.64 R28, desc[UR10][R230.64] ;  /* 0x0000000ae61c7981 */ /* 0x000ea8000c1e1b00 */
[----:B------:R1:W-:Y:S01]  /*0bf0*/  STL.128 [R1+0x500], R8 ;  /* 0x0005000801007387 */ /* 0x0003e20000100c00 */
[C---:B------:R-:W-:Y:S01]  /*0c00*/  IMAD.WIDE R130, R179.reuse, 0x8, R128 ;  /* 0x00000008b3827825 */ /* 0x040fe200078e0280 */
[----:B------:R-:W0:Y:S02]  /*0c10*/  LDC R7, c[0x0][0x438] ;  /* 0x00010e00ff077b82 */ /* 0x000e240000000800 */
[----:B------:R-:W2:Y:S01]  /*0c20*/  LDG.E.64 R104, desc[UR10][R104.64] ;  /* 0x0000000a68687981 */ /* 0x000ea2000c1e1b00 */
[----:B------:R-:W-:-:S03]  /*0c30*/  IMAD.WIDE R132, R179, 0x8, R130 ;  /* 0x00000008b3847825 */ /* 0x000fc600078e0282 */
[----:B------:R-:W2:Y:S02]  /*0c40*/  LDG.E.64 R106, desc[UR10][R106.64] ;  /* 0x0000000a6a6a7981 */ /* 0x000ea4000c1e1b00 */
[----:B------:R-:W0:Y:S01]  /*0c50*/  LDC R4, c[0x0][0x438] ;  /* 0x00010e00ff047b82 */ /* 0x000e220000000800 */
[C---:B------:R-:W-:Y:S01]  /*0c60*/  IMAD.WIDE R134, R179.reuse, 0x8, R132 ;  /* 0x00000008b3867825 */ /* 0x040fe200078e0284 */
[----:B------:R-:W2:Y:S03]  /*0c70*/  LDG.E.64 R108, desc[UR10][R108.64] ;  /* 0x0000000a6c6c7981 */ /* 0x000ea6000c1e1b00 */
[----:B-1----:R-:W-:Y:S01]  /*0c80*/  IMAD.WIDE R10, R16, 0x8, R36 ;  /* 0x00000008100a7825 */ /* 0x002fe200078e0224 */
[----:B------:R-:W2:Y:S02]  /*0c90*/  LDG.E.64 R110, desc[UR10][R110.64] ;  /* 0x0000000a6e6e7981 */ /* 0x000ea4000c1e1b00 */
[----:B------:R-:W1:Y:S01]  /*0ca0*/  LDC R5, c[0x0][0x438] ;  /* 0x00010e00ff057b82 */ /* 0x000e620000000800 */
[C---:B------:R-:W-:Y:S01]  /*0cb0*/  IMAD.WIDE R136, R179.reuse, 0x8, R134 ;  /* 0x00000008b3887825 */ /* 0x040fe200078e0286 */
[----:B------:R0:W2:Y:S04]  /*0cc0*/  LDG.E.64 R36, desc[UR10][R216.64] ;  /* 0x0000000ad8247981 */ /* 0x0000a8000c1e1b00 */
[----:B------:R-:W4:Y:S01]  /*0cd0*/  LDG.E.64.CONSTANT R10, desc[UR10][R10.64] ;  /* 0x0000000a0a0a7981 */ /* 0x000f22000c1e9b00 */
[C---:B------:R-:W-:Y:S01]  /*0ce0*/  IMAD.WIDE R138, R179.reuse, 0x8, R136 ;  /* 0x00000008b38a7825 */ /* 0x040fe200078e0288 */
[----:B------:R-:W1:Y:S02]  /*0cf0*/  LDC R6, c[0x0][0x438] ;  /* 0x00010e00ff067b82 */ /* 0x000e640000000800 */
[----:B------:R-:W2:Y:S01]  /*0d00*/  LDG.E.64 R112, desc[UR10][R112.64] ;  /* 0x0000000a70707981 */ /* 0x000ea2000c1e1b00 */
[----:B------:R-:W-:-:S03]  /*0d10*/  IMAD.WIDE R140, R179, 0x8, R138 ;  /* 0x00000008b38c7825 */ /* 0x000fc600078e028a */
[----:B------:R-:W2:Y:S02]  /*0d20*/  LDG.E.64 R114, desc[UR10][R114.64] ;  /* 0x0000000a72727981 */ /* 0x000ea4000c1e1b00 */
[----:B------:R-:W1:Y:S02]  /*0d30*/  LDC R8, c[0x0][0x438] ;  /* 0x00010e00ff087b82 */ /* 0x000e640000000800 */
[----:B------:R-:W2:Y:S01]  /*0d40*/  LDG.E.64 R116, desc[UR10][R116.64] ;  /* 0x0000000a74747981 */ /* 0x000ea2000c1e1b00 */
[----:B------:R-:W-:-:S03]  /*0d50*/  IMAD.WIDE R142, R179, 0x8, R140 ;  /* 0x00000008b38e7825 */ /* 0x000fc600078e028c */
[----:B------:R-:W2:Y:S01]  /*0d60*/  LDG.E.64 R118, desc[UR10][R118.64] ;  /* 0x0000000a76767981 */ /* 0x000ea2000c1e1b00 */
[----:B------:R-:W-:-:S03]  /*0d70*/  IMAD.WIDE R144, R179, 0x8, R142 ;  /* 0x00000008b3907825 */ /* 0x000fc600078e028e */
[----:B------:R-:W2:Y:S04]  /*0d80*/  LDG.E.64 R120, desc[UR10][R120.64] ;  /* 0x0000000a78787981 */ /* 0x000ea8000c1e1b00 */
        /* <DEDUP_REMOVED lines=32> */
[----:B------:R1:W-:Y:S01]  /*0f90*/  STL.64 [R1+0xabb0], R250 ;  /* 0x00abb0fa01007387 */ /* 0x0003e20000100a00 */
        /* <DEDUP_REMOVED lines=53> */
[----:B0-----:R-:W-:-:S03]  /*12f0*/  IMAD.WIDE R216, R7, 0x8, R214 ;  /* 0x0000000807d87825 */ /* 0x001fc600078e02d6 */
        /* <DEDUP_REMOVED lines=19> */
[----:B------:R-:W-:Y:S02]  /*1430*/  IMAD.WIDE R232, R4, 0x8, R34 ;  /* 0x0000000804e87825 */ /* 0x000fe400078e0222 */
[----:B------:R-:W0:Y:S01]  /*1440*/  LDC R4, c[0x0][0x438] ;  /* 0x00010e00ff047b82 */ /* 0x000e220000000800 */
[----:B------:R-:W2:Y:S01]  /*1450*/  LDG.E.64 R34, desc[UR10][R34.64] ;  /* 0x0000000a22227981 */ /* 0x000ea2000c1e1b00 */
[----:B-1----:R-:W-:-:S03]  /*1460*/  IMAD.WIDE R234, R5, 0x8, R232 ;  /* 0x0000000805ea7825 */ /* 0x002fc600078e02e8 */
[----:B------:R-:W2:Y:S01]  /*1470*/  LDG.E.64 R232, desc[UR10][R232.64] ;  /* 0x0000000ae8e87981 */ /* 0x000ea2000c1e1b00 */
[----:B------:R-:W-:Y:S02]  /*1480*/  IMAD.WIDE R236, R6, 0x8, R234 ;  /* 0x0000000806ec7825 */ /* 0x000fe400078e02ea */
[----:B------:R-:W1:Y:S01]  /*1490*/  LDC R6, c[0x0][0x438] ;  /* 0x00010e00ff067b82 */ /* 0x000e620000000800 */
        /* <DEDUP_REMOVED lines=16> */
[----:B------:R-:W2:Y:S04]  /*15a0*/  LDG.E.64 R46, desc[UR10][R46.64] ;  /* 0x0000000a2e2e7981 */ /* 0x000ea8000c1e1b00 */
[----:B------:R0:W2:Y:S01]  /*15b0*/  LDG.E.64 R18, desc[UR10][R4.64] ;  /* 0x0000000a04127981 */ /* 0x0000a2000c1e1b00 */
[----:B-1----:R-:W-:-:S05]  /*15c0*/  IMAD.WIDE R6, R6, 0x8, R4 ;  /* 0x0000000806067825 */ /* 0x002fca00078e0204 */
[----:B------:R1:W2:Y:S01]  /*15d0*/  LDG.E.64 R250, desc[UR10][R6.64] ;  /* 0x0000000a06fa7981 */ /* 0x0002a2000c1e1b00 */
[----:B------:R-:W-:Y:S01]  /*15e0*/  IMAD.WIDE R248, R248, 0x8, R6 ;  /* 0x00000008f8f87825 */ /* 0x000fe200078e0206 */
[----:B0-----:R-:W0:Y:S05]  /*15f0*/  LDC.64 R4, c[0x0][0x430] ;  /* 0x00010c00ff047b82 */ /* 0x001e2a0000000a00 */
[----:B------:R-:W2:Y:S01]  /*1600*/  LDG.E.64 R248, desc[UR10][R248.64] ;  /* 0x0000000af8f87981 */ /* 0x000ea2000c1e1b00 */
[----:B----4-:R-:W4:Y:S01]  /*1610*/  MUFU.RCP64H R9, R11 ;  /* 0x0000000b00097308 */ /* 0x010f220000001800 */
[----:B------:R-:W-:Y:S02]  /*1620*/  IMAD.MOV.U32 R8, RZ, RZ, 0x1 ;  /* 0x00000001ff087424 */ /* 0x000fe400078e00ff */
[----:B------:R-:W-:Y:S04]  /*1630*/  STL.128 [R1+0x520], R20 ;  /* 0x0005201401007387 */ /* 0x000fe80000100c00 */
[----:B------:R-:W-:Y:S04]  /*1640*/  STL.64 [R1+0x458], R2 ;  /* 0x0004580201007387 */ /* 0x000fe80000100a00 */
[----:B---3--:R-:W-:Y:S04]  /*1650*/  STL.128 [R1+0x510], R12 ;  /* 0x0005100c01007387 */ /* 0x008fe80000100c00 */
[----:B--2---:R0:W-:Y:S01]  /*1660*/  STL.64 [R1+0x9aa0], R18 ;  /* 0x009aa01201007387 */ /* 0x0041e20000100a00 */
[----:B-1----:R-:W-:Y:S01]  /*1670*/  IMAD.MOV.U32 R6, RZ, RZ, R18 ;  /* 0x000000ffff067224 */ /* 0x002fe200078e0012 */
[----:B------:R-:W-:Y:S01]  /*1680*/  MOV R7, R19 ;  /* 0x0000001300077202 */ /* 0x000fe20000000f00 */
[----:B0-----:R-:W-:-:S04]  /*1690*/  IMAD.WIDE R18, R16, 0x8, R4 ;  /* 0x0000000810127825 */ /* 0x001fc800078e0204 */
[----:B------:R-:W-:Y:S02]  /*16a0*/  IMAD.MOV.U32 R4, RZ, RZ, R6 ;  /* 0x000000ffff047224 */ /* 0x000fe400078e0006 */
[----:B------:R-:W-:Y:S02]  /*16b0*/  IMAD.MOV.U32 R5, RZ, RZ, R7 ;  /* 0x000000ffff057224 */ /* 0x000fe400078e0007 */
[----:B------:R0:W5:Y:S01]  /*16c0*/  LDG.E.64.CONSTANT R6, desc[UR10][R18.64] ;  /* 0x0000000a12067981 */ /* 0x000162000c1e9b00 */
[----:B------:R-:W-:Y:S01]  /*16d0*/  MOV R20, R4 ;  /* 0x0000000400147202 */ /* 0x000fe20000000f00 */
[----:B------:R-:W-:Y:S01]  /*16e0*/  IMAD.MOV.U32 R21, RZ, RZ, R5 ;  /* 0x000000ffff157224 */ /* 0x000fe200078e0005 */
[----:B----4-:R-:W-:-:S08]  /*16f0*/  DFMA R4, -R10, R8, 1 ;  /* 0x3ff000000a04742b */ /* 0x010fd00000000108 */
[----:B------:R-:W-:-:S08]  /*1700*/  DFMA R4, R4, R4, R4 ;  /* 0x000000040404722b */ /* 0x000fd00000000004 */
[----:B------:R-:W-:-:S08]  /*1710*/  DFMA R4, R8, R4, R8 ;  /* 0x000000040804722b */ /* 0x000fd00000000008 */
[----:B------:R-:W-:-:S08]  /*1720*/  DFMA R2, -R10, R4, 1 ;  /* 0x3ff000000a02742b */ /* 0x000fd00000000104 */
[----:B------:R-:W-:-:S08]  /*1730*/  DFMA R2, R4, R2, R4 ;  /* 0x000000020402722b */ /* 0x000fd00000000004 */
[----:B------:R-:W-:-:S08]  /*1740*/  DMUL R4, R2, 460 ;  /* 0x407cc00002047828 */ /* 0x000fd00000000000 */
[----:B------:R-:W-:Y:S01]  /*1750*/  DFMA R8, -R10, R4, 460 ;  /* 0x407cc0000a08742b */ /* 0x000fe20000000104 */
[----:B------:R-:W-:Y:S01]  /*1760*/  IMAD.MOV.U32 R22, RZ, RZ, R250 ;  /* 0x000000ffff167224 */ /* 0x000fe200078e00fa */
[----:B------:R-:W-:-:S06]  /*1770*/  MOV R23, R251 ;  /* 0x000000fb00177202 */ /* 0x000fcc0000000f00 */
[----:B------:R-:W-:Y:S01]  /*1780*/  DFMA R12, R2, R8, R4 ;  /* 0x00000008020c722b */ /* 0x000fe20000000004 */
[----:B------:R0:W-:Y:S04]  /*1790*/  STL.64 [R1+0x9aa8], R250 ;  /* 0x009aa8fa01007387 */ /* 0x0001e80000100a00 */
[----:B------:R0:W-:Y:S04]  /*17a0*/  STL.128 [R1+0x530], R24 ;  /* 0x0005301801007387 */ /* 0x0001e80000100c00 */
[----:B------:R0:W-:Y:S01]  /*17b0*/  STL.128 [R1+0x540], R28 ;  /* 0x0005401c01007387 */ /* 0x0001e20000100c00 */
[----:B------:R-:W-:-:S03]  /*17c0*/  FFMA R0, RZ, R11, R13 ;  /* 0x0000000bff007223 */ /* 0x000fc6000000000d */
[----:B------:R0:W-:Y:S04]  /*17d0*/  STL.128 [R1+0x550], R36 ;  /* 0x0005502401007387 */ /* 0x0001e80000100c00 */
        /* <DEDUP_REMOVED lines=54> */
[----:B------:R0:W-:Y:S01]  /*1b40*/  STL.64 [R1+0x8c0], R248 ;  /* 0x0008c0f801007387 */ /* 0x0001e20000100a00 */
[----:B------:R-:W-:Y:S01]  /*1b50*/  FSETP.GT.AND P0, PT, |R0|, 1.469367938527859385e-39, PT ;  /* 0x001000000000780b */ /* 0x000fe20003f04200 */
[----:B------:R-:W-:-:S12]  /*1b60*/  BSSY.RECONVERGENT B1, `(.L_x_13) ;  /* 0x0000008000017945 */ /* 0x000fd80003800200 */
[----:B0-----:R-:W-:Y:S05]  /*1b70*/  @P0 BRA `(.L_x_14) ;  /* 0x0000000000180947 */ /* 0x001fea0003800000 */
[----:B------:R-:W-:Y:S01]  /*1b80*/  IMAD.MOV.U32 R8, RZ, RZ, RZ ;  /* 0x000000ffff087224 */ /* 0x000fe200078e00ff */
[----:B------:R-:W-:Y:S01]  /*1b90*/  MOV R9, 0x407cc000 ;  /* 0x407cc00000097802 */ /* 0x000fe20000000f00 */
[----:B------:R-:W-:Y:S01]  /*1ba0*/  IMAD.MOV.U32 R174, RZ, RZ, R10 ;  /* 0x000000ffffae7224 */ /* 0x000fe200078e000a */
[----:B------:R-:W-:Y:S01]  /*1bb0*/  MOV R0, 0x1be0 ;  /* 0x00001be000007802 */ /* 0x000fe20000000f00 */
[----:B------:R-:W-:-:S07]  /*1bc0*/  IMAD.MOV.U32 R175, RZ, RZ, R11 ;  /* 0x000000ffffaf7224 */ /* 0x000fce00078e000b */
[----:B-----5:R-:W-:Y:S05]  /*1bd0*/  CALL.REL.NOINC `($__internal_1_$__cuda_sm20_div_rn_f64_full) ;  /* 0x000014e800b47944 */ /* 0x020fea0003c00000 */
.L_x_14:
[----:B------:R-:W-:Y:S05]  /*1be0*/  BSYNC.RECONVERGENT B1 ;  /* 0x0000000000017941 */ /* 0x000fea0003800200 */
.L_x_13:
[----:B------:R-:W-:Y:S01]  /*1bf0*/  MOV R2, 0x652b82fe ;  /* 0x652b82fe00027802 */ /* 0x000fe20000000f00 */
[----:B------:R-:W-:Y:S01]  /*1c00*/  IMAD.MOV.U32 R3, RZ, RZ, 0x3ff71547 ;  /* 0x3ff71547ff037424 */ /* 0x000fe200078e00ff */
[----:B------:R-:W-:Y:S01]  /*1c10*/  UMOV UR4, 0xfefa39ef ;  /* 0xfefa39ef00047882 */ /* 0x000fe20000000000 */
[----:B------:R-:W-:Y:S01]  /*1c20*/  UMOV UR5, 0x3fe62e42 ;  /* 0x3fe62e4200057882 */ /* 0x000fe20000000000 */
[----:B------:R-:W0:Y:S01]  /*1c30*/  MUFU.RCP64H R9, R11 ;  /* 0x0000000b00097308 */ /* 0x000e220000001800 */
[----:B------:R-:W-:Y:S01]  /*1c40*/  IMAD.MOV.U32 R8, RZ, RZ, 0x1 ;  /* 0x00000001ff087424 */ /* 0x000fe200078e00ff */
[----:B------:R-:W-:Y:S01]  /*1c50*/  FSETP.GEU.AND P0, PT, |R13|, 4.1917929649353027344, PT ;  /* 0x4086232b0d00780b */ /* 0x000fe20003f0e200 */
[----:B------:R-:W-:Y:S01]  /*1c60*/  DFMA R20, R12, R2, 6.75539944105574400000e+15 ;  /* 0x433800000c14742b */ /* 0x000fe20000000002 */
[----:B------:R-:W-:Y:S07]  /*1c70*/  BSSY.RECONVERGENT B0, `(.L_x_15) ;  /* 0x000003e000007945 */ /* 0x000fee0003800200 */
[----:B------:R-:W-:-:S02]  /*1c80*/  DADD R2, R20, -6.75539944105574400000e+15 ;  /* 0xc338000014027429 */ /* 0x000fc40000000000 */
[----:B0-----:R-:W-:-:S06]  /*1c90*/  DFMA R14, -R10, R8, 1 ;  /* 0x3ff000000a0e742b */ /* 0x001fcc0000000108 */
[----:B------:R-:W-:Y:S01]  /*1ca0*/  DFMA R4, R2, -UR4, R12 ;  /* 0x8000000402047c2b */ /* 0x000fe2000800000c */
[----:B------:R-:W-:Y:S01]  /*1cb0*/  UMOV UR4, 0x3b39803f ;  /* 0x3b39803f00047882 */ /* 0x000fe20000000000 */
[----:B------:R-:W-:Y:S01]  /*1cc0*/  UMOV UR5, 0x3c7abc9e ;  /* 0x3c7abc9e00057882 */ /* 0x000fe20000000000 */
[----:B------:R-:W-:-:S05]  /*1cd0*/  DFMA R14, R14, R14, R14 ;  /* 0x0000000e0e0e722b */ /* 0x000fca000000000e */
[----:B------:R-:W-:Y:S01]  /*1ce0*/  DFMA R4, R2, -UR4, R4 ;  /* 0x8000000402047c2b */ /* 0x000fe20008000004 */
[----:B------:R-:W-:Y:S01]  /*1cf0*/  UMOV UR4, 0x69ce2bdf ;  /* 0x69ce2bdf00047882 */ /* 0x000fe20000000000 */
[----:B------:R-:W-:Y:S01]  /*1d00*/  IMAD.MOV.U32 R2, RZ, RZ, -0x35dec16 ;  /* 0xfca213eaff027424 */ /* 0x000fe200078e00ff */
[----:B------:R-:W-:Y:S01]  /*1d10*/  MOV R3, 0x3e928af3 ;  /* 0x3e928af300037802 */ /* 0x000fe20000000f00 */
[----:B------:R-:W-:Y:S01]  /*1d20*/  UMOV UR5, 0x3e5ade15 ;  /* 0x3e5ade1500057882 */ /* 0x000fe20000000000 */
[----:B------:R-:W-:-:S04]  /*1d30*/  DFMA R14, R8, R14, R8 ;  /* 0x0000000e080e722b */ /* 0x000fc80000000008 */
[----:B------:R-:W-:Y:S01]  /*1d40*/  DFMA R2, R4, UR4, R2 ;  /* 0x0000000404027c2b */ /* 0x000fe20008000002 */
[----:B------:R-:W-:Y:S01]  /*1d50*/  UMOV UR4, 0x62401315 ;  /* 0x6240131500047882 */ /* 0x000fe20000000000 */
[----:B------:R-:W-:Y:S02]  /*1d60*/  UMOV UR5, 0x3ec71dee ;  /* 0x3ec71dee00057882 */ /* 0x000fe40000000000 */
[----:B------:R-:W-:-:S04]  /*1d70*/  DFMA R8, -R10, R14, 1 ;  /* 0x3ff000000a08742b */ /* 0x000fc8000000010e */
[----:B------:R-:W-:Y:S01]  /*1d80*/  DFMA R2, R4, R2, UR4 ;  /* 0x0000000404027e2b */ /* 0x000fe20008000002 */
[----:B------:R-:W-:Y:S01]  /*1d90*/  UMOV UR4, 0x7c89eb71 ;  /* 0x7c89eb7100047882 */ /* 0x000fe20000000000 */
[----:B------:R-:W-:Y:S02]  /*1da0*/  UMOV UR5, 0x3efa0199 ;  /* 0x3efa019900057882 */ /* 0x000fe40000000000 */
[----:B------:R-:W-:-:S04]  /*1db0*/  DFMA R22, R14, R8, R14 ;  /* 0x000000080e16722b */ /* 0x000fc8000000000e */
[----:B------:R-:W-:Y:S01]  /*1dc0*/  DFMA R2, R4, R2, UR4 ;  /* 0x0000000404027e2b */ /* 0x000fe20008000002 */
[----:B------:R-:W-:Y:S01]  /*1dd0*/  UMOV UR4, 0x14761f65 ;  /* 0x14761f6500047882 */ /* 0x000fe20000000000 */
[----:B------:R-:W-:Y:S02]  /*1de0*/  UMOV UR5, 0x3f2a01a0 ;  /* 0x3f2a01a000057882 */ /* 0x000fe40000000000 */
[----:B------:R-:W-:-:S04]  /*1df0*/  DMUL R14, R22, 920 ;  /* 0x408cc000160e7828 */ /* 0x000fc80000000000 */
[----:B------:R-:W-:Y:S01]  /*1e00*/  DFMA R2, R4, R2, UR4 ;  /* 0x0000000404027e2b */ /* 0x000fe20008000002 */
[----:B------:R-:W-:Y:S01]  /*1e10*/  UMOV UR4, 0x1852b7af ;  /* 0x1852b7af00047882 */ /* 0x000fe20000000000 */
[----:B------:R-:W-:Y:S02]  /*1e20*/  UMOV UR5, 0x3f56c16c ;  /* 0x3f56c16c00057882 */ /* 0x000fe40000000000 */
[----:B------:R-:W-:-:S04]  /*1e30*/  DFMA R18, -R10, R14, 920 ;  /* 0x408cc0000a12742b */ /* 0x000fc8000000010e */
[----:B------:R-:W-:Y:S01]  /*1e40*/  DFMA R2, R4, R2, UR4 ;  /* 0x0000000404027e2b */ /* 0x000fe20008000002 */
[----:B------:R-:W-:Y:S01]  /*1e50*/  UMOV UR4, 0x11122322 ;  /* 0x1112232200047882 */ /* 0x000fe20000000000 */
[----:B------:R-:W-:-:S06]  /*1e60*/  UMOV UR5, 0x3f811111 ;  /* 0x3f81111100057882 */ /* 0x000fcc0000000000 */
        /* <DEDUP_REMOVED lines=9> */
[----:B------:R-:W-:-:S08]  /*1f00*/  DFMA R2, R4, R2, UR4 ;  /* 0x0000000404027e2b */ /* 0x000fd00008000002 */
[----:B------:R-:W-:Y:S02]  /*1f10*/  DFMA R8, R4, R2, 1 ;  /* 0x3ff000000408742b */ /* 0x000fe40000000002 */
[----:B------:R-:W-:-:S06]  /*1f20*/  DFMA R2, R22, R18, R14 ;  /* 0x000000121602722b */ /* 0x000fcc000000000e */
[----:B------:R-:W-:-:S04]  /*1f30*/  DFMA R8, R4, R8, 1 ;  /* 0x3ff000000408742b */ /* 0x000fc80000000008 */
[----:B------:R-:W-:-:S05]  /*1f40*/  FFMA R0, RZ, R11, R3 ;  /* 0x0000000bff007223 */ /* 0x000fca0000000003 */
[----:B------:R-:W-:Y:S01]  /*1f50*/  FSETP.GT.AND P2, PT, |R0|, 1.469367938527859385e-39, PT ;  /* 0x001000000000780b */ /* 0x000fe20003f44200 */
[----:B------:R-:W-:Y:S01]  /*1f60*/  IMAD R5, R20, 0x100000, R9 ;  /* 0x0010000014057824 */ /* 0x000fe200078e0209 */
[----:B------:R-:W-:Y:S01]  /*1f70*/  MOV R4, R8 ;  /* 0x0000000800047202 */ /* 0x000fe20000000f00 */
[----:B------:R-:W-:Y:S10]  /*1f80*/  @!P0 BRA `(.L_x_16) ;  /* 0x0000000000308947 */ /* 0x000ff40003800000 */
[----:B------:R-:W-:Y:S01]  /*1f90*/  FSETP.GEU.AND P1, PT, |R13|, 4.2275390625, PT ;  /* 0x408748000d00780b */ /* 0x000fe20003f2e200 */
[C---:B------:R-:W-:Y:S02]  /*1fa0*/  DADD R4, R12.reuse, +INF ;  /* 0x7ff000000c047429 */ /* 0x040fe40000000000 */
[----:B------:R-:W-:-:S08]  /*1fb0*/  DSETP.GEU.AND P0, PT, R12, RZ, PT ;  /* 0x000000ff0c00722a */ /* 0x000fd00003f0e000 */
[----:B------:R-:W-:Y:S02]  /*1fc0*/  FSEL R4, R4, RZ, P0 ;  /* 0x000000ff04047208 */ /* 0x000fe40000000000 */
[----:B------:R-:W-:Y:S02]  /*1fd0*/  @!P1 LEA.HI R0, R20, R20, RZ, 0x1 ;  /* 0x0000001414009211 */ /* 0x000fe400078f08ff */
[----:B------:R-:W-:Y:S02]  /*1fe0*/  FSEL R5, R5, RZ, P0 ;  /* 0x000000ff05057208 */ /* 0x000fe40000000000 */
[----:B------:R-:W-:-:S05]  /*1ff0*/  @!P1 SHF.R.S32.HI R13, RZ, 0x1, R0 ;  /* 0x00000001ff0d9819 */ /* 0x000fca0000011400 */
[----:B------:R-:W-:Y:S02]  /*2000*/  @!P1 IMAD.IADD R12, R20, 0x1, -R13 ;  /* 0x00000001140c9824 */ /* 0x000fe400078e0a0d */
[----:B------:R-:W-:-:S03]  /*2010*/  @!P1 IMAD R9, R13, 0x100000, R9 ;  /* 0x001000000d099824 */ /* 0x000fc600078e0209 */
[----:B------:R-:W-:Y:S02]  /*2020*/  @!P1 LEA R13, R12, 0x3ff00000, 0x14 ;  /* 0x3ff000000c0d9811 */ /* 0x000fe400078ea0ff */
[----:B------:R-:W-:-:S06]  /*2030*/  @!P1 MOV R12, RZ ;  /* 0x000000ff000c9202 */ /* 0x000fcc0000000f00 */
[----:B------:R-:W-:-:S11]  /*2040*/  @!P1 DMUL R4, R8, R12 ;  /* 0x0000000c08049228 */ /* 0x000fd60000000000 */
.L_x_16:
[----:B------:R-:W-:Y:S05]  /*2050*/  BSYNC.RECONVERGENT B0 ;  /* 0x0000000000007941 */ /* 0x000fea0003800200 */
.L_x_15:
[----:B------:R-:W-:Y:S04]  /*2060*/  BSSY.RECONVERGENT B1, `(.L_x_17) ;  /* 0x000000a000017945 */ /* 0x000fe80003800200 */
[----:B------:R-:W-:Y:S05]  /*2070*/  @P2 BRA `(.L_x_18) ;  /* 0x0000000000202947 */ /* 0x000fea0003800000 */
[----:B------:R-:W-:Y:S01]  /*2080*/  IMAD.MOV.U32 R8, RZ, RZ, RZ ;  /* 0x000000ffff087224 */ /* 0x000fe200078e00ff */
[----:B------:R-:W-:Y:S01]  /*2090*/  MOV R174, R10 ;  /* 0x0000000a00ae7202 */ /* 0x000fe20000000f00 */
[----:B------:R-:W-:Y:S01]  /*20a0*/  IMAD.MOV.U32 R9, RZ, RZ, 0x408cc000 ;  /* 0x408cc000ff097424 */ /* 0x000fe200078e00ff */
[----:B------:R-:W-:Y:S01]  /*20b0*/  MOV R0, 0x20e0 ;  /* 0x000020e000007802 */ /* 0x000fe20000000f00 */
[----:B------:R-:W-:-:S07]  /*20c0*/  IMAD.MOV.U32 R175, RZ, RZ, R11 ;  /* 0x000000ffffaf7224 */ /* 0x000fce00078e000b */
[----:B-----5:R-:W-:Y:S05]  /*20d0*/  CALL.REL.NOINC `($__internal_1_$__cuda_sm20_div_rn_f64_full) ;  /* 0x000014e400747944 */ /* 0x020fea0003c00000 */
[----:B------:R-:W-:Y:S01]  /*20e0*/  IMAD.MOV.U32 R2, RZ, RZ, R12 ;  /* 0x000000ffff027224 */ /* 0x000fe200078e000c */
[----:B------:R-:W-:-:S07]  /*20f0*/  MOV R3, R13 ;  /* 0x0000000d00037202 */ /* 0x000fce0000000f00 */
.L_x_18:
[----:B------:R-:W-:Y:S05]  /*2100*/  BSYNC.RECONVERGENT B1 ;  /* 0x0000000000017941 */ /* 0x000fea0003800200 */
.L_x_17:
[----:B------:R-:W-:Y:S01]  /*2110*/  IMAD.MOV.U32 R18, RZ, RZ, 0x652b82fe ;  /* 0x652b82feff127424 */ /* 0x000fe200078e00ff */
[----:B------:R-:W-:Y:S01]  /*2120*/  UMOV UR4, 0xfefa39ef ;  /* 0xfefa39ef00047882 */ /* 0x000fe20000000000 */
[----:B------:R-:W-:Y:S01]  /*2130*/  IMAD.MOV.U32 R19, RZ, RZ, 0x3ff71547 ;  /* 0x3ff71547ff137424 */ /* 0x000fe200078e00ff */
[----:B------:R-:W-:Y:S01]  /*2140*/  UMOV UR5, 0x3fe62e42 ;  /* 0x3fe62e4200057882 */ /* 0x000fe20000000000 */
[----:B------:R-:W0:Y:S01]  /*2150*/  MUFU.RCP64H R15, R11 ;  /* 0x0000000b000f7308 */ /* 0x000e220000001800 */
[----:B------:R-:W-:Y:S01]  /*2160*/  IMAD.MOV.U32 R14, RZ, RZ, 0x1 ;  /* 0x00000001ff0e7424 */ /* 0x000fe200078e00ff */
[----:B------:R-:W-:Y:S01]  /*2170*/  FSETP.GEU.AND P0, PT, |R3|, 4.1917929649353027344, PT ;  /* 0x4086232b0300780b */ /* 0x000fe20003f0e200 */
[----:B------:R-:W-:Y:S01]  /*2180*/  BSSY.RECONVERGENT B0, `(.L_x_19) ;  /* 0x000003e000007945 */ /* 0x000fe20003800200 */
[----:B------:R-:W-:-:S08]  /*2190*/  DFMA R18, R2, R18, 6.75539944105574400000e+15 ;  /* 0x433800000212742b */ /* 0x000fd00000000012 */
[----:B------:R-:W-:Y:S02]  /*21a0*/  DADD R8, R18, -6.75539944105574400000e+15 ;  /* 0xc338000012087429 */ /* 0x000fe40000000000 */
[----:B0-----:R-:W-:-:S06]  /*21b0*/  DFMA R20, -R10, R14, 1 ;  /* 0x3ff000000a14742b */ /* 0x001fcc000000010e */
[----:B------:R-:W-:Y:S01]  /*21c0*/  DFMA R12, R8, -UR4, R2 ;  /* 0x80000004080c7c2b */ /* 0x000fe20008000002 */
[----:B------:R-:W-:Y:S01]  /*21d0*/  UMOV UR4, 0x3b39803f ;  /* 0x3b39803f00047882 */ /* 0x000fe20000000000 */
[----:B------:R-:W-:Y:S01]  /*21e0*/  UMOV UR5, 0x3c7abc9e ;  /* 0x3c7abc9e00057882 */ /* 0x000fe20000000000 */
[----:B------:R-:W-:-:S05]  /*21f0*/  DFMA R20, R20, R20, R20 ;  /* 0x000000141414722b */ /* 0x000fca0000000014 */
[----:B------:R-:W-:Y:S01]  /*2200*/  DFMA R12, R8, -UR4, R12 ;  /* 0x80000004080c7c2b */ /* 0x000fe2000800000c */
[----:B------:R-:W-:Y:S01]  /*2210*/  UMOV UR4, 0x69ce2bdf ;  /* 0x69ce2bdf00047882 */ /* 0x000fe20000000000 */
[----:B------:R-:W-:Y:S01]  /*2220*/  MOV R8, 0xfca213ea ;  /* 0xfca213ea00087802 */ /* 0x000fe20000000f00 */
[----:B------:R-:W-:Y:S01]  /*2230*/  IMAD.MOV.U32 R9, RZ, RZ, 0x3e928af3 ;  /* 0x3e928af3ff097424 */ /* 0x000fe200078e00ff */
        /* <DEDUP_REMOVED lines=30> */
[----:B------:R-:W-:-:S08]  /*2420*/  DFMA R8, R12, R8, 1 ;  /* 0x3ff000000c08742b */ /* 0x000fd00000000008 */
[----:B------:R-:W-:Y:S02]  /*2430*/  DFMA R20, R12, R8, 1 ;  /* 0x3ff000000c14742b */ /* 0x000fe40000000008 */
[----:B------:R-:W-:-:S08]  /*2440*/  DFMA R12, -R10, R14, 2200 ;  /* 0x40a130000a0c742b */ /* 0x000fd0000000010e */
[----:B------:R-:W-:Y:S01]  /*2450*/  DFMA R12, R22, R12, R14 ;  /* 0x0000000c160c722b */ /* 0x000fe2000000000e */
[----:B------:R-:W-:Y:S01]  /*2460*/  LEA R9, R18, R21, 0x14 ;  /* 0x0000001512097211 */ /* 0x000fe200078ea0ff */
[----:B------:R-:W-:Y:S01]  /*2470*/  IMAD.MOV.U32 R8, RZ, RZ, R20 ;  /* 0x000000ffff087224 */ /* 0x000fe200078e0014 */
[----:B------:R-:W-:Y:S08]  /*2480*/  @!P0 BRA `(.L_x_20) ;  /* 0x0000000000348947 */ /* 0x000ff00003800000 */
[----:B------:R-:W-:Y:S01]  /*2490*/  FSETP.GEU.AND P1, PT, |R3|, 4.2275390625, PT ;  /* 0x408748000300780b */ /* 0x000fe20003f2e200 */
[C---:B------:R-:W-:Y:S02]  /*24a0*/  DADD R8, R2.reuse, +INF ;  /* 0x7ff0000002087429 */ /* 0x040fe40000000000 */
[----:B------:R-:W-:-:S08]  /*24b0*/  DSETP.GEU.AND P0, PT, R2, RZ, PT ;  /* 0x000000ff0200722a */ /* 0x000fd00003f0e000 */
[----:B------:R-:W-:Y:S02]  /*24c0*/  FSEL R8, R8, RZ, P0 ;  /* 0x000000ff08087208 */ /* 0x000fe40000000000 */
[----:B------:R-:W-:Y:S01]  /*24d0*/  @!P1 LEA.HI R0, R18, R18, RZ, 0x1 ;  /* 0x0000001212009211 */ /* 0x000fe200078f08ff */
[----:B------:R-:W-:Y:S01]  /*24e0*/  @!P1 IMAD.MOV.U32 R2, RZ, RZ, R20 ;  /* 0x000000ffff029224 */ /* 0x000fe200078e0014 */
[----:B------:R-:W-:Y:S02]  /*24f0*/  FSEL R9, R9, RZ, P0 ;  /* 0x000000ff09097208 */ /* 0x000fe40000000000 */
[----:B------:R-:W-:-:S05]  /*2500*/  @!P1 SHF.R.S32.HI R3, RZ, 0x1, R0 ;  /* 0x00000001ff039819 */ /* 0x000fca0000011400 */
[----:B------:R-:W-:Y:S01]  /*2510*/  @!P1 IMAD.IADD R14, R18, 0x1, -R3 ;  /* 0x00000001120e9824 */ /* 0x000fe200078e0a03 */
[----:B------:R-:W-:-:S04]  /*2520*/  @!P1 LEA R3, R3, R21, 0x14 ;  /* 0x0000001503039211 */ /* 0x000fc800078ea0ff */
[----:B------:R-:W-:Y:S01]  /*2530*/  @!P1 LEA R15, R14, 0x3ff00000, 0x14 ;  /* 0x3ff000000e0f9811 */ /* 0x000fe200078ea0ff */
[----:B------:R-:W-:-:S06]  /*2540*/  @!P1 IMAD.MOV.U32 R14, RZ, RZ, RZ ;  /* 0x000000ffff0e9224 */ /* 0x000fcc00078e00ff */
[----:B------:R-:W-:-:S11]  /*2550*/  @!P1 DMUL R8, R2, R14 ;  /* 0x0000000e02089228 */ /* 0x000fd60000000000 */
.L_x_20:
[----:B------:R-:W-:Y:S05]  /*2560*/  BSYNC.RECONVERGENT B0 ;  /* 0x0000000000007941 */ /* 0x000fea0003800200 */
.L_x_19:
[----:B------:R-:W-:Y:S01]  /*2570*/  UMOV UR4, 0xf0e9d420 ;  /* 0xf0e9d42000047882 */ /* 0x000fe20000000000 */
[----:B------:R-:W-:Y:S01]  /*2580*/  UMOV UR5, 0x3925cec1 ;  /* 0x3925cec100057882 */ /* 0x000fe20000000000 */
[----:B------:R-:W-:Y:S01]  /*2590*/  FFMA R0, RZ, R11, R13 ;  /* 0x0000000bff007223 */ /* 0x000fe2000000000d */
[----:B------:R-:W-:Y:S01]  /*25a0*/  DMUL R8, R8, UR4 ;  /* 0x0000000408087c28 */ /* 0x000fe20008000000 */
[----:B------:R-:W-:Y:S01]  /*25b0*/  UMOV UR4, 0xce3718e1 ;  /* 0xce3718e100047882 */ /* 0x000fe20000000000 */
[----:B------:R-:W-:Y:S01]  /*25c0*/  UMOV UR5, 0x3d551c51 ;  /* 0x3d551c5100057882 */ /* 0x000fe20000000000 */
[----:B------:R-:W-:Y:S01]  /*25d0*/  BSSY.RECONVERGENT B1, `(.L_x_21) ;  /* 0x000000b000017945 */ /* 0x000fe20003800200 */
[----:B------:R-:W-:-:S04]  /*25e0*/  FSETP.GT.AND P0, PT, |R0|, 1.469367938527859385e-39, PT ;  /* 0x001000000000780b */ /* 0x000fc80003f04200 */
[----:B-----5:R-:W-:-:S08]  /*25f0*/  DMUL R8, R6, R8 ;  /* 0x0000000806087228 */ /* 0x020fd00000000000 */
[----:B------:R-:W-:Y:S01]  /*2600*/  DFMA R14, R4, UR4, R8 ;  /* 0x00000004040e7c2b */ /* 0x000fe20008000008 */
[----:B------:R-:W-:Y:S10]  /*2610*/  @P0 BRA `(.L_x_22) ;  /* 0x0000000000180947 */ /* 0x000ff40003800000 */
[----:B------:R-:W-:Y:S01]  /*2620*/  MOV R8, RZ ;  /* 0x000000ff00087202 */ /* 0x000fe20000000f00 */
[----:B------:R-:W-:Y:S01]  /*2630*/  IMAD.MOV.U32 R9, RZ, RZ, 0x40a13000 ;  /* 0x40a13000ff097424 */ /* 0x000fe200078e00ff */
[----:B------:R-:W-:Y:S01]  /*2640*/  MOV R175, R11 ;  /* 0x0000000b00af7202 */ /* 0x000fe20000000f00 */
[----:B------:R-:W-:Y:S01]  /*2650*/  IMAD.MOV.U32 R174, RZ, RZ, R10 ;  /* 0x000000ffffae7224 */ /* 0x000fe200078e000a */
[----:B------:R-:W-:-:S07]  /*2660*/  MOV R0, 0x2680 ;  /* 0x0000268000007802 */ /* 0x000fce0000000f00 */
[----:B------:R-:W-:Y:S05]  /*2670*/  CALL.REL.NOINC `($__internal_1_$__cuda_sm20_div_rn_f64_full) ;  /* 0x000014e0000c7944 */ /* 0x000fea0003c00000 */
.L_x_22:
[----:B------:R-:W-:Y:S05]  /*2680*/  BSYNC.RECONVERGENT B1 ;  /* 0x0000000000017941 */ /* 0x000fea0003800200 */
.L_x_21:
        /* <DEDUP_REMOVED lines=69> */
.L_x_24:
[----:B------:R-:W-:Y:S05]  /*2ae0*/  BSYNC.RECONVERGENT B0 ;  /* 0x0000000000007941 */ /* 0x000fea0003800200 */
.L_x_23:
[----:B------:R-:W-:Y:S01]  /*2af0*/  UMOV UR4, 0xe147309 ;  /* 0x0e14730900047882 */ /* 0x000fe20000000000 */
[----:B------:R-:W-:Y:S01]  /*2b00*/  UMOV UR5, 0x3b9a71fc ;  /* 0x3b9a71fc00057882 */ /* 0x000fe20000000000 */
[----:B------:R-:W-:Y:S01]  /*2b10*/  FFMA R0, RZ, R11, R3 ;  /* 0x0000000bff007223 */ /* 0x000fe20000000003 */
[----:B------:R-:W-:Y:S01]  /*2b20*/  DMUL R4, R4, UR4 ;  /* 0x0000000404047c28 */ /* 0x000fe20008000000 */
[----:B------:R-:W-:Y:S03]  /*2b30*/  BSSY.RECONVERGENT B1, `(.L_x_25) ;  /* 0x000000e000017945 */ /* 0x000fe60003800200 */
[----:B------:R-:W-:-:S04]  /*2b40*/  FSETP.GT.AND P0, PT, |R0|, 1.469367938527859385e-39, PT ;  /* 0x001000000000780b */ /* 0x000fc80003f04200 */
[----:B------:R-:W-:-:S08]  /*2b50*/  DFMA R4, R34, R4, 1 ;  /* 0x3ff000002204742b */ /* 0x000fd00000000004 */
[----:B------:R-:W-:-:S07]  /*2b60*/  DMUL R4, R14, R4 ;  /* 0x000000040e047228 */ /* 0x000fce0000000000 */
[----:B------:R0:W-:Y:S01]  /*2b70*/  STL.64 [R1+0xa990], R4 ;  /* 0x00a9900401007387 */ /* 0x0001e20000100a00 */
[----:B------:R-:W-:Y:S05]  /*2b80*/  @P0 BRA `(.L_x_26) ;  /* 0x0000000000200947 */ /* 0x000fea0003800000 */
[----:B------:R-:W-:Y:S01]  /*2b90*/  MOV R8, RZ ;  /* 0x000000ff00087202 */ /* 0x000fe20000000f00 */
[----:B------:R-:W-:Y:S01]  /*2ba0*/  IMAD.MOV.U32 R9, RZ, RZ, 0x4072c000 ;  /* 0x4072c000ff097424 */ /* 0x000fe200078e00ff */
[----:B------:R-:W-:Y:S01]  /*2bb0*/  MOV R175, R11 ;  /* 0x0000000b00af7202 */ /* 0x000fe20000000f00 */
[----:B------:R-:W-:Y:S01]  /*2bc0*/  IMAD.MOV.U32 R174, RZ, RZ, R10 ;  /* 0x000000ffffae7224 */ /* 0x000fe200078e000a */
[----:B------:R-:W-:-:S07]  /*2bd0*/  MOV R0, 0x2bf0 ;  /* 0x00002bf000007802 */ /* 0x000fce0000000f00 */
[----:B0-----:R-:W-:Y:S05]  /*2be0*/  CALL.REL.NOINC `($__internal_1_$__cuda_sm20_div_rn_f64_full) ;  /* 0x000014d800b07944 */ /* 0x001fea0003c00000 */
[----:B------:R-:W-:Y:S02]  /*2bf0*/  IMAD.MOV.U32 R2, RZ, RZ, R12 ;  /* 0x000000ffff027224 */ /* 0x000fe400078e000c */
[----:B------:R-:W-:-:S07]  /*2c00*/  IMAD.MOV.U32 R3, RZ, RZ, R13 ;  /* 0x000000ffff037224 */ /* 0x000fce00078e000d */
.L_x_26:
[----:B------:R-:W-:Y:S05]  /*2c10*/  BSYNC.RECONVERGENT B1 ;  /* 0x0000000000017941 */ /* 0x000fea0003800200 */
.L_x_25:
[----:B------:R-:W-:Y:S01]  /*2c20*/  DADD R12, -RZ, |R2| ;  /* 0x00000000ff0c7229 */ /* 0x000fe20000000502 */
[----:B------:R-:W-:Y:S01]  /*2c30*/  BSSY.RECONVERGENT B0, `(.L_x_27) ;  /* 0x0000006000007945 */ /* 0x000fe20003800200 */
[----:B------:R-:W-:Y:S01]  /*2c40*/  MOV R18, RZ ;  /* 0x000000ff00127202 */ /* 0x000fe20000000f00 */
[----:B------:R-:W-:Y:S01]  /*2c50*/  IMAD.MOV.U32 R17, RZ, RZ, 0x40080000 ;  /* 0x40080000ff117424 */ /* 0x000fe200078e00ff */
[----:B------:R-:W-:-:S06]  /*2c60*/  MOV R0, 0x2c90 ;  /* 0x00002c9000007802 */ /* 0x000fcc0000000f00 */
[----:B------:R-:W-:-:S07]  /*2c70*/  IMAD.MOV.U32 R19, RZ, RZ, R13 ;  /* 0x000000ffff137224 */ /* 0x000fce00078e000d */
[----:B0-----:R-:W-:Y:S05]  /*2c80*/  CALL.REL.NOINC `($_Z15Rosenbrock_ros3PdddS_PiiiiiddddddddPKdS2_S2_S2_S2_S2_S2_S2_i$__internal_accurate_pow) ;  /* 0x000014e400647944 */ /* 0x001fea0003c00000 */
[----:B------:R-:W-:Y:S05]  /*2c90*/  BSYNC.RECONVERGENT B0 ;  /* 0x0000000000007941 */ /* 0x000fea0003800200 */
.L_x_27:
[C---:B------:R-:W-:Y:S01]  /*2ca0*/  DADD R54, R2.reuse, 3 ;  /* 0x4008000002367429 */ /* 0x040fe20000000000 */
[----:B------:R-:W-:Y:S01]  /*2cb0*/  ISETP.GE.AND P0, PT, R3, RZ, PT ;  /* 0x000000ff0300720c */ /* 0x000fe20003f06270 */
[----:B------:R-:W-:Y:S01]  /*2cc0*/  DADD R4, -RZ, -R8 ;  /* 0x00000000ff047229 */ /* 0x000fe20000000908 */
[----:B------:R-:W-:Y:S01]  /*2cd0*/  BSSY.RECONVERGENT B0, `(.L_x_28) ;  /* 0x0000012000007945 */ /* 0x000fe20003800200 */
[----:B------:R-:W-:-:S06]  /*2ce0*/  DSETP.NEU.AND P1, PT, R2, RZ, PT ;  /* 0x000000ff0200722a */ /* 0x000fcc0003f2d000 */
[----:B------:R-:W-:Y:S02]  /*2cf0*/  LOP3.LUT R54, R55, 0x7ff00000, RZ, 0xc0, !PT ;  /* 0x7ff0000037367812 */ /* 0x000fe400078ec0ff */
[----:B------:R-:W-:Y:S02]  /*2d00*/  FSEL R39, R5, R9, !P0 ;  /* 0x0000000905277208 */ /* 0x000fe40004000000 */
[----:B------:R-:W-:Y:S02]  /*2d10*/  ISETP.NE.AND P2, PT, R54, 0x7ff00000, PT ;  /* 0x7ff000003600780c */ /* 0x000fe40003f45270 */
[----:B------:R-:W-:Y:S01]  /*2d20*/  FSEL R38, R4, R8, !P0 ;  /* 0x0000000804267208 */ /* 0x000fe20004000000 */
[----:B------:R-:W-:Y:S01]  /*2d30*/  IMAD.MOV.U32 R5, RZ, RZ, R39 ;  /* 0x000000ffff057224 */ /* 0x000fe200078e0027 */
[----:B------:R-:W-:Y:S02]  /*2d40*/  @!P1 MOV R5, R3 ;  /* 0x0000000300059202 */ /* 0x000fe40000000f00 */
[----:B------:R-:W-:Y:S01]  /*2d50*/  MOV R4, R38 ;  /* 0x0000002600047202 */ /* 0x000fe20000000f00 */
[----:B------:R-:W-:-:S06]  /*2d60*/  @!P1 IMAD.MOV.U32 R4, RZ, RZ, RZ ;  /* 0x000000ffff049224 */ /* 0x000fcc00078e00ff */
[----:B------:R-:W-:Y:S05]  /*2d70*/  @P2 BRA `(.L_x_29) ;  /* 0x00000000001c2947 */ /* 0x000fea0003800000 */
[----:B------:R-:W-:-:S14]  /*2d80*/  DSETP.NAN.AND P2, PT, R2, R2, PT ;  /* 0x000000020200722a */ /* 0x000fdc0003f48000 */
[----:B------:R-:W-:Y:S01]  /*2d90*/  @P2 DADD R4, R2, 3 ;  /* 0x4008000002042429 */ /* 0x000fe20000000000 */
[----:B------:R-:W-:Y:S10]  /*2da0*/  @P2 BRA `(.L_x_29) ;  /* 0x0000000000102947 */ /* 0x000ff40003800000 */
[----:B------:R-:W-:-:S14]  /*2db0*/  DSETP.NEU.AND P2, PT, |R2|, +INF , PT ;  /* 0x7ff000000200742a */ /* 0x000fdc0003f4d200 */
[----:B------:R-:W-:Y:S02]  /*2dc0*/  @!P2 IMAD.MOV.U32 R0, RZ, RZ, -0x100000 ;  /* 0xfff00000ff00a424 */ /* 0x000fe400078e00ff */
[----:B------:R-:W-:-:S03]  /*2dd0*/  @!P2 IMAD.MOV.U32 R4, RZ, RZ, RZ ;  /* 0x000000ffff04a224 */ /* 0x000fc600078e00ff */
[----:B------:R-:W-:-:S07]  /*2de0*/  @!P2 SEL R5, R0, 0x7ff00000, !P0 ;  /* 0x7ff000000005a807 */ /* 0x000fce0004000000 */
.L_x_29:
[----:B------:R-:W-:Y:S05]  /*2df0*/  BSYNC.RECONVERGENT B0 ;  /* 0x0000000000007941 */ /* 0x000fea0003800200 */
.L_x_28:
[----:B------:R-:W-:Y:S01]  /*2e00*/  UMOV UR4, 0x984e1cbf ;  /* 0x984e1cbf00047882 */ /* 0x000fe20000000000 */
[----:B------:R-:W-:Y:S01]  /*2e10*/  UMOV UR5, 0x39c856c1 ;  /* 0x39c856c100057882 */ /* 0x000fe20000000000 */
[----:B------:R-:W-:Y:S01]  /*2e20*/  DSETP.NEU.AND P2, PT, R2, 1, PT ;  /* 0x3ff000000200742a */ /* 0x000fe20003f4d000 */
[----:B------:R-:W-:Y:S01]  /*2e30*/  BSSY.RECONVERGENT B0, `(.L_x_30) ;  /* 0x0000011000007945 */ /* 0x000fe20003800200 */
[----:B------:R-:W-:Y:S01]  /*2e40*/  DMUL R4, R4, UR4 ;  /* 0x0000000404047c28 */ /* 0x000fe20008000000 */
[----:B------:R-:W-:Y:S01]  /*2e50*/  @!P1 MOV R8, 0x0 ;  /* 0x0000000000089802 */ /* 0x000fe20000000f00 */
[----:B------:R-:W-:-:S08]  /*2e60*/  @!P1 IMAD.MOV.U32 R9, RZ, RZ, 0x7ff00000 ;  /* 0x7ff00000ff099424 */ /* 0x000fd000078e00ff */
[----:B------:R-:W-:Y:S02]  /*2e70*/  FSEL R14, R4, -2.663938903505438185e-24, P2 ;  /* 0x984e1cbf040e7808 */ /* 0x000fe40001000000 */
[----:B------:R-:W-:Y:S01]  /*2e80*/  FSEL R15, R5, 0.00038211609353311359882, P2 ;  /* 0x39c856c1050f7808 */ /* 0x000fe20001000000 */
[----:B------:R-:W-:Y:S06]  /*2e90*/  @!P1 BRA `(.L_x_31) ;  /* 0x0000000000289947 */ /* 0x000fec0003800000 */
[----:B------:R-:W-:Y:S01]  /*2ea0*/  DADD R12, -RZ, |R2| ;  /* 0x00000000ff0c7229 */ /* 0x000fe20000000502 */
[----:B------:R-:W-:Y:S01]  /*2eb0*/  BSSY.RECONVERGENT B1, `(.L_x_32) ;  /* 0x0000006000017945 */ /* 0x000fe20003800200 */
[----:B------:R-:W-:Y:S01]  /*2ec0*/  IMAD.MOV.U32 R18, RZ, RZ, -0x66666666 ;  /* 0x9999999aff127424 */ /* 0x000fe200078e00ff */
[----:B------:R-:W-:Y:S01]  /*2ed0*/  MOV R0, 0x2f10 ;  /* 0x00002f1000007802 */ /* 0x000fe20000000f00 */
[----:B------:R-:W-:-:S06]  /*2ee0*/  IMAD.MOV.U32 R17, RZ, RZ, -0x40466667 ;  /* 0xbfb99999ff117424 */ /* 0x000fcc00078e00ff */
[----:B------:R-:W-:-:S07]  /*2ef0*/  MOV R19, R13 ;  /* 0x0000000d00137202 */ /* 0x000fce0000000f00 */
[----:B------:R-:W-:Y:S05]  /*2f00*/  CALL.REL.NOINC `($_Z15Rosenbrock_ros3PdddS_PiiiiiddddddddPKdS2_S2_S2_S2_S2_S2_S2_i$__internal_accurate_pow) ;  /* 0x000014e000c47944 */ /* 0x000fea0003c00000 */
[----:B------:R-:W-:Y:S05]  /*2f10*/  BSYNC.RECONVERGENT B1 ;  /* 0x0000000000017941 */ /* 0x000fea0003800200 */
.L_x_32:
[----:B------:R-:W-:Y:S02]  /*2f20*/  FSEL R8, R8, RZ, P0 ;  /* 0x000000ff08087208 */ /* 0x000fe40000000000 */
[----:B------:R-:W-:-:S07]  /*2f30*/  FSEL R9, R9, -QNAN , P0 ;  /* 0xfff8000009097808 */ /* 0x000fce0000000000 */
.L_x_31:
[----:B------:R-:W-:Y:S05]  /*2f40*/  BSYNC.RECONVERGENT B0 ;  /* 0x0000000000007941 */ /* 0x000fea0003800200 */
.L_x_30:
[----:B------:R-:W-:Y:S01]  /*2f50*/  UMOV UR4, 0x9999999a ;  /* 0x9999999a00047882 */ /* 0x000fe20000000000 */
[----:B------:R-:W-:Y:S01]  /*2f60*/  UMOV UR5, 0x3fb99999 ;  /* 0x3fb9999900057882 */ /* 0x000fe20000000000 */
[----:B------:R-:W-:Y:S01]  /*2f70*/  BSSY.RECONVERGENT B0, `(.L_x_33) ;  /* 0x000000a000007945 */ /* 0x000fe20003800200 */
[----:B------:R-:W-:-:S10]  /*2f80*/  DADD R4, R2, -UR4 ;  /* 0x8000000402047e29 */ /* 0x000fd40008000000 */
[----:B------:R-:W-:-:S04]  /*2f90*/  LOP3.LUT R4, R5, 0x7ff00000, RZ, 0xc0, !PT ;  /* 0x7ff0000005047812 */ /* 0x000fc800078ec0ff */
[----:B------:R-:W-:-:S13]  /*2fa0*/  ISETP.NE.AND P0, PT, R4, 0x7ff00000, PT ;  /* 0x7ff000000400780c */ /* 0x000fda0003f05270 */
[----:B------:R-:W-:Y:S05]  /*2fb0*/  @P0 BRA `(.L_x_34) ;  /* 0x0000000000140947 */ /* 0x000fea0003800000 */
[----:B------:R-:W-:-:S14]  /*2fc0*/  DSETP.NAN.AND P0, PT, R2, R2, PT ;  /* 0x000000020200722a */ /* 0x000fdc0003f08000 */
[----:B------:R-:W-:Y:S01]  /*2fd0*/  @P0 DADD R8, R2, -UR4 ;  /* 0x8000000402080e29 */ /* 0x000fe20008000000 */
[----:B------:R-:W-:Y:S10]  /*2fe0*/  @P0 BRA `(.L_x_34) ;  /* 0x0000000000080947 */ /* 0x000ff40003800000 */
[----:B------:R-:W-:-:S14]  /*2ff0*/  DSETP.NEU.AND P0, PT, |R2|, +INF , PT ;  /* 0x7ff000000200742a */ /* 0x000fdc0003f0d200 */
[----:B------:R-:W-:-:S07]  /*3000*/  @!P0 CS2R R8, SRZ ;  /* 0x0000000000088805 */ /* 0x000fce000001ff00 */
.L_x_34:
[----:B------:R-:W-:Y:S05]  /*3010*/  BSYNC.RECONVERGENT B0 ;  /* 0x0000000000007941 */ /* 0x000fea0003800200 */
.L_x_33:
[----:B------:R-:W-:Y:S01]  /*3020*/  UMOV UR4, 0x68497682 ;  /* 0x6849768200047882 */ /* 0x000fe20000000000 */
[----:B------:R-:W-:Y:S01]  /*3030*/  UMOV UR5, 0x3d7c25c2 ;  /* 0x3d7c25c200057882 */ /* 0x000fe20000000000 */
[----:B------:R-:W-:Y:S01]  /*3040*/  DSETP.NEU.AND P0, PT, R2, 1, PT ;  /* 0x3ff000000200742a */ /* 0x000fe20003f0d000 */
[----:B------:R-:W-:Y:S01]  /*3050*/  IMAD.MOV.U32 R4, RZ, RZ, 0x1 ;  /* 0x00000001ff047424 */ /* 0x000fe200078e00ff */
[----:B------:R-:W-:Y:S01]  /*3060*/  DMUL R8, R8, UR4 ;  /* 0x0000000408087c28 */ /* 0x000fe20008000000 */
[----:B------:R-:W-:Y:S01]  /*3070*/  BSSY.RECONVERGENT B1, `(.L_x_35) ;  /* 0x0000017000017945 */ /* 0x000fe20003800200 */
[----:B------:R-:W-:-:S08]  /*3080*/  DMUL R14, R6, R14 ;  /* 0x0000000e060e7228 */ /* 0x000fd00000000000 */
[----:B------:R-:W-:Y:S02]  /*3090*/  FSEL R175, R9, 0.061559446156024932861, P0 ;  /* 0x3d7c25c209af7808 */ /* 0x000fe40000000000 */
[----:B------:R-:W-:Y:S02]  /*30a0*/  FSEL R174, R8, 3.80552698537888538270e+24, P0 ;  /* 0x6849768208ae7808 */ /* 0x000fe40000000000 */
[----:B------:R-:W0:Y:S01]  /*30b0*/  MUFU.RCP64H R5, R175 ;  /* 0x000000af00057308 */ /* 0x000e220000001800 */
[----:B------:R-:W-:-:S03]  /*30c0*/  FSETP.GEU.AND P1, PT, |R15|, 6.5827683646048100446e-37, PT ;  /* 0x036000000f00780b */ /* 0x000fc60003f2e200 */
[----:B0-----:R-:W-:-:S08]  /*30d0*/  DFMA R8, -R174, R4, 1 ;  /* 0x3ff00000ae08742b */ /* 0x001fd00000000104 */
[----:B------:R-:W-:-:S08]  /*30e0*/  DFMA R8, R8, R8, R8 ;  /* 0x000000080808722b */ /* 0x000fd00000000008 */
[----:B------:R-:W-:-:S08]  /*30f0*/  DFMA R8, R4, R8, R4 ;  /* 0x000000080408722b */ /* 0x000fd00000000004 */
[----:B------:R-:W-:-:S08]  /*3100*/  DFMA R4, -R174, R8, 1 ;  /* 0x3ff00000ae04742b */ /* 0x000fd00000000108 */
[----:B------:R-:W-:-:S08]  /*3110*/  DFMA R4, R8, R4, R8 ;  /* 0x000000040804722b */ /* 0x000fd00000000008 */
[----:B------:R-:W-:-:S08]  /*3120*/  DMUL R8, R14, R4 ;  /* 0x000000040e087228 */ /* 0x000fd00000000000 */
[----:B------:R-:W-:-:S08]  /*3130*/  DFMA R12, -R174, R8, R14 ;  /* 0x00000008ae0c722b */ /* 0x000fd0000000010e */
[----:B------:R-:W-:-:S10]  /*3140*/  DFMA R4, R4, R12, R8 ;  /* 0x0000000c0404722b */ /* 0x000fd40000000008 */
[----:B------:R-:W-:-:S05]  /*3150*/  FFMA R0, RZ, R175, R5 ;  /* 0x000000afff007223 */ /* 0x000fca0000000005 */
[----:B------:R-:W-:-:S13]  /*3160*/  FSETP.GT.AND P0, PT, |R0|, 1.469367938527859385e-39, PT ;  /* 0x001000000000780b */ /* 0x000fda0003f04200 */
[----:B------:R-:W-:Y:S05]  /*3170*/  @P0 BRA P1, `(.L_x_36) ;  /* 0x0000000000180947 */ /* 0x000fea0000800000 */
[----:B------:R-:W-:Y:S01]  /*3180*/  MOV R8, R14 ;  /* 0x0000000e00087202 */ /* 0x000fe20000000f00 */
[----:B------:R-:W-:Y:S01]  /*3190*/  IMAD.MOV.U32 R9, RZ, RZ, R15 ;  /* 0x000000ffff097224 */ /* 0x000fe200078e000f */
[----:B------:R-:W-:-:S07]  /*31a0*/  MOV R0, 0x31c0 ;  /* 0x000031c000007802 */ /* 0x000fce0000000f00 */
[----:B------:R-:W-:Y:S05]  /*31b0*/  CALL.REL.NOINC `($__internal_1_$__cuda_sm20_div_rn_f64_full) ;  /* 0x000014d4003c7944 */ /* 0x000fea0003c00000 */
[----:B------:R-:W-:Y:S01]  /*31c0*/  IMAD.MOV.U32 R4, RZ, RZ, R12 ;  /* 0x000000ffff047224 */ /* 0x000fe200078e000c */
[----:B------:R-:W-:-:S07]  /*31d0*/  MOV R5, R13 ;  /* 0x0000000d00057202 */ /* 0x000fce0000000f00 */
.L_x_36:
[----:B------:R-:W-:Y:S05]  /*31e0*/  BSYNC.RECONVERGENT B1 ;  /* 0x0000000000017941 */ /* 0x000fea0003800200 */
.L_x_35:
[----:B------:R-:W-:Y:S01]  /*31f0*/  ISETP.GT.AND P0, PT, R5, 0xfffff, PT ;  /* 0x000fffff0500780c */ /* 0x000fe20003f04270 */
[----:B------:R-:W-:Y:S01]  /*3200*/  IMAD.MOV.U32 R8, RZ, RZ, R4 ;  /* 0x000000ffff087224 */ /* 0x000fe200078e0004 */
[----:B------:R-:W-:Y:S01]  /*3210*/  MOV R0, R5 ;  /* 0x0000000500007202 */ /* 0x000fe20000000f00 */
[----:B------:R-:W-:Y:S01]  /*3220*/  IMAD.MOV.U32 R9, RZ, RZ, R5 ;  /* 0x000000ffff097224 */ /* 0x000fe200078e0005 */
[----:B------:R-:W-:Y:S01]  /*3230*/  BSSY.RECONVERGENT B0, `(.L_x_37) ;  /* 0x0000051000007945 */ /* 0x000fe20003800200 */
[----:B------:R-:W-:-:S08]  /*3240*/  MOV R17, 0xfffffc01 ;  /* 0xfffffc0100117802 */ /* 0x000fd00000000f00 */
[----:B------:R-:W-:Y:S01]  /*3250*/  @!P0 DMUL R8, R4, 1.80143985094819840000e+16 ;  /* 0x4350000004088828 */ /* 0x000fe20000000000 */
[----:B------:R-:W-:-:S09]  /*3260*/  @!P0 IMAD.MOV.U32 R17, RZ, RZ, -0x435 ;  /* 0xfffffbcbff118424 */ /* 0x000fd200078e00ff */
[----:B------:R-:W-:-:S04]  /*3270*/  @!P0 IMAD.MOV.U32 R0, RZ, RZ, R9 ;  /* 0x000000ffff008224 */ /* 0x000fc800078e0009 */
[----:B------:R-:W-:-:S05]  /*3280*/  VIADD R12, R0, 0xffffffff ;  /* 0xffffffff000c7836 */ /* 0x000fca0000000000 */
[----:B------:R-:W-:Y:S01]  /*3290*/  ISETP.GT.U32.AND P1, PT, R12, 0x7feffffe, PT ;  /* 0x7feffffe0c00780c */ /* 0x000fe20003f24070 */
[----:B------:R-:W-:Y:S01]  /*32a0*/  IMAD.MOV.U32 R12, RZ, RZ, R4 ;  /* 0x000000ffff0c7224 */ /* 0x000fe200078e0004 */
[----:B------:R-:W-:-:S11]  /*32b0*/  @!P0 MOV R12, R8 ;  /* 0x00000008000c8202 */ /* 0x000fd60000000f00 */
[----:B------:R-:W-:Y:S05]  /*32c0*/  @P1 BRA `(.L_x_38) ;  /* 0x0000000400041947 */ /* 0x000fea0003800000 */
[----:B------:R-:W-:Y:S01]  /*32d0*/  LOP3.LUT R8, R0, 0xfffff, RZ, 0xc0, !PT ;  /* 0x000fffff00087812 */ /* 0x000fe200078ec0ff */
[----:B------:R-:W-:Y:S01]  /*32e0*/  IMAD.MOV.U32 R18, RZ, RZ, RZ ;  /* 0x000000ffff127224 */ /* 0x000fe200078e00ff */
[----:B------:R-:W-:Y:S01]  /*32f0*/  MOV R25, 0x3ed0ee25 ;  /* 0x3ed0ee2500197802 */ /* 0x000fe20000000f00 */
[----:B------:R-:W-:Y:S01]  /*3300*/  IMAD.MOV.U32 R24, RZ, RZ, -0x748574fc ;  /* 0x8b7a8b04ff187424 */ /* 0x000fe200078e00ff */
[----:B------:R-:W-:Y:S01]  /*3310*/  LOP3.LUT R9, R8, 0x3ff00000, RZ, 0xfc, !PT ;  /* 0x3ff0000008097812 */ /* 0x000fe200078efcff */
[----:B------:R-:W-:Y:S01]  /*3320*/  IMAD.MOV.U32 R8, RZ, RZ, R12 ;  /* 0x000000ffff087224 */ /* 0x000fe200078e000c */
[----:B------:R-:W-:Y:S01]  /*3330*/  UMOV UR4, 0x3ae80f1e ;  /* 0x3ae80f1e00047882 */ /* 0x000fe20000000000 */
[----:B------:R-:W-:Y:S01]  /*3340*/  UMOV UR5, 0x3eb1380b ;  /* 0x3eb1380b00057882 */ /* 0x000fe20000000000 */
[----:B------:R-:W-:Y:S01]  /*3350*/  ISETP.GE.U32.AND P0, PT, R9, 0x3ff6a09f, PT ;  /* 0x3ff6a09f0900780c */ /* 0x000fe20003f06070 */
[----:B------:R-:W-:Y:S01]  /*3360*/  IMAD.MOV.U32 R27, RZ, RZ, 0x43300000 ;  /* 0x43300000ff1b7424 */ /* 0x000fe200078e00ff */
[----:B------:R-:W-:Y:S01]  /*3370*/  LEA.HI R17, R0, R17, RZ, 0xc ;  /* 0x0000001100117211 */ /* 0x000fe200078f60ff */
[----:B------:R-:W-:Y:S01]  /*3380*/  UMOV UR6, 0x80000000 ;  /* 0x8000000000067882 */ /* 0x000fe20000000000 */
[----:B------:R-:W-:-:S09]  /*3390*/  UMOV UR7, 0x43300000 ;  /* 0x4330000000077882 */ /* 0x000fd20000000000 */
[----:B------:R-:W-:Y:S02]  /*33a0*/  @P0 VIADD R13, R9, 0xfff00000 ;  /* 0xfff00000090d0836 */ /* 0x000fe40000000000 */
[----:B------:R-:W-:-:S03]  /*33b0*/  @P0 VIADD R17, R17, 0x1 ;  /* 0x0000000111110836 */ /* 0x000fc60000000000 */
[----:B------:R-:W-:Y:S02]  /*33c0*/  @P0 MOV R9, R13 ;  /* 0x0000000d00090202 */ /* 0x000fe40000000f00 */
[----:B------:R-:W-:-:S04]  /*33d0*/  LOP3.LUT R26, R17, 0x80000000, RZ, 0x3c, !PT ;  /* 0x80000000111a7812 */ /* 0x000fc800078e3cff */
[C---:B------:R-:W-:Y:S02]  /*33e0*/  DADD R12, R8.reuse, 1 ;  /* 0x3ff00000080c7429 */ /* 0x040fe40000000000 */
[----:B------:R-:W-:Y:S02]  /*33f0*/  DADD R8, R8, -1 ;  /* 0xbff0000008087429 */ /* 0x000fe40000000000 */
[----:B------:R-:W-:Y:S01]  /*3400*/  DADD R26, R26, -UR6 ;  /* 0x800000061a1a7e29 */ /* 0x000fe20008000000 */
[----:B------:R-:W-:Y:S01]  /*3410*/  UMOV UR6, 0xfefa39ef ;  /* 0xfefa39ef00067882 */ /* 0x000fe20000000000 */
[----:B------:R-:W0:Y:S01]  /*3420*/  MUFU.RCP64H R19, R13 ;  /* 0x0000000d00137308 */ /* 0x000e220000001800 */
[----:B------:R-:W-:Y:S01]  /*3430*/  UMOV UR7, 0x3fe62e42 ;  /* 0x3fe62e4200077882 */ /* 0x000fe20000000000 */
[----:B0-----:R-:W-:-:S08]  /*3440*/  DFMA R20, -R12, R18, 1 ;  /* 0x3ff000000c14742b */ /* 0x001fd00000000112 */
[----:B------:R-:W-:-:S08]  /*3450*/  DFMA R20, R20, R20, R20 ;  /* 0x000000141414722b */ /* 0x000fd00000000014 */
[----:B------:R-:W-:-:S08]  /*3460*/  DFMA R20, R18, R20, R18 ;  /* 0x000000141214722b */ /* 0x000fd00000000012 */
[----:B------:R-:W-:-:S08]  /*3470*/  DMUL R18, R8, R20 ;  /* 0x0000001408127228 */ /* 0x000fd00000000000 */
[----:B------:R-:W-:-:S08]  /*3480*/  DFMA R18, R8, R20, R18 ;  /* 0x000000140812722b */ /* 0x000fd00000000012 */
[----:B------:R-:W-:-:S08]  /*3490*/  DMUL R22, R18, R18 ;  /* 0x0000001212167228 */ /* 0x000fd00000000000 */
[----:B------:R-:W-:Y:S01]  /*34a0*/  DFMA R12, R22, UR4, R24 ;  /* 0x00000004160c7c2b */ /* 0x000fe20008000018 */
[----:B------:R-:W-:Y:S01]  /*34b0*/  UMOV UR4, 0x9f02676f ;  /* 0x9f02676f00047882 */ /* 0x000fe20000000000 */
[----:B------:R-:W-:Y:S01]  /*34c0*/  UMOV UR5, 0x3ef3b266 ;  /* 0x3ef3b26600057882 */ /* 0x000fe20000000000 */
[----:B------:R-:W-:-:S05]  /*34d0*/  DADD R24, R8, -R18 ;  /* 0x0000000008187229 */ /* 0x000fca0000000812 */
[----:B------:R-:W-:Y:S01]  /*34e0*/  DFMA R12, R22, R12, UR4 ;  /* 0x00000004160c7e2b */ /* 0x000fe2000800000c */
[----:B------:R-:W-:Y:S01]  /*34f0*/  UMOV UR4, 0xa9ab0956 ;  /* 0xa9ab095600047882 */ /* 0x000fe20000000000 */
[----:B------:R-:W-:Y:S01]  /*3500*/  UMOV UR5, 0x3f1745cb ;  /* 0x3f1745cb00057882 */ /* 0x000fe20000000000 */
[----:B------:R-:W-:-:S05]  /*3510*/  DADD R24, R24, R24 ;  /* 0x0000000018187229 */ /* 0x000fca0000000018 */
[----:B------:R-:W-:Y:S01]  /*3520*/  DFMA R12, R22, R12, UR4 ;  /* 0x00000004160c7e2b */ /* 0x000fe2000800000c */
[----:B------:R-:W-:Y:S01]  /*3530*/  UMOV UR4, 0x2d1b5154 ;  /* 0x2d1b515400047882 */ /* 0x000fe20000000000 */
[----:B------:R-:W-:Y:S01]  /*3540*/  UMOV UR5, 0x3f3c71c7 ;  /* 0x3f3c71c700057882 */ /* 0x000fe20000000000 */
[----:B------:R-:W-:Y:S02]  /*3550*/  DFMA R24, R8, -R18, R24 ;  /* 0x800000120818722b */ /* 0x000fe40000000018 */
[----:B------:R-:W-:-:S03]  /*3560*/  DFMA R8, R26, UR6, R18 ;  /* 0x000000061a087c2b */ /* 0x000fc60008000012 */
[----:B------:R-:W-:Y:S01]  /*3570*/  DFMA R12, R22, R12, UR4 ;  /* 0x00000004160c7e2b */ /* 0x000fe2000800000c */
[----:B------:R-:W-:Y:S01]  /*3580*/  UMOV UR4, 0x923be72d ;  /* 0x923be72d00047882 */ /* 0x000fe20000000000 */
[----:B------:R-:W-:Y:S01]  /*3590*/  UMOV UR5, 0x3f624924 ;  /* 0x3f62492400057882 */ /* 0x000fe20000000000 */
[----:B------:R-:W-:-:S05]  /*35a0*/  DMUL R24, R20, R24 ;  /* 0x0000001814187228 */ /* 0x000fca0000000000 */
        /* <DEDUP_REMOVED lines=8> */
[----:B------:R-:W-:Y:S02]  /*3630*/  UMOV UR5, 0x3fe62e42 ;  /* 0x3fe62e4200057882 */ /* 0x000fe40000000000 */
[----:B------:R-:W-:Y:S01]  /*3640*/  DFMA R28, R26, -UR4, R8 ;  /* 0x800000041a1c7c2b */ /* 0x000fe20008000008 */
[----:B------:R-:W-:Y:S01]  /*3650*/  UMOV UR4, 0x3b39803f ;  /* 0x3b39803f00047882 */ /* 0x000fe20000000000 */
[----:B------:R-:W-:Y:S02]  /*3660*/  UMOV UR5, 0x3c7abc9e ;  /* 0x3c7abc9e00057882 */ /* 0x000fe40000000000 */
[----:B------:R-:W-:-:S04]  /*3670*/  DMUL R12, R22, R12 ;  /* 0x0000000c160c7228 */ /* 0x000fc80000000000 */
[----:B------:R-:W-:-:S04]  /*3680*/  DADD R28, -R18, R28 ;  /* 0x00000000121c7229 */ /* 0x000fc8000000011c */
[----:B------:R-:W-:-:S08]  /*3690*/  DFMA R12, R18, R12, R24 ;  /* 0x0000000c120c722b */ /* 0x000fd00000000018 */
[----:B------:R-:W-:-:S08]  /*36a0*/  DADD R12, R12, -R28 ;  /* 0x000000000c0c7229 */ /* 0x000fd0000000081c */
[----:B------:R-:W-:-:S08]  /*36b0*/  DFMA R12, R26, UR4, R12 ;  /* 0x000000041a0c7c2b */ /* 0x000fd0000800000c */
[----:B------:R-:W-:Y:S01]  /*36c0*/  DADD R8, R8, R12 ;  /* 0x0000000008087229 */ /* 0x000fe2000000000c */
[----:B------:R-:W-:Y:S10]  /*36d0*/  BRA `(.L_x_39) ;  /* 0x0000000000187947 */ /* 0x000ff40003800000 */
.L_x_38:
[----:B------:R-:W-:Y:S01]  /*36e0*/  MOV R12, 0x0 ;  /* 0x00000000000c7802 */ /* 0x000fe20000000f00 */
[----:B------:R-:W-:Y:S01]  /*36f0*/  IMAD.MOV.U32 R13, RZ, RZ, 0x7ff00000 ;  /* 0x7ff00000ff0d7424 */ /* 0x000fe200078e00ff */
[----:B------:R-:W-:-:S05]  /*3700*/  LOP3.LUT P0, RZ, R9, 0x7fffffff, RZ, 0xc0, !PT ;  /* 0x7fffffff09ff7812 */ /* 0x000fca000780c0ff */
[----:B------:R-:W-:-:S10]  /*3710*/  DFMA R12, R8, R12, +INF ;  /* 0x7ff00000080c742b */ /* 0x000fd4000000000c */
[----:B------:R-:W-:Y:S02]  /*3720*/  FSEL R8, R12, RZ, P0 ;  /* 0x000000ff0c087208 */ /* 0x000fe40000000000 */
[----:B------:R-:W-:-:S07]  /*3730*/  FSEL R9, R13, -QNAN , P0 ;  /* 0xfff000000d097808 */ /* 0x000fce0000000000 */
.L_x_39:
[----:B------:R-:W-:Y:S05]  /*3740*/  BSYNC.RECONVERGENT B0 ;  /* 0x0000000000007941 */ /* 0x000fea0003800200 */
.L_x_37:
[----:B------:R-:W-:Y:S01]  /*3750*/  UMOV UR4, 0xbaaafad3 ;  /* 0xbaaafad300047882 */ /* 0x000fe20000000000 */
[----:B------:R-:W-:Y:S01]  /*3760*/  UMOV UR5, 0x3c695355 ;  /* 0x3c69535500057882 */ /* 0x000fe20000000000 */
[----:B------:R-:W-:Y:S01]  /*3770*/  BSSY.RECONVERGENT B0, `(.L_x_40) ;  /* 0x000000b000007945 */ /* 0x000fe20003800200 */
[----:B------:R-:W-:Y:S01]  /*3780*/  DMUL R40, R8, UR4 ;  /* 0x0000000408287c28 */ /* 0x000fe20008000000 */
[----:B------:R-:W-:Y:S01]  /*3790*/  UMOV UR4, 0x1526e50e ;  /* 0x1526e50e00047882 */ /* 0x000fe20000000000 */
[----:B------:R-:W-:Y:S01]  /*37a0*/  UMOV UR5, 0x3fdbcb7b ;  /* 0x3fdbcb7b00057882 */ /* 0x000fe20000000000 */
[----:B------:R-:W-:Y:S01]  /*37b0*/  IMAD.MOV.U32 R18, RZ, RZ, RZ ;  /* 0x000000ffff127224 */ /* 0x000fe200078e00ff */
[----:B------:R-:W-:Y:S01]  /*37c0*/  MOV R0, 0x3820 ;  /* 0x0000382000007802 */ /* 0x000fe20000000f00 */
[----:B------:R-:W-:-:S03]  /*37d0*/  IMAD.MOV.U32 R17, RZ, RZ, 0x40000000 ;  /* 0x40000000ff117424 */ /* 0x000fc600078e00ff */
[----:B------:R-:W-:-:S08]  /*37e0*/  DFMA R40, R8, UR4, R40 ;  /* 0x0000000408287c2b */ /* 0x000fd00008000028 */
[----:B------:R-:W-:-:S10]  /*37f0*/  DADD R12, -RZ, |R40| ;  /* 0x00000000ff0c7229 */ /* 0x000fd40000000528 */
[----:B------:R-:W-:-:S07]  /*3800*/  MOV R19, R13 ;  /* 0x0000000d00137202 */ /* 0x000fce0000000f00 */
[----:B------:R-:W-:Y:S05]  /*3810*/  CALL.REL.NOINC `($_Z15Rosenbrock_ros3PdddS_PiiiiiddddddddPKdS2_S2_S2_S2_S2_S2_S2_i$__internal_accurate_pow) ;  /* 0x000014d800807944 */ /* 0x000fea0003c00000 */
[----:B------:R-:W-:Y:S05]  /*3820*/  BSYNC.RECONVERGENT B0 ;  /* 0x0000000000007941 */ /* 0x000fea0003800200 */
.L_x_40:
[C---:B------:R-:W-:Y:S01]  /*3830*/  DADD R12, R40.reuse, 2 ;  /* 0x40000000280c7429 */ /* 0x040fe20000000000 */
[----:B------:R-:W-:Y:S01]  /*3840*/  BSSY.RECONVERGENT B0, `(.L_x_41) ;  /* 0x000000c000007945 */ /* 0x000fe20003800200 */
[----:B------:R-:W-:-:S08]  /*3850*/  DSETP.NEU.AND P0, PT, R40, RZ, PT ;  /* 0x000000ff2800722a */ /* 0x000fd00003f0d000 */
[----:B------:R-:W-:-:S04]  /*3860*/  LOP3.LUT R12, R13, 0x7ff00000, RZ, 0xc0, !PT ;  /* 0x7ff000000d0c7812 */ /* 0x000fc800078ec0ff */
[----:B------:R-:W-:Y:S02]  /*3870*/  ISETP.NE.AND P1, PT, R12, 0x7ff00000, PT ;  /* 0x7ff000000c00780c */ /* 0x000fe40003f25270 */
[----:B------:R-:W-:-:S11]  /*3880*/  @!P0 CS2R R8, SRZ ;  /* 0x0000000000088805 */ /* 0x000fd6000001ff00 */
[----:B------:R-:W-:Y:S05]  /*3890*/  @P1 BRA `(.L_x_42) ;  /* 0x0000000000181947 */ /* 0x000fea0003800000 */
[----:B------:R-:W-:-:S14]  /*38a0*/  DSETP.NAN.AND P0, PT, R40, R40, PT ;  /* 0x000000282800722a */ /* 0x000fdc0003f08000 */
[----:B------:R-:W-:Y:S01]  /*38b0*/  @P0 DADD R8, R40, 2 ;  /* 0x4000000028080429 */ /* 0x000fe20000000000 */
[----:B------:R-:W-:Y:S10]  /*38c0*/  @P0 BRA `(.L_x_42) ;  /* 0x00000000000c0947 */ /* 0x000ff40003800000 */
[----:B------:R-:W-:-:S14]  /*38d0*/  DSETP.NEU.AND P0, PT, |R40|, +INF , PT ;  /* 0x7ff000002800742a */ /* 0x000fdc0003f0d200 */
[----:B------:R-:W-:Y:S01]  /*38e0*/  @!P0 IMAD.MOV.U32 R8, RZ, RZ, 0x0 ;  /* 0x00000000ff088424 */ /* 0x000fe200078e00ff */
[----:B------:R-:W-:-:S07]  /*38f0*/  @!P0 MOV R9, 0x7ff00000 ;  /* 0x7ff0000000098802 */ /* 0x000fce0000000f00 */
.L_x_42:
[----:B------:R-:W-:Y:S05]  /*3900*/  BSYNC.RECONVERGENT B0 ;  /* 0x0000000000007941 */ /* 0x000fea0003800200 */
.L_x_41:
[----:B------:R-:W-:Y:S01]  /*3910*/  DADD R20, R8, 1 ;  /* 0x3ff0000008147429 */ /* 0x000fe20000000000 */
[----:B------:R-:W-:Y:S01]  /*3920*/  BSSY.RECONVERGENT B1, `(.L_x_43) ;  /* 0x0000011000017945 */ /* 0x000fe20003800200 */
[----:B------:R-:W-:-:S04]  /*3930*/  DSETP.NEU.AND P0, PT, R40, 1, PT ;  /* 0x3ff000002800742a */ /* 0x000fc80003f0d000 */
[----:B------:R-:W0:Y:S04]  /*3940*/  MUFU.RCP64H R9, R21 ;  /* 0x0000001500097308 */ /* 0x000e280000001800 */
[----:B------:R-:W-:-:S05]  /*3950*/  VIADD R8, R21, 0x300402 ;  /* 0x0030040215087836 */ /* 0x000fca0000000000 */
[----:B------:R-:W-:Y:S01]  /*3960*/  FSETP.GEU.AND P1, PT, |R8|, 5.8789094863358348022e-39, PT ;  /* 0x004004020800780b */ /* 0x000fe20003f2e200 */
[----:B0-----:R-:W-:-:S08]  /*3970*/  DFMA R12, -R20, R8, 1 ;  /* 0x3ff00000140c742b */ /* 0x001fd00000000108 */
[----:B------:R-:W-:-:S08]  /*3980*/  DFMA R12, R12, R12, R12 ;  /* 0x0000000c0c0c722b */ /* 0x000fd0000000000c */
[----:B------:R-:W-:-:S08]  /*3990*/  DFMA R12, R8, R12, R8 ;  /* 0x0000000c080c722b */ /* 0x000fd00000000008 */
[----:B------:R-:W-:-:S08]  /*39a0*/  DFMA R18, -R20, R12, 1 ;  /* 0x3ff000001412742b */ /* 0x000fd0000000010c */
[----:B------:R-:W-:Y:S01]  /*39b0*/  DFMA R46, R12, R18, R12 ;  /* 0x000000120c2e722b */ /* 0x000fe2000000000c */
[----:B------:R-:W-:Y:S10]  /*39c0*/  @P1 BRA `(.L_x_44) ;  /* 0x0000000000181947 */ /* 0x000ff40003800000 */
[----:B------:R-:W-:Y:S01]  /*39d0*/  LOP3.LUT R50, R21, 0x7fffffff, RZ, 0xc0, !PT ;  /* 0x7fffffff15327812 */ /* 0x000fe200078ec0ff */
[----:B------:R-:W-:Y:S01]  /*39e0*/  IMAD.MOV.U32 R46, RZ, RZ, R20 ;  /* 0x000000ffff2e7224 */ /* 0x000fe200078e0014 */
[----:B------:R-:W-:Y:S02]  /*39f0*/  MOV R47, R21 ;  /* 0x00000015002f7202 */ /* 0x000fe40000000f00 */
[----:B------:R-:W-:Y:S01]  /*3a00*/  MOV R0, 0x3a30 ;  /* 0x00003a3000007802 */ /* 0x000fe20000000f00 */
[----:B------:R-:W-:-:S07]  /*3a10*/  VIADD R50, R50, 0xfff00000 ;  /* 0xfff0000032327836 */ /* 0x000fce0000000000 */
[----:B------:R-:W-:Y:S05]  /*3a20*/  CALL.REL.NOINC `($__internal_0_$__cuda_sm20_dblrcp_rn_slowpath_v3) ;  /* 0x000014c8007c7944 */ /* 0x000fea0003c00000 */
.L_x_44:
[----:B------:R-:W-:Y:S05]  /*3a30*/  BSYNC.RECONVERGENT B1 ;  /* 0x0000000000017941 */ /* 0x000fea0003800200 */
.L_x_43:
[----:B------:R-:W-:Y:S01]  /*3a40*/  FSEL R41, R47, 1.75, P0 ;  /* 0x3fe000002f297808 */ /* 0x000fe20000000000 */
[----:B------:R-:W-:Y:S01]  /*3a50*/  BSSY.RECONVERGENT B0, `(.L_x_45) ;  /* 0x0000008000007945 */ /* 0x000fe20003800200 */
[----:B------:R-:W-:Y:S01]  /*3a60*/  FSEL R18, R46, RZ, P0 ;  /* 0x000000ff2e127208 */ /* 0x000fe20000000000 */
[----:B------:R-:W-:Y:S01]  /*3a70*/  IMAD.MOV.U32 R12, RZ, RZ, 0x33333333 ;  /* 0x33333333ff0c7424 */ /* 0x000fe200078e00ff */
[----:B------:R-:W-:Y:S01]  /*3a80*/  MOV R19, 0x3fe33333 ;  /* 0x3fe3333300137802 */ /* 0x000fe20000000f00 */
[----:B------:R-:W-:Y:S01]  /*3a90*/  IMAD.MOV.U32 R17, RZ, RZ, R41 ;  /* 0x000000ffff117224 */ /* 0x000fe200078e0029 */
[----:B------:R-:W-:Y:S01]  /*3aa0*/  MOV R0, 0x3ad0 ;  /* 0x00003ad000007802 */ /* 0x000fe20000000f00 */
[----:B------:R-:W-:-:S07]  /*3ab0*/  IMAD.MOV.U32 R40, RZ, RZ, R18 ;  /* 0x000000ffff287224 */ /* 0x000fce00078e0012 */
[----:B------:R-:W-:Y:S05]  /*3ac0*/  CALL.REL.NOINC `($_Z15Rosenbrock_ros3PdddS_PiiiiiddddddddPKdS2_S2_S2_S2_S2_S2_S2_i$__internal_accurate_pow) ;  /* 0x000014d400d47944 */ /* 0x000fea0003c00000 */
[----:B------:R-:W-:Y:S05]  /*3ad0*/  BSYNC.RECONVERGENT B0 ;  /* 0x0000000000007941 */ /* 0x000fea0003800200 */
.L_x_45:
[----:B------:R-:W-:Y:S01]  /*3ae0*/  DADD R174, R4, 1 ;  /* 0x3ff0000004ae7429 */ /* 0x000fe20000000000 */
[----:B------:R-:W-:Y:S01]  /*3af0*/  UMOV UR4, 0x33333333 ;  /* 0x3333333300047882 */ /* 0x000fe20000000000 */
[----:B------:R-:W-:Y:S01]  /*3b00*/  MOV R4, 0x1 ;  /* 0x0000000100047802 */ /* 0x000fe20000000f00 */
[----:B------:R-:W-:Y:S01]  /*3b10*/  UMOV UR5, 0x3fe33333 ;  /* 0x3fe3333300057882 */ /* 0x000fe20000000000 */
[----:B------:R-:W-:Y:S01]  /*3b20*/  BSSY.RECONVERGENT B0, `(.L_x_46) ;  /* 0x000001a000007945 */ /* 0x000fe20003800200 */
[----:B------:R-:W-:Y:S01]  /*3b30*/  DSETP.NEU.AND P0, PT, R2, RZ, PT ;  /* 0x000000ff0200722a */ /* 0x000fe20003f0d000 */
[----:B------:R-:W0:Y:S01]  /*3b40*/  MUFU.RCP64H R5, R175 ;  /* 0x000000af00057308 */ /* 0x000e220000001800 */
[----:B------:R-:W-:Y:S01]  /*3b50*/  DSETP.NEU.AND P2, PT, R40, RZ, PT ;  /* 0x000000ff2800722a */ /* 0x000fe20003f4d000 */
[----:B------:R-:W-:Y:S01]  /*3b60*/  FSETP.GEU.AND P4, PT, |R15|, 6.5827683646048100446e-37, PT ;  /* 0x036000000f00780b */ /* 0x000fe20003f8e200 */
[----:B0-----:R-:W-:-:S08]  /*3b70*/  DFMA R12, -R174, R4, 1 ;  /* 0x3ff00000ae0c742b */ /* 0x001fd00000000104 */
[----:B------:R-:W-:-:S08]  /*3b80*/  DFMA R12, R12, R12, R12 ;  /* 0x0000000c0c0c722b */ /* 0x000fd0000000000c */
[----:B------:R-:W-:-:S08]  /*3b90*/  DFMA R12, R4, R12, R4 ;  /* 0x0000000c040c722b */ /* 0x000fd00000000004 */
[----:B------:R-:W-:-:S08]  /*3ba0*/  DFMA R4, -R174, R12, 1 ;  /* 0x3ff00000ae04742b */ /* 0x000fd0000000010c */
[----:B------:R-:W-:Y:S02]  /*3bb0*/  DFMA R12, R12, R4, R12 ;  /* 0x000000040c0c722b */ /* 0x000fe4000000000c */
[----:B------:R-:W-:-:S06]  /*3bc0*/  DADD R4, R40, UR4 ;  /* 0x0000000428047e29 */ /* 0x000fcc0008000000 */
[----:B------:R-:W-:-:S04]  /*3bd0*/  DMUL R18, R14, R12 ;  /* 0x0000000c0e127228 */ /* 0x000fc80000000000 */
[----:B------:R-:W-:-:S04]  /*3be0*/  LOP3.LUT R4, R5, 0x7ff00000, RZ, 0xc0, !PT ;  /* 0x7ff0000005047812 */ /* 0x000fc800078ec0ff */
[----:B------:R-:W-:Y:S01]  /*3bf0*/  DFMA R20, -R174, R18, R14 ;  /* 0x00000012ae14722b */ /* 0x000fe2000000010e */
[----:B------:R-:W-:-:S07]  /*3c00*/  ISETP.NE.AND P1, PT, R4, 0x7ff00000, PT ;  /* 0x7ff000000400780c */ /* 0x000fce0003f25270 */
[----:B------:R-:W-:-:S10]  /*3c10*/  DFMA R12, R12, R20, R18 ;  /* 0x000000140c0c722b */ /* 0x000fd40000000012 */
[----:B------:R-:W-:-:S05]  /*3c20*/  FFMA R0, RZ, R175, R13 ;  /* 0x000000afff007223 */ /* 0x000fca000000000d */
[----:B------:R-:W-:Y:S01]  /*3c30*/  FSETP.GT.AND P3, PT, |R0|, 1.469367938527859385e-39, PT ;  /* 0x001000000000780b */ /* 0x000fe20003f64200 */
[----:B------:R-:W-:-:S12]  /*3c40*/  @P1 BRA `(.L_x_47) ;  /* 0x00000000001c1947 */ /* 0x000fd80003800000 */
[----:B------:R-:W-:-:S14]  /*3c50*/  DSETP.NAN.AND P1, PT, R40, R40, PT ;  /* 0x000000282800722a */ /* 0x000fdc0003f28000 */
[----:B------:R-:W-:Y:S01]  /*3c60*/  @P1 DADD R8, R40, UR4 ;  /* 0x0000000428081e29 */ /* 0x000fe20008000000 */
[----:B------:R-:W-:Y:S10]  /*3c70*/  @P1 BRA `(.L_x_47) ;  /* 0x0000000000101947 */ /* 0x000ff40003800000 */
[----:B------:R-:W-:-:S14]  /*3c80*/  DSETP.NEU.AND P1, PT, |R40|, +INF , PT ;  /* 0x7ff000002800742a */ /* 0x000fdc0003f2d200 */
[----:B------:R-:W-:Y:S01]  /*3c90*/  @!P1 SHF.R.S32.HI R40, RZ, 0x1f, R41 ;  /* 0x0000001fff289819 */ /* 0x000fe20000011429 */
[----:B------:R-:W-:-:S03]  /*3ca0*/  @!P1 IMAD.MOV.U32 R8, RZ, RZ, RZ ;  /* 0x000000ffff089224 */ /* 0x000fc600078e00ff */
[----:B------:R-:W-:-:S07]  /*3cb0*/  @!P1 LOP3.LUT R9, R40, 0x7ff00000, RZ, 0xc0, !PT ;  /* 0x7ff0000028099812 */ /* 0x000fce00078ec0ff */
.L_x_47:
[----:B------:R-:W-:Y:S05]  /*3cc0*/  BSYNC.RECONVERGENT B0 ;  /* 0x0000000000007941 */ /* 0x000fea0003800200 */
.L_x_46:
[----:B------:R-:W-:Y:S01]  /*3cd0*/  BSSY.RECONVERGENT B1, `(.L_x_48) ;  /* 0x0000008000017945 */ /* 0x000fe20003800200 */
[----:B------:R-:W-:Y:S02]  /*3ce0*/  FSEL R4, R8, RZ, P2 ;  /* 0x000000ff08047208 */ /* 0x000fe40001000000 */
[----:B------:R-:W-:Y:S01]  /*3cf0*/  FSEL R5, R9, 1.875, P2 ;  /* 0x3ff0000009057808 */ /* 0x000fe20001000000 */
[----:B------:R-:W-:Y:S06]  /*3d00*/  @P3 BRA P4, `(.L_x_49) ;  /* 0x0000000000103947 */ /* 0x000fec0002000000 */
[----:B------:R-:W-:Y:S01]  /*3d10*/  IMAD.MOV.U32 R8, RZ, RZ, R14 ;  /* 0x000000ffff087224 */ /* 0x000fe200078e000e */
[----:B------:R-:W-:Y:S02]  /*3d20*/  MOV R9, R15 ;  /* 0x0000000f00097202 */ /* 0x000fe40000000f00 */
[----:B------:R-:W-:-:S07]  /*3d30*/  MOV R0, 0x3d50 ;  /* 0x00003d5000007802 */ /* 0x000fce0000000f00 */
[----:B------:R-:W-:Y:S05]  /*3d40*/  CALL.REL.NOINC `($__internal_1_$__cuda_sm20_div_rn_f64_full) ;  /* 0x000014c800587944 */ /* 0x000fea0003c00000 */
.L_x_49:
[----:B------:R-:W-:Y:S05]  /*3d50*/  BSYNC.RECONVERGENT B1 ;  /* 0x0000000000017941 */ /* 0x000fea0003800200 */
.L_x_48:
[----:B------:R-:W-:Y:S01]  /*3d60*/  DMUL R4, R12, R4 ;  /* 0x000000040c047228 */ /* 0x000fe20000000000 */
[----:B------:R-:W-:Y:S01]  /*3d70*/  BSSY.RECONVERGENT B0, `(.L_x_50) ;  /* 0x000000f000007945 */ /* 0x000fe20003800200 */
[----:B------:R-:W-:-:S05]  /*3d80*/  @!P0 CS2R R8, SRZ ;  /* 0x0000000000088805 */ /* 0x000fca000001ff00 */
[----:B------:R0:W-:Y:S01]  /*3d90*/  STL.64 [R1+0xa690], R4 ;  /* 0x00a6900401007387 */ /* 0x0001e20000100a00 */
[----:B------:R-:W-:Y:S05]  /*3da0*/  @!P0 BRA `(.L_x_51) ;  /* 0x00000000002c8947 */ /* 0x000fea0003800000 */
[----:B------:R-:W-:Y:S01]  /*3db0*/  DADD R12, -RZ, |R2| ;  /* 0x00000000ff0c7229 */ /* 0x000fe20000000502 */
[----:B------:R-:W-:Y:S01]  /*3dc0*/  BSSY.RECONVERGENT B1, `(.L_x_52) ;  /* 0x0000007000017945 */ /* 0x000fe20003800200 */
[----:B------:R-:W-:Y:S01]  /*3dd0*/  ISETP.GE.AND P0, PT, R3, RZ, PT ;  /* 0x000000ff0300720c */ /* 0x000fe20003f06270 */
[----:B------:R-:W-:Y:S01]  /*3de0*/  IMAD.MOV.U32 R18, RZ, RZ, 0x33333333 ;  /* 0x33333333ff127424 */ /* 0x000fe200078e00ff */
[----:B------:R-:W-:Y:S02]  /*3df0*/  MOV R17, 0x400b3333 ;  /* 0x400b333300117802 */ /* 0x000fe40000000f00 */
[----:B------:R-:W-:-:S04]  /*3e00*/  MOV R0, 0x3e30 ;  /* 0x00003e3000007802 */ /* 0x000fc80000000f00 */
[----:B------:R-:W-:-:S07]  /*3e10*/  IMAD.MOV.U32 R19, RZ, RZ, R13 ;  /* 0x000000ffff137224 */ /* 0x000fce00078e000d */
[----:B0-----:R-:W-:Y:S05]  /*3e20*/  CALL.REL.NOINC `($_Z15Rosenbrock_ros3PdddS_PiiiiiddddddddPKdS2_S2_S2_S2_S2_S2_S2_i$__internal_accurate_pow) ;  /* 0x000014d000fc7944 */ /* 0x001fea0003c00000 */
[----:B------:R-:W-:Y:S05]  /*3e30*/  BSYNC.RECONVERGENT B1 ;  /* 0x0000000000017941 */ /* 0x000fea0003800200 */
.L_x_52:
[----:B------:R-:W-:Y:S02]  /*3e40*/  FSEL R8, R8, RZ, P0 ;  /* 0x000000ff08087208 */ /* 0x000fe40000000000 */
[----:B------:R-:W-:-:S07]  /*3e50*/  FSEL R9, R9, -QNAN , P0 ;  /* 0xfff8000009097808 */ /* 0x000fce0000000000 */
.L_x_51:
[----:B------:R-:W-:Y:S05]  /*3e60*/  BSYNC.RECONVERGENT B0 ;  /* 0x0000000000007941 */ /* 0x000fea0003800200 */
.L_x_50:
[----:B------:R-:W-:Y:S01]  /*3e70*/  UMOV UR4, 0x33333333 ;  /* 0x3333333300047882 */ /* 0x000fe20000000000 */
[----:B------:R-:W-:Y:S01]  /*3e80*/  UMOV UR5, 0x400b3333 ;  /* 0x400b333300057882 */ /* 0x000fe20000000000 */
[----:B------:R-:W-:Y:S01]  /*3e90*/  BSSY.RECONVERGENT B0, `(.L_x_53) ;  /* 0x000000c000007945 */ /* 0x000fe20003800200 */
[C---:B------:R-:W-:Y:S02]  /*3ea0*/  DADD R72, R2.reuse, UR4 ;  /* 0x0000000402487e29 */ /* 0x040fe40008000000 */
[----:B------:R-:W-:-:S08]  /*3eb0*/  DSETP.NEU.AND P1, PT, R2, RZ, PT ;  /* 0x000000ff0200722a */ /* 0x000fd00003f2d000 */
[----:B------:R-:W-:-:S04]  /*3ec0*/  LOP3.LUT R72, R73, 0x7ff00000, RZ, 0xc0, !PT ;  /* 0x7ff0000049487812 */ /* 0x000fc800078ec0ff */
[----:B------:R-:W-:-:S13]  /*3ed0*/  ISETP.NE.AND P0, PT, R72, 0x7ff00000, PT ;  /* 0x7ff000004800780c */ /* 0x000fda0003f05270 */
[----:B------:R-:W-:Y:S05]  /*3ee0*/  @P0 BRA `(.L_x_54) ;  /* 0x0000000000180947 */ /* 0x000fea0003800000 */
[----:B------:R-:W-:-:S14]  /*3ef0*/  DSETP.NAN.AND P0, PT, R2, R2, PT ;  /* 0x000000020200722a */ /* 0x000fdc0003f08000 */
[----:B------:R-:W-:Y:S01]  /*3f00*/  @P0 DADD R8, R2, UR4 ;  /* 0x0000000402080e29 */ /* 0x000fe20008000000 */
[----:B------:R-:W-:Y:S10]  /*3f10*/  @P0 BRA `(.L_x_54) ;  /* 0x00000000000c0947 */ /* 0x000ff40003800000 */
[----:B------:R-:W-:-:S14]  /*3f20*/  DSETP.NEU.AND P0, PT, |R2|, +INF , PT ;  /* 0x7ff000000200742a */ /* 0x000fdc0003f0d200 */
[----:B------:R-:W-:Y:S02]  /*3f30*/  @!P0 IMAD.MOV.U32 R8, RZ, RZ, 0x0 ;  /* 0x00000000ff088424 */ /* 0x000fe400078e00ff */
[----:B------:R-:W-:-:S07]  /*3f40*/  @!P0 IMAD.MOV.U32 R9, RZ, RZ, 0x7ff00000 ;  /* 0x7ff00000ff098424 */ /* 0x000fce00078e00ff */
.L_x_54:
[----:B------:R-:W-:Y:S05]  /*3f50*/  BSYNC.RECONVERGENT B0 ;  /* 0x0000000000007941 */ /* 0x000fea0003800200 */
.L_x_53:
[----:B------:R-:W-:Y:S01]  /*3f60*/  UMOV UR4, 0x8db8468c ;  /* 0x8db8468c00047882 */ /* 0x000fe20000000000 */
[----:B------:R-:W-:Y:S01]  /*3f70*/  UMOV UR5, 0x398ed44a ;  /* 0x398ed44a00057882 */ /* 0x000fe20000000000 */
[----:B------:R-:W-:Y:S01]  /*3f80*/  DSETP.NEU.AND P0, PT, R2, 1, PT ;  /* 0x3ff000000200742a */ /* 0x000fe20003f0d000 */
[----:B------:R-:W-:Y:S01]  /*3f90*/  BSSY.RECONVERGENT B0, `(.L_x_55) ;  /* 0x0000011000007945 */ /* 0x000fe20003800200 */
[----:B------:R-:W-:Y:S01]  /*3fa0*/  DMUL R8, R8, UR4 ;  /* 0x0000000408087c28 */ /* 0x000fe20008000000 */
[----:B0-----:R-:W-:-:S09]  /*3fb0*/  @!P1 CS2R R4, SRZ ;  /* 0x0000000000049805 */ /* 0x001fd2000001ff00 */
[----:B------:R-:W-:Y:S02]  /*3fc0*/  FSEL R14, R8, -1.1356859054932725113e-30, P0 ;  /* 0x8db8468c080e7808 */ /* 0x000fe40000000000 */
[----:B------:R-:W-:Y:S01]  /*3fd0*/  FSEL R15, R9, 0.00027242518262937664986, P0 ;  /* 0x398ed44a090f7808 */ /* 0x000fe20000000000 */
[----:B------:R-:W-:Y:S06]  /*3fe0*/  @!P1 BRA `(.L_x_56) ;  /* 0x00000000002c9947 */ /* 0x000fec0003800000 */
[----:B------:R-:W-:Y:S01]  /*3ff0*/  DADD R12, -RZ, |R2| ;  /* 0x00000000ff0c7229 */ /* 0x000fe20000000502 */
[----:B------:R-:W-:Y:S01]  /*4000*/  BSSY.RECONVERGENT B1, `(.L_x_57) ;  /* 0x0000007000017945 */ /* 0x000fe20003800200 */
[----:B------:R-:W-:Y:S01]  /*4010*/  ISETP.GE.AND P0, PT, R3, RZ, PT ;  /* 0x000000ff0300720c */ /* 0x000fe20003f06270 */
[----:B------:R-:W-:Y:S01]  /*4020*/  IMAD.MOV.U32 R18, RZ, RZ, 0x33333333 ;  /* 0x33333333ff127424 */ /* 0x000fe200078e00ff */
[----:B------:R-:W-:Y:S01]  /*4030*/  MOV R0, 0x4070 ;  /* 0x0000407000007802 */ /* 0x000fe20000000f00 */
[----:B------:R-:W-:-:S05]  /*4040*/  IMAD.MOV.U32 R17, RZ, RZ, 0x3fd33333 ;  /* 0x3fd33333ff117424 */ /* 0x000fca00078e00ff */
[----:B------:R-:W-:-:S07]  /*4050*/  MOV R19, R13 ;  /* 0x0000000d00137202 */ /* 0x000fce0000000f00 */
[----:B------:R-:W-:Y:S05]  /*4060*/  CALL.REL.NOINC `($_Z15Rosenbrock_ros3PdddS_PiiiiiddddddddPKdS2_S2_S2_S2_S2_S2_S2_i$__internal_accurate_pow) ;  /* 0x000014d0006c7944 */ /* 0x000fea0003c00000 */
[----:B------:R-:W-:Y:S05]  /*4070*/  BSYNC.RECONVERGENT B1 ;  /* 0x0000000000017941 */ /* 0x000fea0003800200 */
.L_x_57:
[----:B------:R-:W-:Y:S02]  /*4080*/  FSEL R4, R8, RZ, P0 ;  /* 0x000000ff08047208 */ /* 0x000fe40000000000 */
[----:B------:R-:W-:-:S07]  /*4090*/  FSEL R5, R9, -QNAN , P0 ;  /* 0xfff8000009057808 */ /* 0x000fce0000000000 */
.L_x_56:
[----:B------:R-:W-:Y:S05]  /*40a0*/  BSYNC.RECONVERGENT B0 ;  /* 0x0000000000007941 */ /* 0x000fea0003800200 */
.L_x_55:
[----:B------:R-:W-:Y:S01]  /*40b0*/  UMOV UR4, 0x33333333 ;  /* 0x3333333300047882 */ /* 0x000fe20000000000 */
[----:B------:R-:W-:Y:S01]  /*40c0*/  UMOV UR5, 0x3fd33333 ;  /* 0x3fd3333300057882 */ /* 0x000fe20000000000 */
[----:B------:R-:W-:Y:S01]  /*40d0*/  BSSY.RECONVERGENT B0, `(.L_x_58) ;  /* 0x000000b000007945 */ /* 0x000fe20003800200 */
[----:B------:R-:W-:-:S10]  /*40e0*/  DADD R8, R2, UR4 ;  /* 0x0000000402087e29 */ /* 0x000fd40008000000 */
[----:B------:R-:W-:-:S04]  /*40f0*/  LOP3.LUT R8, R9, 0x7ff00000, RZ, 0xc0, !PT ;  /* 0x7ff0000009087812 */ /* 0x000fc800078ec0ff */
[----:B------:R-:W-:-:S13]  /*4100*/  ISETP.NE.AND P0, PT, R8, 0x7ff00000, PT ;  /* 0x7ff000000800780c */ /* 0x000fda0003f05270 */
[----:B------:R-:W-:Y:S05]  /*4110*/  @P0 BRA `(.L_x_59) ;  /* 0x0000000000180947 */ /* 0x000fea0003800000 */
[----:B------:R-:W-:-:S14]  /*4120*/  DSETP.NAN.AND P0, PT, R2, R2, PT ;  /* 0x000000020200722a */ /* 0x000fdc0003f08000 */
[----:B------:R-:W-:Y:S01]  /*4130*/  @P0 DADD R4, R2, UR4 ;  /* 0x0000000402040e29 */ /* 0x000fe20008000000 */
[----:B------:R-:W-:Y:S10]  /*4140*/  @P0 BRA `(.L_x_59) ;  /* 0x00000000000c0947 */ /* 0x000ff40003800000 */
[----:B------:R-:W-:-:S14]  /*4150*/  DSETP.NEU.AND P0, PT, |R2|, +INF , PT ;  /* 0x7ff000000200742a */ /* 0x000fdc0003f0d200 */
[----:B------:R-:W-:Y:S01]  /*4160*/  @!P0 MOV R4, 0x0 ;  /* 0x0000000000048802 */ /* 0x000fe20000000f00 */
[----:B------:R-:W-:-:S07]  /*4170*/  @!P0 IMAD.MOV.U32 R5, RZ, RZ, 0x7ff00000 ;  /* 0x7ff00000ff058424 */ /* 0x000fce00078e00ff */
.L_x_59:
[----:B------:R-:W-:Y:S05]  /*4180*/  BSYNC.RECONVERGENT B0 ;  /* 0x0000000000007941 */ /* 0x000fea0003800200 */
.L_x_58:
[----:B------:R-:W-:Y:S01]  /*4190*/  UMOV UR4, 0x812dea11 ;  /* 0x812dea1100047882 */ /* 0x000fe20000000000 */
[----:B------:R-:W-:Y:S01]  /*41a0*/  UMOV UR5, 0x3d919799 ;  /* 0x3d91979900057882 */ /* 0x000fe20000000000 */
[----:B------:R-:W-:Y:S01]  /*41b0*/  DSETP.NEU.AND P0, PT, R2, 1, PT ;  /* 0x3ff000000200742a */ /* 0x000fe20003f0d000 */
[----:B------:R-:W-:Y:S01]  /*41c0*/  BSSY.RECONVERGENT B1, `(.L_x_60) ;  /* 0x0000019000017945 */ /* 0x000fe20003800200 */
[----:B------:R-:W-:Y:S02]  /*41d0*/  DMUL R4, R4, UR4 ;  /* 0x0000000404047c28 */ /* 0x000fe40008000000 */
[----:B------:R-:W-:-:S08]  /*41e0*/  DMUL R14, R6, R14 ;  /* 0x0000000e060e7228 */ /* 0x000fd00000000000 */
[----:B------:R-:W-:Y:S02]  /*41f0*/  FSEL R175, R5, 0.071089930832386016846, P0 ;  /* 0x3d91979905af7808 */ /* 0x000fe40000000000 */
[----:B------:R-:W-:Y:S01]  /*4200*/  FSEL R174, R4, -3.1943016081226573927e-38, P0 ;  /* 0x812dea1104ae7808 */ /* 0x000fe20000000000 */
[----:B------:R-:W-:Y:S01]  /*4210*/  IMAD.MOV.U32 R4, RZ, RZ, 0x1 ;  /* 0x00000001ff047424 */ /* 0x000fe200078e00ff */
[----:B------:R-:W0:Y:S01]  /*4220*/  MUFU.RCP64H R5, R175 ;  /* 0x000000af00057308 */ /* 0x000e220000001800 */
[----:B------:R-:W-:-:S04]  /*4230*/  FSETP.GEU.AND P1, PT, |R15|, 6.5827683646048100446e-37, PT ;  /* 0x036000000f00780b */ /* 0x000fc80003f2e200 */
        /* <DEDUP_REMOVED lines=17> */
.L_x_61:
[----:B------:R-:W-:Y:S05]  /*4350*/  BSYNC.RECONVERGENT B1 ;  /* 0x0000000000017941 */ /* 0x000fea0003800200 */
.L_x_60:
        /* <DEDUP_REMOVED lines=79> */
.L_x_63:
[----:B------:R-:W-:Y:S01]  /*4850*/  MOV R12, 0x0 ;  /* 0x00000000000c7802 */ /* 0x000fe20000000f00 */
[----:B------:R-:W-:Y:S01]  /*4860*/  IMAD.MOV.U32 R13, RZ, RZ, 0x7ff00000 ;  /* 0x7ff00000ff0d7424 */ /* 0x000fe200078e00ff */
[----:B------:R-:W-:-:S05]  /*4870*/  LOP3.LUT P0, RZ, R9, 0x7fffffff, RZ, 0xc0, !PT ;  /* 0x7fffffff09ff7812 */ /* 0x000fca000780c0ff */
[----:B------:R-:W-:-:S10]  /*4880*/  DFMA R12, R8, R12, +INF ;  /* 0x7ff00000080c742b */ /* 0x000fd4000000000c */
[----:B------:R-:W-:Y:S02]  /*4890*/  FSEL R8, R12, RZ, P0 ;  /* 0x000000ff0c087208 */ /* 0x000fe40000000000 */
[----:B------:R-:W-:-:S07]  /*48a0*/  FSEL R9, R13, -QNAN , P0 ;  /* 0xfff000000d097808 */ /* 0x000fce0000000000 */
.L_x_64:
[----:B------:R-:W-:Y:S05]  /*48b0*/  BSYNC.RECONVERGENT B0 ;  /* 0x0000000000007941 */ /* 0x000fea0003800200 */
.L_x_62:
        /* <DEDUP_REMOVED lines=14> */
.L_x_65:
        /* <DEDUP_REMOVED lines=13> */
.L_x_67:
[----:B------:R-:W-:Y:S05]  /*4a70*/  BSYNC.RECONVERGENT B0 ;  /* 0x0000000000007941 */ /* 0x000fea0003800200 */
.L_x_66:
        /* <DEDUP_REMOVED lines=18> */
.L_x_69:
[----:B------:R-:W-:Y:S05]  /*4ba0*/  BSYNC.RECONVERGENT B1 ;  /* 0x0000000000017941 */ /* 0x000fea0003800200 */
.L_x_68:
        /* <DEDUP_REMOVED lines=10> */
.L_x_70:
[----:B------:R-:W-:Y:S01]  /*4c50*/  DADD R174, R4, 1 ;  /* 0x3ff0000004ae7429 */ /* 0x000fe20000000000 */
[----:B------:R-:W-:Y:S01]  /*4c60*/  UMOV UR4, 0x33333333 ;  /* 0x3333333300047882 */ /* 0x000fe20000000000 */
[----:B------:R-:W-:Y:S01]  /*4c70*/  MOV R4, 0x1 ;  /* 0x0000000100047802 */ /* 0x000fe20000000f00 */
[----:B------:R-:W-:Y:S01]  /*4c80*/  UMOV UR5, 0x3fe33333 ;  /* 0x3fe3333300057882 */ /* 0x000fe20000000000 */
[----:B------:R-:W-:Y:S01]  /*4c90*/  BSSY.RECONVERGENT B0, `(.L_x_71) ;  /* 0x0000019000007945 */ /* 0x000fe20003800200 */
[----:B------:R-:W-:Y:S01]  /*4ca0*/  DSETP.NEU.AND P1, PT, R40, RZ, PT ;  /* 0x000000ff2800722a */ /* 0x000fe20003f2d000 */
[----:B------:R-:W0:Y:S01]  /*4cb0*/  MUFU.RCP64H R5, R175 ;  /* 0x000000af00057308 */ /* 0x000e220000001800 */
        /* <DEDUP_REMOVED lines=22> */
.L_x_72:
[----:B------:R-:W-:Y:S05]  /*4e20*/  BSYNC.RECONVERGENT B0 ;  /* 0x0000000000007941 */ /* 0x000fea0003800200 */
.L_x_71:
        /* <DEDUP_REMOVED lines=8> */
.L_x_74:
[----:B------:R-:W-:Y:S05]  /*4eb0*/  BSYNC.RECONVERGENT B1 ;  /* 0x0000000000017941 */ /* 0x000fea0003800200 */
.L_x_73:
[----:B------:R-:W0:Y:S01]  /*4ec0*/  MUFU.RCP64H R5, R11 ;  /* 0x0000000b00057308 */ /* 0x000e220000001800 */
[----:B------:R-:W-:Y:S01]  /*4ed0*/  IMAD.MOV.U32 R4, RZ, RZ, 0x1 ;  /* 0x00000001ff047424 */ /* 0x000fe200078e00ff */
[----:B------:R-:W-:Y:S05]  /*4ee0*/  BSSY.RECONVERGENT B1, `(.L_x_75) ;  /* 0x0000016000017945 */ /* 0x000fea0003800200 */
[----:B0-----:R-:W-:-:S08]  /*4ef0*/  DFMA R8, -R10, R4, 1 ;  /* 0x3ff000000a08742b */ /* 0x001fd00000000104 */
[----:B------:R-:W-:-:S08]  /*4f00*/  DFMA R8, R8, R8, R8 ;  /* 0x000000080808722b */ /* 0x000fd00000000008 */
[----:B------:R-:W-:-:S08]  /*4f10*/  DFMA R8, R4, R8, R4 ;  /* 0x000000080408722b */ /* 0x000fd00000000004 */
[----:B------:R-:W-:-:S08]  /*4f20*/  DFMA R4, -R10, R8, 1 ;  /* 0x3ff000000a04742b */ /* 0x000fd00000000108 */
[----:B------:R-:W-:-:S08]  /*4f30*/  DFMA R14, R8, R4, R8 ;  /* 0x00000004080e722b */ /* 0x000fd00000000008 */
[----:B------:R-:W-:-:S08]  /*4f40*/  DMUL R4, R14, 527 ;  /* 0x408078000e047828 */ /* 0x000fd00000000000 */
[----:B------:R-:W-:-:S08]  /*4f50*/  DFMA R8, -R10, R4, 527 ;  /* 0x408078000a08742b */ /* 0x000fd00000000104 */
[----:B------:R-:W-:Y:S02]  /*4f60*/  DFMA R4, R14, R8, R4 ;  /* 0x000000080e04722b */ /* 0x000fe40000000004 */
[----:B------:R-:W-:-:S07]  /*4f70*/  DMUL R8, R12, R18 ;  /* 0x000000120c087228 */ /* 0x000fce0000000000 */
[----:B------:R0:W-:Y:S01]  /*4f80*/  STL.64 [R1+0xa6c0], R8 ;  /* 0x00a6c00801007387 */ /* 0x0001e20000100a00 */
[----:B------:R-:W-:-:S05]  /*4f90*/  FFMA R0, RZ, R11, R5 ;  /* 0x0000000bff007223 */ /* 0x000fca0000000005 */
[----:B------:R-:W-:-:S13]  /*4fa0*/  FSETP.GT.AND P0, PT, |R0|, 1.469367938527859385e-39, PT ;  /* 0x001000000000780b */ /* 0x000fda0003f04200 */
[----:B0-----:R-:W-:Y:S05]  /*4fb0*/  @P0 BRA `(.L_x_76) ;  /* 0x0000000000200947 */ /* 0x001fea0003800000 */
[----:B------:R-:W-:Y:S01]  /*4fc0*/  IMAD.MOV.U32 R8, RZ, RZ, RZ ;  /* 0x000000ffff087224 */ /* 0x000fe200078e00ff */
[----:B------:R-:W-:Y:S01]  /*4fd0*/  MOV R9, 0x40807800 ;  /* 0x4080780000097802 */ /* 0x000fe20000000f00 */
[----:B------:R-:W-:Y:S01]  /*4fe0*/  IMAD.MOV.U32 R174, RZ, RZ, R10 ;  /* 0x000000ffffae7224 */ /* 0x000fe200078e000a */
[----:B------:R-:W-:Y:S01]  /*4ff0*/  MOV R0, 0x5020 ;  /* 0x0000502000007802 */ /* 0x000fe20000000f00 */
[----:B------:R-:W-:-:S07]  /*5000*/  IMAD.MOV.U32 R175, RZ, RZ, R11 ;  /* 0x000000ffffaf7224 */ /* 0x000fce00078e000b */
[----:B------:R-:W-:Y:S05]  /*5010*/  CALL.REL.NOINC `($__internal_1_$__cuda_sm20_div_rn_f64_full) ;  /* 0x000014b400a47944 */ /* 0x000fea0003c00000 */
[----:B------:R-:W-:Y:S01]  /*5020*/  MOV R4, R12 ;  /* 0x0000000c00047202 */ /* 0x000fe20000000f00 */
[----:B------:R-:W-:-:S07]  /*5030*/  IMAD.MOV.U32 R5, RZ, RZ, R13 ;  /* 0x000000ffff057224 */ /* 0x000fce00078e000d */
.L_x_76:
[----:B------:R-:W-:Y:S05]  /*5040*/  BSYNC.RECONVERGENT B1 ;  /* 0x0000000000017941 */ /* 0x000fea0003800200 */
.L_x_75:
[----:B------:R-:W-:Y:S02]  /*5050*/  HFMA2 R23, -RZ, RZ, 1.9912109375, 0.00128841400146484375 ;  /* 0x3ff71547ff177431 */ /* 0x000fe400000001ff */
[----:B------:R-:W-:Y:S01]  /*5060*/  IMAD.MOV.U32 R22, RZ, RZ, 0x652b82fe ;  /* 0x652b82feff167424 */ /* 0x000fe200078e00ff */
[----:B------:R-:W-:Y:S01]  /*5070*/  UMOV UR4, 0xfefa39ef ;  /* 0xfefa39ef00047882 */ /* 0x000fe20000000000 */
[----:B------:R-:W-:Y:S01]  /*5080*/  UMOV UR5, 0x3fe62e42 ;  /* 0x3fe62e4200057882 */ /* 0x000fe20000000000 */
[----:B------:R-:W0:Y:S01]  /*5090*/  MUFU.RCP64H R15, R11 ;  /* 0x0000000b000f7308 */ /* 0x000e220000001800 */
[----:B------:R-:W-:Y:S01]  /*50a0*/  MOV R14, 0x1 ;  /* 0x00000001000e7802 */ /* 0x000fe20000000f00 */
[----:B------:R-:W-:Y:S01]  /*50b0*/  BSSY.RECONVERGENT B0, `(.L_x_77) ;  /* 0x0000041000007945 */ /* 0x000fe20003800200 */
[----:B------:R-:W-:Y:S01]  /*50c0*/  FSETP.GEU.AND P0, PT, |R5|, 4.1917929649353027344, PT ;  /* 0x4086232b0500780b */ /* 0x000fe20003f0e200 */
        /* <DEDUP_REMOVED lines=10> */
[----:B------:R-:W-:Y:S01]  /*5170*/  UMOV UR5, 0x3e5ade15 ;  /* 0x3e5ade1500057882 */ /* 0x000fe20000000000 */
[----:B------:R-:W-:Y:S01]  /*5180*/  IMAD.MOV.U32 R13, RZ, RZ, 0x3e928af3 ;  /* 0x3e928af3ff0d7424 */ /* 0x000fe200078e00ff */
[----:B------:R-:W-:-:S05]  /*5190*/  DFMA R18, R14, R18, R14 ;  /* 0x000000120e12722b */ /* 0x000fca000000000e */
[----:B------:R-:W-:Y:S01]  /*51a0*/  DFMA R12, R8, UR4, R12 ;  /* 0x00000004080c7c2b */ /* 0x000fe2000800000c */
[----:B------:R-:W-:Y:S01]  /*51b0*/  UMOV UR4, 0x62401315 ;  /* 0x6240131500047882 */ /* 0x000fe20000000000 */
[----:B------:R-:W-:Y:S01]  /*51c0*/  UMOV UR5, 0x3ec71dee ;  /* 0x3ec71dee00057882 */ /* 0x000fe20000000000 */
[----:B------:R-:W-:-:S05]  /*51d0*/  DFMA R14, -R10, R18, 1 ;  /* 0x3ff000000a0e742b */ /* 0x000fca0000000112 */
[----:B------:R-:W-:Y:S01]  /*51e0*/  DFMA R12, R8, R12, UR4 ;  /* 0x00000004080c7e2b */ /* 0x000fe2000800000c */
[----:B------:R-:W-:Y:S01]  /*51f0*/  UMOV UR4, 0x7c89eb71 ;  /* 0x7c89eb7100047882 */ /* 0x000fe20000000000 */
[----:B------:R-:W-:Y:S01]  /*5200*/  UMOV UR5, 0x3efa0199 ;  /* 0x3efa019900057882 */ /* 0x000fe20000000000 */
[----:B------:R-:W-:-:S05]  /*5210*/  DFMA R24, R18, R14, R18 ;  /* 0x0000000e1218722b */ /* 0x000fca0000000012 */
[----:B------:R-:W-:Y:S01]  /*5220*/  DFMA R12, R8, R12, UR4 ;  /* 0x00000004080c7e2b */ /* 0x000fe2000800000c */
[----:B------:R-:W-:Y:S01]  /*5230*/  UMOV UR4, 0x14761f65 ;  /* 0x14761f6500047882 */ /* 0x000fe20000000000 */
[----:B------:R-:W-:Y:S01]  /*5240*/  UMOV UR5, 0x3f2a01a0 ;  /* 0x3f2a01a000057882 */ /* 0x000fe20000000000 */
[----:B------:R-:W-:-:S05]  /*5250*/  DMUL R18, R24, 453 ;  /* 0x407c500018127828 */ /* 0x000fca0000000000 */
[----:B------:R-:W-:Y:S01]  /*5260*/  DFMA R12, R8, R12, UR4 ;  /* 0x00000004080c7e2b */ /* 0x000fe2000800000c */
[----:B------:R-:W-:Y:S01]  /*5270*/  UMOV UR4, 0x1852b7af ;  /* 0x1852b7af00047882 */ /* 0x000fe20000000000 */
[----:B------:R-:W-:Y:S01]  /*5280*/  UMOV UR5, 0x3f56c16c ;  /* 0x3f56c16c00057882 */ /* 0x000fe20000000000 */
[----:B------:R-:W-:-:S05]  /*5290*/  DFMA R20, -R10, R18, 453 ;  /* 0x407c50000a14742b */ /* 0x000fca0000000112 */
        /* <DEDUP_REMOVED lines=18> */
[----:B------:R-:W-:Y:S02]  /*53c0*/  IMAD R15, R22, 0x100000, R9 ;  /* 0x00100000160f7824 */ /* 0x000fe400078e0209 */
[----:B------:R-:W-:Y:S01]  /*53d0*/  IMAD.MOV.U32 R14, RZ, RZ, R8 ;  /* 0x000000ffff0e7224 */ /* 0x000fe200078e0008 */
[----:B------:R-:W-:Y:S09]  /*53e0*/  @!P0 BRA `(.L_x_78) ;  /* 0x0000000000348947 */ /* 0x000ff20003800000 */
[----:B------:R-:W-:Y:S01]  /*53f0*/  FSETP.GEU.AND P1, PT, |R5|, 4.2275390625, PT ;  /* 0x408748000500780b */ /* 0x000fe20003f2e200 */
[C---:B------:R-:W-:Y:S02]  /*5400*/  DADD R14, R4.reuse, +INF ;  /* 0x7ff00000040e7429 */ /* 0x040fe40000000000 */
[----:B------:R-:W-:-:S08]  /*5410*/  DSETP.GEU.AND P0, PT, R4, RZ, PT ;  /* 0x000000ff0400722a */ /* 0x000fd00003f0e000 */
[----:B------:R-:W-:Y:S02]  /*5420*/  FSEL R14, R14, RZ, P0 ;  /* 0x000000ff0e0e7208 */ /* 0x000fe40000000000 */
[C---:B------:R-:W-:Y:S01]  /*5430*/  @!P1 LEA.HI R0, R22.reuse, R22, RZ, 0x1 ;  /* 0x0000001616009211 */ /* 0x040fe200078f08ff */
[----:B------:R-:W-:Y:S01]  /*5440*/  @!P1 IMAD.MOV.U32 R4, RZ, RZ, R8 ;  /* 0x000000ffff049224 */ /* 0x000fe200078e0008 */
[----:B------:R-:W-:Y:S02]  /*5450*/  @!P1 MOV R8, RZ ;  /* 0x000000ff00089202 */ /* 0x000fe40000000f00 */
[----:B------:R-:W-:Y:S02]  /*5460*/  @!P1 SHF.R.S32.HI R5, RZ, 0x1, R0 ;  /* 0x00000001ff059819 */ /* 0x000fe40000011400 */
[----:B------:R-:W-:Y:S02]  /*5470*/  FSEL R15, R15, RZ, P0 ;  /* 0x000000ff0f0f7208 */ /* 0x000fe40000000000 */
[----:B------:R-:W-:Y:S01]  /*5480*/  @!P1 IADD3 R22, PT, PT, R22, -R5, RZ ;  /* 0x8000000516169210 */ /* 0x000fe20007ffe0ff */
[----:B------:R-:W-:-:S03]  /*5490*/  @!P1 IMAD R5, R5, 0x100000, R9 ;  /* 0x0010000005059824 */ /* 0x000fc600078e0209 */
[----:B------:R-:W-:-:S06]  /*54a0*/  @!P1 LEA R9, R22, 0x3ff00000, 0x14 ;  /* 0x3ff0000016099811 */ /* 0x000fcc00078ea0ff */
[----:B------:R-:W-:-:S11]  /*54b0*/  @!P1 DMUL R14, R4, R8 ;  /* 0x00000008040e9228 */ /* 0x000fd60000000000 */
.L_x_78:
[----:B------:R-:W-:Y:S05]  /*54c0*/  BSYNC.RECONVERGENT B0 ;  /* 0x0000000000007941 */ /* 0x000fea0003800200 */
.L_x_77:
[----:B------:R-:W-:Y:S04]  /*54d0*/  BSSY.RECONVERGENT B1, `(.L_x_79) ;  /* 0x0000008000017945 */ /* 0x000fe80003800200 */
[----:B------:R-:W-:Y:S05]  /*54e0*/  @P2 BRA `(.L_x_80) ;  /* 0x0000000000182947 */ /* 0x000fea0003800000 */
[----:B------:R-:W-:Y:S01]  /*54f0*/  IMAD.MOV.U32 R8, RZ, RZ, RZ ;  /* 0x000000ffff087224 */ /* 0x000fe200078e00ff */
[----:B------:R-:W-:Y:S01]  /*5500*/  MOV R174, R10 ;  /* 0x0000000a00ae7202 */ /* 0x000fe20000000f00 */
[----:B------:R-:W-:Y:S01]  /*5510*/  IMAD.MOV.U32 R9, RZ, RZ, 0x407c5000 ;  /* 0x407c5000ff097424 */ /* 0x000fe200078e00ff */
[----:B------:R-:W-:Y:S01]  /*5520*/  MOV R0, 0x5550 ;  /* 0x0000555000007802 */ /* 0x000fe20000000f00 */
[----:B------:R-:W-:-:S07]  /*5530*/  IMAD.MOV.U32 R175, RZ, RZ, R11 ;  /* 0x000000ffffaf7224 */ /* 0x000fce00078e000b */
[----:B------:R-:W-:Y:S05]  /*5540*/  CALL.REL.NOINC `($__internal_1_$__cuda_sm20_div_rn_f64_full) ;  /* 0x000014b000587944 */ /* 0x000fea0003c00000 */
.L_x_80:
[----:B------:R-:W-:Y:S05]  /*5550*/  BSYNC.RECONVERGENT B1 ;  /* 0x0000000000017941 */ /* 0x000fea0003800200 */
.L_x_79:
        /* <DEDUP_REMOVED lines=53> */
[----:B------:R-:W-:Y:S02]  /*58b0*/  IMAD R9, R20, 0x100000, R23 ;  /* 0x0010000014097824 */ /* 0x000fe400078e0217 */
[----:B------:R-:W-:Y:S01]  /*58c0*/  IMAD.MOV.U32 R8, RZ, RZ, R22 ;  /* 0x000000ffff087224 */ /* 0x000fe200078e0016 */
[----:B------:R-:W-:Y:S07]  /*58d0*/  @!P0 BRA `(.L_x_82) ;  /* 0x0000000000348947 */ /* 0x000fee0003800000 */
[----:B------:R-:W-:Y:S01]  /*58e0*/  FSETP.GEU.AND P1, PT, |R13|, 4.2275390625, PT ;  /* 0x408748000d00780b */ /* 0x000fe20003f2e200 */
[C---:B------:R-:W-:Y:S02]  /*58f0*/  DADD R8, R12.reuse, +INF ;  /* 0x7ff000000c087429 */ /* 0x040fe40000000000 */
[----:B------:R-:W-:-:S08]  /*5900*/  DSETP.GEU.AND P0, PT, R12, RZ, PT ;  /* 0x000000ff0c00722a */ /* 0x000fd00003f0e000 */
[----:B------:R-:W-:Y:S02]  /*5910*/  FSEL R8, R8, RZ, P0 ;  /* 0x000000ff08087208 */ /* 0x000fe40000000000 */
[----:B------:R-:W-:Y:S01]  /*5920*/  @!P1 LEA.HI R0, R20, R20, RZ, 0x1 ;  /* 0x0000001414009211 */ /* 0x000fe200078f08ff */
[----:B------:R-:W-:Y:S01]  /*5930*/  @!P1 IMAD.MOV.U32 R12, RZ, RZ, R22 ;  /* 0x000000ffff0c9224 */ /* 0x000fe200078e0016 */
[----:B------:R-:W-:Y:S02]  /*5940*/  FSEL R9, R9, RZ, P0 ;  /* 0x000000ff09097208 */ /* 0x000fe40000000000 */
[----:B------:R-:W-:-:S04]  /*5950*/  @!P1 SHF.R.S32.HI R13, RZ, 0x1, R0 ;  /* 0x00000001ff0d9819 */ /* 0x000fc80000011400 */
[----:B------:R-:W-:Y:S01]  /*5960*/  @!P1 IADD3 R18, PT, PT, R20, -R13, RZ ;  /* 0x8000000d14129210 */ /* 0x000fe20007ffe0ff */
[----:B------:R-:W-:-:S03]  /*5970*/  @!P1 IMAD R13, R13, 0x100000, R23 ;  /* 0x001000000d0d9824 */ /* 0x000fc600078e0217 */
[----:B------:R-:W-:Y:S02]  /*5980*/  @!P1 LEA R19, R18, 0x3ff00000, 0x14 ;  /* 0x3ff0000012139811 */ /* 0x000fe400078ea0ff */
[----:B------:R-:W-:-:S06]  /*5990*/  @!P1 MOV R18, RZ ;  /* 0x000000ff00129202 */ /* 0x000fcc0000000f00 */
[----:B------:R-:W-:-:S11]  /*59a0*/  @!P1 DMUL R8, R12, R18 ;  /* 0x000000120c089228 */ /* 0x000fd60000000000 */
.L_x_82:
[----:B------:R-:W-:Y:S05]  /*59b0*/  BSYNC.RECONVERGENT B0 ;  /* 0x0000000000007941 */ /* 0x000fea0003800200 */
.L_x_81:
[----:B------:R-:W-:Y:S01]  /*59c0*/  FFMA R0, RZ, R11, R5 ;  /* 0x0000000bff007223 */ /* 0x000fe20000000005 */
[----:B------:R-:W-:Y:S01]  /*59d0*/  UMOV UR4, 0x2ea5b69c ;  /* 0x2ea5b69c00047882 */ /* 0x000fe20000000000 */
[----:B------:R-:W-:Y:S01]  /*59e0*/  UMOV UR5, 0x3977fb5f ;  /* 0x3977fb5f00057882 */ /* 0x000fe20000000000 */
[----:B------:R-:W-:Y:S01]  /*59f0*/  BSSY.RECONVERGENT B1, `(.L_x_83) ;  /* 0x000000d000017945 */ /* 0x000fe20003800200 */
[----:B------:R-:W-:Y:S01]  /*5a00*/  DMUL R18, R8, UR4 ;  /* 0x0000000408127c28 */ /* 0x000fe20008000000 */
[----:B------:R-:W-:-:S07]  /*5a10*/  FSETP.GT.AND P0, PT, |R0|, 1.469367938527859385e-39, PT ;  /* 0x001000000000780b */ /* 0x000fce0003f04200 */
[----:B------:R-:W-:-:S06]  /*5a20*/  DMUL R18, R6, R18 ;  /* 0x0000001206127228 */ /* 0x000fcc0000000000 */
[----:B------:R-:W-:Y:S05]  /*5a30*/  @P0 BRA `(.L_x_84) ;  /* 0x0000000000200947 */ /* 0x000fea0003800000 */
[----:B------:R-:W-:Y:S01]  /*5a40*/  IMAD.MOV.U32 R8, RZ, RZ, RZ ;  /* 0x000000ffff087224 */ /* 0x000fe200078e00ff */
[----:B------:R-:W-:Y:S01]  /*5a50*/  MOV R174, R10 ;  /* 0x0000000a00ae7202 */ /* 0x000fe20000000f00 */
[----:B------:R-:W-:Y:S01]  /*5a60*/  IMAD.MOV.U32 R9, RZ, RZ, 0x409dd800 ;  /* 0x409dd800ff097424 */ /* 0x000fe200078e00ff */
[----:B------:R-:W-:Y:S01]  /*5a70*/  MOV R0, 0x5aa0 ;  /* 0x00005aa000007802 */ /* 0x000fe20000000f00 */
[----:B------:R-:W-:-:S07]  /*5a80*/  IMAD.MOV.U32 R175, RZ, RZ, R11 ;  /* 0x000000ffffaf7224 */ /* 0x000fce00078e000b */
[----:B------:R-:W-:Y:S05]  /*5a90*/  CALL.REL.NOINC `($__internal_1_$__cuda_sm20_div_rn_f64_full) ;  /* 0x000014ac00047944 */ /* 0x000fea0003c00000 */
[----:B------:R-:W-:Y:S01]  /*5aa0*/  IMAD.MOV.U32 R4, RZ, RZ, R12 ;  /* 0x000000ffff047224 */ /* 0x000fe200078e000c */
[----:B------:R-:W-:-:S07]  /*5ab0*/  MOV R5, R13 ;  /* 0x0000000d00057202 */ /* 0x000fce0000000f00 */
.L_x_84:
[----:B------:R-:W-:Y:S05]  /*5ac0*/  BSYNC.RECONVERGENT B1 ;  /* 0x0000000000017941 */ /* 0x000fea0003800200 */
.L_x_83:
[----:B------:R-:W-:Y:S01]  /*5ad0*/  IMAD.MOV.U32 R20, RZ, RZ, 0x652b82fe ;  /* 0x652b82feff147424 */ /* 0x000fe200078e00ff */
[----:B------:R-:W-:Y:S01]  /*5ae0*/  UMOV UR4, 0xfefa39ef ;  /* 0xfefa39ef00047882 */ /* 0x000fe20000000000 */
[----:B------:R-:W-:Y:S01]  /*5af0*/  IMAD.MOV.U32 R21, RZ, RZ, 0x3ff71547 ;  /* 0x3ff71547ff157424 */ /* 0x000fe200078e00ff */
[----:B------:R-:W-:Y:S01]  /*5b00*/  UMOV UR5, 0x3fe62e42 ;  /* 0x3fe62e4200057882 */ /* 0x000fe20000000000 */
[----:B------:R-:W-:Y:S01]  /*5b10*/  FSETP.GEU.AND P0, PT, |R5|, 4.1917929649353027344, PT ;  /* 0x4086232b0500780b */ /* 0x000fe20003f0e200 */
[----:B------:R-:W-:Y:S03]  /*5b20*/  BSSY.RECONVERGENT B0, `(.L_x_85) ;  /* 0x0000036000007945 */ /* 0x000fe60003800200 */
[----:B------:R-:W-:-:S08]  /*5b30*/  DFMA R20, R4, R20, 6.75539944105574400000e+15 ;  /* 0x433800000414742b */ /* 0x000fd00000000014 */
[----:B------:R-:W-:-:S08]  /*5b40*/  DADD R8, R20, -6.75539944105574400000e+15 ;  /* 0xc338000014087429 */ /* 0x000fd00000000000 */
[----:B------:R-:W-:Y:S01]  /*5b50*/  DFMA R12, R8, -UR4, R4 ;  /* 0x80000004080c7c2b */ /* 0x000fe20008000004 */
[----:B------:R-:W-:Y:S01]  /*5b60*/  UMOV UR4, 0x3b39803f ;  /* 0x3b39803f00047882 */ /* 0x000fe20000000000 */
[----:B------:R-:W-:-:S06]  /*5b70*/  UMOV UR5, 0x3c7abc9e ;  /* 0x3c7abc9e00057882 */ /* 0x000fcc0000000000 */
[----:B------:R-:W-:Y:S01]  /*5b80*/  DFMA R12, R8, -UR4, R12 ;  /* 0x80000004080c7c2b */ /* 0x000fe2000800000c */
[----:B------:R-:W-:Y:S01]  /*5b90*/  UMOV UR4, 0x69ce2bdf ;  /* 0x69ce2bdf00047882 */ /* 0x000fe20000000000 */
[----:B------:R-:W-:Y:S01]  /*5ba0*/  MOV R8, 0xfca213ea ;  /* 0xfca213ea00087802 */ /* 0x000fe20000000f00 */
[----:B------:R-:W-:Y:S01]  /*5bb0*/  IMAD.MOV.U32 R9, RZ, RZ, 0x3e928af3 ;  /* 0x3e928af3ff097424 */ /* 0x000fe200078e00ff */
[----:B------:R-:W-:-:S05]  /*5bc0*/  UMOV UR5, 0x3e5ade15 ;  /* 0x3e5ade1500057882 */ /* 0x000fca0000000000 */
[----:B------:R-:W-:Y:S01]  /*5bd0*/  DFMA R8, R12, UR4, R8 ;  /* 0x000000040c087c2b */ /* 0x000fe20008000008 */
        /* <DEDUP_REMOVED lines=25> */
[----:B------:R-:W-:-:S10]  /*5d70*/  DFMA R12, R12, R8, 1 ;  /* 0x3ff000000c0c742b */ /* 0x000fd40000000008 */
[----:B------:R-:W-:Y:S01]  /*5d80*/  IMAD R9, R20, 0x100000, R13 ;  /* 0x0010000014097824 */ /* 0x000fe200078e020d */
[----:B------:R-:W-:Y:S01]  /*5d90*/  MOV R8, R12 ;  /* 0x0000000c00087202 */ /* 0x000fe20000000f00 */
[----:B------:R-:W-:Y:S06]  /*5da0*/  @!P0 BRA `(.L_x_86) ;  /* 0x0000000000348947 */ /* 0x000fec0003800000 */
[----:B------:R-:W-:Y:S01]  /*5db0*/  FSETP.GEU.AND P1, PT, |R5|, 4.2275390625, PT ;  /* 0x408748000500780b */ /* 0x000fe20003f2e200 */
[C---:B------:R-:W-:Y:S02]  /*5dc0*/  DADD R8, R4.reuse, +INF ;  /* 0x7ff0000004087429 */ /* 0x040fe40000000000 */
[----:B------:R-:W-:-:S08]  /*5dd0*/  DSETP.GEU.AND P0, PT, R4, RZ, PT ;  /* 0x000000ff0400722a */ /* 0x000fd00003f0e000 */
[----:B------:R-:W-:Y:S02]  /*5de0*/  FSEL R8, R8, RZ, P0 ;  /* 0x000000ff08087208 */ /* 0x000fe40000000000 */
[----:B------:R-:W-:Y:S02]  /*5df0*/  @!P1 LEA.HI R0, R20, R20, RZ, 0x1 ;  /* 0x0000001414009211 */ /* 0x000fe400078f08ff */
[----:B------:R-:W-:Y:S01]  /*5e00*/  @!P1 MOV R4, R12 ;  /* 0x0000000c00049202 */ /* 0x000fe20000000f00 */
[----:B------:R-:W-:Y:S01]  /*5e10*/  @!P1 IMAD.MOV.U32 R12, RZ, RZ, RZ ;  /* 0x000000ffff0c9224 */ /* 0x000fe200078e00ff */
[----:B------:R-:W-:Y:S02]  /*5e20*/  @!P1 SHF.R.S32.HI R5, RZ, 0x1, R0 ;  /* 0x00000001ff059819 */ /* 0x000fe40000011400 */
[----:B------:R-:W-:-:S03]  /*5e30*/  FSEL R9, R9, RZ, P0 ;  /* 0x000000ff09097208 */ /* 0x000fc60000000000 */
[----:B------:R-:W-:Y:S02]  /*5e40*/  @!P1 IMAD.IADD R20, R20, 0x1, -R5 ;  /* 0x0000000114149824 */ /* 0x000fe400078e0a05 */
[----:B------:R-:W-:-:S03]  /*5e50*/  @!P1 IMAD R5, R5, 0x100000, R13 ;  /* 0x0010000005059824 */ /* 0x000fc600078e020d */
[----:B------:R-:W-:-:S06]  /*5e60*/  @!P1 LEA R13, R20, 0x3ff00000, 0x14 ;  /* 0x3ff00000140d9811 */ /* 0x000fcc00078ea0ff */
[----:B------:R-:W-:-:S11]  /*5e70*/  @!P1 DMUL R8, R4, R12 ;  /* 0x0000000c04089228 */ /* 0x000fd60000000000 */
.L_x_86:
[----:B------:R-:W-:Y:S05]  /*5e80*/  BSYNC.RECONVERGENT B0 ;  /* 0x0000000000007941 */ /* 0x000fea0003800200 */
.L_x_85:
[----:B------:R-:W-:Y:S01]  /*5e90*/  UMOV UR4, 0x8fe77ae ;  /* 0x08fe77ae00047882 */ /* 0x000fe20000000000 */
[----:B------:R-:W-:Y:S01]  /*5ea0*/  UMOV UR5, 0x3c9c0b79 ;  /* 0x3c9c0b7900057882 */ /* 0x000fe20000000000 */
[----:B------:R-:W-:Y:S01]  /*5eb0*/  BSSY.RECONVERGENT B1, `(.L_x_87) ;  /* 0x0000012000017945 */ /* 0x000fe20003800200 */
[----:B------:R-:W-:Y:S02]  /*5ec0*/  DMUL R46, R8, UR4 ;  /* 0x00000004082e7c28 */ /* 0x000fe40008000000 */
[----:B------:R-:W-:-:S04]  /*5ed0*/  DSETP.NEU.AND P0, PT, R2, RZ, PT ;  /* 0x000000ff0200722a */ /* 0x000fc80003f0d000 */
        /* <DEDUP_REMOVED lines=9> */
[----:B------:R-:W-:Y:S02]  /*5f70*/  LOP3.LUT R50, R47, 0x7fffffff, RZ, 0xc0, !PT ;  /* 0x7fffffff2f327812 */ /* 0x000fe400078ec0ff */
[----:B------:R-:W-:Y:S02]  /*5f80*/  MOV R0, 0x5fb0 ;  /* 0x00005fb000007802 */ /* 0x000fe40000000f00 */
[----:B------:R-:W-:-:S07]  /*5f90*/  IADD3 R50, PT, PT, R50, -0x100000, RZ ;  /* 0xfff0000032327810 */ /* 0x000fce0007ffe0ff */
[----:B------:R-:W-:Y:S05]  /*5fa0*/  CALL.REL.NOINC `($__internal_0_$__cuda_sm20_dblrcp_rn_slowpath_v3) ;  /* 0x000014a4001c7944 */ /* 0x000fea0003c00000 */
[----:B------:R-:W-:Y:S02]  /*5fb0*/  IMAD.MOV.U32 R8, RZ, RZ, R46 ;  /* 0x000000ffff087224 */ /* 0x000fe400078e002e */
[----:B------:R-:W-:-:S07]  /*5fc0*/  IMAD.MOV.U32 R9, RZ, RZ, R47 ;  /* 0x000000ffff097224 */ /* 0x000fce00078e002f */
.L_x_88:
[----:B------:R-:W-:Y:S05]  /*5fd0*/  BSYNC.RECONVERGENT B1 ;  /* 0x0000000000017941 */ /* 0x000fea0003800200 */
.L_x_87:
[----:B------:R-:W0:Y:S01]  /*5fe0*/  MUFU.RCP64H R5, R19 ;  /* 0x0000001300057308 */ /* 0x000e220000001800 */
[----:B------:R-:W-:Y:S01]  /*5ff0*/  IADD3 R4, PT, PT, R19, 0x300402, RZ ;  /* 0x0030040213047810 */ /* 0x000fe20007ffe0ff */
[----:B------:R-:W-:Y:S03]  /*6000*/  BSSY.RECONVERGENT B1, `(.L_x_89) ;  /* 0x000000e000017945 */ /* 0x000fe60003800200 */
[----:B------:R-:W-:Y:S02]  /*6010*/  FSETP.GEU.AND P1, PT, |R4|, 5.8789094863358348022e-39, PT ;  /* 0x004004020400780b */ /* 0x000fe40003f2e200 */
        /* <DEDUP_REMOVED lines=8> */
[----:B------:R-:W-:Y:S01]  /*60a0*/  MOV R0, 0x60e0 ;  /* 0x000060e000007802 */ /* 0x000fe20000000f00 */
[----:B------:R-:W-:Y:S01]  /*60b0*/  IMAD.MOV.U32 R47, RZ, RZ, R19 ;  /* 0x000000ffff2f7224 */ /* 0x000fe200078e0013 */
[----:B------:R-:W-:-:S07]  /*60c0*/  IADD3 R50, PT, PT, R50, -0x100000, RZ ;  /* 0xfff0000032327810 */ /* 0x000fce0007ffe0ff */
[----:B------:R-:W-:Y:S05]  /*60d0*/  CALL.REL.NOINC `($__internal_0_$__cuda_sm20_dblrcp_rn_slowpath_v3) ;  /* 0x000014a000d07944 */ /* 0x000fea0003c00000 */
.L_x_90:
[----:B------:R-:W-:Y:S05]  /*60e0*/  BSYNC.RECONVERGENT B1 ;  /* 0x0000000000017941 */ /* 0x000fea0003800200 */
.L_x_89:
[----:B------:R-:W-:Y:S01]  /*60f0*/  DADD R18, R46, R8 ;  /* 0x000000002e127229 */ /* 0x000fe20000000008 */
[----:B------:R-:W-:Y:S05]  /*6100*/  BSSY.RECONVERGENT B1, `(.L_x_91) ;  /* 0x0000010000017945 */ /* 0x000fea0003800200 */
        /* <DEDUP_REMOVED lines=15> */
.L_x_92:
[----:B------:R-:W-:Y:S05]  /*6200*/  BSYNC.RECONVERGENT B1 ;  /* 0x0000000000017941 */ /* 0x000fea0003800200 */
.L_x_91:
[----:B------:R-:W-:Y:S01]  /*6210*/  UMOV UR4, 0x2c974e0a ;  /* 0x2c974e0a00047882 */ /* 0x000fe20000000000 */
[----:B------:R-:W-:Y:S01]  /*6220*/  UMOV UR5, 0x3d0db948 ;  /* 0x3d0db94800057882 */ /* 0x000fe20000000000 */
[----:B------:R-:W-:Y:S01]  /*6230*/  BSSY.RECONVERGENT B0, `(.L_x_93) ;  /* 0x0000010000007945 */ /* 0x000fe20003800200 */
[----:B------:R-:W-:Y:S01]  /*6240*/  DFMA R4, R14, UR4, R46 ;  /* 0x000000040e047c2b */ /* 0x000fe2000800002e */
[----:B------:R-:W-:-:S06]  /*6250*/  @!P0 CS2R R8, SRZ ;  /* 0x0000000000088805 */ /* 0x000fcc000001ff00 */
        /* <DEDUP_REMOVED lines=11> */
.L_x_95:
[----:B------:R-:W-:Y:S02]  /*6310*/  FSEL R8, R8, RZ, P0 ;  /* 0x000000ff08087208 */ /* 0x000fe40000000000 */
[----:B------:R-:W-:-:S07]  /*6320*/  FSEL R9, R9, -QNAN , P0 ;  /* 0xfff8000009097808 */ /* 0x000fce0000000000 */
.L_x_94:
[----:B------:R-:W-:Y:S05]  /*6330*/  BSYNC.RECONVERGENT B0 ;  /* 0x0000000000007941 */ /* 0x000fea0003800200 */
.L_x_93:
[----:B------:R-:W-:Y:S01]  /*6340*/  UMOV UR4, 0xcccccccd ;  /* 0xcccccccd00047882 */ /* 0x000fe20000000000 */
[----:B------:R-:W-:Y:S01]  /*6350*/  UMOV UR5, 0x400ccccc ;  /* 0x400ccccc00057882 */ /* 0x000fe20000000000 */
[----:B------:R-:W-:Y:S01]  /*6360*/  BSSY.RECONVERGENT B0, `(.L_x_96) ;  /* 0x000000c000007945 */ /* 0x000fe20003800200 */
[C---:B0-----:R-:W-:Y:S02]  /*6370*/  DADD R4, R2.reuse, UR4 ;  /* 0x0000000402047e29 */ /* 0x041fe40008000000 */
        /* <DEDUP_REMOVED lines=8> */
[----:B------:R-:W-:Y:S01]  /*6400*/  @!P0 IMAD.MOV.U32 R8, RZ, RZ, 0x0 ;  /* 0x00000000ff088424 */ /* 0x000fe200078e00ff */
[----:B------:R-:W-:-:S07]  /*6410*/  @!P0 MOV R9, 0x7ff00000 ;  /* 0x7ff0000000098802 */ /* 0x000fce0000000f00 */
.L_x_97:
[----:B------:R-:W-:Y:S05]  /*6420*/  BSYNC.RECONVERGENT B0 ;  /* 0x0000000000007941 */ /* 0x000fea0003800200 */
.L_x_96:
[----:B------:R-:W-:Y:S01]  /*6430*/  UMOV UR4, 0x3e2d053d ;  /* 0x3e2d053d00047882 */ /* 0x000fe20000000000 */
[----:B------:R-:W-:Y:S01]  /*6440*/  UMOV UR5, 0x3958a9d5 ;  /* 0x3958a9d500057882 */ /* 0x000fe20000000000 */
[----:B------:R-:W-:Y:S01]  /*6450*/  DSETP.NEU.AND P0, PT, R2, 1, PT ;  /* 0x3ff000000200742a */ /* 0x000fe20003f0d000 */
[----:B------:R-:W-:Y:S01]  /*6460*/  BSSY.RECONVERGENT B0, `(.L_x_98) ;  /* 0x0000011000007945 */ /* 0x000fe20003800200 */
[----:B------:R-:W-:Y:S01]  /*6470*/  DMUL R8, R8, UR4 ;  /* 0x0000000408087c28 */ /* 0x000fe20008000000 */
[----:B------:R-:W-:-:S09]  /*6480*/  @!P1 CS2R R12, SRZ ;  /* 0x00000000000c9805 */ /* 0x000fd2000001ff00 */
[----:B------:R-:W-:Y:S02]  /*6490*/  FSEL R4, R8, 0.16896529495716094971, P0 ;  /* 0x3e2d053d08047808 */ /* 0x000fe40000000000 */
[----:B------:R-:W-:Y:S01]  /*64a0*/  FSEL R5, R9, 0.00020662632596213370562, P0 ;  /* 0x3958a9d509057808 */ /* 0x000fe20000000000 */
[----:B------:R-:W-:Y:S06]  /*64b0*/  @!P1 BRA `(.L_x_99) ;  /* 0x00000000002c9947 */ /* 0x000fec0003800000 */
[----:B------:R-:W-:Y:S01]  /*64c0*/  DADD R12, -RZ, |R2| ;  /* 0x00000000ff0c7229 */ /* 0x000fe20000000502 */
[----:B------:R-:W-:Y:S01]  /*64d0*/  BSSY.RECONVERGENT B1, `(.L_x_100) ;  /* 0x0000007000017945 */ /* 0x000fe20003800200 */
[----:B------:R-:W-:Y:S01]  /*64e0*/  ISETP.GE.AND P0, PT, R3, RZ, PT ;  /* 0x000000ff0300720c */ /* 0x000fe20003f06270 */
[----:B------:R-:W-:Y:S01]  /*64f0*/  IMAD.MOV.U32 R18, RZ, RZ, -0x66666666 ;  /* 0x9999999aff127424 */ /* 0x000fe200078e00ff */
[----:B------:R-:W-:Y:S02]  /*6500*/  MOV R17, 0x3ff99999 ;  /* 0x3ff9999900117802 */ /* 0x000fe40000000f00 */
[----:B------:R-:W-:-:S04]  /*6510*/  MOV R0, 0x6540 ;  /* 0x0000654000007802 */ /* 0x000fc80000000f00 */
[----:B------:R-:W-:-:S07]  /*6520*/  IMAD.MOV.U32 R19, RZ, RZ, R13 ;  /* 0x000000ffff137224 */ /* 0x000fce00078e000d */
[----:B------:R-:W-:Y:S05]  /*6530*/  CALL.REL.NOINC `($_Z15Rosenbrock_ros3PdddS_PiiiiiddddddddPKdS2_S2_S2_S2_S2_S2_S2_i$__internal_accurate_pow) ;  /* 0x000014ac00387944 */ /* 0x000fea0003c00000 */
[----:B------:R-:W-:Y:S05]  /*6540*/  BSYNC.RECONVERGENT B1 ;  /* 0x0000000000017941 */ /* 0x000fea0003800200 */
.L_x_100:
[----:B------:R-:W-:Y:S02]  /*6550*/  FSEL R12, R8, RZ, P0 ;  /* 0x000000ff080c7208 */ /* 0x000fe40000000000 */
[----:B------:R-:W-:-:S07]  /*6560*/  FSEL R13, R9, -QNAN , P0 ;  /* 0xfff80000090d7808 */ /* 0x000fce0000000000 */
.L_x_99:
[----:B------:R-:W-:Y:S05]  /*6570*/  BSYNC.RECONVERGENT B0 ;  /* 0x0000000000007941 */ /* 0x000fea0003800200 */
.L_x_98:
        /* <DEDUP_REMOVED lines=13> */
.L_x_102:
[----:B------:R-:W-:Y:S05]  /*6650*/  BSYNC.RECONVERGENT B0 ;  /* 0x0000000000007941 */ /* 0x000fea0003800200 */
.L_x_101:
[----:B------:R-:W-:Y:S01]  /*6660*/  UMOV UR4, 0x644a7883 ;  /* 0x644a788300047882 */ /* 0x000fe20000000000 */
[----:B------:R-:W-:Y:S01]  /*6670*/  UMOV UR5, 0x3d9045d4 ;  /* 0x3d9045d400057882 */ /* 0x000fe20000000000 */
[----:B------:R-:W-:Y:S01]  /*6680*/  DSETP.NEU.AND P0, PT, R2, 1, PT ;  /* 0x3ff000000200742a */ /* 0x000fe20003f0d000 */
[----:B------:R-:W-:Y:S01]  /*6690*/  MOV R8, 0x1 ;  /* 0x0000000100087802 */ /* 0x000fe20000000f00 */
[----:B------:R-:W-:Y:S01]  /*66a0*/  DMUL R12, R12, UR4 ;  /* 0x000000040c0c7c28 */ /* 0x000fe20008000000 */
[----:B------:R-:W-:Y:S01]  /*66b0*/  BSSY.RECONVERGENT B1, `(.L_x_103) ;  /* 0x0000017000017945 */ /* 0x000fe20003800200 */
[----:B------:R-:W-:-:S08]  /*66c0*/  DMUL R4, R6, R4 ;  /* 0x0000000406047228 */ /* 0x000fd00000000000 */
[----:B------:R-:W-:Y:S02]  /*66d0*/  FSEL R175, R13, 0.070445686578750610352, P0 ;  /* 0x3d9045d40daf7808 */ /* 0x000fe40000000000 */
[----:B------:R-:W-:Y:S02]  /*66e0*/  FSEL R174, R12, 1.49397043495833194988e+22, P0 ;  /* 0x644a78830cae7808 */ /* 0x000fe40000000000 */
        /* <DEDUP_REMOVED lines=13> */
[----:B------:R-:W-:Y:S01]  /*67c0*/  IMAD.MOV.U32 R8, RZ, RZ, R4 ;  /* 0x000000ffff087224 */ /* 0x000fe200078e0004 */
[----:B------:R-:W-:Y:S01]  /*67d0*/  MOV R0, 0x6800 ;  /* 0x0000680000007802 */ /* 0x000fe20000000f00 */
[----:B------:R-:W-:-:S07]  /*67e0*/  IMAD.MOV.U32 R9, RZ, RZ, R5 ;  /* 0x000000ffff097224 */ /* 0x000fce00078e0005 */
[----:B------:R-:W-:Y:S05]  /*67f0*/  CALL.REL.NOINC `($__internal_1_$__cuda_sm20_div_rn_f64_full) ;  /* 0x0000149c00ac7944 */ /* 0x000fea0003c00000 */
[----:B------:R-:W-:Y:S01]  /*6800*/  MOV R14, R12 ;  /* 0x0000000c000e7202 */ /* 0x000fe20000000f00 */
[----:B------:R-:W-:-:S07]  /*6810*/  IMAD.MOV.U32 R15, RZ, RZ, R13 ;  /* 0x000000ffff0f7224 */ /* 0x000fce00078e000d */
.L_x_104:
[----:B------:R-:W-:Y:S05]  /*6820*/  BSYNC.RECONVERGENT B1 ;  /* 0x0000000000017941 */ /* 0x000fea0003800200 */
.L_x_103:
[----:B------:R-:W-:Y:S01]  /*6830*/  ISETP.GT.AND P0, PT, R15, 0xfffff, PT ;  /* 0x000fffff0f00780c */ /* 0x000fe20003f04270 */
[----:B------:R-:W-:Y:S01]  /*6840*/  IMAD.MOV.U32 R8, RZ, RZ, R14 ;  /* 0x000000ffff087224 */ /* 0x000fe200078e000e */
[----:B------:R-:W-:Y:S01]  /*6850*/  MOV R9, R15 ;  /* 0x0000000f00097202 */ /* 0x000fe20000000f00 */
[----:B------:R-:W-:Y:S01]  /*6860*/  IMAD.MOV.U32 R0, RZ, RZ, R15 ;  /* 0x000000ffff007224 */ /* 0x000fe200078e000f */
[----:B------:R-:W-:Y:S01]  /*6870*/  BSSY.RECONVERGENT B0, `(.L_x_105) ;  /* 0x0000051000007945 */ /* 0x000fe20003800200 */
[----:B------:R-:W-:-:S08]  /*6880*/  IMAD.MOV.U32 R17, RZ, RZ, -0x3ff ;  /* 0xfffffc01ff117424 */ /* 0x000fd000078e00ff */
[----:B------:R-:W-:Y:S01]  /*6890*/  @!P0 DMUL R8, R14, 1.80143985094819840000e+16 ;  /* 0x435000000e088828 */ /* 0x000fe20000000000 */
[----:B------:R-:W-:-:S09]  /*68a0*/  @!P0 MOV R17, 0xfffffbcb ;  /* 0xfffffbcb00118802 */ /* 0x000fd20000000f00 */
[----:B------:R-:W-:-:S05]  /*68b0*/  @!P0 IMAD.MOV.U32 R0, RZ, RZ, R9 ;  /* 0x000000ffff008224 */ /* 0x000fca00078e0009 */
[----:B------:R-:W-:-:S04]  /*68c0*/  IADD3 R12, PT, PT, R0, -0x1, RZ ;  /* 0xffffffff000c7810 */ /* 0x000fc80007ffe0ff */
[----:B------:R-:W-:Y:S01]  /*68d0*/  ISETP.GT.U32.AND P1, PT, R12, 0x7feffffe, PT ;  /* 0x7feffffe0c00780c */ /* 0x000fe20003f24070 */
[----:B------:R-:W-:Y:S02]  /*68e0*/  IMAD.MOV.U32 R12, RZ, RZ, R14 ;  /* 0x000000ffff0c7224 */ /* 0x000fe400078e000e */
[----:B------:R-:W-:-:S10]  /*68f0*/  @!P0 IMAD.MOV.U32 R12, RZ, RZ, R8 ;  /* 0x000000ffff0c8224 */ /* 0x000fd400078e0008 */
[----:B------:R-:W-:Y:S05]  /*6900*/  @P1 BRA `(.L_x_106) ;  /* 0x0000000400041947 */ /* 0x000fea0003800000 */
[----:B------:R-:W-:Y:S01]  /*6910*/  LOP3.LUT R8, R0, 0xfffff, RZ, 0xc0, !PT ;  /* 0x000fffff00087812 */ /* 0x000fe200078ec0ff */
[----:B------:R-:W-:Y:S01]  /*6920*/  IMAD.MOV.U32 R18, RZ, RZ, RZ ;  /* 0x000000ffff127224 */ /* 0x000fe200078e00ff */
[----:B------:R-:W-:Y:S01]  /*6930*/  MOV R24, 0x8b7a8b04 ;  /* 0x8b7a8b0400187802 */ /* 0x000fe20000000f00 */
[----:B------:R-:W-:Y:S01]  /*6940*/  IMAD.MOV.U32 R25, RZ, RZ, 0x3ed0ee25 ;  /* 0x3ed0ee25ff197424 */ /* 0x000fe200078e00ff */
[----:B------:R-:W-:Y:S01]  /*6950*/  LOP3.LUT R9, R8, 0x3ff00000, RZ, 0xfc, !PT ;  /* 0x3ff0000008097812 */ /* 0x000fe200078efcff */
[----:B------:R-:W-:Y:S01]  /*6960*/  IMAD.MOV.U32 R8, RZ, RZ, R12 ;  /* 0x000000ffff087224 */ /* 0x000fe200078e000c */
[----:B------:R-:W-:Y:S01]  /*6970*/  UMOV UR4, 0x3ae80f1e ;  /* 0x3ae80f1e00047882 */ /* 0x000fe20000000000 */
[----:B------:R-:W-:Y:S01]  /*6980*/  UMOV UR5, 0x3eb1380b ;  /* 0x3eb1380b00057882 */ /* 0x000fe20000000000 */
[----:B------:R-:W-:Y:S01]  /*6990*/  ISETP.GE.U32.AND P0, PT, R9, 0x3ff6a09f, PT ;  /* 0x3ff6a09f0900780c */ /* 0x000fe20003f06070 */
[----:B------:R-:W-:Y:S01]  /*69a0*/  UMOV UR6, 0x80000000 ;  /* 0x8000000000067882 */ /* 0x000fe20000000000 */
[----:B------:R-:W-:Y:S01]  /*69b0*/  LEA.HI R17, R0, R17, RZ, 0xc ;  /* 0x0000001100117211 */ /* 0x000fe200078f60ff */
[----:B------:R-:W-:Y:S01]  /*69c0*/  UMOV UR7, 0x43300000 ;  /* 0x4330000000077882 */ /* 0x000fe20000000000 */
[----:B------:R-:W-:-:S09]  /*69d0*/  MOV R27, 0x43300000 ;  /* 0x43300000001b7802 */ /* 0x000fd20000000f00 */
[----:B------:R-:W-:Y:S01]  /*69e0*/  @P0 IADD3 R13, PT, PT, R9, -0x100000, RZ ;  /* 0xfff00000090d0810 */ /* 0x000fe20007ffe0ff */
[----:B------:R-:W-:-:S04]  /*69f0*/  @P0 VIADD R17, R17, 0x1 ;  /* 0x0000000111110836 */ /* 0x000fc80000000000 */
[----:B------:R-:W-:Y:S01]  /*6a00*/  @P0 IMAD.MOV.U32 R9, RZ, RZ, R13 ;  /* 0x000000ffff090224 */ /* 0x000fe200078e000d */
[----:B------:R-:W-:-:S05]  /*6a10*/  LOP3.LUT R26, R17, 0x80000000, RZ, 0x3c, !PT ;  /* 0x80000000111a7812 */ /* 0x000fca00078e3cff */
        /* <DEDUP_REMOVED lines=48> */
.L_x_106:
[----:B------:R-:W-:Y:S01]  /*6d20*/  IMAD.MOV.U32 R12, RZ, RZ, 0x0 ;  /* 0x00000000ff0c7424 */ /* 0x000fe200078e00ff */
[----:B------:R-:W-:Y:S01]  /*6d30*/  LOP3.LUT P0, RZ, R9, 0x7fffffff, RZ, 0xc0, !PT ;  /* 0x7fffffff09ff7812 */ /* 0x000fe2000780c0ff */
[----:B------:R-:W-:-:S06]  /*6d40*/  IMAD.MOV.U32 R13, RZ, RZ, 0x7ff00000 ;  /* 0x7ff00000ff0d7424 */ /* 0x000fcc00078e00ff */
[----:B------:R-:W-:-:S10]  /*6d50*/  DFMA R12, R8, R12, +INF ;  /* 0x7ff00000080c742b */ /* 0x000fd4000000000c */
[----:B------:R-:W-:Y:S02]  /*6d60*/  FSEL R8, R12, RZ, P0 ;  /* 0x000000ff0c087208 */ /* 0x000fe40000000000 */
[----:B------:R-:W-:-:S07]  /*6d70*/  FSEL R9, R13, -QNAN , P0 ;  /* 0xfff000000d097808 */ /* 0x000fce0000000000 */
.L_x_107:
[----:B------:R-:W-:Y:S05]  /*6d80*/  BSYNC.RECONVERGENT B0 ;  /* 0x0000000000007941 */ /* 0x000fea0003800200 */
.L_x_105:
[----:B------:R-:W-:Y:S01]  /*6d90*/  UMOV UR4, 0xbaaafad3 ;  /* 0xbaaafad300047882 */ /* 0x000fe20000000000 */
[----:B------:R-:W-:Y:S01]  /*6da0*/  UMOV UR5, 0x3c695355 ;  /* 0x3c69535500057882 */ /* 0x000fe20000000000 */
[----:B------:R-:W-:Y:S01]  /*6db0*/  BSSY.RECONVERGENT B0, `(.L_x_108) ;  /* 0x000000b000007945 */ /* 0x000fe20003800200 */
[----:B------:R-:W-:Y:S01]  /*6dc0*/  DMUL R40, R8, UR4 ;  /* 0x0000000408287c28 */ /* 0x000fe20008000000 */
[----:B------:R-:W-:Y:S01]  /*6dd0*/  UMOV UR4, 0x1526e50e ;  /* 0x1526e50e00047882 */ /* 0x000fe20000000000 */
[----:B------:R-:W-:Y:S01]  /*6de0*/  UMOV UR5, 0x3fdbcb7b ;  /* 0x3fdbcb7b00057882 */ /* 0x000fe20000000000 */
[----:B------:R-:W-:Y:S01]  /*6df0*/  MOV R18, RZ ;  /* 0x000000ff00127202 */ /* 0x000fe20000000f00 */
[----:B------:R-:W-:Y:S01]  /*6e00*/  IMAD.MOV.U32 R17, RZ, RZ, 0x40000000 ;  /* 0x40000000ff117424 */ /* 0x000fe200078e00ff */
[----:B------:R-:W-:-:S03]  /*6e10*/  MOV R0, 0x6e60 ;  /* 0x00006e6000007802 */ /* 0x000fc60000000f00 */
[----:B------:R-:W-:-:S08]  /*6e20*/  DFMA R40, R8, UR4, R40 ;  /* 0x0000000408287c2b */ /* 0x000fd00008000028 */
[----:B------:R-:W-:-:S10]  /*6e30*/  DADD R12, -RZ, |R40| ;  /* 0x00000000ff0c7229 */ /* 0x000fd40000000528 */
[----:B------:R-:W-:-:S07]  /*6e40*/  IMAD.MOV.U32 R19, RZ, RZ, R13 ;  /* 0x000000ffff137224 */ /* 0x000fce00078e000d */
[----:B------:R-:W-:Y:S05]  /*6e50*/  CALL.REL.NOINC `($_Z15Rosenbrock_ros3PdddS_PiiiiiddddddddPKdS2_S2_S2_S2_S2_S2_S2_i$__internal_accurate_pow) ;  /* 0x000014a000f07944 */ /* 0x000fea0003c00000 */
[----:B------:R-:W-:Y:S05]  /*6e60*/  BSYNC.RECONVERGENT B0 ;  /* 0x0000000000007941 */ /* 0x000fea0003800200 */
.L_x_108:
        /* <DEDUP_REMOVED lines=11> */
[----:B------:R-:W-:Y:S01]  /*6f20*/  @!P0 MOV R8, 0x0 ;  /* 0x0000000000088802 */ /* 0x000fe20000000f00 */
[----:B------:R-:W-:-:S07]  /*6f30*/  @!P0 IMAD.MOV.U32 R9, RZ, RZ, 0x7ff00000 ;  /* 0x7ff00000ff098424 */ /* 0x000fce00078e00ff */
.L_x_110:
[----:B------:R-:W-:Y:S05]  /*6f40*/  BSYNC.RECONVERGENT B0 ;  /* 0x0000000000007941 */ /* 0x000fea0003800200 */
.L_x_109:
        /* <DEDUP_REMOVED lines=18> */
.L_x_112:
[----:B------:R-:W-:Y:S05]  /*7070*/  BSYNC.RECONVERGENT B1 ;  /* 0x0000000000017941 */ /* 0x000fea0003800200 */
.L_x_111:
[----:B------:R-:W-:Y:S01]  /*7080*/  FSEL R41, R47, 1.75, P0 ;  /* 0x3fe000002f297808 */ /* 0x000fe20000000000 */
[----:B------:R-:W-:Y:S01]  /*7090*/  BSSY.RECONVERGENT B0, `(.L_x_113) ;  /* 0x0000008000007945 */ /* 0x000fe20003800200 */
[----:B------:R-:W-:Y:S01]  /*70a0*/  FSEL R18, R46, RZ, P0 ;  /* 0x000000ff2e127208 */ /* 0x000fe20000000000 */
[----:B------:R-:W-:Y:S01]  /*70b0*/  IMAD.MOV.U32 R19, RZ, RZ, 0x3fe33333 ;  /* 0x3fe33333ff137424 */ /* 0x000fe200078e00ff */
[----:B------:R-:W-:Y:S01]  /*70c0*/  MOV R12, 0x33333333 ;  /* 0x33333333000c7802 */ /* 0x000fe20000000f00 */
[----:B------:R-:W-:Y:S01]  /*70d0*/  IMAD.MOV.U32 R17, RZ, RZ, R41 ;  /* 0x000000ffff117224 */ /* 0x000fe200078e0029 */
[----:B------:R-:W-:Y:S02]  /*70e0*/  MOV R40, R18 ;  /* 0x0000001200287202 */ /* 0x000fe40000000f00 */
[----:B------:R-:W-:-:S07]  /*70f0*/  MOV R0, 0x7110 ;  /* 0x0000711000007802 */ /* 0x000fce0000000f00 */
[----:B------:R-:W-:Y:S05]  /*7100*/  CALL.REL.NOINC `($_Z15Rosenbrock_ros3PdddS_PiiiiiddddddddPKdS2_S2_S2_S2_S2_S2_S2_i$__internal_accurate_pow) ;  /* 0x000014a000447944 */ /* 0x000fea0003c00000 */
[----:B------:R-:W-:Y:S05]  /*7110*/  BSYNC.RECONVERGENT B0 ;  /* 0x0000000000007941 */ /* 0x000fea0003800200 */
.L_x_113:
[----:B------:R-:W-:Y:S01]  /*7120*/  DADD R174, R14, 1 ;  /* 0x3ff000000eae7429 */ /* 0x000fe20000000000 */
[----:B------:R-:W-:Y:S01]  /*7130*/  IMAD.MOV.U32 R12, RZ, RZ, 0x1 ;  /* 0x00000001ff0c7424 */ /* 0x000fe200078e00ff */
[----:B------:R-:W-:Y:S01]  /*7140*/  UMOV UR4, 0x33333333 ;  /* 0x3333333300047882 */ /* 0x000fe20000000000 */
        /* <DEDUP_REMOVED lines=27> */
.L_x_115:
[----:B------:R-:W-:Y:S05]  /*7300*/  BSYNC.RECONVERGENT B0 ;  /* 0x0000000000007941 */ /* 0x000fea0003800200 */
.L_x_114:
[----:B------:R-:W-:Y:S01]  /*7310*/  BSSY.RECONVERGENT B1, `(.L_x_116) ;  /* 0x0000008000017945 */ /* 0x000fe20003800200 */
[----:B------:R-:W-:Y:S02]  /*7320*/  FSEL R14, R8, RZ, P2 ;  /* 0x000000ff080e7208 */ /* 0x000fe40001000000 */
[----:B------:R-:W-:Y:S01]  /*7330*/  FSEL R15, R9, 1.875, P2 ;  /* 0x3ff00000090f7808 */ /* 0x000fe20001000000 */
[----:B------:R-:W-:Y:S06]  /*7340*/  @P3 BRA P4, `(.L_x_117) ;  /* 0x0000000000103947 */ /* 0x000fec0002000000 */
[----:B------:R-:W-:Y:S01]  /*7350*/  MOV R8, R4 ;  /* 0x0000000400087202 */ /* 0x000fe20000000f00 */
[----:B------:R-:W-:Y:S01]  /*7360*/  IMAD.MOV.U32 R9, RZ, RZ, R5 ;  /* 0x000000ffff097224 */ /* 0x000fe200078e0005 */
[----:B------:R-:W-:-:S07]  /*7370*/  MOV R0, 0x7390 ;  /* 0x0000739000007802 */ /* 0x000fce0000000f00 */
[----:B------:R-:W-:Y:S05]  /*7380*/  CALL.REL.NOINC `($__internal_1_$__cuda_sm20_div_rn_f64_full) ;  /* 0x0000149000c87944 */ /* 0x000fea0003c00000 */
.L_x_117:
[----:B------:R-:W-:Y:S05]  /*7390*/  BSYNC.RECONVERGENT B1 ;  /* 0x0000000000017941 */ /* 0x000fea0003800200 */
.L_x_116:
        /* <DEDUP_REMOVED lines=14> */
.L_x_120:
[----:B------:R-:W-:Y:S02]  /*7480*/  FSEL R8, R8, RZ, P0 ;  /* 0x000000ff08087208 */ /* 0x000fe40000000000 */
[----:B------:R-:W-:-:S07]  /*7490*/  FSEL R9, R9, -QNAN , P0 ;  /* 0xfff8000009097808 */ /* 0x000fce0000000000 */
.L_x_119:
[----:B------:R-:W-:Y:S05]  /*74a0*/  BSYNC.RECONVERGENT B0 ;  /* 0x0000000000007941 */ /* 0x000fea0003800200 */
.L_x_118:
[----:B------:R-:W1:Y:S01]  /*74b0*/  MUFU.RCP64H R13, 1.7999990387096431732e-11 ;  /* 0x3db3ca8c000d7908 */ /* 0x000e620000001800 */
[----:B------:R-:W-:Y:S01]  /*74c0*/  UMOV UR4, 0xcccccccd ;  /* 0xcccccccd00047882 */ /* 0x000fe20000000000 */
[----:B------:R-:W-:Y:S01]  /*74d0*/  UMOV UR5, 0x4008cccc ;  /* 0x4008cccc00057882 */ /* 0x000fe20000000000 */
[----:B------:R-:W-:Y:S01]  /*74e0*/  IMAD.MOV.U32 R18, RZ, RZ, -0x4eac58ad ;  /* 0xb153a753ff127424 */ /* 0x000fe200078e00ff */
[----:B0-----:R-:W-:Y:S01]  /*74f0*/  DADD R4, R2, UR4 ;  /* 0x0000000402047e29 */ /* 0x001fe20008000000 */
[----:B------:R-:W-:Y:S01]  /*7500*/  MOV R19, 0x3db3ca8c ;  /* 0x3db3ca8c00137802 */ /* 0x000fe20000000f00 */
[----:B------:R-:W-:Y:S01]  /*7510*/  IMAD.MOV.U32 R12, RZ, RZ, 0x1 ;  /* 0x00000001ff0c7424 */ /* 0x000fe200078e00ff */
[----:B------:R-:W-:Y:S07]  /*7520*/  BSSY.RECONVERGENT B0, `(.L_x_121) ;  /* 0x000000d000007945 */ /* 0x000fee0003800200 */
[----:B------:R-:W-:Y:S01]  /*7530*/  LOP3.LUT R4, R5, 0x7ff00000, RZ, 0xc0, !PT ;  /* 0x7ff0000005047812 */ /* 0x000fe200078ec0ff */
[----:B-1----:R-:W-:-:S03]  /*7540*/  DFMA R14, R12, -R18, 1 ;  /* 0x3ff000000c0e742b */ /* 0x002fc60000000812 */
[----:B------:R-:W-:-:S05]  /*7550*/  ISETP.NE.AND P0, PT, R4, 0x7ff00000, PT ;  /* 0x7ff000000400780c */ /* 0x000fca0003f05270 */
[----:B------:R-:W-:-:S08]  /*7560*/  DFMA R14, R14, R14, R14 ;  /* 0x0000000e0e0e722b */ /* 0x000fd0000000000e */
[----:B------:R-:W-:Y:S01]  /*7570*/  DFMA R14, R12, R14, R12 ;  /* 0x0000000e0c0e722b */ /* 0x000fe2000000000c */
[----:B------:R-:W-:Y:S10]  /*7580*/  @P0 BRA `(.L_x_122) ;  /* 0x0000000000180947 */ /* 0x000ff40003800000 */
[----:B------:R-:W-:-:S14]  /*7590*/  DSETP.NAN.AND P0, PT, R2, R2, PT ;  /* 0x000000020200722a */ /* 0x000fdc0003f08000 */
[----:B------:R-:W-:Y:S01]  /*75a0*/  @P0 DADD R8, R2, UR4 ;  /* 0x0000000402080e29 */ /* 0x000fe20008000000 */
[----:B------:R-:W-:Y:S10]  /*75b0*/  @P0 BRA `(.L_x_122) ;  /* 0x00000000000c0947 */ /* 0x000ff40003800000 */
[----:B------:R-:W-:-:S14]  /*75c0*/  DSETP.NEU.AND P0, PT, |R2|, +INF , PT ;  /* 0x7ff000000200742a */ /* 0x000fdc0003f0d200 */
[----:B------:R-:W-:Y:S01]  /*75d0*/  @!P0 IMAD.MOV.U32 R8, RZ, RZ, 0x0 ;  /* 0x00000000ff088424 */ /* 0x000fe200078e00ff */
[----:B------:R-:W-:-:S07]  /*75e0*/  @!P0 MOV R9, 0x7ff00000 ;  /* 0x7ff0000000098802 */ /* 0x000fce0000000f00 */
.L_x_122:
[----:B------:R-:W-:Y:S05]  /*75f0*/  BSYNC.RECONVERGENT B0 ;  /* 0x0000000000007941 */ /* 0x000fea0003800200 */
.L_x_121:
[----:B------:R-:W-:Y:S01]  /*7600*/  UMOV UR4, 0x50e7dac9 ;  /* 0x50e7dac900047882 */ /* 0x000fe20000000000 */
[----:B------:R-:W-:Y:S01]  /*7610*/  UMOV UR5, 0x39a310c2 ;  /* 0x39a310c200057882 */ /* 0x000fe20000000000 */
[----:B------:R-:W-:Y:S01]  /*7620*/  DSETP.NEU.AND P0, PT, R2, 1, PT ;  /* 0x3ff000000200742a */ /* 0x000fe20003f0d000 */
[----:B------:R-:W-:Y:S01]  /*7630*/  BSSY.RECONVERGENT B1, `(.L_x_123) ;  /* 0x0000016000017945 */ /* 0x000fe20003800200 */
[----:B------:R-:W-:Y:S02]  /*7640*/  DMUL R8, R8, UR4 ;  /* 0x0000000408087c28 */ /* 0x000fe40008000000 */
[----:B------:R-:W-:-:S08]  /*7650*/  DFMA R4, R14, -R18, 1 ;  /* 0x3ff000000e04742b */ /* 0x000fd00000000812 */
[----:B------:R-:W-:Y:S01]  /*7660*/  FSEL R8, R8, 3.11190016000000000000e+10, P0 ;  /* 0x50e7dac908087808 */ /* 0x000fe20000000000 */
[----:B------:R-:W-:Y:S01]  /*7670*/  DFMA R4, R14, R4, R14 ;  /* 0x000000040e04722b */ /* 0x000fe2000000000e */
[----:B------:R-:W-:-:S06]  /*7680*/  FSEL R9, R9, 0.00031102268258109688759, P0 ;  /* 0x39a310c209097808 */ /* 0x000fcc0000000000 */
[----:B------:R-:W-:-:S08]  /*7690*/  DMUL R14, R6, R8 ;  /* 0x00000008060e7228 */ /* 0x000fd00000000000 */
[----:B------:R-:W-:Y:S02]  /*76a0*/  DMUL R8, R14, R4 ;  /* 0x000000040e087228 */ /* 0x000fe40000000000 */
[----:B------:R-:W-:-:S06]  /*76b0*/  FSETP.GEU.AND P1, PT, |R15|, 6.5827683646048100446e-37, PT ;  /* 0x036000000f00780b */ /* 0x000fcc0003f2e200 */
[----:B------:R-:W-:-:S08]  /*76c0*/  DFMA R12, R8, -R18, R14 ;  /* 0x80000012080c722b */ /* 0x000fd0000000000e */
[----:B------:R-:W-:-:S10]  /*76d0*/  DFMA R4, R4, R12, R8 ;  /* 0x0000000c0404722b */ /* 0x000fd40000000008 */
[----:B------:R-:W-:-:S05]  /*76e0*/  FFMA R0, RZ, 0.087788671255111694336, R5 ;  /* 0x3db3ca8cff007823 */ /* 0x000fca0000000005 */
[----:B------:R-:W-:-:S13]  /*76f0*/  FSETP.GT.AND P0, PT, |R0|, 1.469367938527859385e-39, PT ;  /* 0x001000000000780b */ /* 0x000fda0003f04200 */
[----:B------:R-:W-:Y:S05]  /*7700*/  @P0 BRA P1, `(.L_x_124) ;  /* 0x0000000000200947 */ /* 0x000fea0000800000 */
[----:B------:R-:W-:Y:S01]  /*7710*/  IMAD.MOV.U32 R8, RZ, RZ, R14 ;  /* 0x000000ffff087224 */ /* 0x000fe200078e000e */
[----:B------:R-:W-:Y:S01]  /*7720*/  MOV R174, 0xb153a753 ;  /* 0xb153a75300ae7802 */ /* 0x000fe20000000f00 */
[----:B------:R-:W-:Y:S01]  /*7730*/  IMAD.MOV.U32 R9, RZ, RZ, R15 ;  /* 0x000000ffff097224 */ /* 0x000fe200078e000f */
[----:B------:R-:W-:Y:S01]  /*7740*/  MOV R0, 0x7770 ;  /* 0x0000777000007802 */ /* 0x000fe20000000f00 */
[----:B------:R-:W-:-:S07]  /*7750*/  IMAD.MOV.U32 R175, RZ, RZ, 0x3db3ca8c ;  /* 0x3db3ca8cffaf7424 */ /* 0x000fce00078e00ff */
[----:B------:R-:W-:Y:S05]  /*7760*/  CALL.REL.NOINC `($__internal_1_$__cuda_sm20_div_rn_f64_full) ;  /* 0x0000148c00d07944 */ /* 0x000fea0003c00000 */
[----:B------:R-:W-:Y:S01]  /*7770*/  IMAD.MOV.U32 R4, RZ, RZ, R12 ;  /* 0x000000ffff047224 */ /* 0x000fe200078e000c */
[----:B------:R-:W-:-:S07]  /*7780*/  MOV R5, R13 ;  /* 0x0000000d00057202 */ /* 0x000fce0000000f00 */
.L_x_124:
[----:B------:R-:W-:Y:S05]  /*7790*/  BSYNC.RECONVERGENT B1 ;  /* 0x0000000000017941 */ /* 0x000fea0003800200 */
.L_x_123:
[----:B------:R-:W0:Y:S01]  /*77a0*/  MUFU.RCP64H R9, 1.799999237060546875 ;  /* 0x3ffccccc00097908 */ /* 0x000e220000001800 */
[----:B------:R-:W-:Y:S02]  /*77b0*/  HFMA2 R8, -RZ, RZ, 0, 0 ;  /* 0x00000000ff087431 */ /* 0x000fe400000001ff */
[----:B------:R-:W-:Y:S01]  /*77c0*/  IMAD.MOV.U32 R12, RZ, RZ, -0x33333333 ;  /* 0xcccccccdff0c7424 */ /* 0x000fe200078e00ff */
[----:B------:R-:W-:Y:S01]  /*77d0*/  UMOV UR4, 0x99999998 ;  /* 0x9999999800047882 */ /* 0x000fe20000000000 */
[----:B------:R-:W-:Y:S01]  /*77e0*/  IMAD.MOV.U32 R13, RZ, RZ, 0x3ffccccc ;  /* 0x3ffcccccff0d7424 */ /* 0x000fe200078e00ff */
[----:B------:R-:W-:Y:S01]  /*77f0*/  UMOV UR5, 0x3fc99999 ;  /* 0x3fc9999900057882 */ /* 0x000fe20000000000 */
[----:B------:R-:W-:Y:S01]  /*7800*/  IMAD.MOV.U32 R28, RZ, RZ, -0x748574fc ;  /* 0x8b7a8b04ff1c7424 */ /* 0x000fe200078e00ff */
[----:B------:R-:W-:Y:S01]  /*7810*/  UMOV UR8, 0x3ae80f1e ;  /* 0x3ae80f1e00087882 */ /* 0x000fe20000000000 */
[----:B------:R-:W-:Y:S01]  /*7820*/  IMAD.MOV.U32 R29, RZ, RZ, 0x3ed0ee25 ;  /* 0x3ed0ee25ff1d7424 */ /* 0x000fe200078e00ff */
[----:B------:R-:W-:Y:S01]  /*7830*/  UMOV UR9, 0x3eb1380b ;  /* 0x3eb1380b00097882 */ /* 0x000fe20000000000 */
[----:B------:R-:W-:Y:S01]  /*7840*/  UMOV UR12, 0x9f02676f ;  /* 0x9f02676f000c7882 */ /* 0x000fe20000000000 */
[----:B------:R-:W-:Y:S01]  /*7850*/  UMOV UR13, 0x3ef3b266 ;  /* 0x3ef3b266000d7882 */ /* 0x000fe20000000000 */
[----:B------:R-:W-:Y:S01]  /*7860*/  UMOV UR14, 0xa9ab0956 ;  /* 0xa9ab0956000e7882 */ /* 0x000fe20000000000 */
[----:B------:R-:W-:Y:S01]  /*7870*/  UMOV UR15, 0x3f1745cb ;  /* 0x3f1745cb000f7882 */ /* 0x000fe20000000000 */
[----:B------:R-:W-:Y:S01]  /*7880*/  UMOV UR16, 0x2d1b5154 ;  /* 0x2d1b515400107882 */ /* 0x000fe20000000000 */
[----:B------:R-:W-:Y:S01]  /*7890*/  UMOV UR17, 0x3f3c71c7 ;  /* 0x3f3c71c700117882 */ /* 0x000fe20000000000 */
[----:B------:R-:W-:Y:S01]  /*78a0*/  UMOV UR18, 0x923be72d ;  /* 0x923be72d00127882 */ /* 0x000fe20000000000 */
[----:B0-----:R-:W-:Y:S01]  /*78b0*/  DFMA R12, R8, -R12, 1 ;  /* 0x3ff00000080c742b */ /* 0x001fe2000000080c */
[----:B------:R-:W-:Y:S01]  /*78c0*/  UMOV UR19, 0x3f624924 ;  /* 0x3f62492400137882 */ /* 0x000fe20000000000 */
[----:B------:R-:W-:Y:S01]  /*78d0*/  UMOV UR20, 0x9999a3c4 ;  /* 0x9999a3c400147882 */ /* 0x000fe20000000000 */
[----:B------:R-:W-:Y:S01]  /*78e0*/  UMOV UR21, 0x3f899999 ;  /* 0x3f89999900157882 */ /* 0x000fe20000000000 */
[----:B------:R-:W-:Y:S01]  /*78f0*/  MOV R30, 0xfefa39ef ;  /* 0xfefa39ef001e7802 */ /* 0x000fe20000000f00 */
[----:B------:R-:W-:Y:S01]  /*7900*/  IMAD.MOV.U32 R31, RZ, RZ, 0x3fe62e42 ;  /* 0x3fe62e42ff1f7424 */ /* 0x000fe200078e00ff */
[----:B------:R-:W-:Y:S01]  /*7910*/  UMOV UR6, 0x0 ;  /* 0x0000000000067882 */ /* 0x000fe20000000000 */
[----:B------:R-:W-:Y:S01]  /*7920*/  UMOV UR7, 0x3ff00000 ;  /* 0x3ff0000000077882 */ /* 0x000fe20000000000 */
[----:B------:R-:W-:Y:S01]  /*7930*/  DFMA R12, R12, R12, R12 ;  /* 0x0000000c0c0c722b */ /* 0x000fe2000000000c */
[----:B------:R-:W-:Y:S01]  /*7940*/  UMOV UR22, 0x55555554 ;  /* 0x5555555400167882 */ /* 0x000fe20000000000 */
[----:B------:R-:W-:Y:S01]  /*7950*/  UMOV UR23, 0x3fb55555 ;  /* 0x3fb5555500177882 */ /* 0x000fe20000000000 */
[----:B------:R-:W-:Y:S01]  /*7960*/  IMAD.MOV.U32 R32, RZ, RZ, -0x105c611 ;  /* 0xfefa39efff207424 */ /* 0x000fe200078e00ff */
[----:B------:R-:W-:Y:S01]  /*7970*/  MOV R33, 0x3fe62e42 ;  /* 0x3fe62e4200217802 */ /* 0x000fe20000000f00 */
[----:B------:R-:W-:Y:S01]  /*7980*/  IMAD.MOV.U32 R36, RZ, RZ, 0x3b39803f ;  /* 0x3b39803fff247424 */ /* 0x000fe200078e00ff */
[----:B------:R-:W-:Y:S01]  /*7990*/  ISETP.GT.AND P0, PT, R5, 0xfffff, PT ;  /* 0x000fffff0500780c */ /* 0x000fe20003f04270 */
[----:B------:R-:W-:Y:S01]  /*79a0*/  IMAD.MOV.U32 R37, RZ, RZ, 0x3c7abc9e ;  /* 0x3c7abc9eff257424 */ /* 0x000fe200078e00ff */
[----:B------:R-:W-:Y:S01]  /*79b0*/  DFMA R12, R8, R12, R8 ;  /* 0x0000000c080c722b */ /* 0x000fe20000000008 */
[----:B------:R-:W-:Y:S01]  /*79c0*/  IMAD.MOV.U32 R0, RZ, RZ, R5 ;  /* 0x000000ffff007224 */ /* 0x000fe200078e0005 */
[----:B------:R-:W-:Y:S01]  /*79d0*/  BSSY.RECONVERGENT B0, `(.L_x_125) ;  /* 0x0000059000007945 */ /* 0x000fe20003800200 */
[----:B------:R-:W-:-:S05]  /*79e0*/  IMAD.MOV.U32 R41, RZ, RZ, -0x3ff ;  /* 0xfffffc01ff297424 */ /* 0x000fca00078e00ff */
[----:B------:R-:W-:-:S03]  /*79f0*/  DMUL R8, R12, -UR4 ;  /* 0x800000040c087c28 */ /* 0x000fc60008000000 */
[----:B------:R-:W-:-:S05]  /*7a00*/  @!P0 IMAD.MOV.U32 R41, RZ, RZ, -0x435 ;  /* 0xfffffbcbff298424 */ /* 0x000fca00078e00ff */
[----:B------:R-:W-:-:S08]  /*7a10*/  DFMA R8, R12, -UR4, R8 ;  /* 0x800000040c087c2b */ /* 0x000fd00008000008 */
[C---:B------:R-:W-:Y:S02]  /*7a20*/  DMUL R18, R8.reuse, R8 ;  /* 0x0000000808127228 */ /* 0x040fe40000000000 */
[----:B------:R-:W-:Y:S02]  /*7a30*/  DADD R22, -R8, -UR4 ;  /* 0x8000000408167e29 */ /* 0x000fe40008000100 */
[----:B------:R-:W-:-:S04]  /*7a40*/  DFMA R24, R30, -UR6, R8 ;  /* 0x800000061e187c2b */ /* 0x000fc80008000008 */
[----:B------:R-:W-:Y:S02]  /*7a50*/  DFMA R20, R18, UR8, R28 ;  /* 0x0000000812147c2b */ /* 0x000fe4000800001c */
[----:B------:R-:W-:Y:S02]  /*7a60*/  DADD R22, R22, R22 ;  /* 0x0000000016167229 */ /* 0x000fe40000000016 */
[----:B------:R-:W-:-:S04]  /*7a70*/  DFMA R26, -R32, -1, R24 ;  /* 0xbff00000201a782b */ /* 0x000fc80000000118 */
[----:B------:R-:W-:Y:S02]  /*7a80*/  DFMA R20, R18, R20, UR12 ;  /* 0x0000000c12147e2b */ /* 0x000fe40008000014 */
[C---:B------:R-:W-:Y:S01]  /*7a90*/  DFMA R22, -R8.reuse, -UR4, R22 ;  /* 0x8000000408167c2b */ /* 0x040fe20008000116 */
[----:B------:R-:W-:Y:S01]  /*7aa0*/  UMOV UR4, 0xbaaafad3 ;  /* 0xbaaafad300047882 */ /* 0x000fe20000000000 */
[----:B------:R-:W-:Y:S01]  /*7ab0*/  DADD R26, -R8, R26 ;  /* 0x00000000081a7229 */ /* 0x000fe2000000011a */
[----:B------:R-:W-:-:S03]  /*7ac0*/  UMOV UR5, 0x3c695355 ;  /* 0x3c69535500057882 */ /* 0x000fc60000000000 */
[----:B------:R-:W-:Y:S02]  /*7ad0*/  DFMA R20, R18, R20, UR14 ;  /* 0x0000000e12147e2b */ /* 0x000fe40008000014 */
[----:B------:R-:W-:Y:S01]  /*7ae0*/  DMUL R22, R12, R22 ;  /* 0x000000160c167228 */ /* 0x000fe20000000000 */
[----:B------:R-:W-:Y:S01]  /*7af0*/  MOV R12, R4 ;  /* 0x00000004000c7202 */ /* 0x000fe20000000f00 */
[----:B------:R-:W-:Y:S01]  /*7b00*/  IMAD.MOV.U32 R13, RZ, RZ, R5 ;  /* 0x000000ffff0d7224 */ /* 0x000fe200078e0005 */
[----:B------:R-:W-:-:S03]  /*7b10*/  @!P0 DMUL R12, R4, 1.80143985094819840000e+16 ;  /* 0x43500000040c8828 */ /* 0x000fc60000000000 */
[----:B------:R-:W-:-:S08]  /*7b20*/  DFMA R20, R18, R20, UR16 ;  /* 0x0000001012147e2b */ /* 0x000fd00008000014 */
[----:B------:R-:W-:Y:S01]  /*7b30*/  DFMA R20, R18, R20, UR18 ;  /* 0x0000001212147e2b */ /* 0x000fe20008000014 */
[----:B------:R-:W-:-:S05]  /*7b40*/  @!P0 MOV R0, R13 ;  /* 0x0000000d00008202 */ /* 0x000fca0000000f00 */
[----:B------:R-:W-:Y:S02]  /*7b50*/  VIADD R17, R0, 0xffffffff ;  /* 0xffffffff00117836 */ /* 0x000fe40000000000 */
[----:B------:R-:W-:-:S03]  /*7b60*/  DFMA R20, R18, R20, UR20 ;  /* 0x0000001412147e2b */ /* 0x000fc60008000014 */
[----:B------:R-:W-:Y:S02]  /*7b70*/  ISETP.GT.U32.AND P1, PT, R17, 0x7feffffe, PT ;  /* 0x7feffffe1100780c */ /* 0x000fe40003f24070 */
[----:B------:R-:W-:Y:S01]  /*7b80*/  MOV R17, R4 ;  /* 0x0000000400117202 */ /* 0x000fe20000000f00 */
[----:B------:R-:W-:Y:S02]  /*7b90*/  @!P0 IMAD.MOV.U32 R17, RZ, RZ, R12 ;  /* 0x000000ffff118224 */ /* 0x000fe400078e000c */
[----:B------:R-:W-:-:S08]  /*7ba0*/  DFMA R20, R18, R20, UR22 ;  /* 0x0000001612147e2b */ /* 0x000fd00008000014 */
[----:B------:R-:W-:-:S08]  /*7bb0*/  DMUL R20, R18, R20 ;  /* 0x0000001412147228 */ /* 0x000fd00000000000 */
[----:B------:R-:W-:-:S08]  /*7bc0*/  DFMA R20, R8, R20, R22 ;  /* 0x000000140814722b */ /* 0x000fd00000000016 */
[----:B------:R-:W-:-:S08]  /*7bd0*/  DADD R20, R20, -R26 ;  /* 0x0000000014147229 */ /* 0x000fd0000000081a */
[----:B------:R-:W-:Y:S01]  /*7be0*/  DFMA R20, R36, -UR6, R20 ;  /* 0x8000000624147c2b */ /* 0x000fe20008000014 */
[----:B------:R-:W-:Y:S01]  /*7bf0*/  UMOV UR6, 0x1526e50e ;  /* 0x1526e50e00067882 */ /* 0x000fe20000000000 */
[----:B------:R-:W-:-:S06]  /*7c00*/  UMOV UR7, 0x3fdbcb7b ;  /* 0x3fdbcb7b00077882 */ /* 0x000fcc0000000000 */
[----:B------:R-:W-:-:S08]  /*7c10*/  DADD R20, R24, R20 ;  /* 0x0000000018147229 */ /* 0x000fd00000000014 */
[----:B------:R-:W-:-:S08]  /*7c20*/  DMUL R8, R20, UR4 ;  /* 0x0000000414087c28 */ /* 0x000fd00008000000 */
[----:B------:R-:W-:Y:S01]  /*7c30*/  DFMA R8, R20, UR6, R8 ;  /* 0x0000000614087c2b */ /* 0x000fe20008000008 */
[----:B------:R-:W-:Y:S10]  /*7c40*/  @P1 BRA `(.L_x_126) ;  /* 0x0000000000ac1947 */ /* 0x000ff40003800000 */
[----:B------:R-:W-:Y:S01]  /*7c50*/  LOP3.LUT R12, R0, 0xfffff, RZ, 0xc0, !PT ;  /* 0x000fffff000c7812 */ /* 0x000fe200078ec0ff */
[----:B------:R-:W-:Y:S01]  /*7c60*/  UMOV UR24, 0x80000000 ;  /* 0x8000000000187882 */ /* 0x000fe20000000000 */
[----:B------:R-:W-:Y:S01]  /*7c70*/  MOV R20, RZ ;  /* 0x000000ff00147202 */ /* 0x000fe20000000f00 */
[----:B------:R-:W-:Y:S01]  /*7c80*/  UMOV UR25, 0x43300000 ;  /* 0x4330000000197882 */ /* 0x000fe20000000000 */
[----:B------:R-:W-:Y:S02]  /*7c90*/  LOP3.LUT R13, R12, 0x3ff00000, RZ, 0xfc, !PT ;  /* 0x3ff000000c0d7812 */ /* 0x000fe400078efcff */
[----:B------:R-:W-:Y:S02]  /*7ca0*/  MOV R12, R17 ;  /* 0x00000011000c7202 */ /* 0x000fe40000000f00 */
[----:B------:R-:W-:-:S13]  /*7cb0*/  ISETP.GE.U32.AND P0, PT, R13, 0x3ff6a09f, PT ;  /* 0x3ff6a09f0d00780c */ /* 0x000fda0003f06070 */
[----:B------:R-:W-:-:S04]  /*7cc0*/  @P0 VIADD R17, R13, 0xfff00000 ;  /* 0xfff000000d110836 */ /* 0x000fc80000000000 */
[----:B------:R-:W-:-:S06]  /*7cd0*/  @P0 IMAD.MOV.U32 R13, RZ, RZ, R17 ;  /* 0x000000ffff0d0224 */ /* 0x000fcc00078e0011 */
[C---:B------:R-:W-:Y:S02]  /*7ce0*/  DADD R18, R12.reuse, 1 ;  /* 0x3ff000000c127429 */ /* 0x040fe40000000000 */
[----:B------:R-:W-:-:S04]  /*7cf0*/  DADD R12, R12, -1 ;  /* 0xbff000000c0c7429 */ /* 0x000fc80000000000 */
[----:B------:R-:W0:Y:S02]  /*7d00*/  MUFU.RCP64H R21, R19 ;  /* 0x0000001300157308 */ /* 0x000e240000001800 */
[----:B0-----:R-:W-:-:S08]  /*7d10*/  DFMA R22, -R18, R20, 1 ;  /* 0x3ff000001216742b */ /* 0x001fd00000000114 */
[----:B------:R-:W-:-:S08]  /*7d20*/  DFMA R22, R22, R22, R22 ;  /* 0x000000161616722b */ /* 0x000fd00000000016 */
[----:B------:R-:W-:-:S08]  /*7d30*/  DFMA R22, R20, R22, R20 ;  /* 0x000000161416722b */ /* 0x000fd00000000014 */
[----:B------:R-:W-:-:S08]  /*7d40*/  DMUL R20, R12, R22 ;  /* 0x000000160c147228 */ /* 0x000fd00000000000 */
[----:B------:R-:W-:-:S08]  /*7d50*/  DFMA R20, R12, R22, R20 ;  /* 0x000000160c14722b */ /* 0x000fd00000000014 */
[----:B------:R-:W-:Y:S02]  /*7d60*/  DMUL R24, R20, R20 ;  /* 0x0000001414187228 */ /* 0x000fe40000000000 */
[----:B------:R-:W-:-:S06]  /*7d70*/  DADD R18, R12, -R20 ;  /* 0x000000000c127229 */ /* 0x000fcc0000000814 */
[----:B------:R-:W-:Y:S01]  /*7d80*/  DFMA R26, R24, UR8, R28 ;  /* 0x00000008181a7c2b */ /* 0x000fe2000800001c */
[----:B------:R-:W-:Y:S01]  /*7d90*/  LEA.HI R28, R0, R41, RZ, 0xc ;  /* 0x00000029001c7211 */ /* 0x000fe200078f60ff */
[----:B------:R-:W-:Y:S01]  /*7da0*/  IMAD.MOV.U32 R29, RZ, RZ, 0x43300000 ;  /* 0x43300000ff1d7424 */ /* 0x000fe200078e00ff */
[----:B------:R-:W-:-:S03]  /*7db0*/  DADD R18, R18, R18 ;  /* 0x0000000012127229 */ /* 0x000fc60000000012 */
[----:B------:R-:W-:Y:S02]  /*7dc0*/  @P0 VIADD R28, R28, 0x1 ;  /* 0x000000011c1c0836 */ /* 0x000fe40000000000 */
[----:B------:R-:W-:-:S03]  /*7dd0*/  DFMA R26, R24, R26, UR12 ;  /* 0x0000000c181a7e2b */ /* 0x000fc6000800001a */
[----:B------:R-:W-:Y:S01]  /*7de0*/  LOP3.LUT R28, R28, 0x80000000, RZ, 0x3c, !PT ;  /* 0x800000001c1c7812 */ /* 0x000fe200078e3cff */
[----:B------:R-:W-:-:S04]  /*7df0*/  DFMA R18, R12, -R20, R18 ;  /* 0x800000140c12722b */ /* 0x000fc80000000012 */
[----:B------:R-:W-:Y:S02]  /*7e00*/  DFMA R26, R24, R26, UR14 ;  /* 0x0000000e181a7e2b */ /* 0x000fe4000800001a */
[----:B------:R-:W-:Y:S02]  /*7e10*/  DADD R28, R28, -UR24 ;  /* 0x800000181c1c7e29 */ /* 0x000fe40008000000 */
[----:B------:R-:W-:-:S04]  /*7e20*/  DMUL R18, R22, R18 ;  /* 0x0000001216127228 */ /* 0x000fc80000000000 */
[----:B------:R-:W-:Y:S02]  /*7e30*/  DFMA R26, R24, R26, UR16 ;  /* 0x00000010181a7e2b */ /* 0x000fe4000800001a */
[----:B------:R-:W-:-:S06]  /*7e40*/  DFMA R30, R28, R30, R20 ;  /* 0x0000001e1c1e722b */ /* 0x000fcc0000000014 */
[----:B------:R-:W-:Y:S02]  /*7e50*/  DFMA R26, R24, R26, UR18 ;  /* 0x00000012181a7e2b */ /* 0x000fe4000800001a */
[----:B------:R-:W-:-:S06]  /*7e60*/  DFMA R12, R28, -R32, R30 ;  /* 0x800000201c0c722b */ /* 0x000fcc000000001e */
[----:B------:R-:W-:Y:S02]  /*7e70*/  DFMA R26, R24, R26, UR20 ;  /* 0x00000014181a7e2b */ /* 0x000fe4000800001a */
[----:B------:R-:W-:-:S06]  /*7e80*/  DADD R12, -R20, R12 ;  /* 0x00000000140c7229 */ /* 0x000fcc000000010c */
[----:B------:R-:W-:-:S08]  /*7e90*/  DFMA R26, R24, R26, UR22 ;  /* 0x00000016181a7e2b */ /* 0x000fd0000800001a */
[----:B------:R-:W-:-:S08]  /*7ea0*/  DMUL R26, R24, R26 ;  /* 0x0000001a181a7228 */ /* 0x000fd00000000000 */
[----:B------:R-:W-:-:S08]  /*7eb0*/  DFMA R18, R20, R26, R18 ;  /* 0x0000001a1412722b */ /* 0x000fd00000000012 */
[----:B------:R-:W-:-:S08]  /*7ec0*/  DADD R12, R18, -R12 ;  /* 0x00000000120c7229 */ /* 0x000fd0000000080c */
[----:B------:R-:W-:-:S08]  /*7ed0*/  DFMA R12, R28, R36, R12 ;  /* 0x000000241c0c722b */ /* 0x000fd0000000000c */
[----:B------:R-:W-:Y:S01]  /*7ee0*/  DADD R12, R30, R12 ;  /* 0x000000001e0c7229 */ /* 0x000fe2000000000c */
[----:B------:R-:W-:Y:S10]  /*7ef0*/  BRA `(.L_x_127) ;  /* 0x0000000000187947 */ /* 0x000ff40003800000 */
.L_x_126:
[----:B------:R-:W-:Y:S01]  /*7f00*/  MOV R18, 0x0 ;  /* 0x0000000000127802 */ /* 0x000fe20000000f00 */
[----:B------:R-:W-:Y:S01]  /*7f10*/  IMAD.MOV.U32 R19, RZ, RZ, 0x7ff00000 ;  /* 0x7ff00000ff137424 */ /* 0x000fe200078e00ff */
[----:B------:R-:W-:-:S05]  /*7f20*/  LOP3.LUT P0, RZ, R13, 0x7fffffff, RZ, 0xc0, !PT ;  /* 0x7fffffff0dff7812 */ /* 0x000fca000780c0ff */
[----:B------:R-:W-:-:S10]  /*7f30*/  DFMA R18, R12, R18, +INF ;  /* 0x7ff000000c12742b */ /* 0x000fd40000000012 */
[----:B------:R-:W-:Y:S02]  /*7f40*/  FSEL R12, R18, RZ, P0 ;  /* 0x000000ff120c7208 */ /* 0x000fe40000000000 */
[----:B------:R-:W-:-:S07]  /*7f50*/  FSEL R13, R19, -QNAN , P0 ;  /* 0xfff00000130d7808 */ /* 0x000fce0000000000 */
.L_x_127:
[----:B------:R-:W-:Y:S05]  /*7f60*/  BSYNC.RECONVERGENT B0 ;  /* 0x0000000000007941 */ /* 0x000fea0003800200 */
.L_x_125:
[----:B------:R-:W-:Y:S01]  /*7f70*/  IMAD.MOV.U32 R174, RZ, RZ, -0x7ae147ae ;  /* 0x851eb852ffae7424 */ /* 0x000fe200078e00ff */
[----:B------:R-:W-:Y:S01]  /*7f80*/  MOV R175, 0x3ff451eb ;  /* 0x3ff451eb00af7802 */ /* 0x000fe20000000f00 */
[----:B------:R-:W-:Y:S05]  /*7f90*/  BSSY.RECONVERGENT B1, `(.L_x_128) ;  /* 0x0000018000017945 */ /* 0x000fea0003800200 */
[----:B------:R-:W-:Y:S01]  /*7fa0*/  DFMA R174, R8, -R174, 0.75 ;  /* 0x3fe8000008ae742b */ /* 0x000fe200000008ae */
[----:B------:R-:W-:-:S05]  /*7fb0*/  IMAD.MOV.U32 R8, RZ, RZ, 0x1 ;  /* 0x00000001ff087424 */ /* 0x000fca00078e00ff */
[----:B------:R-:W0:Y:S02]  /*7fc0*/  MUFU.RCP64H R9, R175 ;  /* 0x000000af00097308 */ /* 0x000e240000001800 */
[----:B0-----:R-:W-:-:S08]  /*7fd0*/  DFMA R18, -R174, R8, 1 ;  /* 0x3ff00000ae12742b */ /* 0x001fd00000000108 */
[----:B------:R-:W-:-:S08]  /*7fe0*/  DFMA R18, R18, R18, R18 ;  /* 0x000000121212722b */ /* 0x000fd00000000012 */
[----:B------:R-:W-:Y:S02]  /*7ff0*/  DFMA R18, R8, R18, R8 ;  /* 0x000000120812722b */ /* 0x000fe40000000008 */
[----:B------:R-:W-:-:S06]  /*8000*/  DMUL R8, R12, UR4 ;  /* 0x000000040c087c28 */ /* 0x000fcc0008000000 */
[----:B------:R-:W-:Y:S02]  /*8010*/  DFMA R20, -R174, R18, 1 ;  /* 0x3ff00000ae14742b */ /* 0x000fe40000000112 */
[----:B------:R-:W-:-:S06]  /*8020*/  DFMA R12, R12, UR6, R8 ;  /* 0x000000060c0c7c2b */ /* 0x000fcc0008000008 */
[----:B------:R-:W-:-:S04]  /*8030*/  DFMA R20, R18, R20, R18 ;  /* 0x000000141214722b */ /* 0x000fc80000000012 */
[----:B------:R-:W-:-:S04]  /*8040*/  FSETP.GEU.AND P1, PT, |R13|, 6.5827683646048100446e-37, PT ;  /* 0x036000000d00780b */ /* 0x000fc80003f2e200 */
[----:B------:R-:W-:-:S08]  /*8050*/  DMUL R40, R12, R20 ;  /* 0x000000140c287228 */ /* 0x000fd00000000000 */
[----:B------:R-:W-:-:S08]  /*8060*/  DFMA R8, -R174, R40, R12 ;  /* 0x00000028ae08722b */ /* 0x000fd0000000010c */
[----:B------:R-:W-:-:S10]  /*8070*/  DFMA R40, R20, R8, R40 ;  /* 0x000000081428722b */ /* 0x000fd40000000028 */
[----:B------:R-:W-:-:S05]  /*8080*/  FFMA R0, RZ, R175, R41 ;  /* 0x000000afff007223 */ /* 0x000fca0000000029 */
[----:B------:R-:W-:-:S13]  /*8090*/  FSETP.GT.AND P0, PT, |R0|, 1.469367938527859385e-39, PT ;  /* 0x001000000000780b */ /* 0x000fda0003f04200 */
[----:B------:R-:W-:Y:S05]  /*80a0*/  @P0 BRA P1, `(.L_x_129) ;  /* 0x0000000000180947 */ /* 0x000fea0000800000 */
[----:B------:R-:W-:Y:S01]  /*80b0*/  IMAD.MOV.U32 R8, RZ, RZ, R12 ;  /* 0x000000ffff087224 */ /* 0x000fe200078e000c */
[----:B------:R-:W-:Y:S02]  /*80c0*/  MOV R9, R13 ;  /* 0x0000000d00097202 */ /* 0x000fe40000000f00 */
[----:B------:R-:W-:-:S07]  /*80d0*/  MOV R0, 0x80f0 ;  /* 0x000080f000007802 */ /* 0x000fce0000000f00 */
[----:B------:R-:W-:Y:S05]  /*80e0*/  CALL.REL.NOINC `($__internal_1_$__cuda_sm20_div_rn_f64_full) ;  /* 0x0000148400707944 */ /* 0x000fea0003c00000 */
[----:B------:R-:W-:Y:S02]  /*80f0*/  IMAD.MOV.U32 R40, RZ, RZ, R12 ;  /* 0x000000ffff287224 */ /* 0x000fe400078e000c */
[----:B------:R-:W-:-:S07]  /*8100*/  IMAD.MOV.U32 R41, RZ, RZ, R13 ;  /* 0x000000ffff297224 */ /* 0x000fce00078e000d */
.L_x_129:
[----:B------:R-:W-:Y:S05]  /*8110*/  BSYNC.RECONVERGENT B1 ;  /* 0x0000000000017941 */ /* 0x000fea0003800200 */
.L_x_128:
[----:B------:R-:W-:Y:S01]  /*8120*/  DADD R12, -RZ, |R40| ;  /* 0x00000000ff0c7229 */ /* 0x000fe20000000528 */
[----:B------:R-:W-:Y:S01]  /*8130*/  BSSY.RECONVERGENT B0, `(.L_x_130) ;  /* 0x0000006000007945 */ /* 0x000fe20003800200 */
[----:B------:R-:W-:Y:S01]  /*8140*/  MOV R18, RZ ;  /* 0x000000ff00127202 */ /* 0x000fe20000000f00 */
[----:B------:R-:W-:Y:S01]  /*8150*/  IMAD.MOV.U32 R17, RZ, RZ, 0x40000000 ;  /* 0x40000000ff117424 */ /* 0x000fe200078e00ff */
[----:B------:R-:W-:-:S06]  /*8160*/  MOV R0, 0x8190 ;  /* 0x0000819000007802 */ /* 0x000fcc0000000f00 */
[----:B------:R-:W-:-:S07]  /*8170*/  IMAD.MOV.U32 R19, RZ, RZ, R13 ;  /* 0x000000ffff137224 */ /* 0x000fce00078e000d */
[----:B------:R-:W-:Y:S05]  /*8180*/  CALL.REL.NOINC `($_Z15Rosenbrock_ros3PdddS_PiiiiiddddddddPKdS2_S2_S2_S2_S2_S2_S2_i$__internal_accurate_pow) ;  /* 0x0000149000247944 */ /* 0x000fea0003c00000 */
[----:B------:R-:W-:Y:S05]  /*8190*/  BSYNC.RECONVERGENT B0 ;  /* 0x0000000000007941 */ /* 0x000fea0003800200 */
.L_x_130:
        /* <DEDUP_REMOVED lines=13> */
.L_x_132:
[----:B------:R-:W-:Y:S05]  /*8270*/  BSYNC.RECONVERGENT B0 ;  /* 0x0000000000007941 */ /* 0x000fea0003800200 */
.L_x_131:
        /* <DEDUP_REMOVED lines=18> */
.L_x_134:
[----:B------:R-:W-:Y:S05]  /*83a0*/  BSYNC.RECONVERGENT B1 ;  /* 0x0000000000017941 */ /* 0x000fea0003800200 */
.L_x_133:
        /* <DEDUP_REMOVED lines=10> */
.L_x_135:
[----:B------:R-:W-:Y:S01]  /*8450*/  DADD R174, R4, 1 ;  /* 0x3ff0000004ae7429 */ /* 0x000fe20000000000 */
[----:B------:R-:W-:Y:S01]  /*8460*/  UMOV UR4, 0x9999999a ;  /* 0x9999999a00047882 */ /* 0x000fe20000000000 */
[----:B------:R-:W-:Y:S01]  /*8470*/  IMAD.MOV.U32 R4, RZ, RZ, 0x1 ;  /* 0x00000001ff047424 */ /* 0x000fe200078e00ff */
        /* <DEDUP_REMOVED lines=26> */
.L_x_137:
[----:B------:R-:W-:Y:S05]  /*8620*/  BSYNC.RECONVERGENT B0 ;  /* 0x0000000000007941 */ /* 0x000fea0003800200 */
.L_x_136:
        /* <DEDUP_REMOVED lines=8> */
.L_x_139:
[----:B------:R-:W-:Y:S05]  /*86b0*/  BSYNC.RECONVERGENT B1 ;  /* 0x0000000000017941 */ /* 0x000fea0003800200 */
.L_x_138:
        /* <DEDUP_REMOVED lines=16> */
[----:B------:R-:W-:Y:S01]  /*87c0*/  MOV R8, RZ ;  /* 0x000000ff00087202 */ /* 0x000fe20000000f00 */
[----:B------:R-:W-:Y:S01]  /*87d0*/  IMAD.MOV.U32 R9, RZ, RZ, 0x40b6bc00 ;  /* 0x40b6bc00ff097424 */ /* 0x000fe200078e00ff */
[----:B------:R-:W-:Y:S01]  /*87e0*/  MOV R175, R11 ;  /* 0x0000000b00af7202 */ /* 0x000fe20000000f00 */
[----:B------:R-:W-:Y:S01]  /*87f0*/  IMAD.MOV.U32 R174, RZ, RZ, R10 ;  /* 0x000000ffffae7224 */ /* 0x000fe200078e000a */
[----:B------:R-:W-:-:S07]  /*8800*/  MOV R0, 0x8820 ;  /* 0x0000882000007802 */ /* 0x000fce0000000f00 */
[----:B------:R-:W-:Y:S05]  /*8810*/  CALL.REL.NOINC `($__internal_1_$__cuda_sm20_div_rn_f64_full) ;  /* 0x0000147c00a47944 */ /* 0x000fea0003c00000 */
[----:B------:R-:W-:Y:S02]  /*8820*/  IMAD.MOV.U32 R4, RZ, RZ, R12 ;  /* 0x000000ffff047224 */ /* 0x000fe400078e000c */
[----:B------:R-:W-:-:S07]  /*8830*/  IMAD.MOV.U32 R5, RZ, RZ, R13 ;  /* 0x000000ffff057224 */ /* 0x000fce00078e000d */
.L_x_141:
[----:B------:R-:W-:Y:S05]  /*8840*/  BSYNC.RECONVERGENT B1 ;  /* 0x0000000000017941 */ /* 0x000fea0003800200 */
.L_x_140:
        /* <DEDUP_REMOVED lines=71> */
.L_x_143:
[----:B------:R-:W-:Y:S05]  /*8cc0*/  BSYNC.RECONVERGENT B0 ;  /* 0x0000000000007941 */ /* 0x000fea0003800200 */
.L_x_142:
[----:B------:R-:W-:Y:S01]  /*8cd0*/  UMOV UR4, 0xe826d695 ;  /* 0xe826d69500047882 */ /* 0x000fe20000000000 */
[----:B------:R-:W-:Y:S01]  /*8ce0*/  UMOV UR5, 0x3e112e0b ;  /* 0x3e112e0b00057882 */ /* 0x000fe20000000000 */
[----:B------:R-:W-:Y:S01]  /*8cf0*/  BSSY.RECONVERGENT B1, `(.L_x_144) ;  /* 0x0000009000017945 */ /* 0x000fe20003800200 */
[----:B------:R-:W-:-:S03]  /*8d00*/  DMUL R14, R8, UR4 ;  /* 0x00000004080e7c28 */ /* 0x000fc60008000000 */
[----:B------:R-:W-:Y:S08]  /*8d10*/  @P2 BRA `(.L_x_145) ;  /* 0x0000000000182947 */ /* 0x000ff00003800000 */
[----:B------:R-:W-:Y:S01]  /*8d20*/  IMAD.MOV.U32 R8, RZ, RZ, RZ ;  /* 0x000000ffff087224 */ /* 0x000fe200078e00ff */
[----:B------:R-:W-:Y:S01]  /*8d30*/  MOV R9, 0x40b88800 ;  /* 0x40b8880000097802 */ /* 0x000fe20000000f00 */
[----:B------:R-:W-:Y:S01]  /*8d40*/  IMAD.MOV.U32 R174, RZ, RZ, R10 ;  /* 0x000000ffffae7224 */ /* 0x000fe200078e000a */
[----:B------:R-:W-:Y:S01]  /*8d50*/  MOV R0, 0x8d80 ;  /* 0x00008d8000007802 */ /* 0x000fe20000000f00 */
[----:B------:R-:W-:-:S07]  /*8d60*/  IMAD.MOV.U32 R175, RZ, RZ, R11 ;  /* 0x000000ffffaf7224 */ /* 0x000fce00078e000b */
[----:B------:R-:W-:Y:S05]  /*8d70*/  CALL.REL.NOINC `($__internal_1_$__cuda_sm20_div_rn_f64_full) ;  /* 0x00001478004c7944 */ /* 0x000fea0003c00000 */
.L_x_145:
[----:B------:R-:W-:Y:S05]  /*8d80*/  BSYNC.RECONVERGENT B1 ;  /* 0x0000000000017941 */ /* 0x000fea0003800200 */
.L_x_144:
[----:B------:R-:W-:Y:S01]  /*8d90*/  MOV R18, 0x652b82fe ;  /* 0x652b82fe00127802 */ /* 0x000fe20000000f00 */
[----:B------:R-:W-:Y:S01]  /*8da0*/  IMAD.MOV.U32 R19, RZ, RZ, 0x3ff71547 ;  /* 0x3ff71547ff137424 */ /* 0x000fe200078e00ff */
[----:B------:R-:W-:Y:S01]  /*8db0*/  UMOV UR4, 0xfefa39ef ;  /* 0xfefa39ef00047882 */ /* 0x000fe20000000000 */
[----:B------:R-:W-:Y:S01]  /*8dc0*/  UMOV UR5, 0x3fe62e42 ;  /* 0x3fe62e4200057882 */ /* 0x000fe20000000000 */
[----:B------:R-:W-:Y:S01]  /*8dd0*/  FSETP.GEU.AND P0, PT, |R13|, 4.1917929649353027344, PT ;  /* 0x4086232b0d00780b */ /* 0x000fe20003f0e200 */
[----:B------:R-:W-:Y:S02]  /*8de0*/  BSSY.RECONVERGENT B0, `(.L_x_146) ;  /* 0x0000035000007945 */ /* 0x000fe40003800200 */
[----:B------:R-:W-:-:S08]  /*8df0*/  DFMA R18, R12, R18, 6.75539944105574400000e+15 ;  /* 0x433800000c12742b */ /* 0x000fd00000000012 */
[----:B------:R-:W-:-:S08]  /*8e00*/  DADD R4, R18, -6.75539944105574400000e+15 ;  /* 0xc338000012047429 */ /* 0x000fd00000000000 */
[----:B------:R-:W-:Y:S01]  /*8e10*/  DFMA R8, R4, -UR4, R12 ;  /* 0x8000000404087c2b */ /* 0x000fe2000800000c */
[----:B------:R-:W-:Y:S01]  /*8e20*/  UMOV UR4, 0x3b39803f ;  /* 0x3b39803f00047882 */ /* 0x000fe20000000000 */
[----:B------:R-:W-:-:S06]  /*8e30*/  UMOV UR5, 0x3c7abc9e ;  /* 0x3c7abc9e00057882 */ /* 0x000fcc0000000000 */
[----:B------:R-:W-:Y:S01]  /*8e40*/  DFMA R8, R4, -UR4, R8 ;  /* 0x8000000404087c2b */ /* 0x000fe20008000008 */
[----:B------:R-:W-:Y:S01]  /*8e50*/  UMOV UR4, 0x69ce2bdf ;  /* 0x69ce2bdf00047882 */ /* 0x000fe20000000000 */
[----:B------:R-:W-:Y:S01]  /*8e60*/  IMAD.MOV.U32 R4, RZ, RZ, -0x35dec16 ;  /* 0xfca213eaff047424 */ /* 0x000fe200078e00ff */
[----:B------:R-:W-:Y:S01]  /*8e70*/  MOV R5, 0x3e928af3 ;  /* 0x3e928af300057802 */ /* 0x000fe20000000f00 */
        /* <DEDUP_REMOVED lines=28> */
[----:B------:R-:W-:Y:S02]  /*9040*/  IMAD R5, R18, 0x100000, R9 ;  /* 0x0010000012057824 */ /* 0x000fe400078e0209 */
[----:B------:R-:W-:Y:S01]  /*9050*/  IMAD.MOV.U32 R4, RZ, RZ, R8 ;  /* 0x000000ffff047224 */ /* 0x000fe200078e0008 */
[----:B------:R-:W-:Y:S06]  /*9060*/  @!P0 BRA `(.L_x_147) ;  /* 0x0000000000308947 */ /* 0x000fec0003800000 */
[----:B------:R-:W-:Y:S01]  /*9070*/  FSETP.GEU.AND P1, PT, |R13|, 4.2275390625, PT ;  /* 0x408748000d00780b */ /* 0x000fe20003f2e200 */
[C---:B------:R-:W-:Y:S02]  /*9080*/  DADD R4, R12.reuse, +INF ;  /* 0x7ff000000c047429 */ /* 0x040fe40000000000 */
[----:B------:R-:W-:-:S08]  /*9090*/  DSETP.GEU.AND P0, PT, R12, RZ, PT ;  /* 0x000000ff0c00722a */ /* 0x000fd00003f0e000 */
[----:B------:R-:W-:Y:S02]  /*90a0*/  FSEL R4, R4, RZ, P0 ;  /* 0x000000ff04047208 */ /* 0x000fe40000000000 */
[----:B------:R-:W-:Y:S02]  /*90b0*/  @!P1 LEA.HI R0, R18, R18, RZ, 0x1 ;  /* 0x0000001212009211 */ /* 0x000fe400078f08ff */
[----:B------:R-:W-:Y:S02]  /*90c0*/  FSEL R5, R5, RZ, P0 ;  /* 0x000000ff05057208 */ /* 0x000fe40000000000 */
[----:B------:R-:W-:-:S04]  /*90d0*/  @!P1 SHF.R.S32.HI R13, RZ, 0x1, R0 ;  /* 0x00000001ff0d9819 */ /* 0x000fc80000011400 */
[----:B------:R-:W-:Y:S01]  /*90e0*/  @!P1 IADD3 R12, PT, PT, R18, -R13, RZ ;  /* 0x8000000d120c9210 */ /* 0x000fe20007ffe0ff */
[----:B------:R-:W-:-:S03]  /*90f0*/  @!P1 IMAD R9, R13, 0x100000, R9 ;  /* 0x001000000d099824 */ /* 0x000fc600078e0209 */
[----:B------:R-:W-:Y:S01]  /*9100*/  @!P1 LEA R13, R12, 0x3ff00000, 0x14 ;  /* 0x3ff000000c0d9811 */ /* 0x000fe200078ea0ff */
[----:B------:R-:W-:-:S06]  /*9110*/  @!P1 IMAD.MOV.U32 R12, RZ, RZ, RZ ;  /* 0x000000ffff0c9224 */ /* 0x000fcc00078e00ff */
[----:B------:R-:W-:-:S11]  /*9120*/  @!P1 DMUL R4, R8, R12 ;  /* 0x0000000c08049228 */ /* 0x000fd60000000000 */
.L_x_147:
[----:B------:R-:W-:Y:S05]  /*9130*/  BSYNC.RECONVERGENT B0 ;  /* 0x0000000000007941 */ /* 0x000fea0003800200 */
.L_x_146:
[----:B------:R-:W2:Y:S01]  /*9140*/  LDL.64 R12, [R1+0x9aa0] ;  /* 0x009aa000010c7983 */ /* 0x000ea20000100a00 */
[----:B------:R-:W-:Y:S01]  /*9150*/  DMUL R4, R4, 5 ;  /* 0x4014000004047828 */ /* 0x000fe20000000000 */
[----:B------:R-:W-:Y:S01]  /*9160*/  UMOV UR4, 0x39a08cea ;  /* 0x39a08cea00047882 */ /* 0x000fe20000000000 */
[----:B------:R-:W-:Y:S01]  /*9170*/  UMOV UR5, 0x46293e59 ;  /* 0x46293e5900057882 */ /* 0x000fe20000000000 */
[----:B------:R-:W-:Y:S05]  /*9180*/  BSSY.RECONVERGENT B1, `(.L_x_148) ;  /* 0x0000019000017945 */ /* 0x000fea0003800200 */
[C---:B--2---:R-:W-:Y:S01]  /*9190*/  DFMA R174, R12.reuse, R4, UR4 ;  /* 0x000000040cae7e2b */ /* 0x044fe20008000004 */
[----:B------:R-:W-:Y:S01]  /*91a0*/  MOV R4, 0x1 ;  /* 0x0000000100047802 */ /* 0x000fe20000000f00 */
[----:B------:R-:W-:-:S04]  /*91b0*/  DMUL R14, R12, R14 ;  /* 0x0000000e0c0e7228 */ /* 0x000fc80000000000 */
[----:B------:R-:W0:Y:S06]  /*91c0*/  MUFU.RCP64H R5, R175 ;  /* 0x000000af00057308 */ /* 0x000e2c0000001800 */
[----:B------:R-:W-:Y:S01]  /*91d0*/  FSETP.GEU.AND P1, PT, |R15|, 6.5827683646048100446e-37, PT ;  /* 0x036000000f00780b */ /* 0x000fe20003f2e200 */
[----:B0-----:R-:W-:-:S08]  /*91e0*/  DFMA R8, -R174, R4, 1 ;  /* 0x3ff00000ae08742b */ /* 0x001fd00000000104 */
[----:B------:R-:W-:-:S08]  /*91f0*/  DFMA R8, R8, R8, R8 ;  /* 0x000000080808722b */ /* 0x000fd00000000008 */
[----:B------:R-:W-:-:S08]  /*9200*/  DFMA R8, R4, R8, R4 ;  /* 0x000000080408722b */ /* 0x000fd00000000004 */
[----:B------:R-:W-:-:S08]  /*9210*/  DFMA R4, -R174, R8, 1 ;  /* 0x3ff00000ae04742b */ /* 0x000fd00000000108 */
[----:B------:R-:W-:-:S08]  /*9220*/  DFMA R4, R8, R4, R8 ;  /* 0x000000040804722b */ /* 0x000fd00000000008 */
[----:B------:R-:W-:-:S08]  /*9230*/  DMUL R8, R14, R4 ;  /* 0x000000040e087228 */ /* 0x000fd00000000000 */
[----:B------:R-:W-:-:S08]  /*9240*/  DFMA R12, -R174, R8, R14 ;  /* 0x00000008ae0c722b */ /* 0x000fd0000000010e */
[----:B------:R-:W-:-:S07]  /*9250*/  DFMA R18, R4, R12, R8 ;  /* 0x0000000c0412722b */ /* 0x000fce0000000008 */
[----:B------:R0:W-:Y:S03]  /*9260*/  STL.64 [R1+0xa6e0], R18 ;  /* 0x00a6e01201007387 */ /* 0x0001e60000100a00 */
[----:B------:R-:W-:-:S05]  /*9270*/  FFMA R0, RZ, R175, R19 ;  /* 0x000000afff007223 */ /* 0x000fca0000000013 */
[----:B------:R-:W-:-:S13]  /*9280*/  FSETP.GT.AND P0, PT, |R0|, 1.469367938527859385e-39, PT ;  /* 0x001000000000780b */ /* 0x000fda0003f04200 */
[----:B0-----:R-:W-:Y:S05]  /*9290*/  @P0 BRA P1, `(.L_x_149) ;  /* 0x00000000001c0947 */ /* 0x001fea0000800000 */
[----:B------:R-:W-:Y:S01]  /*92a0*/  IMAD.MOV.U32 R8, RZ, RZ, R14 ;  /* 0x000000ffff087224 */ /* 0x000fe200078e000e */
[----:B------:R-:W-:Y:S01]  /*92b0*/  MOV R0, 0x92e0 ;  /* 0x000092e000007802 */ /* 0x000fe20000000f00 */
[----:B------:R-:W-:-:S07]  /*92c0*/  IMAD.MOV.U32 R9, RZ, RZ, R15 ;  /* 0x000000ffff097224 */ /* 0x000fce00078e000f */
[----:B------:R-:W-:Y:S05]  /*92d0*/  CALL.REL.NOINC `($__internal_1_$__cuda_sm20_div_rn_f64_full) ;  /* 0x0000147000f47944 */ /* 0x000fea0003c00000 */
[----:B------:R-:W-:Y:S01]  /*92e0*/  MOV R4, R12 ;  /* 0x0000000c00047202 */ /* 0x000fe20000000f00 */
[----:B------:R-:W-:-:S05]  /*92f0*/  IMAD.MOV.U32 R5, RZ, RZ, R13 ;  /* 0x000000ffff057224 */ /* 0x000fca00078e000d */
[----:B------:R0:W-:Y:S02]  /*9300*/  STL.64 [R1+0xa6e0], R4 ;  /* 0x00a6e00401007387 */ /* 0x0001e40000100a00 */
.L_x_149:
[----:B------:R-:W-:Y:S05]  /*9310*/  BSYNC.RECONVERGENT B1 ;  /* 0x0000000000017941 */ /* 0x000fea0003800200 */
.L_x_148:
[----:B0-----:R-:W0:Y:S01]  /*9320*/  MUFU.RCP64H R5, R11 ;  /* 0x0000000b00057308 */ /* 0x001e220000001800 */
[----:B------:R-:W-:Y:S01]  /*9330*/  IMAD.MOV.U32 R4, RZ, RZ, 0x1 ;  /* 0x00000001ff047424 */ /* 0x000fe200078e00ff */
[----:B------:R-:W-:Y:S05]  /*9340*/  BSSY.RECONVERGENT B1, `(.L_x_150) ;  /* 0x0000012000017945 */ /* 0x000fea0003800200 */
[----:B0-----:R-:W-:-:S08]  /*9350*/  DFMA R8, -R10, R4, 1 ;  /* 0x3ff000000a08742b */ /* 0x001fd00000000104 */
[----:B------:R-:W-:-:S08]  /*9360*/  DFMA R8, R8, R8, R8 ;  /* 0x000000080808722b */ /* 0x000fd00000000008 */
[----:B------:R-:W-:-:S08]  /*9370*/  DFMA R8, R4, R8, R4 ;  /* 0x000000080408722b */ /* 0x000fd00000000004 */
[----:B------:R-:W-:-:S08]  /*9380*/  DFMA R4, -R10, R8, 1 ;  /* 0x3ff000000a04742b */ /* 0x000fd00000000108 */
[----:B------:R-:W-:-:S08]  /*9390*/  DFMA R8, R8, R4, R8 ;  /* 0x000000040808722b */ /* 0x000fd00000000008 */
[----:B------:R-:W-:-:S08]  /*93a0*/  DMUL R12, R8, -940 ;  /* 0xc08d6000080c7828 */ /* 0x000fd00000000000 */
[----:B------:R-:W-:-:S08]  /*93b0*/  DFMA R4, -R10, R12, -940 ;  /* 0xc08d60000a04742b */ /* 0x000fd0000000010c */
[----:B------:R-:W-:-:S10]  /*93c0*/  DFMA R12, R8, R4, R12 ;  /* 0x00000004080c722b */ /* 0x000fd4000000000c */
[----:B------:R-:W-:-:S05]  /*93d0*/  FFMA R0, RZ, R11, R13 ;  /* 0x0000000bff007223 */ /* 0x000fca000000000d */
[----:B------:R-:W-:-:S13]  /*93e0*/  FSETP.GT.AND P0, PT, |R0|, 1.469367938527859385e-39, PT ;  /* 0x001000000000780b */ /* 0x000fda0003f04200 */
[----:B------:R-:W-:Y:S05]  /*93f0*/  @P0 BRA `(.L_x_151) ;  /* 0x0000000000180947 */ /* 0x000fea0003800000 */
[----:B------:R-:W-:Y:S01]  /*9400*/  MOV R8, RZ ;  /* 0x000000ff00087202 */ /* 0x000fe20000000f00 */
[----:B------:R-:W-:Y:S01]  /*9410*/  IMAD.MOV.U32 R9, RZ, RZ, -0x3f72a000 ;  /* 0xc08d6000ff097424 */ /* 0x000fe200078e00ff */
[----:B------:R-:W-:Y:S01]  /*9420*/  MOV R175, R11 ;  /* 0x0000000b00af7202 */ /* 0x000fe20000000f00 */
[----:B------:R-:W-:Y:S01]  /*9430*/  IMAD.MOV.U32 R174, RZ, RZ, R10 ;  /* 0x000000ffffae7224 */ /* 0x000fe200078e000a */
[----:B------:R-:W-:-:S07]  /*9440*/  MOV R0, 0x9460 ;  /* 0x0000946000007802 */ /* 0x000fce0000000f00 */
[----:B------:R-:W-:Y:S05]  /*9450*/  CALL.REL.NOINC `($__internal_1_$__cuda_sm20_div_rn_f64_full) ;  /* 0x0000147000947944 */ /* 0x000fea0003c00000 */
.L_x_151:
[----:B------:R-:W-:Y:S05]  /*9460*/  BSYNC.RECONVERGENT B1 ;  /* 0x0000000000017941 */ /* 0x000fea0003800200 */
.L_x_150:
        /* <DEDUP_REMOVED lines=32> */
[----:B------:R-:W-:-:S04]  /*9670*/  DMUL R18, R24, -490 ;  /* 0xc07ea00018127828 */ /* 0x000fc80000000000 */
[----:B------:R-:W-:Y:S01]  /*9680*/  DFMA R4, R8, R4, UR4 ;  /* 0x0000000408047e2b */ /* 0x000fe20008000004 */
[----:B------:R-:W-:Y:S01]  /*9690*/  UMOV UR4, 0x1852b7af ;  /* 0x1852b7af00047882 */ /* 0x000fe20000000000 */
[----:B------:R-:W-:Y:S02]  /*96a0*/  UMOV UR5, 0x3f56c16c ;  /* 0x3f56c16c00057882 */ /* 0x000fe40000000000 */
[----:B------:R-:W-:-:S04]  /*96b0*/  DFMA R20, -R10, R18, -490 ;  /* 0xc07ea0000a14742b */ /* 0x000fc80000000112 */
        /* <DEDUP_REMOVED lines=18> */
[----:B------:R-:W-:Y:S01]  /*97e0*/  IMAD.MOV.U32 R8, RZ, RZ, R14 ;  /* 0x000000ffff087224 */ /* 0x000fe200078e000e */
[----:B------:R-:W-:Y:S01]  /*97f0*/  LEA R9, R22, R15, 0x14 ;  /* 0x0000000f16097211 */ /* 0x000fe200078ea0ff */
[----:B------:R-:W-:Y:S10]  /*9800*/  @!P0 BRA `(.L_x_153) ;  /* 0x0000000000348947 */ /* 0x000ff40003800000 */
[----:B------:R-:W-:Y:S01]  /*9810*/  FSETP.GEU.AND P1, PT, |R13|, 4.2275390625, PT ;  /* 0x408748000d00780b */ /* 0x000fe20003f2e200 */
[C---:B------:R-:W-:Y:S02]  /*9820*/  DADD R8, R12.reuse, +INF ;  /* 0x7ff000000c087429 */ /* 0x040fe40000000000 */
[----:B------:R-:W-:-:S08]  /*9830*/  DSETP.GEU.AND P0, PT, R12, RZ, PT ;  /* 0x000000ff0c00722a */ /* 0x000fd00003f0e000 */
[----:B------:R-:W-:Y:S02]  /*9840*/  FSEL R8, R8, RZ, P0 ;  /* 0x000000ff08087208 */ /* 0x000fe40000000000 */
[----:B------:R-:W-:Y:S01]  /*9850*/  @!P1 LEA.HI R0, R22, R22, RZ, 0x1 ;  /* 0x0000001616009211 */ /* 0x000fe200078f08ff */
[----:B------:R-:W-:Y:S01]  /*9860*/  @!P1 IMAD.MOV.U32 R12, RZ, RZ, R14 ;  /* 0x000000ffff0c9224 */ /* 0x000fe200078e000e */
[----:B------:R-:W-:Y:S01]  /*9870*/  FSEL R9, R9, RZ, P0 ;  /* 0x000000ff09097208 */ /* 0x000fe20000000000 */
[----:B------:R-:W-:Y:S01]  /*9880*/  @!P1 IMAD.MOV.U32 R14, RZ, RZ, RZ ;  /* 0x000000ffff0e9224 */ /* 0x000fe200078e00ff */
[----:B------:R-:W-:-:S05]  /*9890*/  @!P1 SHF.R.S32.HI R13, RZ, 0x1, R0 ;  /* 0x00000001ff0d9819 */ /* 0x000fca0000011400 */
[----:B------:R-:W-:Y:S01]  /*98a0*/  @!P1 IMAD.IADD R22, R22, 0x1, -R13 ;  /* 0x0000000116169824 */ /* 0x000fe200078e0a0d */
[----:B------:R-:W-:-:S04]  /*98b0*/  @!P1 LEA R13, R13, R15, 0x14 ;  /* 0x0000000f0d0d9211 */ /* 0x000fc800078ea0ff */
[----:B------:R-:W-:-:S06]  /*98c0*/  @!P1 LEA R15, R22, 0x3ff00000, 0x14 ;  /* 0x3ff00000160f9811 */ /* 0x000fcc00078ea0ff */
[----:B------:R-:W-:-:S11]  /*98d0*/  @!P1 DMUL R8, R12, R14 ;  /* 0x0000000e0c089228 */ /* 0x000fd60000000000 */
.L_x_153:
[----:B------:R-:W-:Y:S05]  /*98e0*/  BSYNC.RECONVERGENT B0 ;  /* 0x0000000000007941 */ /* 0x000fea0003800200 */
.L_x_152:
[----:B------:R-:W-:Y:S01]  /*98f0*/  UMOV UR4, 0x8ece0dea ;  /* 0x8ece0dea00047882 */ /* 0x000fe20000000000 */
[----:B------:R-:W-:Y:S01]  /*9900*/  UMOV UR5, 0x3d7de81e ;  /* 0x3d7de81e00057882 */ /* 0x000fe20000000000 */
[----:B------:R-:W-:Y:S01]  /*9910*/  BSSY.RECONVERGENT B1, `(.L_x_154) ;  /* 0x000000c000017945 */ /* 0x000fe20003800200 */
[----:B------:R-:W-:-:S07]  /*9920*/  DMUL R8, R8, UR4 ;  /* 0x0000000408087c28 */ /* 0x000fce0008000000 */
[----:B------:R0:W-:Y:S01]  /*9930*/  STL.64 [R1+0xa7d0], R8 ;  /* 0x00a7d00801007387 */ /* 0x0001e20000100a00 */
[----:B------:R-:W-:Y:S05]  /*9940*/  @P2 BRA `(.L_x_155) ;  /* 0x0000000000202947 */ /* 0x000fea0003800000 */
[----:B0-----:R-:W-:Y:S01]  /*9950*/  MOV R8, RZ ;  /* 0x000000ff00087202 */ /* 0x001fe20000000f00 */
[----:B------:R-:W-:Y:S01]  /*9960*/  IMAD.MOV.U32 R9, RZ, RZ, -0x3f816000 ;  /* 0xc07ea000ff097424 */ /* 0x000fe200078e00ff */
[----:B------:R-:W-:Y:S01]  /*9970*/  MOV R175, R11 ;  /* 0x0000000b00af7202 */ /* 0x000fe20000000f00 */
[----:B------:R-:W-:Y:S01]  /*9980*/  IMAD.MOV.U32 R174, RZ, RZ, R10 ;  /* 0x000000ffffae7224 */ /* 0x000fe200078e000a */
[----:B------:R-:W-:-:S07]  /*9990*/  MOV R0, 0x99b0 ;  /* 0x000099b000007802 */ /* 0x000fce0000000f00 */
[----:B------:R-:W-:Y:S05]  /*99a0*/  CALL.REL.NOINC `($__internal_1_$__cuda_sm20_div_rn_f64_full) ;  /* 0x0000146c00407944 */ /* 0x000fea0003c00000 */
[----:B------:R-:W-:Y:S02]  /*99b0*/  IMAD.MOV.U32 R4, RZ, RZ, R12 ;  /* 0x000000ffff047224 */ /* 0x000fe400078e000c */
[----:B------:R-:W-:-:S07]  /*99c0*/  IMAD.MOV.U32 R5, RZ, RZ, R13 ;  /* 0x000000ffff057224 */ /* 0x000fce00078e000d */
.L_x_155:
[----:B------:R-:W-:Y:S05]  /*99d0*/  BSYNC.RECONVERGENT B1 ;  /* 0x0000000000017941 */ /* 0x000fea0003800200 */
.L_x_154:
[----:B0-----:R-:W0:Y:S08]  /*99e0*/  LDC R9, c[0x0][0x438] ;  /* 0x00010e00ff097b82 */ /* 0x001e300000000800 */
[----:B------:R-:W1:Y:S01]  /*99f0*/  LDC.64 R14, c[0x0][0x418] ;  /* 0x00010600ff0e7b82 */ /* 0x000e620000000a00 */
[----:B------:R-:W-:Y:S02]  /*9a00*/  IMAD.MOV.U32 R18, RZ, RZ, 0x652b82fe ;  /* 0x652b82feff127424 */ /* 0x000fe400078e00ff */
[----:B------:R-:W-:-:S06]  /*9a10*/  IMAD.MOV.U32 R19, RZ, RZ, 0x3ff71547 ;  /* 0x3ff71547ff137424 */ /* 0x000fcc00078e00ff */
[----:B------:R-:W-:Y:S01]  /*9a20*/  DFMA R18, R4, R18, 6.75539944105574400000e+15 ;  /* 0x433800000412742b */ /* 0x000fe20000000012 */
[----:B0-----:R-:W-:Y:S01]  /*9a30*/  LEA R9, R9, R16, 0x1 ;  /* 0x0000001009097211 */ /* 0x001fe200078e08ff */
[----:B------:R-:W-:-:S04]  /*9a40*/  UMOV UR4, 0xfefa39ef ;  /* 0xfefa39ef00047882 */ /* 0x000fc80000000000 */
[----:B-1----:R-:W-:Y:S02]  /*9a50*/  IMAD.WIDE R14, R9, 0x8, R14 ;  /* 0x00000008090e7825 */ /* 0x002fe400078e020e */
[----:B------:R-:W-:Y:S01]  /*9a60*/  DADD R8, R18, -6.75539944105574400000e+15 ;  /* 0xc338000012087429 */ /* 0x000fe20000000000 */
[----:B------:R-:W-:Y:S02]  /*9a70*/  UMOV UR5, 0x3fe62e42 ;  /* 0x3fe62e4200057882 */ /* 0x000fe40000000000 */
[----:B------:R0:W5:Y:S01]  /*9a80*/  LDG.E.64.CONSTANT R16, desc[UR10][R14.64] ;  /* 0x0000000a0e107981 */ /* 0x000162000c1e9b00 */
[----:B------:R-:W-:Y:S01]  /*9a90*/  FSETP.GEU.AND P0, PT, |R5|, 4.1917929649353027344, PT ;  /* 0x4086232b0500780b */ /* 0x000fe20003f0e200 */
[----:B------:R-:W-:Y:S03]  /*9aa0*/  BSSY.RECONVERGENT B0, `(.L_x_156) ;  /* 0x000003e000007945 */ /* 0x000fe60003800200 */
[----:B------:R-:W-:Y:S01]  /*9ab0*/  DFMA R12, R8, -UR4, R4 ;  /* 0x80000004080c7c2b */ /* 0x000fe20008000004 */
[----:B------:R-:W-:Y:S01]  /*9ac0*/  UMOV UR4, 0x3b39803f ;  /* 0x3b39803f00047882 */ /* 0x000fe20000000000 */
[----:B------:R-:W-:Y:S01]  /*9ad0*/  UMOV UR5, 0x3c7abc9e ;  /* 0x3c7abc9e00057882 */ /* 0x000fe20000000000 */
[----:B0-----:R-:W0:Y:S01]  /*9ae0*/  MUFU.RCP64H R15, R11 ;  /* 0x0000000b000f7308 */ /* 0x001e220000001800 */
[----:B------:R-:W-:-:S04]  /*9af0*/  IMAD.MOV.U32 R14, RZ, RZ, 0x1 ;  /* 0x00000001ff0e7424 */ /* 0x000fc800078e00ff */
[----:B------:R-:W-:Y:S01]  /*9b00*/  DFMA R12, R8, -UR4, R12 ;  /* 0x80000004080c7c2b */ /* 0x000fe2000800000c */
[----:B------:R-:W-:Y:S01]  /*9b10*/  UMOV UR4, 0x69ce2bdf ;  /* 0x69ce2bdf00047882 */ /* 0x000fe20000000000 */
[----:B------:R-:W-:Y:S01]  /*9b20*/  MOV R8, 0xfca213ea ;  /* 0xfca213ea00087802 */ /* 0x000fe20000000f00 */
[----:B------:R-:W-:Y:S01]  /*9b30*/  IMAD.MOV.U32 R9, RZ, RZ, 0x3e928af3 ;  /* 0x3e928af3ff097424 */ /* 0x000fe200078e00ff */
[----:B------:R-:W-:-:S05]  /*9b40*/  UMOV UR5, 0x3e5ade15 ;  /* 0x3e5ade1500057882 */ /* 0x000fca0000000000 */
[----:B------:R-:W-:Y:S01]  /*9b50*/  DFMA R8, R12, UR4, R8 ;  /* 0x000000040c087c2b */ /* 0x000fe20008000008 */
[----:B------:R-:W-:Y:S01]  /*9b60*/  UMOV UR4, 0x62401315 ;  /* 0x6240131500047882 */ /* 0x000fe20000000000 */
[----:B------:R-:W-:Y:S01]  /*9b70*/  UMOV UR5, 0x3ec71dee ;  /* 0x3ec71dee00057882 */ /* 0x000fe20000000000 */
[----:B0-----:R-:W-:-:S05]  /*9b80*/  DFMA R20, -R10, R14, 1 ;  /* 0x3ff000000a14742b */ /* 0x001fca000000010e */
[----:B------:R-:W-:Y:S01]  /*9b90*/  DFMA R8, R12, R8, UR4 ;  /* 0x000000040c087e2b */ /* 0x000fe20008000008 */
[----:B------:R-:W-:Y:S01]  /*9ba0*/  UMOV UR4, 0x7c89eb71 ;  /* 0x7c89eb7100047882 */ /* 0x000fe20000000000 */
[----:B------:R-:W-:Y:S01]  /*9bb0*/  UMOV UR5, 0x3efa0199 ;  /* 0x3efa019900057882 */ /* 0x000fe20000000000 */
[----:B------:R-:W-:-:S05]  /*9bc0*/  DFMA R20, R20, R20, R20 ;  /* 0x000000141414722b */ /* 0x000fca0000000014 */
[----:B------:R-:W-:Y:S01]  /*9bd0*/  DFMA R8, R12, R8, UR4 ;  /* 0x000000040c087e2b */ /* 0x000fe20008000008 */
[----:B------:R-:W-:Y:S01]  /*9be0*/  UMOV UR4, 0x14761f65 ;  /* 0x14761f6500047882 */ /* 0x000fe20000000000 */
[----:B------:R-:W-:Y:S01]  /*9bf0*/  UMOV UR5, 0x3f2a01a0 ;  /* 0x3f2a01a000057882 */ /* 0x000fe20000000000 */
[----:B------:R-:W-:-:S05]  /*9c00*/  DFMA R20, R14, R20, R14 ;  /* 0x000000140e14722b */ /* 0x000fca000000000e */
[----:B------:R-:W-:Y:S01]  /*9c10*/  DFMA R8, R12, R8, UR4 ;  /* 0x000000040c087e2b */ /* 0x000fe20008000008 */
        /* <DEDUP_REMOVED lines=38> */
.L_x_157:
[----:B------:R-:W-:Y:S05]  /*9e80*/  BSYNC.RECONVERGENT B0 ;  /* 0x0000000000007941 */ /* 0x000fea0003800200 */
.L_x_156:
[----:B------:R-:W2:Y:S01]  /*9e90*/  LDL.64 R4, [R1+0xa7d0] ;  /* 0x00a7d00001047983 */ /* 0x000ea20000100a00 */
[----:B------:R-:W-:Y:S01]  /*9ea0*/  UMOV UR4, 0x86a12b9b ;  /* 0x86a12b9b00047882 */ /* 0x000fe20000000000 */
[----:B------:R-:W-:Y:S01]  /*9eb0*/  UMOV UR5, 0x3d06849b ;  /* 0x3d06849b00057882 */ /* 0x000fe20000000000 */
[----:B------:R-:W-:Y:S01]  /*9ec0*/  FFMA R0, RZ, R11, R13 ;  /* 0x0000000bff007223 */ /* 0x000fe2000000000d */
[----:B------:R-:W-:Y:S01]  /*9ed0*/  DMUL R8, R8, UR4 ;  /* 0x0000000408087c28 */ /* 0x000fe20008000000 */
[----:B------:R-:W-:Y:S01]  /*9ee0*/  UMOV UR4, 0xd606ea4d ;  /* 0xd606ea4d00047882 */ /* 0x000fe20000000000 */
[----:B------:R-:W-:Y:S01]  /*9ef0*/  UMOV UR5, 0x3dee3c8f ;  /* 0x3dee3c8f00057882 */ /* 0x000fe20000000000 */
[----:B------:R-:W-:Y:S01]  /*9f00*/  BSSY.RECONVERGENT B1, `(.L_x_158) ;  /* 0x000000d000017945 */ /* 0x000fe20003800200 */
[----:B------:R-:W-:Y:S01]  /*9f10*/  FSETP.GT.AND P0, PT, |R0|, 1.469367938527859385e-39, PT ;  /* 0x001000000000780b */ /* 0x000fe20003f04200 */
[----:B-----5:R-:W-:Y:S02]  /*9f20*/  DMUL R16, R16, UR4 ;  /* 0x0000000410107c28 */ /* 0x020fe40008000000 */
[----:B------:R0:W-:Y:S01]  /*9f30*/  STL.64 [R1+0xa7c8], R8 ;  /* 0x00a7c80801007387 */ /* 0x0001e20000100a00 */
[----:B------:R-:W-:-:S08]  /*9f40*/  DMUL R14, R44, R8 ;  /* 0x000000082c0e7228 */ /* 0x000fd00000000000 */
[----:B--2---:R-:W-:Y:S01]  /*9f50*/  DFMA R14, R42, R4, R14 ;  /* 0x000000042a0e722b */ /* 0x004fe2000000000e */
[----:B0-----:R-:W-:Y:S10]  /*9f60*/  @P0 BRA `(.L_x_159) ;  /* 0x0000000000180947 */ /* 0x001ff40003800000 */
[----:B------:R-:W-:Y:S01]  /*9f70*/  MOV R8, RZ ;  /* 0x000000ff00087202 */ /* 0x000fe20000000f00 */
[----:B------:R-:W-:Y:S01]  /*9f80*/  IMAD.MOV.U32 R9, RZ, RZ, 0x40518000 ;  /* 0x40518000ff097424 */ /* 0x000fe200078e00ff */
[----:B------:R-:W-:Y:S01]  /*9f90*/  MOV R175, R11 ;  /* 0x0000000b00af7202 */ /* 0x000fe20000000f00 */
[----:B------:R-:W-:Y:S01]  /*9fa0*/  IMAD.MOV.U32 R174, RZ, RZ, R10 ;  /* 0x000000ffffae7224 */ /* 0x000fe200078e000a */
[----:B------:R-:W-:-:S07]  /*9fb0*/  MOV R0, 0x9fd0 ;  /* 0x00009fd000007802 */ /* 0x000fce0000000f00 */
[----:B------:R-:W-:Y:S05]  /*9fc0*/  CALL.REL.NOINC `($__internal_1_$__cuda_sm20_div_rn_f64_full) ;  /* 0x0000146400b87944 */ /* 0x000fea0003c00000 */
.L_x_159:
[----:B------:R-:W-:Y:S05]  /*9fd0*/  BSYNC.RECONVERGENT B1 ;  /* 0x0000000000017941 */ /* 0x000fea0003800200 */
.L_x_158:
        /* <DEDUP_REMOVED lines=71> */
.L_x_161:
[----:B------:R-:W-:Y:S05]  /*a450*/  BSYNC.RECONVERGENT B0 ;  /* 0x0000000000007941 */ /* 0x000fea0003800200 */
.L_x_160:
[----:B------:R-:W-:Y:S01]  /*a460*/  UMOV UR4, 0x812dea11 ;  /* 0x812dea1100047882 */ /* 0x000fe20000000000 */
[----:B------:R-:W-:Y:S01]  /*a470*/  UMOV UR5, 0x3dc19799 ;  /* 0x3dc1979900057882 */ /* 0x000fe20000000000 */
[----:B------:R-:W-:Y:S01]  /*a480*/  BSSY.RECONVERGENT B1, `(.L_x_162) ;  /* 0x000000b000017945 */ /* 0x000fe20003800200 */
[----:B------:R-:W-:-:S03]  /*a490*/  DMUL R18, R8, UR4 ;  /* 0x0000000408127c28 */ /* 0x000fc60008000000 */
[----:B------:R-:W-:Y:S08]  /*a4a0*/  @P2 BRA `(.L_x_163) ;  /* 0x0000000000202947 */ /* 0x000ff00003800000 */
        /* <DEDUP_REMOVED lines=8> */
.L_x_163:
[----:B------:R-:W-:Y:S05]  /*a530*/  BSYNC.RECONVERGENT B1 ;  /* 0x0000000000017941 */ /* 0x000fea0003800200 */
.L_x_162:
        /* <DEDUP_REMOVED lines=59> */
.L_x_165:
[----:B------:R-:W-:Y:S05]  /*a8f0*/  BSYNC.RECONVERGENT B0 ;  /* 0x0000000000007941 */ /* 0x000fea0003800200 */
.L_x_164:
[----:B------:R-:W2:Y:S04]  /*a900*/  LDL.64 R12, [R1+0x9aa8] ;  /* 0x009aa800010c7983 */ /* 0x000ea80000100a00 */
[----:B------:R-:W3:Y:S01]  /*a910*/  LDL.64 R8, [R1+0x9aa0] ;  /* 0x009aa00001087983 */ /* 0x000ee20000100a00 */
[----:B------:R-:W-:Y:S01]  /*a920*/  UMOV UR4, 0xb153a753 ;  /* 0xb153a75300047882 */ /* 0x000fe20000000000 */
[----:B------:R-:W-:Y:S01]  /*a930*/  UMOV UR5, 0x3db3ca8c ;  /* 0x3db3ca8c00057882 */ /* 0x000fe20000000000 */
[----:B------:R-:W-:Y:S01]  /*a940*/  BSSY.RECONVERGENT B1, `(.L_x_166) ;  /* 0x0000019000017945 */ /* 0x000fe20003800200 */
[----:B------:R-:W-:Y:S01]  /*a950*/  DMUL R4, R42, UR4 ;  /* 0x000000042a047c28 */ /* 0x000fe20008000000 */
[----:B------:R-:W-:Y:S01]  /*a960*/  UMOV UR4, 0xd606ea4d ;  /* 0xd606ea4d00047882 */ /* 0x000fe20000000000 */
[----:B------:R-:W-:Y:S01]  /*a970*/  UMOV UR5, 0x3dee3c8f ;  /* 0x3dee3c8f00057882 */ /* 0x000fe20000000000 */
[----:B------:R-:W-:-:S05]  /*a980*/  DSETP.NEU.AND P0, PT, R2, RZ, PT ;  /* 0x000000ff0200722a */ /* 0x000fca0003f0d000 */
[----:B--2---:R-:W-:-:S08]  /*a990*/  DMUL R4, R12, R4 ;  /* 0x000000040c047228 */ /* 0x004fd00000000000 */
[----:B---3--:R-:W-:-:S08]  /*a9a0*/  DFMA R4, R8, R18, R4 ;  /* 0x000000120804722b */ /* 0x008fd00000000004 */
[----:B------:R-:W-:Y:S01]  /*a9b0*/  DFMA R174, R34, UR4, R4 ;  /* 0x0000000422ae7c2b */ /* 0x000fe20008000004 */
[----:B------:R-:W-:-:S05]  /*a9c0*/  IMAD.MOV.U32 R4, RZ, RZ, 0x1 ;  /* 0x00000001ff047424 */ /* 0x000fca00078e00ff */
[----:B------:R-:W0:Y:S02]  /*a9d0*/  MUFU.RCP64H R5, R175 ;  /* 0x000000af00057308 */ /* 0x000e240000001800 */
[----:B0-----:R-:W-:-:S08]  /*a9e0*/  DFMA R8, -R174, R4, 1 ;  /* 0x3ff00000ae08742b */ /* 0x001fd00000000104 */
[----:B------:R-:W-:-:S08]  /*a9f0*/  DFMA R8, R8, R8, R8 ;  /* 0x000000080808722b */ /* 0x000fd00000000008 */
[----:B------:R-:W-:Y:S02]  /*aa00*/  DFMA R4, R4, R8, R4 ;  /* 0x000000080404722b */ /* 0x000fe40000000004 */
[----:B------:R-:W-:-:S06]  /*aa10*/  DMUL R8, R34, R16 ;  /* 0x0000001022087228 */ /* 0x000fcc0000000000 */
[----:B------:R-:W-:-:S04]  /*aa20*/  DFMA R12, -R174, R4, 1 ;  /* 0x3ff00000ae0c742b */ /* 0x000fc80000000104 */
[----:B------:R-:W-:-:S04]  /*aa30*/  FSETP.GEU.AND P2, PT, |R9|, 6.5827683646048100446e-37, PT ;  /* 0x036000000900780b */ /* 0x000fc80003f4e200 */
[----:B------:R-:W-:-:S08]  /*aa40*/  DFMA R12, R4, R12, R4 ;  /* 0x0000000c040c722b */ /* 0x000fd00000000004 */
[----:B------:R-:W-:-:S08]  /*aa50*/  DMUL R4, R8, R12 ;  /* 0x0000000c08047228 */ /* 0x000fd00000000000 */
[----:B------:R-:W-:-:S08]  /*aa60*/  DFMA R16, -R174, R4, R8 ;  /* 0x00000004ae10722b */ /* 0x000fd00000000108 */
[----:B------:R-:W-:-:S10]  /*aa70*/  DFMA R12, R12, R16, R4 ;  /* 0x000000100c0c722b */ /* 0x000fd40000000004 */
[----:B------:R-:W-:-:S05]  /*aa80*/  FFMA R0, RZ, R175, R13 ;  /* 0x000000afff007223 */ /* 0x000fca000000000d */
[----:B------:R-:W-:-:S13]  /*aa90*/  FSETP.GT.AND P1, PT, |R0|, 1.469367938527859385e-39, PT ;  /* 0x001000000000780b */ /* 0x000fda0003f24200 */
[----:B------:R-:W-:Y:S05]  /*aaa0*/  @P1 BRA P2, `(.L_x_167) ;  /* 0x0000000000081947 */ /* 0x000fea0001000000 */
[----:B------:R-:W-:-:S07]  /*aab0*/  MOV R0, 0xaad0 ;  /* 0x0000aad000007802 */ /* 0x000fce0000000f00 */
[----:B------:R-:W-:Y:S05]  /*aac0*/  CALL.REL.NOINC `($__internal_1_$__cuda_sm20_div_rn_f64_full) ;  /* 0x0000145800f87944 */ /* 0x000fea0003c00000 */
.L_x_167:
[----:B------:R-:W-:Y:S05]  /*aad0*/  BSYNC.RECONVERGENT B1 ;  /* 0x0000000000017941 */ /* 0x000fea0003800200 */
.L_x_166:
[----:B------:R-:W-:Y:S01]  /*aae0*/  DADD R4, R14, R12 ;  /* 0x000000000e047229 */ /* 0x000fe2000000000c */
        /* <DEDUP_REMOVED lines=13> */
.L_x_170:
[----:B------:R-:W-:Y:S02]  /*abc0*/  FSEL R8, R8, RZ, P0 ;  /* 0x000000ff08087208 */ /* 0x000fe40000000000 */
[----:B------:R-:W-:-:S07]  /*abd0*/  FSEL R9, R9, -QNAN , P0 ;  /* 0xfff8000009097808 */ /* 0x000fce0000000000 */
.L_x_169:
[----:B------:R-:W-:Y:S05]  /*abe0*/  BSYNC.RECONVERGENT B0 ;  /* 0x0000000000007941 */ /* 0x000fea0003800200 */
.L_x_168:
        /* <DEDUP_REMOVED lines=14> */
.L_x_172:
[----:B------:R-:W-:Y:S05]  /*acd0*/  BSYNC.RECONVERGENT B0 ;  /* 0x0000000000007941 */ /* 0x000fea0003800200 */
.L_x_171:
[----:B------:R-:W-:Y:S01]  /*ace0*/  UMOV UR4, 0x2e5d52fa ;  /* 0x2e5d52fa00047882 */ /* 0x000fe20000000000 */
[----:B------:R-:W-:Y:S01]  /*acf0*/  UMOV UR5, 0x3a1ebd93 ;  /* 0x3a1ebd9300057882 */ /* 0x000fe20000000000 */
[----:B------:R-:W-:Y:S01]  /*ad00*/  DSETP.NEU.AND P0, PT, R2, 1, PT ;  /* 0x3ff000000200742a */ /* 0x000fe20003f0d000 */
[----:B------:R-:W-:Y:S01]  /*ad10*/  BSSY.RECONVERGENT B0, `(.L_x_173) ;  /* 0x000000f000007945 */ /* 0x000fe20003800200 */
[----:B------:R-:W-:Y:S01]  /*ad20*/  DMUL R8, R8, UR4 ;  /* 0x0000000408087c28 */ /* 0x000fe20008000000 */
[----:B------:R-:W-:-:S09]  /*ad30*/  @!P1 CS2R R12, SRZ ;  /* 0x00000000000c9805 */ /* 0x000fd2000001ff00 */
[----:B------:R-:W-:Y:S02]  /*ad40*/  FSEL R4, R8, 5.0323280265107683817e-11, P0 ;  /* 0x2e5d52fa08047808 */ /* 0x000fe40000000000 */
[----:B------:R-:W-:Y:S01]  /*ad50*/  FSEL R5, R9, 0.00060554704396054148674, P0 ;  /* 0x3a1ebd9309057808 */ /* 0x000fe20000000000 */
[----:B------:R-:W-:Y:S06]  /*ad60*/  @!P1 BRA `(.L_x_174) ;  /* 0x0000000000249947 */ /* 0x000fec0003800000 */
[----:B------:R-:W-:Y:S01]  /*ad70*/  DADD R12, -RZ, |R2| ;  /* 0x00000000ff0c7229 */ /* 0x000fe20000000502 */
[----:B------:R-:W-:Y:S01]  /*ad80*/  ISETP.GE.AND P0, PT, R3, RZ, PT ;  /* 0x000000ff0300720c */ /* 0x000fe20003f06270 */
[----:B------:R-:W-:Y:S01]  /*ad90*/  IMAD.MOV.U32 R18, RZ, RZ, RZ ;  /* 0x000000ffff127224 */ /* 0x000fe200078e00ff */
[----:B------:R-:W-:Y:S02]  /*ada0*/  MOV R17, 0x3ff80000 ;  /* 0x3ff8000000117802 */ /* 0x000fe40000000f00 */
[----:B------:R-:W-:-:S05]  /*adb0*/  MOV R0, 0xade0 ;  /* 0x0000ade000007802 */ /* 0x000fca0000000f00 */
[----:B------:R-:W-:-:S07]  /*adc0*/  IMAD.MOV.U32 R19, RZ, RZ, R13 ;  /* 0x000000ffff137224 */ /* 0x000fce00078e000d */
[----:B------:R-:W-:Y:S05]  /*add0*/  CALL.REL.NOINC `($_Z15Rosenbrock_ros3PdddS_PiiiiiddddddddPKdS2_S2_S2_S2_S2_S2_S2_i$__internal_accurate_pow) ;  /* 0x0000146400107944 */ /* 0x000fea0003c00000 */
[----:B------:R-:W-:Y:S02]  /*ade0*/  FSEL R12, R8, RZ, P0 ;  /* 0x000000ff080c7208 */ /* 0x000fe40000000000 */
[----:B------:R-:W-:-:S07]  /*adf0*/  FSEL R13, R9, -QNAN , P0 ;  /* 0xfff80000090d7808 */ /* 0x000fce0000000000 */
.L_x_174:
[----:B------:R-:W-:Y:S05]  /*ae00*/  BSYNC.RECONVERGENT B0 ;  /* 0x0000000000007941 */ /* 0x000fea0003800200 */
.L_x_173:
[----:B------:R-:W-:Y:S01]  /*ae10*/  DADD R8, R2, 1.5 ;  /* 0x3ff8000002087429 */ /* 0x000fe20000000000 */
[----:B------:R-:W-:Y:S09]  /*ae20*/  BSSY.RECONVERGENT B0, `(.L_x_175) ;  /* 0x000000a000007945 */ /* 0x000ff20003800200 */
[----:B------:R-:W-:-:S04]  /*ae30*/  LOP3.LUT R8, R9, 0x7ff00000, RZ, 0xc0, !PT ;  /* 0x7ff0000009087812 */ /* 0x000fc800078ec0ff */
[----:B------:R-:W-:-:S13]  /*ae40*/  ISETP.NE.AND P0, PT, R8, 0x7ff00000, PT ;  /* 0x7ff000000800780c */ /* 0x000fda0003f05270 */
[----:B------:R-:W-:Y:S05]  /*ae50*/  @P0 BRA `(.L_x_176) ;  /* 0x0000000000180947 */ /* 0x000fea0003800000 */
[----:B------:R-:W-:-:S14]  /*ae60*/  DSETP.NAN.AND P0, PT, R2, R2, PT ;  /* 0x000000020200722a */ /* 0x000fdc0003f08000 */
[----:B------:R-:W-:Y:S01]  /*ae70*/  @P0 DADD R12, R2, 1.5 ;  /* 0x3ff80000020c0429 */ /* 0x000fe20000000000 */
[----:B------:R-:W-:Y:S10]  /*ae80*/  @P0 BRA `(.L_x_176) ;  /* 0x00000000000c0947 */ /* 0x000ff40003800000 */
[----:B------:R-:W-:-:S14]  /*ae90*/  DSETP.NEU.AND P0, PT, |R2|, +INF , PT ;  /* 0x7ff000000200742a */ /* 0x000fdc0003f0d200 */
[----:B------:R-:W-:Y:S02]  /*aea0*/  @!P0 IMAD.MOV.U32 R12, RZ, RZ, 0x0 ;  /* 0x00000000ff0c8424 */ /* 0x000fe400078e00ff */
[----:B------:R-:W-:-:S07]  /*aeb0*/  @!P0 IMAD.MOV.U32 R13, RZ, RZ, 0x7ff00000 ;  /* 0x7ff00000ff0d8424 */ /* 0x000fce00078e00ff */
.L_x_176:
[----:B------:R-:W-:Y:S05]  /*aec0*/  BSYNC.RECONVERGENT B0 ;  /* 0x0000000000007941 */ /* 0x000fea0003800200 */
.L_x_175:
[----:B------:R-:W-:Y:S01]  /*aed0*/  UMOV UR4, 0x3fc5601a ;  /* 0x3fc5601a00047882 */ /* 0x000fe20000000000 */
[----:B------:R-:W-:Y:S01]  /*aee0*/  UMOV UR5, 0x3da4736f ;  /* 0x3da4736f00057882 */ /* 0x000fe20000000000 */
[----:B------:R-:W-:Y:S01]  /*aef0*/  DSETP.NEU.AND P0, PT, R2, 1, PT ;  /* 0x3ff000000200742a */ /* 0x000fe20003f0d000 */
[----:B------:R-:W-:Y:S01]  /*af00*/  MOV R8, 0x1 ;  /* 0x0000000100087802 */ /* 0x000fe20000000f00 */
[----:B------:R-:W-:Y:S01]  /*af10*/  DMUL R12, R12, UR4 ;  /* 0x000000040c0c7c28 */ /* 0x000fe20008000000 */
[----:B------:R-:W-:Y:S01]  /*af20*/  BSSY.RECONVERGENT B1, `(.L_x_177) ;  /* 0x0000017000017945 */ /* 0x000fe20003800200 */
[----:B------:R-:W-:-:S08]  /*af30*/  DMUL R4, R6, R4 ;  /* 0x0000000406047228 */ /* 0x000fd00000000000 */
[----:B------:R-:W-:Y:S02]  /*af40*/  FSEL R175, R13, 0.080298297107219696045, P0 ;  /* 0x3da4736f0daf7808 */ /* 0x000fe40000000000 */
[----:B------:R-:W-:Y:S02]  /*af50*/  FSEL R174, R12, 1.5419952869415283203, P0 ;  /* 0x3fc5601a0cae7808 */ /* 0x000fe40000000000 */
        /* <DEDUP_REMOVED lines=19> */
.L_x_178:
[----:B------:R-:W-:Y:S05]  /*b090*/  BSYNC.RECONVERGENT B1 ;  /* 0x0000000000017941 */ /* 0x000fea0003800200 */
.L_x_177:
        /* <DEDUP_REMOVED lines=25> */
[----:B------:R-:W-:-:S10]  /*b230*/  UMOV UR7, 0x43300000 ;  /* 0x4330000000077882 */ /* 0x000fd40000000000 */
[----:B------:R-:W-:Y:S01]  /*b240*/  @P0 IADD3 R13, PT, PT, R9, -0x100000, RZ ;  /* 0xfff00000090d0810 */ /* 0x000fe20007ffe0ff */
[----:B------:R-:W-:-:S04]  /*b250*/  @P0 VIADD R25, R25, 0x1 ;  /* 0x0000000119190836 */ /* 0x000fc80000000000 */
[----:B------:R-:W-:Y:S01]  /*b260*/  @P0 IMAD.MOV.U32 R9, RZ, RZ, R13 ;  /* 0x000000ffff090224 */ /* 0x000fe200078e000d */
[----:B------:R-:W-:Y:S02]  /*b270*/  LOP3.LUT R24, R25, 0x80000000, RZ, 0x3c, !PT ;  /* 0x8000000019187812 */ /* 0x000fe400078e3cff */
[----:B------:R-:W-:-:S03]  /*b280*/  MOV R25, 0x43300000 ;  /* 0x4330000000197802 */ /* 0x000fc60000000f00 */
        /* <DEDUP_REMOVED lines=48> */
.L_x_180:
[----:B------:R-:W-:Y:S01]  /*b590*/  IMAD.MOV.U32 R12, RZ, RZ, 0x0 ;  /* 0x00000000ff0c7424 */ /* 0x000fe200078e00ff */
[----:B------:R-:W-:Y:S01]  /*b5a0*/  LOP3.LUT P0, RZ, R9, 0x7fffffff, RZ, 0xc0, !PT ;  /* 0x7fffffff09ff7812 */ /* 0x000fe2000780c0ff */
[----:B------:R-:W-:-:S06]  /*b5b0*/  IMAD.MOV.U32 R13, RZ, RZ, 0x7ff00000 ;  /* 0x7ff00000ff0d7424 */ /* 0x000fcc00078e00ff */
[----:B------:R-:W-:-:S10]  /*b5c0*/  DFMA R12, R8, R12, +INF ;  /* 0x7ff00000080c742b */ /* 0x000fd4000000000c */
[----:B------:R-:W-:Y:S02]  /*b5d0*/  FSEL R8, R12, RZ, P0 ;  /* 0x000000ff0c087208 */ /* 0x000fe40000000000 */
[----:B------:R-:W-:-:S07]  /*b5e0*/  FSEL R9, R13, -QNAN , P0 ;  /* 0xfff000000d097808 */ /* 0x000fce0000000000 */
.L_x_181:
[----:B------:R-:W-:Y:S05]  /*b5f0*/  BSYNC.RECONVERGENT B0 ;  /* 0x0000000000007941 */ /* 0x000fea0003800200 */
.L_x_179:
        /* <DEDUP_REMOVED lines=14> */
.L_x_182:
        /* <DEDUP_REMOVED lines=13> */
.L_x_184:
[----:B------:R-:W-:Y:S05]  /*b7b0*/  BSYNC.RECONVERGENT B0 ;  /* 0x0000000000007941 */ /* 0x000fea0003800200 */
.L_x_183:
        /* <DEDUP_REMOVED lines=18> */
.L_x_186:
[----:B------:R-:W-:Y:S05]  /*b8e0*/  BSYNC.RECONVERGENT B1 ;  /* 0x0000000000017941 */ /* 0x000fea0003800200 */
.L_x_185:
        /* <DEDUP_REMOVED lines=10> */
.L_x_187:
[----:B------:R-:W-:Y:S01]  /*b990*/  DADD R174, R14, 1 ;  /* 0x3ff000000eae7429 */ /* 0x000fe20000000000 */
[----:B------:R-:W-:Y:S01]  /*b9a0*/  IMAD.MOV.U32 R12, RZ, RZ, 0x1 ;  /* 0x00000001ff0c7424 */ /* 0x000fe200078e00ff */
[----:B------:R-:W-:Y:S01]  /*b9b0*/  UMOV UR4, 0x33333333 ;  /* 0x3333333300047882 */ /* 0x000fe20000000000 */
        /* <DEDUP_REMOVED lines=26> */
.L_x_189:
[----:B------:R-:W-:Y:S05]  /*bb60*/  BSYNC.RECONVERGENT B0 ;  /* 0x0000000000007941 */ /* 0x000fea0003800200 */
.L_x_188:
        /* <DEDUP_REMOVED lines=8> */
.L_x_191:
[----:B------:R-:W-:Y:S05]  /*bbf0*/  BSYNC.RECONVERGENT B1 ;  /* 0x0000000000017941 */ /* 0x000fea0003800200 */
.L_x_190:
        /* <DEDUP_REMOVED lines=24> */
.L_x_193:
[----:B------:R-:W-:Y:S05]  /*bd80*/  BSYNC.RECONVERGENT B1 ;  /* 0x0000000000017941 */ /* 0x000fea0003800200 */
.L_x_192:
        /* <DEDUP_REMOVED lines=59> */
.L_x_195:
[----:B------:R-:W-:Y:S05]  /*c140*/  BSYNC.RECONVERGENT B0 ;  /* 0x0000000000007941 */ /* 0x000fea0003800200 */
.L_x_194:
[----:B------:R-:W2:Y:S01]  /*c150*/  LDL.64 R14, [R1+0xa4f8] ;  /* 0x00a4f800010e7983 */ /* 0x000ea20000100a00 */
[----:B------:R-:W-:Y:S01]  /*c160*/  UMOV UR4, 0xde7b89b0 ;  /* 0xde7b89b000047882 */ /* 0x000fe20000000000 */
[----:B------:R-:W-:Y:S01]  /*c170*/  UMOV UR5, 0x3a1c85aa ;  /* 0x3a1c85aa00057882 */ /* 0x000fe20000000000 */
[----:B------:R-:W-:Y:S01]  /*c180*/  IMAD.MOV.U32 R4, RZ, RZ, 0x1 ;  /* 0x00000001ff047424 */ /* 0x000fe200078e00ff */
[----:B------:R-:W-:Y:S01]  /*c190*/  DMUL R174, R8, UR4 ;  /* 0x0000000408ae7c28 */ /* 0x000fe20008000000 */
[----:B------:R-:W-:Y:S05]  /*c1a0*/  BSSY.RECONVERGENT B1, `(.L_x_196) ;  /* 0x0000016000017945 */ /* 0x000fea0003800200 */
[----:B------:R-:W0:Y:S02]  /*c1b0*/  MUFU.RCP64H R5, R175 ;  /* 0x000000af00057308 */ /* 0x000e240000001800 */
[----:B0-----:R-:W-:-:S08]  /*c1c0*/  DFMA R8, -R174, R4, 1 ;  /* 0x3ff00000ae08742b */ /* 0x001fd00000000104 */
[----:B------:R-:W-:-:S08]  /*c1d0*/  DFMA R8, R8, R8, R8 ;  /* 0x000000080808722b */ /* 0x000fd00000000008 */
[----:B------:R-:W-:-:S08]  /*c1e0*/  DFMA R8, R4, R8, R4 ;  /* 0x000000080408722b */ /* 0x000fd00000000004 */
[----:B------:R-:W-:-:S08]  /*c1f0*/  DFMA R4, -R174, R8, 1 ;  /* 0x3ff00000ae04742b */ /* 0x000fd00000000108 */
[----:B------:R-:W-:-:S08]  /*c200*/  DFMA R4, R8, R4, R8 ;  /* 0x000000040804722b */ /* 0x000fd00000000008 */
[----:B--2---:R-:W-:Y:S01]  /*c210*/  DMUL R8, R14, R4 ;  /* 0x000000040e087228 */ /* 0x004fe20000000000 */
[----:B------:R-:W-:-:S07]  /*c220*/  FSETP.GEU.AND P1, PT, |R15|, 6.5827683646048100446e-37, PT ;  /* 0x036000000f00780b */ /* 0x000fce0003f2e200 */
[----:B------:R-:W-:-:S08]  /*c230*/  DFMA R12, -R174, R8, R14 ;  /* 0x00000008ae0c722b */ /* 0x000fd0000000010e */
[----:B------:R-:W-:-:S07]  /*c240*/  DFMA R16, R4, R12, R8 ;  /* 0x0000000c0410722b */ /* 0x000fce0000000008 */
[----:B------:R0:W-:Y:S03]  /*c250*/  STL.64 [R1+0x9b38], R16 ;  /* 0x009b381001007387 */ /* 0x0001e60000100a00 */
[----:B------:R-:W-:-:S05]  /*c260*/  FFMA R0, RZ, R175, R17 ;  /* 0x000000afff007223 */ /* 0x000fca0000000011 */
[----:B------:R-:W-:-:S13]  /*c270*/  FSETP.GT.AND P0, PT, |R0|, 1.469367938527859385e-39, PT ;  /* 0x001000000000780b */ /* 0x000fda0003f04200 */
[----:B0-----:R-:W-:Y:S05]  /*c280*/  @P0 BRA P1, `(.L_x_197) ;  /* 0x00000000001c0947 */ /* 0x001fea0000800000 */
[----:B------:R-:W-:Y:S01]  /*c290*/  IMAD.MOV.U32 R8, RZ, RZ, R14 ;  /* 0x000000ffff087224 */ /* 0x000fe200078e000e */
[----:B------:R-:W-:Y:S02]  /*c2a0*/  MOV R9, R15 ;  /* 0x0000000f00097202 */ /* 0x000fe40000000f00 */
[----:B------:R-:W-:-:S07]  /*c2b0*/  MOV R0, 0xc2d0 ;  /* 0x0000c2d000007802 */ /* 0x000fce0000000f00 */
[----:B------:R-:W-:Y:S05]  /*c2c0*/  CALL.REL.NOINC `($__internal_1_$__cuda_sm20_div_rn_f64_full) ;  /* 0x0000144000f87944 */ /* 0x000fea0003c00000 */
[----:B------:R-:W-:Y:S02]  /*c2d0*/  IMAD.MOV.U32 R4, RZ, RZ, R12 ;  /* 0x000000ffff047224 */ /* 0x000fe400078e000c */
[----:B------:R-:W-:-:S05]  /*c2e0*/  IMAD.MOV.U32 R5, RZ, RZ, R13 ;  /* 0x000000ffff057224 */ /* 0x000fca00078e000d */
[----:B------:R0:W-:Y:S02]  /*c2f0*/  STL.64 [R1+0x9b38], R4 ;  /* 0x009b380401007387 */ /* 0x0001e40000100a00 */
.L_x_197:
[----:B------:R-:W-:Y:S05]  /*c300*/  BSYNC.RECONVERGENT B1 ;  /* 0x0000000000017941 */ /* 0x000fea0003800200 */
.L_x_196:
[----:B0-----:R-:W0:Y:S01]  /*c310*/  MUFU.RCP64H R5, R11 ;  /* 0x0000000b00057308 */ /* 0x001e220000001800 */
[----:B------:R-:W-:Y:S01]  /*c320*/  MOV R4, 0x1 ;  /* 0x0000000100047802 */ /* 0x000fe20000000f00 */
        /* <DEDUP_REMOVED lines=8> */
[----:B------:R-:W-:-:S10]  /*c3b0*/  DFMA R12, R8, R4, R12 ;  /* 0x00000004080c722b */ /* 0x000fd4000000000c */
[----:B------:R-:W-:-:S05]  /*c3c0*/  FFMA R0, RZ, R11, R13 ;  /* 0x0000000bff007223 */ /* 0x000fca000000000d */
[----:B------:R-:W-:-:S13]  /*c3d0*/  FSETP.GT.AND P0, PT, |R0|, 1.469367938527859385e-39, PT ;  /* 0x001000000000780b */ /* 0x000fda0003f04200 */
[----:B------:R-:W-:Y:S05]  /*c3e0*/  @P0 BRA `(.L_x_199) ;  /* 0x0000000000180947 */ /* 0x000fea0003800000 */
[----:B------:R-:W-:Y:S01]  /*c3f0*/  IMAD.MOV.U32 R8, RZ, RZ, RZ ;  /* 0x000000ffff087224 */ /* 0x000fe200078e00ff */
[----:B------:R-:W-:Y:S01]  /*c400*/  MOV R174, R10 ;  /* 0x0000000a00ae7202 */ /* 0x000fe20000000f00 */
[----:B------:R-:W-:Y:S01]  /*c410*/  IMAD.MOV.U32 R9, RZ, RZ, 0x407af000 ;  /* 0x407af000ff097424 */ /* 0x000fe200078e00ff */
[----:B------:R-:W-:Y:S01]  /*c420*/  MOV R0, 0xc450 ;  /* 0x0000c45000007802 */ /* 0x000fe20000000f00 */
[----:B------:R-:W-:-:S07]  /*c430*/  IMAD.MOV.U32 R175, RZ, RZ, R11 ;  /* 0x000000ffffaf7224 */ /* 0x000fce00078e000b */
[----:B------:R-:W-:Y:S05]  /*c440*/  CALL.REL.NOINC `($__internal_1_$__cuda_sm20_div_rn_f64_full) ;  /* 0x0000144000987944 */ /* 0x000fea0003c00000 */
.L_x_199:
[----:B------:R-:W-:Y:S05]  /*c450*/  BSYNC.RECONVERGENT B1 ;  /* 0x0000000000017941 */ /* 0x000fea0003800200 */
.L_x_198:
[----:B------:R-:W-:Y:S01]  /*c460*/  IMAD.MOV.U32 R20, RZ, RZ, 0x652b82fe ;  /* 0x652b82feff147424 */ /* 0x000fe200078e00ff */
[----:B------:R-:W-:Y:S01]  /*c470*/  MOV R21, 0x3ff71547 ;  /* 0x3ff7154700157802 */ /* 0x000fe20000000f00 */
[----:B------:R-:W-:Y:S01]  /*c480*/  UMOV UR4, 0xfefa39ef ;  /* 0xfefa39ef00047882 */ /* 0x000fe20000000000 */
[----:B------:R-:W-:Y:S01]  /*c490*/  UMOV UR5, 0x3fe62e42 ;  /* 0x3fe62e4200057882 */ /* 0x000fe20000000000 */
[----:B------:R-:W0:Y:S01]  /*c4a0*/  MUFU.RCP64H R15, R11 ;  /* 0x0000000b000f7308 */ /* 0x000e220000001800 */
[----:B------:R-:W-:Y:S01]  /*c4b0*/  MOV R14, 0x1 ;  /* 0x00000001000e7802 */ /* 0x000fe20000000f00 */
[----:B------:R-:W-:Y:S01]  /*c4c0*/  BSSY.RECONVERGENT B0, `(.L_x_200) ;  /* 0x0000041000007945 */ /* 0x000fe20003800200 */
[----:B------:R-:W-:Y:S01]  /*c4d0*/  DFMA R20, R12, R20, 6.75539944105574400000e+15 ;  /* 0x433800000c14742b */ /* 0x000fe20000000014 */
[----:B------:R-:W-:-:S07]  /*c4e0*/  FSETP.GEU.AND P0, PT, |R13|, 4.1917929649353027344, PT ;  /* 0x4086232b0d00780b */ /* 0x000fce0003f0e200 */
        /* <DEDUP_REMOVED lines=62> */
.L_x_201:
[----:B------:R-:W-:Y:S05]  /*c8d0*/  BSYNC.RECONVERGENT B0 ;  /* 0x0000000000007941 */ /* 0x000fea0003800200 */
.L_x_200:
[----:B------:R-:W-:Y:S01]  /*c8e0*/  UMOV UR4, 0xfd478b3e ;  /* 0xfd478b3e00047882 */ /* 0x000fe20000000000 */
[----:B------:R-:W-:Y:S01]  /*c8f0*/  UMOV UR5, 0x3d3aa0a5 ;  /* 0x3d3aa0a500057882 */ /* 0x000fe20000000000 */
[----:B------:R-:W-:Y:S01]  /*c900*/  BSSY.RECONVERGENT B1, `(.L_x_202) ;  /* 0x000000c000017945 */ /* 0x000fe20003800200 */
[----:B------:R-:W-:-:S07]  /*c910*/  DMUL R8, R8, UR4 ;  /* 0x0000000408087c28 */ /* 0x000fce0008000000 */
[----:B------:R0:W-:Y:S01]  /*c920*/  STL.64 [R1+0xa548], R8 ;  /* 0x00a5480801007387 */ /* 0x0001e20000100a00 */
[----:B------:R-:W-:Y:S05]  /*c930*/  @P2 BRA `(.L_x_203) ;  /* 0x0000000000202947 */ /* 0x000fea0003800000 */
[----:B0-----:R-:W-:Y:S01]  /*c940*/  IMAD.MOV.U32 R8, RZ, RZ, RZ ;  /* 0x000000ffff087224 */ /* 0x001fe200078e00ff */
[----:B------:R-:W-:Y:S01]  /*c950*/  MOV R174, R10 ;  /* 0x0000000a00ae7202 */ /* 0x000fe20000000f00 */
[----:B------:R-:W-:Y:S01]  /*c960*/  IMAD.MOV.U32 R9, RZ, RZ, 0x40768000 ;  /* 0x40768000ff097424 */ /* 0x000fe200078e00ff */
[----:B------:R-:W-:Y:S01]  /*c970*/  MOV R0, 0xc9a0 ;  /* 0x0000c9a000007802 */ /* 0x000fe20000000f00 */
[----:B------:R-:W-:-:S07]  /*c980*/  IMAD.MOV.U32 R175, RZ, RZ, R11 ;  /* 0x000000ffffaf7224 */ /* 0x000fce00078e000b */
[----:B------:R-:W-:Y:S05]  /*c990*/  CALL.REL.NOINC `($__internal_1_$__cuda_sm20_div_rn_f64_full) ;  /* 0x0000143c00447944 */ /* 0x000fea0003c00000 */
[----:B------:R-:W-:Y:S01]  /*c9a0*/  IMAD.MOV.U32 R4, RZ, RZ, R12 ;  /* 0x000000ffff047224 */ /* 0x000fe200078e000c */
[----:B------:R-:W-:-:S07]  /*c9b0*/  MOV R5, R13 ;  /* 0x0000000d00057202 */ /* 0x000fce0000000f00 */
.L_x_203:
[----:B------:R-:W-:Y:S05]  /*c9c0*/  BSYNC.RECONVERGENT B1 ;  /* 0x0000000000017941 */ /* 0x000fea0003800200 */
.L_x_202:
[----:B------:R-:W-:Y:S01]  /*c9d0*/  IMAD.MOV.U32 R20, RZ, RZ, 0x652b82fe ;  /* 0x652b82feff147424 */ /* 0x000fe200078e00ff */
[----:B------:R-:W-:Y:S01]  /*c9e0*/  UMOV UR4, 0xfefa39ef ;  /* 0xfefa39ef00047882 */ /* 0x000fe20000000000 */
[----:B------:R-:W-:Y:S01]  /*c9f0*/  IMAD.MOV.U32 R21, RZ, RZ, 0x3ff71547 ;  /* 0x3ff71547ff157424 */ /* 0x000fe200078e00ff */
[----:B------:R-:W-:Y:S01]  /*ca00*/  UMOV UR5, 0x3fe62e42 ;  /* 0x3fe62e4200057882 */ /* 0x000fe20000000000 */
[----:B------:R-:W1:Y:S01]  /*ca10*/  MUFU.RCP64H R15, R11 ;  /* 0x0000000b000f7308 */ /* 0x000e620000001800 */
[----:B------:R-:W-:Y:S01]  /*ca20*/  IMAD.MOV.U32 R14, RZ, RZ, 0x1 ;  /* 0x00000001ff0e7424 */ /* 0x000fe200078e00ff */
[----:B------:R-:W-:Y:S01]  /*ca30*/  FSETP.GEU.AND P0, PT, |R5|, 4.1917929649353027344, PT ;  /* 0x4086232b0500780b */ /* 0x000fe20003f0e200 */
[----:B------:R-:W-:Y:S01]  /*ca40*/  BSSY.RECONVERGENT B0, `(.L_x_204) ;  /* 0x0000040000007945 */ /* 0x000fe20003800200 */
[----:B------:R-:W-:-:S08]  /*ca50*/  DFMA R20, R4, R20, 6.75539944105574400000e+15 ;  /* 0x433800000414742b */ /* 0x000fd00000000014 */
[----:B0-----:R-:W-:Y:S02]  /*ca60*/  DADD R8, R20, -6.75539944105574400000e+15 ;  /* 0xc338000014087429 */ /* 0x001fe40000000000 */
[----:B-1----:R-:W-:-:S06]  /*ca70*/  DFMA R16, -R10, R14, 1 ;  /* 0x3ff000000a10742b */ /* 0x002fcc000000010e */
        /* <DEDUP_REMOVED lines=60> */
.L_x_205:
[----:B------:R-:W-:Y:S05]  /*ce40*/  BSYNC.RECONVERGENT B0 ;  /* 0x0000000000007941 */ /* 0x000fea0003800200 */
.L_x_204:
[----:B------:R-:W-:Y:S01]  /*ce50*/  UMOV UR4, 0x7fdfbfd ;  /* 0x07fdfbfd00047882 */ /* 0x000fe20000000000 */
[----:B------:R-:W-:Y:S01]  /*ce60*/  UMOV UR5, 0x3d87bfdc ;  /* 0x3d87bfdc00057882 */ /* 0x000fe20000000000 */
[----:B------:R-:W-:Y:S01]  /*ce70*/  BSSY.RECONVERGENT B1, `(.L_x_206) ;  /* 0x000000a000017945 */ /* 0x000fe20003800200 */
[----:B------:R-:W-:-:S07]  /*ce80*/  DMUL R4, R62, UR4 ;  /* 0x000000043e047c28 */ /* 0x000fce0008000000 */
        /* <DEDUP_REMOVED lines=8> */
.L_x_207:
[----:B------:R-:W-:Y:S05]  /*cf10*/  BSYNC.RECONVERGENT B1 ;  /* 0x0000000000017941 */ /* 0x000fea0003800200 */
.L_x_206:
        /* <DEDUP_REMOVED lines=62> */
[----:B------:R-:W-:Y:S02]  /*d300*/  @!P1 LEA.HI R0, R20, R20, RZ, 0x1 ;  /* 0x0000001414009211 */ /* 0x000fe400078f08ff */
[----:B------:R-:W-:Y:S02]  /*d310*/  FSEL R41, R15, RZ, P0 ;  /* 0x000000ff0f297208 */ /* 0x000fe40000000000 */
[----:B------:R-:W-:-:S04]  /*d320*/  @!P1 SHF.R.S32.HI R13, RZ, 0x1, R0 ;  /* 0x00000001ff0d9819 */ /* 0x000fc80000011400 */
[----:B------:R-:W-:Y:S01]  /*d330*/  @!P1 LEA R9, R13, R9, 0x14 ;  /* 0x000000090d099211 */ /* 0x000fe200078ea0ff */
[----:B------:R-:W-:-:S05]  /*d340*/  @!P1 IMAD.IADD R12, R20, 0x1, -R13 ;  /* 0x00000001140c9824 */ /* 0x000fca00078e0a0d */
[----:B------:R-:W-:Y:S01]  /*d350*/  @!P1 LEA R13, R12, 0x3ff00000, 0x14 ;  /* 0x3ff000000c0d9811 */ /* 0x000fe200078ea0ff */
[----:B------:R-:W-:-:S06]  /*d360*/  @!P1 IMAD.MOV.U32 R12, RZ, RZ, RZ ;  /* 0x000000ffff0c9224 */ /* 0x000fcc00078e00ff */
[----:B------:R-:W-:-:S11]  /*d370*/  @!P1 DMUL R40, R8, R12 ;  /* 0x0000000c08289228 */ /* 0x000fd60000000000 */
.L_x_209:
[----:B------:R-:W-:Y:S05]  /*d380*/  BSYNC.RECONVERGENT B0 ;  /* 0x0000000000007941 */ /* 0x000fea0003800200 */
.L_x_208:
[----:B------:R-:W-:Y:S01]  /*d390*/  UMOV UR4, 0xafdf63c8 ;  /* 0xafdf63c800047882 */ /* 0x000fe20000000000 */
[----:B------:R-:W-:Y:S01]  /*d3a0*/  UMOV UR5, 0x3d4abd78 ;  /* 0x3d4abd7800057882 */ /* 0x000fe20000000000 */
[----:B------:R-:W-:Y:S01]  /*d3b0*/  BSSY.RECONVERGENT B1, `(.L_x_210) ;  /* 0x000000c000017945 */ /* 0x000fe20003800200 */
[----:B------:R-:W-:-:S07]  /*d3c0*/  DMUL R8, R40, UR4 ;  /* 0x0000000428087c28 */ /* 0x000fce0008000000 */
[----:B------:R0:W-:Y:S01]  /*d3d0*/  STL.64 [R1+0x9fe0], R8 ;  /* 0x009fe00801007387 */ /* 0x0001e20000100a00 */
[----:B------:R-:W-:Y:S05]  /*d3e0*/  @P2 BRA `(.L_x_211) ;  /* 0x0000000000202947 */ /* 0x000fea0003800000 */
[----:B0-----:R-:W-:Y:S01]  /*d3f0*/  IMAD.MOV.U32 R8, RZ, RZ, RZ ;  /* 0x000000ffff087224 */ /* 0x001fe200078e00ff */
[----:B------:R-:W-:Y:S01]  /*d400*/  MOV R9, 0x4067c000 ;  /* 0x4067c00000097802 */ /* 0x000fe20000000f00 */
[----:B------:R-:W-:Y:S01]  /*d410*/  IMAD.MOV.U32 R174, RZ, RZ, R10 ;  /* 0x000000ffffae7224 */ /* 0x000fe200078e000a */
[----:B------:R-:W-:Y:S01]  /*d420*/  MOV R0, 0xd450 ;  /* 0x0000d45000007802 */ /* 0x000fe20000000f00 */
[----:B------:R-:W-:-:S07]  /*d430*/  IMAD.MOV.U32 R175, RZ, RZ, R11 ;  /* 0x000000ffffaf7224 */ /* 0x000fce00078e000b */
[----:B------:R-:W-:Y:S05]  /*d440*/  CALL.REL.NOINC `($__internal_1_$__cuda_sm20_div_rn_f64_full) ;  /* 0x0000143000987944 */ /* 0x000fea0003c00000 */
[----:B------:R-:W-:Y:S01]  /*d450*/  MOV R4, R12 ;  /* 0x0000000c00047202 */ /* 0x000fe20000000f00 */
[----:B------:R-:W-:-:S07]  /*d460*/  IMAD.MOV.U32 R5, RZ, RZ, R13 ;  /* 0x000000ffff057224 */ /* 0x000fce00078e000d */
.L_x_211:
[----:B------:R-:W-:Y:S05]  /*d470*/  BSYNC.RECONVERGENT B1 ;  /* 0x0000000000017941 */ /* 0x000fea0003800200 */
.L_x_210:
[----:B------:R-:W-:Y:S02]  /*d480*/  HFMA2 R21, -RZ, RZ, 1.9912109375, 0.00128841400146484375 ;  /* 0x3ff71547ff157431 */ /* 0x000fe400000001ff */
[----:B------:R-:W-:Y:S01]  /*d490*/  IMAD.MOV.U32 R20, RZ, RZ, 0x652b82fe ;  /* 0x652b82feff147424 */ /* 0x000fe200078e00ff */
[----:B------:R-:W-:Y:S01]  /*d4a0*/  UMOV UR4, 0xfefa39ef ;  /* 0xfefa39ef00047882 */ /* 0x000fe20000000000 */
[----:B------:R-:W-:Y:S01]  /*d4b0*/  UMOV UR5, 0x3fe62e42 ;  /* 0x3fe62e4200057882 */ /* 0x000fe20000000000 */
[----:B------:R-:W1:Y:S01]  /*d4c0*/  MUFU.RCP64H R15, R11 ;  /* 0x0000000b000f7308 */ /* 0x000e620000001800 */
[----:B------:R-:W-:Y:S01]  /*d4d0*/  MOV R14, 0x1 ;  /* 0x00000001000e7802 */ /* 0x000fe20000000f00 */
[----:B------:R-:W-:Y:S01]  /*d4e0*/  BSSY.RECONVERGENT B0, `(.L_x_212) ;  /* 0x0000041000007945 */ /* 0x000fe20003800200 */
[----:B------:R-:W-:Y:S01]  /*d4f0*/  FSETP.GEU.AND P0, PT, |R5|, 4.1917929649353027344, PT ;  /* 0x4086232b0500780b */ /* 0x000fe20003f0e200 */
        /* <DEDUP_REMOVED lines=63> */
.L_x_213:
[----:B------:R-:W-:Y:S05]  /*d8f0*/  BSYNC.RECONVERGENT B0 ;  /* 0x0000000000007941 */ /* 0x000fea0003800200 */
.L_x_212:
[----:B------:R-:W-:Y:S01]  /*d900*/  UMOV UR4, 0xfe5cd623 ;  /* 0xfe5cd62300047882 */ /* 0x000fe20000000000 */
[----:B------:R-:W-:Y:S01]  /*d910*/  UMOV UR5, 0x3d974f44 ;  /* 0x3d974f4400057882 */ /* 0x000fe20000000000 */
[----:B------:R-:W-:Y:S01]  /*d920*/  BSSY.RECONVERGENT B1, `(.L_x_214) ;  /* 0x000000a000017945 */ /* 0x000fe20003800200 */
[----:B------:R-:W-:-:S07]  /*d930*/  DMUL R4, R8, UR4 ;  /* 0x0000000408047c28 */ /* 0x000fce0008000000 */
[----:B------:R0:W-:Y:S01]  /*d940*/  STL.64 [R1+0x9ad8], R4 ;  /* 0x009ad80401007387 */ /* 0x0001e20000100a00 */
[----:B------:R-:W-:Y:S05]  /*d950*/  @P2 BRA `(.L_x_215) ;  /* 0x0000000000182947 */ /* 0x000fea0003800000 */
[----:B------:R-:W-:Y:S01]  /*d960*/  IMAD.MOV.U32 R8, RZ, RZ, RZ ;  /* 0x000000ffff087224 */ /* 0x000fe200078e00ff */
[----:B------:R-:W-:Y:S01]  /*d970*/  MOV R174, R10 ;  /* 0x0000000a00ae7202 */ /* 0x000fe20000000f00 */
[----:B------:R-:W-:Y:S01]  /*d980*/  IMAD.MOV.U32 R9, RZ, RZ, 0x404b8000 ;  /* 0x404b8000ff097424 */ /* 0x000fe200078e00ff */
[----:B------:R-:W-:Y:S01]  /*d990*/  MOV R0, 0xd9c0 ;  /* 0x0000d9c000007802 */ /* 0x000fe20000000f00 */
[----:B------:R-:W-:-:S07]  /*d9a0*/  IMAD.MOV.U32 R175, RZ, RZ, R11 ;  /* 0x000000ffffaf7224 */ /* 0x000fce00078e000b */
[----:B0-----:R-:W-:Y:S05]  /*d9b0*/  CALL.REL.NOINC `($__internal_1_$__cuda_sm20_div_rn_f64_full) ;  /* 0x0000142c003c7944 */ /* 0x001fea0003c00000 */
.L_x_215:
[----:B------:R-:W-:Y:S05]  /*d9c0*/  BSYNC.RECONVERGENT B1 ;  /* 0x0000000000017941 */ /* 0x000fea0003800200 */
.L_x_214:
[----:B------:R-:W-:Y:S01]  /*d9d0*/  IMAD.MOV.U32 R22, RZ, RZ, 0x652b82fe ;  /* 0x652b82feff167424 */ /* 0x000fe200078e00ff */
[----:B------:R-:W-:Y:S01]  /*d9e0*/  MOV R23, 0x3ff71547 ;  /* 0x3ff7154700177802 */ /* 0x000fe20000000f00 */
[----:B------:R-:W-:Y:S01]  /*d9f0*/  UMOV UR4, 0xfefa39ef ;  /* 0xfefa39ef00047882 */ /* 0x000fe20000000000 */
[----:B------:R-:W-:Y:S01]  /*da00*/  UMOV UR5, 0x3fe62e42 ;  /* 0x3fe62e4200057882 */ /* 0x000fe20000000000 */
[----:B------:R-:W1:Y:S01]  /*da10*/  MUFU.RCP64H R15, 300 ;  /* 0x4072c000000f7908 */ /* 0x000e620000001800 */
[----:B------:R-:W-:Y:S01]  /*da20*/  MOV R18, 0x0 ;  /* 0x0000000000127802 */ /* 0x000fe20000000f00 */
[----:B------:R-:W-:Y:S01]  /*da30*/  IMAD.MOV.U32 R19, RZ, RZ, 0x4072c000 ;  /* 0x4072c000ff137424 */ /* 0x000fe200078e00ff */
[----:B------:R-:W-:Y:S01]  /*da40*/  DFMA R22, R12, R22, 6.75539944105574400000e+15 ;  /* 0x433800000c16742b */ /* 0x000fe20000000016 */
[----:B------:R-:W-:Y:S01]  /*da50*/  IMAD.MOV.U32 R14, RZ, RZ, 0x1 ;  /* 0x00000001ff0e7424 */ /* 0x000fe200078e00ff */
[----:B------:R-:W-:Y:S01]  /*da60*/  FSETP.GEU.AND P0, PT, |R13|, 4.1917929649353027344, PT ;  /* 0x4086232b0d00780b */ /* 0x000fe20003f0e200 */
[----:B------:R-:W-:Y:S01]  /*da70*/  BSSY.RECONVERGENT B0, `(.L_x_216) ;  /* 0x0000040000007945 */ /* 0x000fe20003800200 */
[----:B------:R-:W-:-:S04]  /*da80*/  FSETP.GEU.AND P3, PT, |R11|, 6.5827683646048100446e-37, PT ;  /* 0x036000000b00780b */ /* 0x000fc80003f6e200 */
[----:B0-----:R-:W-:Y:S02]  /*da90*/  DADD R4, R22, -6.75539944105574400000e+15 ;  /* 0xc338000016047429 */ /* 0x001fe40000000000 */
[----:B-1----:R-:W-:-:S06]  /*daa0*/  DFMA R16, R14, -R18, 1 ;  /* 0x3ff000000e10742b */ /* 0x002fcc0000000812 */
        /* <DEDUP_REMOVED lines=13> */
[----:B------:R-:W-:-:S05]  /*db80*/  DFMA R14, R16, -R18, 1 ;  /* 0x3ff00000100e742b */ /* 0x000fca0000000812 */
[----:B------:R-:W-:Y:S01]  /*db90*/  DFMA R4, R8, R4, UR4 ;  /* 0x0000000408047e2b */ /* 0x000fe20008000004 */
[----:B------:R-:W-:Y:S01]  /*dba0*/  UMOV UR4, 0x7c89eb71 ;  /* 0x7c89eb7100047882 */ /* 0x000fe20000000000 */
[----:B------:R-:W-:Y:S01]  /*dbb0*/  UMOV UR5, 0x3efa0199 ;  /* 0x3efa019900057882 */ /* 0x000fe20000000000 */
[----:B------:R-:W-:-:S05]  /*dbc0*/  DFMA R16, R16, R14, R16 ;  /* 0x0000000e1010722b */ /* 0x000fca0000000010 */
[----:B------:R-:W-:Y:S01]  /*dbd0*/  DFMA R4, R8, R4, UR4 ;  /* 0x0000000408047e2b */ /* 0x000fe20008000004 */
[----:B------:R-:W-:Y:S01]  /*dbe0*/  UMOV UR4, 0x14761f65 ;  /* 0x14761f6500047882 */ /* 0x000fe20000000000 */
[----:B------:R-:W-:Y:S01]  /*dbf0*/  UMOV UR5, 0x3f2a01a0 ;  /* 0x3f2a01a000057882 */ /* 0x000fe20000000000 */
[----:B------:R-:W-:-:S05]  /*dc00*/  DMUL R18, R10, R16 ;  /* 0x000000100a127228 */ /* 0x000fca0000000000 */
[----:B------:R-:W-:Y:S01]  /*dc10*/  DFMA R4, R8, R4, UR4 ;  /* 0x0000000408047e2b */ /* 0x000fe20008000004 */
[----:B------:R-:W-:Y:S01]  /*dc20*/  UMOV UR4, 0x1852b7af ;  /* 0x1852b7af00047882 */ /* 0x000fe20000000000 */
[----:B------:R-:W-:Y:S01]  /*dc30*/  UMOV UR5, 0x3f56c16c ;  /* 0x3f56c16c00057882 */ /* 0x000fe20000000000 */
[----:B------:R-:W-:-:S05]  /*dc40*/  DFMA R20, R18, -300, R10 ;  /* 0xc072c0001214782b */ /* 0x000fca000000000a */
        /* <DEDUP_REMOVED lines=12> */
[----:B------:R-:W-:Y:S02]  /*dd10*/  DFMA R14, R8, R4, UR4 ;  /* 0x00000004080e7e2b */ /* 0x000fe40008000004 */
[----:B------:R-:W-:-:S06]  /*dd20*/  DFMA R4, R16, R20, R18 ;  /* 0x000000141004722b */ /* 0x000fcc0000000012 */
[----:B------:R-:W-:-:S04]  /*dd30*/  DFMA R14, R8, R14, 1 ;  /* 0x3ff00000080e742b */ /* 0x000fc8000000000e */
[----:B------:R-:W-:-:S04]  /*dd40*/  FFMA R0, RZ, 3.79296875, R5 ;  /* 0x4072c000ff007823 */ /* 0x000fc80000000005 */
[----:B------:R-:W-:Y:S01]  /*dd50*/  DFMA R14, R8, R14, 1 ;  /* 0x3ff00000080e742b */ /* 0x000fe2000000000e */
[----:B------:R-:W-:-:S09]  /*dd60*/  FSETP.GT.AND P2, PT, |R0|, 1.469367938527859385e-39, PT ;  /* 0x001000000000780b */ /* 0x000fd20003f44200 */
[----:B------:R-:W-:Y:S01]  /*dd70*/  LEA R9, R22, R15, 0x14 ;  /* 0x0000000f16097211 */ /* 0x000fe200078ea0ff */
[----:B------:R-:W-:Y:S01]  /*dd80*/  IMAD.MOV.U32 R8, RZ, RZ, R14 ;  /* 0x000000ffff087224 */ /* 0x000fe200078e000e */
[----:B------:R-:W-:Y:S06]  /*dd90*/  @!P0 BRA `(.L_x_217) ;  /* 0x0000000000348947 */ /* 0x000fec0003800000 */
        /* <DEDUP_REMOVED lines=13> */
.L_x_217:
[----:B------:R-:W-:Y:S05]  /*de70*/  BSYNC.RECONVERGENT B0 ;  /* 0x0000000000007941 */ /* 0x000fea0003800200 */
.L_x_216:
[----:B------:R-:W-:Y:S01]  /*de80*/  UMOV UR4, 0x4d375962 ;  /* 0x4d37596200047882 */ /* 0x000fe20000000000 */
[----:B------:R-:W-:Y:S01]  /*de90*/  UMOV UR5, 0x3dc22456 ;  /* 0x3dc2245600057882 */ /* 0x000fe20000000000 */
[----:B------:R-:W-:Y:S01]  /*dea0*/  BSSY.RECONVERGENT B1, `(.L_x_218) ;  /* 0x000000c000017945 */ /* 0x000fe20003800200 */
[----:B------:R-:W-:-:S07]  /*deb0*/  DMUL R8, R8, UR4 ;  /* 0x0000000408087c28 */ /* 0x000fce0008000000 */
[----:B------:R0:W-:Y:S01]  /*dec0*/  STL.64 [R1+0xa900], R8 ;  /* 0x00a9000801007387 */ /* 0x0001e20000100a00 */
[----:B------:R-:W-:Y:S05]  /*ded0*/  @P2 BRA P3, `(.L_x_219) ;  /* 0x0000000000202947 */ /* 0x000fea0001800000 */
[----:B0-----:R-:W-:Y:S01]  /*dee0*/  MOV R8, R10 ;  /* 0x0000000a00087202 */ /* 0x001fe20000000f00 */
[----:B------:R-:W-:Y:S01]  /*def0*/  IMAD.MOV.U32 R9, RZ, RZ, R11 ;  /* 0x000000ffff097224 */ /* 0x000fe200078e000b */
[----:B------:R-:W-:Y:S01]  /*df00*/  MOV R175, 0x4072c000 ;  /* 0x4072c00000af7802 */ /* 0x000fe20000000f00 */
[----:B------:R-:W-:Y:S01]  /*df10*/  IMAD.MOV.U32 R174, RZ, RZ, RZ ;  /* 0x000000ffffae7224 */ /* 0x000fe200078e00ff */
[----:B------:R-:W-:-:S07]  /*df20*/  MOV R0, 0xdf40 ;  /* 0x0000df4000007802 */ /* 0x000fce0000000f00 */
[----:B------:R-:W-:Y:S05]  /*df30*/  CALL.REL.NOINC `($__internal_1_$__cuda_sm20_div_rn_f64_full) ;  /* 0x0000142400dc7944 */ /* 0x000fea0003c00000 */
[----:B------:R-:W-:Y:S02]  /*df40*/  IMAD.MOV.U32 R4, RZ, RZ, R12 ;  /* 0x000000ffff047224 */ /* 0x000fe400078e000c */
[----:B------:R-:W-:-:S07]  /*df50*/  IMAD.MOV.U32 R5, RZ, RZ, R13 ;  /* 0x000000ffff057224 */ /* 0x000fce00078e000d */
.L_x_219:
[----:B------:R-:W-:Y:S05]  /*df60*/  BSYNC.RECONVERGENT B1 ;  /* 0x0000000000017941 */ /* 0x000fea0003800200 */
.L_x_218:
[----:B------:R-:W-:Y:S01]  /*df70*/  DSETP.NEU.AND P0, PT, R4, RZ, PT ;  /* 0x000000ff0400722a */ /* 0x000fe20003f0d000 */
[----:B------:R-:W-:-:S13]  /*df80*/  BSSY.RECONVERGENT B0, `(.L_x_220) ;  /* 0x000000f000007945 */ /* 0x000fda0003800200 */
[----:B0-----:R-:W-:Y:S01]  /*df90*/  @!P0 MOV R8, 0x0 ;  /* 0x0000000000088802 */ /* 0x001fe20000000f00 */
[----:B------:R-:W-:Y:S01]  /*dfa0*/  @!P0 IMAD.MOV.U32 R9, RZ, RZ, 0x7ff00000 ;  /* 0x7ff00000ff098424 */ /* 0x000fe200078e00ff */
        /* <DEDUP_REMOVED lines=10> */
.L_x_222:
[----:B------:R-:W-:Y:S02]  /*e050*/  FSEL R8, R8, RZ, P0 ;  /* 0x000000ff08087208 */ /* 0x000fe40000000000 */
[----:B------:R-:W-:-:S07]  /*e060*/  FSEL R9, R9, -QNAN , P0 ;  /* 0xfff8000009097808 */ /* 0x000fce0000000000 */
.L_x_221:
[----:B------:R-:W-:Y:S05]  /*e070*/  BSYNC.RECONVERGENT B0 ;  /* 0x0000000000007941 */ /* 0x000fea0003800200 */
.L_x_220:
[----:B------:R-:W0:Y:S01]  /*e080*/  MUFU.RCP64H R13, R11 ;  /* 0x0000000b000d7308 */ /* 0x000e220000001800 */
[----:B------:R-:W-:Y:S01]  /*e090*/  IMAD.MOV.U32 R12, RZ, RZ, 0x1 ;  /* 0x00000001ff0c7424 */ /* 0x000fe200078e00ff */
[----:B------:R-:W-:Y:S01]  /*e0a0*/  UMOV UR4, 0x33333333 ;  /* 0x3333333300047882 */ /* 0x000fe20000000000 */
[----:B------:R-:W-:Y:S01]  /*e0b0*/  UMOV UR5, 0x40033333 ;  /* 0x4003333300057882 */ /* 0x000fe20000000000 */
[----:B------:R-:W-:Y:S03]  /*e0c0*/  BSSY.RECONVERGENT B0, `(.L_x_223) ;  /* 0x0000011000007945 */ /* 0x000fe60003800200 */
[----:B0-----:R-:W-:-:S08]  /*e0d0*/  DFMA R14, -R10, R12, 1 ;  /* 0x3ff000000a0e742b */ /* 0x001fd0000000010c */
[----:B------:R-:W-:-:S08]  /*e0e0*/  DFMA R14, R14, R14, R14 ;  /* 0x0000000e0e0e722b */ /* 0x000fd0000000000e */
[----:B------:R-:W-:Y:S02]  /*e0f0*/  DFMA R14, R12, R14, R12 ;  /* 0x0000000e0c0e722b */ /* 0x000fe4000000000c */
[----:B------:R-:W-:-:S06]  /*e100*/  DADD R12, R4, -UR4 ;  /* 0x80000004040c7e29 */ /* 0x000fcc0008000000 */
[----:B------:R-:W-:-:S04]  /*e110*/  DFMA R16, -R10, R14, 1 ;  /* 0x3ff000000a10742b */ /* 0x000fc8000000010e */
[----:B------:R-:W-:-:S04]  /*e120*/  LOP3.LUT R12, R13, 0x7ff00000, RZ, 0xc0, !PT ;  /* 0x7ff000000d0c7812 */ /* 0x000fc800078ec0ff */
[----:B------:R-:W-:Y:S01]  /*e130*/  DFMA R16, R14, R16, R14 ;  /* 0x000000100e10722b */ /* 0x000fe2000000000e */
[----:B------:R-:W-:-:S07]  /*e140*/  ISETP.NE.AND P0, PT, R12, 0x7ff00000, PT ;  /* 0x7ff000000c00780c */ /* 0x000fce0003f05270 */
[----:B------:R-:W-:-:S08]  /*e150*/  DMUL R14, R16, -2060 ;  /* 0xc0a01800100e7828 */ /* 0x000fd00000000000 */
[----:B------:R-:W-:Y:S01]  /*e160*/  DFMA R12, -R10, R14, -2060 ;  /* 0xc0a018000a0c742b */ /* 0x000fe2000000010e */
[----:B------:R-:W-:Y:S10]  /*e170*/  @P0 BRA `(.L_x_224) ;  /* 0x0000000000140947 */ /* 0x000ff40003800000 */
[----:B------:R-:W-:-:S14]  /*e180*/  DSETP.NAN.AND P0, PT, R4, R4, PT ;  /* 0x000000040400722a */ /* 0x000fdc0003f08000 */
[----:B------:R-:W-:Y:S01]  /*e190*/  @P0 DADD R8, R4, -UR4 ;  /* 0x8000000404080e29 */ /* 0x000fe20008000000 */
[----:B------:R-:W-:Y:S10]  /*e1a0*/  @P0 BRA `(.L_x_224) ;  /* 0x0000000000080947 */ /* 0x000ff40003800000 */
[----:B------:R-:W-:-:S14]  /*e1b0*/  DSETP.NEU.AND P0, PT, |R4|, +INF , PT ;  /* 0x7ff000000400742a */ /* 0x000fdc0003f0d200 */
[----:B------:R-:W-:-:S07]  /*e1c0*/  @!P0 CS2R R8, SRZ ;  /* 0x0000000000088805 */ /* 0x000fce000001ff00 */
.L_x_224:
[----:B------:R-:W-:Y:S05]  /*e1d0*/  BSYNC.RECONVERGENT B0 ;  /* 0x0000000000007941 */ /* 0x000fea0003800200 */
.L_x_223:
[----:B------:R-:W-:Y:S01]  /*e1e0*/  UMOV UR4, 0x5c78f26e ;  /* 0x5c78f26e00047882 */ /* 0x000fe20000000000 */
[----:B------:R-:W-:Y:S01]  /*e1f0*/  UMOV UR5, 0x3908ec4b ;  /* 0x3908ec4b00057882 */ /* 0x000fe20000000000 */
[----:B------:R-:W-:Y:S01]  /*e200*/  DSETP.NEU.AND P0, PT, R4, 1, PT ;  /* 0x3ff000000400742a */ /* 0x000fe20003f0d000 */
[----:B------:R-:W-:Y:S01]  /*e210*/  BSSY.RECONVERGENT B1, `(.L_x_225) ;  /* 0x0000010000017945 */ /* 0x000fe20003800200 */
[----:B------:R-:W-:Y:S02]  /*e220*/  DMUL R8, R8, UR4 ;  /* 0x0000000408087c28 */ /* 0x000fe40008000000 */
[----:B------:R-:W-:-:S08]  /*e230*/  DFMA R12, R16, R12, R14 ;  /* 0x0000000c100c722b */ /* 0x000fd0000000000e */
[----:B------:R-:W-:Y:S02]  /*e240*/  FSEL R4, R8, 2.80289393938268160000e+17, P0 ;  /* 0x5c78f26e08047808 */ /* 0x000fe40000000000 */
[----:B------:R-:W-:Y:S01]  /*e250*/  FSEL R5, R9, 0.00013057996693532913923, P0 ;  /* 0x3908ec4b09057808 */ /* 0x000fe20000000000 */
[----:B------:R-:W-:-:S05]  /*e260*/  FFMA R0, RZ, R11, R13 ;  /* 0x0000000bff007223 */ /* 0x000fca000000000d */
[----:B------:R-:W-:Y:S01]  /*e270*/  DMUL R4, R6, R4 ;  /* 0x0000000406047228 */ /* 0x000fe20000000000 */
[----:B------:R-:W-:-:S06]  /*e280*/  FSETP.GT.AND P0, PT, |R0|, 1.469367938527859385e-39, PT ;  /* 0x001000000000780b */ /* 0x000fcc0003f04200 */
[----:B------:R0:W-:Y:S07]  /*e290*/  STL.64 [R1+0xa8f0], R4 ;  /* 0x00a8f00401007387 */ /* 0x0001ee0000100a00 */
[----:B------:R-:W-:Y:S05]  /*e2a0*/  @P0 BRA `(.L_x_226) ;  /* 0x0000000000180947 */ /* 0x000fea0003800000 */
[----:B------:R-:W-:Y:S01]  /*e2b0*/  MOV R8, RZ ;  /* 0x000000ff00087202 */ /* 0x000fe20000000f00 */
[----:B------:R-:W-:Y:S01]  /*e2c0*/  IMAD.MOV.U32 R9, RZ, RZ, -0x3f5fe800 ;  /* 0xc0a01800ff097424 */ /* 0x000fe200078e00ff */
[----:B------:R-:W-:Y:S01]  /*e2d0*/  MOV R175, R11 ;  /* 0x0000000b00af7202 */ /* 0x000fe20000000f00 */
[----:B------:R-:W-:Y:S01]  /*e2e0*/  IMAD.MOV.U32 R174, RZ, RZ, R10 ;  /* 0x000000ffffae7224 */ /* 0x000fe200078e000a */
[----:B------:R-:W-:-:S07]  /*e2f0*/  MOV R0, 0xe310 ;  /* 0x0000e31000007802 */ /* 0x000fce0000000f00 */
[----:B0-----:R-:W-:Y:S05]  /*e300*/  CALL.REL.NOINC `($__internal_1_$__cuda_sm20_div_rn_f64_full) ;  /* 0x0000142000e87944 */ /* 0x001fea0003c00000 */
.L_x_226:
[----:B------:R-:W-:Y:S05]  /*e310*/  BSYNC.RECONVERGENT B1 ;  /* 0x0000000000017941 */ /* 0x000fea0003800200 */
.L_x_225:
[----:B------:R-:W-:Y:S01]  /*e320*/  IMAD.MOV.U32 R14, RZ, RZ, 0x652b82fe ;  /* 0x652b82feff0e7424 */ /* 0x000fe200078e00ff */
[----:B------:R-:W-:Y:S01]  /*e330*/  UMOV UR4, 0xfefa39ef ;  /* 0xfefa39ef00047882 */ /* 0x000fe20000000000 */
[----:B------:R-:W-:Y:S01]  /*e340*/  IMAD.MOV.U32 R15, RZ, RZ, 0x3ff71547 ;  /* 0x3ff71547ff0f7424 */ /* 0x000fe200078e00ff */
[----:B------:R-:W-:Y:S01]  /*e350*/  UMOV UR5, 0x3fe62e42 ;  /* 0x3fe62e4200057882 */ /* 0x000fe20000000000 */
[----:B------:R-:W-:Y:S01]  /*e360*/  FSETP.GEU.AND P0, PT, |R13|, 4.1917929649353027344, PT ;  /* 0x4086232b0d00780b */ /* 0x000fe20003f0e200 */
[----:B------:R-:W-:Y:S01]  /*e370*/  BSSY.RECONVERGENT B0, `(.L_x_227) ;  /* 0x0000036000007945 */ /* 0x000fe20003800200 */
[----:B------:R-:W-:Y:S02]  /*e380*/  DSETP.NEU.AND P2, PT, R2, RZ, PT ;  /* 0x000000ff0200722a */ /* 0x000fe40003f4d000 */
[----:B------:R-:W-:-:S08]  /*e390*/  DFMA R14, R12, R14, 6.75539944105574400000e+15 ;  /* 0x433800000c0e742b */ /* 0x000fd0000000000e */
[----:B0-----:R-:W-:-:S08]  /*e3a0*/  DADD R4, R14, -6.75539944105574400000e+15 ;  /* 0xc33800000e047429 */ /* 0x001fd00000000000 */
        /* <DEDUP_REMOVED lines=50> */
.L_x_228:
[----:B------:R-:W-:Y:S05]  /*e6d0*/  BSYNC.RECONVERGENT B0 ;  /* 0x0000000000007941 */ /* 0x000fea0003800200 */
.L_x_227:
[----:B------:R-:W-:Y:S01]  /*e6e0*/  UMOV UR4, 0x812dea11 ;  /* 0x812dea1100047882 */ /* 0x000fe20000000000 */
[----:B------:R-:W-:Y:S01]  /*e6f0*/  UMOV UR5, 0x3da19799 ;  /* 0x3da1979900057882 */ /* 0x000fe20000000000 */
[----:B------:R-:W-:Y:S01]  /*e700*/  BSSY.RECONVERGENT B0, `(.L_x_229) ;  /* 0x0000010000007945 */ /* 0x000fe20003800200 */
[----:B------:R-:W-:Y:S01]  /*e710*/  DMUL R4, R4, UR4 ;  /* 0x0000000404047c28 */ /* 0x000fe20008000000 */
[----:B------:R-:W-:-:S06]  /*e720*/  @!P2 CS2R R8, SRZ ;  /* 0x000000000008a805 */ /* 0x000fcc000001ff00 */
[----:B------:R0:W-:Y:S01]  /*e730*/  STL.64 [R1+0xa880], R4 ;  /* 0x00a8800401007387 */ /* 0x0001e20000100a00 */
[----:B------:R-:W-:Y:S05]  /*e740*/  @!P2 BRA `(.L_x_230) ;  /* 0x00000000002ca947 */ /* 0x000fea0003800000 */
[----:B------:R-:W-:Y:S01]  /*e750*/  DADD R12, -RZ, |R2| ;  /* 0x00000000ff0c7229 */ /* 0x000fe20000000502 */
[----:B------:R-:W-:Y:S01]  /*e760*/  BSSY.RECONVERGENT B1, `(.L_x_231) ;  /* 0x0000007000017945 */ /* 0x000fe20003800200 */
[----:B------:R-:W-:Y:S01]  /*e770*/  ISETP.GE.AND P0, PT, R3, RZ, PT ;  /* 0x000000ff0300720c */ /* 0x000fe20003f06270 */
[----:B------:R-:W-:Y:S01]  /*e780*/  IMAD.MOV.U32 R18, RZ, RZ, -0x33333333 ;  /* 0xcccccccdff127424 */ /* 0x000fe200078e00ff */
[----:B------:R-:W-:Y:S02]  /*e790*/  MOV R17, 0x3ff4cccc ;  /* 0x3ff4cccc00117802 */ /* 0x000fe40000000f00 */
[----:B------:R-:W-:-:S04]  /*e7a0*/  MOV R0, 0xe7d0 ;  /* 0x0000e7d000007802 */ /* 0x000fc80000000f00 */
[----:B------:R-:W-:-:S07]  /*e7b0*/  IMAD.MOV.U32 R19, RZ, RZ, R13 ;  /* 0x000000ffff137224 */ /* 0x000fce00078e000d */
[----:B0-----:R-:W-:Y:S05]  /*e7c0*/  CALL.REL.NOINC `($_Z15Rosenbrock_ros3PdddS_PiiiiiddddddddPKdS2_S2_S2_S2_S2_S2_S2_i$__internal_accurate_pow) ;  /* 0x0000142800947944 */ /* 0x001fea0003c00000 */
[----:B------:R-:W-:Y:S05]  /*e7d0*/  BSYNC.RECONVERGENT B1 ;  /* 0x0000000000017941 */ /* 0x000fea0003800200 */
.L_x_231:
[----:B------:R-:W-:Y:S02]  /*e7e0*/  FSEL R8, R8, RZ, P0 ;  /* 0x000000ff08087208 */ /* 0x000fe40000000000 */
[----:B------:R-:W-:-:S07]  /*e7f0*/  FSEL R9, R9, -QNAN , P0 ;  /* 0xfff8000009097808 */ /* 0x000fce0000000000 */
.L_x_230:
[----:B------:R-:W-:Y:S05]  /*e800*/  BSYNC.RECONVERGENT B0 ;  /* 0x0000000000007941 */ /* 0x000fea0003800200 */
.L_x_229:
        /* <DEDUP_REMOVED lines=14> */
.L_x_233:
[----:B------:R-:W-:Y:S05]  /*e8f0*/  BSYNC.RECONVERGENT B0 ;  /* 0x0000000000007941 */ /* 0x000fea0003800200 */
.L_x_232:
[----:B------:R-:W-:Y:S01]  /*e900*/  UMOV UR4, 0x49feb1e ;  /* 0x049feb1e00047882 */ /* 0x000fe20000000000 */
[----:B------:R-:W-:Y:S01]  /*e910*/  UMOV UR5, 0x396c8ec1 ;  /* 0x396c8ec100057882 */ /* 0x000fe20000000000 */
[----:B------:R-:W-:Y:S01]  /*e920*/  DSETP.NEU.AND P0, PT, R2, 1, PT ;  /* 0x3ff000000200742a */ /* 0x000fe20003f0d000 */
[----:B------:R-:W-:Y:S01]  /*e930*/  BSSY.RECONVERGENT B0, `(.L_x_234) ;  /* 0x0000012000007945 */ /* 0x000fe20003800200 */
[----:B------:R-:W-:Y:S01]  /*e940*/  DMUL R8, R8, UR4 ;  /* 0x0000000408087c28 */ /* 0x000fe20008000000 */
[----:B------:R-:W-:Y:S01]  /*e950*/  @!P1 MOV R4, 0x0 ;  /* 0x0000000000049802 */ /* 0x000fe20000000f00 */
[----:B------:R-:W-:-:S08]  /*e960*/  @!P1 IMAD.MOV.U32 R5, RZ, RZ, 0x7ff00000 ;  /* 0x7ff00000ff059424 */ /* 0x000fd000078e00ff */
[----:B------:R-:W-:Y:S02]  /*e970*/  FSEL R14, R8, 3.7596641391842082247e-36, P0 ;  /* 0x049feb1e080e7808 */ /* 0x000fe40000000000 */
[----:B------:R-:W-:Y:S01]  /*e980*/  FSEL R15, R9, 0.0002255989384138956666, P0 ;  /* 0x396c8ec1090f7808 */ /* 0x000fe20000000000 */
        /* <DEDUP_REMOVED lines=10> */
.L_x_236:
[----:B------:R-:W-:Y:S02]  /*ea30*/  FSEL R4, R8, RZ, P0 ;  /* 0x000000ff08047208 */ /* 0x000fe40000000000 */
[----:B------:R-:W-:-:S07]  /*ea40*/  FSEL R5, R9, -QNAN , P0 ;  /* 0xfff8000009057808 */ /* 0x000fce0000000000 */
.L_x_235:
[----:B------:R-:W-:Y:S05]  /*ea50*/  BSYNC.RECONVERGENT B0 ;  /* 0x0000000000007941 */ /* 0x000fea0003800200 */
.L_x_234:
        /* <DEDUP_REMOVED lines=12> */
.L_x_238:
[----:B------:R-:W-:Y:S05]  /*eb20*/  BSYNC.RECONVERGENT B0 ;  /* 0x0000000000007941 */ /* 0x000fea0003800200 */
.L_x_237:
[----:B------:R-:W-:Y:S01]  /*eb30*/  UMOV UR4, 0xe361ce4c ;  /* 0xe361ce4c00047882 */ /* 0x000fe20000000000 */
[----:B------:R-:W-:Y:S01]  /*eb40*/  UMOV UR5, 0x3dd49da7 ;  /* 0x3dd49da700057882 */ /* 0x000fe20000000000 */
[----:B------:R-:W-:Y:S01]  /*eb50*/  DSETP.NEU.AND P0, PT, R2, 1, PT ;  /* 0x3ff000000200742a */ /* 0x000fe20003f0d000 */
[----:B------:R-:W-:Y:S01]  /*eb60*/  BSSY.RECONVERGENT B1, `(.L_x_239) ;  /* 0x0000019000017945 */ /* 0x000fe20003800200 */
[----:B------:R-:W-:Y:S02]  /*eb70*/  DMUL R4, R4, UR4 ;  /* 0x0000000404047c28 */ /* 0x000fe40008000000 */
[----:B------:R-:W-:-:S08]  /*eb80*/  DMUL R14, R6, R14 ;  /* 0x0000000e060e7228 */ /* 0x000fd00000000000 */
[----:B------:R-:W-:Y:S02]  /*eb90*/  FSEL R175, R5, 0.10381632298231124878, P0 ;  /* 0x3dd49da705af7808 */ /* 0x000fe40000000000 */
[----:B------:R-:W-:Y:S01]  /*eba0*/  FSEL R174, R4, -4.16538267305469227827e+21, P0 ;  /* 0xe361ce4c04ae7808 */ /* 0x000fe20000000000 */
        /* <DEDUP_REMOVED lines=20> */
.L_x_240:
[----:B------:R-:W-:Y:S05]  /*ecf0*/  BSYNC.RECONVERGENT B1 ;  /* 0x0000000000017941 */ /* 0x000fea0003800200 */
.L_x_239:
        /* <DEDUP_REMOVED lines=26> */
[----:B------:R-:W-:Y:S02]  /*eea0*/  @P0 VIADD R13, R9, 0xfff00000 ;  /* 0xfff00000090d0836 */ /* 0x000fe40000000000 */
[----:B------:R-:W-:-:S03]  /*eeb0*/  @P0 VIADD R25, R25, 0x1 ;  /* 0x0000000119190836 */ /* 0x000fc60000000000 */
[----:B------:R-:W-:Y:S02]  /*eec0*/  @P0 MOV R9, R13 ;  /* 0x0000000d00090202 */ /* 0x000fe40000000f00 */
[----:B------:R-:W-:Y:S01]  /*eed0*/  LOP3.LUT R24, R25, 0x80000000, RZ, 0x3c, !PT ;  /* 0x8000000019187812 */ /* 0x000fe200078e3cff */
[----:B------:R-:W-:-:S03]  /*eee0*/  IMAD.MOV.U32 R25, RZ, RZ, 0x43300000 ;  /* 0x43300000ff197424 */ /* 0x000fc600078e00ff */
        /* <DEDUP_REMOVED lines=48> */
.L_x_242:
[----:B------:R-:W-:Y:S01]  /*f1f0*/  MOV R12, 0x0 ;  /* 0x00000000000c7802 */ /* 0x000fe20000000f00 */
[----:B------:R-:W-:Y:S01]  /*f200*/  IMAD.MOV.U32 R13, RZ, RZ, 0x7ff00000 ;  /* 0x7ff00000ff0d7424 */ /* 0x000fe200078e00ff */
[----:B------:R-:W-:-:S05]  /*f210*/  LOP3.LUT P0, RZ, R9, 0x7fffffff, RZ, 0xc0, !PT ;  /* 0x7fffffff09ff7812 */ /* 0x000fca000780c0ff */
[----:B------:R-:W-:-:S10]  /*f220*/  DFMA R12, R8, R12, +INF ;  /* 0x7ff00000080c742b */ /* 0x000fd4000000000c */
[----:B------:R-:W-:Y:S02]  /*f230*/  FSEL R8, R12, RZ, P0 ;  /* 0x000000ff0c087208 */ /* 0x000fe40000000000 */
[----:B------:R-:W-:-:S07]  /*f240*/  FSEL R9, R13, -QNAN , P0 ;  /* 0xfff000000d097808 */ /* 0x000fce0000000000 */
.L_x_243:
[----:B------:R-:W-:Y:S05]  /*f250*/  BSYNC.RECONVERGENT B0 ;  /* 0x0000000000007941 */ /* 0x000fea0003800200 */
.L_x_241:
        /* <DEDUP_REMOVED lines=14> */
.L_x_244:
        /* <DEDUP_REMOVED lines=13> */
.L_x_246:
[----:B------:R-:W-:Y:S05]  /*f410*/  BSYNC.RECONVERGENT B0 ;  /* 0x0000000000007941 */ /* 0x000fea0003800200 */
.L_x_245:
        /* <DEDUP_REMOVED lines=18> */
.L_x_248:
[----:B------:R-:W-:Y:S05]  /*f540*/  BSYNC.RECONVERGENT B1 ;  /* 0x0000000000017941 */ /* 0x000fea0003800200 */
.L_x_247:
        /* <DEDUP_REMOVED lines=10> */
.L_x_249:
        /* <DEDUP_REMOVED lines=29> */
.L_x_251:
[----:B------:R-:W-:Y:S05]  /*f7c0*/  BSYNC.RECONVERGENT B0 ;  /* 0x0000000000007941 */ /* 0x000fea0003800200 */
.L_x_250:
        /* <DEDUP_REMOVED lines=8> */
.L_x_253:
[----:B------:R-:W-:Y:S05]  /*f850*/  BSYNC.RECONVERGENT B1 ;  /* 0x0000000000017941 */ /* 0x000fea0003800200 */
.L_x_252:
        /* <DEDUP_REMOVED lines=24> */
.L_x_255:
[----:B------:R-:W-:Y:S05]  /*f9e0*/  BSYNC.RECONVERGENT B1 ;  /* 0x0000000000017941 */ /* 0x000fea0003800200 */
.L_x_254:
        /* <DEDUP_REMOVED lines=71> */
.L_x_257:
[----:B------:R-:W-:Y:S05]  /*fe60*/  BSYNC.RECONVERGENT B0 ;  /* 0x0000000000007941 */ /* 0x000fea0003800200 */
.L_x_256:
        /* <DEDUP_REMOVED lines=12> */
.L_x_259:
[----:B------:R-:W-:Y:S05]  /*ff30*/  BSYNC.RECONVERGENT B1 ;  /* 0x0000000000017941 */ /* 0x000fea0003800200 */
.L_x_258:
[----:B------:R-:W-:Y:S01]  /*ff40*/  IMAD.MOV.U32 R20, RZ, RZ, 0x652b82fe ;  /* 0x652b82feff147424 */ /* 0x000fe200078e00ff */
[----:B------:R-:W-:Y:S01]  /*ff50*/  MOV R21, 0x3ff71547 ;  /* 0x3ff7154700157802 */ /* 0x000fe20000000f00 */
[----:B------:R-:W-:Y:S01]  /*ff60*/  UMOV UR4, 0xfefa39ef ;  /* 0xfefa39ef00047882 */ /* 0x000fe20000000000 */
[----:B------:R-:W-:Y:S01]  /*ff70*/  UMOV UR5, 0x3fe62e42 ;  /* 0x3fe62e4200057882 */ /* 0x000fe20000000000 */
[----:B------:R-:W1:Y:S01]  /*ff80*/  MUFU.RCP64H R15, R11 ;  /* 0x0000000b000f7308 */ /* 0x000e620000001800 */
[----:B------:R-:W-:Y:S01]  /*ff90*/  MOV R14, 0x1 ;  /* 0x00000001000e7802 */ /* 0x000fe20000000f00 */
[----:B------:R-:W-:Y:S01]  /*ffa0*/  BSSY.RECONVERGENT B0, `(.L_x_260) ;  /* 0x0000040000007945 */ /* 0x000fe20003800200 */
[----:B------:R-:W-:Y:S01]  /*ffb0*/  DFMA R20, R12, R20, 6.75539944105574400000e+15 ;  /* 0x433800000c14742b */ /* 0x000fe20000000014 */
[----:B------:R-:W-:-:S07]  /*ffc0*/  FSETP.GEU.AND P0, PT, |R13|, 4.1917929649353027344, PT ;  /* 0x4086232b0d00780b */ /* 0x000fce0003f0e200 */
        /* <DEDUP_REMOVED lines=23> */
[----:B------:R-:W-:-:S05]  /*10140*/  DMUL R16, R22, -1800 ;  /* 0xc09c200016107828 */ /* 0x000fca0000000000 */
[----:B------:R-:W-:Y:S01]  /*10150*/  DFMA R4, R8, R4, UR4 ;  /* 0x0000000408047e2b */ /* 0x000fe20008000004 */
[----:B------:R-:W-:Y:S01]  /*10160*/  UMOV UR4, 0x1852b7af ;  /* 0x1852b7af00047882 */ /* 0x000fe20000000000 */
[----:B------:R-:W-:Y:S01]  /*10170*/  UMOV UR5, 0x3f56c16c ;  /* 0x3f56c16c00057882 */ /* 0x000fe20000000000 */
[----:B------:R-:W-:-:S05]  /*10180*/  DFMA R18, -R10, R16, -1800 ;  /* 0xc09c20000a12742b */ /* 0x000fca0000000110 */
        /* <DEDUP_REMOVED lines=33> */
.L_x_261:
[----:B------:R-:W-:Y:S05]  /*103a0*/  BSYNC.RECONVERGENT B0 ;  /* 0x0000000000007941 */ /* 0x000fea0003800200 */
.L_x_260:
        /* <DEDUP_REMOVED lines=14> */
.L_x_263:
[----:B------:R-:W-:Y:S05]  /*10490*/  BSYNC.RECONVERGENT B1 ;  /* 0x0000000000017941 */ /* 0x000fea0003800200 */
.L_x_262:
[----:B------:R-:W-:Y:S01]  /*104a0*/  MOV R20, 0x652b82fe ;  /* 0x652b82fe00147802 */ /* 0x000fe20000000f00 */
[----:B------:R-:W-:Y:S01]  /*104b0*/  IMAD.MOV.U32 R21, RZ, RZ, 0x3ff71547 ;  /* 0x3ff71547ff157424 */ /* 0x000fe200078e00ff */
[----:B------:R-:W-:Y:S01]  /*104c0*/  UMOV UR4, 0xfefa39ef ;  /* 0xfefa39ef00047882 */ /* 0x000fe20000000000 */
[----:B------:R-:W-:Y:S01]  /*104d0*/  UMOV UR5, 0x3fe62e42 ;  /* 0x3fe62e4200057882 */ /* 0x000fe20000000000 */
[----:B------:R-:W1:Y:S01]  /*104e0*/  MUFU.RCP64H R15, R11 ;  /* 0x0000000b000f7308 */ /* 0x000e620000001800 */
[----:B------:R-:W-:Y:S01]  /*104f0*/  IMAD.MOV.U32 R14, RZ, RZ, 0x1 ;  /* 0x00000001ff0e7424 */ /* 0x000fe200078e00ff */
[----:B------:R-:W-:Y:S01]  /*10500*/  FSETP.GEU.AND P0, PT, |R5|, 4.1917929649353027344, PT ;  /* 0x4086232b0500780b */ /* 0x000fe20003f0e200 */
[----:B------:R-:W-:Y:S01]  /*10510*/  DFMA R20, R4, R20, 6.75539944105574400000e+15 ;  /* 0x433800000414742b */ /* 0x000fe20000000014 */
[----:B------:R-:W-:Y:S07]  /*10520*/  BSSY.RECONVERGENT B0, `(.L_x_264) ;  /* 0x000003f000007945 */ /* 0x000fee0003800200 */
[----:B0-----:R-:W-:-:S02]  /*10530*/  DADD R8, R20, -6.75539944105574400000e+15 ;  /* 0xc338000014087429 */ /* 0x001fc40000000000 */
        /* <DEDUP_REMOVED lines=61> */
.L_x_265:
[----:B------:R-:W-:Y:S05]  /*10910*/  BSYNC.RECONVERGENT B0 ;  /* 0x0000000000007941 */ /* 0x000fea0003800200 */
.L_x_264:
[----:B------:R-:W-:Y:S01]  /*10920*/  UMOV UR4, 0x1b4047b2 ;  /* 0x1b4047b200047882 */ /* 0x000fe20000000000 */
[----:B------:R-:W-:Y:S01]  /*10930*/  UMOV UR5, 0x3d88a10a ;  /* 0x3d88a10a00057882 */ /* 0x000fe20000000000 */
[----:B------:R-:W-:Y:S01]  /*10940*/  BSSY.RECONVERGENT B1, `(.L_x_266) ;  /* 0x000000a000017945 */ /* 0x000fe20003800200 */
[----:B------:R-:W-:-:S07]  /*10950*/  DMUL R4, R8, UR4 ;  /* 0x0000000408047c28 */ /* 0x000fce0008000000 */
[----:B------:R0:W-:Y:S01]  /*10960*/  STL.64 [R1+0xa688], R4 ;  /* 0x00a6880401007387 */ /* 0x0001e20000100a00 */
[----:B------:R-:W-:Y:S05]  /*10970*/  @P2 BRA `(.L_x_267) ;  /* 0x0000000000182947 */ /* 0x000fea0003800000 */
[----:B------:R-:W-:Y:S01]  /*10980*/  IMAD.MOV.U32 R8, RZ, RZ, RZ ;  /* 0x000000ffff087224 */ /* 0x000fe200078e00ff */
[----:B------:R-:W-:Y:S01]  /*10990*/  MOV R9, 0x40690000 ;  /* 0x4069000000097802 */ /* 0x000fe20000000f00 */
[----:B------:R-:W-:Y:S01]  /*109a0*/  IMAD.MOV.U32 R174, RZ, RZ, R10 ;  /* 0x000000ffffae7224 */ /* 0x000fe200078e000a */
[----:B------:R-:W-:Y:S01]  /*109b0*/  MOV R0, 0x109e0 ;  /* 0x000109e000007802 */ /* 0x000fe20000000f00 */
[----:B------:R-:W-:-:S07]  /*109c0*/  IMAD.MOV.U32 R175, RZ, RZ, R11 ;  /* 0x000000ffffaf7224 */ /* 0x000fce00078e000b */
[----:B0-----:R-:W-:Y:S05]  /*109d0*/  CALL.REL.NOINC `($__internal_1_$__cuda_sm20_div_rn_f64_full) ;  /* 0x000013fc00347944 */ /* 0x001fea0003c00000 */
.L_x_267:
[----:B------:R-:W-:Y:S05]  /*109e0*/  BSYNC.RECONVERGENT B1 ;  /* 0x0000000000017941 */ /* 0x000fea0003800200 */
.L_x_266:
        /* <DEDUP_REMOVED lines=70> */
.L_x_269:
[----:B------:R-:W-:Y:S05]  /*10e50*/  BSYNC.RECONVERGENT B0 ;  /* 0x0000000000007941 */ /* 0x000fea0003800200 */
.L_x_268:
        /* <DEDUP_REMOVED lines=14> */
.L_x_271:
[----:B------:R-:W-:Y:S05]  /*10f40*/  BSYNC.RECONVERGENT B1 ;  /* 0x0000000000017941 */ /* 0x000fea0003800200 */
.L_x_270:
        /* <DEDUP_REMOVED lines=71> */
.L_x_273:
[----:B------:R-:W-:Y:S05]  /*113c0*/  BSYNC.RECONVERGENT B0 ;  /* 0x0000000000007941 */ /* 0x000fea0003800200 */
.L_x_272:
        /* <DEDUP_REMOVED lines=12> */
.L_x_275:
[----:B------:R-:W-:Y:S05]  /*11490*/  BSYNC.RECONVERGENT B1 ;  /* 0x0000000000017941 */ /* 0x000fea0003800200 */
.L_x_274:
        /* <DEDUP_REMOVED lines=71> */
.L_x_277:
[----:B------:R-:W-:Y:S05]  /*11910*/  BSYNC.RECONVERGENT B0 ;  /* 0x0000000000007941 */ /* 0x000fea0003800200 */
.L_x_276:
        /* <DEDUP_REMOVED lines=14> */
.L_x_279:
[----:B------:R-:W-:Y:S05]  /*11a00*/  BSYNC.RECONVERGENT B1 ;  /* 0x0000000000017941 */ /* 0x000fea0003800200 */
.L_x_278:
        /* <DEDUP_REMOVED lines=71> */
.L_x_281:
[----:B------:R-:W-:Y:S05]  /*11e80*/  BSYNC.RECONVERGENT B0 ;  /* 0x0000000000007941 */ /* 0x000fea0003800200 */
.L_x_280:
[----:B------:R-:W-:Y:S01]  /*11e90*/  UMOV UR4, 0xe91b0b70 ;  /* 0xe91b0b7000047882 */ /* 0x000fe20000000000 */
[----:B------:R-:W-:Y:S01]  /*11ea0*/  UMOV UR5, 0x3db07e1f ;  /* 0x3db07e1f00057882 */ /* 0x000fe20000000000 */
[----:B------:R-:W-:Y:S01]  /*11eb0*/  UMOV UR6, 0x4595b287 ;  /* 0x4595b28700067882 */ /* 0x000fe20000000000 */
[----:B------:R-:W-:Y:S01]  /*11ec0*/  UMOV UR7, 0x3db7a3b6 ;  /* 0x3db7a3b600077882 */ /* 0x000fe20000000000 */
[----:B------:R-:W-:Y:S01]  /*11ed0*/  DMUL R8, R8, UR4 ;  /* 0x0000000408087c28 */ /* 0x000fe20008000000 */
[----:B------:R-:W-:Y:S01]  /*11ee0*/  BSSY.RECONVERGENT B1, `(.L_x_282) ;  /* 0x000000b000017945 */ /* 0x000fe20003800200 */
[----:B------:R-:W-:-:S05]  /*11ef0*/  DMUL R4, R42, UR6 ;  /* 0x000000062a047c28 */ /* 0x000fca0008000000 */
[----:B------:R0:W-:Y:S04]  /*11f00*/  STL.64 [R1+0xa970], R8 ;  /* 0x00a9700801007387 */ /* 0x0001e80000100a00 */
        /* <DEDUP_REMOVED lines=8> */
.L_x_283:
[----:B------:R-:W-:Y:S05]  /*11f90*/  BSYNC.RECONVERGENT B1 ;  /* 0x0000000000017941 */ /* 0x000fea0003800200 */
.L_x_282:
        /* <DEDUP_REMOVED lines=70> */
.L_x_285:
[----:B------:R-:W-:Y:S05]  /*12400*/  BSYNC.RECONVERGENT B0 ;  /* 0x0000000000007941 */ /* 0x000fea0003800200 */
.L_x_284:
[----:B------:R-:W-:Y:S01]  /*12410*/  UMOV UR4, 0x3013e07c ;  /* 0x3013e07c00047882 */ /* 0x000fe20000000000 */
[----:B------:R-:W-:Y:S01]  /*12420*/  UMOV UR5, 0x3dd3f411 ;  /* 0x3dd3f41100057882 */ /* 0x000fe20000000000 */
[----:B------:R-:W-:Y:S01]  /*12430*/  UMOV UR6, 0x783afd78 ;  /* 0x783afd7800067882 */ /* 0x000fe20000000000 */
[----:B------:R-:W-:Y:S01]  /*12440*/  UMOV UR7, 0x3dc983a0 ;  /* 0x3dc983a000077882 */ /* 0x000fe20000000000 */
[C---:B------:R-:W-:Y:S01]  /*12450*/  DMUL R14, R66.reuse, UR4 ;  /* 0x00000004420e7c28 */ /* 0x040fe20008000000 */
[----:B------:R-:W-:Y:S01]  /*12460*/  BSSY.RECONVERGENT B1, `(.L_x_286) ;  /* 0x000000d000017945 */ /* 0x000fe20003800200 */
[----:B------:R-:W-:-:S05]  /*12470*/  DMUL R8, R66, UR6 ;  /* 0x0000000642087c28 */ /* 0x000fca0008000000 */
[----:B------:R0:W-:Y:S04]  /*12480*/  STL.64 [R1+0xaa88], R14 ;  /* 0x00aa880e01007387 */ /* 0x0001e80000100a00 */
[----:B------:R0:W-:Y:S01]  /*12490*/  STL.64 [R1+0xa6a0], R8 ;  /* 0x00a6a00801007387 */ /* 0x0001e20000100a00 */
[----:B------:R-:W-:Y:S05]  /*124a0*/  @P2 BRA `(.L_x_287) ;  /* 0x0000000000202947 */ /* 0x000fea0003800000 */
[----:B0-----:R-:W-:Y:S01]  /*124b0*/  IMAD.MOV.U32 R8, RZ, RZ, RZ ;  /* 0x000000ffff087224 */ /* 0x001fe200078e00ff */
[----:B------:R-:W-:Y:S01]  /*124c0*/  MOV R174, R10 ;  /* 0x0000000a00ae7202 */ /* 0x000fe20000000f00 */
[----:B------:R-:W-:Y:S01]  /*124d0*/  IMAD.MOV.U32 R9, RZ, RZ, -0x3f689000 ;  /* 0xc0977000ff097424 */ /* 0x000fe200078e00ff */
[----:B------:R-:W-:Y:S01]  /*124e0*/  MOV R0, 0x12510 ;  /* 0x0001251000007802 */ /* 0x000fe20000000f00 */
[----:B------:R-:W-:-:S07]  /*124f0*/  IMAD.MOV.U32 R175, RZ, RZ, R11 ;  /* 0x000000ffffaf7224 */ /* 0x000fce00078e000b */
[----:B------:R-:W-:Y:S05]  /*12500*/  CALL.REL.NOINC `($__internal_1_$__cuda_sm20_div_rn_f64_full) ;  /* 0x000013e000687944 */ /* 0x000fea0003c00000 */
[----:B------:R-:W-:Y:S01]  /*12510*/  IMAD.MOV.U32 R4, RZ, RZ, R12 ;  /* 0x000000ffff047224 */ /* 0x000fe200078e000c */
[----:B------:R-:W-:-:S07]  /*12520*/  MOV R5, R13 ;  /* 0x0000000d00057202 */ /* 0x000fce0000000f00 */
.L_x_287:
[----:B------:R-:W-:Y:S05]  /*12530*/  BSYNC.RECONVERGENT B1 ;  /* 0x0000000000017941 */ /* 0x000fea0003800200 */
.L_x_286:
[----:B------:R-:W-:Y:S01]  /*12540*/  IMAD.MOV.U32 R20, RZ, RZ, 0x652b82fe ;  /* 0x652b82feff147424 */ /* 0x000fe200078e00ff */
[----:B------:R-:W-:Y:S01]  /*12550*/  UMOV UR4, 0xfefa39ef ;  /* 0xfefa39ef00047882 */ /* 0x000fe20000000000 */
[----:B------:R-:W-:Y:S01]  /*12560*/  IMAD.MOV.U32 R21, RZ, RZ, 0x3ff71547 ;  /* 0x3ff71547ff157424 */ /* 0x000fe200078e00ff */
[----:B------:R-:W-:Y:S01]  /*12570*/  UMOV UR5, 0x3fe62e42 ;  /* 0x3fe62e4200057882 */ /* 0x000fe20000000000 */
[----:B0-----:R-:W0:Y:S01]  /*12580*/  MUFU.RCP64H R15, R11 ;  /* 0x0000000b000f7308 */ /* 0x001e220000001800 */
        /* <DEDUP_REMOVED lines=66> */
.L_x_289:
[----:B------:R-:W-:Y:S05]  /*129b0*/  BSYNC.RECONVERGENT B0 ;  /* 0x0000000000007941 */ /* 0x000fea0003800200 */
.L_x_288:
        /* <DEDUP_REMOVED lines=12> */
.L_x_291:
[----:B------:R-:W-:Y:S05]  /*12a80*/  BSYNC.RECONVERGENT B1 ;  /* 0x0000000000017941 */ /* 0x000fea0003800200 */
.L_x_290:
        /* <DEDUP_REMOVED lines=71> */
.L_x_293:
[----:B------:R-:W-:Y:S05]  /*12f00*/  BSYNC.RECONVERGENT B0 ;  /* 0x0000000000007941 */ /* 0x000fea0003800200 */
.L_x_292:
[----:B------:R-:W-:Y:S01]  /*12f10*/  UMOV UR4, 0x798c4336 ;  /* 0x798c433600047882 */ /* 0x000fe20000000000 */
[----:B------:R-:W-:Y:S01]  /*12f20*/  UMOV UR5, 0x3db716f9 ;  /* 0x3db716f900057882 */ /* 0x000fe20000000000 */
[----:B------:R-:W-:Y:S01]  /*12f30*/  BSSY.RECONVERGENT B1, `(.L_x_294) ;  /* 0x000000c000017945 */ /* 0x000fe20003800200 */
[----:B------:R-:W-:-:S07]  /*12f40*/  DMUL R8, R8, UR4 ;  /* 0x0000000408087c28 */ /* 0x000fce0008000000 */
[----:B------:R0:W-:Y:S01]  /*12f50*/  STL.64 [R1+0xa8c0], R8 ;  /* 0x00a8c00801007387 */ /* 0x0001e20000100a00 */
[----:B------:R-:W-:Y:S05]  /*12f60*/  @P2 BRA `(.L_x_295) ;  /* 0x0000000000202947 */ /* 0x000fea0003800000 */
[----:B0-----:R-:W-:Y:S01]  /*12f70*/  MOV R8, RZ ;  /* 0x000000ff00087202 */ /* 0x001fe20000000f00 */
[----:B------:R-:W-:Y:S01]  /*12f80*/  IMAD.MOV.U32 R9, RZ, RZ, 0x406a4000 ;  /* 0x406a4000ff097424 */ /* 0x000fe200078e00ff */
[----:B------:R-:W-:Y:S01]  /*12f90*/  MOV R175, R11 ;  /* 0x0000000b00af7202 */ /* 0x000fe20000000f00 */
[----:B------:R-:W-:Y:S01]  /*12fa0*/  IMAD.MOV.U32 R174, RZ, RZ, R10 ;  /* 0x000000ffffae7224 */ /* 0x000fe200078e000a */
[----:B------:R-:W-:-:S07]  /*12fb0*/  MOV R0, 0x12fd0 ;  /* 0x00012fd000007802 */ /* 0x000fce0000000f00 */
[----:B------:R-:W-:Y:S05]  /*12fc0*/  CALL.REL.NOINC `($__internal_1_$__cuda_sm20_div_rn_f64_full) ;  /* 0x000013d400b87944 */ /* 0x000fea0003c00000 */
[----:B------:R-:W-:Y:S02]  /*12fd0*/  IMAD.MOV.U32 R4, RZ, RZ, R12 ;  /* 0x000000ffff047224 */ /* 0x000fe400078e000c */
[----:B------:R-:W-:-:S07]  /*12fe0*/  IMAD.MOV.U32 R5, RZ, RZ, R13 ;  /* 0x000000ffff057224 */ /* 0x000fce00078e000d */
.L_x_295:
[----:B------:R-:W-:Y:S05]  /*12ff0*/  BSYNC.RECONVERGENT B1 ;  /* 0x0000000000017941 */ /* 0x000fea0003800200 */
.L_x_294:
        /* <DEDUP_REMOVED lines=71> */
.L_x_297:
[----:B------:R-:W-:Y:S05]  /*13470*/  BSYNC.RECONVERGENT B0 ;  /* 0x0000000000007941 */ /* 0x000fea0003800200 */
.L_x_296:
        /* <DEDUP_REMOVED lines=12> */
.L_x_299:
[----:B------:R-:W-:Y:S05]  /*13540*/  BSYNC.RECONVERGENT B1 ;  /* 0x0000000000017941 */ /* 0x000fea0003800200 */
.L_x_298:
        /* <DEDUP_REMOVED lines=70> */
.L_x_301:
[----:B------:R-:W-:Y:S05]  /*139b0*/  BSYNC.RECONVERGENT B0 ;  /* 0x0000000000007941 */ /* 0x000fea0003800200 */
.L_x_300:
        /* <DEDUP_REMOVED lines=14> */
.L_x_303:
[----:B------:R-:W-:Y:S05]  /*13aa0*/  BSYNC.RECONVERGENT B1 ;  /* 0x0000000000017941 */ /* 0x000fea0003800200 */
.L_x_302:
        /* <DEDUP_REMOVED lines=71> */
.L_x_305:
[----:B------:R-:W-:Y:S05]  /*13f20*/  BSYNC.RECONVERGENT B0 ;  /* 0x0000000000007941 */ /* 0x000fea0003800200 */
.L_x_304:
        /* <DEDUP_REMOVED lines=12> */
.L_x_307:
[----:B------:R-:W-:Y:S05]  /*13ff0*/  BSYNC.RECONVERGENT B1 ;  /* 0x0000000000017941 */ /* 0x000fea0003800200 */
.L_x_306:
        /* <DEDUP_REMOVED lines=70> */
.L_x_309:
[----:B------:R-:W-:Y:S05]  /*14460*/  BSYNC.RECONVERGENT B0 ;  /* 0x0000000000007941 */ /* 0x000fea0003800200 */
.L_x_308:
        /* <DEDUP_REMOVED lines=14> */
.L_x_311:
[----:B------:R-:W-:Y:S05]  /*14550*/  BSYNC.RECONVERGENT B1 ;  /* 0x0000000000017941 */ /* 0x000fea0003800200 */
.L_x_310:
[----:B------:R-:W-:Y:S02]  /*14560*/  HFMA2 R15, -RZ, RZ, 1.9912109375, 0.00128841400146484375 ;  /* 0x3ff71547ff0f7431 */ /* 0x000fe400000001ff */
[----:B------:R-:W-:Y:S01]  /*14570*/  IMAD.MOV.U32 R14, RZ, RZ, 0x652b82fe ;  /* 0x652b82feff0e7424 */ /* 0x000fe200078e00ff */
[----:B------:R-:W-:Y:S01]  /*14580*/  UMOV UR4, 0xfefa39ef ;  /* 0xfefa39ef00047882 */ /* 0x000fe20000000000 */
[----:B------:R-:W-:Y:S01]  /*14590*/  UMOV UR5, 0x3fe62e42 ;  /* 0x3fe62e4200057882 */ /* 0x000fe20000000000 */
[----:B------:R-:W-:Y:S01]  /*145a0*/  FSETP.GEU.AND P0, PT, |R5|, 4.1917929649353027344, PT ;  /* 0x4086232b0500780b */ /* 0x000fe20003f0e200 */
[----:B------:R-:W-:Y:S02]  /*145b0*/  BSSY.RECONVERGENT B0, `(.L_x_312) ;  /* 0x0000036000007945 */ /* 0x000fe40003800200 */
[----:B------:R-:W-:-:S08]  /*145c0*/  DFMA R14, R4, R14, 6.75539944105574400000e+15 ;  /* 0x43380000040e742b */ /* 0x000fd0000000000e */
[----:B0-----:R-:W-:-:S08]  /*145d0*/  DADD R8, R14, -6.75539944105574400000e+15 ;  /* 0xc33800000e087429 */ /* 0x001fd00000000000 */
[----:B------:R-:W-:Y:S01]  /*145e0*/  DFMA R12, R8, -UR4, R4 ;  /* 0x80000004080c7c2b */ /* 0x000fe20008000004 */
[----:B------:R-:W-:Y:S01]  /*145f0*/  UMOV UR4, 0x3b39803f ;  /* 0x3b39803f00047882 */ /* 0x000fe20000000000 */
[----:B------:R-:W-:-:S06]  /*14600*/  UMOV UR5, 0x3c7abc9e ;  /* 0x3c7abc9e00057882 */ /* 0x000fcc0000000000 */
[----:B------:R-:W-:Y:S01]  /*14610*/  DFMA R12, R8, -UR4, R12 ;  /* 0x80000004080c7c2b */ /* 0x000fe2000800000c */
[----:B------:R-:W-:Y:S01]  /*14620*/  UMOV UR4, 0x69ce2bdf ;  /* 0x69ce2bdf00047882 */ /* 0x000fe20000000000 */
[----:B------:R-:W-:Y:S01]  /*14630*/  IMAD.MOV.U32 R8, RZ, RZ, -0x35dec16 ;  /* 0xfca213eaff087424 */ /* 0x000fe200078e00ff */
[----:B------:R-:W-:Y:S01]  /*14640*/  UMOV UR5, 0x3e5ade15 ;  /* 0x3e5ade1500057882 */ /* 0x000fe20000000000 */
[----:B------:R-:W-:-:S06]  /*14650*/  IMAD.MOV.U32 R9, RZ, RZ, 0x3e928af3 ;  /* 0x3e928af3ff097424 */ /* 0x000fcc00078e00ff */
        /* <DEDUP_REMOVED lines=43> */
.L_x_313:
[----:B------:R-:W-:Y:S05]  /*14910*/  BSYNC.RECONVERGENT B0 ;  /* 0x0000000000007941 */ /* 0x000fea0003800200 */
.L_x_312:
[----:B------:R-:W2:Y:S01]  /*14920*/  LDL.64 R14, [R1+0xa690] ;  /* 0x00a69000010e7983 */ /* 0x000ea20000100a00 */
[----:B------:R-:W-:Y:S01]  /*14930*/  UMOV UR4, 0x9c78d717 ;  /* 0x9c78d71700047882 */ /* 0x000fe20000000000 */
[----:B------:R-:W-:Y:S01]  /*14940*/  UMOV UR5, 0x3a7cb85f ;  /* 0x3a7cb85f00057882 */ /* 0x000fe20000000000 */
[----:B------:R-:W-:Y:S01]  /*14950*/  MOV R4, 0x1 ;  /* 0x0000000100047802 */ /* 0x000fe20000000f00 */
[----:B------:R-:W-:Y:S01]  /*14960*/  DMUL R174, R8, UR4 ;  /* 0x0000000408ae7c28 */ /* 0x000fe20008000000 */
[----:B------:R-:W-:Y:S01]  /*14970*/  BSSY.RECONVERGENT B1, `(.L_x_314) ;  /* 0x0000017000017945 */ /* 0x000fe20003800200 */
[----:B------:R-:W-:-:S04]  /*14980*/  DSETP.NEU.AND P0, PT, R2, RZ, PT ;  /* 0x000000ff0200722a */ /* 0x000fc80003f0d000 */
        /* <DEDUP_REMOVED lines=21> */
.L_x_315:
[----:B------:R-:W-:Y:S05]  /*14ae0*/  BSYNC.RECONVERGENT B1 ;  /* 0x0000000000017941 */ /* 0x000fea0003800200 */
.L_x_314:
[----:B------:R-:W-:Y:S01]  /*14af0*/  BSSY.RECONVERGENT B0, `(.L_x_316) ;  /* 0x000000e000007945 */ /* 0x000fe20003800200 */
[----:B------:R-:W-:-:S03]  /*14b00*/  @!P0 CS2R R8, SRZ ;  /* 0x0000000000088805 */ /* 0x000fc6000001ff00 */
        /* <DEDUP_REMOVED lines=10> */
.L_x_318:
[----:B------:R-:W-:Y:S02]  /*14bb0*/  FSEL R8, R8, RZ, P0 ;  /* 0x000000ff08087208 */ /* 0x000fe40000000000 */
[----:B------:R-:W-:-:S07]  /*14bc0*/  FSEL R9, R9, -QNAN , P0 ;  /* 0xfff8000009097808 */ /* 0x000fce0000000000 */
.L_x_317:
[----:B------:R-:W-:Y:S05]  /*14bd0*/  BSYNC.RECONVERGENT B0 ;  /* 0x0000000000007941 */ /* 0x000fea0003800200 */
.L_x_316:
        /* <DEDUP_REMOVED lines=14> */
.L_x_320:
[----:B------:R-:W-:Y:S05]  /*14cc0*/  BSYNC.RECONVERGENT B0 ;  /* 0x0000000000007941 */ /* 0x000fea0003800200 */
.L_x_319:
[----:B------:R-:W-:Y:S01]  /*14cd0*/  UMOV UR4, 0x31b076df ;  /* 0x31b076df00047882 */ /* 0x000fe20000000000 */
[----:B------:R-:W-:Y:S01]  /*14ce0*/  UMOV UR5, 0x39ac6537 ;  /* 0x39ac653700057882 */ /* 0x000fe20000000000 */
[----:B------:R-:W-:Y:S01]  /*14cf0*/  DSETP.NEU.AND P0, PT, R2, 1, PT ;  /* 0x3ff000000200742a */ /* 0x000fe20003f0d000 */
[----:B------:R-:W-:Y:S01]  /*14d00*/  BSSY.RECONVERGENT B0, `(.L_x_321) ;  /* 0x0000011000007945 */ /* 0x000fe20003800200 */
[----:B------:R-:W-:Y:S01]  /*14d10*/  DMUL R8, R8, UR4 ;  /* 0x0000000408087c28 */ /* 0x000fe20008000000 */
[----:B------:R-:W-:-:S09]  /*14d20*/  @!P1 CS2R R4, SRZ ;  /* 0x0000000000049805 */ /* 0x000fd2000001ff00 */
[----:B------:R-:W-:Y:S02]  /*14d30*/  FSEL R14, R8, 5.1357882391300790914e-09, P0 ;  /* 0x31b076df080e7808 */ /* 0x000fe40000000000 */
[----:B------:R-:W-:Y:S01]  /*14d40*/  FSEL R15, R9, 0.00032881807419471442699, P0 ;  /* 0x39ac6537090f7808 */ /* 0x000fe20000000000 */
        /* <DEDUP_REMOVED lines=10> */
.L_x_323:
[----:B------:R-:W-:Y:S02]  /*14df0*/  FSEL R4, R8, RZ, P0 ;  /* 0x000000ff08047208 */ /* 0x000fe40000000000 */
[----:B------:R-:W-:-:S07]  /*14e00*/  FSEL R5, R9, -QNAN , P0 ;  /* 0xfff8000009057808 */ /* 0x000fce0000000000 */
.L_x_322:
[----:B------:R-:W-:Y:S05]  /*14e10*/  BSYNC.RECONVERGENT B0 ;  /* 0x0000000000007941 */ /* 0x000fea0003800200 */
.L_x_321:
        /* <DEDUP_REMOVED lines=13> */
.L_x_325:
[----:B------:R-:W-:Y:S05]  /*14ef0*/  BSYNC.RECONVERGENT B0 ;  /* 0x0000000000007941 */ /* 0x000fea0003800200 */
.L_x_324:
[----:B------:R-:W-:Y:S01]  /*14f00*/  UMOV UR4, 0xb153a753 ;  /* 0xb153a75300047882 */ /* 0x000fe20000000000 */
[----:B------:R-:W-:Y:S01]  /*14f10*/  UMOV UR5, 0x3dc3ca8c ;  /* 0x3dc3ca8c00057882 */ /* 0x000fe20000000000 */
[----:B------:R-:W-:Y:S01]  /*14f20*/  DSETP.NEU.AND P0, PT, R2, 1, PT ;  /* 0x3ff000000200742a */ /* 0x000fe20003f0d000 */
[----:B------:R-:W-:Y:S01]  /*14f30*/  BSSY.RECONVERGENT B1, `(.L_x_326) ;  /* 0x0000019000017945 */ /* 0x000fe20003800200 */
[----:B------:R-:W-:Y:S02]  /*14f40*/  DMUL R4, R4, UR4 ;  /* 0x0000000404047c28 */ /* 0x000fe40008000000 */
[----:B------:R-:W-:-:S08]  /*14f50*/  DMUL R14, R6, R14 ;  /* 0x0000000e060e7228 */ /* 0x000fd00000000000 */
[----:B------:R-:W-:Y:S02]  /*14f60*/  FSEL R175, R5, 0.095601171255111694336, P0 ;  /* 0x3dc3ca8c05af7808 */ /* 0x000fe40000000000 */
[----:B------:R-:W-:Y:S02]  /*14f70*/  FSEL R174, R4, -3.0799653938373694473e-09, P0 ;  /* 0xb153a75304ae7808 */ /* 0x000fe40000000000 */
[----:B------:R-:W0:Y:S01]  /*14f80*/  MUFU.RCP64H R5, R175 ;  /* 0x000000af00057308 */ /* 0x000e220000001800 */
[----:B------:R-:W-:Y:S02]  /*14f90*/  MOV R4, 0x1 ;  /* 0x0000000100047802 */ /* 0x000fe40000000f00 */
        /* <DEDUP_REMOVED lines=18> */
.L_x_327:
[----:B------:R-:W-:Y:S05]  /*150c0*/  BSYNC.RECONVERGENT B1 ;  /* 0x0000000000017941 */ /* 0x000fea0003800200 */
.L_x_326:
        /* <DEDUP_REMOVED lines=79> */
.L_x_329:
[----:B------:R-:W-:Y:S01]  /*155c0*/  IMAD.MOV.U32 R12, RZ, RZ, 0x0 ;  /* 0x00000000ff0c7424 */ /* 0x000fe200078e00ff */
[----:B------:R-:W-:Y:S01]  /*155d0*/  LOP3.LUT P0, RZ, R9, 0x7fffffff, RZ, 0xc0, !PT ;  /* 0x7fffffff09ff7812 */ /* 0x000fe2000780c0ff */
[----:B------:R-:W-:-:S06]  /*155e0*/  IMAD.MOV.U32 R13, RZ, RZ, 0x7ff00000 ;  /* 0x7ff00000ff0d7424 */ /* 0x000fcc00078e00ff */
[----:B------:R-:W-:-:S10]  /*155f0*/  DFMA R12, R8, R12, +INF ;  /* 0x7ff00000080c742b */ /* 0x000fd4000000000c */
[----:B------:R-:W-:Y:S02]  /*15600*/  FSEL R8, R12, RZ, P0 ;  /* 0x000000ff0c087208 */ /* 0x000fe40000000000 */
[----:B------:R-:W-:-:S07]  /*15610*/  FSEL R9, R13, -QNAN , P0 ;  /* 0xfff000000d097808 */ /* 0x000fce0000000000 */
.L_x_330:
[----:B------:R-:W-:Y:S05]  /*15620*/  BSYNC.RECONVERGENT B0 ;  /* 0x0000000000007941 */ /* 0x000fea0003800200 */
.L_x_328:
        /* <DEDUP_REMOVED lines=14> */
.L_x_331:
        /* <DEDUP_REMOVED lines=13> */
.L_x_333:
[----:B------:R-:W-:Y:S05]  /*157e0*/  BSYNC.RECONVERGENT B0 ;  /* 0x0000000000007941 */ /* 0x000fea0003800200 */
.L_x_332:
        /* <DEDUP_REMOVED lines=18> */
.L_x_335:
[----:B------:R-:W-:Y:S05]  /*15910*/  BSYNC.RECONVERGENT B1 ;  /* 0x0000000000017941 */ /* 0x000fea0003800200 */
.L_x_334:
        /* <DEDUP_REMOVED lines=10> */
.L_x_336:
        /* <DEDUP_REMOVED lines=29> */
.L_x_338:
[----:B------:R-:W-:Y:S05]  /*15b90*/  BSYNC.RECONVERGENT B0 ;  /* 0x0000000000007941 */ /* 0x000fea0003800200 */
.L_x_337:
        /* <DEDUP_REMOVED lines=8> */
.L_x_340:
[----:B------:R-:W-:Y:S05]  /*15c20*/  BSYNC.RECONVERGENT B1 ;  /* 0x0000000000017941 */ /* 0x000fea0003800200 */
.L_x_339:
        /* <DEDUP_REMOVED lines=24> */
.L_x_342:
[----:B------:R-:W-:Y:S05]  /*15db0*/  BSYNC.RECONVERGENT B1 ;  /* 0x0000000000017941 */ /* 0x000fea0003800200 */
.L_x_341:
[----:B------:R-:W-:Y:S01]  /*15dc0*/  MOV R20, 0x652b82fe ;  /* 0x652b82fe00147802 */ /* 0x000fe20000000f00 */
[----:B------:R-:W-:Y:S01]  /*15dd0*/  IMAD.MOV.U32 R21, RZ, RZ, 0x3ff71547 ;  /* 0x3ff71547ff157424 */ /* 0x000fe200078e00ff */
[----:B------:R-:W-:Y:S01]  /*15de0*/  UMOV UR4, 0xfefa39ef ;  /* 0xfefa39ef00047882 */ /* 0x000fe20000000000 */
[----:B------:R-:W-:Y:S01]  /*15df0*/  UMOV UR5, 0x3fe62e42 ;  /* 0x3fe62e4200057882 */ /* 0x000fe20000000000 */
[----:B------:R-:W0:Y:S01]  /*15e00*/  MUFU.RCP64H R15, 2.7999991214500141723e-11 ;  /* 0x3dbec94c000f7908 */ /* 0x000e220000001800 */
[----:B------:R-:W-:Y:S01]  /*15e10*/  IMAD.MOV.U32 R18, RZ, RZ, -0x5defa662 ;  /* 0xa210599eff127424 */ /* 0x000fe200078e00ff */
[----:B------:R-:W-:Y:S01]  /*15e20*/  MOV R14, 0x1 ;  /* 0x00000001000e7802 */ /* 0x000fe20000000f00 */
[----:B------:R-:W-:Y:S01]  /*15e30*/  DFMA R20, R4, R20, 6.75539944105574400000e+15 ;  /* 0x433800000414742b */ /* 0x000fe20000000014 */
[----:B------:R-:W-:Y:S01]  /*15e40*/  IMAD.MOV.U32 R19, RZ, RZ, 0x3dbec94c ;  /* 0x3dbec94cff137424 */ /* 0x000fe200078e00ff */
[----:B------:R-:W-:Y:S01]  /*15e50*/  FSETP.GEU.AND P0, PT, |R5|, 4.1917929649353027344, PT ;  /* 0x4086232b0500780b */ /* 0x000fe20003f0e200 */
[----:B------:R-:W-:Y:S01]  /*15e60*/  BSSY.RECONVERGENT B0, `(.L_x_343) ;  /* 0x000003a000007945 */ /* 0x000fe20003800200 */
[----:B------:R-:W-:Y:S01]  /*15e70*/  DSETP.NEU.AND P2, PT, R2, RZ, PT ;  /* 0x000000ff0200722a */ /* 0x000fe20003f4d000 */
[----:B------:R-:W-:-:S03]  /*15e80*/  ISETP.NE.AND P3, PT, R54, 0x7ff00000, PT ;  /* 0x7ff000003600780c */ /* 0x000fc60003f65270 */
[----:B------:R-:W-:Y:S02]  /*15e90*/  DADD R8, R20, -6.75539944105574400000e+15 ;  /* 0xc338000014087429 */ /* 0x000fe40000000000 */
[----:B0-----:R-:W-:-:S06]  /*15ea0*/  DFMA R16, R14, -R18, 1 ;  /* 0x3ff000000e10742b */ /* 0x001fcc0000000812 */
        /* <DEDUP_REMOVED lines=53> */
.L_x_344:
[----:B------:R-:W-:Y:S05]  /*16200*/  BSYNC.RECONVERGENT B0 ;  /* 0x0000000000007941 */ /* 0x000fea0003800200 */
.L_x_343:
[----:B------:R-:W-:Y:S01]  /*16210*/  UMOV UR4, 0x7b8bc236 ;  /* 0x7b8bc23600047882 */ /* 0x000fe20000000000 */
[----:B------:R-:W-:Y:S01]  /*16220*/  UMOV UR5, 0x3d8d06f0 ;  /* 0x3d8d06f000057882 */ /* 0x000fe20000000000 */
[----:B------:R-:W-:Y:S01]  /*16230*/  BSSY.RECONVERGENT B0, `(.L_x_345) ;  /* 0x000000e000007945 */ /* 0x000fe20003800200 */
[----:B------:R-:W-:Y:S01]  /*16240*/  DMUL R4, R34, UR4 ;  /* 0x0000000422047c28 */ /* 0x000fe20008000000 */
[----:B------:R-:W-:Y:S02]  /*16250*/  @!P2 IMAD.MOV.U32 R38, RZ, RZ, RZ ;  /* 0x000000ffff26a224 */ /* 0x000fe400078e00ff */
[----:B------:R-:W-:-:S04]  /*16260*/  @!P2 IMAD.MOV.U32 R39, RZ, RZ, R3 ;  /* 0x000000ffff27a224 */ /* 0x000fc800078e0003 */
[----:B------:R0:W-:Y:S01]  /*16270*/  STL.64 [R1+0xa7f0], R4 ;  /* 0x00a7f00401007387 */ /* 0x0001e20000100a00 */
[----:B------:R-:W-:Y:S05]  /*16280*/  @P3 BRA `(.L_x_346) ;  /* 0x0000000000203947 */ /* 0x000fea0003800000 */
[----:B------:R-:W-:-:S14]  /*16290*/  DSETP.NAN.AND P0, PT, R2, R2, PT ;  /* 0x000000020200722a */ /* 0x000fdc0003f08000 */
[----:B------:R-:W-:Y:S01]  /*162a0*/  @P0 DADD R38, R2, 3 ;  /* 0x4008000002260429 */ /* 0x000fe20000000000 */
[----:B------:R-:W-:Y:S10]  /*162b0*/  @P0 BRA `(.L_x_346) ;  /* 0x0000000000140947 */ /* 0x000ff40003800000 */
[----:B------:R-:W-:-:S14]  /*162c0*/  DSETP.NEU.AND P0, PT, |R2|, +INF , PT ;  /* 0x7ff000000200742a */ /* 0x000fdc0003f0d200 */
[----:B------:R-:W-:Y:S01]  /*162d0*/  @!P0 ISETP.GE.AND P1, PT, R3, RZ, PT ;  /* 0x000000ff0300820c */ /* 0x000fe20003f26270 */
[----:B------:R-:W-:Y:S01]  /*162e0*/  @!P0 IMAD.MOV.U32 R38, RZ, RZ, RZ ;  /* 0x000000ffff268224 */ /* 0x000fe200078e00ff */
[----:B------:R-:W-:-:S04]  /*162f0*/  @!P0 MOV R0, 0xfff00000 ;  /* 0xfff0000000008802 */ /* 0x000fc80000000f00 */
[----:B------:R-:W-:-:S07]  /*16300*/  @!P0 SEL R39, R0, 0x7ff00000, !P1 ;  /* 0x7ff0000000278807 */ /* 0x000fce0004800000 */
.L_x_346:
[----:B------:R-:W-:Y:S05]  /*16310*/  BSYNC.RECONVERGENT B0 ;  /* 0x0000000000007941 */ /* 0x000fea0003800200 */
.L_x_345:
[----:B------:R-:W-:Y:S01]  /*16320*/  UMOV UR4, 0x323a9590 ;  /* 0x323a959000047882 */ /* 0x000fe20000000000 */
[----:B------:R-:W-:Y:S01]  /*16330*/  UMOV UR5, 0x39c24111 ;  /* 0x39c2411100057882 */ /* 0x000fe20000000000 */
[----:B------:R-:W-:Y:S01]  /*16340*/  DSETP.NEU.AND P0, PT, R2, 1, PT ;  /* 0x3ff000000200742a */ /* 0x000fe20003f0d000 */
[----:B------:R-:W-:Y:S01]  /*16350*/  BSSY.RECONVERGENT B1, `(.L_x_347) ;  /* 0x0000016000017945 */ /* 0x000fe20003800200 */
[----:B------:R-:W-:Y:S02]  /*16360*/  DMUL R38, R38, UR4 ;  /* 0x0000000426267c28 */ /* 0x000fe40008000000 */
[----:B0-----:R-:W-:-:S08]  /*16370*/  DFMA R4, R16, -R18, 1 ;  /* 0x3ff000001004742b */ /* 0x001fd00000000812 */
[----:B------:R-:W-:Y:S01]  /*16380*/  FSEL R14, R38, 1.0860631505238416139e-08, P0 ;  /* 0x323a9590260e7808 */ /* 0x000fe20000000000 */
[----:B------:R-:W-:Y:S01]  /*16390*/  DFMA R4, R16, R4, R16 ;  /* 0x000000041004722b */ /* 0x000fe20000000010 */
[----:B------:R-:W-:-:S06]  /*163a0*/  FSEL R15, R39, 0.0003705104172695428133, P0 ;  /* 0x39c24111270f7808 */ /* 0x000fcc0000000000 */
[----:B------:R-:W-:-:S08]  /*163b0*/  DMUL R14, R6, R14 ;  /* 0x0000000e060e7228 */ /* 0x000fd00000000000 */
[----:B------:R-:W-:Y:S02]  /*163c0*/  DMUL R8, R14, R4 ;  /* 0x000000040e087228 */ /* 0x000fe40000000000 */
[----:B------:R-:W-:-:S06]  /*163d0*/  FSETP.GEU.AND P1, PT, |R15|, 6.5827683646048100446e-37, PT ;  /* 0x036000000f00780b */ /* 0x000fcc0003f2e200 */
[----:B------:R-:W-:-:S08]  /*163e0*/  DFMA R12, R8, -R18, R14 ;  /* 0x80000012080c722b */ /* 0x000fd0000000000e */
[----:B------:R-:W-:-:S10]  /*163f0*/  DFMA R4, R4, R12, R8 ;  /* 0x0000000c0404722b */ /* 0x000fd40000000008 */
[----:B------:R-:W-:-:S05]  /*16400*/  FFMA R0, RZ, 0.093157380819320678711, R5 ;  /* 0x3dbec94cff007823 */ /* 0x000fca0000000005 */
[----:B------:R-:W-:-:S13]  /*16410*/  FSETP.GT.AND P0, PT, |R0|, 1.469367938527859385e-39, PT ;  /* 0x001000000000780b */ /* 0x000fda0003f04200 */
[----:B------:R-:W-:Y:S05]  /*16420*/  @P0 BRA P1, `(.L_x_348) ;  /* 0x0000000000200947 */ /* 0x000fea0000800000 */
[----:B------:R-:W-:Y:S01]  /*16430*/  IMAD.MOV.U32 R8, RZ, RZ, R14 ;  /* 0x000000ffff087224 */ /* 0x000fe200078e000e */
[----:B------:R-:W-:Y:S01]  /*16440*/  MOV R9, R15 ;  /* 0x0000000f00097202 */ /* 0x000fe20000000f00 */
[----:B------:R-:W-:Y:S01]  /*16450*/  IMAD.MOV.U32 R174, RZ, RZ, -0x5defa662 ;  /* 0xa210599effae7424 */ /* 0x000fe200078e00ff */
[----:B------:R-:W-:Y:S01]  /*16460*/  MOV R0, 0x16490 ;  /* 0x0001649000007802 */ /* 0x000fe20000000f00 */
[----:B------:R-:W-:-:S07]  /*16470*/  IMAD.MOV.U32 R175, RZ, RZ, 0x3dbec94c ;  /* 0x3dbec94cffaf7424 */ /* 0x000fce00078e00ff */
[----:B------:R-:W-:Y:S05]  /*16480*/  CALL.REL.NOINC `($__internal_1_$__cuda_sm20_div_rn_f64_full) ;  /* 0x000013a000887944 */ /* 0x000fea0003c00000 */
[----:B------:R-:W-:Y:S01]  /*16490*/  MOV R4, R12 ;  /* 0x0000000c00047202 */ /* 0x000fe20000000f00 */
[----:B------:R-:W-:-:S07]  /*164a0*/  IMAD.MOV.U32 R5, RZ, RZ, R13 ;  /* 0x000000ffff057224 */ /* 0x000fce00078e000d */
.L_x_348:
[----:B------:R-:W-:Y:S05]  /*164b0*/  BSYNC.RECONVERGENT B1 ;  /* 0x0000000000017941 */ /* 0x000fea0003800200 */
.L_x_347:
        /* <DEDUP_REMOVED lines=79> */
.L_x_350:
[----:B------:R-:W-:Y:S01]  /*169b0*/  IMAD.MOV.U32 R12, RZ, RZ, 0x0 ;  /* 0x00000000ff0c7424 */ /* 0x000fe200078e00ff */
[----:B------:R-:W-:Y:S01]  /*169c0*/  LOP3.LUT P0, RZ, R9, 0x7fffffff, RZ, 0xc0, !PT ;  /* 0x7fffffff09ff7812 */ /* 0x000fe2000780c0ff */
[----:B------:R-:W-:-:S06]  /*169d0*/  IMAD.MOV.U32 R13, RZ, RZ, 0x7ff00000 ;  /* 0x7ff00000ff0d7424 */ /* 0x000fcc00078e00ff */
[----:B------:R-:W-:-:S10]  /*169e0*/  DFMA R12, R8, R12, +INF ;  /* 0x7ff00000080c742b */ /* 0x000fd4000000000c */
[----:B------:R-:W-:Y:S02]  /*169f0*/  FSEL R8, R12, RZ, P0 ;  /* 0x000000ff0c087208 */ /* 0x000fe40000000000 */
[----:B------:R-:W-:-:S07]  /*16a00*/  FSEL R9, R13, -QNAN , P0 ;  /* 0xfff000000d097808 */ /* 0x000fce0000000000 */
.L_x_351:
[----:B------:R-:W-:Y:S05]  /*16a10*/  BSYNC.RECONVERGENT B0 ;  /* 0x0000000000007941 */ /* 0x000fea0003800200 */
.L_x_349:
        /* <DEDUP_REMOVED lines=14> */
.L_x_352:
        /* <DEDUP_REMOVED lines=13> */
.L_x_354:
[----:B------:R-:W-:Y:S05]  /*16bd0*/  BSYNC.RECONVERGENT B0 ;  /* 0x0000000000007941 */ /* 0x000fea0003800200 */
.L_x_353:
        /* <DEDUP_REMOVED lines=18> */
.L_x_356:
[----:B------:R-:W-:Y:S05]  /*16d00*/  BSYNC.RECONVERGENT B1 ;  /* 0x0000000000017941 */ /* 0x000fea0003800200 */
.L_x_355:
        /* <DEDUP_REMOVED lines=10> */
.L_x_357:
        /* <DEDUP_REMOVED lines=29> */
.L_x_359:
[----:B------:R-:W-:Y:S05]  /*16f80*/  BSYNC.RECONVERGENT B0 ;  /* 0x0000000000007941 */ /* 0x000fea0003800200 */
.L_x_358:
        /* <DEDUP_REMOVED lines=8> */
.L_x_361:
[----:B------:R-:W-:Y:S05]  /*17010*/  BSYNC.RECONVERGENT B1 ;  /* 0x0000000000017941 */ /* 0x000fea0003800200 */
.L_x_360:
        /* <DEDUP_REMOVED lines=16> */
[----:B------:R-:W-:Y:S01]  /*17120*/  MOV R8, RZ ;  /* 0x000000ff00087202 */ /* 0x000fe20000000f00 */
[----:B------:R-:W-:Y:S01]  /*17130*/  IMAD.MOV.U32 R9, RZ, RZ, -0x3f87a000 ;  /* 0xc0786000ff097424 */ /* 0x000fe200078e00ff */
[----:B------:R-:W-:Y:S01]  /*17140*/  MOV R175, R11 ;  /* 0x0000000b00af7202 */ /* 0x000fe20000000f00 */
[----:B------:R-:W-:Y:S01]  /*17150*/  IMAD.MOV.U32 R174, RZ, RZ, R10 ;  /* 0x000000ffffae7224 */ /* 0x000fe200078e000a */
[----:B------:R-:W-:-:S07]  /*17160*/  MOV R0, 0x17180 ;  /* 0x0001718000007802 */ /* 0x000fce0000000f00 */
[----:B------:R-:W-:Y:S05]  /*17170*/  CALL.REL.NOINC `($__internal_1_$__cuda_sm20_div_rn_f64_full) ;  /* 0x00001394004c7944 */ /* 0x000fea0003c00000 */
[----:B------:R-:W-:Y:S02]  /*17180*/  IMAD.MOV.U32 R4, RZ, RZ, R12 ;  /* 0x000000ffff047224 */ /* 0x000fe400078e000c */
[----:B------:R-:W-:-:S07]  /*17190*/  IMAD.MOV.U32 R5, RZ, RZ, R13 ;  /* 0x000000ffff057224 */ /* 0x000fce00078e000d */
.L_x_363:
[----:B------:R-:W-:Y:S05]  /*171a0*/  BSYNC.RECONVERGENT B1 ;  /* 0x0000000000017941 */ /* 0x000fea0003800200 */
.L_x_362:
        /* <DEDUP_REMOVED lines=71> */
.L_x_365:
[----:B------:R-:W-:Y:S05]  /*17620*/  BSYNC.RECONVERGENT B0 ;  /* 0x0000000000007941 */ /* 0x000fea0003800200 */
.L_x_364:
        /* <DEDUP_REMOVED lines=12> */
.L_x_367:
[----:B------:R-:W-:Y:S05]  /*176f0*/  BSYNC.RECONVERGENT B1 ;  /* 0x0000000000017941 */ /* 0x000fea0003800200 */
.L_x_366:
[----:B------:R-:W-:Y:S01]  /*17700*/  MOV R14, 0x652b82fe ;  /* 0x652b82fe000e7802 */ /* 0x000fe20000000f00 */
        /* <DEDUP_REMOVED lines=57> */
.L_x_369:
[----:B------:R-:W-:Y:S05]  /*17aa0*/  BSYNC.RECONVERGENT B0 ;  /* 0x0000000000007941 */ /* 0x000fea0003800200 */
.L_x_368:
[----:B------:R-:W2:Y:S01]  /*17ab0*/  LDL.64 R14, [R1+0xa6c0] ;  /* 0x00a6c000010e7983 */ /* 0x000ea20000100a00 */
[----:B------:R-:W-:Y:S01]  /*17ac0*/  UMOV UR4, 0xece4bf11 ;  /* 0xece4bf1100047882 */ /* 0x000fe20000000000 */
[----:B------:R-:W-:Y:S01]  /*17ad0*/  UMOV UR5, 0x3a64cc21 ;  /* 0x3a64cc2100057882 */ /* 0x000fe20000000000 */
[----:B------:R-:W-:Y:S01]  /*17ae0*/  BSSY.RECONVERGENT B1, `(.L_x_370) ;  /* 0x0000018000017945 */ /* 0x000fe20003800200 */
[----:B------:R-:W-:Y:S01]  /*17af0*/  DMUL R174, R4, UR4 ;  /* 0x0000000404ae7c28 */ /* 0x000fe20008000000 */
[----:B------:R-:W-:-:S05]  /*17b00*/  MOV R4, 0x1 ;  /* 0x0000000100047802 */ /* 0x000fca0000000f00 */
        /* <DEDUP_REMOVED lines=21> */
.L_x_371:
[----:B------:R-:W-:Y:S05]  /*17c60*/  BSYNC.RECONVERGENT B1 ;  /* 0x0000000000017941 */ /* 0x000fea0003800200 */
.L_x_370:
        /* <DEDUP_REMOVED lines=14> */
[----:B------:R-:W-:Y:S01]  /*17d50*/  MOV R8, RZ ;  /* 0x000000ff00087202 */ /* 0x000fe20000000f00 */
[----:B------:R-:W-:Y:S01]  /*17d60*/  IMAD.MOV.U32 R9, RZ, RZ, 0x4077c000 ;  /* 0x4077c000ff097424 */ /* 0x000fe200078e00ff */
[----:B------:R-:W-:Y:S01]  /*17d70*/  MOV R175, R11 ;  /* 0x0000000b00af7202 */ /* 0x000fe20000000f00 */
[----:B------:R-:W-:Y:S01]  /*17d80*/  IMAD.MOV.U32 R174, RZ, RZ, R10 ;  /* 0x000000ffffae7224 */ /* 0x000fe200078e000a */
[----:B------:R-:W-:-:S07]  /*17d90*/  MOV R0, 0x17db0 ;  /* 0x00017db000007802 */ /* 0x000fce0000000f00 */
[----:B------:R-:W-:Y:S05]  /*17da0*/  CALL.REL.NOINC `($__internal_1_$__cuda_sm20_div_rn_f64_full) ;  /* 0x0000138800407944 */ /* 0x000fea0003c00000 */
.L_x_373:
[----:B------:R-:W-:Y:S05]  /*17db0*/  BSYNC.RECONVERGENT B1 ;  /* 0x0000000000017941 */ /* 0x000fea0003800200 */
.L_x_372:
        /* <DEDUP_REMOVED lines=71> */
.L_x_375:
[----:B------:R-:W-:Y:S05]  /*18230*/  BSYNC.RECONVERGENT B0 ;  /* 0x0000000000007941 */ /* 0x000fea0003800200 */
.L_x_374:
        /* <DEDUP_REMOVED lines=14> */
.L_x_377:
[----:B------:R-:W-:Y:S05]  /*18320*/  BSYNC.RECONVERGENT B1 ;  /* 0x0000000000017941 */ /* 0x000fea0003800200 */
.L_x_376:
        /* <DEDUP_REMOVED lines=71> */
.L_x_379:
[----:B------:R-:W-:Y:S05]  /*187a0*/  BSYNC.RECONVERGENT B0 ;  /* 0x0000000000007941 */ /* 0x000fea0003800200 */
.L_x_378:
        /* <DEDUP_REMOVED lines=12> */
.L_x_381:
[----:B------:R-:W-:Y:S05]  /*18870*/  BSYNC.RECONVERGENT B1 ;  /* 0x0000000000017941 */ /* 0x000fea0003800200 */
.L_x_380:
        /* <DEDUP_REMOVED lines=71> */
.L_x_383:
[----:B------:R-:W-:Y:S05]  /*18cf0*/  BSYNC.RECONVERGENT B0 ;  /* 0x0000000000007941 */ /* 0x000fea0003800200 */
.L_x_382:
        /* <DEDUP_REMOVED lines=12> */
[----:B------:R-:W-:Y:S01]  /*18dc0*/  MOV R8, R12 ;  /* 0x0000000c00087202 */ /* 0x000fe20000000f00 */
[----:B------:R-:W-:-:S07]  /*18dd0*/  IMAD.MOV.U32 R9, RZ, RZ, R13 ;  /* 0x000000ffff097224 */ /* 0x000fce00078e000d */
.L_x_385:
[----:B------:R-:W-:Y:S05]  /*18de0*/  BSYNC.RECONVERGENT B1 ;  /* 0x0000000000017941 */ /* 0x000fea0003800200 */
.L_x_384:
[----:B------:R-:W-:Y:S02]  /*18df0*/  HFMA2 R15, -RZ, RZ, 1.9912109375, 0.00128841400146484375 ;  /* 0x3ff71547ff0f7431 */ /* 0x000fe400000001ff */
[----:B------:R-:W-:Y:S01]  /*18e00*/  IMAD.MOV.U32 R14, RZ, RZ, 0x652b82fe ;  /* 0x652b82feff0e7424 */ /* 0x000fe200078e00ff */
[----:B------:R-:W-:Y:S01]  /*18e10*/  UMOV UR4, 0xfefa39ef ;  /* 0xfefa39ef00047882 */ /* 0x000fe20000000000 */
        /* <DEDUP_REMOVED lines=57> */
.L_x_387:
[----:B------:R-:W-:Y:S05]  /*191b0*/  BSYNC.RECONVERGENT B0 ;  /* 0x0000000000007941 */ /* 0x000fea0003800200 */
.L_x_386:
[----:B------:R-:W-:Y:S01]  /*191c0*/  BSSY.RECONVERGENT B0, `(.L_x_388) ;  /* 0x0000010000007945 */ /* 0x000fe20003800200 */
[----:B------:R-:W-:Y:S01]  /*191d0*/  MOV R16, R11 ;  /* 0x0000000b00107202 */ /* 0x000fe20000000f00 */
[----:B------:R-:W-:Y:S02]  /*191e0*/  @!P2 IMAD.MOV.U32 R8, RZ, RZ, 0x0 ;  /* 0x00000000ff08a424 */ /* 0x000fe400078e00ff */
[----:B------:R-:W-:Y:S01]  /*191f0*/  @!P2 IMAD.MOV.U32 R9, RZ, RZ, 0x7ff00000 ;  /* 0x7ff00000ff09a424 */ /* 0x000fe200078e00ff */
[----:B------:R-:W-:Y:S06]  /*19200*/  @!P2 BRA `(.L_x_389) ;  /* 0x00000000002ca947 */ /* 0x000fec0003800000 */
[----:B------:R-:W-:Y:S01]  /*19210*/  DADD R12, -RZ, |R10| ;  /* 0x00000000ff0c7229 */ /* 0x000fe2000000050a */
[----:B------:R-:W-:Y:S01]  /*19220*/  BSSY.RECONVERGENT B1, `(.L_x_390) ;  /* 0x0000007000017945 */ /* 0x000fe20003800200 */
[----:B------:R-:W-:Y:S01]  /*19230*/  ISETP.GE.AND P0, PT, R16, RZ, PT ;  /* 0x000000ff1000720c */ /* 0x000fe20003f06270 */
[----:B------:R-:W-:Y:S01]  /*19240*/  IMAD.MOV.U32 R18, RZ, RZ, 0x51eb851f ;  /* 0x51eb851fff127424 */ /* 0x000fe200078e00ff */
[----:B------:R-:W-:Y:S01]  /*19250*/  MOV R0, 0x19290 ;  /* 0x0001929000007802 */ /* 0x000fe20000000f00 */
[----:B------:R-:W-:-:S05]  /*19260*/  IMAD.MOV.U32 R17, RZ, RZ, -0x400ae148 ;  /* 0xbff51eb8ff117424 */ /* 0x000fca00078e00ff */
[----:B------:R-:W-:-:S07]  /*19270*/  MOV R19, R13 ;  /* 0x0000000d00137202 */ /* 0x000fce0000000f00 */
[----:B------:R-:W-:Y:S05]  /*19280*/  CALL.REL.NOINC `($_Z15Rosenbrock_ros3PdddS_PiiiiiddddddddPKdS2_S2_S2_S2_S2_S2_S2_i$__internal_accurate_pow) ;  /* 0x0000137c00e47944 */ /* 0x000fea0003c00000 */
[----:B------:R-:W-:Y:S05]  /*19290*/  BSYNC.RECONVERGENT B1 ;  /* 0x0000000000017941 */ /* 0x000fea0003800200 */
.L_x_390:
[----:B------:R-:W-:Y:S02]  /*192a0*/  FSEL R8, R8, RZ, P0 ;  /* 0x000000ff08087208 */ /* 0x000fe40000000000 */
[----:B------:R-:W-:-:S07]  /*192b0*/  FSEL R9, R9, -QNAN , P0 ;  /* 0xfff8000009097808 */ /* 0x000fce0000000000 */
.L_x_389:
[----:B------:R-:W-:Y:S05]  /*192c0*/  BSYNC.RECONVERGENT B0 ;  /* 0x0000000000007941 */ /* 0x000fea0003800200 */
.L_x_388:
[----:B------:R-:W0:Y:S01]  /*192d0*/  MUFU.RCP64H R13, R11 ;  /* 0x0000000b000d7308 */ /* 0x000e220000001800 */
[----:B------:R-:W-:Y:S01]  /*192e0*/  HFMA2 R12, -RZ, RZ, 0, 5.9604644775390625e-08 ;  /* 0x00000001ff0c7431 */ /* 0x000fe200000001ff */
[----:B------:R-:W-:Y:S01]  /*192f0*/  UMOV UR4, 0x51eb851f ;  /* 0x51eb851f00047882 */ /* 0x000fe20000000000 */
[----:B------:R-:W-:Y:S01]  /*19300*/  UMOV UR5, 0x3ff51eb8 ;  /* 0x3ff51eb800057882 */ /* 0x000fe20000000000 */
[----:B------:R-:W-:Y:S01]  /*19310*/  BSSY.RECONVERGENT B0, `(.L_x_391) ;  /* 0x0000013000007945 */ /* 0x000fe20003800200 */
[C---:B------:R-:W-:Y:S02]  /*19320*/  DSETP.NEU.AND P1, PT, R10.reuse, 1, PT ;  /* 0x3ff000000a00742a */ /* 0x040fe40003f2d000 */
[----:B0-----:R-:W-:-:S08]  /*19330*/  DFMA R14, -R10, R12, 1 ;  /* 0x3ff000000a0e742b */ /* 0x001fd0000000010c */
[----:B------:R-:W-:-:S08]  /*19340*/  DFMA R14, R14, R14, R14 ;  /* 0x0000000e0e0e722b */ /* 0x000fd0000000000e */
[----:B------:R-:W-:-:S08]  /*19350*/  DFMA R14, R12, R14, R12 ;  /* 0x0000000e0c0e722b */ /* 0x000fd0000000000c */
[----:B------:R-:W-:-:S08]  /*19360*/  DFMA R12, -R10, R14, 1 ;  /* 0x3ff000000a0c742b */ /* 0x000fd0000000010e */
[----:B------:R-:W-:Y:S02]  /*19370*/  DFMA R20, R14, R12, R14 ;  /* 0x0000000c0e14722b */ /* 0x000fe4000000000e */
[----:B------:R-:W-:-:S06]  /*19380*/  DADD R12, R10, -UR4 ;  /* 0x800000040a0c7e29 */ /* 0x000fcc0008000000 */
[----:B------:R-:W-:-:S04]  /*19390*/  DMUL R14, R20, -356 ;  /* 0xc0764000140e7828 */ /* 0x000fc80000000000 */
[----:B------:R-:W-:-:S04]  /*193a0*/  LOP3.LUT R12, R13, 0x7ff00000, RZ, 0xc0, !PT ;  /* 0x7ff000000d0c7812 */ /* 0x000fc800078ec0ff */
[----:B------:R-:W-:Y:S01]  /*193b0*/  ISETP.NE.AND P0, PT, R12, 0x7ff00000, PT ;  /* 0x7ff000000c00780c */ /* 0x000fe20003f05270 */
[----:B------:R-:W-:-:S08]  /*193c0*/  DFMA R18, -R10, R14, -356 ;  /* 0xc07640000a12742b */ /* 0x000fd0000000010e */
[----:B------:R-:W-:-:S04]  /*193d0*/  DFMA R12, R20, R18, R14 ;  /* 0x00000012140c722b */ /* 0x000fc8000000000e */
[----:B------:R-:W-:Y:S07]  /*193e0*/  @P0 BRA `(.L_x_392) ;  /* 0x0000000000140947 */ /* 0x000fee0003800000 */
[----:B------:R-:W-:-:S14]  /*193f0*/  DSETP.NAN.AND P0, PT, R10, R10, PT ;  /* 0x0000000a0a00722a */ /* 0x000fdc0003f08000 */
[----:B------:R-:W-:Y:S01]  /*19400*/  @P0 DADD R8, R10, -UR4 ;  /* 0x800000040a080e29 */ /* 0x000fe20008000000 */
[----:B------:R-:W-:Y:S10]  /*19410*/  @P0 BRA `(.L_x_392) ;  /* 0x0000000000080947 */ /* 0x000ff40003800000 */
[----:B------:R-:W-:-:S14]  /*19420*/  DSETP.NEU.AND P0, PT, |R10|, +INF , PT ;  /* 0x7ff000000a00742a */ /* 0x000fdc0003f0d200 */
[----:B------:R-:W-:-:S07]  /*19430*/  @!P0 CS2R R8, SRZ ;  /* 0x0000000000088805 */ /* 0x000fce000001ff00 */
.L_x_392:
[----:B------:R-:W-:Y:S05]  /*19440*/  BSYNC.RECONVERGENT B0 ;  /* 0x0000000000007941 */ /* 0x000fea0003800200 */
.L_x_391:
[----:B------:R-:W-:Y:S01]  /*19450*/  UMOV UR4, 0x29a4692b ;  /* 0x29a4692b00047882 */ /* 0x000fe20000000000 */
[----:B------:R-:W-:Y:S01]  /*19460*/  UMOV UR5, 0x3ea01b2b ;  /* 0x3ea01b2b00057882 */ /* 0x000fe20000000000 */
[----:B------:R-:W-:Y:S01]  /*19470*/  FSEL R8, R8, RZ, P1 ;  /* 0x000000ff08087208 */ /* 0x000fe20000800000 */
[----:B------:R-:W-:Y:S01]  /*19480*/  DMUL R4, R4, UR4 ;  /* 0x0000000404047c28 */ /* 0x000fe20008000000 */
[----:B------:R-:W-:Y:S01]  /*19490*/  FSEL R9, R9, 1.875, P1 ;  /* 0x3ff0000009097808 */ /* 0x000fe20000800000 */
[----:B------:R-:W-:Y:S01]  /*194a0*/  FFMA R0, RZ, R11, R13 ;  /* 0x0000000bff007223 */ /* 0x000fe2000000000d */
[----:B------:R-:W-:Y:S04]  /*194b0*/  BSSY.RECONVERGENT B1, `(.L_x_393) ;  /* 0x000000b000017945 */ /* 0x000fe80003800200 */
[----:B------:R-:W-:Y:S01]  /*194c0*/  FSETP.GT.AND P0, PT, |R0|, 1.469367938527859385e-39, PT ;  /* 0x001000000000780b */ /* 0x000fe20003f04200 */
[----:B------:R-:W-:-:S07]  /*194d0*/  DMUL R4, R4, R8 ;  /* 0x0000000804047228 */ /* 0x000fce0000000000 */
[----:B------:R0:W-:Y:S05]  /*194e0*/  STL.64 [R1+0xa798], R4 ;  /* 0x00a7980401007387 */ /* 0x0001ea0000100a00 */
[----:B------:R-:W-:Y:S05]  /*194f0*/  @P0 BRA `(.L_x_394) ;  /* 0x0000000000180947 */ /* 0x000fea0003800000 */
[----:B------:R-:W-:Y:S01]  /*19500*/  IMAD.MOV.U32 R8, RZ, RZ, RZ ;  /* 0x000000ffff087224 */ /* 0x000fe200078e00ff */
[----:B------:R-:W-:Y:S01]  /*19510*/  MOV R174, R10 ;  /* 0x0000000a00ae7202 */ /* 0x000fe20000000f00 */
[----:B------:R-:W-:Y:S01]  /*19520*/  IMAD.MOV.U32 R9, RZ, RZ, -0x3f89c000 ;  /* 0xc0764000ff097424 */ /* 0x000fe200078e00ff */
[----:B------:R-:W-:Y:S01]  /*19530*/  MOV R0, 0x19560 ;  /* 0x0001956000007802 */ /* 0x000fe20000000f00 */
[----:B------:R-:W-:-:S07]  /*19540*/  IMAD.MOV.U32 R175, RZ, RZ, R11 ;  /* 0x000000ffffaf7224 */ /* 0x000fce00078e000b */
[----:B0-----:R-:W-:Y:S05]  /*19550*/  CALL.REL.NOINC `($__internal_1_$__cuda_sm20_div_rn_f64_full) ;  /* 0x0000137000547944 */ /* 0x001fea0003c00000 */
.L_x_394:
[----:B------:R-:W-:Y:S05]  /*19560*/  BSYNC.RECONVERGENT B1 ;  /* 0x0000000000017941 */ /* 0x000fea0003800200 */
.L_x_393:
[----:B------:R-:W-:Y:S01]  /*19570*/  IMAD.MOV.U32 R18, RZ, RZ, 0x652b82fe ;  /* 0x652b82feff127424 */ /* 0x000fe200078e00ff */
[----:B------:R-:W-:Y:S01]  /*19580*/  MOV R19, 0x3ff71547 ;  /* 0x3ff7154700137802 */ /* 0x000fe20000000f00 */
        /* <DEDUP_REMOVED lines=57> */
.L_x_396:
[----:B------:R-:W-:Y:S05]  /*19920*/  BSYNC.RECONVERGENT B0 ;  /* 0x0000000000007941 */ /* 0x000fea0003800200 */
.L_x_395:
[----:B------:R-:W-:Y:S01]  /*19930*/  BSSY.RECONVERGENT B0, `(.L_x_397) ;  /* 0x000000f000007945 */ /* 0x000fe20003800200 */
[----:B------:R-:W-:Y:S01]  /*19940*/  @!P2 IMAD.MOV.U32 R8, RZ, RZ, 0x0 ;  /* 0x00000000ff08a424 */ /* 0x000fe200078e00ff */
[----:B------:R-:W-:Y:S02]  /*19950*/  @!P2 MOV R9, 0x7ff00000 ;  /* 0x7ff000000009a802 */ /* 0x000fe40000000f00 */
        /* <DEDUP_REMOVED lines=8> */
[----:B------:R-:W-:Y:S05]  /*199e0*/  CALL.REL.NOINC `($_Z15Rosenbrock_ros3PdddS_PiiiiiddddddddPKdS2_S2_S2_S2_S2_S2_S2_i$__internal_accurate_pow) ;  /* 0x00001378000c7944 */ /* 0x000fea0003c00000 */
[----:B------:R-:W-:Y:S05]  /*199f0*/  BSYNC.RECONVERGENT B1 ;  /* 0x0000000000017941 */ /* 0x000fea0003800200 */
.L_x_399:
[----:B------:R-:W-:Y:S02]  /*19a00*/  FSEL R8, R8, RZ, P0 ;  /* 0x000000ff08087208 */ /* 0x000fe40000000000 */
[----:B------:R-:W-:-:S07]  /*19a10*/  FSEL R9, R9, -QNAN , P0 ;  /* 0xfff8000009097808 */ /* 0x000fce0000000000 */
.L_x_398:
[----:B------:R-:W-:Y:S05]  /*19a20*/  BSYNC.RECONVERGENT B0 ;  /* 0x0000000000007941 */ /* 0x000fea0003800200 */
.L_x_397:
[----:B------:R-:W0:Y:S01]  /*19a30*/  MUFU.RCP64H R5, 298 ;  /* 0x4072a00000057908 */ /* 0x000e220000001800 */
[----:B------:R-:W-:Y:S02]  /*19a40*/  HFMA2 R4, -RZ, RZ, 0, 5.9604644775390625e-08 ;  /* 0x00000001ff047431 */ /* 0x000fe400000001ff */
[----:B------:R-:W-:Y:S01]  /*19a50*/  IMAD.MOV.U32 R18, RZ, RZ, 0x0 ;  /* 0x00000000ff127424 */ /* 0x000fe200078e00ff */
[----:B------:R-:W-:Y:S01]  /*19a60*/  UMOV UR4, 0x1eb851ec ;  /* 0x1eb851ec00047882 */ /* 0x000fe20000000000 */
[----:B------:R-:W-:Y:S01]  /*19a70*/  IMAD.MOV.U32 R19, RZ, RZ, 0x4072a000 ;  /* 0x4072a000ff137424 */ /* 0x000fe200078e00ff */
[----:B------:R-:W-:Y:S01]  /*19a80*/  UMOV UR5, 0x3ff1eb85 ;  /* 0x3ff1eb8500057882 */ /* 0x000fe20000000000 */
[----:B------:R-:W-:Y:S01]  /*19a90*/  BSSY.RECONVERGENT B0, `(.L_x_400) ;  /* 0x0000013000007945 */ /* 0x000fe20003800200 */
[----:B------:R-:W-:-:S03]  /*19aa0*/  DSETP.NEU.AND P1, PT, R10, 1, PT ;  /* 0x3ff000000a00742a */ /* 0x000fc60003f2d000 */
[----:B0-----:R-:W-:-:S08]  /*19ab0*/  DFMA R12, R4, -R18, 1 ;  /* 0x3ff00000040c742b */ /* 0x001fd00000000812 */
[----:B------:R-:W-:-:S08]  /*19ac0*/  DFMA R12, R12, R12, R12 ;  /* 0x0000000c0c0c722b */ /* 0x000fd0000000000c */
[----:B------:R-:W-:-:S08]  /*19ad0*/  DFMA R12, R4, R12, R4 ;  /* 0x0000000c040c722b */ /* 0x000fd00000000004 */
[----:B------:R-:W-:-:S08]  /*19ae0*/  DFMA R4, R12, -R18, 1 ;  /* 0x3ff000000c04742b */ /* 0x000fd00000000812 */
[----:B------:R-:W-:Y:S02]  /*19af0*/  DFMA R12, R12, R4, R12 ;  /* 0x000000040c0c722b */ /* 0x000fe4000000000c */
[----:B------:R-:W-:-:S06]  /*19b00*/  DADD R4, R10, -UR4 ;  /* 0x800000040a047e29 */ /* 0x000fcc0008000000 */
[----:B------:R-:W-:-:S04]  /*19b10*/  DMUL R18, R10, R12 ;  /* 0x0000000c0a127228 */ /* 0x000fc80000000000 */
[----:B------:R-:W-:-:S04]  /*19b20*/  LOP3.LUT R4, R5, 0x7ff00000, RZ, 0xc0, !PT ;  /* 0x7ff0000005047812 */ /* 0x000fc800078ec0ff */
[----:B------:R-:W-:Y:S01]  /*19b30*/  ISETP.NE.AND P0, PT, R4, 0x7ff00000, PT ;  /* 0x7ff000000400780c */ /* 0x000fe20003f05270 */
[----:B------:R-:W-:-:S08]  /*19b40*/  DFMA R20, R18, -298, R10 ;  /* 0xc072a0001214782b */ /* 0x000fd0000000000a */
[----:B------:R-:W-:-:S04]  /*19b50*/  DFMA R4, R12, R20, R18 ;  /* 0x000000140c04722b */ /* 0x000fc80000000012 */
[----:B------:R-:W-:Y:S07]  /*19b60*/  @P0 BRA `(.L_x_401) ;  /* 0x0000000000140947 */ /* 0x000fee0003800000 */
[----:B------:R-:W-:-:S14]  /*19b70*/  DSETP.NAN.AND P0, PT, R10, R10, PT ;  /* 0x0000000a0a00722a */ /* 0x000fdc0003f08000 */
[----:B------:R-:W-:Y:S01]  /*19b80*/  @P0 DADD R8, R10, -UR4 ;  /* 0x800000040a080e29 */ /* 0x000fe20008000000 */
[----:B------:R-:W-:Y:S10]  /*19b90*/  @P0 BRA `(.L_x_401) ;  /* 0x0000000000080947 */ /* 0x000ff40003800000 */
[----:B------:R-:W-:-:S14]  /*19ba0*/  DSETP.NEU.AND P0, PT, |R10|, +INF , PT ;  /* 0x7ff000000a00742a */ /* 0x000fdc0003f0d200 */
[----:B------:R-:W-:-:S07]  /*19bb0*/  @!P0 CS2R R8, SRZ ;  /* 0x0000000000088805 */ /* 0x000fce000001ff00 */
.L_x_401:
[----:B------:R-:W-:Y:S05]  /*19bc0*/  BSYNC.RECONVERGENT B0 ;  /* 0x0000000000007941 */ /* 0x000fea0003800200 */
.L_x_400:
[----:B------:R-:W-:Y:S01]  /*19bd0*/  UMOV UR4, 0x63fa6f55 ;  /* 0x63fa6f5500047882 */ /* 0x000fe20000000000 */
[----:B------:R-:W-:Y:S01]  /*19be0*/  UMOV UR5, 0x3e442fb4 ;  /* 0x3e442fb400057882 */ /* 0x000fe20000000000 */
[----:B------:R-:W-:Y:S01]  /*19bf0*/  FSEL R8, R8, RZ, P1 ;  /* 0x000000ff08087208 */ /* 0x000fe20000800000 */
[----:B------:R-:W-:Y:S01]  /*19c00*/  DMUL R14, R14, UR4 ;  /* 0x000000040e0e7c28 */ /* 0x000fe20008000000 */
[----:B------:R-:W-:Y:S01]  /*19c10*/  FSEL R9, R9, 1.875, P1 ;  /* 0x3ff0000009097808 */ /* 0x000fe20000800000 */
[----:B------:R-:W-:Y:S01]  /*19c20*/  FFMA R0, RZ, 3.791015625, R5 ;  /* 0x4072a000ff007823 */ /* 0x000fe20000000005 */
[----:B------:R-:W-:Y:S01]  /*19c30*/  FSETP.GEU.AND P1, PT, |R11|, 6.5827683646048100446e-37, PT ;  /* 0x036000000b00780b */ /* 0x000fe20003f2e200 */
[----:B------:R-:W-:Y:S03]  /*19c40*/  BSSY.RECONVERGENT B1, `(.L_x_402) ;  /* 0x000000d000017945 */ /* 0x000fe60003800200 */
[----:B------:R-:W-:Y:S01]  /*19c50*/  FSETP.GT.AND P0, PT, |R0|, 1.469367938527859385e-39, PT ;  /* 0x001000000000780b */ /* 0x000fe20003f04200 */
[----:B------:R-:W-:-:S07]  /*19c60*/  DMUL R8, R14, R8 ;  /* 0x000000080e087228 */ /* 0x000fce0000000000 */
[----:B------:R0:W-:Y:S05]  /*19c70*/  STL.64 [R1+0xa760], R8 ;  /* 0x00a7600801007387 */ /* 0x0001ea0000100a00 */
[----:B------:R-:W-:Y:S05]  /*19c80*/  @P0 BRA P1, `(.L_x_403) ;  /* 0x0000000000200947 */ /* 0x000fea0000800000 */
[----:B0-----:R-:W-:Y:S01]  /*19c90*/  IMAD.MOV.U32 R8, RZ, RZ, R10 ;  /* 0x000000ffff087224 */ /* 0x001fe200078e000a */
[----:B------:R-:W-:Y:S01]  /*19ca0*/  MOV R174, RZ ;  /* 0x000000ff00ae7202 */ /* 0x000fe20000000f00 */
[----:B------:R-:W-:Y:S01]  /*19cb0*/  IMAD.MOV.U32 R9, RZ, RZ, R11 ;  /* 0x000000ffff097224 */ /* 0x000fe200078e000b */
[----:B------:R-:W-:Y:S01]  /*19cc0*/  MOV R0, 0x19cf0 ;  /* 0x00019cf000007802 */ /* 0x000fe20000000f00 */
[----:B------:R-:W-:-:S07]  /*19cd0*/  IMAD.MOV.U32 R175, RZ, RZ, 0x4072a000 ;  /* 0x4072a000ffaf7424 */ /* 0x000fce00078e00ff */
[----:B------:R-:W-:Y:S05]  /*19ce0*/  CALL.REL.NOINC `($__internal_1_$__cuda_sm20_div_rn_f64_full) ;  /* 0x0000136800707944 */ /* 0x000fea0003c00000 */
[----:B------:R-:W-:Y:S01]  /*19cf0*/  IMAD.MOV.U32 R4, RZ, RZ, R12 ;  /* 0x000000ffff047224 */ /* 0x000fe200078e000c */
[----:B------:R-:W-:-:S07]  /*19d00*/  MOV R5, R13 ;  /* 0x0000000d00057202 */ /* 0x000fce0000000f00 */
.L_x_403:
[----:B------:R-:W-:Y:S05]  /*19d10*/  BSYNC.RECONVERGENT B1 ;  /* 0x0000000000017941 */ /* 0x000fea0003800200 */
.L_x_402:
[----:B------:R-:W-:Y:S01]  /*19d20*/  DSETP.NEU.AND P0, PT, R4, RZ, PT ;  /* 0x000000ff0400722a */ /* 0x000fe20003f0d000 */
[----:B------:R-:W-:-:S13]  /*19d30*/  BSSY.RECONVERGENT B0, `(.L_x_404) ;  /* 0x000000d000007945 */ /* 0x000fda0003800200 */
[----:B0-----:R-:W-:Y:S02]  /*19d40*/  @!P0 IMAD.MOV.U32 R8, RZ, RZ, 0x0 ;  /* 0x00000000ff088424 */ /* 0x001fe400078e00ff */
[----:B------:R-:W-:Y:S01]  /*19d50*/  @!P0 IMAD.MOV.U32 R9, RZ, RZ, 0x7ff00000 ;  /* 0x7ff00000ff098424 */ /* 0x000fe200078e00ff */
[----:B------:R-:W-:Y:S06]  /*19d60*/  @!P0 BRA `(.L_x_405) ;  /* 0x0000000000248947 */ /* 0x000fec0003800000 */
[----:B------:R-:W-:Y:S01]  /*19d70*/  DADD R12, -RZ, |R4| ;  /* 0x00000000ff0c7229 */ /* 0x000fe20000000504 */
[----:B------:R-:W-:Y:S01]  /*19d80*/  ISETP.GE.AND P0, PT, R5, RZ, PT ;  /* 0x000000ff0500720c */ /* 0x000fe20003f06270 */
[----:B------:R-:W-:Y:S01]  /*19d90*/  IMAD.MOV.U32 R18, RZ, RZ, RZ ;  /* 0x000000ffff127224 */ /* 0x000fe200078e00ff */
[----:B------:R-:W-:Y:S01]  /*19da0*/  MOV R0, 0x19de0 ;  /* 0x00019de000007802 */ /* 0x000fe20000000f00 */
[----:B------:R-:W-:-:S06]  /*19db0*/  IMAD.MOV.U32 R17, RZ, RZ, -0x40080000 ;  /* 0xbff80000ff117424 */ /* 0x000fcc00078e00ff */
[----:B------:R-:W-:-:S07]  /*19dc0*/  MOV R19, R13 ;  /* 0x0000000d00137202 */ /* 0x000fce0000000f00 */
[----:B------:R-:W-:Y:S05]  /*19dd0*/  CALL.REL.NOINC `($_Z15Rosenbrock_ros3PdddS_PiiiiiddddddddPKdS2_S2_S2_S2_S2_S2_S2_i$__internal_accurate_pow) ;  /* 0x0000137400107944 */ /* 0x000fea0003c00000 */
[----:B------:R-:W-:Y:S02]  /*19de0*/  FSEL R8, R8, RZ, P0 ;  /* 0x000000ff08087208 */ /* 0x000fe40000000000 */
[----:B------:R-:W-:-:S07]  /*19df0*/  FSEL R9, R9, -QNAN , P0 ;  /* 0xfff8000009097808 */ /* 0x000fce0000000000 */
.L_x_405:
[----:B------:R-:W-:Y:S05]  /*19e00*/  BSYNC.RECONVERGENT B0 ;  /* 0x0000000000007941 */ /* 0x000fea0003800200 */
.L_x_404:
[C---:B------:R-:W-:Y:S01]  /*19e10*/  DADD R12, R4.reuse, -1.5 ;  /* 0xbff80000040c7429 */ /* 0x040fe20000000000 */
[----:B------:R-:W-:Y:S01]  /*19e20*/  BSSY.RECONVERGENT B0, `(.L_x_406) ;  /* 0x000000b000007945 */ /* 0x000fe20003800200 */
[----:B------:R-:W-:-:S08]  /*19e30*/  DSETP.NEU.AND P1, PT, R4, 1, PT ;  /* 0x3ff000000400742a */ /* 0x000fd00003f2d000 */
[----:B------:R-:W-:-:S04]  /*19e40*/  LOP3.LUT R12, R13, 0x7ff00000, RZ, 0xc0, !PT ;  /* 0x7ff000000d0c7812 */ /* 0x000fc800078ec0ff */
[----:B------:R-:W-:Y:S01]  /*19e50*/  ISETP.NE.AND P0, PT, R12, 0x7ff00000, PT ;  /* 0x7ff000000c00780c */ /* 0x000fe20003f05270 */
[----:B------:R-:W-:-:S12]  /*19e60*/  DADD R12, -RZ, |R4| ;  /* 0x00000000ff0c7229 */ /* 0x000fd80000000504 */
[----:B------:R-:W-:Y:S05]  /*19e70*/  @P0 BRA `(.L_x_407) ;  /* 0x0000000000140947 */ /* 0x000fea0003800000 */
[----:B------:R-:W-:-:S14]  /*19e80*/  DSETP.NAN.AND P0, PT, R4, R4, PT ;  /* 0x000000040400722a */ /* 0x000fdc0003f08000 */
[----:B------:R-:W-:Y:S01]  /*19e90*/  @P0 DADD R8, R4, -1.5 ;  /* 0xbff8000004080429 */ /* 0x000fe20000000000 */
[----:B------:R-:W-:Y:S10]  /*19ea0*/  @P0 BRA `(.L_x_407) ;  /* 0x0000000000080947 */ /* 0x000ff40003800000 */
[----:B------:R-:W-:-:S14]  /*19eb0*/  DSETP.NEU.AND P0, PT, |R4|, +INF , PT ;  /* 0x7ff000000400742a */ /* 0x000fdc0003f0d200 */
[----:B------:R-:W-:-:S07]  /*19ec0*/  @!P0 CS2R R8, SRZ ;  /* 0x0000000000088805 */ /* 0x000fce000001ff00 */
.L_x_407:
[----:B------:R-:W-:Y:S05]  /*19ed0*/  BSYNC.RECONVERGENT B0 ;  /* 0x0000000000007941 */ /* 0x000fea0003800200 */
.L_x_406:
[----:B------:R-:W-:Y:S01]  /*19ee0*/  FSEL R8, R8, RZ, P1 ;  /* 0x000000ff08087208 */ /* 0x000fe20000800000 */
[----:B------:R-:W-:Y:S01]  /*19ef0*/  UMOV UR6, 0x26e0ec8b ;  /* 0x26e0ec8b00067882 */ /* 0x000fe20000000000 */
[----:B------:R-:W-:Y:S01]  /*19f00*/  FSEL R9, R9, 1.875, P1 ;  /* 0x3ff0000009097808 */ /* 0x000fe20000800000 */
[----:B------:R-:W-:Y:S01]  /*19f10*/  UMOV UR7, 0x3daf0198 ;  /* 0x3daf019800077882 */ /* 0x000fe20000000000 */
[----:B------:R-:W-:Y:S01]  /*19f20*/  UMOV UR4, 0xa4f8e0b4 ;  /* 0xa4f8e0b400047882 */ /* 0x000fe20000000000 */
[----:B------:R-:W-:Y:S01]  /*19f30*/  UMOV UR5, 0x3d80e374 ;  /* 0x3d80e37400057882 */ /* 0x000fe20000000000 */
[----:B------:R-:W-:Y:S01]  /*19f40*/  DSETP.NEU.AND P0, PT, R4, RZ, PT ;  /* 0x000000ff0400722a */ /* 0x000fe20003f0d000 */
[----:B------:R-:W-:Y:S01]  /*19f50*/  BSSY.RECONVERGENT B0, `(.L_x_408) ;  /* 0x000000a000007945 */ /* 0x000fe20003800200 */
[C---:B------:R-:W-:Y:S01]  /*19f60*/  DMUL R14, R8.reuse, UR6 ;  /* 0x00000006080e7c28 */ /* 0x040fe20008000000 */
[----:B------:R-:W-:Y:S01]  /*19f70*/  IMAD.MOV.U32 R17, RZ, RZ, -0x40000000 ;  /* 0xc0000000ff117424 */ /* 0x000fe200078e00ff */
[----:B------:R-:W-:Y:S01]  /*19f80*/  DMUL R18, R8, UR4 ;  /* 0x0000000408127c28 */ /* 0x000fe20008000000 */
[----:B------:R-:W-:-:S04]  /*19f90*/  MOV R0, 0x19ff0 ;  /* 0x00019ff000007802 */ /* 0x000fc80000000f00 */
[----:B------:R-:W-:Y:S04]  /*19fa0*/  STL.64 [R1+0xa648], R14 ;  /* 0x00a6480e01007387 */ /* 0x000fe80000100a00 */
[----:B------:R0:W-:Y:S02]  /*19fb0*/  STL.64 [R1+0xa620], R18 ;  /* 0x00a6201201007387 */ /* 0x0001e40000100a00 */
[----:B0-----:R-:W-:Y:S01]  /*19fc0*/  MOV R19, R13 ;  /* 0x0000000d00137202 */ /* 0x001fe20000000f00 */
[----:B------:R-:W-:-:S07]  /*19fd0*/  IMAD.MOV.U32 R18, RZ, RZ, RZ ;  /* 0x000000ffff127224 */ /* 0x000fce00078e00ff */
[----:B------:R-:W-:Y:S05]  /*19fe0*/  CALL.REL.NOINC `($_Z15Rosenbrock_ros3PdddS_PiiiiiddddddddPKdS2_S2_S2_S2_S2_S2_S2_i$__internal_accurate_pow) ;  /* 0x00001370008c7944 */ /* 0x000fea0003c00000 */
[----:B------:R-:W-:Y:S05]  /*19ff0*/  BSYNC.RECONVERGENT B0 ;  /* 0x0000000000007941 */ /* 0x000fea0003800200 */
.L_x_408:
[----:B------:R-:W0:Y:S01]  /*1a000*/  MUFU.RCP64H R13, R11 ;  /* 0x0000000b000d7308 */ /* 0x000e220000001800 */
[----:B------:R-:W-:Y:S01]  /*1a010*/  HFMA2 R12, -RZ, RZ, 0, 5.9604644775390625e-08 ;  /* 0x00000001ff0c7431 */ /* 0x000fe200000001ff */
[----:B------:R-:W-:Y:S01]  /*1a020*/  BSSY.RECONVERGENT B0, `(.L_x_409) ;  /* 0x0000015000007945 */ /* 0x000fe20003800200 */
[----:B------:R-:W-:Y:S01]  /*1a030*/  DSETP.NEU.AND P2, PT, R4, 1, PT ;  /* 0x3ff000000400742a */ /* 0x000fe20003f4d000 */
[----:B------:R-:W-:Y:S02]  /*1a040*/  @!P0 IMAD.MOV.U32 R8, RZ, RZ, 0x0 ;  /* 0x00000000ff088424 */ /* 0x000fe400078e00ff */
[----:B------:R-:W-:Y:S01]  /*1a050*/  @!P0 IMAD.MOV.U32 R9, RZ, RZ, 0x7ff00000 ;  /* 0x7ff00000ff098424 */ /* 0x000fe200078e00ff */
[----:B0-----:R-:W-:-:S08]  /*1a060*/  DFMA R14, -R10, R12, 1 ;  /* 0x3ff000000a0e742b */ /* 0x001fd0000000010c */
[----:B------:R-:W-:-:S08]  /*1a070*/  DFMA R14, R14, R14, R14 ;  /* 0x0000000e0e0e722b */ /* 0x000fd0000000000e */
[----:B------:R-:W-:-:S08]  /*1a080*/  DFMA R14, R12, R14, R12 ;  /* 0x0000000e0c0e722b */ /* 0x000fd0000000000c */
[----:B------:R-:W-:-:S08]  /*1a090*/  DFMA R12, -R10, R14, 1 ;  /* 0x3ff000000a0c742b */ /* 0x000fd0000000010e */
[----:B------:R-:W-:Y:S02]  /*1a0a0*/  DFMA R20, R14, R12, R14 ;  /* 0x0000000c0e14722b */ /* 0x000fe4000000000e */
[----:B------:R-:W-:-:S06]  /*1a0b0*/  DADD R12, R4, -2 ;  /* 0xc0000000040c7429 */ /* 0x000fcc0000000000 */
[----:B------:R-:W-:-:S04]  /*1a0c0*/  DMUL R14, R20, -500 ;  /* 0xc07f4000140e7828 */ /* 0x000fc80000000000 */
[----:B------:R-:W-:-:S04]  /*1a0d0*/  LOP3.LUT R12, R13, 0x7ff00000, RZ, 0xc0, !PT ;  /* 0x7ff000000d0c7812 */ /* 0x000fc800078ec0ff */
[----:B------:R-:W-:Y:S01]  /*1a0e0*/  ISETP.NE.AND P1, PT, R12, 0x7ff00000, PT ;  /* 0x7ff000000c00780c */ /* 0x000fe20003f25270 */
[----:B------:R-:W-:-:S08]  /*1a0f0*/  DFMA R18, -R10, R14, -500 ;  /* 0xc07f40000a12742b */ /* 0x000fd0000000010e */
[----:B------:R-:W-:-:S04]  /*1a100*/  DFMA R12, R20, R18, R14 ;  /* 0x00000012140c722b */ /* 0x000fc8000000000e */
[----:B------:R-:W-:Y:S07]  /*1a110*/  @P1 BRA `(.L_x_410) ;  /* 0x0000000000141947 */ /* 0x000fee0003800000 */
[----:B------:R-:W-:-:S14]  /*1a120*/  DSETP.NAN.AND P0, PT, R4, R4, PT ;  /* 0x000000040400722a */ /* 0x000fdc0003f08000 */
[----:B------:R-:W-:Y:S01]  /*1a130*/  @P0 DADD R8, R4, -2 ;  /* 0xc000000004080429 */ /* 0x000fe20000000000 */
[----:B------:R-:W-:Y:S10]  /*1a140*/  @P0 BRA `(.L_x_410) ;  /* 0x0000000000080947 */ /* 0x000ff40003800000 */
[----:B------:R-:W-:-:S14]  /*1a150*/  DSETP.NEU.AND P0, PT, |R4|, +INF , PT ;  /* 0x7ff000000400742a */ /* 0x000fdc0003f0d200 */
[----:B------:R-:W-:-:S07]  /*1a160*/  @!P0 CS2R R8, SRZ ;  /* 0x0000000000088805 */ /* 0x000fce000001ff00 */
.L_x_410:
[----:B------:R-:W-:Y:S05]  /*1a170*/  BSYNC.RECONVERGENT B0 ;  /* 0x0000000000007941 */ /* 0x000fea0003800200 */
.L_x_409:
[----:B------:R-:W-:Y:S01]  /*1a180*/  FSEL R4, R8, RZ, P2 ;  /* 0x000000ff08047208 */ /* 0x000fe20001000000 */
[----:B------:R-:W-:Y:S01]  /*1a190*/  UMOV UR4, 0x41c4df1a ;  /* 0x41c4df1a00047882 */ /* 0x000fe20000000000 */
[----:B------:R-:W-:Y:S01]  /*1a1a0*/  FSEL R5, R9, 1.875, P2 ;  /* 0x3ff0000009057808 */ /* 0x000fe20001000000 */
[----:B------:R-:W-:Y:S01]  /*1a1b0*/  UMOV UR5, 0x3daa6366 ;  /* 0x3daa636600057882 */ /* 0x000fe20000000000 */
[----:B------:R-:W-:Y:S01]  /*1a1c0*/  UMOV UR6, 0x812dea11 ;  /* 0x812dea1100067882 */ /* 0x000fe20000000000 */
[----:B------:R-:W-:Y:S01]  /*1a1d0*/  UMOV UR7, 0x3da19799 ;  /* 0x3da1979900077882 */ /* 0x000fe20000000000 */
[----:B------:R-:W-:Y:S01]  /*1a1e0*/  FFMA R0, RZ, R11, R13 ;  /* 0x0000000bff007223 */ /* 0x000fe2000000000d */
[----:B------:R-:W-:Y:S01]  /*1a1f0*/  BSSY.RECONVERGENT B1, `(.L_x_411) ;  /* 0x000000d000017945 */ /* 0x000fe20003800200 */
[C---:B------:R-:W-:Y:S02]  /*1a200*/  DMUL R8, R4.reuse, UR4 ;  /* 0x0000000404087c28 */ /* 0x040fe40008000000 */
[----:B------:R-:W-:Y:S01]  /*1a210*/  DMUL R4, R4, UR6 ;  /* 0x0000000604047c28 */ /* 0x000fe20008000000 */
[----:B------:R-:W-:-:S04]  /*1a220*/  FSETP.GT.AND P0, PT, |R0|, 1.469367938527859385e-39, PT ;  /* 0x001000000000780b */ /* 0x000fc80003f04200 */
[----:B------:R0:W-:Y:S04]  /*1a230*/  STL.64 [R1+0xaaf0], R8 ;  /* 0x00aaf00801007387 */ /* 0x0001e80000100a00 */
[----:B------:R0:W-:Y:S05]  /*1a240*/  STL.64 [R1+0xa658], R4 ;  /* 0x00a6580401007387 */ /* 0x0001ea0000100a00 */
[----:B------:R-:W-:Y:S05]  /*1a250*/  @P0 BRA `(.L_x_412) ;  /* 0x0000000000180947 */ /* 0x000fea0003800000 */
[----:B0-----:R-:W-:Y:S01]  /*1a260*/  MOV R8, RZ ;  /* 0x000000ff00087202 */ /* 0x001fe20000000f00 */
[----:B------:R-:W-:Y:S01]  /*1a270*/  IMAD.MOV.U32 R9, RZ, RZ, -0x3f80c000 ;  /* 0xc07f4000ff097424 */ /* 0x000fe200078e00ff */
[----:B------:R-:W-:Y:S01]  /*1a280*/  MOV R175, R11 ;  /* 0x0000000b00af7202 */ /* 0x000fe20000000f00 */
[----:B------:R-:W-:Y:S01]  /*1a290*/  IMAD.MOV.U32 R174, RZ, RZ, R10 ;  /* 0x000000ffffae7224 */ /* 0x000fe200078e000a */
[----:B------:R-:W-:-:S07]  /*1a2a0*/  MOV R0, 0x1a2c0 ;  /* 0x0001a2c000007802 */ /* 0x000fce0000000f00 */
[----:B------:R-:W-:Y:S05]  /*1a2b0*/  CALL.REL.NOINC `($__internal_1_$__cuda_sm20_div_rn_f64_full) ;  /* 0x0000136000fc7944 */ /* 0x000fea0003c00000 */
.L_x_412:
[----:B------:R-:W-:Y:S05]  /*1a2c0*/  BSYNC.RECONVERGENT B1 ;  /* 0x0000000000017941 */ /* 0x000fea0003800200 */
.L_x_411:
        /* <DEDUP_REMOVED lines=70> */
.L_x_414:
[----:B------:R-:W-:Y:S05]  /*1a730*/  BSYNC.RECONVERGENT B0 ;  /* 0x0000000000007941 */ /* 0x000fea0003800200 */
.L_x_413:
        /* <DEDUP_REMOVED lines=18> */
.L_x_416:
[----:B------:R-:W-:Y:S05]  /*1a860*/  BSYNC.RECONVERGENT B1 ;  /* 0x0000000000017941 */ /* 0x000fea0003800200 */
.L_x_415:
[----:B------:R-:W-:Y:S02]  /*1a870*/  HFMA2 R23, -RZ, RZ, 1.9912109375, 0.00128841400146484375 ;  /* 0x3ff71547ff177431 */ /* 0x000fe400000001ff */
[----:B------:R-:W-:Y:S01]  /*1a880*/  IMAD.MOV.U32 R22, RZ, RZ, 0x652b82fe ;  /* 0x652b82feff167424 */ /* 0x000fe200078e00ff */
[----:B------:R-:W-:Y:S01]  /*1a890*/  UMOV UR4, 0xfefa39ef ;  /* 0xfefa39ef00047882 */ /* 0x000fe20000000000 */
[----:B------:R-:W-:Y:S01]  /*1a8a0*/  UMOV UR5, 0x3fe62e42 ;  /* 0x3fe62e4200057882 */ /* 0x000fe20000000000 */
[----:B0-----:R-:W0:Y:S01]  /*1a8b0*/  MUFU.RCP64H R15, R11 ;  /* 0x0000000b000f7308 */ /* 0x001e220000001800 */
        /* <DEDUP_REMOVED lines=66> */
.L_x_418:
[----:B------:R-:W-:Y:S05]  /*1ace0*/  BSYNC.RECONVERGENT B0 ;  /* 0x0000000000007941 */ /* 0x000fea0003800200 */
.L_x_417:
        /* <DEDUP_REMOVED lines=8> */
[----:B------:R-:W-:Y:S01]  /*1ad70*/  IMAD.MOV.U32 R9, RZ, RZ, -0x3f5f4c00 ;  /* 0xc0a0b400ff097424 */ /* 0x000fe200078e00ff */
[----:B------:R-:W-:Y:S01]  /*1ad80*/  MOV R0, 0x1adb0 ;  /* 0x0001adb000007802 */ /* 0x000fe20000000f00 */
[----:B------:R-:W-:-:S07]  /*1ad90*/  IMAD.MOV.U32 R175, RZ, RZ, R11 ;  /* 0x000000ffffaf7224 */ /* 0x000fce00078e000b */
[----:B0-----:R-:W-:Y:S05]  /*1ada0*/  CALL.REL.NOINC `($__internal_1_$__cuda_sm20_div_rn_f64_full) ;  /* 0x0000135800407944 */ /* 0x001fea0003c00000 */
.L_x_420:
[----:B------:R-:W-:Y:S05]  /*1adb0*/  BSYNC.RECONVERGENT B1 ;  /* 0x0000000000017941 */ /* 0x000fea0003800200 */
.L_x_419:
        /* <DEDUP_REMOVED lines=71> */
.L_x_422:
[----:B------:R-:W-:Y:S05]  /*1b230*/  BSYNC.RECONVERGENT B0 ;  /* 0x0000000000007941 */ /* 0x000fea0003800200 */
.L_x_421:
        /* <DEDUP_REMOVED lines=14> */
.L_x_424:
[----:B------:R-:W-:Y:S05]  /*1b320*/  BSYNC.RECONVERGENT B1 ;  /* 0x0000000000017941 */ /* 0x000fea0003800200 */
.L_x_423:
[----:B------:R-:W-:Y:S01]  /*1b330*/  IMAD.MOV.U32 R18, RZ, RZ, 0x652b82fe ;  /* 0x652b82feff127424 */ /* 0x000fe200078e00ff */
[----:B------:R-:W-:Y:S01]  /*1b340*/  UMOV UR6, 0xfefa39ef ;  /* 0xfefa39ef00067882 */ /* 0x000fe20000000000 */
[----:B------:R-:W-:Y:S01]  /*1b350*/  IMAD.MOV.U32 R19, RZ, RZ, 0x3ff71547 ;  /* 0x3ff71547ff137424 */ /* 0x000fe200078e00ff */
[----:B------:R-:W-:Y:S01]  /*1b360*/  UMOV UR7, 0x3fe62e42 ;  /* 0x3fe62e4200077882 */ /* 0x000fe20000000000 */
[----:B------:R-:W-:Y:S01]  /*1b370*/  UMOV UR4, 0x3b39803f ;  /* 0x3b39803f00047882 */ /* 0x000fe20000000000 */
[----:B------:R-:W-:Y:S01]  /*1b380*/  UMOV UR5, 0x3c7abc9e ;  /* 0x3c7abc9e00057882 */ /* 0x000fe20000000000 */
[----:B------:R-:W-:Y:S01]  /*1b390*/  ISETP.GT.AND P2, PT, R16, 0xfffff, PT ;  /* 0x000fffff1000780c */ /* 0x000fe20003f44270 */
[--C-:B------:R-:W-:Y:S01]  /*1b3a0*/  IMAD.MOV.U32 R14, RZ, RZ, R10.reuse ;  /* 0x000000ffff0e7224 */ /* 0x100fe200078e000a */
[----:B------:R-:W-:Y:S01]  /*1b3b0*/  DFMA R18, R4, R18, 6.75539944105574400000e+15 ;  /* 0x433800000412742b */ /* 0x000fe20000000012 */
[----:B------:R-:W-:Y:S01]  /*1b3c0*/  MOV R15, R11 ;  /* 0x0000000b000f7202 */ /* 0x000fe20000000f00 */
[----:B------:R-:W-:Y:S01]  /*1b3d0*/  BSSY.RECONVERGENT B0, `(.L_x_425) ;  /* 0x0000039000007945 */ /* 0x000fe20003800200 */
[----:B------:R-:W-:Y:S01]  /*1b3e0*/  FSETP.GEU.AND P0, PT, |R5|, 4.1917929649353027344, PT ;  /* 0x4086232b0500780b */ /* 0x000fe20003f0e200 */
[----:B------:R-:W-:-:S04]  /*1b3f0*/  IMAD.MOV.U32 R17, RZ, RZ, R10 ;  /* 0x000000ffff117224 */ /* 0x000fc800078e000a */
[----:B0-----:R-:W-:-:S03]  /*1b400*/  DADD R8, R18, -6.75539944105574400000e+15 ;  /* 0xc338000012087429 */ /* 0x001fc60000000000 */
[----:B------:R-:W-:-:S05]  /*1b410*/  @!P2 DMUL R14, R10, 1.80143985094819840000e+16 ;  /* 0x435000000a0ea828 */ /* 0x000fca0000000000 */
[----:B------:R-:W-:-:S05]  /*1b420*/  DFMA R12, R8, -UR6, R4 ;  /* 0x80000006080c7c2b */ /* 0x000fca0008000004 */
[----:B------:R-:W-:-:S03]  /*1b430*/  @!P2 IMAD.MOV.U32 R16, RZ, RZ, R15 ;  /* 0x000000ffff10a224 */ /* 0x000fc600078e000f */
[----:B------:R-:W-:Y:S01]  /*1b440*/  DFMA R12, R8, -UR4, R12 ;  /* 0x80000004080c7c2b */ /* 0x000fe2000800000c */
[----:B------:R-:W-:Y:S01]  /*1b450*/  UMOV UR4, 0x69ce2bdf ;  /* 0x69ce2bdf00047882 */ /* 0x000fe20000000000 */
[----:B------:R-:W-:Y:S01]  /*1b460*/  MOV R8, 0xfca213ea ;  /* 0xfca213ea00087802 */ /* 0x000fe20000000f00 */
[----:B------:R-:W-:Y:S01]  /*1b470*/  IMAD.MOV.U32 R9, RZ, RZ, 0x3e928af3 ;  /* 0x3e928af3ff097424 */ /* 0x000fe200078e00ff */
[----:B------:R-:W-:Y:S01]  /*1b480*/  UMOV UR5, 0x3e5ade15 ;  /* 0x3e5ade1500057882 */ /* 0x000fe20000000000 */
[----:B------:R-:W-:-:S04]  /*1b490*/  VIADD R0, R16, 0xffffffff ;  /* 0xffffffff10007836 */ /* 0x000fc80000000000 */
[----:B------:R-:W-:Y:S01]  /*1b4a0*/  DFMA R8, R12, UR4, R8 ;  /* 0x000000040c087c2b */ /* 0x000fe20008000008 */
[----:B------:R-:W-:Y:S01]  /*1b4b0*/  UMOV UR4, 0x62401315 ;  /* 0x6240131500047882 */ /* 0x000fe20000000000 */
[----:B------:R-:W-:Y:S01]  /*1b4c0*/  UMOV UR5, 0x3ec71dee ;  /* 0x3ec71dee00057882 */ /* 0x000fe20000000000 */
[----:B------:R-:W-:-:S05]  /*1b4d0*/  ISETP.GT.U32.AND P3, PT, R0, 0x7feffffe, PT ;  /* 0x7feffffe0000780c */ /* 0x000fca0003f64070 */
        /* <DEDUP_REMOVED lines=40> */
.L_x_426:
[----:B------:R-:W-:Y:S05]  /*1b760*/  BSYNC.RECONVERGENT B0 ;  /* 0x0000000000007941 */ /* 0x000fea0003800200 */
.L_x_425:
[----:B------:R-:W-:Y:S01]  /*1b770*/  UMOV UR4, 0x513fde31 ;  /* 0x513fde3100047882 */ /* 0x000fe20000000000 */
[----:B------:R-:W-:Y:S01]  /*1b780*/  UMOV UR5, 0x3d248c34 ;  /* 0x3d248c3400057882 */ /* 0x000fe20000000000 */
[----:B------:R-:W-:Y:S01]  /*1b790*/  BSSY.RECONVERGENT B0, `(.L_x_427) ;  /* 0x000004c000007945 */ /* 0x000fe20003800200 */
[----:B------:R-:W-:Y:S01]  /*1b7a0*/  DMUL R4, R8, UR4 ;  /* 0x0000000408047c28 */ /* 0x000fe20008000000 */
[----:B------:R-:W-:Y:S01]  /*1b7b0*/  IMAD.MOV.U32 R23, RZ, RZ, -0x3ff ;  /* 0xfffffc01ff177424 */ /* 0x000fe200078e00ff */
[----:B------:R-:W-:Y:S01]  /*1b7c0*/  @!P2 MOV R17, R14 ;  /* 0x0000000e0011a202 */ /* 0x000fe20000000f00 */
[----:B------:R-:W-:-:S04]  /*1b7d0*/  @!P2 IMAD.MOV.U32 R23, RZ, RZ, -0x435 ;  /* 0xfffffbcbff17a424 */ /* 0x000fc800078e00ff */
[----:B------:R0:W-:Y:S01]  /*1b7e0*/  STL.64 [R1+0xa998], R4 ;  /* 0x00a9980401007387 */ /* 0x0001e20000100a00 */
[----:B------:R-:W-:Y:S05]  /*1b7f0*/  @P3 BRA `(.L_x_428) ;  /* 0x0000000000fc3947 */ /* 0x000fea0003800000 */
[----:B------:R-:W-:Y:S01]  /*1b800*/  LOP3.LUT R0, R16, 0xfffff, RZ, 0xc0, !PT ;  /* 0x000fffff10007812 */ /* 0x000fe200078ec0ff */
[----:B0-----:R-:W-:Y:S01]  /*1b810*/  IMAD.MOV.U32 R4, RZ, RZ, R17 ;  /* 0x000000ffff047224 */ /* 0x001fe200078e0011 */
[----:B------:R-:W-:Y:S01]  /*1b820*/  MOV R21, 0x3ed0ee25 ;  /* 0x3ed0ee2500157802 */ /* 0x000fe20000000f00 */
[----:B------:R-:W-:Y:S01]  /*1b830*/  IMAD.MOV.U32 R12, RZ, RZ, RZ ;  /* 0x000000ffff0c7224 */ /* 0x000fe200078e00ff */
[----:B------:R-:W-:Y:S01]  /*1b840*/  LOP3.LUT R5, R0, 0x3ff00000, RZ, 0xfc, !PT ;  /* 0x3ff0000000057812 */ /* 0x000fe200078efcff */
[----:B------:R-:W-:Y:S01]  /*1b850*/  IMAD.MOV.U32 R20, RZ, RZ, -0x748574fc ;  /* 0x8b7a8b04ff147424 */ /* 0x000fe200078e00ff */
[----:B------:R-:W-:Y:S01]  /*1b860*/  UMOV UR4, 0x3ae80f1e ;  /* 0x3ae80f1e00047882 */ /* 0x000fe20000000000 */
[----:B------:R-:W-:Y:S01]  /*1b870*/  UMOV UR5, 0x3eb1380b ;  /* 0x3eb1380b00057882 */ /* 0x000fe20000000000 */
[----:B------:R-:W-:Y:S01]  /*1b880*/  ISETP.GE.U32.AND P0, PT, R5, 0x3ff6a09f, PT ;  /* 0x3ff6a09f0500780c */ /* 0x000fe20003f06070 */
[----:B------:R-:W-:Y:S01]  /*1b890*/  UMOV UR8, 0x80000000 ;  /* 0x8000000000087882 */ /* 0x000fe20000000000 */
[----:B------:R-:W-:-:S11]  /*1b8a0*/  UMOV UR9, 0x43300000 ;  /* 0x4330000000097882 */ /* 0x000fd60000000000 */
[----:B------:R-:W-:-:S05]  /*1b8b0*/  @P0 VIADD R9, R5, 0xfff00000 ;  /* 0xfff0000005090836 */ /* 0x000fca0000000000 */
[----:B------:R-:W-:-:S06]  /*1b8c0*/  @P0 MOV R5, R9 ;  /* 0x0000000900050202 */ /* 0x000fcc0000000f00 */
        /* <DEDUP_REMOVED lines=12> */
[----:B------:R-:W-:Y:S01]  /*1b990*/  LEA.HI R20, R16, R23, RZ, 0xc ;  /* 0x0000001710147211 */ /* 0x000fe200078f60ff */
[----:B------:R-:W-:Y:S01]  /*1b9a0*/  DADD R16, R4, -R12 ;  /* 0x0000000004107229 */ /* 0x000fe2000000080c */
[----:B------:R-:W-:-:S03]  /*1b9b0*/  IMAD.MOV.U32 R21, RZ, RZ, 0x43300000 ;  /* 0x43300000ff157424 */ /* 0x000fc600078e00ff */
[----:B------:R-:W-:Y:S01]  /*1b9c0*/  DFMA R8, R18, R8, UR4 ;  /* 0x0000000412087e2b */ /* 0x000fe20008000008 */
[----:B------:R-:W-:Y:S01]  /*1b9d0*/  UMOV UR4, 0xa9ab0956 ;  /* 0xa9ab095600047882 */ /* 0x000fe20000000000 */
[----:B------:R-:W-:Y:S01]  /*1b9e0*/  UMOV UR5, 0x3f1745cb ;  /* 0x3f1745cb00057882 */ /* 0x000fe20000000000 */
[----:B------:R-:W-:Y:S01]  /*1b9f0*/  @P0 VIADD R20, R20, 0x1 ;  /* 0x0000000114140836 */ /* 0x000fe20000000000 */
[----:B------:R-:W-:-:S04]  /*1ba00*/  DADD R16, R16, R16 ;  /* 0x0000000010107229 */ /* 0x000fc80000000010 */
[----:B------:R-:W-:Y:S01]  /*1ba10*/  DFMA R8, R18, R8, UR4 ;  /* 0x0000000412087e2b */ /* 0x000fe20008000008 */
[----:B------:R-:W-:Y:S01]  /*1ba20*/  UMOV UR4, 0x2d1b5154 ;  /* 0x2d1b515400047882 */ /* 0x000fe20000000000 */
[----:B------:R-:W-:Y:S01]  /*1ba30*/  UMOV UR5, 0x3f3c71c7 ;  /* 0x3f3c71c700057882 */ /* 0x000fe20000000000 */
[----:B------:R-:W-:Y:S01]  /*1ba40*/  LOP3.LUT R20, R20, 0x80000000, RZ, 0x3c, !PT ;  /* 0x8000000014147812 */ /* 0x000fe200078e3cff */
[----:B------:R-:W-:-:S04]  /*1ba50*/  DFMA R16, R4, -R12, R16 ;  /* 0x8000000c0410722b */ /* 0x000fc80000000010 */
[----:B------:R-:W-:Y:S01]  /*1ba60*/  DFMA R8, R18, R8, UR4 ;  /* 0x0000000412087e2b */ /* 0x000fe20008000008 */
[----:B------:R-:W-:Y:S01]  /*1ba70*/  UMOV UR4, 0x923be72d ;  /* 0x923be72d00047882 */ /* 0x000fe20000000000 */
[----:B------:R-:W-:Y:S01]  /*1ba80*/  UMOV UR5, 0x3f624924 ;  /* 0x3f62492400057882 */ /* 0x000fe20000000000 */
[----:B------:R-:W-:Y:S01]  /*1ba90*/  DADD R20, R20, -UR8 ;  /* 0x8000000814147e29 */ /* 0x000fe20008000000 */
[----:B------:R-:W-:Y:S01]  /*1baa0*/  UMOV UR8, 0xfefa39ef ;  /* 0xfefa39ef00087882 */ /* 0x000fe20000000000 */
[----:B------:R-:W-:Y:S01]  /*1bab0*/  UMOV UR9, 0x3fe62e42 ;  /* 0x3fe62e4200097882 */ /* 0x000fe20000000000 */
[----:B------:R-:W-:Y:S02]  /*1bac0*/  DMUL R16, R14, R16 ;  /* 0x000000100e107228 */ /* 0x000fe40000000000 */
[----:B------:R-:W-:Y:S01]  /*1bad0*/  DFMA R8, R18, R8, UR4 ;  /* 0x0000000412087e2b */ /* 0x000fe20008000008 */
[----:B------:R-:W-:Y:S01]  /*1bae0*/  UMOV UR4, 0x9999a3c4 ;  /* 0x9999a3c400047882 */ /* 0x000fe20000000000 */
[----:B------:R-:W-:Y:S01]  /*1baf0*/  UMOV UR5, 0x3f899999 ;  /* 0x3f89999900057882 */ /* 0x000fe20000000000 */
[----:B------:R-:W-:-:S05]  /*1bb00*/  DFMA R4, R20, UR8, R12 ;  /* 0x0000000814047c2b */ /* 0x000fca000800000c */
[----:B------:R-:W-:Y:S01]  /*1bb10*/  DFMA R8, R18, R8, UR4 ;  /* 0x0000000412087e2b */ /* 0x000fe20008000008 */
[----:B------:R-:W-:Y:S01]  /*1bb20*/  UMOV UR4, 0x55555554 ;  /* 0x5555555400047882 */ /* 0x000fe20000000000 */
[----:B------:R-:W-:Y:S01]  /*1bb30*/  UMOV UR5, 0x3fb55555 ;  /* 0x3fb5555500057882 */ /* 0x000fe20000000000 */
[----:B------:R-:W-:-:S05]  /*1bb40*/  DFMA R22, R20, -UR6, R4 ;  /* 0x8000000614167c2b */ /* 0x000fca0008000004 */
[----:B------:R-:W-:Y:S01]  /*1bb50*/  DFMA R8, R18, R8, UR4 ;  /* 0x0000000412087e2b */ /* 0x000fe20008000008 */
[----:B------:R-:W-:Y:S01]  /*1bb60*/  UMOV UR4, 0x3b39803f ;  /* 0x3b39803f00047882 */ /* 0x000fe20000000000 */
[----:B------:R-:W-:Y:S01]  /*1bb70*/  UMOV UR5, 0x3c7abc9e ;  /* 0x3c7abc9e00057882 */ /* 0x000fe20000000000 */
[----:B------:R-:W-:-:S05]  /*1bb80*/  DADD R22, -R12, R22 ;  /* 0x000000000c167229 */ /* 0x000fca0000000116 */
[----:B------:R-:W-:-:S08]  /*1bb90*/  DMUL R8, R18, R8 ;  /* 0x0000000812087228 */ /* 0x000fd00000000000 */
[----:B------:R-:W-:-:S08]  /*1bba0*/  DFMA R8, R12, R8, R16 ;  /* 0x000000080c08722b */ /* 0x000fd00000000010 */
[----:B------:R-:W-:-:S08]  /*1bbb0*/  DADD R8, R8, -R22 ;  /* 0x0000000008087229 */ /* 0x000fd00000000816 */
[----:B------:R-:W-:-:S08]  /*1bbc0*/  DFMA R8, R20, UR4, R8 ;  /* 0x0000000414087c2b */ /* 0x000fd00008000008 */
[----:B------:R-:W-:Y:S01]  /*1bbd0*/  DADD R4, R4, R8 ;  /* 0x0000000004047229 */ /* 0x000fe20000000008 */
[----:B------:R-:W-:Y:S10]  /*1bbe0*/  BRA `(.L_x_429) ;  /* 0x0000000000187947 */ /* 0x000ff40003800000 */
.L_x_428:
[----:B0-----:R-:W-:Y:S01]  /*1bbf0*/  MOV R4, 0x0 ;  /* 0x0000000000047802 */ /* 0x001fe20000000f00 */
[----:B------:R-:W-:Y:S01]  /*1bc00*/  IMAD.MOV.U32 R5, RZ, RZ, 0x7ff00000 ;  /* 0x7ff00000ff057424 */ /* 0x000fe200078e00ff */
[----:B------:R-:W-:-:S05]  /*1bc10*/  LOP3.LUT P0, RZ, R15, 0x7fffffff, RZ, 0xc0, !PT ;  /* 0x7fffffff0fff7812 */ /* 0x000fca000780c0ff */
[----:B------:R-:W-:-:S10]  /*1bc20*/  DFMA R4, R14, R4, +INF ;  /* 0x7ff000000e04742b */ /* 0x000fd40000000004 */
[----:B------:R-:W-:Y:S02]  /*1bc30*/  FSEL R4, R4, RZ, P0 ;  /* 0x000000ff04047208 */ /* 0x000fe40000000000 */
[----:B------:R-:W-:-:S07]  /*1bc40*/  FSEL R5, R5, -QNAN , P0 ;  /* 0xfff0000005057808 */ /* 0x000fce0000000000 */
.L_x_429:
[----:B------:R-:W-:Y:S05]  /*1bc50*/  BSYNC.RECONVERGENT B0 ;  /* 0x0000000000007941 */ /* 0x000fea0003800200 */
.L_x_427:
        /* <DEDUP_REMOVED lines=20> */
.L_x_431:
[----:B------:R-:W-:Y:S05]  /*1bda0*/  BSYNC.RECONVERGENT B1 ;  /* 0x0000000000017941 */ /* 0x000fea0003800200 */
.L_x_430:
[----:B------:R-:W-:Y:S01]  /*1bdb0*/  UMOV UR4, 0x28f5c28f ;  /* 0x28f5c28f00047882 */ /* 0x000fe20000000000 */
[----:B------:R-:W-:Y:S01]  /*1bdc0*/  UMOV UR5, 0x40068f5c ;  /* 0x40068f5c00057882 */ /* 0x000fe20000000000 */
[----:B------:R-:W-:Y:S01]  /*1bdd0*/  IMAD.MOV.U32 R22, RZ, RZ, 0x652b82fe ;  /* 0x652b82feff167424 */ /* 0x000fe200078e00ff */
[----:B------:R-:W-:Y:S01]  /*1bde0*/  DFMA R20, R4, UR4, R12 ;  /* 0x0000000404147c2b */ /* 0x000fe2000800000c */
[----:B------:R-:W-:Y:S01]  /*1bdf0*/  IMAD.MOV.U32 R23, RZ, RZ, 0x3ff71547 ;  /* 0x3ff71547ff177424 */ /* 0x000fe200078e00ff */
[----:B------:R-:W-:Y:S01]  /*1be00*/  UMOV UR4, 0xfefa39ef ;  /* 0xfefa39ef00047882 */ /* 0x000fe20000000000 */
[----:B------:R-:W-:Y:S01]  /*1be10*/  UMOV UR5, 0x3fe62e42 ;  /* 0x3fe62e4200057882 */ /* 0x000fe20000000000 */
[----:B------:R-:W0:Y:S01]  /*1be20*/  MUFU.RCP64H R15, R11 ;  /* 0x0000000b000f7308 */ /* 0x000e220000001800 */
[----:B------:R-:W-:Y:S01]  /*1be30*/  IMAD.MOV.U32 R14, RZ, RZ, 0x1 ;  /* 0x00000001ff0e7424 */ /* 0x000fe200078e00ff */
[----:B------:R-:W-:Y:S02]  /*1be40*/  BSSY.RECONVERGENT B0, `(.L_x_432) ;  /* 0x0000040000007945 */ /* 0x000fe40003800200 */
[----:B------:R-:W-:-:S02]  /*1be50*/  DFMA R22, R20, R22, 6.75539944105574400000e+15 ;  /* 0x433800001416742b */ /* 0x000fc40000000016 */
[----:B------:R-:W-:-:S06]  /*1be60*/  FSETP.GEU.AND P0, PT, |R21|, 4.1917929649353027344, PT ;  /* 0x4086232b1500780b */ /* 0x000fcc0003f0e200 */
        /* <DEDUP_REMOVED lines=61> */
.L_x_433:
[----:B------:R-:W-:Y:S05]  /*1c240*/  BSYNC.RECONVERGENT B0 ;  /* 0x0000000000007941 */ /* 0x000fea0003800200 */
.L_x_432:
        /* <DEDUP_REMOVED lines=14> */
.L_x_435:
[----:B------:R-:W-:Y:S05]  /*1c330*/  BSYNC.RECONVERGENT B1 ;  /* 0x0000000000017941 */ /* 0x000fea0003800200 */
.L_x_434:
        /* <DEDUP_REMOVED lines=9> */
[----:B------:R-:W-:Y:S02]  /*1c3d0*/  DADD R12, R22, -6.75539944105574400000e+15 ;  /* 0xc3380000160c7429 */ /* 0x000fe40000000000 */
[----:B-1----:R-:W-:-:S06]  /*1c3e0*/  DFMA R18, -R10, R16, 1 ;  /* 0x3ff000000a12742b */ /* 0x002fcc0000000110 */
[----:B0-----:R-:W-:Y:S01]  /*1c3f0*/  DFMA R14, R12, -UR4, R8 ;  /* 0x800000040c0e7c2b */ /* 0x001fe20008000008 */
        /* <DEDUP_REMOVED lines=59> */
.L_x_437:
[----:B------:R-:W-:Y:S05]  /*1c7b0*/  BSYNC.RECONVERGENT B0 ;  /* 0x0000000000007941 */ /* 0x000fea0003800200 */
.L_x_436:
        /* <DEDUP_REMOVED lines=12> */
.L_x_439:
[----:B------:R-:W-:Y:S05]  /*1c880*/  BSYNC.RECONVERGENT B1 ;  /* 0x0000000000017941 */ /* 0x000fea0003800200 */
.L_x_438:
[----:B------:R-:W-:Y:S01]  /*1c890*/  IMAD.MOV.U32 R14, RZ, RZ, 0x652b82fe ;  /* 0x652b82feff0e7424 */ /* 0x000fe200078e00ff */
[----:B------:R-:W-:Y:S01]  /*1c8a0*/  MOV R15, 0x3ff71547 ;  /* 0x3ff71547000f7802 */ /* 0x000fe20000000f00 */
[----:B------:R-:W-:Y:S01]  /*1c8b0*/  UMOV UR4, 0xfefa39ef ;  /* 0xfefa39ef00047882 */ /* 0x000fe20000000000 */
[----:B------:R-:W-:Y:S01]  /*1c8c0*/  UMOV UR5, 0x3fe62e42 ;  /* 0x3fe62e4200057882 */ /* 0x000fe20000000000 */
[----:B------:R-:W-:Y:S01]  /*1c8d0*/  UMOV UR6, 0x3b39803f ;  /* 0x3b39803f00067882 */ /* 0x000fe20000000000 */
[----:B------:R-:W-:Y:S01]  /*1c8e0*/  UMOV UR7, 0x3c7abc9e ;  /* 0x3c7abc9e00077882 */ /* 0x000fe20000000000 */
[----:B------:R-:W-:Y:S01]  /*1c8f0*/  IMAD.MOV.U32 R24, RZ, RZ, -0x35dec16 ;  /* 0xfca213eaff187424 */ /* 0x000fe200078e00ff */
[-C--:B------:R-:W-:Y:S01]  /*1c900*/  DFMA R16, R12, R14.reuse, 6.75539944105574400000e+15 ;  /* 0x433800000c10742b */ /* 0x080fe2000000000e */
[----:B------:R-:W-:Y:S01]  /*1c910*/  IMAD.MOV.U32 R25, RZ, RZ, 0x3e928af3 ;  /* 0x3e928af3ff197424 */ /* 0x000fe200078e00ff */
[----:B------:R-:W-:Y:S01]  /*1c920*/  DFMA R14, R2, R14, 6.75539944105574400000e+15 ;  /* 0x43380000020e742b */ /* 0x000fe2000000000e */
[----:B------:R-:W-:Y:S01]  /*1c930*/  UMOV UR8, 0x69ce2bdf ;  /* 0x69ce2bdf00087882 */ /* 0x000fe20000000000 */
[----:B------:R-:W-:Y:S01]  /*1c940*/  UMOV UR9, 0x3e5ade15 ;  /* 0x3e5ade1500097882 */ /* 0x000fe20000000000 */
[----:B------:R-:W1:Y:S01]  /*1c950*/  MUFU.RCP64H R27, R11 ;  /* 0x0000000b001b7308 */ /* 0x000e620000001800 */
[----:B------:R-:W-:Y:S01]  /*1c960*/  UMOV UR12, 0x62401315 ;  /* 0x62401315000c7882 */ /* 0x000fe20000000000 */
[----:B------:R-:W-:Y:S01]  /*1c970*/  UMOV UR13, 0x3ec71dee ;  /* 0x3ec71dee000d7882 */ /* 0x000fe20000000000 */
[----:B0-----:R-:W-:Y:S01]  /*1c980*/  DADD R8, R16, -6.75539944105574400000e+15 ;  /* 0xc338000010087429 */ /* 0x001fe20000000000 */
[----:B------:R-:W-:Y:S01]  /*1c990*/  MOV R26, 0x1 ;  /* 0x00000001001a7802 */ /* 0x000fe20000000f00 */
[----:B------:R-:W-:Y:S01]  /*1c9a0*/  DADD R20, R14, -6.75539944105574400000e+15 ;  /* 0xc33800000e147429 */ /* 0x000fe20000000000 */
[----:B------:R-:W-:Y:S01]  /*1c9b0*/  UMOV UR14, 0x7c89eb71 ;  /* 0x7c89eb71000e7882 */ /* 0x000fe20000000000 */
[----:B------:R-:W-:Y:S01]  /*1c9c0*/  UMOV UR15, 0x3efa0199 ;  /* 0x3efa0199000f7882 */ /* 0x000fe20000000000 */
[----:B------:R-:W-:Y:S01]  /*1c9d0*/  UMOV UR16, 0x14761f65 ;  /* 0x14761f6500107882 */ /* 0x000fe20000000000 */
[----:B------:R-:W-:Y:S01]  /*1c9e0*/  UMOV UR17, 0x3f2a01a0 ;  /* 0x3f2a01a000117882 */ /* 0x000fe20000000000 */
[----:B------:R-:W-:Y:S01]  /*1c9f0*/  UMOV UR18, 0x1852b7af ;  /* 0x1852b7af00127882 */ /* 0x000fe20000000000 */
[----:B------:R-:W-:Y:S01]  /*1ca00*/  DFMA R18, R8, -UR4, R12 ;  /* 0x8000000408127c2b */ /* 0x000fe2000800000c */
[----:B------:R-:W-:Y:S01]  /*1ca10*/  UMOV UR19, 0x3f56c16c ;  /* 0x3f56c16c00137882 */ /* 0x000fe20000000000 */
[----:B------:R-:W-:Y:S01]  /*1ca20*/  DFMA R22, R20, -UR4, R2 ;  /* 0x8000000414167c2b */ /* 0x000fe20008000002 */
        /* <DEDUP_REMOVED lines=10> */
[----:B------:R-:W-:Y:S01]  /*1cad0*/  FSETP.GEU.AND P0, PT, |R13|, 4.1917929649353027344, PT ;  /* 0x4086232b0d00780b */ /* 0x000fe20003f0e200 */
[----:B------:R-:W-:Y:S01]  /*1cae0*/  BSSY.RECONVERGENT B0, `(.L_x_440) ;  /* 0x0000033000007945 */ /* 0x000fe20003800200 */
[----:B------:R-:W-:Y:S01]  /*1caf0*/  FSETP.GEU.AND P2, PT, |R3|, 4.1917929649353027344, PT ;  /* 0x4086232b0300780b */ /* 0x000fe20003f4e200 */
[----:B------:R-:W-:-:S02]  /*1cb00*/  DFMA R8, R18, UR8, R24 ;  /* 0x0000000812087c2b */ /* 0x000fc40008000018 */
[----:B------:R-:W-:Y:S02]  /*1cb10*/  DFMA R20, R22, UR8, R24 ;  /* 0x0000000816147c2b */ /* 0x000fe40008000018 */
[----:B-1----:R-:W-:-:S04]  /*1cb20*/  DFMA R24, -R10, R26, 1 ;  /* 0x3ff000000a18742b */ /* 0x002fc8000000011a */
[----:B------:R-:W-:Y:S02]  /*1cb30*/  DFMA R8, R18, R8, UR12 ;  /* 0x0000000c12087e2b */ /* 0x000fe40008000008 */
[----:B------:R-:W-:Y:S02]  /*1cb40*/  DFMA R20, R22, R20, UR12 ;  /* 0x0000000c16147e2b */ /* 0x000fe40008000014 */
[----:B------:R-:W-:-:S04]  /*1cb50*/  DFMA R24, R24, R24, R24 ;  /* 0x000000181818722b */ /* 0x000fc80000000018 */
[----:B------:R-:W-:Y:S02]  /*1cb60*/  DFMA R8, R18, R8, UR14 ;  /* 0x0000000e12087e2b */ /* 0x000fe40008000008 */
[----:B------:R-:W-:Y:S02]  /*1cb70*/  DFMA R20, R22, R20, UR14 ;  /* 0x0000000e16147e2b */ /* 0x000fe40008000014 */
[----:B------:R-:W-:-:S04]  /*1cb80*/  DFMA R24, R26, R24, R26 ;  /* 0x000000181a18722b */ /* 0x000fc8000000001a */
[----:B------:R-:W-:Y:S02]  /*1cb90*/  DFMA R8, R18, R8, UR16 ;  /* 0x0000001012087e2b */ /* 0x000fe40008000008 */
[----:B------:R-:W-:Y:S02]  /*1cba0*/  DFMA R20, R22, R20, UR16 ;  /* 0x0000001016147e2b */ /* 0x000fe40008000014 */
[----:B------:R-:W-:-:S04]  /*1cbb0*/  DFMA R26, -R10, R24, 1 ;  /* 0x3ff000000a1a742b */ /* 0x000fc80000000118 */
[----:B------:R-:W-:Y:S02]  /*1cbc0*/  DFMA R8, R18, R8, UR18 ;  /* 0x0000001212087e2b */ /* 0x000fe40008000008 */
[----:B------:R-:W-:Y:S02]  /*1cbd0*/  DFMA R20, R22, R20, UR18 ;  /* 0x0000001216147e2b */ /* 0x000fe40008000014 */
[----:B------:R-:W-:-:S04]  /*1cbe0*/  DFMA R30, R24, R26, R24 ;  /* 0x0000001a181e722b */ /* 0x000fc80000000018 */
[----:B------:R-:W-:Y:S02]  /*1cbf0*/  DFMA R8, R18, R8, UR20 ;  /* 0x0000001412087e2b */ /* 0x000fe40008000008 */
[----:B------:R-:W-:Y:S02]  /*1cc00*/  DFMA R20, R22, R20, UR20 ;  /* 0x0000001416147e2b */ /* 0x000fe40008000014 */
[----:B------:R-:W-:-:S04]  /*1cc10*/  DMUL R26, R30, 390 ;  /* 0x407860001e1a7828 */ /* 0x000fc80000000000 */
[----:B------:R-:W-:Y:S02]  /*1cc20*/  DFMA R8, R18, R8, UR22 ;  /* 0x0000001612087e2b */ /* 0x000fe40008000008 */
[----:B------:R-:W-:Y:S02]  /*1cc30*/  DFMA R20, R22, R20, UR22 ;  /* 0x0000001616147e2b */ /* 0x000fe40008000014 */
[----:B------:R-:W-:-:S04]  /*1cc40*/  DFMA R28, -R10, R26, 390 ;  /* 0x407860000a1c742b */ /* 0x000fc8000000011a */
[----:B------:R-:W-:Y:S02]  /*1cc50*/  DFMA R8, R18, R8, UR24 ;  /* 0x0000001812087e2b */ /* 0x000fe40008000008 */
[----:B------:R-:W-:-:S06]  /*1cc60*/  DFMA R24, R22, R20, UR24 ;  /* 0x0000001816187e2b */ /* 0x000fcc0008000014 */
[----:B------:R-:W-:Y:S02]  /*1cc70*/  DFMA R20, R18, R8, UR26 ;  /* 0x0000001a12147e2b */ /* 0x000fe40008000008 */
[----:B------:R-:W-:Y:S02]  /*1cc80*/  DFMA R24, R22, R24, UR26 ;  /* 0x0000001a16187e2b */ /* 0x000fe40008000018 */
[----:B------:R-:W-:-:S04]  /*1cc90*/  DFMA R8, R30, R28, R26 ;  /* 0x0000001c1e08722b */ /* 0x000fc8000000001a */
[----:B------:R-:W-:Y:S02]  /*1cca0*/  DFMA R20, R18, R20, 1 ;  /* 0x3ff000001214742b */ /* 0x000fe40000000014 */
[----:B------:R-:W-:-:S04]  /*1ccb0*/  DFMA R24, R22, R24, 1 ;  /* 0x3ff000001618742b */ /* 0x000fc80000000018 */
[----:B------:R-:W-:Y:S02]  /*1ccc0*/  FFMA R0, RZ, R11, R9 ;  /* 0x0000000bff007223 */ /* 0x000fe40000000009 */
[----:B------:R-:W-:Y:S02]  /*1ccd0*/  DFMA R20, R18, R20, 1 ;  /* 0x3ff000001214742b */ /* 0x000fe40000000014 */
[----:B------:R-:W-:Y:S01]  /*1cce0*/  DFMA R24, R22, R24, 1 ;  /* 0x3ff000001618742b */ /* 0x000fe20000000018 */
[----:B------:R-:W-:-:S07]  /*1ccf0*/  FSETP.GT.AND P3, PT, |R0|, 1.469367938527859385e-39, PT ;  /* 0x001000000000780b */ /* 0x000fce0003f64200 */
[----:B------:R-:W-:Y:S01]  /*1cd00*/  IMAD R19, R16, 0x100000, R21 ;  /* 0x0010000010137824 */ /* 0x000fe200078e0215 */
[----:B------:R-:W-:Y:S01]  /*1cd10*/  MOV R18, R20 ;  /* 0x0000001400127202 */ /* 0x000fe20000000f00 */
[----:B------:R-:W-:Y:S01]  /*1cd20*/  IMAD R65, R14, 0x100000, R25 ;  /* 0x001000000e417824 */ /* 0x000fe200078e0219 */
[----:B------:R-:W-:Y:S06]  /*1cd30*/  @!P0 BRA `(.L_x_441) ;  /* 0x0000000000348947 */ /* 0x000fec0003800000 */
[----:B------:R-:W-:Y:S01]  /*1cd40*/  FSETP.GEU.AND P1, PT, |R13|, 4.2275390625, PT ;  /* 0x408748000d00780b */ /* 0x000fe20003f2e200 */
[C---:B------:R-:W-:Y:S02]  /*1cd50*/  DADD R18, R12.reuse, +INF ;  /* 0x7ff000000c127429 */ /* 0x040fe40000000000 */
[----:B------:R-:W-:-:S08]  /*1cd60*/  DSETP.GEU.AND P0, PT, R12, RZ, PT ;  /* 0x000000ff0c00722a */ /* 0x000fd00003f0e000 */
[----:B------:R-:W-:Y:S02]  /*1cd70*/  FSEL R18, R18, RZ, P0 ;  /* 0x000000ff12127208 */ /* 0x000fe40000000000 */
[----:B------:R-:W-:Y:S02]  /*1cd80*/  @!P1 LEA.HI R0, R16, R16, RZ, 0x1 ;  /* 0x0000001010009211 */ /* 0x000fe400078f08ff */
[----:B------:R-:W-:Y:S02]  /*1cd90*/  @!P1 MOV R12, R20 ;  /* 0x00000014000c9202 */ /* 0x000fe40000000f00 */
[----:B------:R-:W-:Y:S02]  /*1cda0*/  @!P1 SHF.R.S32.HI R13, RZ, 0x1, R0 ;  /* 0x00000001ff0d9819 */ /* 0x000fe40000011400 */
[----:B------:R-:W-:-:S03]  /*1cdb0*/  FSEL R19, R19, RZ, P0 ;  /* 0x000000ff13137208 */ /* 0x000fc60000000000 */
[----:B------:R-:W-:Y:S02]  /*1cdc0*/  @!P1 IMAD.IADD R16, R16, 0x1, -R13 ;  /* 0x0000000110109824 */ /* 0x000fe400078e0a0d */
[----:B------:R-:W-:-:S03]  /*1cdd0*/  @!P1 IMAD R13, R13, 0x100000, R21 ;  /* 0x001000000d0d9824 */ /* 0x000fc600078e0215 */
[----:B------:R-:W-:Y:S01]  /*1cde0*/  @!P1 LEA R17, R16, 0x3ff00000, 0x14 ;  /* 0x3ff0000010119811 */ /* 0x000fe200078ea0ff */
[----:B------:R-:W-:-:S06]  /*1cdf0*/  @!P1 IMAD.MOV.U32 R16, RZ, RZ, RZ ;  /* 0x000000ffff109224 */ /* 0x000fcc00078e00ff */
[----:B------:R-:W-:-:S11]  /*1ce00*/  @!P1 DMUL R18, R12, R16 ;  /* 0x000000100c129228 */ /* 0x000fd60000000000 */
.L_x_441:
[----:B------:R-:W-:Y:S05]  /*1ce10*/  BSYNC.RECONVERGENT B0 ;  /* 0x0000000000007941 */ /* 0x000fea0003800200 */
.L_x_440:
[----:B------:R-:W-:Y:S01]  /*1ce20*/  UMOV UR4, 0x447e7fdf ;  /* 0x447e7fdf00047882 */ /* 0x000fe20000000000 */
[----:B------:R-:W-:Y:S01]  /*1ce30*/  UMOV UR5, 0x3d5cd9e7 ;  /* 0x3d5cd9e700057882 */ /* 0x000fe20000000000 */
[----:B------:R-:W-:Y:S01]  /*1ce40*/  BSSY.RECONVERGENT B0, `(.L_x_442) ;  /* 0x0000012000007945 */ /* 0x000fe20003800200 */
[----:B------:R-:W-:Y:S01]  /*1ce50*/  DMUL R16, R18, UR4 ;  /* 0x0000000412107c28 */ /* 0x000fe20008000000 */
[----:B------:R-:W-:-:S06]  /*1ce60*/  IMAD.MOV.U32 R64, RZ, RZ, R24 ;  /* 0x000000ffff407224 */ /* 0x000fcc00078e0018 */
[----:B------:R0:W-:Y:S01]  /*1ce70*/  STL.64 [R1+0xa6c8], R16 ;  /* 0x00a6c81001007387 */ /* 0x0001e20000100a00 */
[----:B------:R-:W-:Y:S05]  /*1ce80*/  @!P2 BRA `(.L_x_443) ;  /* 0x000000000034a947 */ /* 0x000fea0003800000 */
[----:B------:R-:W-:Y:S01]  /*1ce90*/  FSETP.GEU.AND P1, PT, |R3|, 4.2275390625, PT ;  /* 0x408748000300780b */ /* 0x000fe20003f2e200 */
[C---:B0-----:R-:W-:Y:S02]  /*1cea0*/  DADD R16, R2.reuse, +INF ;  /* 0x7ff0000002107429 */ /* 0x041fe40000000000 */
        /* <DEDUP_REMOVED lines=11> */
.L_x_443:
[----:B------:R-:W-:Y:S05]  /*1cf60*/  BSYNC.RECONVERGENT B0 ;  /* 0x0000000000007941 */ /* 0x000fea0003800200 */
.L_x_442:
        /* <DEDUP_REMOVED lines=11> */
[----:B01----:R-:W-:Y:S05]  /*1d020*/  CALL.REL.NOINC `($__internal_1_$__cuda_sm20_div_rn_f64_full) ;  /* 0x0000133400a07944 */ /* 0x003fea0003c00000 */
[----:B------:R-:W-:Y:S01]  /*1d030*/  IMAD.MOV.U32 R8, RZ, RZ, R12 ;  /* 0x000000ffff087224 */ /* 0x000fe200078e000c */
[----:B------:R-:W-:-:S07]  /*1d040*/  MOV R9, R13 ;  /* 0x0000000d00097202 */ /* 0x000fce0000000f00 */
.L_x_445:
[----:B------:R-:W-:Y:S05]  /*1d050*/  BSYNC.RECONVERGENT B1 ;  /* 0x0000000000017941 */ /* 0x000fea0003800200 */
.L_x_444:
        /* <DEDUP_REMOVED lines=11> */
[----:B-1----:R-:W-:Y:S01]  /*1d110*/  DFMA R14, R12, -UR4, R8 ;  /* 0x800000040c0e7c2b */ /* 0x002fe20008000008 */
        /* <DEDUP_REMOVED lines=59> */
.L_x_447:
[----:B------:R-:W-:Y:S05]  /*1d4d0*/  BSYNC.RECONVERGENT B0 ;  /* 0x0000000000007941 */ /* 0x000fea0003800200 */
.L_x_446:
        /* <DEDUP_REMOVED lines=11> */
.L_x_449:
[----:B------:R-:W-:Y:S05]  /*1d590*/  BSYNC.RECONVERGENT B1 ;  /* 0x0000000000017941 */ /* 0x000fea0003800200 */
.L_x_448:
[----:B------:R-:W-:Y:S01]  /*1d5a0*/  IMAD.MOV.U32 R20, RZ, RZ, 0x652b82fe ;  /* 0x652b82feff147424 */ /* 0x000fe200078e00ff */
[----:B------:R-:W-:Y:S01]  /*1d5b0*/  UMOV UR4, 0xfefa39ef ;  /* 0xfefa39ef00047882 */ /* 0x000fe20000000000 */
[----:B------:R-:W-:Y:S01]  /*1d5c0*/  IMAD.MOV.U32 R21, RZ, RZ, 0x3ff71547 ;  /* 0x3ff71547ff157424 */ /* 0x000fe200078e00ff */
[----:B------:R-:W-:Y:S01]  /*1d5d0*/  UMOV UR5, 0x3fe62e42 ;  /* 0x3fe62e4200057882 */ /* 0x000fe20000000000 */
[----:B------:R-:W-:Y:S01]  /*1d5e0*/  FSETP.GEU.AND P0, PT, |R13|, 4.1917929649353027344, PT ;  /* 0x4086232b0d00780b */ /* 0x000fe20003f0e200 */
[----:B------:R-:W-:Y:S01]  /*1d5f0*/  BSSY.RECONVERGENT B0, `(.L_x_450) ;  /* 0x0000038000007945 */ /* 0x000fe20003800200 */
[----:B------:R-:W-:Y:S01]  /*1d600*/  MOV R18, 0x82ee6987 ;  /* 0x82ee698700127802 */ /* 0x000fe20000000f00 */
[----:B------:R-:W-:Y:S01]  /*1d610*/  IMAD.MOV.U32 R19, RZ, RZ, 0x3fa38abf ;  /* 0x3fa38abfff137424 */ /* 0x000fe200078e00ff */
        /* <DEDUP_REMOVED lines=53> */
.L_x_451:
[----:B------:R-:W-:Y:S05]  /*1d970*/  BSYNC.RECONVERGENT B0 ;  /* 0x0000000000007941 */ /* 0x000fea0003800200 */
.L_x_450:
[----:B------:R-:W-:Y:S01]  /*1d980*/  UMOV UR4, 0x0 ;  /* 0x0000000000047882 */ /* 0x000fe20000000000 */
[----:B------:R-:W-:Y:S01]  /*1d990*/  UMOV UR5, 0x3ff00000 ;  /* 0x3ff0000000057882 */ /* 0x000fe20000000000 */
[----:B------:R-:W-:Y:S01]  /*1d9a0*/  FSETP.GEU.AND P1, PT, |R15|, 6.5827683646048100446e-37, PT ;  /* 0x036000000f00780b */ /* 0x000fe20003f2e200 */
[----:B------:R-:W-:Y:S01]  /*1d9b0*/  DFMA R174, R8, R18, UR4 ;  /* 0x0000000408ae7e2b */ /* 0x000fe20008000012 */
[----:B------:R-:W-:Y:S01]  /*1d9c0*/  BSSY.RECONVERGENT B1, `(.L_x_452) ;  /* 0x0000016000017945 */ /* 0x000fe20003800200 */
[----:B------:R-:W-:-:S04]  /*1d9d0*/  IMAD.MOV.U32 R8, RZ, RZ, 0x1 ;  /* 0x00000001ff087424 */ /* 0x000fc800078e00ff */
[----:B------:R-:W0:Y:S02]  /*1d9e0*/  MUFU.RCP64H R9, R175 ;  /* 0x000000af00097308 */ /* 0x000e240000001800 */
        /* <DEDUP_REMOVED lines=19> */
.L_x_453:
[----:B------:R-:W-:Y:S05]  /*1db20*/  BSYNC.RECONVERGENT B1 ;  /* 0x0000000000017941 */ /* 0x000fea0003800200 */
.L_x_452:
        /* <DEDUP_REMOVED lines=14> */
[----:B------:R-:W-:Y:S01]  /*1dc10*/  IMAD.MOV.U32 R8, RZ, RZ, RZ ;  /* 0x000000ffff087224 */ /* 0x000fe200078e00ff */
[----:B------:R-:W-:Y:S01]  /*1dc20*/  MOV R174, R10 ;  /* 0x0000000a00ae7202 */ /* 0x000fe20000000f00 */
[----:B------:R-:W-:Y:S01]  /*1dc30*/  IMAD.MOV.U32 R9, RZ, RZ, -0x3f6e5800 ;  /* 0xc091a800ff097424 */ /* 0x000fe200078e00ff */
[----:B------:R-:W-:Y:S01]  /*1dc40*/  MOV R0, 0x1dc70 ;  /* 0x0001dc7000007802 */ /* 0x000fe20000000f00 */
[----:B------:R-:W-:-:S07]  /*1dc50*/  IMAD.MOV.U32 R175, RZ, RZ, R11 ;  /* 0x000000ffffaf7224 */ /* 0x000fce00078e000b */
[----:B------:R-:W-:Y:S05]  /*1dc60*/  CALL.REL.NOINC `($__internal_1_$__cuda_sm20_div_rn_f64_full) ;  /* 0x0000132800907944 */ /* 0x000fea0003c00000 */
.L_x_455:
[----:B------:R-:W-:Y:S05]  /*1dc70*/  BSYNC.RECONVERGENT B1 ;  /* 0x0000000000017941 */ /* 0x000fea0003800200 */
.L_x_454:
[----:B------:R-:W-:Y:S01]  /*1dc80*/  IMAD.MOV.U32 R20, RZ, RZ, 0x652b82fe ;  /* 0x652b82feff147424 */ /* 0x000fe200078e00ff */
[----:B------:R-:W-:Y:S01]  /*1dc90*/  MOV R21, 0x3ff71547 ;  /* 0x3ff7154700157802 */ /* 0x000fe20000000f00 */
[----:B------:R-:W-:Y:S01]  /*1dca0*/  UMOV UR4, 0xfefa39ef ;  /* 0xfefa39ef00047882 */ /* 0x000fe20000000000 */
[----:B------:R-:W-:Y:S01]  /*1dcb0*/  UMOV UR5, 0x3fe62e42 ;  /* 0x3fe62e4200057882 */ /* 0x000fe20000000000 */
[----:B------:R-:W-:Y:S01]  /*1dcc0*/  FSETP.GEU.AND P0, PT, |R13|, 4.1917929649353027344, PT ;  /* 0x4086232b0d00780b */ /* 0x000fe20003f0e200 */
[----:B------:R-:W-:Y:S01]  /*1dcd0*/  BSSY.RECONVERGENT B0, `(.L_x_456) ;  /* 0x0000038000007945 */ /* 0x000fe20003800200 */
[----:B------:R-:W-:Y:S01]  /*1dce0*/  IMAD.MOV.U32 R18, RZ, RZ, 0x33333333 ;  /* 0x33333333ff127424 */ /* 0x000fe200078e00ff */
[----:B------:R-:W-:Y:S01]  /*1dcf0*/  DFMA R20, R12, R20, 6.75539944105574400000e+15 ;  /* 0x433800000c14742b */ /* 0x000fe20000000014 */
[----:B------:R-:W-:-:S07]  /*1dd00*/  IMAD.MOV.U32 R19, RZ, RZ, 0x403a3333 ;  /* 0x403a3333ff137424 */ /* 0x000fce00078e00ff */
[----:B------:R-:W-:-:S08]  /*1dd10*/  DADD R8, R20, -6.75539944105574400000e+15 ;  /* 0xc338000014087429 */ /* 0x000fd00000000000 */
        /* <DEDUP_REMOVED lines=35> */
[----:B------:R-:W-:Y:S02]  /*1df50*/  LEA R9, R20, R17, 0x14 ;  /* 0x0000001114097211 */ /* 0x000fe400078ea0ff */
        /* <DEDUP_REMOVED lines=15> */
.L_x_457:
[----:B------:R-:W-:Y:S05]  /*1e050*/  BSYNC.RECONVERGENT B0 ;  /* 0x0000000000007941 */ /* 0x000fea0003800200 */
.L_x_456:
        /* <DEDUP_REMOVED lines=19> */
[----:B------:R-:W-:Y:S01]  /*1e190*/  MOV R8, R14 ;  /* 0x0000000e00087202 */ /* 0x000fe20000000f00 */
[----:B------:R-:W-:Y:S01]  /*1e1a0*/  IMAD.MOV.U32 R9, RZ, RZ, R15 ;  /* 0x000000ffff097224 */ /* 0x000fe200078e000f */
[----:B------:R-:W-:-:S07]  /*1e1b0*/  MOV R0, 0x1e1d0 ;  /* 0x0001e1d000007802 */ /* 0x000fce0000000f00 */
[----:B------:R-:W-:Y:S05]  /*1e1c0*/  CALL.REL.NOINC `($__internal_1_$__cuda_sm20_div_rn_f64_full) ;  /* 0x0000132400387944 */ /* 0x000fea0003c00000 */
[----:B------:R-:W-:Y:S01]  /*1e1d0*/  IMAD.MOV.U32 R8, RZ, RZ, R12 ;  /* 0x000000ffff087224 */ /* 0x000fe200078e000c */
[----:B------:R-:W-:-:S05]  /*1e1e0*/  MOV R9, R13 ;  /* 0x0000000d00097202 */ /* 0x000fca0000000f00 */
[----:B------:R0:W-:Y:S02]  /*1e1f0*/  STL.64 [R1+0xa950], R8 ;  /* 0x00a9500801007387 */ /* 0x0001e40000100a00 */
.L_x_459:
[----:B------:R-:W-:Y:S05]  /*1e200*/  BSYNC.RECONVERGENT B1 ;  /* 0x0000000000017941 */ /* 0x000fea0003800200 */
.L_x_458:
        /* <DEDUP_REMOVED lines=15> */
[----:B------:R-:W-:Y:S01]  /*1e300*/  MOV R9, 0x4083e000 ;  /* 0x4083e00000097802 */ /* 0x000fe20000000f00 */
[----:B------:R-:W-:Y:S01]  /*1e310*/  IMAD.MOV.U32 R174, RZ, RZ, R10 ;  /* 0x000000ffffae7224 */ /* 0x000fe200078e000a */
[----:B------:R-:W-:Y:S01]  /*1e320*/  MOV R0, 0x1e350 ;  /* 0x0001e35000007802 */ /* 0x000fe20000000f00 */
[----:B------:R-:W-:-:S07]  /*1e330*/  IMAD.MOV.U32 R175, RZ, RZ, R11 ;  /* 0x000000ffffaf7224 */ /* 0x000fce00078e000b */
[----:B------:R-:W-:Y:S05]  /*1e340*/  CALL.REL.NOINC `($__internal_1_$__cuda_sm20_div_rn_f64_full) ;  /* 0x0000132000d87944 */ /* 0x000fea0003c00000 */
.L_x_461:
[----:B------:R-:W-:Y:S05]  /*1e350*/  BSYNC.RECONVERGENT B1 ;  /* 0x0000000000017941 */ /* 0x000fea0003800200 */
.L_x_460:
[----:B------:R-:W-:Y:S01]  /*1e360*/  UMOV UR4, 0xa3d70a3d ;  /* 0xa3d70a3d00047882 */ /* 0x000fe20000000000 */
[----:B------:R-:W-:Y:S01]  /*1e370*/  UMOV UR5, 0x40003d70 ;  /* 0x40003d7000057882 */ /* 0x000fe20000000000 */
[----:B------:R-:W-:Y:S01]  /*1e380*/  MOV R20, 0x652b82fe ;  /* 0x652b82fe00147802 */ /* 0x000fe20000000f00 */
        /* <DEDUP_REMOVED lines=70> */
.L_x_463:
[----:B------:R-:W-:Y:S05]  /*1e7f0*/  BSYNC.RECONVERGENT B0 ;  /* 0x0000000000007941 */ /* 0x000fea0003800200 */
.L_x_462:
        /* <DEDUP_REMOVED lines=14> */
.L_x_465:
[----:B------:R-:W-:Y:S05]  /*1e8e0*/  BSYNC.RECONVERGENT B1 ;  /* 0x0000000000017941 */ /* 0x000fea0003800200 */
.L_x_464:
        /* <DEDUP_REMOVED lines=71> */
.L_x_467:
[----:B------:R-:W-:Y:S05]  /*1ed60*/  BSYNC.RECONVERGENT B0 ;  /* 0x0000000000007941 */ /* 0x000fea0003800200 */
.L_x_466:
[----:B------:R-:W-:Y:S01]  /*1ed70*/  UMOV UR4, 0x3f0b3e55 ;  /* 0x3f0b3e5500047882 */ /* 0x000fe20000000000 */
[----:B------:R-:W-:Y:S01]  /*1ed80*/  UMOV UR5, 0x3d57ece5 ;  /* 0x3d57ece500057882 */ /* 0x000fe20000000000 */
[----:B------:R-:W-:Y:S01]  /*1ed90*/  BSSY.RECONVERGENT B1, `(.L_x_468) ;  /* 0x000000a000017945 */ /* 0x000fe20003800200 */
[----:B------:R-:W-:-:S07]  /*1eda0*/  DMUL R4, R38, UR4 ;  /* 0x0000000426047c28 */ /* 0x000fce0008000000 */
[----:B------:R0:W-:Y:S01]  /*1edb0*/  STL.64 [R1+0xa748], R4 ;  /* 0x00a7480401007387 */ /* 0x0001e20000100a00 */
[----:B------:R-:W-:Y:S05]  /*1edc0*/  @P2 BRA `(.L_x_469) ;  /* 0x0000000000182947 */ /* 0x000fea0003800000 */
[----:B------:R-:W-:Y:S01]  /*1edd0*/  MOV R8, RZ ;  /* 0x000000ff00087202 */ /* 0x000fe20000000f00 */
[----:B------:R-:W-:Y:S01]  /*1ede0*/  IMAD.MOV.U32 R9, RZ, RZ, -0x3f80d000 ;  /* 0xc07f3000ff097424 */ /* 0x000fe200078e00ff */
[----:B------:R-:W-:Y:S01]  /*1edf0*/  MOV R175, R11 ;  /* 0x0000000b00af7202 */ /* 0x000fe20000000f00 */
[----:B------:R-:W-:Y:S01]  /*1ee00*/  IMAD.MOV.U32 R174, RZ, RZ, R10 ;  /* 0x000000ffffae7224 */ /* 0x000fe200078e000a */
[----:B------:R-:W-:-:S07]  /*1ee10*/  MOV R0, 0x1ee30 ;  /* 0x0001ee3000007802 */ /* 0x000fce0000000f00 */
[----:B0-----:R-:W-:Y:S05]  /*1ee20*/  CALL.REL.NOINC `($__internal_1_$__cuda_sm20_div_rn_f64_full) ;  /* 0x0000131800207944 */ /* 0x001fea0003c00000 */
.L_x_469:
[----:B------:R-:W-:Y:S05]  /*1ee30*/  BSYNC.RECONVERGENT B1 ;  /* 0x0000000000017941 */ /* 0x000fea0003800200 */
.L_x_468:
        /* <DEDUP_REMOVED lines=51> */
[----:B------:R-:W-:-:S08]  /*1f170*/  DFMA R4, -R10, R14, -2630 ;  /* 0xc0a48c000a04742b */ /* 0x000fd0000000010e */
        /* <DEDUP_REMOVED lines=17> */
.L_x_471:
[----:B------:R-:W-:Y:S05]  /*1f290*/  BSYNC.RECONVERGENT B0 ;  /* 0x0000000000007941 */ /* 0x000fea0003800200 */
.L_x_470:
[----:B------:R-:W-:Y:S01]  /*1f2a0*/  UMOV UR4, 0x2b65689e ;  /* 0x2b65689e00047882 */ /* 0x000fe20000000000 */
[----:B------:R-:W-:Y:S01]  /*1f2b0*/  UMOV UR5, 0x3c712db4 ;  /* 0x3c712db400057882 */ /* 0x000fe20000000000 */
[----:B------:R-:W-:Y:S01]  /*1f2c0*/  FFMA R0, RZ, R11, R5 ;  /* 0x0000000bff007223 */ /* 0x000fe20000000005 */
[----:B------:R-:W-:Y:S01]  /*1f2d0*/  DMUL R12, R10, UR4 ;  /* 0x000000040a0c7c28 */ /* 0x000fe20008000000 */
[----:B------:R-:W-:Y:S03]  /*1f2e0*/  BSSY.RECONVERGENT B1, `(.L_x_472) ;  /* 0x000000e000017945 */ /* 0x000fe60003800200 */
[----:B------:R-:W-:-:S04]  /*1f2f0*/  FSETP.GT.AND P0, PT, |R0|, 1.469367938527859385e-39, PT ;  /* 0x001000000000780b */ /* 0x000fc80003f04200 */
[----:B------:R-:W-:-:S08]  /*1f300*/  DMUL R12, R10, R12 ;  /* 0x0000000c0a0c7228 */ /* 0x000fd00000000000 */
[----:B------:R-:W-:-:S07]  /*1f310*/  DMUL R8, R12, R8 ;  /* 0x000000080c087228 */ /* 0x000fce0000000000 */
        /* <DEDUP_REMOVED lines=10> */
.L_x_473:
[----:B------:R-:W-:Y:S05]  /*1f3c0*/  BSYNC.RECONVERGENT B1 ;  /* 0x0000000000017941 */ /* 0x000fea0003800200 */
.L_x_472:
[----:B------:R-:W-:Y:S01]  /*1f3d0*/  MOV R14, 0x652b82fe ;  /* 0x652b82fe000e7802 */ /* 0x000fe20000000f00 */
        /* <DEDUP_REMOVED lines=59> */
.L_x_475:
[----:B------:R-:W-:Y:S05]  /*1f790*/  BSYNC.RECONVERGENT B0 ;  /* 0x0000000000007941 */ /* 0x000fea0003800200 */
.L_x_474:
        /* <DEDUP_REMOVED lines=8> */
[----:B------:R-:W-:Y:S01]  /*1f820*/  ISETP.GE.AND P0, PT, R3, RZ, PT ;  /* 0x000000ff0300720c */ /* 0x000fe20003f06270 */
[----:B------:R-:W-:Y:S01]  /*1f830*/  IMAD.MOV.U32 R18, RZ, RZ, RZ ;  /* 0x000000ffff127224 */ /* 0x000fe200078e00ff */
[----:B------:R-:W-:Y:S02]  /*1f840*/  MOV R17, 0x40120000 ;  /* 0x4012000000117802 */ /* 0x000fe40000000f00 */
[----:B------:R-:W-:-:S05]  /*1f850*/  MOV R0, 0x1f880 ;  /* 0x0001f88000007802 */ /* 0x000fca0000000f00 */
[----:B------:R-:W-:-:S07]  /*1f860*/  IMAD.MOV.U32 R19, RZ, RZ, R13 ;  /* 0x000000ffff137224 */ /* 0x000fce00078e000d */
[----:B0-----:R-:W-:Y:S05]  /*1f870*/  CALL.REL.NOINC `($_Z15Rosenbrock_ros3PdddS_PiiiiiddddddddPKdS2_S2_S2_S2_S2_S2_S2_i$__internal_accurate_pow) ;  /* 0x0000131800687944 */ /* 0x001fea0003c00000 */
[----:B------:R-:W-:Y:S02]  /*1f880*/  FSEL R8, R8, RZ, P0 ;  /* 0x000000ff08087208 */ /* 0x000fe40000000000 */
[----:B------:R-:W-:-:S07]  /*1f890*/  FSEL R9, R9, -QNAN , P0 ;  /* 0xfff8000009097808 */ /* 0x000fce0000000000 */
.L_x_477:
[----:B------:R-:W-:Y:S05]  /*1f8a0*/  BSYNC.RECONVERGENT B0 ;  /* 0x0000000000007941 */ /* 0x000fea0003800200 */
.L_x_476:
[C---:B0-----:R-:W-:Y:S01]  /*1f8b0*/  DADD R4, R2.reuse, 4.5 ;  /* 0x4012000002047429 */ /* 0x041fe20000000000 */
[----:B------:R-:W-:Y:S01]  /*1f8c0*/  BSSY.RECONVERGENT B0, `(.L_x_478) ;  /* 0x000000b000007945 */ /* 0x000fe20003800200 */
[----:B------:R-:W-:-:S08]  /*1f8d0*/  DSETP.NEU.AND P1, PT, R2, RZ, PT ;  /* 0x000000ff0200722a */ /* 0x000fd00003f2d000 */
        /* <DEDUP_REMOVED lines=9> */
.L_x_479:
[----:B------:R-:W-:Y:S05]  /*1f970*/  BSYNC.RECONVERGENT B0 ;  /* 0x0000000000007941 */ /* 0x000fea0003800200 */
.L_x_478:
[----:B------:R-:W-:Y:S01]  /*1f980*/  UMOV UR4, 0xbe506019 ;  /* 0xbe50601900047882 */ /* 0x000fe20000000000 */
[----:B------:R-:W-:Y:S01]  /*1f990*/  UMOV UR5, 0x3a1fb0f6 ;  /* 0x3a1fb0f600057882 */ /* 0x000fe20000000000 */
[----:B------:R-:W-:Y:S01]  /*1f9a0*/  DSETP.NEU.AND P0, PT, R2, 1, PT ;  /* 0x3ff000000200742a */ /* 0x000fe20003f0d000 */
[----:B------:R-:W-:Y:S01]  /*1f9b0*/  BSSY.RECONVERGENT B0, `(.L_x_480) ;  /* 0x0000011000007945 */ /* 0x000fe20003800200 */
[----:B------:R-:W-:Y:S01]  /*1f9c0*/  DMUL R8, R8, UR4 ;  /* 0x0000000408087c28 */ /* 0x000fe20008000000 */
[----:B------:R-:W-:-:S09]  /*1f9d0*/  @!P1 CS2R R4, SRZ ;  /* 0x0000000000049805 */ /* 0x000fd2000001ff00 */
[----:B------:R-:W-:Y:S02]  /*1f9e0*/  FSEL R14, R8, -0.20349158346652984619, P0 ;  /* 0xbe506019080e7808 */ /* 0x000fe40000000000 */
[----:B------:R-:W-:Y:S01]  /*1f9f0*/  FSEL R15, R9, 0.00060917378868907690048, P0 ;  /* 0x3a1fb0f6090f7808 */ /* 0x000fe20000000000 */
        /* <DEDUP_REMOVED lines=10> */
.L_x_482:
[----:B------:R-:W-:Y:S02]  /*1faa0*/  FSEL R4, R8, RZ, P0 ;  /* 0x000000ff08047208 */ /* 0x000fe40000000000 */
[----:B------:R-:W-:-:S07]  /*1fab0*/  FSEL R5, R9, -QNAN , P0 ;  /* 0xfff8000009057808 */ /* 0x000fce0000000000 */
.L_x_481:
[----:B------:R-:W-:Y:S05]  /*1fac0*/  BSYNC.RECONVERGENT B0 ;  /* 0x0000000000007941 */ /* 0x000fea0003800200 */
.L_x_480:
        /* <DEDUP_REMOVED lines=13> */
.L_x_484:
[----:B------:R-:W-:Y:S05]  /*1fba0*/  BSYNC.RECONVERGENT B0 ;  /* 0x0000000000007941 */ /* 0x000fea0003800200 */
.L_x_483:
[----:B------:R-:W-:Y:S01]  /*1fbb0*/  UMOV UR4, 0xe91b0b70 ;  /* 0xe91b0b7000047882 */ /* 0x000fe20000000000 */
[----:B------:R-:W-:Y:S01]  /*1fbc0*/  UMOV UR5, 0x3da07e1f ;  /* 0x3da07e1f00057882 */ /* 0x000fe20000000000 */
[----:B------:R-:W-:Y:S01]  /*1fbd0*/  DSETP.NEU.AND P0, PT, R2, 1, PT ;  /* 0x3ff000000200742a */ /* 0x000fe20003f0d000 */
[----:B------:R-:W-:Y:S01]  /*1fbe0*/  BSSY.RECONVERGENT B1, `(.L_x_485) ;  /* 0x0000019000017945 */ /* 0x000fe20003800200 */
[----:B------:R-:W-:Y:S02]  /*1fbf0*/  DMUL R4, R4, UR4 ;  /* 0x0000000404047c28 */ /* 0x000fe40008000000 */
[----:B------:R-:W-:-:S08]  /*1fc00*/  DMUL R14, R6, R14 ;  /* 0x0000000e060e7228 */ /* 0x000fd00000000000 */
[----:B------:R-:W-:Y:S02]  /*1fc10*/  FSEL R175, R5, 0.078365556895732879639, P0 ;  /* 0x3da07e1f05af7808 */ /* 0x000fe40000000000 */
[----:B------:R-:W-:Y:S01]  /*1fc20*/  FSEL R174, R4, -1.17148446316822089779e+25, P0 ;  /* 0xe91b0b7004ae7808 */ /* 0x000fe20000000000 */
        /* <DEDUP_REMOVED lines=20> */
.L_x_486:
[----:B------:R-:W-:Y:S05]  /*1fd70*/  BSYNC.RECONVERGENT B1 ;  /* 0x0000000000017941 */ /* 0x000fea0003800200 */
.L_x_485:
        /* <DEDUP_REMOVED lines=79> */
.L_x_488:
[----:B------:R-:W-:Y:S01]  /*20270*/  MOV R12, 0x0 ;  /* 0x00000000000c7802 */ /* 0x000fe20000000f00 */
[----:B------:R-:W-:Y:S01]  /*20280*/  IMAD.MOV.U32 R13, RZ, RZ, 0x7ff00000 ;  /* 0x7ff00000ff0d7424 */ /* 0x000fe200078e00ff */
[----:B------:R-:W-:-:S05]  /*20290*/  LOP3.LUT P1, RZ, R9, 0x7fffffff, RZ, 0xc0, !PT ;  /* 0x7fffffff09ff7812 */ /* 0x000fca000782c0ff */
[----:B------:R-:W-:-:S10]  /*202a0*/  DFMA R12, R8, R12, +INF ;  /* 0x7ff00000080c742b */ /* 0x000fd4000000000c */
[----:B------:R-:W-:Y:S02]  /*202b0*/  FSEL R8, R12, RZ, P1 ;  /* 0x000000ff0c087208 */ /* 0x000fe40000800000 */
[----:B------:R-:W-:-:S07]  /*202c0*/  FSEL R9, R13, -QNAN , P1 ;  /* 0xfff000000d097808 */ /* 0x000fce0000800000 */
.L_x_489:
[----:B------:R-:W-:Y:S05]  /*202d0*/  BSYNC.RECONVERGENT B0 ;  /* 0x0000000000007941 */ /* 0x000fea0003800200 */
.L_x_487:
        /* <DEDUP_REMOVED lines=14> */
.L_x_490:
        /* <DEDUP_REMOVED lines=13> */
.L_x_492:
[----:B------:R-:W-:Y:S05]  /*20490*/  BSYNC.RECONVERGENT B0 ;  /* 0x0000000000007941 */ /* 0x000fea0003800200 */
.L_x_491:
        /* <DEDUP_REMOVED lines=18> */
.L_x_494:
[----:B------:R-:W-:Y:S05]  /*205c0*/  BSYNC.RECONVERGENT B1 ;  /* 0x0000000000017941 */ /* 0x000fea0003800200 */
.L_x_493:
        /* <DEDUP_REMOVED lines=10> */
.L_x_495:
        /* <DEDUP_REMOVED lines=29> */
.L_x_497:
[----:B------:R-:W-:Y:S05]  /*20840*/  BSYNC.RECONVERGENT B0 ;  /* 0x0000000000007941 */ /* 0x000fea0003800200 */
.L_x_496:
        /* <DEDUP_REMOVED lines=8> */
.L_x_499:
[----:B------:R-:W-:Y:S05]  /*208d0*/  BSYNC.RECONVERGENT B1 ;  /* 0x0000000000017941 */ /* 0x000fea0003800200 */
.L_x_498:
[----:B------:R-:W0:Y:S01]  /*208e0*/  MUFU.RCP64H R9, R11 ;  /* 0x0000000b00097308 */ /* 0x000e220000001800 */
[----:B------:R-:W-:Y:S01]  /*208f0*/  IMAD.MOV.U32 R8, RZ, RZ, 0x1 ;  /* 0x00000001ff087424 */ /* 0x000fe200078e00ff */
[----:B------:R-:W-:Y:S01]  /*20900*/  DMUL R4, R12, R4 ;  /* 0x000000040c047228 */ /* 0x000fe20000000000 */
[----:B------:R-:W-:Y:S06]  /*20910*/  BSSY.RECONVERGENT B1, `(.L_x_500) ;  /* 0x0000015000017945 */ /* 0x000fec0003800200 */
[----:B------:R1:W-:Y:S01]  /*20920*/  STL.64 [R1+0xaa58], R4 ;  /* 0x00aa580401007387 */ /* 0x0003e20000100a00 */
        /* <DEDUP_REMOVED lines=10> */
[----:B-1----:R-:W-:Y:S05]  /*209d0*/  @P1 BRA `(.L_x_501) ;  /* 0x0000000000201947 */ /* 0x002fea0003800000 */
        /* <DEDUP_REMOVED lines=8> */
.L_x_501:
[----:B------:R-:W-:Y:S05]  /*20a60*/  BSYNC.RECONVERGENT B1 ;  /* 0x0000000000017941 */ /* 0x000fea0003800200 */
.L_x_500:
        /* <DEDUP_REMOVED lines=70> */
.L_x_503:
[----:B------:R-:W-:Y:S05]  /*20ed0*/  BSYNC.RECONVERGENT B0 ;  /* 0x0000000000007941 */ /* 0x000fea0003800200 */
.L_x_502:
        /* <DEDUP_REMOVED lines=12> */
.L_x_505:
[----:B------:R-:W-:Y:S05]  /*20fa0*/  BSYNC.RECONVERGENT B1 ;  /* 0x0000000000017941 */ /* 0x000fea0003800200 */
.L_x_504:
        /* <DEDUP_REMOVED lines=71> */
.L_x_507:
[----:B------:R-:W-:Y:S05]  /*21420*/  BSYNC.RECONVERGENT B0 ;  /* 0x0000000000007941 */ /* 0x000fea0003800200 */
.L_x_506:
        /* <DEDUP_REMOVED lines=14> */
.L_x_509:
[----:B------:R-:W-:Y:S05]  /*21510*/  BSYNC.RECONVERGENT B1 ;  /* 0x0000000000017941 */ /* 0x000fea0003800200 */
.L_x_508:
        /* <DEDUP_REMOVED lines=9> */
[----:B------:R-:W-:-:S02]  /*215b0*/  DADD R12, R22, -6.75539944105574400000e+15 ;  /* 0xc3380000160c7429 */ /* 0x000fc40000000000 */
        /* <DEDUP_REMOVED lines=61> */
.L_x_511:
[----:B------:R-:W-:Y:S05]  /*21990*/  BSYNC.RECONVERGENT B0 ;  /* 0x0000000000007941 */ /* 0x000fea0003800200 */
.L_x_510:
[----:B------:R-:W-:Y:S01]  /*219a0*/  UMOV UR4, 0x86a12b9b ;  /* 0x86a12b9b00047882 */ /* 0x000fe20000000000 */
[----:B------:R-:W-:Y:S01]  /*219b0*/  UMOV UR5, 0x3d46849b ;  /* 0x3d46849b00057882 */ /* 0x000fe20000000000 */
[----:B------:R-:W-:Y:S01]  /*219c0*/  UMOV UR6, 0xa7b28179 ;  /* 0xa7b2817900067882 */ /* 0x000fe20000000000 */
[----:B------:R-:W-:Y:S01]  /*219d0*/  UMOV UR7, 0x3d9359f5 ;  /* 0x3d9359f500077882 */ /* 0x000fe20000000000 */
[----:B------:R-:W-:Y:S01]  /*219e0*/  DMUL R14, R14, UR4 ;  /* 0x000000040e0e7c28 */ /* 0x000fe20008000000 */
[----:B------:R-:W-:Y:S01]  /*219f0*/  UMOV UR4, 0x1b4047b2 ;  /* 0x1b4047b200047882 */ /* 0x000fe20000000000 */
[----:B------:R-:W-:Y:S01]  /*21a00*/  UMOV UR5, 0x3d78a10a ;  /* 0x3d78a10a00057882 */ /* 0x000fe20000000000 */
[----:B------:R-:W-:Y:S01]  /*21a10*/  DMUL R8, R4, UR6 ;  /* 0x0000000604087c28 */ /* 0x000fe20008000000 */
[----:B------:R-:W-:Y:S01]  /*21a20*/  BSSY.RECONVERGENT B1, `(.L_x_512) ;  /* 0x000000c000017945 */ /* 0x000fe20003800200 */
[----:B------:R-:W-:Y:S02]  /*21a30*/  DMUL R4, R38, UR4 ;  /* 0x0000000426047c28 */ /* 0x000fe40008000000 */
[----:B------:R0:W-:Y:S04]  /*21a40*/  STL.64 [R1+0xa988], R14 ;  /* 0x00a9880e01007387 */ /* 0x0001e80000100a00 */
        /* <DEDUP_REMOVED lines=9> */
.L_x_513:
[----:B------:R-:W-:Y:S05]  /*21ae0*/  BSYNC.RECONVERGENT B1 ;  /* 0x0000000000017941 */ /* 0x000fea0003800200 */
.L_x_512:
[----:B0-----:R-:W-:Y:S01]  /*21af0*/  MOV R8, 0x652b82fe ;  /* 0x652b82fe00087802 */ /* 0x001fe20000000f00 */
        /* <DEDUP_REMOVED lines=61> */
[----:B------:R-:W-:Y:S01]  /*21ed0*/  @!P2 LEA.HI R0, R8, R8, RZ, 0x1 ;  /* 0x000000080800a211 */ /* 0x000fe200078f08ff */
[----:B------:R-:W-:Y:S01]  /*21ee0*/  @!P2 IMAD.MOV.U32 R12, RZ, RZ, RZ ;  /* 0x000000ffff0ca224 */ /* 0x000fe200078e00ff */
[----:B------:R-:W-:Y:S02]  /*21ef0*/  FSEL R15, R15, RZ, P1 ;  /* 0x000000ff0f0f7208 */ /* 0x000fe40000800000 */
[----:B------:R-:W-:-:S05]  /*21f00*/  @!P2 SHF.R.S32.HI R9, RZ, 0x1, R0 ;  /* 0x00000001ff09a819 */ /* 0x000fca0000011400 */
[----:B------:R-:W-:Y:S02]  /*21f10*/  @!P2 IMAD.IADD R8, R8, 0x1, -R9 ;  /* 0x000000010808a824 */ /* 0x000fe400078e0a09 */
[----:B------:R-:W-:-:S03]  /*21f20*/  @!P2 IMAD R9, R9, 0x100000, R17 ;  /* 0x001000000909a824 */ /* 0x000fc600078e0211 */
[----:B------:R-:W-:Y:S02]  /*21f30*/  @!P2 LEA R13, R8, 0x3ff00000, 0x14 ;  /* 0x3ff00000080da811 */ /* 0x000fe400078ea0ff */
[----:B------:R-:W-:-:S06]  /*21f40*/  @!P2 MOV R8, R16 ;  /* 0x000000100008a202 */ /* 0x000fcc0000000f00 */
[----:B------:R-:W-:-:S11]  /*21f50*/  @!P2 DMUL R14, R8, R12 ;  /* 0x0000000c080ea228 */ /* 0x000fd60000000000 */
.L_x_515:
[----:B------:R-:W-:Y:S05]  /*21f60*/  BSYNC.RECONVERGENT B0 ;  /* 0x0000000000007941 */ /* 0x000fea0003800200 */
.L_x_514:
        /* <DEDUP_REMOVED lines=14> */
.L_x_517:
[----:B------:R-:W-:Y:S05]  /*22050*/  BSYNC.RECONVERGENT B1 ;  /* 0x0000000000017941 */ /* 0x000fea0003800200 */
.L_x_516:
[----:B0-----:R-:W-:Y:S02]  /*22060*/  HFMA2 R9, -RZ, RZ, 1.9912109375, 0.00128841400146484375 ;  /* 0x3ff71547ff097431 */ /* 0x001fe400000001ff */
        /* <DEDUP_REMOVED lines=70> */
.L_x_519:
[----:B------:R-:W-:Y:S05]  /*224d0*/  BSYNC.RECONVERGENT B0 ;  /* 0x0000000000007941 */ /* 0x000fea0003800200 */
.L_x_518:
[----:B------:R-:W-:Y:S01]  /*224e0*/  UMOV UR4, 0xfce89298 ;  /* 0xfce8929800047882 */ /* 0x000fe20000000000 */
[----:B------:R-:W-:Y:S01]  /*224f0*/  UMOV UR5, 0x3d5e4230 ;  /* 0x3d5e423000057882 */ /* 0x000fe20000000000 */
[----:B------:R-:W-:Y:S01]  /*22500*/  BSSY.RECONVERGENT B1, `(.L_x_520) ;  /* 0x0000009000017945 */ /* 0x000fe20003800200 */
[----:B------:R-:W-:-:S03]  /*22510*/  DMUL R4, R14, UR4 ;  /* 0x000000040e047c28 */ /* 0x000fc60008000000 */
[----:B------:R-:W-:Y:S08]  /*22520*/  @P3 BRA `(.L_x_521) ;  /* 0x0000000000183947 */ /* 0x000ff00003800000 */
[----:B------:R-:W-:Y:S01]  /*22530*/  IMAD.MOV.U32 R8, RZ, RZ, RZ ;  /* 0x000000ffff087224 */ /* 0x000fe200078e00ff */
[----:B------:R-:W-:Y:S01]  /*22540*/  MOV R174, R10 ;  /* 0x0000000a00ae7202 */ /* 0x000fe20000000f00 */
[----:B------:R-:W-:Y:S01]  /*22550*/  IMAD.MOV.U32 R9, RZ, RZ, 0x4084a000 ;  /* 0x4084a000ff097424 */ /* 0x000fe200078e00ff */
[----:B------:R-:W-:Y:S01]  /*22560*/  MOV R0, 0x22590 ;  /* 0x0002259000007802 */ /* 0x000fe20000000f00 */
[----:B------:R-:W-:-:S07]  /*22570*/  IMAD.MOV.U32 R175, RZ, RZ, R11 ;  /* 0x000000ffffaf7224 */ /* 0x000fce00078e000b */
[----:B------:R-:W-:Y:S05]  /*22580*/  CALL.REL.NOINC `($__internal_1_$__cuda_sm20_div_rn_f64_full) ;  /* 0x000012e000487944 */ /* 0x000fea0003c00000 */
.L_x_521:
[----:B------:R-:W-:Y:S05]  /*22590*/  BSYNC.RECONVERGENT B1 ;  /* 0x0000000000017941 */ /* 0x000fea0003800200 */
.L_x_520:
        /* <DEDUP_REMOVED lines=61> */
.L_x_523:
[----:B------:R-:W-:Y:S05]  /*22970*/  BSYNC.RECONVERGENT B0 ;  /* 0x0000000000007941 */ /* 0x000fea0003800200 */
.L_x_522:
        /* <DEDUP_REMOVED lines=26> */
.L_x_525:
[----:B------:R-:W-:Y:S05]  /*22b20*/  BSYNC.RECONVERGENT B1 ;  /* 0x0000000000017941 */ /* 0x000fea0003800200 */
.L_x_524:
        /* <DEDUP_REMOVED lines=20> */
.L_x_527:
[----:B------:R-:W-:Y:S05]  /*22c70*/  BSYNC.RECONVERGENT B1 ;  /* 0x0000000000017941 */ /* 0x000fea0003800200 */
.L_x_526:
[----:B------:R-:W-:Y:S01]  /*22c80*/  MOV R16, 0x652b82fe ;  /* 0x652b82fe00107802 */ /* 0x000fe20000000f00 */
[----:B------:R-:W-:Y:S01]  /*22c90*/  IMAD.MOV.U32 R17, RZ, RZ, 0x3ff71547 ;  /* 0x3ff71547ff117424 */ /* 0x000fe200078e00ff */
[----:B------:R-:W-:Y:S01]  /*22ca0*/  UMOV UR4, 0xfefa39ef ;  /* 0xfefa39ef00047882 */ /* 0x000fe20000000000 */
[----:B------:R-:W-:Y:S01]  /*22cb0*/  UMOV UR5, 0x3fe62e42 ;  /* 0x3fe62e4200057882 */ /* 0x000fe20000000000 */
[----:B------:R-:W-:Y:S01]  /*22cc0*/  FSETP.GEU.AND P1, PT, |R13|, 4.1917929649353027344, PT ;  /* 0x4086232b0d00780b */ /* 0x000fe20003f2e200 */
[----:B------:R-:W-:Y:S01]  /*22cd0*/  BSSY.RECONVERGENT B0, `(.L_x_528) ;  /* 0x0000038000007945 */ /* 0x000fe20003800200 */
[----:B------:R-:W-:Y:S01]  /*22ce0*/  IMAD.MOV.U32 R174, RZ, RZ, 0x0 ;  /* 0x00000000ffae7424 */ /* 0x000fe200078e00ff */
[----:B------:R-:W-:Y:S01]  /*22cf0*/  DFMA R16, R12, R16, 6.75539944105574400000e+15 ;  /* 0x433800000c10742b */ /* 0x000fe20000000010 */
[----:B------:R-:W-:-:S07]  /*22d00*/  MOV R175, 0x3ff00000 ;  /* 0x3ff0000000af7802 */ /* 0x000fce0000000f00 */
        /* <DEDUP_REMOVED lines=52> */
.L_x_529:
[----:B------:R-:W-:Y:S05]  /*23050*/  BSYNC.RECONVERGENT B0 ;  /* 0x0000000000007941 */ /* 0x000fea0003800200 */
.L_x_528:
[----:B------:R-:W-:Y:S01]  /*23060*/  DFMA R174, R8, 37, R174 ;  /* 0x4042800008ae782b */ /* 0x000fe200000000ae */
[----:B------:R-:W-:Y:S01]  /*23070*/  FSETP.GEU.AND P2, PT, |R5|, 6.5827683646048100446e-37, PT ;  /* 0x036000000500780b */ /* 0x000fe20003f4e200 */
[----:B------:R-:W-:Y:S01]  /*23080*/  BSSY.RECONVERGENT B1, `(.L_x_530) ;  /* 0x0000016000017945 */ /* 0x000fe20003800200 */
[----:B------:R-:W-:-:S03]  /*23090*/  MOV R8, 0x1 ;  /* 0x0000000100087802 */ /* 0x000fc60000000f00 */
[----:B------:R-:W0:Y:S03]  /*230a0*/  MUFU.RCP64H R9, R175 ;  /* 0x000000af00097308 */ /* 0x000e260000001800 */
        /* <DEDUP_REMOVED lines=19> */
.L_x_531:
[----:B------:R-:W-:Y:S05]  /*231e0*/  BSYNC.RECONVERGENT B1 ;  /* 0x0000000000017941 */ /* 0x000fea0003800200 */
.L_x_530:
[----:B0-----:R-:W0:Y:S01]  /*231f0*/  MUFU.RCP64H R5, R11 ;  /* 0x0000000b00057308 */ /* 0x001e220000001800 */
[----:B------:R-:W-:Y:S01]  /*23200*/  IMAD.MOV.U32 R4, RZ, RZ, 0x1 ;  /* 0x00000001ff047424 */ /* 0x000fe200078e00ff */
[----:B------:R-:W-:Y:S01]  /*23210*/  UMOV UR4, 0x5fe7cfe ;  /* 0x05fe7cfe00047882 */ /* 0x000fe20000000000 */
[----:B------:R-:W-:Y:S01]  /*23220*/  UMOV UR5, 0x3da1cfe5 ;  /* 0x3da1cfe500057882 */ /* 0x000fe20000000000 */
[----:B------:R-:W-:Y:S03]  /*23230*/  BSSY.RECONVERGENT B1, `(.L_x_532) ;  /* 0x0000016000017945 */ /* 0x000fe60003800200 */
        /* <DEDUP_REMOVED lines=8> */
[----:B------:R-:W-:-:S07]  /*232c0*/  DMUL R8, R34, UR4 ;  /* 0x0000000422087c28 */ /* 0x000fce0008000000 */
        /* <DEDUP_REMOVED lines=12> */
.L_x_533:
[----:B------:R-:W-:Y:S05]  /*23390*/  BSYNC.RECONVERGENT B1 ;  /* 0x0000000000017941 */ /* 0x000fea0003800200 */
.L_x_532:
        /* <DEDUP_REMOVED lines=71> */
.L_x_535:
[----:B------:R-:W-:Y:S05]  /*23810*/  BSYNC.RECONVERGENT B0 ;  /* 0x0000000000007941 */ /* 0x000fea0003800200 */
.L_x_534:
        /* <DEDUP_REMOVED lines=16> */
.L_x_537:
[----:B------:R-:W-:Y:S05]  /*23920*/  BSYNC.RECONVERGENT B1 ;  /* 0x0000000000017941 */ /* 0x000fea0003800200 */
.L_x_536:
        /* <DEDUP_REMOVED lines=71> */
.L_x_539:
[----:B------:R-:W-:Y:S05]  /*23da0*/  BSYNC.RECONVERGENT B0 ;  /* 0x0000000000007941 */ /* 0x000fea0003800200 */
.L_x_538:
[----:B------:R-:W-:Y:S01]  /*23db0*/  UMOV UR4, 0xd7d83ebb ;  /* 0xd7d83ebb00047882 */ /* 0x000fe20000000000 */
[----:B------:R-:W-:Y:S01]  /*23dc0*/  UMOV UR5, 0x3d958ce8 ;  /* 0x3d958ce800057882 */ /* 0x000fe20000000000 */
[----:B------:R-:W-:Y:S01]  /*23dd0*/  UMOV UR6, 0x1b4047b2 ;  /* 0x1b4047b200067882 */ /* 0x000fe20000000000 */
[----:B------:R-:W-:Y:S01]  /*23de0*/  DMUL R8, R16, UR4 ;  /* 0x0000000410087c28 */ /* 0x000fe20008000000 */
[----:B------:R-:W-:Y:S01]  /*23df0*/  UMOV UR7, 0x3d98a10a ;  /* 0x3d98a10a00077882 */ /* 0x000fe20000000000 */
[----:B------:R-:W-:Y:S01]  /*23e00*/  UMOV UR4, 0xe1796495 ;  /* 0xe179649500047882 */ /* 0x000fe20000000000 */
[----:B------:R-:W-:Y:S01]  /*23e10*/  UMOV UR5, 0x3d85fd7f ;  /* 0x3d85fd7f00057882 */ /* 0x000fe20000000000 */
[----:B------:R-:W-:Y:S01]  /*23e20*/  DMUL R16, R34, UR6 ;  /* 0x0000000622107c28 */ /* 0x000fe20008000000 */
[----:B------:R-:W-:Y:S02]  /*23e30*/  BSSY.RECONVERGENT B1, `(.L_x_540) ;  /* 0x000000e000017945 */ /* 0x000fe40003800200 */
[----:B------:R0:W-:Y:S04]  /*23e40*/  STL.64 [R1+0xa960], R8 ;  /* 0x00a9600801007387 */ /* 0x0001e80000100a00 */
[----:B------:R1:W-:Y:S01]  /*23e50*/  STL.64 [R1+0xaa50], R16 ;  /* 0x00aa501001007387 */ /* 0x0003e20000100a00 */
[----:B0-----:R-:W-:-:S07]  /*23e60*/  DMUL R8, R14, UR4 ;  /* 0x000000040e087c28 */ /* 0x001fce0008000000 */
[----:B------:R1:W-:Y:S01]  /*23e70*/  STL.64 [R1+0xa8c8], R8 ;  /* 0x00a8c80801007387 */ /* 0x0003e20000100a00 */
[----:B------:R-:W-:Y:S05]  /*23e80*/  @P3 BRA `(.L_x_541) ;  /* 0x0000000000203947 */ /* 0x000fea0003800000 */
[----:B-1----:R-:W-:Y:S01]  /*23e90*/  IMAD.MOV.U32 R8, RZ, RZ, RZ ;  /* 0x000000ffff087224 */ /* 0x002fe200078e00ff */
[----:B------:R-:W-:Y:S01]  /*23ea0*/  MOV R9, 0xc0845000 ;  /* 0xc084500000097802 */ /* 0x000fe20000000f00 */
[----:B------:R-:W-:Y:S01]  /*23eb0*/  IMAD.MOV.U32 R174, RZ, RZ, R10 ;  /* 0x000000ffffae7224 */ /* 0x000fe200078e000a */
[----:B------:R-:W-:Y:S01]  /*23ec0*/  MOV R0, 0x23ef0 ;  /* 0x00023ef000007802 */ /* 0x000fe20000000f00 */
[----:B------:R-:W-:-:S07]  /*23ed0*/  IMAD.MOV.U32 R175, RZ, RZ, R11 ;  /* 0x000000ffffaf7224 */ /* 0x000fce00078e000b */
[----:B------:R-:W-:Y:S05]  /*23ee0*/  CALL.REL.NOINC `($__internal_1_$__cuda_sm20_div_rn_f64_full) ;  /* 0x000012c400f07944 */ /* 0x000fea0003c00000 */
[----:B------:R-:W-:Y:S01]  /*23ef0*/  MOV R4, R12 ;  /* 0x0000000c00047202 */ /* 0x000fe20000000f00 */
[----:B------:R-:W-:-:S07]  /*23f00*/  IMAD.MOV.U32 R5, RZ, RZ, R13 ;  /* 0x000000ffff057224 */ /* 0x000fce00078e000d */
.L_x_541:
[----:B------:R-:W-:Y:S05]  /*23f10*/  BSYNC.RECONVERGENT B1 ;  /* 0x0000000000017941 */ /* 0x000fea0003800200 */
.L_x_540:
[----:B-1----:R-:W-:Y:S02]  /*23f20*/  HFMA2 R9, -RZ, RZ, 1.9912109375, 0.00128841400146484375 ;  /* 0x3ff71547ff097431 */ /* 0x002fe400000001ff */
        /* <DEDUP_REMOVED lines=70> */
.L_x_543:
[----:B------:R-:W-:Y:S05]  /*24390*/  BSYNC.RECONVERGENT B0 ;  /* 0x0000000000007941 */ /* 0x000fea0003800200 */
.L_x_542:
        /* <DEDUP_REMOVED lines=12> */
.L_x_545:
[----:B------:R-:W-:Y:S05]  /*24460*/  BSYNC.RECONVERGENT B1 ;  /* 0x0000000000017941 */ /* 0x000fea0003800200 */
.L_x_544:
[----:B0-----:R-:W-:Y:S01]  /*24470*/  IMAD.MOV.U32 R4, RZ, RZ, 0x652b82fe ;  /* 0x652b82feff047424 */ /* 0x001fe200078e00ff */
[----:B------:R-:W-:Y:S01]  /*24480*/  MOV R5, 0x3ff71547 ;  /* 0x3ff7154700057802 */ /* 0x000fe20000000f00 */
        /* <DEDUP_REMOVED lines=52> */
[----:B------:R-:W-:Y:S01]  /*247d0*/  @!P2 IMAD.IADD R4, R4, 0x1, -R5 ;  /* 0x000000010404a824 */ /* 0x000fe200078e0a05 */
[----:B------:R-:W-:-:S04]  /*247e0*/  @!P2 LEA R5, R5, R17, 0x14 ;  /* 0x000000110505a211 */ /* 0x000fc800078ea0ff */
[----:B------:R-:W-:Y:S01]  /*247f0*/  @!P2 LEA R13, R4, 0x3ff00000, 0x14 ;  /* 0x3ff00000040da811 */ /* 0x000fe200078ea0ff */
[----:B------:R-:W-:-:S06]  /*24800*/  @!P2 IMAD.MOV.U32 R4, RZ, RZ, R16 ;  /* 0x000000ffff04a224 */ /* 0x000fcc00078e0010 */
[----:B------:R-:W-:-:S11]  /*24810*/  @!P2 DMUL R8, R4, R12 ;  /* 0x0000000c0408a228 */ /* 0x000fd60000000000 */
.L_x_547:
[----:B------:R-:W-:Y:S05]  /*24820*/  BSYNC.RECONVERGENT B0 ;  /* 0x0000000000007941 */ /* 0x000fea0003800200 */
.L_x_546:
[----:B------:R-:W-:Y:S01]  /*24830*/  UMOV UR4, 0xc060d5c9 ;  /* 0xc060d5c900047882 */ /* 0x000fe20000000000 */
[----:B------:R-:W-:Y:S01]  /*24840*/  UMOV UR5, 0x3c7305f0 ;  /* 0x3c7305f000057882 */ /* 0x000fe20000000000 */
[----:B------:R-:W-:Y:S01]  /*24850*/  DSETP.NEU.AND P3, PT, R2, RZ, PT ;  /* 0x000000ff0200722a */ /* 0x000fe20003f6d000 */
[----:B------:R-:W-:Y:S01]  /*24860*/  BSSY.RECONVERGENT B0, `(.L_x_548) ;  /* 0x0000014000007945 */ /* 0x000fe20003800200 */
[----:B------:R-:W-:Y:S01]  /*24870*/  DMUL R4, R10, UR4 ;  /* 0x000000040a047c28 */ /* 0x000fe20008000000 */
[----:B------:R-:W-:Y:S01]  /*24880*/  UMOV UR4, 0x6237ebe3 ;  /* 0x6237ebe300047882 */ /* 0x000fe20000000000 */
[----:B------:R-:W-:Y:S02]  /*24890*/  UMOV UR5, 0x3cfd45fd ;  /* 0x3cfd45fd00057882 */ /* 0x000fe40000000000 */
[----:B------:R-:W-:-:S04]  /*248a0*/  DMUL R12, R38, UR4 ;  /* 0x00000004260c7c28 */ /* 0x000fc80008000000 */
[----:B------:R-:W-:-:S03]  /*248b0*/  DMUL R4, R10, R4 ;  /* 0x000000040a047228 */ /* 0x000fc60000000000 */
[----:B------:R0:W-:Y:S05]  /*248c0*/  STL.64 [R1+0xaa38], R12 ;  /* 0x00aa380c01007387 */ /* 0x0001ea0000100a00 */
[----:B------:R-:W-:Y:S01]  /*248d0*/  DMUL R4, R4, R8 ;  /* 0x0000000804047228 */ /* 0x000fe20000000000 */
[----:B------:R-:W-:-:S06]  /*248e0*/  @!P3 CS2R R8, SRZ ;  /* 0x000000000008b805 */ /* 0x000fcc000001ff00 */
[----:B------:R0:W-:Y:S01]  /*248f0*/  STL.64 [R1+0xaa40], R4 ;  /* 0x00aa400401007387 */ /* 0x0001e20000100a00 */
[----:B------:R-:W-:Y:S05]  /*24900*/  @!P3 BRA `(.L_x_549) ;  /* 0x000000000024b947 */ /* 0x000fea0003800000 */
[----:B0-----:R-:W-:Y:S01]  /*24910*/  DADD R12, -RZ, |R2| ;  /* 0x00000000ff0c7229 */ /* 0x001fe20000000502 */
[----:B------:R-:W-:Y:S01]  /*24920*/  ISETP.GE.AND P4, PT, R3, RZ, PT ;  /* 0x000000ff0300720c */ /* 0x000fe20003f86270 */
[----:B------:R-:W-:Y:S01]  /*24930*/  IMAD.MOV.U32 R18, RZ, RZ, RZ ;  /* 0x000000ffff127224 */ /* 0x000fe200078e00ff */
[----:B------:R-:W-:Y:S01]  /*24940*/  MOV R0, 0x24980 ;  /* 0x0002498000007802 */ /* 0x000fe20000000f00 */
[----:B------:R-:W-:-:S06]  /*24950*/  IMAD.MOV.U32 R17, RZ, RZ, 0x400c0000 ;  /* 0x400c0000ff117424 */ /* 0x000fcc00078e00ff */
[----:B------:R-:W-:-:S07]  /*24960*/  MOV R19, R13 ;  /* 0x0000000d00137202 */ /* 0x000fce0000000f00 */
[----:B------:R-:W-:Y:S05]  /*24970*/  CALL.REL.NOINC `($_Z15Rosenbrock_ros3PdddS_PiiiiiddddddddPKdS2_S2_S2_S2_S2_S2_S2_i$__internal_accurate_pow) ;  /* 0x000012c800287944 */ /* 0x000fea0003c00000 */
[----:B------:R-:W-:Y:S02]  /*24980*/  FSEL R8, R8, RZ, P4 ;  /* 0x000000ff08087208 */ /* 0x000fe40002000000 */
[----:B------:R-:W-:-:S07]  /*24990*/  FSEL R9, R9, -QNAN , P4 ;  /* 0xfff8000009097808 */ /* 0x000fce0002000000 */
.L_x_549:
[----:B------:R-:W-:Y:S05]  /*249a0*/  BSYNC.RECONVERGENT B0 ;  /* 0x0000000000007941 */ /* 0x000fea0003800200 */
.L_x_548:
[----:B0-----:R-:W0:Y:S01]  /*249b0*/  MUFU.RCP64H R13, 2.9999974726635514344e-11 ;  /* 0x3dc07e1f000d7908 */ /* 0x001e220000001800 */
[----:B------:R-:W-:Y:S01]  /*249c0*/  DADD R4, R2, 3.5 ;  /* 0x400c000002047429 */ /* 0x000fe20000000000 */
[----:B------:R-:W-:Y:S01]  /*249d0*/  MOV R18, 0xe91b0b70 ;  /* 0xe91b0b7000127802 */ /* 0x000fe20000000f00 */
[----:B------:R-:W-:Y:S01]  /*249e0*/  IMAD.MOV.U32 R19, RZ, RZ, 0x3dc07e1f ;  /* 0x3dc07e1fff137424 */ /* 0x000fe200078e00ff */
[----:B------:R-:W-:Y:S01]  /*249f0*/  BSSY.RECONVERGENT B0, `(.L_x_550) ;  /* 0x000000e000007945 */ /* 0x000fe20003800200 */
[----:B------:R-:W-:-:S06]  /*24a00*/  IMAD.MOV.U32 R12, RZ, RZ, 0x1 ;  /* 0x00000001ff0c7424 */ /* 0x000fcc00078e00ff */
[----:B------:R-:W-:-:S04]  /*24a10*/  LOP3.LUT R4, R5, 0x7ff00000, RZ, 0xc0, !PT ;  /* 0x7ff0000005047812 */ /* 0x000fc800078ec0ff */
[----:B------:R-:W-:Y:S01]  /*24a20*/  ISETP.NE.AND P1, PT, R4, 0x7ff00000, PT ;  /* 0x7ff000000400780c */ /* 0x000fe20003f25270 */
[----:B0-----:R-:W-:-:S08]  /*24a30*/  DFMA R16, R12, -R18, 1 ;  /* 0x3ff000000c10742b */ /* 0x001fd00000000812 */
[----:B------:R-:W-:-:S08]  /*24a40*/  DFMA R16, R16, R16, R16 ;  /* 0x000000101010722b */ /* 0x000fd00000000010 */
[----:B------:R-:W-:Y:S01]  /*24a50*/  DFMA R16, R12, R16, R12 ;  /* 0x000000100c10722b */ /* 0x000fe2000000000c */
[----:B------:R-:W-:Y:S10]  /*24a60*/  @P1 BRA `(.L_x_551) ;  /* 0x0000000000181947 */ /* 0x000ff40003800000 */
[----:B------:R-:W-:-:S14]  /*24a70*/  DSETP.NAN.AND P1, PT, R2, R2, PT ;  /* 0x000000020200722a */ /* 0x000fdc0003f28000 */
[----:B------:R-:W-:Y:S01]  /*24a80*/  @P1 DADD R8, R2, 3.5 ;  /* 0x400c000002081429 */ /* 0x000fe20000000000 */
[----:B------:R-:W-:Y:S10]  /*24a90*/  @P1 BRA `(.L_x_551) ;  /* 0x00000000000c1947 */ /* 0x000ff40003800000 */
[----:B------:R-:W-:-:S14]  /*24aa0*/  DSETP.NEU.AND P1, PT, |R2|, +INF , PT ;  /* 0x7ff000000200742a */ /* 0x000fdc0003f2d200 */
[----:B------:R-:W-:Y:S01]  /*24ab0*/  @!P1 MOV R8, 0x0 ;  /* 0x0000000000089802 */ /* 0x000fe20000000f00 */
[----:B------:R-:W-:-:S07]  /*24ac0*/  @!P1 IMAD.MOV.U32 R9, RZ, RZ, 0x7ff00000 ;  /* 0x7ff00000ff099424 */ /* 0x000fce00078e00ff */
.L_x_551:
[----:B------:R-:W-:Y:S05]  /*24ad0*/  BSYNC.RECONVERGENT B0 ;  /* 0x0000000000007941 */ /* 0x000fea0003800200 */
.L_x_550:
[----:B------:R-:W-:Y:S01]  /*24ae0*/  UMOV UR4, 0x36f23c10 ;  /* 0x36f23c1000047882 */ /* 0x000fe20000000000 */
[----:B------:R-:W-:Y:S01]  /*24af0*/  UMOV UR5, 0x3a83ce9a ;  /* 0x3a83ce9a00057882 */ /* 0x000fe20000000000 */
[----:B------:R-:W-:Y:S01]  /*24b00*/  DFMA R4, R16, -R18, 1 ;  /* 0x3ff000001004742b */ /* 0x000fe20000000812 */
[----:B------:R-:W-:Y:S01]  /*24b10*/  BSSY.RECONVERGENT B1, `(.L_x_552) ;  /* 0x0000015000017945 */ /* 0x000fe20003800200 */
[----:B------:R-:W-:-:S06]  /*24b20*/  DMUL R8, R8, UR4 ;  /* 0x0000000408087c28 */ /* 0x000fcc0008000000 */
[----:B------:R-:W-:-:S04]  /*24b30*/  DFMA R4, R16, R4, R16 ;  /* 0x000000041004722b */ /* 0x000fc80000000010 */
[----:B------:R-:W-:Y:S02]  /*24b40*/  FSEL R34, R8, 7.2191542130894958973e-06, P0 ;  /* 0x36f23c1008227808 */ /* 0x000fe40000000000 */
[----:B------:R-:W-:-:S06]  /*24b50*/  FSEL R35, R9, 0.0010056078899651765823, P0 ;  /* 0x3a83ce9a09237808 */ /* 0x000fcc0000000000 */
[----:B------:R-:W-:-:S08]  /*24b60*/  DMUL R34, R6, R34 ;  /* 0x0000002206227228 */ /* 0x000fd00000000000 */
[----:B------:R-:W-:Y:S02]  /*24b70*/  DMUL R8, R34, R4 ;  /* 0x0000000422087228 */ /* 0x000fe40000000000 */
[----:B------:R-:W-:-:S06]  /*24b80*/  FSETP.GEU.AND P2, PT, |R35|, 6.5827683646048100446e-37, PT ;  /* 0x036000002300780b */ /* 0x000fcc0003f4e200 */
[----:B------:R-:W-:-:S08]  /*24b90*/  DFMA R12, R8, -R18, R34 ;  /* 0x80000012080c722b */ /* 0x000fd00000000022 */
[----:B------:R-:W-:-:S10]  /*24ba0*/  DFMA R4, R4, R12, R8 ;  /* 0x0000000c0404722b */ /* 0x000fd40000000008 */
[----:B------:R-:W-:-:S05]  /*24bb0*/  FFMA R0, RZ, 0.093990556895732879639, R5 ;  /* 0x3dc07e1fff007823 */ /* 0x000fca0000000005 */
        /* <DEDUP_REMOVED lines=10> */
.L_x_553:
[----:B------:R-:W-:Y:S05]  /*24c60*/  BSYNC.RECONVERGENT B1 ;  /* 0x0000000000017941 */ /* 0x000fea0003800200 */
.L_x_552:
        /* <DEDUP_REMOVED lines=15> */
[----:B------:R-:W-:Y:S01]  /*24d60*/  IMAD.MOV.U32 R23, RZ, RZ, 0x3ed0ee25 ;  /* 0x3ed0ee25ff177424 */ /* 0x000fe200078e00ff */
[----:B------:R-:W-:Y:S01]  /*24d70*/  MOV R22, 0x8b7a8b04 ;  /* 0x8b7a8b0400167802 */ /* 0x000fe20000000f00 */
[----:B------:R-:W-:Y:S01]  /*24d80*/  UMOV UR4, 0x3ae80f1e ;  /* 0x3ae80f1e00047882 */ /* 0x000fe20000000000 */
[----:B------:R-:W-:Y:S01]  /*24d90*/  LOP3.LUT R9, R8, 0x3ff00000, RZ, 0xfc, !PT ;  /* 0x3ff0000008097812 */ /* 0x000fe200078efcff */
[----:B------:R-:W-:Y:S01]  /*24da0*/  IMAD.MOV.U32 R8, RZ, RZ, R12 ;  /* 0x000000ffff087224 */ /* 0x000fe200078e000c */
[----:B------:R-:W-:Y:S01]  /*24db0*/  UMOV UR5, 0x3eb1380b ;  /* 0x3eb1380b00057882 */ /* 0x000fe20000000000 */
[----:B------:R-:W-:Y:S01]  /*24dc0*/  IMAD.MOV.U32 R12, RZ, RZ, RZ ;  /* 0x000000ffff0c7224 */ /* 0x000fe200078e00ff */
        /* <DEDUP_REMOVED lines=20> */
[----:B------:R-:W-:Y:S01]  /*24f10*/  UMOV UR4, 0x9f02676f ;  /* 0x9f02676f00047882 */ /* 0x000fe20000000000 */
[----:B------:R-:W-:Y:S01]  /*24f20*/  UMOV UR5, 0x3ef3b266 ;  /* 0x3ef3b26600057882 */ /* 0x000fe20000000000 */
[----:B------:R-:W-:-:S05]  /*24f30*/  DADD R24, R24, R24 ;  /* 0x0000000018187229 */ /* 0x000fca0000000018 */
[----:B------:R-:W-:Y:S01]  /*24f40*/  DFMA R20, R18, R20, UR4 ;  /* 0x0000000412147e2b */ /* 0x000fe20008000014 */
[----:B------:R-:W-:Y:S01]  /*24f50*/  UMOV UR4, 0xa9ab0956 ;  /* 0xa9ab095600047882 */ /* 0x000fe20000000000 */
[----:B------:R-:W-:Y:S01]  /*24f60*/  UMOV UR5, 0x3f1745cb ;  /* 0x3f1745cb00057882 */ /* 0x000fe20000000000 */
[----:B------:R-:W-:-:S05]  /*24f70*/  DFMA R24, R8, -R16, R24 ;  /* 0x800000100818722b */ /* 0x000fca0000000018 */
        /* <DEDUP_REMOVED lines=9> */
[----:B------:R-:W-:Y:S01]  /*25010*/  UMOV UR5, 0x3f899999 ;  /* 0x3f89999900057882 */ /* 0x000fe20000000000 */
[----:B------:R-:W-:Y:S01]  /*25020*/  DADD R20, R26, -UR6 ;  /* 0x800000061a147e29 */ /* 0x000fe20008000000 */
[----:B------:R-:W-:Y:S01]  /*25030*/  UMOV UR6, 0xfefa39ef ;  /* 0xfefa39ef00067882 */ /* 0x000fe20000000000 */
[----:B------:R-:W-:-:S03]  /*25040*/  UMOV UR7, 0x3fe62e42 ;  /* 0x3fe62e4200077882 */ /* 0x000fc60000000000 */
[----:B------:R-:W-:Y:S01]  /*25050*/  DFMA R22, R18, R22, UR4 ;  /* 0x0000000412167e2b */ /* 0x000fe20008000016 */
[----:B------:R-:W-:Y:S01]  /*25060*/  UMOV UR4, 0x55555554 ;  /* 0x5555555400047882 */ /* 0x000fe20000000000 */
[----:B------:R-:W-:Y:S01]  /*25070*/  UMOV UR5, 0x3fb55555 ;  /* 0x3fb5555500057882 */ /* 0x000fe20000000000 */
[----:B------:R-:W-:-:S05]  /*25080*/  DFMA R8, R20, UR6, R16 ;  /* 0x0000000614087c2b */ /* 0x000fca0008000010 */
        /* <DEDUP_REMOVED lines=13> */
.L_x_555:
[----:B------:R-:W-:Y:S01]  /*25160*/  IMAD.MOV.U32 R12, RZ, RZ, 0x0 ;  /* 0x00000000ff0c7424 */ /* 0x000fe200078e00ff */
[----:B------:R-:W-:Y:S01]  /*25170*/  LOP3.LUT P1, RZ, R9, 0x7fffffff, RZ, 0xc0, !PT ;  /* 0x7fffffff09ff7812 */ /* 0x000fe2000782c0ff */
[----:B------:R-:W-:-:S06]  /*25180*/  IMAD.MOV.U32 R13, RZ, RZ, 0x7ff00000 ;  /* 0x7ff00000ff0d7424 */ /* 0x000fcc00078e00ff */
[----:B------:R-:W-:-:S10]  /*25190*/  DFMA R12, R8, R12, +INF ;  /* 0x7ff00000080c742b */ /* 0x000fd4000000000c */
[----:B------:R-:W-:Y:S02]  /*251a0*/  FSEL R8, R12, RZ, P1 ;  /* 0x000000ff0c087208 */ /* 0x000fe40000800000 */
[----:B------:R-:W-:-:S07]  /*251b0*/  FSEL R9, R13, -QNAN , P1 ;  /* 0xfff000000d097808 */ /* 0x000fce0000800000 */
.L_x_556:
[----:B------:R-:W-:Y:S05]  /*251c0*/  BSYNC.RECONVERGENT B0 ;  /* 0x0000000000007941 */ /* 0x000fea0003800200 */
.L_x_554:
        /* <DEDUP_REMOVED lines=14> */
.L_x_557:
        /* <DEDUP_REMOVED lines=13> */
.L_x_559:
[----:B------:R-:W-:Y:S05]  /*25380*/  BSYNC.RECONVERGENT B0 ;  /* 0x0000000000007941 */ /* 0x000fea0003800200 */
.L_x_558:
        /* <DEDUP_REMOVED lines=18> */
.L_x_561:
[----:B------:R-:W-:Y:S05]  /*254b0*/  BSYNC.RECONVERGENT B1 ;  /* 0x0000000000017941 */ /* 0x000fea0003800200 */
.L_x_560:
[----:B------:R-:W-:Y:S01]  /*254c0*/  FSEL R39, R47, 1.75, P2 ;  /* 0x3fe000002f277808 */ /* 0x000fe20001000000 */
[----:B------:R-:W-:Y:S01]  /*254d0*/  BSSY.RECONVERGENT B0, `(.L_x_562) ;  /* 0x0000008000007945 */ /* 0x000fe20003800200 */
[----:B------:R-:W-:Y:S01]  /*254e0*/  FSEL R18, R46, RZ, P2 ;  /* 0x000000ff2e127208 */ /* 0x000fe20001000000 */
[----:B------:R-:W-:Y:S01]  /*254f0*/  IMAD.MOV.U32 R19, RZ, RZ, 0x3fe00000 ;  /* 0x3fe00000ff137424 */ /* 0x000fe200078e00ff */
[----:B------:R-:W-:Y:S01]  /*25500*/  MOV R12, RZ ;  /* 0x000000ff000c7202 */ /* 0x000fe20000000f00 */
[----:B------:R-:W-:Y:S01]  /*25510*/  IMAD.MOV.U32 R17, RZ, RZ, R39 ;  /* 0x000000ffff117224 */ /* 0x000fe200078e0027 */
[----:B------:R-:W-:Y:S02]  /*25520*/  MOV R38, R18 ;  /* 0x0000001200267202 */ /* 0x000fe40000000f00 */
[----:B------:R-:W-:-:S07]  /*25530*/  MOV R0, 0x25550 ;  /* 0x0002555000007802 */ /* 0x000fce0000000f00 */
[----:B------:R-:W-:Y:S05]  /*25540*/  CALL.REL.NOINC `($_Z15Rosenbrock_ros3PdddS_PiiiiiddddddddPKdS2_S2_S2_S2_S2_S2_S2_i$__internal_accurate_pow) ;  /* 0x000012bc00347944 */ /* 0x000fea0003c00000 */
[----:B------:R-:W-:Y:S05]  /*25550*/  BSYNC.RECONVERGENT B0 ;  /* 0x0000000000007941 */ /* 0x000fea0003800200 */
.L_x_562:
[----:B------:R-:W-:Y:S01]  /*25560*/  DADD R174, R4, 1 ;  /* 0x3ff0000004ae7429 */ /* 0x000fe20000000000 */
[----:B------:R-:W-:Y:S01]  /*25570*/  BSSY.RECONVERGENT B0, `(.L_x_563) ;  /* 0x000001a000007945 */ /* 0x000fe20003800200 */
[----:B------:R-:W-:Y:S01]  /*25580*/  IMAD.MOV.U32 R4, RZ, RZ, 0x1 ;  /* 0x00000001ff047424 */ /* 0x000fe200078e00ff */
[----:B------:R-:W-:Y:S01]  /*25590*/  DSETP.NEU.AND P1, PT, R38, RZ, PT ;  /* 0x000000ff2600722a */ /* 0x000fe20003f2d000 */
[----:B------:R-:W-:Y:S02]  /*255a0*/  FSETP.GEU.AND P4, PT, |R35|, 6.5827683646048100446e-37, PT ;  /* 0x036000002300780b */ /* 0x000fe40003f8e200 */
[----:B------:R-:W0:Y:S02]  /*255b0*/  MUFU.RCP64H R5, R175 ;  /* 0x000000af00057308 */ /* 0x000e240000001800 */
[----:B0-----:R-:W-:-:S08]  /*255c0*/  DFMA R12, -R174, R4, 1 ;  /* 0x3ff00000ae0c742b */ /* 0x001fd00000000104 */
[----:B------:R-:W-:-:S08]  /*255d0*/  DFMA R12, R12, R12, R12 ;  /* 0x0000000c0c0c722b */ /* 0x000fd0000000000c */
[----:B------:R-:W-:-:S08]  /*255e0*/  DFMA R12, R4, R12, R4 ;  /* 0x0000000c040c722b */ /* 0x000fd00000000004 */
[----:B------:R-:W-:-:S08]  /*255f0*/  DFMA R4, -R174, R12, 1 ;  /* 0x3ff00000ae04742b */ /* 0x000fd0000000010c */
[----:B------:R-:W-:Y:S02]  /*25600*/  DFMA R12, R12, R4, R12 ;  /* 0x000000040c0c722b */ /* 0x000fe4000000000c */
[----:B------:R-:W-:-:S06]  /*25610*/  DADD R4, R38, 0.5 ;  /* 0x3fe0000026047429 */ /* 0x000fcc0000000000 */
        /* <DEDUP_REMOVED lines=9> */
[----:B------:R-:W-:Y:S01]  /*256b0*/  @P5 DADD R8, R38, 0.5 ;  /* 0x3fe0000026085429 */ /* 0x000fe20000000000 */
[----:B------:R-:W-:Y:S10]  /*256c0*/  @P5 BRA `(.L_x_564) ;  /* 0x0000000000105947 */ /* 0x000ff40003800000 */
[----:B------:R-:W-:-:S14]  /*256d0*/  DSETP.NEU.AND P5, PT, |R38|, +INF , PT ;  /* 0x7ff000002600742a */ /* 0x000fdc0003fad200 */
[----:B------:R-:W-:Y:S01]  /*256e0*/  @!P5 SHF.R.S32.HI R38, RZ, 0x1f, R39 ;  /* 0x0000001fff26d819 */ /* 0x000fe20000011427 */
[----:B------:R-:W-:-:S03]  /*256f0*/  @!P5 IMAD.MOV.U32 R8, RZ, RZ, RZ ;  /* 0x000000ffff08d224 */ /* 0x000fc600078e00ff */
[----:B------:R-:W-:-:S07]  /*25700*/  @!P5 LOP3.LUT R9, R38, 0x7ff00000, RZ, 0xc0, !PT ;  /* 0x7ff000002609d812 */ /* 0x000fce00078ec0ff */
.L_x_564:
[----:B------:R-:W-:Y:S05]  /*25710*/  BSYNC.RECONVERGENT B0 ;  /* 0x0000000000007941 */ /* 0x000fea0003800200 */
.L_x_563:
        /* <DEDUP_REMOVED lines=8> */
[----:B------:R-:W-:Y:S01]  /*257a0*/  IMAD.MOV.U32 R16, RZ, RZ, R12 ;  /* 0x000000ffff107224 */ /* 0x000fe200078e000c */
[----:B------:R-:W-:-:S07]  /*257b0*/  MOV R17, R13 ;  /* 0x0000000d00117202 */ /* 0x000fce0000000f00 */
.L_x_566:
[----:B------:R-:W-:Y:S05]  /*257c0*/  BSYNC.RECONVERGENT B1 ;  /* 0x0000000000017941 */ /* 0x000fea0003800200 */
.L_x_565:
        /* <DEDUP_REMOVED lines=22> */
.L_x_568:
[----:B------:R-:W-:Y:S05]  /*25930*/  BSYNC.RECONVERGENT B1 ;  /* 0x0000000000017941 */ /* 0x000fea0003800200 */
.L_x_567:
        /* <DEDUP_REMOVED lines=71> */
.L_x_570:
[----:B------:R-:W-:Y:S05]  /*25db0*/  BSYNC.RECONVERGENT B0 ;  /* 0x0000000000007941 */ /* 0x000fea0003800200 */
.L_x_569:
        /* <DEDUP_REMOVED lines=14> */
.L_x_572:
[----:B------:R-:W-:Y:S05]  /*25ea0*/  BSYNC.RECONVERGENT B1 ;  /* 0x0000000000017941 */ /* 0x000fea0003800200 */
.L_x_571:
        /* <DEDUP_REMOVED lines=71> */
.L_x_574:
[----:B------:R-:W-:Y:S05]  /*26320*/  BSYNC.RECONVERGENT B0 ;  /* 0x0000000000007941 */ /* 0x000fea0003800200 */
.L_x_573:
        /* <DEDUP_REMOVED lines=15> */
[----:B------:R-:W-:Y:S01]  /*26420*/  MOV R174, R10 ;  /* 0x0000000a00ae7202 */ /* 0x000fe20000000f00 */
[----:B------:R-:W-:Y:S01]  /*26430*/  IMAD.MOV.U32 R9, RZ, RZ, -0x3f60c000 ;  /* 0xc09f4000ff097424 */ /* 0x000fe200078e00ff */
[----:B------:R-:W-:Y:S01]  /*26440*/  MOV R0, 0x26470 ;  /* 0x0002647000007802 */ /* 0x000fe20000000f00 */
[----:B------:R-:W-:-:S07]  /*26450*/  IMAD.MOV.U32 R175, RZ, RZ, R11 ;  /* 0x000000ffffaf7224 */ /* 0x000fce00078e000b */
[----:B------:R-:W-:Y:S05]  /*26460*/  CALL.REL.NOINC `($__internal_1_$__cuda_sm20_div_rn_f64_full) ;  /* 0x000012a000907944 */ /* 0x000fea0003c00000 */
.L_x_576:
[----:B------:R-:W-:Y:S05]  /*26470*/  BSYNC.RECONVERGENT B1 ;  /* 0x0000000000017941 */ /* 0x000fea0003800200 */
.L_x_575:
[----:B-1----:R-:W-:Y:S01]  /*26480*/  IMAD.MOV.U32 R8, RZ, RZ, 0x652b82fe ;  /* 0x652b82feff087424 */ /* 0x002fe200078e00ff */
        /* <DEDUP_REMOVED lines=51> */
[----:B------:R-:W-:Y:S01]  /*267c0*/  DFMA R20, R16, R18, 1 ;  /* 0x3ff000001014742b */ /* 0x000fe20000000012 */
[----:B------:R-:W-:Y:S01]  /*267d0*/  IMAD.MOV.U32 R18, RZ, RZ, 0x7b1c5f72 ;  /* 0x7b1c5f72ff127424 */ /* 0x000fe200078e00ff */
[----:B------:R-:W-:Y:S02]  /*267e0*/  MOV R19, 0x3d42b7d4 ;  /* 0x3d42b7d400137802 */ /* 0x000fe40000000f00 */
        /* <DEDUP_REMOVED lines=18> */
.L_x_578:
[----:B------:R-:W-:Y:S05]  /*26910*/  BSYNC.RECONVERGENT B0 ;  /* 0x0000000000007941 */ /* 0x000fea0003800200 */
.L_x_577:
[----:B------:R-:W-:Y:S01]  /*26920*/  UMOV UR4, 0xbcecf6b ;  /* 0x0bcecf6b00047882 */ /* 0x000fe20000000000 */
[----:B------:R-:W-:Y:S01]  /*26930*/  UMOV UR5, 0x3dc5002c ;  /* 0x3dc5002c00057882 */ /* 0x000fe20000000000 */
[----:B------:R-:W-:Y:S01]  /*26940*/  UMOV UR6, 0xfce89298 ;  /* 0xfce8929800067882 */ /* 0x000fe20000000000 */
[----:B------:R-:W-:Y:S01]  /*26950*/  UMOV UR7, 0x3d6e4230 ;  /* 0x3d6e423000077882 */ /* 0x000fe20000000000 */
[----:B------:R-:W-:Y:S01]  /*26960*/  DFMA R16, R16, UR4, R18 ;  /* 0x0000000410107c2b */ /* 0x000fe20008000012 */
[----:B------:R-:W-:Y:S01]  /*26970*/  UMOV UR4, 0x2e829366 ;  /* 0x2e82936600047882 */ /* 0x000fe20000000000 */
[----:B------:R-:W-:Y:S01]  /*26980*/  DMUL R8, R44, UR6 ;  /* 0x000000062c087c28 */ /* 0x000fe20008000000 */
[----:B------:R-:W-:Y:S01]  /*26990*/  UMOV UR5, 0x3d898238 ;  /* 0x3d89823800057882 */ /* 0x000fe20000000000 */
[----:B------:R-:W-:Y:S01]  /*269a0*/  UMOV UR6, 0x41c4df1a ;  /* 0x41c4df1a00067882 */ /* 0x000fe20000000000 */
[----:B------:R-:W-:Y:S01]  /*269b0*/  UMOV UR7, 0x3d6a6366 ;  /* 0x3d6a636600077882 */ /* 0x000fe20000000000 */
[----:B------:R-:W-:Y:S01]  /*269c0*/  BSSY.RECONVERGENT B1, `(.L_x_579) ;  /* 0x0000010000017945 */ /* 0x000fe20003800200 */
[----:B------:R0:W-:Y:S04]  /*269d0*/  STL.64 [R1+0xa920], R16 ;  /* 0x00a9201001007387 */ /* 0x0001e80000100a00 */
[----:B------:R1:W-:Y:S01]  /*269e0*/  STL.64 [R1+0xab18], R8 ;  /* 0x00ab180801007387 */ /* 0x0003e20000100a00 */
[----:B0-----:R-:W-:-:S02]  /*269f0*/  DMUL R16, R64, UR4 ;  /* 0x0000000440107c28 */ /* 0x001fc40008000000 */
[----:B-1----:R-:W-:-:S05]  /*26a00*/  DMUL R8, R14, UR6 ;  /* 0x000000060e087c28 */ /* 0x002fca0008000000 */
[----:B------:R0:W-:Y:S04]  /*26a10*/  STL.64 [R1+0xab10], R16 ;  /* 0x00ab101001007387 */ /* 0x0001e80000100a00 */
        /* <DEDUP_REMOVED lines=10> */
.L_x_580:
[----:B------:R-:W-:Y:S05]  /*26ac0*/  BSYNC.RECONVERGENT B1 ;  /* 0x0000000000017941 */ /* 0x000fea0003800200 */
.L_x_579:
        /* <DEDUP_REMOVED lines=53> */
[----:B------:R-:W-:Y:S01]  /*26e20*/  IMAD R19, R8, 0x100000, R17 ;  /* 0x0010000008137824 */ /* 0x000fe200078e0211 */
[----:B------:R-:W-:-:S08]  /*26e30*/  MOV R18, R16 ;  /* 0x0000001000127202 */ /* 0x000fd00000000f00 */
[----:B------:R-:W-:Y:S01]  /*26e40*/  FFMA R20, RZ, R11, R13 ;  /* 0x0000000bff147223 */ /* 0x000fe2000000000d */
[----:B------:R-:W-:Y:S06]  /*26e50*/  @!P1 BRA `(.L_x_582) ;  /* 0x0000000000309947 */ /* 0x000fec0003800000 */
[----:B------:R-:W-:Y:S01]  /*26e60*/  FSETP.GEU.AND P2, PT, |R5|, 4.2275390625, PT ;  /* 0x408748000500780b */ /* 0x000fe20003f4e200 */
[C---:B------:R-:W-:Y:S02]  /*26e70*/  DSETP.GEU.AND P1, PT, R4.reuse, RZ, PT ;  /* 0x000000ff0400722a */ /* 0x040fe40003f2e000 */
[----:B------:R-:W-:-:S10]  /*26e80*/  DADD R4, R4, +INF ;  /* 0x7ff0000004047429 */ /* 0x000fd40000000000 */
[----:B------:R-:W-:Y:S02]  /*26e90*/  @!P2 LEA.HI R0, R8, R8, RZ, 0x1 ;  /* 0x000000080800a211 */ /* 0x000fe400078f08ff */
[----:B------:R-:W-:Y:S02]  /*26ea0*/  FSEL R18, R4, RZ, P1 ;  /* 0x000000ff04127208 */ /* 0x000fe40000800000 */
[----:B------:R-:W-:Y:S02]  /*26eb0*/  @!P2 SHF.R.S32.HI R9, RZ, 0x1, R0 ;  /* 0x00000001ff09a819 */ /* 0x000fe40000011400 */
[----:B------:R-:W-:Y:S02]  /*26ec0*/  FSEL R19, R5, RZ, P1 ;  /* 0x000000ff05137208 */ /* 0x000fe40000800000 */
[----:B------:R-:W-:Y:S01]  /*26ed0*/  @!P2 MOV R4, RZ ;  /* 0x000000ff0004a202 */ /* 0x000fe20000000f00 */
[----:B------:R-:W-:Y:S02]  /*26ee0*/  @!P2 IMAD.IADD R8, R8, 0x1, -R9 ;  /* 0x000000010808a824 */ /* 0x000fe400078e0a09 */
[----:B------:R-:W-:-:S03]  /*26ef0*/  @!P2 IMAD R17, R9, 0x100000, R17 ;  /* 0x001000000911a824 */ /* 0x000fc600078e0211 */
[----:B------:R-:W-:-:S06]  /*26f00*/  @!P2 LEA R5, R8, 0x3ff00000, 0x14 ;  /* 0x3ff000000805a811 */ /* 0x000fcc00078ea0ff */
[----:B------:R-:W-:-:S11]  /*26f10*/  @!P2 DMUL R18, R16, R4 ;  /* 0x000000041012a228 */ /* 0x000fd60000000000 */
.L_x_582:
[----:B------:R-:W-:Y:S05]  /*26f20*/  BSYNC.RECONVERGENT B0 ;  /* 0x0000000000007941 */ /* 0x000fea0003800200 */
.L_x_581:
[----:B------:R-:W-:Y:S01]  /*26f30*/  UMOV UR4, 0x9e115b9f ;  /* 0x9e115b9f00047882 */ /* 0x000fe20000000000 */
[----:B------:R-:W-:Y:S01]  /*26f40*/  UMOV UR5, 0x3d82e95e ;  /* 0x3d82e95e00057882 */ /* 0x000fe20000000000 */
[----:B------:R-:W-:Y:S01]  /*26f50*/  FSETP.GT.AND P1, PT, |R20|, 1.469367938527859385e-39, PT ;  /* 0x001000001400780b */ /* 0x000fe20003f24200 */
[----:B------:R-:W-:Y:S01]  /*26f60*/  DMUL R4, R18, UR4 ;  /* 0x0000000412047c28 */ /* 0x000fe20008000000 */
[----:B------:R-:W-:Y:S06]  /*26f70*/  BSSY.RECONVERGENT B1, `(.L_x_583) ;  /* 0x0000009000017945 */ /* 0x000fec0003800200 */
[----:B------:R0:W-:Y:S05]  /*26f80*/  STL.64 [R1+0xa788], R4 ;  /* 0x00a7880401007387 */ /* 0x0001ea0000100a00 */
[----:B------:R-:W-:Y:S05]  /*26f90*/  @P1 BRA `(.L_x_584) ;  /* 0x0000000000181947 */ /* 0x000fea0003800000 */
[----:B------:R-:W-:Y:S01]  /*26fa0*/  IMAD.MOV.U32 R8, RZ, RZ, RZ ;  /* 0x000000ffff087224 */ /* 0x000fe200078e00ff */
[----:B------:R-:W-:Y:S01]  /*26fb0*/  MOV R174, R10 ;  /* 0x0000000a00ae7202 */ /* 0x000fe20000000f00 */
[----:B------:R-:W-:Y:S01]  /*26fc0*/  IMAD.MOV.U32 R9, RZ, RZ, 0x4089f000 ;  /* 0x4089f000ff097424 */ /* 0x000fe200078e00ff */
[----:B------:R-:W-:Y:S01]  /*26fd0*/  MOV R0, 0x27000 ;  /* 0x0002700000007802 */ /* 0x000fe20000000f00 */
[----:B------:R-:W-:-:S07]  /*26fe0*/  IMAD.MOV.U32 R175, RZ, RZ, R11 ;  /* 0x000000ffffaf7224 */ /* 0x000fce00078e000b */
[----:B0-----:R-:W-:Y:S05]  /*26ff0*/  CALL.REL.NOINC `($__internal_1_$__cuda_sm20_div_rn_f64_full) ;  /* 0x0000129400ac7944 */ /* 0x001fea0003c00000 */
.L_x_584:
[----:B------:R-:W-:Y:S05]  /*27000*/  BSYNC.RECONVERGENT B1 ;  /* 0x0000000000017941 */ /* 0x000fea0003800200 */
.L_x_583:
[----:B0-----:R-:W-:Y:S01]  /*27010*/  IMAD.MOV.U32 R4, RZ, RZ, 0x652b82fe ;  /* 0x652b82feff047424 */ /* 0x001fe200078e00ff */
        /* <DEDUP_REMOVED lines=49> */
[----:B------:R-:W-:-:S08]  /*27330*/  DMUL R8, R20, -230 ;  /* 0xc06cc00014087828 */ /* 0x000fd00000000000 */
[----:B------:R-:W-:-:S08]  /*27340*/  DFMA R18, -R10, R8, -230 ;  /* 0xc06cc0000a12742b */ /* 0x000fd00000000108 */
[----:B------:R-:W-:Y:S01]  /*27350*/  DFMA R8, R20, R18, R8 ;  /* 0x000000121408722b */ /* 0x000fe20000000008 */
[----:B------:R-:W-:Y:S02]  /*27360*/  IMAD R19, R4, 0x100000, R17 ;  /* 0x0010000004137824 */ /* 0x000fe400078e0211 */
[----:B------:R-:W-:Y:S01]  /*27370*/  IMAD.MOV.U32 R18, RZ, RZ, R16 ;  /* 0x000000ffff127224 */ /* 0x000fe200078e0010 */
[----:B------:R-:W-:Y:S07]  /*27380*/  @!P1 BRA `(.L_x_586) ;  /* 0x0000000000309947 */ /* 0x000fee0003800000 */
[----:B------:R-:W-:Y:S01]  /*27390*/  FSETP.GEU.AND P2, PT, |R13|, 4.2275390625, PT ;  /* 0x408748000d00780b */ /* 0x000fe20003f4e200 */
[C---:B------:R-:W-:Y:S02]  /*273a0*/  DSETP.GEU.AND P1, PT, R12.reuse, RZ, PT ;  /* 0x000000ff0c00722a */ /* 0x040fe40003f2e000 */
[----:B------:R-:W-:-:S10]  /*273b0*/  DADD R12, R12, +INF ;  /* 0x7ff000000c0c7429 */ /* 0x000fd40000000000 */
[----:B------:R-:W-:Y:S02]  /*273c0*/  @!P2 LEA.HI R0, R4, R4, RZ, 0x1 ;  /* 0x000000040400a211 */ /* 0x000fe400078f08ff */
[----:B------:R-:W-:Y:S02]  /*273d0*/  FSEL R18, R12, RZ, P1 ;  /* 0x000000ff0c127208 */ /* 0x000fe40000800000 */
[----:B------:R-:W-:Y:S02]  /*273e0*/  @!P2 SHF.R.S32.HI R5, RZ, 0x1, R0 ;  /* 0x00000001ff05a819 */ /* 0x000fe40000011400 */
[----:B------:R-:W-:Y:S02]  /*273f0*/  FSEL R19, R13, RZ, P1 ;  /* 0x000000ff0d137208 */ /* 0x000fe40000800000 */
[----:B------:R-:W-:Y:S01]  /*27400*/  @!P2 IADD3 R4, PT, PT, R4, -R5, RZ ;  /* 0x800000050404a210 */ /* 0x000fe20007ffe0ff */
[----:B------:R-:W-:-:S03]  /*27410*/  @!P2 IMAD R17, R5, 0x100000, R17 ;  /* 0x001000000511a824 */ /* 0x000fc600078e0211 */
[----:B------:R-:W-:Y:S01]  /*27420*/  @!P2 LEA R5, R4, 0x3ff00000, 0x14 ;  /* 0x3ff000000405a811 */ /* 0x000fe200078ea0ff */
[----:B------:R-:W-:-:S06]  /*27430*/  @!P2 IMAD.MOV.U32 R4, RZ, RZ, RZ ;  /* 0x000000ffff04a224 */ /* 0x000fcc00078e00ff */
[----:B------:R-:W-:-:S11]  /*27440*/  @!P2 DMUL R18, R16, R4 ;  /* 0x000000041012a228 */ /* 0x000fd60000000000 */
.L_x_586:
[----:B------:R-:W-:Y:S05]  /*27450*/  BSYNC.RECONVERGENT B0 ;  /* 0x0000000000007941 */ /* 0x000fea0003800200 */
.L_x_585:
[----:B------:R-:W-:Y:S01]  /*27460*/  UMOV UR4, 0x20b3893b ;  /* 0x20b3893b00047882 */ /* 0x000fe20000000000 */
[----:B------:R-:W-:Y:S01]  /*27470*/  UMOV UR5, 0x3d6d8e0c ;  /* 0x3d6d8e0c00057882 */ /* 0x000fe20000000000 */
[----:B------:R-:W-:Y:S01]  /*27480*/  FFMA R0, RZ, R11, R9 ;  /* 0x0000000bff007223 */ /* 0x000fe20000000009 */
[----:B------:R-:W-:Y:S01]  /*27490*/  DMUL R4, R18, UR4 ;  /* 0x0000000412047c28 */ /* 0x000fe20008000000 */
[----:B------:R-:W-:Y:S03]  /*274a0*/  BSSY.RECONVERGENT B1, `(.L_x_587) ;  /* 0x000000c000017945 */ /* 0x000fe60003800200 */
[----:B------:R-:W-:-:S03]  /*274b0*/  FSETP.GT.AND P1, PT, |R0|, 1.469367938527859385e-39, PT ;  /* 0x001000000000780b */ /* 0x000fc60003f24200 */
[----:B------:R0:W-:Y:S10]  /*274c0*/  STL.64 [R1+0xa670], R4 ;  /* 0x00a6700401007387 */ /* 0x0001f40000100a00 */
[----:B------:R-:W-:Y:S05]  /*274d0*/  @P1 BRA `(.L_x_588) ;  /* 0x0000000000201947 */ /* 0x000fea0003800000 */
[----:B------:R-:W-:Y:S01]  /*274e0*/  MOV R8, RZ ;  /* 0x000000ff00087202 */ /* 0x000fe20000000f00 */
[----:B------:R-:W-:Y:S01]  /*274f0*/  IMAD.MOV.U32 R9, RZ, RZ, -0x3f934000 ;  /* 0xc06cc000ff097424 */ /* 0x000fe200078e00ff */
[----:B------:R-:W-:Y:S01]  /*27500*/  MOV R175, R11 ;  /* 0x0000000b00af7202 */ /* 0x000fe20000000f00 */
[----:B------:R-:W-:Y:S01]  /*27510*/  IMAD.MOV.U32 R174, RZ, RZ, R10 ;  /* 0x000000ffffae7224 */ /* 0x000fe200078e000a */
[----:B------:R-:W-:-:S07]  /*27520*/  MOV R0, 0x27540 ;  /* 0x0002754000007802 */ /* 0x000fce0000000f00 */
[----:B0-----:R-:W-:Y:S05]  /*27530*/  CALL.REL.NOINC `($__internal_1_$__cuda_sm20_div_rn_f64_full) ;  /* 0x00001290005c7944 */ /* 0x001fea0003c00000 */
[----:B------:R-:W-:Y:S02]  /*27540*/  IMAD.MOV.U32 R8, RZ, RZ, R12 ;  /* 0x000000ffff087224 */ /* 0x000fe400078e000c */
[----:B------:R-:W-:-:S07]  /*27550*/  IMAD.MOV.U32 R9, RZ, RZ, R13 ;  /* 0x000000ffff097224 */ /* 0x000fce00078e000d */
.L_x_588:
[----:B------:R-:W-:Y:S05]  /*27560*/  BSYNC.RECONVERGENT B1 ;  /* 0x0000000000017941 */ /* 0x000fea0003800200 */
.L_x_587:
        /* <DEDUP_REMOVED lines=50> */
[----:B------:R-:W-:-:S08]  /*27890*/  DMUL R12, R20, 114 ;  /* 0x405c8000140c7828 */ /* 0x000fd00000000000 */
[----:B------:R-:W-:-:S08]  /*278a0*/  DFMA R4, -R10, R12, 114 ;  /* 0x405c80000a04742b */ /* 0x000fd0000000010c */
[----:B------:R-:W-:Y:S01]  /*278b0*/  DFMA R12, R20, R4, R12 ;  /* 0x00000004140c722b */ /* 0x000fe2000000000c */
[----:B------:R-:W-:Y:S01]  /*278c0*/  IMAD R5, R16, 0x100000, R19 ;  /* 0x0010000010057824 */ /* 0x000fe200078e0213 */
[----:B------:R-:W-:Y:S01]  /*278d0*/  MOV R4, R18 ;  /* 0x0000001200047202 */ /* 0x000fe20000000f00 */
[----:B------:R-:W-:Y:S08]  /*278e0*/  @!P1 BRA `(.L_x_590) ;  /* 0x0000000000309947 */ /* 0x000ff00003800000 */
        /* <DEDUP_REMOVED lines=12> */
.L_x_590:
[----:B------:R-:W-:Y:S05]  /*279b0*/  BSYNC.RECONVERGENT B0 ;  /* 0x0000000000007941 */ /* 0x000fea0003800200 */
.L_x_589:
        /* <DEDUP_REMOVED lines=8> */
[----:B0-----:R-:W-:Y:S01]  /*27a40*/  IMAD.MOV.U32 R8, RZ, RZ, RZ ;  /* 0x000000ffff087224 */ /* 0x001fe200078e00ff */
[----:B------:R-:W-:Y:S01]  /*27a50*/  MOV R174, R10 ;  /* 0x0000000a00ae7202 */ /* 0x000fe20000000f00 */
[----:B------:R-:W-:Y:S01]  /*27a60*/  IMAD.MOV.U32 R9, RZ, RZ, 0x405c8000 ;  /* 0x405c8000ff097424 */ /* 0x000fe200078e00ff */
[----:B------:R-:W-:Y:S01]  /*27a70*/  MOV R0, 0x27aa0 ;  /* 0x00027aa000007802 */ /* 0x000fe20000000f00 */
[----:B------:R-:W-:-:S07]  /*27a80*/  IMAD.MOV.U32 R175, RZ, RZ, R11 ;  /* 0x000000ffffaf7224 */ /* 0x000fce00078e000b */
[----:B------:R-:W-:Y:S05]  /*27a90*/  CALL.REL.NOINC `($__internal_1_$__cuda_sm20_div_rn_f64_full) ;  /* 0x0000128c00047944 */ /* 0x000fea0003c00000 */
.L_x_592:
[----:B------:R-:W-:Y:S05]  /*27aa0*/  BSYNC.RECONVERGENT B1 ;  /* 0x0000000000017941 */ /* 0x000fea0003800200 */
.L_x_591:
        /* <DEDUP_REMOVED lines=43> */
[----:B------:R0:W1:Y:S08]  /*27d60*/  MUFU.RCP64H R19, R11 ;  /* 0x0000000b00137308 */ /* 0x0000700000001800 */
[----:B------:R-:W-:Y:S01]  /*27d70*/  LEA R17, R8, R21, 0x14 ;  /* 0x0000001508117211 */ /* 0x000fe200078ea0ff */
[----:B------:R-:W-:Y:S01]  /*27d80*/  IMAD.MOV.U32 R16, RZ, RZ, R20 ;  /* 0x000000ffff107224 */ /* 0x000fe200078e0014 */
[----:B0-----:R-:W-:Y:S06]  /*27d90*/  @!P1 BRA `(.L_x_594) ;  /* 0x0000000000309947 */ /* 0x001fec0003800000 */
[----:B------:R-:W-:Y:S01]  /*27da0*/  FSETP.GEU.AND P2, PT, |R13|, 4.2275390625, PT ;  /* 0x408748000d00780b */ /* 0x000fe20003f4e200 */
[C---:B------:R-:W-:Y:S02]  /*27db0*/  DSETP.GEU.AND P1, PT, R12.reuse, RZ, PT ;  /* 0x000000ff0c00722a */ /* 0x040fe40003f2e000 */
[----:B------:R-:W-:-:S10]  /*27dc0*/  DADD R12, R12, +INF ;  /* 0x7ff000000c0c7429 */ /* 0x000fd40000000000 */
[----:B------:R-:W-:Y:S02]  /*27dd0*/  @!P2 LEA.HI R0, R8, R8, RZ, 0x1 ;  /* 0x000000080800a211 */ /* 0x000fe400078f08ff */
[----:B------:R-:W-:Y:S02]  /*27de0*/  FSEL R16, R12, RZ, P1 ;  /* 0x000000ff0c107208 */ /* 0x000fe40000800000 */
[----:B------:R-:W-:Y:S02]  /*27df0*/  @!P2 SHF.R.S32.HI R9, RZ, 0x1, R0 ;  /* 0x00000001ff09a819 */ /* 0x000fe40000011400 */
[----:B------:R-:W-:Y:S02]  /*27e00*/  FSEL R17, R13, RZ, P1 ;  /* 0x000000ff0d117208 */ /* 0x000fe40000800000 */
[----:B------:R-:W-:Y:S01]  /*27e10*/  @!P2 LEA R21, R9, R21, 0x14 ;  /* 0x000000150915a211 */ /* 0x000fe200078ea0ff */
[----:B------:R-:W-:-:S05]  /*27e20*/  @!P2 IMAD.IADD R8, R8, 0x1, -R9 ;  /* 0x000000010808a824 */ /* 0x000fca00078e0a09 */
[----:B------:R-:W-:Y:S01]  /*27e30*/  @!P2 LEA R9, R8, 0x3ff00000, 0x14 ;  /* 0x3ff000000809a811 */ /* 0x000fe200078ea0ff */
[----:B------:R-:W-:-:S06]  /*27e40*/  @!P2 IMAD.MOV.U32 R8, RZ, RZ, RZ ;  /* 0x000000ffff08a224 */ /* 0x000fcc00078e00ff */
[----:B------:R-:W-:-:S11]  /*27e50*/  @!P2 DMUL R16, R20, R8 ;  /* 0x000000081410a228 */ /* 0x000fd60000000000 */
.L_x_594:
[----:B------:R-:W-:Y:S05]  /*27e60*/  BSYNC.RECONVERGENT B0 ;  /* 0x0000000000007941 */ /* 0x000fea0003800200 */
.L_x_593:
[----:B------:R-:W-:Y:S01]  /*27e70*/  IMAD.MOV.U32 R18, RZ, RZ, 0x1 ;  /* 0x00000001ff127424 */ /* 0x000fe200078e00ff */
[----:B------:R-:W-:Y:S01]  /*27e80*/  UMOV UR4, 0x555c42f4 ;  /* 0x555c42f400047882 */ /* 0x000fe20000000000 */
[----:B------:R-:W-:Y:S01]  /*27e90*/  UMOV UR5, 0x3c74de2d ;  /* 0x3c74de2d00057882 */ /* 0x000fe20000000000 */
[----:B------:R-:W-:Y:S03]  /*27ea0*/  BSSY.RECONVERGENT B1, `(.L_x_595) ;  /* 0x0000016000017945 */ /* 0x000fe60003800200 */
[----:B-1----:R-:W-:-:S08]  /*27eb0*/  DFMA R8, -R10, R18, 1 ;  /* 0x3ff000000a08742b */ /* 0x002fd00000000112 */
[----:B------:R-:W-:-:S08]  /*27ec0*/  DFMA R8, R8, R8, R8 ;  /* 0x000000080808722b */ /* 0x000fd00000000008 */
[----:B------:R-:W-:-:S08]  /*27ed0*/  DFMA R8, R18, R8, R18 ;  /* 0x000000081208722b */ /* 0x000fd00000000012 */
[----:B------:R-:W-:-:S08]  /*27ee0*/  DFMA R12, -R10, R8, 1 ;  /* 0x3ff000000a0c742b */ /* 0x000fd00000000108 */
[----:B------:R-:W-:-:S08]  /*27ef0*/  DFMA R18, R8, R12, R8 ;  /* 0x0000000c0812722b */ /* 0x000fd00000000008 */
[----:B------:R-:W-:-:S08]  /*27f00*/  DMUL R12, R18, -2112 ;  /* 0xc0a08000120c7828 */ /* 0x000fd00000000000 */
[----:B------:R-:W-:-:S08]  /*27f10*/  DFMA R8, -R10, R12, -2112 ;  /* 0xc0a080000a08742b */ /* 0x000fd0000000010c */
[----:B------:R-:W-:Y:S02]  /*27f20*/  DFMA R12, R18, R8, R12 ;  /* 0x00000008120c722b */ /* 0x000fe4000000000c */
[----:B------:R-:W-:-:S08]  /*27f30*/  DMUL R8, R10, UR4 ;  /* 0x000000040a087c28 */ /* 0x000fd00008000000 */
[----:B------:R-:W-:Y:S01]  /*27f40*/  DMUL R8, R10, R8 ;  /* 0x000000080a087228 */ /* 0x000fe20000000000 */
[----:B------:R-:W-:-:S05]  /*27f50*/  FFMA R0, RZ, R11, R13 ;  /* 0x0000000bff007223 */ /* 0x000fca000000000d */
[----:B------:R-:W-:Y:S02]  /*27f60*/  FSETP.GT.AND P1, PT, |R0|, 1.469367938527859385e-39, PT ;  /* 0x001000000000780b */ /* 0x000fe40003f24200 */
[----:B------:R-:W-:-:S07]  /*27f70*/  DMUL R8, R8, R16 ;  /* 0x0000001008087228 */ /* 0x000fce0000000000 */
[----:B------:R0:W-:Y:S04]  /*27f80*/  STL.64 [R1+0xaa08], R8 ;  /* 0x00aa080801007387 */ /* 0x0001e80000100a00 */
[----:B------:R-:W-:Y:S05]  /*27f90*/  @P1 BRA `(.L_x_596) ;  /* 0x0000000000181947 */ /* 0x000fea0003800000 */
[----:B0-----:R-:W-:Y:S01]  /*27fa0*/  MOV R8, RZ ;  /* 0x000000ff00087202 */ /* 0x001fe20000000f00 */
[----:B------:R-:W-:Y:S01]  /*27fb0*/  IMAD.MOV.U32 R9, RZ, RZ, -0x3f5f8000 ;  /* 0xc0a08000ff097424 */ /* 0x000fe200078e00ff */
[----:B------:R-:W-:Y:S01]  /*27fc0*/  MOV R175, R11 ;  /* 0x0000000b00af7202 */ /* 0x000fe20000000f00 */
[----:B------:R-:W-:Y:S01]  /*27fd0*/  IMAD.MOV.U32 R174, RZ, RZ, R10 ;  /* 0x000000ffffae7224 */ /* 0x000fe200078e000a */
[----:B------:R-:W-:-:S07]  /*27fe0*/  MOV R0, 0x28000 ;  /* 0x0002800000007802 */ /* 0x000fce0000000f00 */
[----:B------:R-:W-:Y:S05]  /*27ff0*/  CALL.REL.NOINC `($__internal_1_$__cuda_sm20_div_rn_f64_full) ;  /* 0x0000128400ac7944 */ /* 0x000fea0003c00000 */
.L_x_596:
[----:B------:R-:W-:Y:S05]  /*28000*/  BSYNC.RECONVERGENT B1 ;  /* 0x0000000000017941 */ /* 0x000fea0003800200 */
.L_x_595:
[----:B------:R-:W-:Y:S01]  /*28010*/  IMAD.MOV.U32 R18, RZ, RZ, 0x652b82fe ;  /* 0x652b82feff127424 */ /* 0x000fe200078e00ff */
[----:B------:R-:W-:Y:S01]  /*28020*/  UMOV UR4, 0xfefa39ef ;  /* 0xfefa39ef00047882 */ /* 0x000fe20000000000 */
[----:B------:R-:W-:Y:S01]  /*28030*/  IMAD.MOV.U32 R19, RZ, RZ, 0x3ff71547 ;  /* 0x3ff71547ff137424 */ /* 0x000fe200078e00ff */
[----:B------:R-:W-:Y:S01]  /*28040*/  UMOV UR5, 0x3fe62e42 ;  /* 0x3fe62e4200057882 */ /* 0x000fe20000000000 */
[----:B------:R-:W-:Y:S01]  /*28050*/  FSETP.GEU.AND P1, PT, |R13|, 4.1917929649353027344, PT ;  /* 0x4086232b0d00780b */ /* 0x000fe20003f2e200 */
[----:B------:R-:W-:Y:S03]  /*28060*/  BSSY.RECONVERGENT B0, `(.L_x_597) ;  /* 0x000003f000007945 */ /* 0x000fe60003800200 */
        /* <DEDUP_REMOVED lines=21> */
[----:B------:R-:W0:Y:S01]  /*281c0*/  MUFU.RCP64H R17, R11 ;  /* 0x0000000b00117308 */ /* 0x000e220000001800 */
[----:B------:R-:W-:Y:S01]  /*281d0*/  UMOV UR5, 0x3f56c16c ;  /* 0x3f56c16c00057882 */ /* 0x000fe20000000000 */
[----:B------:R-:W-:-:S04]  /*281e0*/  IMAD.MOV.U32 R16, RZ, RZ, 0x1 ;  /* 0x00000001ff107424 */ /* 0x000fc800078e00ff */
[----:B------:R-:W-:Y:S01]  /*281f0*/  DFMA R20, R8, R20, UR4 ;  /* 0x0000000408147e2b */ /* 0x000fe20008000014 */
[----:B------:R-:W-:Y:S01]  /*28200*/  UMOV UR4, 0x11122322 ;  /* 0x1112232200047882 */ /* 0x000fe20000000000 */
[----:B------:R-:W-:-:S06]  /*28210*/  UMOV UR5, 0x3f811111 ;  /* 0x3f81111100057882 */ /* 0x000fcc0000000000 */
[----:B------:R-:W-:Y:S01]  /*28220*/  DFMA R20, R8, R20, UR4 ;  /* 0x0000000408147e2b */ /* 0x000fe20008000014 */
        /* <DEDUP_REMOVED lines=11> */
[----:B------:R-:W-:-:S03]  /*282e0*/  DFMA R20, R8, R20, UR4 ;  /* 0x0000000408147e2b */ /* 0x000fc60008000014 */
[----:B------:R-:W-:-:S05]  /*282f0*/  DFMA R22, -R10, R16, 1 ;  /* 0x3ff000000a16742b */ /* 0x000fca0000000110 */
[----:B------:R-:W-:-:S03]  /*28300*/  DFMA R20, R8, R20, 1 ;  /* 0x3ff000000814742b */ /* 0x000fc60000000014 */
[----:B------:R-:W-:-:S05]  /*28310*/  DFMA R16, R16, R22, R16 ;  /* 0x000000161010722b */ /* 0x000fca0000000010 */
[----:B------:R-:W-:-:S03]  /*28320*/  DFMA R20, R8, R20, 1 ;  /* 0x3ff000000814742b */ /* 0x000fc60000000014 */
[----:B------:R-:W-:-:S08]  /*28330*/  DMUL R8, R16, -1521 ;  /* 0xc097c40010087828 */ /* 0x000fd00000000000 */
[----:B------:R-:W-:-:S08]  /*28340*/  DFMA R22, -R10, R8, -1521 ;  /* 0xc097c4000a16742b */ /* 0x000fd00000000108 */
[----:B------:R-:W-:Y:S01]  /*28350*/  DFMA R8, R16, R22, R8 ;  /* 0x000000161008722b */ /* 0x000fe20000000008 */
[----:B------:R-:W-:Y:S01]  /*28360*/  LEA R17, R18, R21, 0x14 ;  /* 0x0000001512117211 */ /* 0x000fe200078ea0ff */
[----:B------:R-:W-:Y:S01]  /*28370*/  IMAD.MOV.U32 R16, RZ, RZ, R20 ;  /* 0x000000ffff107224 */ /* 0x000fe200078e0014 */
[----:B------:R-:W-:Y:S08]  /*28380*/  @!P1 BRA `(.L_x_598) ;  /* 0x0000000000309947 */ /* 0x000ff00003800000 */
[----:B------:R-:W-:Y:S01]  /*28390*/  FSETP.GEU.AND P2, PT, |R13|, 4.2275390625, PT ;  /* 0x408748000d00780b */ /* 0x000fe20003f4e200 */
[C---:B------:R-:W-:Y:S02]  /*283a0*/  DSETP.GEU.AND P1, PT, R12.reuse, RZ, PT ;  /* 0x000000ff0c00722a */ /* 0x040fe40003f2e000 */
[----:B------:R-:W-:-:S10]  /*283b0*/  DADD R12, R12, +INF ;  /* 0x7ff000000c0c7429 */ /* 0x000fd40000000000 */
[----:B------:R-:W-:Y:S02]  /*283c0*/  @!P2 LEA.HI R0, R18, R18, RZ, 0x1 ;  /* 0x000000121200a211 */ /* 0x000fe400078f08ff */
[----:B------:R-:W-:Y:S01]  /*283d0*/  FSEL R16, R12, RZ, P1 ;  /* 0x000000ff0c107208 */ /* 0x000fe20000800000 */
[----:B------:R-:W-:Y:S01]  /*283e0*/  @!P2 IMAD.MOV.U32 R12, RZ, RZ, RZ ;  /* 0x000000ffff0ca224 */ /* 0x000fe200078e00ff */
[----:B------:R-:W-:Y:S02]  /*283f0*/  @!P2 SHF.R.S32.HI R19, RZ, 0x1, R0 ;  /* 0x00000001ff13a819 */ /* 0x000fe40000011400 */
[----:B------:R-:W-:Y:S02]  /*28400*/  FSEL R17, R13, RZ, P1 ;  /* 0x000000ff0d117208 */ /* 0x000fe40000800000 */
[----:B------:R-:W-:Y:S01]  /*28410*/  @!P2 LEA R21, R19, R21, 0x14 ;  /* 0x000000151315a211 */ /* 0x000fe200078ea0ff */
[----:B------:R-:W-:-:S05]  /*28420*/  @!P2 IMAD.IADD R18, R18, 0x1, -R19 ;  /* 0x000000011212a824 */ /* 0x000fca00078e0a13 */
[----:B------:R-:W-:-:S06]  /*28430*/  @!P2 LEA R13, R18, 0x3ff00000, 0x14 ;  /* 0x3ff00000120da811 */ /* 0x000fcc00078ea0ff */
[----:B------:R-:W-:-:S11]  /*28440*/  @!P2 DMUL R16, R20, R12 ;  /* 0x0000000c1410a228 */ /* 0x000fd60000000000 */
.L_x_598:
[----:B------:R-:W-:Y:S05]  /*28450*/  BSYNC.RECONVERGENT B0 ;  /* 0x0000000000007941 */ /* 0x000fea0003800200 */
.L_x_597:
[----:B------:R-:W-:Y:S01]  /*28460*/  FFMA R0, RZ, R11, R9 ;  /* 0x0000000bff007223 */ /* 0x000fe20000000009 */
[----:B------:R-:W-:Y:S04]  /*28470*/  BSSY.RECONVERGENT B1, `(.L_x_599) ;  /* 0x000000b000017945 */ /* 0x000fe80003800200 */
        /* <DEDUP_REMOVED lines=10> */
.L_x_600:
[----:B------:R-:W-:Y:S05]  /*28520*/  BSYNC.RECONVERGENT B1 ;  /* 0x0000000000017941 */ /* 0x000fea0003800200 */
.L_x_599:
[----:B------:R-:W-:Y:S02]  /*28530*/  HFMA2 R13, -RZ, RZ, 1.9912109375, 0.00128841400146484375 ;  /* 0x3ff71547ff0d7431 */ /* 0x000fe400000001ff */
        /* <DEDUP_REMOVED lines=41> */
[----:B------:R-:W-:Y:S01]  /*287d0*/  DFMA R22, R18, R20, 1 ;  /* 0x3ff000001216742b */ /* 0x000fe20000000014 */
[----:B------:R0:W1:Y:S09]  /*287e0*/  MUFU.RCP64H R19, R11 ;  /* 0x0000000b00137308 */ /* 0x0000720000001800 */
[----:B------:R-:W-:Y:S01]  /*287f0*/  LEA R21, R12, R23, 0x14 ;  /* 0x000000170c157211 */ /* 0x000fe200078ea0ff */
[----:B------:R-:W-:Y:S01]  /*28800*/  IMAD.MOV.U32 R20, RZ, RZ, R22 ;  /* 0x000000ffff147224 */ /* 0x000fe200078e0016 */
[----:B0-----:R-:W-:Y:S06]  /*28810*/  @!P1 BRA `(.L_x_602) ;  /* 0x0000000000309947 */ /* 0x001fec0003800000 */
        /* <DEDUP_REMOVED lines=12> */
.L_x_602:
[----:B------:R-:W-:Y:S05]  /*288e0*/  BSYNC.RECONVERGENT B0 ;  /* 0x0000000000007941 */ /* 0x000fea0003800200 */
.L_x_601:
[----:B------:R-:W-:Y:S01]  /*288f0*/  IMAD.MOV.U32 R18, RZ, RZ, 0x1 ;  /* 0x00000001ff127424 */ /* 0x000fe200078e00ff */
[----:B------:R-:W-:Y:S01]  /*28900*/  UMOV UR4, 0x9d43ea42 ;  /* 0x9d43ea4200047882 */ /* 0x000fe20000000000 */
[----:B------:R-:W-:Y:S01]  /*28910*/  UMOV UR5, 0x3ccb0ec0 ;  /* 0x3ccb0ec000057882 */ /* 0x000fe20000000000 */
[----:B------:R-:W-:Y:S01]  /*28920*/  BSSY.RECONVERGENT B1, `(.L_x_603) ;  /* 0x0000018000017945 */ /* 0x000fe20003800200 */
[----:B------:R-:W-:Y:S01]  /*28930*/  DMUL R20, R20, UR4 ;  /* 0x0000000414147c28 */ /* 0x000fe20008000000 */
[----:B------:R-:W-:Y:S01]  /*28940*/  UMOV UR4, 0x9aab41e0 ;  /* 0x9aab41e000047882 */ /* 0x000fe20000000000 */
[----:B-1----:R-:W-:Y:S01]  /*28950*/  DFMA R8, -R10, R18, 1 ;  /* 0x3ff000000a08742b */ /* 0x002fe20000000112 */
[----:B------:R-:W-:-:S05]  /*28960*/  UMOV UR5, 0x3cd87fe4 ;  /* 0x3cd87fe400057882 */ /* 0x000fca0000000000 */
[----:B------:R-:W-:Y:S02]  /*28970*/  DFMA R20, R16, UR4, R20 ;  /* 0x0000000410147c2b */ /* 0x000fe40008000014 */
[----:B------:R-:W-:-:S08]  /*28980*/  DFMA R8, R8, R8, R8 ;  /* 0x000000080808722b */ /* 0x000fd00000000008 */
[----:B------:R-:W-:-:S08]  /*28990*/  DFMA R8, R18, R8, R18 ;  /* 0x000000081208722b */ /* 0x000fd00000000012 */
[----:B------:R-:W-:-:S08]  /*289a0*/  DFMA R12, -R10, R8, 1 ;  /* 0x3ff000000a0c742b */ /* 0x000fd00000000108 */
[----:B------:R-:W-:-:S08]  /*289b0*/  DFMA R18, R8, R12, R8 ;  /* 0x0000000c0812722b */ /* 0x000fd00000000008 */
[----:B------:R-:W-:-:S08]  /*289c0*/  DMUL R12, R18, 452 ;  /* 0x407c4000120c7828 */ /* 0x000fd00000000000 */
[----:B------:R-:W-:-:S08]  /*289d0*/  DFMA R8, -R10, R12, 452 ;  /* 0x407c40000a08742b */ /* 0x000fd0000000010c */
[----:B------:R-:W-:Y:S02]  /*289e0*/  DFMA R12, R18, R8, R12 ;  /* 0x00000008120c722b */ /* 0x000fe4000000000c */
[----:B------:R-:W-:-:S07]  /*289f0*/  DMUL R8, R20, 0.5 ;  /* 0x3fe0000014087828 */ /* 0x000fce0000000000 */
        /* <DEDUP_REMOVED lines=10> */
.L_x_604:
[----:B------:R-:W-:Y:S05]  /*28aa0*/  BSYNC.RECONVERGENT B1 ;  /* 0x0000000000017941 */ /* 0x000fea0003800200 */
.L_x_603:
        /* <DEDUP_REMOVED lines=44> */
[----:B------:R-:W-:Y:S01]  /*28d70*/  IMAD R17, R8, 0x100000, R21 ;  /* 0x0010000008117824 */ /* 0x000fe200078e0215 */
[----:B------:R-:W-:Y:S01]  /*28d80*/  MOV R16, R20 ;  /* 0x0000001400107202 */ /* 0x000fe20000000f00 */
[----:B0-----:R-:W-:Y:S06]  /*28d90*/  @!P1 BRA `(.L_x_606) ;  /* 0x0000000000309947 */ /* 0x001fec0003800000 */
[----:B------:R-:W-:Y:S01]  /*28da0*/  FSETP.GEU.AND P2, PT, |R13|, 4.2275390625, PT ;  /* 0x408748000d00780b */ /* 0x000fe20003f4e200 */
[C---:B------:R-:W-:Y:S02]  /*28db0*/  DSETP.GEU.AND P1, PT, R12.reuse, RZ, PT ;  /* 0x000000ff0c00722a */ /* 0x040fe40003f2e000 */
[----:B------:R-:W-:-:S10]  /*28dc0*/  DADD R12, R12, +INF ;  /* 0x7ff000000c0c7429 */ /* 0x000fd40000000000 */
[----:B------:R-:W-:Y:S02]  /*28dd0*/  @!P2 LEA.HI R0, R8, R8, RZ, 0x1 ;  /* 0x000000080800a211 */ /* 0x000fe400078f08ff */
[----:B------:R-:W-:Y:S02]  /*28de0*/  FSEL R16, R12, RZ, P1 ;  /* 0x000000ff0c107208 */ /* 0x000fe40000800000 */
[----:B------:R-:W-:Y:S02]  /*28df0*/  @!P2 SHF.R.S32.HI R9, RZ, 0x1, R0 ;  /* 0x00000001ff09a819 */ /* 0x000fe40000011400 */
[----:B------:R-:W-:-:S03]  /*28e00*/  FSEL R17, R13, RZ, P1 ;  /* 0x000000ff0d117208 */ /* 0x000fc60000800000 */
[----:B------:R-:W-:Y:S02]  /*28e10*/  @!P2 IMAD.IADD R8, R8, 0x1, -R9 ;  /* 0x000000010808a824 */ /* 0x000fe400078e0a09 */
[----:B------:R-:W-:-:S03]  /*28e20*/  @!P2 IMAD R21, R9, 0x100000, R21 ;  /* 0x001000000915a824 */ /* 0x000fc600078e0215 */
[----:B------:R-:W-:Y:S02]  /*28e30*/  @!P2 LEA R9, R8, 0x3ff00000, 0x14 ;  /* 0x3ff000000809a811 */ /* 0x000fe400078ea0ff */
[----:B------:R-:W-:-:S06]  /*28e40*/  @!P2 MOV R8, RZ ;  /* 0x000000ff0008a202 */ /* 0x000fcc0000000f00 */
[----:B------:R-:W-:-:S11]  /*28e50*/  @!P2 DMUL R16, R20, R8 ;  /* 0x000000081410a228 */ /* 0x000fd60000000000 */
.L_x_606:
[----:B------:R-:W-:Y:S05]  /*28e60*/  BSYNC.RECONVERGENT B0 ;  /* 0x0000000000007941 */ /* 0x000fea0003800200 */
.L_x_605:
[----:B------:R-:W-:Y:S01]  /*28e70*/  IMAD.MOV.U32 R18, RZ, RZ, 0x1 ;  /* 0x00000001ff127424 */ /* 0x000fe200078e00ff */
[----:B------:R-:W-:Y:S05]  /*28e80*/  BSSY.RECONVERGENT B1, `(.L_x_607) ;  /* 0x0000012000017945 */ /* 0x000fea0003800200 */
[----:B-1----:R-:W-:-:S08]  /*28e90*/  DFMA R8, -R10, R18, 1 ;  /* 0x3ff000000a08742b */ /* 0x002fd00000000112 */
        /* <DEDUP_REMOVED lines=16> */
.L_x_608:
[----:B------:R-:W-:Y:S05]  /*28fa0*/  BSYNC.RECONVERGENT B1 ;  /* 0x0000000000017941 */ /* 0x000fea0003800200 */
.L_x_607:
[----:B------:R-:W-:Y:S01]  /*28fb0*/  MOV R8, 0x652b82fe ;  /* 0x652b82fe00087802 */ /* 0x000fe20000000f00 */
[----:B------:R-:W-:Y:S01]  /*28fc0*/  IMAD.MOV.U32 R9, RZ, RZ, 0x3ff71547 ;  /* 0x3ff71547ff097424 */ /* 0x000fe200078e00ff */
[----:B------:R-:W-:Y:S01]  /*28fd0*/  UMOV UR4, 0xfefa39ef ;  /* 0xfefa39ef00047882 */ /* 0x000fe20000000000 */
[----:B------:R-:W-:Y:S01]  /*28fe0*/  UMOV UR5, 0x3fe62e42 ;  /* 0x3fe62e4200057882 */ /* 0x000fe20000000000 */
[----:B------:R-:W-:Y:S01]  /*28ff0*/  FSETP.GEU.AND P1, PT, |R13|, 4.1917929649353027344, PT ;  /* 0x4086232b0d00780b */ /* 0x000fe20003f2e200 */
[----:B------:R0:W1:Y:S01]  /*29000*/  MUFU.RCP64H R21, R11 ;  /* 0x0000000b00157308 */ /* 0x0000620000001800 */
[----:B------:R-:W-:Y:S01]  /*29010*/  BSSY.RECONVERGENT B0, `(.L_x_609) ;  /* 0x0000035000007945 */ /* 0x000fe20003800200 */
        /* <DEDUP_REMOVED lines=39> */
[----:B01----:R-:W-:Y:S06]  /*29290*/  @!P1 BRA `(.L_x_610) ;  /* 0x0000000000309947 */ /* 0x003fec0003800000 */
        /* <DEDUP_REMOVED lines=12> */
.L_x_610:
[----:B------:R-:W-:Y:S05]  /*29360*/  BSYNC.RECONVERGENT B0 ;  /* 0x0000000000007941 */ /* 0x000fea0003800200 */
.L_x_609:
[----:B------:R-:W-:Y:S01]  /*29370*/  MOV R20, 0x1 ;  /* 0x0000000100147802 */ /* 0x000fe20000000f00 */
[----:B------:R-:W-:Y:S01]  /*29380*/  UMOV UR4, 0x496685f4 ;  /* 0x496685f400047882 */ /* 0x000fe20000000000 */
[----:B------:R-:W-:Y:S01]  /*29390*/  UMOV UR5, 0x3db4e406 ;  /* 0x3db4e40600057882 */ /* 0x000fe20000000000 */
[----:B------:R-:W-:Y:S01]  /*293a0*/  BSSY.RECONVERGENT B1, `(.L_x_611) ;  /* 0x0000022000017945 */ /* 0x000fe20003800200 */
[----:B------:R-:W-:Y:S01]  /*293b0*/  DMUL R18, R18, UR4 ;  /* 0x0000000412127c28 */ /* 0x000fe20008000000 */
[----:B------:R-:W-:Y:S01]  /*293c0*/  UMOV UR4, 0x8acf0feb ;  /* 0x8acf0feb00047882 */ /* 0x000fe20000000000 */
[----:B------:R-:W-:Y:S01]  /*293d0*/  DFMA R8, -R10, R20, 1 ;  /* 0x3ff000000a08742b */ /* 0x000fe20000000114 */
[----:B------:R-:W-:-:S05]  /*293e0*/  UMOV UR5, 0x3d920830 ;  /* 0x3d92083000057882 */ /* 0x000fca0000000000 */
[----:B------:R-:W-:Y:S01]  /*293f0*/  DFMA R18, R16, UR4, R18 ;  /* 0x0000000410127c2b */ /* 0x000fe20008000012 */
[----:B------:R-:W-:Y:S01]  /*29400*/  UMOV UR4, 0x4f93e944 ;  /* 0x4f93e94400047882 */ /* 0x000fe20000000000 */
[----:B------:R-:W-:Y:S01]  /*29410*/  DFMA R8, R8, R8, R8 ;  /* 0x000000080808722b */ /* 0x000fe20000000008 */
[----:B------:R-:W-:Y:S02]  /*29420*/  UMOV UR5, 0x3d865792 ;  /* 0x3d86579200057882 */ /* 0x000fe40000000000 */
[----:B------:R-:W-:Y:S01]  /*29430*/  DMUL R16, R62, UR4 ;  /* 0x000000043e107c28 */ /* 0x000fe20008000000 */
[----:B------:R-:W-:Y:S01]  /*29440*/  UMOV UR4, 0xb5f0ee67 ;  /* 0xb5f0ee6700047882 */ /* 0x000fe20000000000 */
[----:B------:R-:W-:Y:S01]  /*29450*/  UMOV UR5, 0x3d499d3d ;  /* 0x3d499d3d00057882 */ /* 0x000fe20000000000 */
[----:B------:R-:W-:Y:S02]  /*29460*/  DMUL R18, R18, 0.5 ;  /* 0x3fe0000012127828 */ /* 0x000fe40000000000 */
[----:B------:R-:W-:-:S02]  /*29470*/  DFMA R8, R20, R8, R20 ;  /* 0x000000081408722b */ /* 0x000fc40000000014 */
[----:B------:R0:W-:Y:S04]  /*29480*/  STL.64 [R1+0xa4e8], R16 ;  /* 0x00a4e81001007387 */ /* 0x0001e80000100a00 */
[----:B------:R1:W-:Y:S02]  /*29490*/  STL.64 [R1+0xa860], R18 ;  /* 0x00a8601201007387 */ /* 0x0003e40000100a00 */
[----:B------:R-:W-:Y:S02]  /*294a0*/  DFMA R12, -R10, R8, 1 ;  /* 0x3ff000000a0c742b */ /* 0x000fe40000000108 */
[----:B0-----:R-:W-:-:S06]  /*294b0*/  DMUL R16, R40, UR4 ;  /* 0x0000000428107c28 */ /* 0x001fcc0008000000 */
[----:B------:R-:W-:Y:S01]  /*294c0*/  DFMA R20, R8, R12, R8 ;  /* 0x0000000c0814722b */ /* 0x000fe20000000008 */
[----:B------:R1:W-:Y:S07]  /*294d0*/  STL.64 [R1+0xa758], R16 ;  /* 0x00a7581001007387 */ /* 0x0003ee0000100a00 */
[----:B------:R-:W-:-:S08]  /*294e0*/  DMUL R8, R20, -25 ;  /* 0xc039000014087828 */ /* 0x000fd00000000000 */
[----:B------:R-:W-:-:S08]  /*294f0*/  DFMA R12, -R10, R8, -25 ;  /* 0xc03900000a0c742b */ /* 0x000fd00000000108 */
[----:B------:R-:W-:-:S10]  /*29500*/  DFMA R8, R20, R12, R8 ;  /* 0x0000000c1408722b */ /* 0x000fd40000000008 */
[----:B------:R-:W-:-:S05]  /*29510*/  FFMA R0, RZ, R11, R9 ;  /* 0x0000000bff007223 */ /* 0x000fca0000000009 */
[----:B------:R-:W-:-:S13]  /*29520*/  FSETP.GT.AND P1, PT, |R0|, 1.469367938527859385e-39, PT ;  /* 0x001000000000780b */ /* 0x000fda0003f24200 */
[----:B-1----:R-:W-:Y:S05]  /*29530*/  @P1 BRA `(.L_x_612) ;  /* 0x0000000000201947 */ /* 0x002fea0003800000 */
[----:B------:R-:W-:Y:S01]  /*29540*/  IMAD.MOV.U32 R8, RZ, RZ, RZ ;  /* 0x000000ffff087224 */ /* 0x000fe200078e00ff */
[----:B------:R-:W-:Y:S01]  /*29550*/  MOV R174, R10 ;  /* 0x0000000a00ae7202 */ /* 0x000fe20000000f00 */
[----:B------:R-:W-:Y:S01]  /*29560*/  IMAD.MOV.U32 R9, RZ, RZ, -0x3fc70000 ;  /* 0xc0390000ff097424 */ /* 0x000fe200078e00ff */
[----:B------:R-:W-:Y:S01]  /*29570*/  MOV R0, 0x295a0 ;  /* 0x000295a000007802 */ /* 0x000fe20000000f00 */
[----:B------:R-:W-:-:S07]  /*29580*/  IMAD.MOV.U32 R175, RZ, RZ, R11 ;  /* 0x000000ffffaf7224 */ /* 0x000fce00078e000b */
[----:B------:R-:W-:Y:S05]  /*29590*/  CALL.REL.NOINC `($__internal_1_$__cuda_sm20_div_rn_f64_full) ;  /* 0x0000127000447944 */ /* 0x000fea0003c00000 */
[----:B------:R-:W-:Y:S01]  /*295a0*/  IMAD.MOV.U32 R8, RZ, RZ, R12 ;  /* 0x000000ffff087224 */ /* 0x000fe200078e000c */
[----:B------:R-:W-:-:S07]  /*295b0*/  MOV R9, R13 ;  /* 0x0000000d00097202 */ /* 0x000fce0000000f00 */
.L_x_612:
[----:B------:R-:W-:Y:S05]  /*295c0*/  BSYNC.RECONVERGENT B1 ;  /* 0x0000000000017941 */ /* 0x000fea0003800200 */
.L_x_611:
[----:B------:R-:W-:Y:S01]  /*295d0*/  IMAD.MOV.U32 R16, RZ, RZ, 0x652b82fe ;  /* 0x652b82feff107424 */ /* 0x000fe200078e00ff */
[----:B------:R-:W-:Y:S01]  /*295e0*/  UMOV UR4, 0xfefa39ef ;  /* 0xfefa39ef00047882 */ /* 0x000fe20000000000 */
[----:B------:R-:W-:Y:S01]  /*295f0*/  IMAD.MOV.U32 R17, RZ, RZ, 0x3ff71547 ;  /* 0x3ff71547ff117424 */ /* 0x000fe200078e00ff */
[----:B------:R-:W-:Y:S01]  /*29600*/  UMOV UR5, 0x3fe62e42 ;  /* 0x3fe62e4200057882 */ /* 0x000fe20000000000 */
[----:B------:R-:W-:Y:S01]  /*29610*/  FSETP.GEU.AND P1, PT, |R9|, 4.1917929649353027344, PT ;  /* 0x4086232b0900780b */ /* 0x000fe20003f2e200 */
[----:B------:R0:W1:Y:S01]  /*29620*/  MUFU.RCP64H R21, R11 ;  /* 0x0000000b00157308 */ /* 0x0000620000001800 */
        /* <DEDUP_REMOVED lines=53> */
.L_x_614:
[----:B------:R-:W-:Y:S05]  /*29980*/  BSYNC.RECONVERGENT B0 ;  /* 0x0000000000007941 */ /* 0x000fea0003800200 */
.L_x_613:
[----:B------:R-:W-:Y:S01]  /*29990*/  IMAD.MOV.U32 R20, RZ, RZ, 0x1 ;  /* 0x00000001ff147424 */ /* 0x000fe200078e00ff */
[----:B------:R-:W-:Y:S01]  /*299a0*/  UMOV UR4, 0xf4bbb049 ;  /* 0xf4bbb04900047882 */ /* 0x000fe20000000000 */
[----:B------:R-:W-:Y:S01]  /*299b0*/  UMOV UR5, 0x3d76dead ;  /* 0x3d76dead00057882 */ /* 0x000fe20000000000 */
[----:B------:R-:W-:Y:S03]  /*299c0*/  BSSY.RECONVERGENT B1, `(.L_x_615) ;  /* 0x0000016000017945 */ /* 0x000fe60003800200 */
[----:B------:R-:W-:-:S08]  /*299d0*/  DFMA R8, -R10, R20, 1 ;  /* 0x3ff000000a08742b */ /* 0x000fd00000000114 */
[----:B------:R-:W-:-:S08]  /*299e0*/  DFMA R8, R8, R8, R8 ;  /* 0x000000080808722b */ /* 0x000fd00000000008 */
[----:B------:R-:W-:-:S08]  /*299f0*/  DFMA R8, R20, R8, R20 ;  /* 0x000000081408722b */ /* 0x000fd00000000014 */
[----:B------:R-:W-:-:S08]  /*29a00*/  DFMA R16, -R10, R8, 1 ;  /* 0x3ff000000a10742b */ /* 0x000fd00000000108 */
[----:B------:R-:W-:-:S08]  /*29a10*/  DFMA R18, R8, R16, R8 ;  /* 0x000000100812722b */ /* 0x000fd00000000008 */
[----:B------:R-:W-:-:S08]  /*29a20*/  DMUL R8, R18, -1913 ;  /* 0xc09de40012087828 */ /* 0x000fd00000000000 */
[----:B------:R-:W-:-:S08]  /*29a30*/  DFMA R16, -R10, R8, -1913 ;  /* 0xc09de4000a10742b */ /* 0x000fd00000000108 */
[----:B------:R-:W-:Y:S02]  /*29a40*/  DFMA R8, R18, R16, R8 ;  /* 0x000000101208722b */ /* 0x000fe40000000008 */
[----:B------:R-:W-:-:S07]  /*29a50*/  DMUL R16, R12, UR4 ;  /* 0x000000040c107c28 */ /* 0x000fce0008000000 */
        /* <DEDUP_REMOVED lines=12> */
.L_x_616:
[----:B------:R-:W-:Y:S05]  /*29b20*/  BSYNC.RECONVERGENT B1 ;  /* 0x0000000000017941 */ /* 0x000fea0003800200 */
.L_x_615:
        /* <DEDUP_REMOVED lines=58> */
.L_x_618:
[----:B------:R-:W-:Y:S05]  /*29ed0*/  BSYNC.RECONVERGENT B0 ;  /* 0x0000000000007941 */ /* 0x000fea0003800200 */
.L_x_617:
[----:B------:R-:W0:Y:S01]  /*29ee0*/  MUFU.RCP64H R9, R11 ;  /* 0x0000000b00097308 */ /* 0x000e220000001800 */
        /* <DEDUP_REMOVED lines=25> */
.L_x_620:
[----:B------:R-:W-:Y:S05]  /*2a080*/  BSYNC.RECONVERGENT B1 ;  /* 0x0000000000017941 */ /* 0x000fea0003800200 */
.L_x_619:
        /* <DEDUP_REMOVED lines=58> */
.L_x_622:
[----:B------:R-:W-:Y:S05]  /*2a430*/  BSYNC.RECONVERGENT B0 ;  /* 0x0000000000007941 */ /* 0x000fea0003800200 */
.L_x_621:
[----:B------:R-:W0:Y:S01]  /*2a440*/  MUFU.RCP64H R9, R11 ;  /* 0x0000000b00097308 */ /* 0x000e220000001800 */
[----:B------:R-:W-:Y:S01]  /*2a450*/  MOV R8, 0x1 ;  /* 0x0000000100087802 */ /* 0x000fe20000000f00 */
        /* <DEDUP_REMOVED lines=24> */
.L_x_624:
[----:B------:R-:W-:Y:S05]  /*2a5e0*/  BSYNC.RECONVERGENT B1 ;  /* 0x0000000000017941 */ /* 0x000fea0003800200 */
.L_x_623:
        /* <DEDUP_REMOVED lines=54> */
[----:B------:R-:W-:Y:S02]  /*2a950*/  @!P2 IMAD R19, R0, 0x100000, R19 ;  /* 0x001000000013a824 */ /* 0x000fe400078e0213 */
[----:B------:R-:W-:-:S05]  /*2a960*/  @!P2 IMAD.IADD R0, R16, 0x1, -R0 ;  /* 0x000000011000a824 */ /* 0x000fca00078e0a00 */
[----:B------:R-:W-:-:S06]  /*2a970*/  @!P2 LEA R9, R0, 0x3ff00000, 0x14 ;  /* 0x3ff000000009a811 */ /* 0x000fcc00078ea0ff */
[----:B------:R-:W-:-:S11]  /*2a980*/  @!P2 DMUL R12, R18, R8 ;  /* 0x00000008120ca228 */ /* 0x000fd60000000000 */
.L_x_626:
[----:B------:R-:W-:Y:S05]  /*2a990*/  BSYNC.RECONVERGENT B0 ;  /* 0x0000000000007941 */ /* 0x000fea0003800200 */
.L_x_625:
[----:B------:R-:W0:Y:S01]  /*2a9a0*/  MUFU.RCP64H R9, R11 ;  /* 0x0000000b00097308 */ /* 0x000e220000001800 */
[----:B------:R-:W-:Y:S01]  /*2a9b0*/  IMAD.MOV.U32 R8, RZ, RZ, 0x1 ;  /* 0x00000001ff087424 */ /* 0x000fe200078e00ff */
[----:B------:R-:W-:Y:S01]  /*2a9c0*/  UMOV UR4, 0x1458c29c ;  /* 0x1458c29c00047882 */ /* 0x000fe20000000000 */
[----:B------:R-:W-:Y:S01]  /*2a9d0*/  UMOV UR5, 0x3d8aa6f4 ;  /* 0x3d8aa6f400057882 */ /* 0x000fe20000000000 */
[----:B------:R-:W-:Y:S01]  /*2a9e0*/  UMOV UR6, 0x9799394d ;  /* 0x9799394d00067882 */ /* 0x000fe20000000000 */
[----:B------:R-:W-:Y:S01]  /*2a9f0*/  UMOV UR7, 0x3d4f3e64 ;  /* 0x3d4f3e6400077882 */ /* 0x000fe20000000000 */
[----:B------:R-:W-:Y:S01]  /*2aa00*/  BSSY.RECONVERGENT B1, `(.L_x_627) ;  /* 0x0000018000017945 */ /* 0x000fe20003800200 */
        /* <DEDUP_REMOVED lines=8> */
[----:B------:R-:W-:Y:S02]  /*2aa90*/  DMUL R18, R12, UR4 ;  /* 0x000000040c127c28 */ /* 0x000fe40008000000 */
[----:B------:R-:W-:-:S05]  /*2aaa0*/  DMUL R16, R40, UR6 ;  /* 0x0000000628107c28 */ /* 0x000fca0008000000 */
[----:B------:R0:W-:Y:S01]  /*2aab0*/  STL.64 [R1+0xa9e8], R18 ;  /* 0x00a9e81201007387 */ /* 0x0001e20000100a00 */
[----:B------:R-:W-:-:S03]  /*2aac0*/  FFMA R0, RZ, R11, R9 ;  /* 0x0000000bff007223 */ /* 0x000fc60000000009 */
[----:B------:R0:W-:Y:S02]  /*2aad0*/  STL.64 [R1+0xa800], R16 ;  /* 0x00a8001001007387 */ /* 0x0001e40000100a00 */
        /* <DEDUP_REMOVED lines=10> */
.L_x_628:
[----:B------:R-:W-:Y:S05]  /*2ab80*/  BSYNC.RECONVERGENT B1 ;  /* 0x0000000000017941 */ /* 0x000fea0003800200 */
.L_x_627:
        /* <DEDUP_REMOVED lines=53> */
[----:B------:R-:W-:-:S03]  /*2aee0*/  FSEL R13, R9, RZ, P1 ;  /* 0x000000ff090d7208 */ /* 0x000fc60000800000 */
[----:B------:R-:W-:Y:S01]  /*2aef0*/  @!P2 IMAD R19, R0, 0x100000, R19 ;  /* 0x001000000013a824 */ /* 0x000fe200078e0213 */
[----:B------:R-:W-:-:S04]  /*2af00*/  @!P2 IADD3 R0, PT, PT, R16, -R0, RZ ;  /* 0x800000001000a210 */ /* 0x000fc80007ffe0ff */
[----:B------:R-:W-:-:S06]  /*2af10*/  @!P2 LEA R9, R0, 0x3ff00000, 0x14 ;  /* 0x3ff000000009a811 */ /* 0x000fcc00078ea0ff */
[----:B------:R-:W-:-:S11]  /*2af20*/  @!P2 DMUL R12, R18, R8 ;  /* 0x00000008120ca228 */ /* 0x000fd60000000000 */
.L_x_630:
[----:B------:R-:W-:Y:S05]  /*2af30*/  BSYNC.RECONVERGENT B0 ;  /* 0x0000000000007941 */ /* 0x000fea0003800200 */
.L_x_629:
        /* <DEDUP_REMOVED lines=30> */
.L_x_632:
[----:B------:R-:W-:Y:S05]  /*2b120*/  BSYNC.RECONVERGENT B1 ;  /* 0x0000000000017941 */ /* 0x000fea0003800200 */
.L_x_631:
        /* <DEDUP_REMOVED lines=58> */
.L_x_634:
[----:B------:R-:W-:Y:S05]  /*2b4d0*/  BSYNC.RECONVERGENT B0 ;  /* 0x0000000000007941 */ /* 0x000fea0003800200 */
.L_x_633:
[----:B------:R-:W0:Y:S01]  /*2b4e0*/  MUFU.RCP64H R9, R11 ;  /* 0x0000000b00097308 */ /* 0x000e220000001800 */
[----:B------:R-:W-:Y:S01]  /*2b4f0*/  MOV R8, 0x1 ;  /* 0x0000000100087802 */ /* 0x000fe20000000f00 */
[----:B------:R-:W-:Y:S01]  /*2b500*/  UMOV UR4, 0x812dea11 ;  /* 0x812dea1100047882 */ /* 0x000fe20000000000 */
[----:B------:R-:W-:Y:S01]  /*2b510*/  UMOV UR5, 0x3d719799 ;  /* 0x3d71979900057882 */ /* 0x000fe20000000000 */
[----:B------:R-:W-:Y:S01]  /*2b520*/  UMOV UR6, 0xe91b0b70 ;  /* 0xe91b0b7000067882 */ /* 0x000fe20000000000 */
[----:B------:R-:W-:Y:S01]  /*2b530*/  UMOV UR7, 0x3dc07e1f ;  /* 0x3dc07e1f00077882 */ /* 0x000fe20000000000 */
[----:B------:R-:W-:Y:S01]  /*2b540*/  DMUL R18, R18, UR4 ;  /* 0x0000000412127c28 */ /* 0x000fe20008000000 */
        /* <DEDUP_REMOVED lines=23> */
.L_x_636:
[----:B------:R-:W-:Y:S05]  /*2b6c0*/  BSYNC.RECONVERGENT B1 ;  /* 0x0000000000017941 */ /* 0x000fea0003800200 */
.L_x_635:
        /* <DEDUP_REMOVED lines=58> */
.L_x_638:
[----:B------:R-:W-:Y:S05]  /*2ba70*/  BSYNC.RECONVERGENT B0 ;  /* 0x0000000000007941 */ /* 0x000fea0003800200 */
.L_x_637:
        /* <DEDUP_REMOVED lines=26> */
.L_x_640:
[----:B------:R-:W-:Y:S05]  /*2bc20*/  BSYNC.RECONVERGENT B1 ;  /* 0x0000000000017941 */ /* 0x000fea0003800200 */
.L_x_639:
        /* <DEDUP_REMOVED lines=58> */
.L_x_642:
[----:B------:R-:W-:Y:S05]  /*2bfd0*/  BSYNC.RECONVERGENT B0 ;  /* 0x0000000000007941 */ /* 0x000fea0003800200 */
.L_x_641:
        /* <DEDUP_REMOVED lines=22> */
[----:B------:R-:W-:Y:S01]  /*2c140*/  MOV R9, R21 ;  /* 0x0000001500097202 */ /* 0x000fe20000000f00 */
[----:B------:R-:W-:Y:S01]  /*2c150*/  IMAD.MOV.U32 R8, RZ, RZ, R20 ;  /* 0x000000ffff087224 */ /* 0x000fe200078e0014 */
[----:B------:R-:W-:-:S07]  /*2c160*/  MOV R0, 0x2c180 ;  /* 0x0002c18000007802 */ /* 0x000fce0000000f00 */
[----:B------:R-:W-:Y:S05]  /*2c170*/  CALL.REL.NOINC `($__internal_1_$__cuda_sm20_div_rn_f64_full) ;  /* 0x00001244004c7944 */ /* 0x000fea0003c00000 */
[----:B------:R-:W-:Y:S02]  /*2c180*/  IMAD.MOV.U32 R8, RZ, RZ, R12 ;  /* 0x000000ffff087224 */ /* 0x000fe400078e000c */
[----:B------:R-:W-:-:S05]  /*2c190*/  IMAD.MOV.U32 R9, RZ, RZ, R13 ;  /* 0x000000ffff097224 */ /* 0x000fca00078e000d */
[----:B------:R0:W-:Y:S02]  /*2c1a0*/  STL.64 [R1+0xa8b0], R8 ;  /* 0x00a8b00801007387 */ /* 0x0001e40000100a00 */
.L_x_644:
[----:B------:R-:W-:Y:S05]  /*2c1b0*/  BSYNC.RECONVERGENT B1 ;  /* 0x0000000000017941 */ /* 0x000fea0003800200 */
.L_x_643:
        /* <DEDUP_REMOVED lines=22> */
.L_x_646:
[----:B------:R-:W-:Y:S05]  /*2c320*/  BSYNC.RECONVERGENT B1 ;  /* 0x0000000000017941 */ /* 0x000fea0003800200 */
.L_x_645:
        /* <DEDUP_REMOVED lines=58> */
.L_x_648:
[----:B------:R-:W-:Y:S05]  /*2c6d0*/  BSYNC.RECONVERGENT B0 ;  /* 0x0000000000007941 */ /* 0x000fea0003800200 */
.L_x_647:
        /* <DEDUP_REMOVED lines=26> */
.L_x_650:
[----:B------:R-:W-:Y:S05]  /*2c880*/  BSYNC.RECONVERGENT B1 ;  /* 0x0000000000017941 */ /* 0x000fea0003800200 */
.L_x_649:
        /* <DEDUP_REMOVED lines=58> */
.L_x_652:
[----:B------:R-:W-:Y:S05]  /*2cc30*/  BSYNC.RECONVERGENT B0 ;  /* 0x0000000000007941 */ /* 0x000fea0003800200 */
.L_x_651:
        /* <DEDUP_REMOVED lines=26> */
.L_x_654:
[----:B------:R-:W-:Y:S05]  /*2cde0*/  BSYNC.RECONVERGENT B1 ;  /* 0x0000000000017941 */ /* 0x000fea0003800200 */
.L_x_653:
        /* <DEDUP_REMOVED lines=58> */
.L_x_656:
[----:B------:R-:W-:Y:S05]  /*2d190*/  BSYNC.RECONVERGENT B0 ;  /* 0x0000000000007941 */ /* 0x000fea0003800200 */
.L_x_655:
        /* <DEDUP_REMOVED lines=30> */
.L_x_658:
[----:B------:R-:W-:Y:S05]  /*2d380*/  BSYNC.RECONVERGENT B1 ;  /* 0x0000000000017941 */ /* 0x000fea0003800200 */
.L_x_657:
        /* <DEDUP_REMOVED lines=58> */
.L_x_660:
[----:B------:R-:W-:Y:S05]  /*2d730*/  BSYNC.RECONVERGENT B0 ;  /* 0x0000000000007941 */ /* 0x000fea0003800200 */
.L_x_659:
[----:B------:R-:W0:Y:S01]  /*2d740*/  MUFU.RCP64H R9, R11 ;  /* 0x0000000b00097308 */ /* 0x000e220000001800 */
[----:B------:R-:W-:Y:S01]  /*2d750*/  IMAD.MOV.U32 R8, RZ, RZ, 0x1 ;  /* 0x00000001ff087424 */ /* 0x000fe200078e00ff */
[----:B------:R-:W-:Y:S01]  /*2d760*/  UMOV UR4, 0xa7b28179 ;  /* 0xa7b2817900047882 */ /* 0x000fe20000000000 */
[----:B------:R-:W-:Y:S01]  /*2d770*/  UMOV UR5, 0x3d8359f5 ;  /* 0x3d8359f500057882 */ /* 0x000fe20000000000 */
[----:B------:R-:W-:Y:S01]  /*2d780*/  UMOV UR6, 0x8ece0dea ;  /* 0x8ece0dea00067882 */ /* 0x000fe20000000000 */
[----:B------:R-:W-:Y:S01]  /*2d790*/  UMOV UR7, 0x3d7de81e ;  /* 0x3d7de81e00077882 */ /* 0x000fe20000000000 */
[----:B------:R-:W-:Y:S01]  /*2d7a0*/  DMUL R18, R18, UR4 ;  /* 0x0000000412127c28 */ /* 0x000fe20008000000 */
[----:B------:R-:W-:Y:S01]  /*2d7b0*/  UMOV UR4, 0x41c4df1a ;  /* 0x41c4df1a00047882 */ /* 0x000fe20000000000 */
[----:B------:R-:W-:Y:S01]  /*2d7c0*/  UMOV UR5, 0x3d8a6366 ;  /* 0x3d8a636600057882 */ /* 0x000fe20000000000 */
[----:B------:R-:W-:Y:S04]  /*2d7d0*/  BSSY.RECONVERGENT B1, `(.L_x_661) ;  /* 0x0000019000017945 */ /* 0x000fe80003800200 */
        /* <DEDUP_REMOVED lines=9> */
[----:B------:R-:W-:Y:S02]  /*2d870*/  DMUL R16, R4, UR6 ;  /* 0x0000000604107c28 */ /* 0x000fe40008000000 */
[----:B------:R-:W-:-:S05]  /*2d880*/  DMUL R4, R54, UR4 ;  /* 0x0000000436047c28 */ /* 0x000fca0008000000 */
[----:B------:R1:W-:Y:S01]  /*2d890*/  STL.64 [R1+0xa668], R16 ;  /* 0x00a6681001007387 */ /* 0x0003e20000100a00 */
[----:B------:R-:W-:-:S03]  /*2d8a0*/  FFMA R0, RZ, R11, R9 ;  /* 0x0000000bff007223 */ /* 0x000fc60000000009 */
[----:B------:R1:W-:Y:S02]  /*2d8b0*/  STL.64 [R1+0xa9e0], R4 ;  /* 0x00a9e00401007387 */ /* 0x0003e40000100a00 */
        /* <DEDUP_REMOVED lines=10> */
.L_x_662:
[----:B------:R-:W-:Y:S05]  /*2d960*/  BSYNC.RECONVERGENT B1 ;  /* 0x0000000000017941 */ /* 0x000fea0003800200 */
.L_x_661:
        /* <DEDUP_REMOVED lines=58> */
.L_x_664:
[----:B------:R-:W-:Y:S05]  /*2dd10*/  BSYNC.RECONVERGENT B0 ;  /* 0x0000000000007941 */ /* 0x000fea0003800200 */
.L_x_663:
[----:B------:R-:W-:Y:S01]  /*2dd20*/  UMOV UR4, 0x55072ace ;  /* 0x55072ace00047882 */ /* 0x000fe20000000000 */
[----:B------:R-:W-:Y:S01]  /*2dd30*/  UMOV UR5, 0x3d9b4494 ;  /* 0x3d9b449400057882 */ /* 0x000fe20000000000 */
[----:B------:R-:W-:Y:S01]  /*2dd40*/  BSSY.RECONVERGENT B0, `(.L_x_665) ;  /* 0x000000f000007945 */ /* 0x000fe20003800200 */
[----:B------:R-:W-:Y:S01]  /*2dd50*/  DMUL R4, R16, UR4 ;  /* 0x0000000410047c28 */ /* 0x000fe20008000000 */
[----:B------:R-:W-:-:S06]  /*2dd60*/  @!P3 CS2R R8, SRZ ;  /* 0x000000000008b805 */ /* 0x000fcc000001ff00 */
[----:B------:R0:W-:Y:S01]  /*2dd70*/  STL.64 [R1+0xa660], R4 ;  /* 0x00a6600401007387 */ /* 0x0001e20000100a00 */
[----:B------:R-:W-:Y:S05]  /*2dd80*/  @!P3 BRA `(.L_x_666) ;  /* 0x000000000028b947 */ /* 0x000fea0003800000 */
[----:B0-----:R-:W-:Y:S01]  /*2dd90*/  DADD R4, -RZ, |R2| ;  /* 0x00000000ff047229 */ /* 0x001fe20000000502 */
[----:B------:R-:W-:Y:S01]  /*2dda0*/  ISETP.GE.AND P4, PT, R3, RZ, PT ;  /* 0x000000ff0300720c */ /* 0x000fe20003f86270 */
[----:B------:R-:W-:Y:S01]  /*2ddb0*/  IMAD.MOV.U32 R18, RZ, RZ, 0x33333333 ;  /* 0x33333333ff127424 */ /* 0x000fe200078e00ff */
[----:B------:R-:W-:Y:S01]  /*2ddc0*/  MOV R0, 0x2de10 ;  /* 0x0002de1000007802 */ /* 0x000fe20000000f00 */
[----:B------:R-:W-:-:S06]  /*2ddd0*/  IMAD.MOV.U32 R17, RZ, RZ, 0x400b3333 ;  /* 0x400b3333ff117424 */ /* 0x000fcc00078e00ff */
[----:B------:R-:W-:Y:S01]  /*2dde0*/  IMAD.MOV.U32 R12, RZ, RZ, R4 ;  /* 0x000000ffff0c7224 */ /* 0x000fe200078e0004 */
[----:B------:R-:W-:-:S07]  /*2ddf0*/  MOV R19, R5 ;  /* 0x0000000500137202 */ /* 0x000fce0000000f00 */
[----:B------:R-:W-:Y:S05]  /*2de00*/  CALL.REL.NOINC `($_Z15Rosenbrock_ros3PdddS_PiiiiiddddddddPKdS2_S2_S2_S2_S2_S2_S2_i$__internal_accurate_pow) ;  /* 0x0000123400047944 */ /* 0x000fea0003c00000 */
[----:B------:R-:W-:Y:S02]  /*2de10*/  FSEL R8, R8, RZ, P4 ;  /* 0x000000ff08087208 */ /* 0x000fe40002000000 */
[----:B------:R-:W-:-:S07]  /*2de20*/  FSEL R9, R9, -QNAN , P4 ;  /* 0xfff8000009097808 */ /* 0x000fce0002000000 */
.L_x_666:
[----:B------:R-:W-:Y:S05]  /*2de30*/  BSYNC.RECONVERGENT B0 ;  /* 0x0000000000007941 */ /* 0x000fea0003800200 */
.L_x_665:
[----:B------:R-:W-:Y:S01]  /*2de40*/  ISETP.NE.AND P1, PT, R72, 0x7ff00000, PT ;  /* 0x7ff000004800780c */ /* 0x000fe20003f25270 */
[----:B0-----:R-:W0:Y:S01]  /*2de50*/  MUFU.RCP64H R5, 6.9999950280674738678e-11 ;  /* 0x3dd33dcf00057908 */ /* 0x001e220000001800 */
[----:B------:R-:W-:Y:S11]  /*2de60*/  BSSY.RECONVERGENT B0, `(.L_x_667) ;  /* 0x000000a000007945 */ /* 0x000ff60003800200 */
[----:B------:R-:W-:Y:S05]  /*2de70*/  @P1 BRA `(.L_x_668) ;  /* 0x0000000000201947 */ /* 0x000fea0003800000 */
[----:B------:R-:W-:-:S14]  /*2de80*/  DSETP.NAN.AND P1, PT, R2, R2, PT ;  /* 0x000000020200722a */ /* 0x000fdc0003f28000 */
[----:B------:R-:W-:Y:S01]  /*2de90*/  @P1 MOV R12, 0x33333333 ;  /* 0x33333333000c1802 */ /* 0x000fe20000000f00 */
[----:B------:R-:W-:-:S06]  /*2dea0*/  @P1 IMAD.MOV.U32 R13, RZ, RZ, 0x400b3333 ;  /* 0x400b3333ff0d1424 */ /* 0x000fcc00078e00ff */
[----:B------:R-:W-:Y:S01]  /*2deb0*/  @P1 DADD R8, R2, R12 ;  /* 0x0000000002081229 */ /* 0x000fe2000000000c */
[----:B------:R-:W-:Y:S10]  /*2dec0*/  @P1 BRA `(.L_x_668) ;  /* 0x00000000000c1947 */ /* 0x000ff40003800000 */
[----:B------:R-:W-:-:S14]  /*2ded0*/  DSETP.NEU.AND P1, PT, |R2|, +INF , PT ;  /* 0x7ff000000200742a */ /* 0x000fdc0003f2d200 */
[----:B------:R-:W-:Y:S01]  /*2dee0*/  @!P1 IMAD.MOV.U32 R8, RZ, RZ, 0x0 ;  /* 0x00000000ff089424 */ /* 0x000fe200078e00ff */
[----:B------:R-:W-:-:S07]  /*2def0*/  @!P1 MOV R9, 0x7ff00000 ;  /* 0x7ff0000000099802 */ /* 0x000fce0000000f00 */
.L_x_668:
[----:B------:R-:W-:Y:S05]  /*2df00*/  BSYNC.RECONVERGENT B0 ;  /* 0x0000000000007941 */ /* 0x000fea0003800200 */
.L_x_667:
[----:B------:R-:W-:Y:S01]  /*2df10*/  IMAD.MOV.U32 R16, RZ, RZ, -0x1ab5c7fd ;  /* 0xe54a3803ff107424 */ /* 0x000fe200078e00ff */
[----:B------:R-:W-:Y:S01]  /*2df20*/  MOV R4, 0x1 ;  /* 0x0000000100047802 */ /* 0x000fe20000000f00 */
[----:B------:R-:W-:Y:S01]  /*2df30*/  IMAD.MOV.U32 R17, RZ, RZ, 0x3dd33dcf ;  /* 0x3dd33dcfff117424 */ /* 0x000fe200078e00ff */
[----:B------:R-:W-:Y:S01]  /*2df40*/  UMOV UR4, 0xd5a8a733 ;  /* 0xd5a8a73300047882 */ /* 0x000fe20000000000 */
[----:B------:R-:W-:Y:S01]  /*2df50*/  UMOV UR5, 0x3989f623 ;  /* 0x3989f62300057882 */ /* 0x000fe20000000000 */
[----:B------:R-:W-:Y:S01]  /*2df60*/  BSSY.RECONVERGENT B1, `(.L_x_669) ;  /* 0x0000019000017945 */ /* 0x000fe20003800200 */
[----:B------:R-:W-:Y:S02]  /*2df70*/  DMUL R8, R8, UR4 ;  /* 0x0000000408087c28 */ /* 0x000fe40008000000 */
[----:B0-----:R-:W-:-:S08]  /*2df80*/  DFMA R12, R4, -R16, 1 ;  /* 0x3ff00000040c742b */ /* 0x001fd00000000810 */
[----:B------:R-:W-:Y:S01]  /*2df90*/  DFMA R12, R12, R12, R12 ;  /* 0x0000000c0c0c722b */ /* 0x000fe2000000000c */
[----:B------:R-:W-:Y:S02]  /*2dfa0*/  FSEL R34, R8, -2.31795085803520000000e+13, P0 ;  /* 0xd5a8a73308227808 */ /* 0x000fe40000000000 */
[----:B------:R-:W-:-:S05]  /*2dfb0*/  FSEL R35, R9, 0.0002631406241562217474, P0 ;  /* 0x3989f62309237808 */ /* 0x000fca0000000000 */
[----:B------:R-:W-:Y:S02]  /*2dfc0*/  DFMA R4, R4, R12, R4 ;  /* 0x0000000c0404722b */ /* 0x000fe40000000004 */
[----:B------:R-:W-:-:S06]  /*2dfd0*/  DMUL R34, R6, R34 ;  /* 0x0000002206227228 */ /* 0x000fcc0000000000 */
[----:B------:R-:W-:-:S04]  /*2dfe0*/  DFMA R12, R4, -R16, 1 ;  /* 0x3ff00000040c742b */ /* 0x000fc80000000810 */
[----:B------:R-:W-:-:S04]  /*2dff0*/  FSETP.GEU.AND P2, PT, |R35|, 6.5827683646048100446e-37, PT ;  /* 0x036000002300780b */ /* 0x000fc80003f4e200 */
[----:B------:R-:W-:-:S08]  /*2e000*/  DFMA R4, R4, R12, R4 ;  /* 0x0000000c0404722b */ /* 0x000fd00000000004 */
[----:B------:R-:W-:-:S08]  /*2e010*/  DMUL R8, R34, R4 ;  /* 0x0000000422087228 */ /* 0x000fd00000000000 */
[----:B------:R-:W-:-:S08]  /*2e020*/  DFMA R12, R8, -R16, R34 ;  /* 0x80000010080c722b */ /* 0x000fd00000000022 */
[----:B------:R-:W-:-:S10]  /*2e030*/  DFMA R4, R4, R12, R8 ;  /* 0x0000000c0404722b */ /* 0x000fd40000000008 */
[----:B------:R-:W-:-:S05]  /*2e040*/  FFMA R0, RZ, 0.10314523428678512573, R5 ;  /* 0x3dd33dcfff007823 */ /* 0x000fca0000000005 */
        /* <DEDUP_REMOVED lines=10> */
.L_x_670:
[----:B------:R-:W-:Y:S05]  /*2e0f0*/  BSYNC.RECONVERGENT B1 ;  /* 0x0000000000017941 */ /* 0x000fea0003800200 */
.L_x_669:
        /* <DEDUP_REMOVED lines=21> */
[----:B------:R-:W-:Y:S01]  /*2e250*/  UMOV UR20, 0x55555554 ;  /* 0x5555555400147882 */ /* 0x000fe20000000000 */
[----:B------:R-:W-:Y:S01]  /*2e260*/  UMOV UR21, 0x3fb55555 ;  /* 0x3fb5555500157882 */ /* 0x000fe20000000000 */
[----:B------:R-:W-:Y:S01]  /*2e270*/  MOV R26, 0xfefa39ef ;  /* 0xfefa39ef001a7802 */ /* 0x000fe20000000f00 */
[----:B------:R-:W-:Y:S01]  /*2e280*/  IMAD.MOV.U32 R27, RZ, RZ, 0x3fe62e42 ;  /* 0x3fe62e42ff1b7424 */ /* 0x000fe200078e00ff */
[----:B------:R-:W-:Y:S01]  /*2e290*/  DFMA R8, R8, R8, R8 ;  /* 0x000000080808722b */ /* 0x000fe20000000008 */
[----:B------:R-:W-:Y:S01]  /*2e2a0*/  IMAD.MOV.U32 R30, RZ, RZ, -0x105c611 ;  /* 0xfefa39efff1e7424 */ /* 0x000fe200078e00ff */
[----:B------:R-:W-:Y:S01]  /*2e2b0*/  MOV R31, 0x3fe62e42 ;  /* 0x3fe62e42001f7802 */ /* 0x000fe20000000f00 */
[----:B------:R-:W-:Y:S01]  /*2e2c0*/  IMAD.MOV.U32 R28, RZ, RZ, 0x3b39803f ;  /* 0x3b39803fff1c7424 */ /* 0x000fe200078e00ff */
[----:B------:R-:W-:Y:S01]  /*2e2d0*/  ISETP.GT.AND P1, PT, R5, 0xfffff, PT ;  /* 0x000fffff0500780c */ /* 0x000fe20003f24270 */
[----:B------:R-:W-:Y:S01]  /*2e2e0*/  IMAD.MOV.U32 R29, RZ, RZ, 0x3c7abc9e ;  /* 0x3c7abc9eff1d7424 */ /* 0x000fe200078e00ff */
[----:B------:R-:W-:Y:S01]  /*2e2f0*/  UMOV UR22, 0x1526e50e ;  /* 0x1526e50e00167882 */ /* 0x000fe20000000000 */
[----:B------:R-:W-:Y:S01]  /*2e300*/  UMOV UR23, 0x3fdbcb7b ;  /* 0x3fdbcb7b00177882 */ /* 0x000fe20000000000 */
[----:B------:R-:W-:Y:S01]  /*2e310*/  DFMA R16, R16, R8, R16 ;  /* 0x000000081010722b */ /* 0x000fe20000000010 */
[----:B------:R-:W-:Y:S07]  /*2e320*/  BSSY.RECONVERGENT B0, `(.L_x_671) ;  /* 0x000005b000007945 */ /* 0x000fee0003800200 */
[----:B------:R-:W-:-:S08]  /*2e330*/  DMUL R8, R16, -UR4 ;  /* 0x8000000410087c28 */ /* 0x000fd00008000000 */
[----:B------:R-:W-:-:S08]  /*2e340*/  DFMA R8, R16, -UR4, R8 ;  /* 0x8000000410087c2b */ /* 0x000fd00008000008 */
[----:B------:R-:W-:-:S08]  /*2e350*/  DMUL R12, R8, R8 ;  /* 0x00000008080c7228 */ /* 0x000fd00000000000 */
[----:B------:R-:W-:-:S08]  /*2e360*/  DFMA R18, R12, UR6, R24 ;  /* 0x000000060c127c2b */ /* 0x000fd00008000018 */
[----:B------:R-:W-:-:S08]  /*2e370*/  DFMA R18, R12, R18, UR8 ;  /* 0x000000080c127e2b */ /* 0x000fd00008000012 */
[----:B------:R-:W-:-:S08]  /*2e380*/  DFMA R18, R12, R18, UR12 ;  /* 0x0000000c0c127e2b */ /* 0x000fd00008000012 */
[----:B------:R-:W-:-:S08]  /*2e390*/  DFMA R18, R12, R18, UR14 ;  /* 0x0000000e0c127e2b */ /* 0x000fd00008000012 */
[----:B------:R-:W-:Y:S02]  /*2e3a0*/  DFMA R20, R12, R18, UR16 ;  /* 0x000000100c147e2b */ /* 0x000fe40008000012 */
[----:B------:R-:W-:-:S06]  /*2e3b0*/  DADD R18, -R8, -UR4 ;  /* 0x8000000408127e29 */ /* 0x000fcc0008000100 */
[----:B------:R-:W-:Y:S02]  /*2e3c0*/  DFMA R20, R12, R20, UR18 ;  /* 0x000000120c147e2b */ /* 0x000fe40008000014 */
[----:B------:R-:W-:-:S06]  /*2e3d0*/  DADD R18, R18, R18 ;  /* 0x0000000012127229 */ /* 0x000fcc0000000012 */
[----:B------:R-:W-:Y:S02]  /*2e3e0*/  DFMA R20, R12, R20, UR20 ;  /* 0x000000140c147e2b */ /* 0x000fe40008000014 */
[----:B------:R-:W-:Y:S01]  /*2e3f0*/  DFMA R18, -R8, -UR4, R18 ;  /* 0x8000000408127c2b */ /* 0x000fe20008000112 */
[----:B------:R-:W-:Y:S01]  /*2e400*/  UMOV UR4, 0x0 ;  /* 0x0000000000047882 */ /* 0x000fe20000000000 */
[----:B------:R-:W-:-:S04]  /*2e410*/  UMOV UR5, 0x3ff00000 ;  /* 0x3ff0000000057882 */ /* 0x000fc80000000000 */
[----:B------:R-:W-:Y:S02]  /*2e420*/  DMUL R20, R12, R20 ;  /* 0x000000140c147228 */ /* 0x000fe40000000000 */
[----:B------:R-:W-:Y:S02]  /*2e430*/  DFMA R12, R26, -UR4, R8 ;  /* 0x800000041a0c7c2b */ /* 0x000fe40008000008 */
[----:B------:R-:W-:-:S06]  /*2e440*/  DMUL R18, R16, R18 ;  /* 0x0000001210127228 */ /* 0x000fcc0000000000 */
[----:B------:R-:W-:Y:S02]  /*2e450*/  DFMA R16, -R30, -1, R12 ;  /* 0xbff000001e10782b */ /* 0x000fe4000000010c */
[----:B------:R-:W-:-:S06]  /*2e460*/  DFMA R18, R8, R20, R18 ;  /* 0x000000140812722b */ /* 0x000fcc0000000012 */
[----:B------:R-:W-:-:S08]  /*2e470*/  DADD R16, -R8, R16 ;  /* 0x0000000008107229 */ /* 0x000fd00000000110 */
[----:B------:R-:W-:-:S08]  /*2e480*/  DADD R16, R18, -R16 ;  /* 0x0000000012107229 */ /* 0x000fd00000000810 */
[----:B------:R-:W-:Y:S01]  /*2e490*/  DFMA R16, R28, -UR4, R16 ;  /* 0x800000041c107c2b */ /* 0x000fe20008000010 */
[----:B------:R-:W-:Y:S01]  /*2e4a0*/  UMOV UR4, 0xbaaafad3 ;  /* 0xbaaafad300047882 */ /* 0x000fe20000000000 */
[----:B------:R-:W-:-:S06]  /*2e4b0*/  UMOV UR5, 0x3c695355 ;  /* 0x3c69535500057882 */ /* 0x000fcc0000000000 */
[----:B------:R-:W-:Y:S01]  /*2e4c0*/  DADD R16, R12, R16 ;  /* 0x000000000c107229 */ /* 0x000fe20000000010 */
[----:B------:R-:W-:Y:S01]  /*2e4d0*/  MOV R12, R4 ;  /* 0x00000004000c7202 */ /* 0x000fe20000000f00 */
[----:B------:R-:W-:Y:S01]  /*2e4e0*/  IMAD.MOV.U32 R13, RZ, RZ, R5 ;  /* 0x000000ffff0d7224 */ /* 0x000fe200078e0005 */
[----:B------:R-:W-:-:S05]  /*2e4f0*/  @!P1 DMUL R12, R4, 1.80143985094819840000e+16 ;  /* 0x43500000040c9828 */ /* 0x000fca0000000000 */
[----:B------:R-:W-:-:S08]  /*2e500*/  DMUL R8, R16, UR4 ;  /* 0x0000000410087c28 */ /* 0x000fd00008000000 */
[----:B------:R-:W-:Y:S01]  /*2e510*/  DFMA R8, R16, UR22, R8 ;  /* 0x0000001610087c2b */ /* 0x000fe20008000008 */
[----:B------:R-:W-:Y:S01]  /*2e520*/  IMAD.MOV.U32 R16, RZ, RZ, R5 ;  /* 0x000000ffff107224 */ /* 0x000fe200078e0005 */
[----:B------:R-:W-:Y:S01]  /*2e530*/  @!P1 MOV R16, R13 ;  /* 0x0000000d00109202 */ /* 0x000fe20000000f00 */
[----:B------:R-:W-:Y:S02]  /*2e540*/  IMAD.MOV.U32 R17, RZ, RZ, -0x3ff ;  /* 0xfffffc01ff117424 */ /* 0x000fe400078e00ff */
[----:B------:R-:W-:Y:S02]  /*2e550*/  @!P1 IMAD.MOV.U32 R17, RZ, RZ, -0x435 ;  /* 0xfffffbcbff119424 */ /* 0x000fe400078e00ff */
[----:B------:R-:W-:-:S05]  /*2e560*/  VIADD R0, R16, 0xffffffff ;  /* 0xffffffff10007836 */ /* 0x000fca0000000000 */
[----:B------:R-:W-:Y:S02]  /*2e570*/  ISETP.GT.U32.AND P2, PT, R0, 0x7feffffe, PT ;  /* 0x7feffffe0000780c */ /* 0x000fe40003f44070 */
[----:B------:R-:W-:Y:S01]  /*2e580*/  MOV R0, R4 ;  /* 0x0000000400007202 */ /* 0x000fe20000000f00 */
[----:B------:R-:W-:-:S10]  /*2e590*/  @!P1 IMAD.MOV.U32 R0, RZ, RZ, R12 ;  /* 0x000000ffff009224 */ /* 0x000fd400078e000c */
[----:B------:R-:W-:Y:S05]  /*2e5a0*/  @P2 BRA `(.L_x_672) ;  /* 0x0000000000b02947 */ /* 0x000fea0003800000 */
[C---:B------:R-:W-:Y:S01]  /*2e5b0*/  LOP3.LUT R12, R16.reuse, 0xfffff, RZ, 0xc0, !PT ;  /* 0x000fffff100c7812 */ /* 0x040fe200078ec0ff */
[----:B------:R-:W-:Y:S01]  /*2e5c0*/  IMAD.MOV.U32 R18, RZ, RZ, RZ ;  /* 0x000000ffff127224 */ /* 0x000fe200078e00ff */
[----:B------:R-:W-:Y:S01]  /*2e5d0*/  LEA.HI R16, R16, R17, RZ, 0xc ;  /* 0x0000001110107211 */ /* 0x000fe200078f60ff */
[----:B------:R-:W-:Y:S01]  /*2e5e0*/  UMOV UR24, 0x80000000 ;  /* 0x8000000000187882 */ /* 0x000fe20000000000 */
[----:B------:R-:W-:Y:S01]  /*2e5f0*/  LOP3.LUT R12, R12, 0x3ff00000, RZ, 0xfc, !PT ;  /* 0x3ff000000c0c7812 */ /* 0x000fe200078efcff */
[----:B------:R-:W-:Y:S01]  /*2e600*/  UMOV UR25, 0x43300000 ;  /* 0x4330000000197882 */ /* 0x000fe20000000000 */
[----:B------:R-:W-:Y:S02]  /*2e610*/  MOV R17, 0x43300000 ;  /* 0x4330000000117802 */ /* 0x000fe40000000f00 */
[----:B------:R-:W-:Y:S02]  /*2e620*/  ISETP.GE.U32.AND P1, PT, R12, 0x3ff6a09f, PT ;  /* 0x3ff6a09f0c00780c */ /* 0x000fe40003f26070 */
[----:B------:R-:W-:Y:S01]  /*2e630*/  MOV R13, R12 ;  /* 0x0000000c000d7202 */ /* 0x000fe20000000f00 */
[----:B------:R-:W-:-:S10]  /*2e640*/  IMAD.MOV.U32 R12, RZ, RZ, R0 ;  /* 0x000000ffff0c7224 */ /* 0x000fd400078e0000 */
[----:B------:R-:W-:Y:S02]  /*2e650*/  @P1 VIADD R0, R13, 0xfff00000 ;  /* 0xfff000000d001836 */ /* 0x000fe40000000000 */
[----:B------:R-:W-:-:S03]  /*2e660*/  @P1 VIADD R16, R16, 0x1 ;  /* 0x0000000110101836 */ /* 0x000fc60000000000 */
[----:B------:R-:W-:Y:S02]  /*2e670*/  @P1 MOV R13, R0 ;  /* 0x00000000000d1202 */ /* 0x000fe40000000f00 */
[----:B------:R-:W-:-:S04]  /*2e680*/  LOP3.LUT R16, R16, 0x80000000, RZ, 0x3c, !PT ;  /* 0x8000000010107812 */ /* 0x000fc800078e3cff */
[C---:B------:R-:W-:Y:S02]  /*2e690*/  DADD R20, R12.reuse, 1 ;  /* 0x3ff000000c147429 */ /* 0x040fe40000000000 */
[----:B------:R-:W-:Y:S02]  /*2e6a0*/  DADD R12, R12, -1 ;  /* 0xbff000000c0c7429 */ /* 0x000fe40000000000 */
[----:B------:R-:W-:Y:S02]  /*2e6b0*/  DADD R16, R16, -UR24 ;  /* 0x8000001810107e29 */ /* 0x000fe40008000000 */
[----:B------:R-:W0:Y:S02]  /*2e6c0*/  MUFU.RCP64H R19, R21 ;  /* 0x0000001500137308 */ /* 0x000e240000001800 */
[----:B0-----:R-:W-:-:S08]  /*2e6d0*/  DFMA R20, -R20, R18, 1 ;  /* 0x3ff000001414742b */ /* 0x001fd00000000112 */
[----:B------:R-:W-:-:S08]  /*2e6e0*/  DFMA R20, R20, R20, R20 ;  /* 0x000000141414722b */ /* 0x000fd00000000014 */
[----:B------:R-:W-:-:S08]  /*2e6f0*/  DFMA R18, R18, R20, R18 ;  /* 0x000000141212722b */ /* 0x000fd00000000012 */
[----:B------:R-:W-:-:S08]  /*2e700*/  DMUL R20, R12, R18 ;  /* 0x000000120c147228 */ /* 0x000fd00000000000 */
[----:B------:R-:W-:-:S08]  /*2e710*/  DFMA R20, R12, R18, R20 ;  /* 0x000000120c14722b */ /* 0x000fd00000000014 */
[----:B------:R-:W-:-:S08]  /*2e720*/  DADD R22, R12, -R20 ;  /* 0x000000000c167229 */ /* 0x000fd00000000814 */
[----:B------:R-:W-:-:S08]  /*2e730*/  DADD R22, R22, R22 ;  /* 0x0000000016167229 */ /* 0x000fd00000000016 */
[----:B------:R-:W-:-:S08]  /*2e740*/  DFMA R22, R12, -R20, R22 ;  /* 0x800000140c16722b */ /* 0x000fd00000000016 */
[----:B------:R-:W-:Y:S02]  /*2e750*/  DMUL R18, R18, R22 ;  /* 0x0000001612127228 */ /* 0x000fe40000000000 */
[----:B------:R-:W-:-:S08]  /*2e760*/  DMUL R22, R20, R20 ;  /* 0x0000001414167228 */ /* 0x000fd00000000000 */
[----:B------:R-:W-:-:S08]  /*2e770*/  DFMA R12, R22, UR6, R24 ;  /* 0x00000006160c7c2b */ /* 0x000fd00008000018 */
[----:B------:R-:W-:-:S08]  /*2e780*/  DFMA R12, R22, R12, UR8 ;  /* 0x00000008160c7e2b */ /* 0x000fd0000800000c */
[----:B------:R-:W-:-:S08]  /*2e790*/  DFMA R12, R22, R12, UR12 ;  /* 0x0000000c160c7e2b */ /* 0x000fd0000800000c */
[----:B------:R-:W-:-:S08]  /*2e7a0*/  DFMA R12, R22, R12, UR14 ;  /* 0x0000000e160c7e2b */ /* 0x000fd0000800000c */
[----:B------:R-:W-:Y:S02]  /*2e7b0*/  DFMA R24, R22, R12, UR16 ;  /* 0x0000001016187e2b */ /* 0x000fe4000800000c */
[----:B------:R-:W-:-:S06]  /*2e7c0*/  DFMA R12, R16, R26, R20 ;  /* 0x0000001a100c722b */ /* 0x000fcc0000000014 */
[----:B------:R-:W-:-:S08]  /*2e7d0*/  DFMA R24, R22, R24, UR18 ;  /* 0x0000001216187e2b */ /* 0x000fd00008000018 */
[----:B------:R-:W-:-:S08]  /*2e7e0*/  DFMA R24, R22, R24, UR20 ;  /* 0x0000001416187e2b */ /* 0x000fd00008000018 */
[----:B------:R-:W-:Y:S02]  /*2e7f0*/  DMUL R24, R22, R24 ;  /* 0x0000001816187228 */ /* 0x000fe40000000000 */
[----:B------:R-:W-:-:S06]  /*2e800*/  DFMA R22, R16, -R30, R12 ;  /* 0x8000001e1016722b */ /* 0x000fcc000000000c */
[C---:B------:R-:W-:Y:S02]  /*2e810*/  DFMA R18, R20.reuse, R24, R18 ;  /* 0x000000181412722b */ /* 0x040fe40000000012 */
[----:B------:R-:W-:-:S08]  /*2e820*/  DADD R22, -R20, R22 ;  /* 0x0000000014167229 */ /* 0x000fd00000000116 */
[----:B------:R-:W-:-:S08]  /*2e830*/  DADD R18, R18, -R22 ;  /* 0x0000000012127229 */ /* 0x000fd00000000816 */
[----:B------:R-:W-:-:S08]  /*2e840*/  DFMA R18, R16, R28, R18 ;  /* 0x0000001c1012722b */ /* 0x000fd00000000012 */
[----:B------:R-:W-:Y:S01]  /*2e850*/  DADD R12, R12, R18 ;  /* 0x000000000c0c7229 */ /* 0x000fe20000000012 */
[----:B------:R-:W-:Y:S10]  /*2e860*/  BRA `(.L_x_673) ;  /* 0x0000000000187947 */ /* 0x000ff40003800000 */
.L_x_672:
[----:B------:R-:W-:Y:S01]  /*2e870*/  IMAD.MOV.U32 R16, RZ, RZ, 0x0 ;  /* 0x00000000ff107424 */ /* 0x000fe200078e00ff */
[----:B------:R-:W-:Y:S01]  /*2e880*/  LOP3.LUT P1, RZ, R13, 0x7fffffff, RZ, 0xc0, !PT ;  /* 0x7fffffff0dff7812 */ /* 0x000fe2000782c0ff */
[----:B------:R-:W-:-:S06]  /*2e890*/  IMAD.MOV.U32 R17, RZ, RZ, 0x7ff00000 ;  /* 0x7ff00000ff117424 */ /* 0x000fcc00078e00ff */
[----:B------:R-:W-:-:S10]  /*2e8a0*/  DFMA R16, R12, R16, +INF ;  /* 0x7ff000000c10742b */ /* 0x000fd40000000010 */
[----:B------:R-:W-:Y:S02]  /*2e8b0*/  FSEL R12, R16, RZ, P1 ;  /* 0x000000ff100c7208 */ /* 0x000fe40000800000 */
[----:B------:R-:W-:-:S07]  /*2e8c0*/  FSEL R13, R17, -QNAN , P1 ;  /* 0xfff00000110d7808 */ /* 0x000fce0000800000 */
.L_x_673:
[----:B------:R-:W-:Y:S05]  /*2e8d0*/  BSYNC.RECONVERGENT B0 ;  /* 0x0000000000007941 */ /* 0x000fea0003800200 */
.L_x_671:
[C---:B------:R-:W-:Y:S01]  /*2e8e0*/  DMUL R16, R12.reuse, UR4 ;  /* 0x000000040c107c28 */ /* 0x040fe20008000000 */
[----:B------:R-:W-:Y:S07]  /*2e8f0*/  BSSY.RECONVERGENT B1, `(.L_x_674) ;  /* 0x000001b000017945 */ /* 0x000fee0003800200 */
[----:B------:R-:W-:Y:S01]  /*2e900*/  DFMA R16, R12, UR22, R16 ;  /* 0x000000160c107c2b */ /* 0x000fe20008000010 */
[----:B------:R-:W-:Y:S01]  /*2e910*/  MOV R12, 0x851eb852 ;  /* 0x851eb852000c7802 */ /* 0x000fe20000000f00 */
[----:B------:R-:W-:-:S06]  /*2e920*/  IMAD.MOV.U32 R13, RZ, RZ, 0x3ff451eb ;  /* 0x3ff451ebff0d7424 */ /* 0x000fcc00078e00ff */
[----:B------:R-:W-:Y:S02]  /*2e930*/  DFMA R12, R8, -R12, 0.75 ;  /* 0x3fe80000080c742b */ /* 0x000fe4000000080c */
[----:B------:R-:W-:Y:S01]  /*2e940*/  FSETP.GEU.AND P2, PT, |R17|, 6.5827683646048100446e-37, PT ;  /* 0x036000001100780b */ /* 0x000fe20003f4e200 */
[----:B------:R-:W-:-:S03]  /*2e950*/  IMAD.MOV.U32 R8, RZ, RZ, 0x1 ;  /* 0x00000001ff087424 */ /* 0x000fc600078e00ff */
        /* <DEDUP_REMOVED lines=14> */
[----:B------:R-:W-:Y:S01]  /*2ea40*/  MOV R175, R13 ;  /* 0x0000000d00af7202 */ /* 0x000fe20000000f00 */
[----:B------:R-:W-:Y:S01]  /*2ea50*/  IMAD.MOV.U32 R174, RZ, RZ, R12 ;  /* 0x000000ffffae7224 */ /* 0x000fe200078e000c */
[----:B------:R-:W-:-:S07]  /*2ea60*/  MOV R0, 0x2ea80 ;  /* 0x0002ea8000007802 */ /* 0x000fce0000000f00 */
[----:B------:R-:W-:Y:S05]  /*2ea70*/  CALL.REL.NOINC `($__internal_1_$__cuda_sm20_div_rn_f64_full) ;  /* 0x0000121c000c7944 */ /* 0x000fea0003c00000 */
[----:B------:R-:W-:Y:S02]  /*2ea80*/  IMAD.MOV.U32 R38, RZ, RZ, R12 ;  /* 0x000000ffff267224 */ /* 0x000fe400078e000c */
[----:B------:R-:W-:-:S07]  /*2ea90*/  IMAD.MOV.U32 R39, RZ, RZ, R13 ;  /* 0x000000ffff277224 */ /* 0x000fce00078e000d */
.L_x_675:
[----:B------:R-:W-:Y:S05]  /*2eaa0*/  BSYNC.RECONVERGENT B1 ;  /* 0x0000000000017941 */ /* 0x000fea0003800200 */
.L_x_674:
[----:B------:R-:W-:Y:S01]  /*2eab0*/  DADD R8, -RZ, |R38| ;  /* 0x00000000ff087229 */ /* 0x000fe20000000526 */
[----:B------:R-:W-:Y:S01]  /*2eac0*/  HFMA2 R17, -RZ, RZ, 2, 0 ;  /* 0x40000000ff117431 */ /* 0x000fe200000001ff */
[----:B------:R-:W-:Y:S01]  /*2ead0*/  BSSY.RECONVERGENT B0, `(.L_x_676) ;  /* 0x0000006000007945 */ /* 0x000fe20003800200 */
[----:B------:R-:W-:Y:S01]  /*2eae0*/  IMAD.MOV.U32 R18, RZ, RZ, RZ ;  /* 0x000000ffff127224 */ /* 0x000fe200078e00ff */
[----:B------:R-:W-:-:S06]  /*2eaf0*/  MOV R0, 0x2eb30 ;  /* 0x0002eb3000007802 */ /* 0x000fcc0000000f00 */
[----:B------:R-:W-:Y:S01]  /*2eb00*/  MOV R12, R8 ;  /* 0x00000008000c7202 */ /* 0x000fe20000000f00 */
[----:B------:R-:W-:-:S07]  /*2eb10*/  IMAD.MOV.U32 R19, RZ, RZ, R9 ;  /* 0x000000ffff137224 */ /* 0x000fce00078e0009 */
[----:B------:R-:W-:Y:S05]  /*2eb20*/  CALL.REL.NOINC `($_Z15Rosenbrock_ros3PdddS_PiiiiiddddddddPKdS2_S2_S2_S2_S2_S2_S2_i$__internal_accurate_pow) ;  /* 0x0000122400bc7944 */ /* 0x000fea0003c00000 */
[----:B------:R-:W-:Y:S05]  /*2eb30*/  BSYNC.RECONVERGENT B0 ;  /* 0x0000000000007941 */ /* 0x000fea0003800200 */
.L_x_676:
        /* <DEDUP_REMOVED lines=11> */
[----:B------:R-:W-:Y:S02]  /*2ebf0*/  @!P1 IMAD.MOV.U32 R8, RZ, RZ, 0x0 ;  /* 0x00000000ff089424 */ /* 0x000fe400078e00ff */
[----:B------:R-:W-:-:S07]  /*2ec00*/  @!P1 IMAD.MOV.U32 R9, RZ, RZ, 0x7ff00000 ;  /* 0x7ff00000ff099424 */ /* 0x000fce00078e00ff */
.L_x_678:
[----:B------:R-:W-:Y:S05]  /*2ec10*/  BSYNC.RECONVERGENT B0 ;  /* 0x0000000000007941 */ /* 0x000fea0003800200 */
.L_x_677:
[----:B------:R-:W-:Y:S01]  /*2ec20*/  DADD R8, R8, 1 ;  /* 0x3ff0000008087429 */ /* 0x000fe20000000000 */
[----:B------:R-:W-:Y:S01]  /*2ec30*/  BSSY.RECONVERGENT B1, `(.L_x_679) ;  /* 0x0000013000017945 */ /* 0x000fe20003800200 */
[----:B------:R-:W-:-:S04]  /*2ec40*/  DSETP.NEU.AND P2, PT, R38, 1, PT ;  /* 0x3ff000002600742a */ /* 0x000fc80003f4d000 */
[----:B------:R-:W0:Y:S04]  /*2ec50*/  MUFU.RCP64H R13, R9 ;  /* 0x00000009000d7308 */ /* 0x000e280000001800 */
[----:B------:R-:W-:-:S04]  /*2ec60*/  IADD3 R12, PT, PT, R9, 0x300402, RZ ;  /* 0x00300402090c7810 */ /* 0x000fc80007ffe0ff */
        /* <DEDUP_REMOVED lines=13> */
[----:B------:R-:W-:Y:S02]  /*2ed40*/  IMAD.MOV.U32 R12, RZ, RZ, R46 ;  /* 0x000000ffff0c7224 */ /* 0x000fe400078e002e */
[----:B------:R-:W-:-:S07]  /*2ed50*/  IMAD.MOV.U32 R13, RZ, RZ, R47 ;  /* 0x000000ffff0d7224 */ /* 0x000fce00078e002f */
.L_x_680:
[----:B------:R-:W-:Y:S05]  /*2ed60*/  BSYNC.RECONVERGENT B1 ;  /* 0x0000000000017941 */ /* 0x000fea0003800200 */
.L_x_679:
        /* <DEDUP_REMOVED lines=10> */
.L_x_681:
[----:B------:R-:W-:Y:S01]  /*2ee10*/  UMOV UR4, 0x9999999a ;  /* 0x9999999a00047882 */ /* 0x000fe20000000000 */
[----:B------:R-:W-:Y:S01]  /*2ee20*/  UMOV UR5, 0x3fd99999 ;  /* 0x3fd9999900057882 */ /* 0x000fe20000000000 */
[----:B------:R-:W-:Y:S01]  /*2ee30*/  BSSY.RECONVERGENT B0, `(.L_x_682) ;  /* 0x000000d000007945 */ /* 0x000fe20003800200 */
[----:B------:R-:W-:-:S10]  /*2ee40*/  DADD R12, R38, UR4 ;  /* 0x00000004260c7e29 */ /* 0x000fd40008000000 */
[----:B------:R-:W-:-:S04]  /*2ee50*/  LOP3.LUT R12, R13, 0x7ff00000, RZ, 0xc0, !PT ;  /* 0x7ff000000d0c7812 */ /* 0x000fc800078ec0ff */
[----:B------:R-:W-:Y:S01]  /*2ee60*/  ISETP.NE.AND P1, PT, R12, 0x7ff00000, PT ;  /* 0x7ff000000c00780c */ /* 0x000fe20003f25270 */
[----:B------:R-:W-:-:S12]  /*2ee70*/  DADD R12, R4, 1 ;  /* 0x3ff00000040c7429 */ /* 0x000fd80000000000 */
[----:B------:R-:W-:Y:S05]  /*2ee80*/  @P1 BRA `(.L_x_683) ;  /* 0x00000000001c1947 */ /* 0x000fea0003800000 */
[----:B------:R-:W-:-:S14]  /*2ee90*/  DSETP.NAN.AND P1, PT, R38, R38, PT ;  /* 0x000000262600722a */ /* 0x000fdc0003f28000 */
[----:B------:R-:W-:Y:S01]  /*2eea0*/  @P1 DADD R8, R38, UR4 ;  /* 0x0000000426081e29 */ /* 0x000fe20008000000 */
[----:B------:R-:W-:Y:S10]  /*2eeb0*/  @P1 BRA `(.L_x_683) ;  /* 0x0000000000101947 */ /* 0x000ff40003800000 */
[----:B------:R-:W-:-:S14]  /*2eec0*/  DSETP.NEU.AND P1, PT, |R38|, +INF , PT ;  /* 0x7ff000002600742a */ /* 0x000fdc0003f2d200 */
[----:B------:R-:W-:Y:S01]  /*2eed0*/  @!P1 SHF.R.S32.HI R0, RZ, 0x1f, R39 ;  /* 0x0000001fff009819 */ /* 0x000fe20000011427 */
[----:B------:R-:W-:-:S03]  /*2eee0*/  @!P1 IMAD.MOV.U32 R8, RZ, RZ, RZ ;  /* 0x000000ffff089224 */ /* 0x000fc600078e00ff */
[----:B------:R-:W-:-:S07]  /*2eef0*/  @!P1 LOP3.LUT R9, R0, 0x7ff00000, RZ, 0xc0, !PT ;  /* 0x7ff0000000099812 */ /* 0x000fce00078ec0ff */
.L_x_683:
[----:B------:R-:W-:Y:S05]  /*2ef00*/  BSYNC.RECONVERGENT B0 ;  /* 0x0000000000007941 */ /* 0x000fea0003800200 */
.L_x_682:
[----:B------:R-:W0:Y:S01]  /*2ef10*/  MUFU.RCP64H R5, R13 ;  /* 0x0000000d00057308 */ /* 0x000e220000001800 */
[----:B------:R-:W-:Y:S01]  /*2ef20*/  IMAD.MOV.U32 R4, RZ, RZ, 0x1 ;  /* 0x00000001ff047424 */ /* 0x000fe200078e00ff */
[----:B------:R-:W-:Y:S01]  /*2ef30*/  DSETP.NEU.AND P1, PT, R38, RZ, PT ;  /* 0x000000ff2600722a */ /* 0x000fe20003f2d000 */
[----:B------:R-:W-:Y:S01]  /*2ef40*/  FSETP.GEU.AND P2, PT, |R35|, 6.5827683646048100446e-37, PT ;  /* 0x036000002300780b */ /* 0x000fe20003f4e200 */
[----:B------:R-:W-:Y:S03]  /*2ef50*/  BSSY.RECONVERGENT B1, `(.L_x_684) ;  /* 0x0000016000017945 */ /* 0x000fe60003800200 */
[----:B0-----:R-:W-:-:S08]  /*2ef60*/  DFMA R16, -R12, R4, 1 ;  /* 0x3ff000000c10742b */ /* 0x001fd00000000104 */
[----:B------:R-:W-:-:S08]  /*2ef70*/  DFMA R16, R16, R16, R16 ;  /* 0x000000101010722b */ /* 0x000fd00000000010 */
[----:B------:R-:W-:-:S08]  /*2ef80*/  DFMA R4, R4, R16, R4 ;  /* 0x000000100404722b */ /* 0x000fd00000000004 */
[----:B------:R-:W-:-:S08]  /*2ef90*/  DFMA R16, -R12, R4, 1 ;  /* 0x3ff000000c10742b */ /* 0x000fd00000000104 */
[----:B------:R-:W-:-:S08]  /*2efa0*/  DFMA R4, R4, R16, R4 ;  /* 0x000000100404722b */ /* 0x000fd00000000004 */
[----:B------:R-:W-:-:S08]  /*2efb0*/  DMUL R16, R34, R4 ;  /* 0x0000000422107228 */ /* 0x000fd00000000000 */
[----:B------:R-:W-:-:S08]  /*2efc0*/  DFMA R18, -R12, R16, R34 ;  /* 0x000000100c12722b */ /* 0x000fd00000000122 */
[----:B------:R-:W-:Y:S01]  /*2efd0*/  DFMA R16, R4, R18, R16 ;  /* 0x000000120410722b */ /* 0x000fe20000000010 */
[----:B------:R-:W-:Y:S02]  /*2efe0*/  FSEL R4, R8, RZ, P1 ;  /* 0x000000ff08047208 */ /* 0x000fe40000800000 */
[----:B------:R-:W-:-:S07]  /*2eff0*/  FSEL R5, R9, 1.875, P1 ;  /* 0x3ff0000009057808 */ /* 0x000fce0000800000 */
        /* <DEDUP_REMOVED lines=11> */
.L_x_685:
[----:B------:R-:W-:Y:S05]  /*2f0b0*/  BSYNC.RECONVERGENT B1 ;  /* 0x0000000000017941 */ /* 0x000fea0003800200 */
.L_x_684:
[----:B------:R-:W0:Y:S01]  /*2f0c0*/  MUFU.RCP64H R9, R11 ;  /* 0x0000000b00097308 */ /* 0x000e220000001800 */
[----:B------:R-:W-:Y:S01]  /*2f0d0*/  MOV R8, 0x1 ;  /* 0x0000000100087802 */ /* 0x000fe20000000f00 */
        /* <DEDUP_REMOVED lines=9> */
[----:B-1----:R-:W-:-:S08]  /*2f170*/  DFMA R12, -R10, R8, -10909 ;  /* 0xc0c54e800a0c742b */ /* 0x002fd00000000108 */
        /* <DEDUP_REMOVED lines=12> */
.L_x_687:
[----:B------:R-:W-:Y:S05]  /*2f240*/  BSYNC.RECONVERGENT B1 ;  /* 0x0000000000017941 */ /* 0x000fea0003800200 */
.L_x_686:
        /* <DEDUP_REMOVED lines=58> */
.L_x_689:
[----:B------:R-:W-:Y:S05]  /*2f5f0*/  BSYNC.RECONVERGENT B0 ;  /* 0x0000000000007941 */ /* 0x000fea0003800200 */
.L_x_688:
[----:B------:R-:W0:Y:S01]  /*2f600*/  MUFU.RCP64H R5, R11 ;  /* 0x0000000b00057308 */ /* 0x000e220000001800 */
[----:B------:R-:W-:Y:S01]  /*2f610*/  IMAD.MOV.U32 R4, RZ, RZ, 0x1 ;  /* 0x00000001ff047424 */ /* 0x000fe200078e00ff */
[----:B------:R-:W-:Y:S01]  /*2f620*/  UMOV UR4, 0x49c6e089 ;  /* 0x49c6e08900047882 */ /* 0x000fe20000000000 */
[----:B------:R-:W-:Y:S01]  /*2f630*/  UMOV UR5, 0x3ea73684 ;  /* 0x3ea7368400057882 */ /* 0x000fe20000000000 */
[----:B------:R-:W-:Y:S01]  /*2f640*/  BSSY.RECONVERGENT B1, `(.L_x_690) ;  /* 0x0000017000017945 */ /* 0x000fe20003800200 */
[----:B------:R-:W-:Y:S02]  /*2f650*/  DMUL R16, R16, UR4 ;  /* 0x0000000410107c28 */ /* 0x000fe40008000000 */
        /* <DEDUP_REMOVED lines=21> */
.L_x_691:
[----:B------:R-:W-:Y:S05]  /*2f7b0*/  BSYNC.RECONVERGENT B1 ;  /* 0x0000000000017941 */ /* 0x000fea0003800200 */
.L_x_690:
        /* <DEDUP_REMOVED lines=58> */
.L_x_693:
[----:B------:R-:W-:Y:S05]  /*2fb60*/  BSYNC.RECONVERGENT B0 ;  /* 0x0000000000007941 */ /* 0x000fea0003800200 */
.L_x_692:
        /* <DEDUP_REMOVED lines=26> */
.L_x_695:
[----:B------:R-:W-:Y:S05]  /*2fd10*/  BSYNC.RECONVERGENT B1 ;  /* 0x0000000000017941 */ /* 0x000fea0003800200 */
.L_x_694:
        /* <DEDUP_REMOVED lines=58> */
.L_x_697:
[----:B------:R-:W-:Y:S05]  /*300c0*/  BSYNC.RECONVERGENT B0 ;  /* 0x0000000000007941 */ /* 0x000fea0003800200 */
.L_x_696:
        /* <DEDUP_REMOVED lines=26> */
.L_x_699:
[----:B------:R-:W-:Y:S05]  /*30270*/  BSYNC.RECONVERGENT B1 ;  /* 0x0000000000017941 */ /* 0x000fea0003800200 */
.L_x_698:
        /* <DEDUP_REMOVED lines=58> */
.L_x_701:
[----:B------:R-:W-:Y:S05]  /*30620*/  BSYNC.RECONVERGENT B0 ;  /* 0x0000000000007941 */ /* 0x000fea0003800200 */
.L_x_700:
        /* <DEDUP_REMOVED lines=26> */
.L_x_703:
[----:B------:R-:W-:Y:S05]  /*307d0*/  BSYNC.RECONVERGENT B1 ;  /* 0x0000000000017941 */ /* 0x000fea0003800200 */
.L_x_702:
        /* <DEDUP_REMOVED lines=58> */
.L_x_705:
[----:B------:R-:W-:Y:S05]  /*30b80*/  BSYNC.RECONVERGENT B0 ;  /* 0x0000000000007941 */ /* 0x000fea0003800200 */
.L_x_704:
        /* <DEDUP_REMOVED lines=26> */
.L_x_707:
[----:B------:R-:W-:Y:S05]  /*30d30*/  BSYNC.RECONVERGENT B1 ;  /* 0x0000000000017941 */ /* 0x000fea0003800200 */
.L_x_706:
        /* <DEDUP_REMOVED lines=58> */
.L_x_709:
[----:B------:R-:W-:Y:S05]  /*310e0*/  BSYNC.RECONVERGENT B0 ;  /* 0x0000000000007941 */ /* 0x000fea0003800200 */
.L_x_708:
        /* <DEDUP_REMOVED lines=26> */
.L_x_711:
[----:B------:R-:W-:Y:S05]  /*31290*/  BSYNC.RECONVERGENT B1 ;  /* 0x0000000000017941 */ /* 0x000fea0003800200 */
.L_x_710:
        /* <DEDUP_REMOVED lines=58> */
.L_x_713:
[----:B------:R-:W-:Y:S05]  /*31640*/  BSYNC.RECONVERGENT B0 ;  /* 0x0000000000007941 */ /* 0x000fea0003800200 */
.L_x_712:
        /* <DEDUP_REMOVED lines=26> */
.L_x_715:
[----:B------:R-:W-:Y:S05]  /*317f0*/  BSYNC.RECONVERGENT B1 ;  /* 0x0000000000017941 */ /* 0x000fea0003800200 */
.L_x_714:
        /* <DEDUP_REMOVED lines=58> */
.L_x_717:
[----:B------:R-:W-:Y:S05]  /*31ba0*/  BSYNC.RECONVERGENT B0 ;  /* 0x0000000000007941 */ /* 0x000fea0003800200 */
.L_x_716:
        /* <DEDUP_REMOVED lines=8> */
[----:B------:R-:W-:Y:S01]  /*31c30*/  BSSY.RECONVERGENT B1, `(.L_x_720) ;  /* 0x0000008000017945 */ /* 0x000fe20003800200 */
[----:B------:R-:W-:Y:S01]  /*31c40*/  ISETP.GE.AND P4, PT, R3, RZ, PT ;  /* 0x000000ff0300720c */ /* 0x000fe20003f86270 */
[----:B------:R-:W-:Y:S01]  /*31c50*/  IMAD.MOV.U32 R18, RZ, RZ, 0x66666666 ;  /* 0x66666666ff127424 */ /* 0x000fe200078e00ff */
[----:B------:R-:W-:Y:S01]  /*31c60*/  MOV R0, 0x31cb0 ;  /* 0x00031cb000007802 */ /* 0x000fe20000000f00 */
[----:B------:R-:W-:-:S05]  /*31c70*/  IMAD.MOV.U32 R17, RZ, RZ, 0x400a6666 ;  /* 0x400a6666ff117424 */ /* 0x000fca00078e00ff */
[----:B------:R-:W-:Y:S01]  /*31c80*/  IMAD.MOV.U32 R12, RZ, RZ, R4 ;  /* 0x000000ffff0c7224 */ /* 0x000fe200078e0004 */
[----:B------:R-:W-:-:S07]  /*31c90*/  MOV R19, R5 ;  /* 0x0000000500137202 */ /* 0x000fce0000000f00 */
[----:B------:R-:W-:Y:S05]  /*31ca0*/  CALL.REL.NOINC `($_Z15Rosenbrock_ros3PdddS_PiiiiiddddddddPKdS2_S2_S2_S2_S2_S2_S2_i$__internal_accurate_pow) ;  /* 0x000011f4005c7944 */ /* 0x000fea0003c00000 */
[----:B------:R-:W-:Y:S05]  /*31cb0*/  BSYNC.RECONVERGENT B1 ;  /* 0x0000000000017941 */ /* 0x000fea0003800200 */
.L_x_720:
[----:B------:R-:W-:Y:S02]  /*31cc0*/  FSEL R8, R8, RZ, P4 ;  /* 0x000000ff08087208 */ /* 0x000fe40002000000 */
[----:B------:R-:W-:-:S07]  /*31cd0*/  FSEL R9, R9, -QNAN , P4 ;  /* 0xfff8000009097808 */ /* 0x000fce0002000000 */
.L_x_719:
[----:B------:R-:W-:Y:S05]  /*31ce0*/  BSYNC.RECONVERGENT B0 ;  /* 0x0000000000007941 */ /* 0x000fea0003800200 */
.L_x_718:
[----:B------:R-:W-:Y:S01]  /*31cf0*/  UMOV UR4, 0x66666666 ;  /* 0x6666666600047882 */ /* 0x000fe20000000000 */
[----:B------:R-:W-:Y:S01]  /*31d00*/  UMOV UR5, 0x400a6666 ;  /* 0x400a666600057882 */ /* 0x000fe20000000000 */
[----:B------:R-:W-:Y:S01]  /*31d10*/  BSSY.RECONVERGENT B0, `(.L_x_721) ;  /* 0x000000e000007945 */ /* 0x000fe20003800200 */
[----:B0-----:R-:W-:Y:S01]  /*31d20*/  DADD R4, R2, UR4 ;  /* 0x0000000402047e29 */ /* 0x001fe20008000000 */
[----:B------:R-:W-:Y:S01]  /*31d30*/  MOV R16, 0xe361ce4c ;  /* 0xe361ce4c00107802 */ /* 0x000fe20000000f00 */
[----:B------:R-:W-:-:S08]  /*31d40*/  IMAD.MOV.U32 R17, RZ, RZ, 0x3e049da7 ;  /* 0x3e049da7ff117424 */ /* 0x000fd000078e00ff */
[----:B------:R-:W-:Y:S02]  /*31d50*/  LOP3.LUT R4, R5, 0x7ff00000, RZ, 0xc0, !PT ;  /* 0x7ff0000005047812 */ /* 0x000fe400078ec0ff */
[----:B------:R-:W0:Y:S02]  /*31d60*/  MUFU.RCP64H R5, 5.9999960555501274939e-10 ;  /* 0x3e049da700057908 */ /* 0x000e240000001800 */
        /* <DEDUP_REMOVED lines=8> */
.L_x_722:
[----:B------:R-:W-:Y:S05]  /*31df0*/  BSYNC.RECONVERGENT B0 ;  /* 0x0000000000007941 */ /* 0x000fea0003800200 */
.L_x_721:
[----:B------:R-:W-:Y:S01]  /*31e00*/  IMAD.MOV.U32 R4, RZ, RZ, 0x1 ;  /* 0x00000001ff047424 */ /* 0x000fe200078e00ff */
[----:B------:R-:W-:Y:S01]  /*31e10*/  UMOV UR4, 0xdec09908 ;  /* 0xdec0990800047882 */ /* 0x000fe20000000000 */
[----:B------:R-:W-:Y:S01]  /*31e20*/  UMOV UR5, 0x39f77397 ;  /* 0x39f7739700057882 */ /* 0x000fe20000000000 */
[----:B------:R-:W-:Y:S01]  /*31e30*/  BSSY.RECONVERGENT B1, `(.L_x_723) ;  /* 0x0000019000017945 */ /* 0x000fe20003800200 */
[----:B------:R-:W-:Y:S02]  /*31e40*/  DMUL R8, R8, UR4 ;  /* 0x0000000408087c28 */ /* 0x000fe40008000000 */
[----:B0-----:R-:W-:-:S08]  /*31e50*/  DFMA R12, R4, -R16, 1 ;  /* 0x3ff00000040c742b */ /* 0x001fd00000000810 */
[----:B------:R-:W-:Y:S01]  /*31e60*/  DFMA R12, R12, R12, R12 ;  /* 0x0000000c0c0c722b */ /* 0x000fe2000000000c */
[----:B------:R-:W-:Y:S02]  /*31e70*/  FSEL R34, R8, -6.93906626140595814400e+18, P0 ;  /* 0xdec0990808227808 */ /* 0x000fe40000000000 */
[----:B------:R-:W-:-:S05]  /*31e80*/  FSEL R35, R9, 0.00047197632375173270702, P0 ;  /* 0x39f7739709237808 */ /* 0x000fca0000000000 */
        /* <DEDUP_REMOVED lines=8> */
[----:B------:R-:W-:-:S05]  /*31f10*/  FFMA R0, RZ, 0.12950764596462249756, R5 ;  /* 0x3e049da7ff007823 */ /* 0x000fca0000000005 */
        /* <DEDUP_REMOVED lines=10> */
.L_x_724:
[----:B------:R-:W-:Y:S05]  /*31fc0*/  BSYNC.RECONVERGENT B1 ;  /* 0x0000000000017941 */ /* 0x000fea0003800200 */
.L_x_723:
[----:B------:R-:W0:Y:S01]  /*31fd0*/  MUFU.RCP64H R17, 1.799999237060546875 ;  /* 0x3ffccccc00117908 */ /* 0x000e220000001800 */
[----:B------:R-:W-:Y:S02]  /*31fe0*/  HFMA2 R9, -RZ, RZ, 1.99609375, -19.1875 ;  /* 0x3ffcccccff097431 */ /* 0x000fe400000001ff */
[----:B------:R-:W-:Y:S01]  /*31ff0*/  IMAD.MOV.U32 R8, RZ, RZ, -0x33333333 ;  /* 0xcccccccdff087424 */ /* 0x000fe200078e00ff */
[----:B------:R-:W-:Y:S01]  /*32000*/  UMOV UR4, 0x99999998 ;  /* 0x9999999800047882 */ /* 0x000fe20000000000 */
[----:B------:R-:W-:Y:S01]  /*32010*/  IMAD.MOV.U32 R16, RZ, RZ, RZ ;  /* 0x000000ffff107224 */ /* 0x000fe200078e00ff */
[----:B------:R-:W-:Y:S01]  /*32020*/  UMOV UR5, 0x3fc99999 ;  /* 0x3fc9999900057882 */ /* 0x000fe20000000000 */
[----:B------:R-:W-:Y:S01]  /*32030*/  IMAD.MOV.U32 R24, RZ, RZ, -0x748574fc ;  /* 0x8b7a8b04ff187424 */ /* 0x000fe200078e00ff */
[----:B------:R-:W-:Y:S01]  /*32040*/  MOV R25, 0x3ed0ee25 ;  /* 0x3ed0ee2500197802 */ /* 0x000fe20000000f00 */
        /* <DEDUP_REMOVED lines=15> */
[----:B------:R-:W-:Y:S01]  /*32140*/  IMAD.MOV.U32 R26, RZ, RZ, -0x105c611 ;  /* 0xfefa39efff1a7424 */ /* 0x000fe200078e00ff */
[----:B------:R-:W-:Y:S01]  /*32150*/  MOV R30, 0xfefa39ef ;  /* 0xfefa39ef001e7802 */ /* 0x000fe20000000f00 */
[----:B------:R-:W-:Y:S01]  /*32160*/  DFMA R8, R8, R8, R8 ;  /* 0x000000080808722b */ /* 0x000fe20000000008 */
[----:B------:R-:W-:Y:S01]  /*32170*/  IMAD.MOV.U32 R27, RZ, RZ, 0x3fe62e42 ;  /* 0x3fe62e42ff1b7424 */ /* 0x000fe200078e00ff */
        /* <DEDUP_REMOVED lines=34> */
[----:B------:R-:W-:Y:S02]  /*323a0*/  IMAD.MOV.U32 R12, RZ, RZ, R4 ;  /* 0x000000ffff0c7224 */ /* 0x000fe400078e0004 */
[----:B------:R-:W-:Y:S01]  /*323b0*/  IMAD.MOV.U32 R13, RZ, RZ, R5 ;  /* 0x000000ffff0d7224 */ /* 0x000fe200078e0005 */
[----:B------:R-:W-:-:S04]  /*323c0*/  @!P0 DMUL R12, R4, 1.80143985094819840000e+16 ;  /* 0x43500000040c8828 */ /* 0x000fc80000000000 */
[----:B------:R-:W-:-:S08]  /*323d0*/  DMUL R8, R16, UR4 ;  /* 0x0000000410087c28 */ /* 0x000fd00008000000 */
[----:B------:R-:W-:Y:S01]  /*323e0*/  DFMA R8, R16, UR22, R8 ;  /* 0x0000001610087c2b */ /* 0x000fe20008000008 */
[----:B------:R-:W-:Y:S01]  /*323f0*/  MOV R16, R5 ;  /* 0x0000000500107202 */ /* 0x000fe20000000f00 */
[----:B------:R-:W-:Y:S01]  /*32400*/  @!P0 IMAD.MOV.U32 R16, RZ, RZ, R13 ;  /* 0x000000ffff108224 */ /* 0x000fe200078e000d */
[----:B------:R-:W-:Y:S01]  /*32410*/  MOV R17, 0xfffffc01 ;  /* 0xfffffc0100117802 */ /* 0x000fe20000000f00 */
[----:B------:R-:W-:Y:S02]  /*32420*/  @!P0 IMAD.MOV.U32 R17, RZ, RZ, -0x435 ;  /* 0xfffffbcbff118424 */ /* 0x000fe400078e00ff */
[----:B------:R-:W-:-:S05]  /*32430*/  VIADD R0, R16, 0xffffffff ;  /* 0xffffffff10007836 */ /* 0x000fca0000000000 */
[----:B------:R-:W-:Y:S01]  /*32440*/  ISETP.GT.U32.AND P1, PT, R0, 0x7feffffe, PT ;  /* 0x7feffffe0000780c */ /* 0x000fe20003f24070 */
[----:B------:R-:W-:Y:S01]  /*32450*/  IMAD.MOV.U32 R0, RZ, RZ, R4 ;  /* 0x000000ffff007224 */ /* 0x000fe200078e0004 */
[----:B------:R-:W-:-:S11]  /*32460*/  @!P0 MOV R0, R12 ;  /* 0x0000000c00008202 */ /* 0x000fd60000000f00 */
[----:B------:R-:W-:Y:S05]  /*32470*/  @P1 BRA `(.L_x_726) ;  /* 0x0000000000b01947 */ /* 0x000fea0003800000 */
[C---:B------:R-:W-:Y:S01]  /*32480*/  LOP3.LUT R12, R16.reuse, 0xfffff, RZ, 0xc0, !PT ;  /* 0x000fffff100c7812 */ /* 0x040fe200078ec0ff */
[----:B------:R-:W-:Y:S01]  /*32490*/  IMAD.MOV.U32 R18, RZ, RZ, RZ ;  /* 0x000000ffff127224 */ /* 0x000fe200078e00ff */
[----:B------:R-:W-:Y:S01]  /*324a0*/  LEA.HI R16, R16, R17, RZ, 0xc ;  /* 0x0000001110107211 */ /* 0x000fe200078f60ff */
[----:B------:R-:W-:Y:S01]  /*324b0*/  IMAD.MOV.U32 R17, RZ, RZ, 0x43300000 ;  /* 0x43300000ff117424 */ /* 0x000fe200078e00ff */
[----:B------:R-:W-:Y:S01]  /*324c0*/  LOP3.LUT R12, R12, 0x3ff00000, RZ, 0xfc, !PT ;  /* 0x3ff000000c0c7812 */ /* 0x000fe200078efcff */
[----:B------:R-:W-:Y:S01]  /*324d0*/  UMOV UR24, 0x80000000 ;  /* 0x8000000000187882 */ /* 0x000fe20000000000 */
[----:B------:R-:W-:Y:S02]  /*324e0*/  UMOV UR25, 0x43300000 ;  /* 0x4330000000197882 */ /* 0x000fe40000000000 */
[----:B------:R-:W-:Y:S01]  /*324f0*/  ISETP.GE.U32.AND P0, PT, R12, 0x3ff6a09f, PT ;  /* 0x3ff6a09f0c00780c */ /* 0x000fe20003f06070 */
[----:B------:R-:W-:Y:S02]  /*32500*/  IMAD.MOV.U32 R13, RZ, RZ, R12 ;  /* 0x000000ffff0d7224 */ /* 0x000fe400078e000c */
[----:B------:R-:W-:-:S10]  /*32510*/  IMAD.MOV.U32 R12, RZ, RZ, R0 ;  /* 0x000000ffff0c7224 */ /* 0x000fd400078e0000 */
[----:B------:R-:W-:Y:S02]  /*32520*/  @P0 IADD3 R0, PT, PT, R13, -0x100000, RZ ;  /* 0xfff000000d000810 */ /* 0x000fe40007ffe0ff */
[----:B------:R-:W-:-:S03]  /*32530*/  @P0 IADD3 R16, PT, PT, R16, 0x1, RZ ;  /* 0x0000000110100810 */ /* 0x000fc60007ffe0ff */
[----:B------:R-:W-:Y:S01]  /*32540*/  @P0 IMAD.MOV.U32 R13, RZ, RZ, R0 ;  /* 0x000000ffff0d0224 */ /* 0x000fe200078e0000 */
[----:B------:R-:W-:-:S05]  /*32550*/  LOP3.LUT R16, R16, 0x80000000, RZ, 0x3c, !PT ;  /* 0x8000000010107812 */ /* 0x000fca00078e3cff */
        /* <DEDUP_REMOVED lines=30> */
.L_x_726:
[----:B------:R-:W-:Y:S01]  /*32740*/  IMAD.MOV.U32 R16, RZ, RZ, 0x0 ;  /* 0x00000000ff107424 */ /* 0x000fe200078e00ff */
[----:B------:R-:W-:Y:S02]  /*32750*/  MOV R17, 0x7ff00000 ;  /* 0x7ff0000000117802 */ /* 0x000fe40000000f00 */
[----:B------:R-:W-:-:S04]  /*32760*/  LOP3.LUT P0, RZ, R13, 0x7fffffff, RZ, 0xc0, !PT ;  /* 0x7fffffff0dff7812 */ /* 0x000fc8000780c0ff */
[----:B------:R-:W-:-:S10]  /*32770*/  DFMA R16, R12, R16, +INF ;  /* 0x7ff000000c10742b */ /* 0x000fd40000000010 */
[----:B------:R-:W-:Y:S02]  /*32780*/  FSEL R12, R16, RZ, P0 ;  /* 0x000000ff100c7208 */ /* 0x000fe40000000000 */
[----:B------:R-:W-:-:S07]  /*32790*/  FSEL R13, R17, -QNAN , P0 ;  /* 0xfff00000110d7808 */ /* 0x000fce0000000000 */
.L_x_727:
[----:B------:R-:W-:Y:S05]  /*327a0*/  BSYNC.RECONVERGENT B0 ;  /* 0x0000000000007941 */ /* 0x000fea0003800200 */
.L_x_725:
[C---:B------:R-:W-:Y:S01]  /*327b0*/  DMUL R16, R12.reuse, UR4 ;  /* 0x000000040c107c28 */ /* 0x040fe20008000000 */
[----:B------:R-:W-:Y:S07]  /*327c0*/  BSSY.RECONVERGENT B1, `(.L_x_728) ;  /* 0x000001b000017945 */ /* 0x000fee0003800200 */
[----:B------:R-:W-:Y:S01]  /*327d0*/  DFMA R16, R12, UR22, R16 ;  /* 0x000000160c107c2b */ /* 0x000fe20008000010 */
[----:B------:R-:W-:Y:S02]  /*327e0*/  IMAD.MOV.U32 R12, RZ, RZ, -0x7ae147ae ;  /* 0x851eb852ff0c7424 */ /* 0x000fe400078e00ff */
[----:B------:R-:W-:-:S06]  /*327f0*/  IMAD.MOV.U32 R13, RZ, RZ, 0x3ff451eb ;  /* 0x3ff451ebff0d7424 */ /* 0x000fcc00078e00ff */
[----:B------:R-:W-:Y:S01]  /*32800*/  DFMA R12, R8, -R12, 0.75 ;  /* 0x3fe80000080c742b */ /* 0x000fe2000000080c */
[----:B------:R-:W-:Y:S02]  /*32810*/  FSETP.GEU.AND P1, PT, |R17|, 6.5827683646048100446e-37, PT ;  /* 0x036000001100780b */ /* 0x000fe40003f2e200 */
        /* <DEDUP_REMOVED lines=14> */
[----:B------:R-:W-:Y:S01]  /*32900*/  MOV R174, R12 ;  /* 0x0000000c00ae7202 */ /* 0x000fe20000000f00 */
[----:B------:R-:W-:Y:S01]  /*32910*/  IMAD.MOV.U32 R9, RZ, RZ, R17 ;  /* 0x000000ffff097224 */ /* 0x000fe200078e0011 */
[----:B------:R-:W-:Y:S01]  /*32920*/  MOV R0, 0x32950 ;  /* 0x0003295000007802 */ /* 0x000fe20000000f00 */
[----:B------:R-:W-:-:S07]  /*32930*/  IMAD.MOV.U32 R175, RZ, RZ, R13 ;  /* 0x000000ffffaf7224 */ /* 0x000fce00078e000d */
[----:B------:R-:W-:Y:S05]  /*32940*/  CALL.REL.NOINC `($__internal_1_$__cuda_sm20_div_rn_f64_full) ;  /* 0x000011dc00587944 */ /* 0x000fea0003c00000 */
[----:B------:R-:W-:Y:S01]  /*32950*/  IMAD.MOV.U32 R38, RZ, RZ, R12 ;  /* 0x000000ffff267224 */ /* 0x000fe200078e000c */
[----:B------:R-:W-:-:S07]  /*32960*/  MOV R39, R13 ;  /* 0x0000000d00277202 */ /* 0x000fce0000000f00 */
.L_x_729:
[----:B------:R-:W-:Y:S05]  /*32970*/  BSYNC.RECONVERGENT B1 ;  /* 0x0000000000017941 */ /* 0x000fea0003800200 */
.L_x_728:
[----:B------:R-:W-:Y:S01]  /*32980*/  DADD R8, -RZ, |R38| ;  /* 0x00000000ff087229 */ /* 0x000fe20000000526 */
[----:B------:R-:W-:Y:S01]  /*32990*/  BSSY.RECONVERGENT B0, `(.L_x_730) ;  /* 0x0000007000007945 */ /* 0x000fe20003800200 */
[----:B------:R-:W-:Y:S01]  /*329a0*/  MOV R18, RZ ;  /* 0x000000ff00127202 */ /* 0x000fe20000000f00 */
[----:B------:R-:W-:Y:S01]  /*329b0*/  IMAD.MOV.U32 R17, RZ, RZ, 0x40000000 ;  /* 0x40000000ff117424 */ /* 0x000fe200078e00ff */
[----:B------:R-:W-:-:S06]  /*329c0*/  MOV R0, 0x32a00 ;  /* 0x00032a0000007802 */ /* 0x000fcc0000000f00 */
[----:B------:R-:W-:Y:S02]  /*329d0*/  IMAD.MOV.U32 R12, RZ, RZ, R8 ;  /* 0x000000ffff0c7224 */ /* 0x000fe400078e0008 */
[----:B------:R-:W-:-:S07]  /*329e0*/  IMAD.MOV.U32 R19, RZ, RZ, R9 ;  /* 0x000000ffff137224 */ /* 0x000fce00078e0009 */
[----:B------:R-:W-:Y:S05]  /*329f0*/  CALL.REL.NOINC `($_Z15Rosenbrock_ros3PdddS_PiiiiiddddddddPKdS2_S2_S2_S2_S2_S2_S2_i$__internal_accurate_pow) ;  /* 0x000011e800087944 */ /* 0x000fea0003c00000 */
[----:B------:R-:W-:Y:S05]  /*32a00*/  BSYNC.RECONVERGENT B0 ;  /* 0x0000000000007941 */ /* 0x000fea0003800200 */
.L_x_730:
        /* <DEDUP_REMOVED lines=13> */
.L_x_732:
[----:B------:R-:W-:Y:S05]  /*32ae0*/  BSYNC.RECONVERGENT B0 ;  /* 0x0000000000007941 */ /* 0x000fea0003800200 */
.L_x_731:
        /* <DEDUP_REMOVED lines=18> */
[----:B------:R-:W-:Y:S01]  /*32c10*/  IMAD.MOV.U32 R12, RZ, RZ, R46 ;  /* 0x000000ffff0c7224 */ /* 0x000fe200078e002e */
[----:B------:R-:W-:-:S07]  /*32c20*/  MOV R13, R47 ;  /* 0x0000002f000d7202 */ /* 0x000fce0000000f00 */
.L_x_734:
[----:B------:R-:W-:Y:S05]  /*32c30*/  BSYNC.RECONVERGENT B1 ;  /* 0x0000000000017941 */ /* 0x000fea0003800200 */
.L_x_733:
[----:B------:R-:W-:Y:S01]  /*32c40*/  FSEL R18, R12, RZ, P0 ;  /* 0x000000ff0c127208 */ /* 0x000fe20000000000 */
[----:B------:R-:W-:Y:S01]  /*32c50*/  BSSY.RECONVERGENT B0, `(.L_x_735) ;  /* 0x0000008000007945 */ /* 0x000fe20003800200 */
[----:B------:R-:W-:Y:S01]  /*32c60*/  FSEL R39, R13, 1.75, P0 ;  /* 0x3fe000000d277808 */ /* 0x000fe20000000000 */
[----:B------:R-:W-:Y:S01]  /*32c70*/  IMAD.MOV.U32 R12, RZ, RZ, -0x66666666 ;  /* 0x9999999aff0c7424 */ /* 0x000fe200078e00ff */
[----:B------:R-:W-:Y:S01]  /*32c80*/  MOV R0, 0x32cd0 ;  /* 0x00032cd000007802 */ /* 0x000fe20000000f00 */
[----:B------:R-:W-:Y:S01]  /*32c90*/  IMAD.MOV.U32 R19, RZ, RZ, 0x3fd99999 ;  /* 0x3fd99999ff137424 */ /* 0x000fe200078e00ff */
[----:B------:R-:W-:Y:S01]  /*32ca0*/  MOV R17, R39 ;  /* 0x0000002700117202 */ /* 0x000fe20000000f00 */
[----:B------:R-:W-:-:S07]  /*32cb0*/  IMAD.MOV.U32 R38, RZ, RZ, R18 ;  /* 0x000000ffff267224 */ /* 0x000fce00078e0012 */
[----:B------:R-:W-:Y:S05]  /*32cc0*/  CALL.REL.NOINC `($_Z15Rosenbrock_ros3PdddS_PiiiiiddddddddPKdS2_S2_S2_S2_S2_S2_S2_i$__internal_accurate_pow) ;  /* 0x000011e400547944 */ /* 0x000fea0003c00000 */
[----:B------:R-:W-:Y:S05]  /*32cd0*/  BSYNC.RECONVERGENT B0 ;  /* 0x0000000000007941 */ /* 0x000fea0003800200 */
.L_x_735:
        /* <DEDUP_REMOVED lines=15> */
.L_x_737:
[----:B------:R-:W-:Y:S05]  /*32dd0*/  BSYNC.RECONVERGENT B0 ;  /* 0x0000000000007941 */ /* 0x000fea0003800200 */
.L_x_736:
[----:B------:R-:W0:Y:S01]  /*32de0*/  MUFU.RCP64H R5, R13 ;  /* 0x0000000d00057308 */ /* 0x000e220000001800 */
[----:B------:R-:W-:Y:S01]  /*32df0*/  MOV R4, 0x1 ;  /* 0x0000000100047802 */ /* 0x000fe20000000f00 */
        /* <DEDUP_REMOVED lines=24> */
.L_x_739:
[----:B------:R-:W-:Y:S05]  /*32f80*/  BSYNC.RECONVERGENT B1 ;  /* 0x0000000000017941 */ /* 0x000fea0003800200 */
.L_x_738:
        /* <DEDUP_REMOVED lines=24> */
.L_x_741:
[----:B------:R-:W-:Y:S05]  /*33110*/  BSYNC.RECONVERGENT B1 ;  /* 0x0000000000017941 */ /* 0x000fea0003800200 */
.L_x_740:
        /* <DEDUP_REMOVED lines=58> */
.L_x_743:
[----:B------:R-:W-:Y:S05]  /*334c0*/  BSYNC.RECONVERGENT B0 ;  /* 0x0000000000007941 */ /* 0x000fea0003800200 */
.L_x_742:
        /* <DEDUP_REMOVED lines=26> */
.L_x_745:
[----:B------:R-:W-:Y:S05]  /*33670*/  BSYNC.RECONVERGENT B1 ;  /* 0x0000000000017941 */ /* 0x000fea0003800200 */
.L_x_744:
        /* <DEDUP_REMOVED lines=58> */
.L_x_747:
[----:B------:R-:W-:Y:S05]  /*33a20*/  BSYNC.RECONVERGENT B0 ;  /* 0x0000000000007941 */ /* 0x000fea0003800200 */
.L_x_746:
        /* <DEDUP_REMOVED lines=26> */
.L_x_749:
[----:B------:R-:W-:Y:S05]  /*33bd0*/  BSYNC.RECONVERGENT B1 ;  /* 0x0000000000017941 */ /* 0x000fea0003800200 */
.L_x_748:
        /* <DEDUP_REMOVED lines=58> */
.L_x_751:
[----:B------:R-:W-:Y:S05]  /*33f80*/  BSYNC.RECONVERGENT B0 ;  /* 0x0000000000007941 */ /* 0x000fea0003800200 */
.L_x_750:
        /* <DEDUP_REMOVED lines=26> */
.L_x_753:
[----:B------:R-:W-:Y:S05]  /*34130*/  BSYNC.RECONVERGENT B1 ;  /* 0x0000000000017941 */ /* 0x000fea0003800200 */
.L_x_752:
        /* <DEDUP_REMOVED lines=58> */
.L_x_755:
[----:B------:R-:W-:Y:S05]  /*344e0*/  BSYNC.RECONVERGENT B0 ;  /* 0x0000000000007941 */ /* 0x000fea0003800200 */
.L_x_754:
[----:B------:R-:W0:Y:S01]  /*344f0*/  MUFU.RCP64H R5, R11 ;  /* 0x0000000b00057308 */ /* 0x000e220000001800 */
[----:B------:R-:W-:Y:S01]  /*34500*/  IMAD.MOV.U32 R4, RZ, RZ, 0x1 ;  /* 0x00000001ff047424 */ /* 0x000fe200078e00ff */
        /* <DEDUP_REMOVED lines=28> */
.L_x_757:
[----:B------:R-:W-:Y:S05]  /*346d0*/  BSYNC.RECONVERGENT B1 ;  /* 0x0000000000017941 */ /* 0x000fea0003800200 */
.L_x_756:
        /* <DEDUP_REMOVED lines=58> */
.L_x_759:
[----:B------:R-:W-:Y:S05]  /*34a80*/  BSYNC.RECONVERGENT B0 ;  /* 0x0000000000007941 */ /* 0x000fea0003800200 */
.L_x_758:
        /* <DEDUP_REMOVED lines=26> */
.L_x_761:
[----:B------:R-:W-:Y:S05]  /*34c30*/  BSYNC.RECONVERGENT B1 ;  /* 0x0000000000017941 */ /* 0x000fea0003800200 */
.L_x_760:
        /* <DEDUP_REMOVED lines=58> */
.L_x_763:
[----:B------:R-:W-:Y:S05]  /*34fe0*/  BSYNC.RECONVERGENT B0 ;  /* 0x0000000000007941 */ /* 0x000fea0003800200 */
.L_x_762:
        /* <DEDUP_REMOVED lines=26> */
.L_x_765:
[----:B------:R-:W-:Y:S05]  /*35190*/  BSYNC.RECONVERGENT B1 ;  /* 0x0000000000017941 */ /* 0x000fea0003800200 */
.L_x_764:
        /* <DEDUP_REMOVED lines=58> */
.L_x_767:
[----:B------:R-:W-:Y:S05]  /*35540*/  BSYNC.RECONVERGENT B0 ;  /* 0x0000000000007941 */ /* 0x000fea0003800200 */
.L_x_766:
        /* <DEDUP_REMOVED lines=26> */
.L_x_769:
[----:B------:R-:W-:Y:S05]  /*356f0*/  BSYNC.RECONVERGENT B1 ;  /* 0x0000000000017941 */ /* 0x000fea0003800200 */
.L_x_768:
        /* <DEDUP_REMOVED lines=58> */
.L_x_771:
[----:B------:R-:W-:Y:S05]  /*35aa0*/  BSYNC.RECONVERGENT B0 ;  /* 0x0000000000007941 */ /* 0x000fea0003800200 */
.L_x_770:
        /* <DEDUP_REMOVED lines=26> */
.L_x_773:
[----:B------:R-:W-:Y:S05]  /*35c50*/  BSYNC.RECONVERGENT B1 ;  /* 0x0000000000017941 */ /* 0x000fea0003800200 */
.L_x_772:
        /* <DEDUP_REMOVED lines=58> */
.L_x_775:
[----:B------:R-:W-:Y:S05]  /*36000*/  BSYNC.RECONVERGENT B0 ;  /* 0x0000000000007941 */ /* 0x000fea0003800200 */
.L_x_774:
[----:B------:R-:W0:Y:S01]  /*36010*/  MUFU.RCP64H R5, 6.10193218192287929641e+28 ;  /* 0x45e8a54000057908 */ /* 0x000e220000001800 */
[----:B------:R-:W-:Y:S01]  /*36020*/  IMAD.MOV.U32 R16, RZ, RZ, -0x57efea54 ;  /* 0xa81015acff107424 */ /* 0x000fe200078e00ff */
[----:B------:R-:W-:Y:S01]  /*36030*/  MOV R4, 0x1 ;  /* 0x0000000100047802 */ /* 0x000fe20000000f00 */
[----:B------:R-:W-:Y:S01]  /*36040*/  IMAD.MOV.U32 R17, RZ, RZ, 0x45e8a540 ;  /* 0x45e8a540ff117424 */ /* 0x000fe200078e00ff */
[----:B------:R-:W-:Y:S01]  /*36050*/  UMOV UR4, 0xdf90fadf ;  /* 0xdf90fadf00047882 */ /* 0x000fe20000000000 */
[----:B------:R-:W-:Y:S01]  /*36060*/  UMOV UR5, 0x3e375d57 ;  /* 0x3e375d5700057882 */ /* 0x000fe20000000000 */
[----:B------:R-:W-:Y:S01]  /*36070*/  BSSY.RECONVERGENT B1, `(.L_x_776) ;  /* 0x0000019000017945 */ /* 0x000fe20003800200 */
[----:B------:R-:W-:Y:S01]  /*36080*/  DMUL R14, R14, UR4 ;  /* 0x000000040e0e7c28 */ /* 0x000fe20008000000 */
[----:B------:R-:W-:Y:S01]  /*36090*/  UMOV UR4, 0x2d26a9b8 ;  /* 0x2d26a9b800047882 */ /* 0x000fe20000000000 */
[----:B------:R-:W-:Y:S01]  /*360a0*/  UMOV UR5, 0x4020a101 ;  /* 0x4020a10100057882 */ /* 0x000fe20000000000 */
[----:B0-----:R-:W-:-:S08]  /*360b0*/  DFMA R8, R4, -R16, 1 ;  /* 0x3ff000000408742b */ /* 0x001fd00000000810 */
[----:B------:R-:W-:-:S08]  /*360c0*/  DFMA R8, R8, R8, R8 ;  /* 0x000000080808722b */ /* 0x000fd00000000008 */
[----:B------:R-:W-:Y:S02]  /*360d0*/  DFMA R4, R4, R8, R4 ;  /* 0x000000080404722b */ /* 0x000fe40000000004 */
[----:B------:R-:W-:-:S06]  /*360e0*/  DMUL R8, R14, 1000000 ;  /* 0x412e84800e087828 */ /* 0x000fcc0000000000 */
[----:B------:R-:W-:Y:S02]  /*360f0*/  DFMA R12, R4, -R16, 1 ;  /* 0x3ff00000040c742b */ /* 0x000fe40000000810 */
[----:B------:R-:W-:-:S06]  /*36100*/  DMUL R8, R8, UR4 ;  /* 0x0000000408087c28 */ /* 0x000fcc0008000000 */
[----:B------:R-:W-:Y:S02]  /*36110*/  DFMA R4, R4, R12, R4 ;  /* 0x0000000c0404722b */ /* 0x000fe40000000004 */
[----:B------:R-:W-:-:S08]  /*36120*/  DMUL R8, R10, R8 ;  /* 0x000000080a087228 */ /* 0x000fd00000000000 */
[----:B------:R-:W-:Y:S02]  /*36130*/  DMUL R12, R8, R4 ;  /* 0x00000004080c7228 */ /* 0x000fe40000000000 */
[----:B------:R-:W-:-:S06]  /*36140*/  FSETP.GEU.AND P1, PT, |R9|, 6.5827683646048100446e-37, PT ;  /* 0x036000000900780b */ /* 0x000fcc0003f2e200 */
[----:B------:R-:W-:-:S08]  /*36150*/  DFMA R14, R12, -R16, R8 ;  /* 0x800000100c0e722b */ /* 0x000fd00000000008 */
[----:B------:R-:W-:-:S10]  /*36160*/  DFMA R4, R4, R14, R12 ;  /* 0x0000000e0404722b */ /* 0x000fd4000000000c */
[----:B------:R-:W-:-:S05]  /*36170*/  FFMA R0, RZ, 7444.65625, R5 ;  /* 0x45e8a540ff007823 */ /* 0x000fca0000000005 */
[----:B------:R-:W-:-:S13]  /*36180*/  FSETP.GT.AND P0, PT, |R0|, 1.469367938527859385e-39, PT ;  /* 0x001000000000780b */ /* 0x000fda0003f04200 */
[----:B------:R-:W-:Y:S05]  /*36190*/  @P0 BRA P1, `(.L_x_777) ;  /* 0x0000000000180947 */ /* 0x000fea0000800000 */
[----:B------:R-:W-:Y:S01]  /*361a0*/  IMAD.MOV.U32 R174, RZ, RZ, -0x57efea54 ;  /* 0xa81015acffae7424 */ /* 0x000fe200078e00ff */
[----:B------:R-:W-:Y:S01]  /*361b0*/  MOV R0, 0x361e0 ;  /* 0x000361e000007802 */ /* 0x000fe20000000f00 */
[----:B------:R-:W-:-:S07]  /*361c0*/  IMAD.MOV.U32 R175, RZ, RZ, 0x45e8a540 ;  /* 0x45e8a540ffaf7424 */ /* 0x000fce00078e00ff */
[----:B------:R-:W-:Y:S05]  /*361d0*/  CALL.REL.NOINC `($__internal_1_$__cuda_sm20_div_rn_f64_full) ;  /* 0x000011a400347944 */ /* 0x000fea0003c00000 */
[----:B------:R-:W-:Y:S01]  /*361e0*/  MOV R4, R12 ;  /* 0x0000000c00047202 */ /* 0x000fe20000000f00 */
[----:B------:R-:W-:-:S07]  /*361f0*/  IMAD.MOV.U32 R5, RZ, RZ, R13 ;  /* 0x000000ffff057224 */ /* 0x000fce00078e000d */
.L_x_777:
[----:B------:R-:W-:Y:S05]  /*36200*/  BSYNC.RECONVERGENT B1 ;  /* 0x0000000000017941 */ /* 0x000fea0003800200 */
.L_x_776:
[----:B------:R-:W2:Y:S01]  /*36210*/  LDL.64 R16, [R1+0xa6b8] ;  /* 0x00a6b80001107983 */ /* 0x000ea20000100a00 */
[----:B------:R-:W0:Y:S01]  /*36220*/  MUFU.RCP64H R9, R5 ;  /* 0x0000000500097308 */ /* 0x000e220000001800 */
[----:B------:R-:W-:Y:S01]  /*36230*/  IMAD.MOV.U32 R8, RZ, RZ, 0x1 ;  /* 0x00000001ff087424 */ /* 0x000fe200078e00ff */
[----:B------:R-:W-:Y:S05]  /*36240*/  BSSY.RECONVERGENT B1, `(.L_x_778) ;  /* 0x0000017000017945 */ /* 0x000fea0003800200 */
[----:B0-----:R-:W-:-:S08]  /*36250*/  DFMA R12, R8, -R4, 1 ;  /* 0x3ff00000080c742b */ /* 0x001fd00000000804 */
[----:B------:R-:W-:-:S08]  /*36260*/  DFMA R12, R12, R12, R12 ;  /* 0x0000000c0c0c722b */ /* 0x000fd0000000000c */
[----:B------:R-:W-:-:S08]  /*36270*/  DFMA R8, R8, R12, R8 ;  /* 0x0000000c0808722b */ /* 0x000fd00000000008 */
[----:B------:R-:W-:-:S08]  /*36280*/  DFMA R12, R8, -R4, 1 ;  /* 0x3ff00000080c742b */ /* 0x000fd00000000804 */
[----:B------:R-:W-:-:S08]  /*36290*/  DFMA R8, R8, R12, R8 ;  /* 0x0000000c0808722b */ /* 0x000fd00000000008 */
[----:B--2---:R-:W-:Y:S01]  /*362a0*/  DMUL R12, R16, R8 ;  /* 0x00000008100c7228 */ /* 0x004fe20000000000 */
[----:B------:R-:W-:-:S07]  /*362b0*/  FSETP.GEU.AND P1, PT, |R17|, 6.5827683646048100446e-37, PT ;  /* 0x036000001100780b */ /* 0x000fce0003f2e200 */
[----:B------:R-:W-:-:S08]  /*362c0*/  DFMA R14, R12, -R4, R16 ;  /* 0x800000040c0e722b */ /* 0x000fd00000000010 */
        /* <DEDUP_REMOVED lines=14> */
.L_x_779:
[----:B------:R-:W-:Y:S05]  /*363b0*/  BSYNC.RECONVERGENT B1 ;  /* 0x0000000000017941 */ /* 0x000fea0003800200 */
.L_x_778:
        /* <DEDUP_REMOVED lines=22> */
.L_x_781:
[----:B------:R-:W-:Y:S05]  /*36520*/  BSYNC.RECONVERGENT B1 ;  /* 0x0000000000017941 */ /* 0x000fea0003800200 */
.L_x_780:
        /* <DEDUP_REMOVED lines=58> */
.L_x_783:
[----:B------:R-:W-:Y:S05]  /*368d0*/  BSYNC.RECONVERGENT B0 ;  /* 0x0000000000007941 */ /* 0x000fea0003800200 */
.L_x_782:
        /* <DEDUP_REMOVED lines=26> */
.L_x_785:
[----:B------:R-:W-:Y:S05]  /*36a80*/  BSYNC.RECONVERGENT B1 ;  /* 0x0000000000017941 */ /* 0x000fea0003800200 */
.L_x_784:
        /* <DEDUP_REMOVED lines=58> */
.L_x_787:
[----:B------:R-:W-:Y:S05]  /*36e30*/  BSYNC.RECONVERGENT B0 ;  /* 0x0000000000007941 */ /* 0x000fea0003800200 */
.L_x_786:
        /* <DEDUP_REMOVED lines=26> */
.L_x_789:
[----:B------:R-:W-:Y:S05]  /*36fe0*/  BSYNC.RECONVERGENT B1 ;  /* 0x0000000000017941 */ /* 0x000fea0003800200 */
.L_x_788:
        /* <DEDUP_REMOVED lines=58> */
.L_x_791:
[----:B------:R-:W-:Y:S05]  /*37390*/  BSYNC.RECONVERGENT B0 ;  /* 0x0000000000007941 */ /* 0x000fea0003800200 */
.L_x_790:
        /* <DEDUP_REMOVED lines=26> */
.L_x_793:
[----:B------:R-:W-:Y:S05]  /*37540*/  BSYNC.RECONVERGENT B1 ;  /* 0x0000000000017941 */ /* 0x000fea0003800200 */
.L_x_792:
        /* <DEDUP_REMOVED lines=58> */
.L_x_795:
[----:B------:R-:W-:Y:S05]  /*378f0*/  BSYNC.RECONVERGENT B0 ;  /* 0x0000000000007941 */ /* 0x000fea0003800200 */
.L_x_794:
        /* <DEDUP_REMOVED lines=22> */
.L_x_797:
[----:B------:R-:W-:Y:S05]  /*37a60*/  BSYNC.RECONVERGENT B1 ;  /* 0x0000000000017941 */ /* 0x000fea0003800200 */
.L_x_796:
        /* <DEDUP_REMOVED lines=58> */
.L_x_799:
[----:B------:R-:W-:Y:S05]  /*37e10*/  BSYNC.RECONVERGENT B0 ;  /* 0x0000000000007941 */ /* 0x000fea0003800200 */
.L_x_798:
[----:B------:R-:W2:Y:S01]  /*37e20*/  LDL.64 R12, [R1+0x8b0] ;  /* 0x0008b000010c7983 */ /* 0x000ea20000100a00 */
[----:B------:R-:W-:Y:S01]  /*37e30*/  IMAD.MOV.U32 R8, RZ, RZ, 0x1 ;  /* 0x00000001ff087424 */ /* 0x000fe200078e00ff */
[----:B------:R-:W-:Y:S01]  /*37e40*/  UMOV UR4, 0x87216d16 ;  /* 0x87216d1600047882 */ /* 0x000fe20000000000 */
[----:B------:R-:W-:Y:S01]  /*37e50*/  UMOV UR5, 0x44ede92d ;  /* 0x44ede92d00057882 */ /* 0x000fe20000000000 */
[----:B------:R-:W-:Y:S01]  /*37e60*/  BSSY.RECONVERGENT B1, `(.L_x_800) ;  /* 0x0000015000017945 */ /* 0x000fe20003800200 */
[----:B--2---:R-:W0:Y:S02]  /*37e70*/  MUFU.RCP64H R9, R13 ;  /* 0x0000000d00097308 */ /* 0x004e240000001800 */
[----:B0-----:R-:W-:-:S08]  /*37e80*/  DFMA R14, -R12, R8, 1 ;  /* 0x3ff000000c0e742b */ /* 0x001fd00000000108 */
[----:B------:R-:W-:-:S08]  /*37e90*/  DFMA R14, R14, R14, R14 ;  /* 0x0000000e0e0e722b */ /* 0x000fd0000000000e */
[----:B------:R-:W-:-:S08]  /*37ea0*/  DFMA R14, R8, R14, R8 ;  /* 0x0000000e080e722b */ /* 0x000fd00000000008 */
[----:B------:R-:W-:-:S08]  /*37eb0*/  DFMA R8, -R12, R14, 1 ;  /* 0x3ff000000c08742b */ /* 0x000fd0000000010e */
[----:B------:R-:W-:Y:S02]  /*37ec0*/  DFMA R14, R14, R8, R14 ;  /* 0x000000080e0e722b */ /* 0x000fe4000000000e */
[----:B------:R-:W-:-:S08]  /*37ed0*/  DMUL R8, R16, UR4 ;  /* 0x0000000410087c28 */ /* 0x000fd00008000000 */
[----:B------:R-:W-:Y:S02]  /*37ee0*/  DMUL R16, R8, R14 ;  /* 0x0000000e08107228 */ /* 0x000fe40000000000 */
[----:B------:R-:W-:-:S06]  /*37ef0*/  FSETP.GEU.AND P1, PT, |R9|, 6.5827683646048100446e-37, PT ;  /* 0x036000000900780b */ /* 0x000fcc0003f2e200 */
        /* <DEDUP_REMOVED lines=11> */
.L_x_801:
[----:B------:R-:W-:Y:S05]  /*37fb0*/  BSYNC.RECONVERGENT B1 ;  /* 0x0000000000017941 */ /* 0x000fea0003800200 */
.L_x_800:
[----:B------:R-:W-:Y:S01]  /*37fc0*/  DADD R12, R14, 1 ;  /* 0x3ff000000e0c7429 */ /* 0x000fe20000000000 */
[----:B------:R-:W-:Y:S01]  /*37fd0*/  IMAD.MOV.U32 R8, RZ, RZ, 0x1 ;  /* 0x00000001ff087424 */ /* 0x000fe200078e00ff */
[----:B------:R-:W-:Y:S01]  /*37fe0*/  UMOV UR4, 0x15cd0628 ;  /* 0x15cd062800047882 */ /* 0x000fe20000000000 */
[----:B------:R-:W-:Y:S01]  /*37ff0*/  UMOV UR5, 0x3d53b408 ;  /* 0x3d53b40800057882 */ /* 0x000fe20000000000 */
[----:B------:R-:W-:Y:S01]  /*38000*/  BSSY.RECONVERGENT B1, `(.L_x_802) ;  /* 0x0000019000017945 */ /* 0x000fe20003800200 */
[----:B------:R-:W-:Y:S01]  /*38010*/  DMUL R4, R4, UR4 ;  /* 0x0000000404047c28 */ /* 0x000fe20008000000 */
[----:B------:R-:W0:Y:S09]  /*38020*/  MUFU.RCP64H R9, R13 ;  /* 0x0000000d00097308 */ /* 0x000e320000001800 */
        /* <DEDUP_REMOVED lines=14> */
[----:B------:R-:W-:Y:S01]  /*38110*/  MOV R9, R5 ;  /* 0x0000000500097202 */ /* 0x000fe20000000f00 */
[----:B------:R-:W-:Y:S01]  /*38120*/  IMAD.MOV.U32 R174, RZ, RZ, R12 ;  /* 0x000000ffffae7224 */ /* 0x000fe200078e000c */
[----:B------:R-:W-:Y:S01]  /*38130*/  MOV R0, 0x38160 ;  /* 0x0003816000007802 */ /* 0x000fe20000000f00 */
[----:B------:R-:W-:-:S07]  /*38140*/  IMAD.MOV.U32 R175, RZ, RZ, R13 ;  /* 0x000000ffffaf7224 */ /* 0x000fce00078e000d */
[----:B------:R-:W-:Y:S05]  /*38150*/  CALL.REL.NOINC `($__internal_1_$__cuda_sm20_div_rn_f64_full) ;  /* 0x0000118400547944 */ /* 0x000fea0003c00000 */
[----:B------:R-:W-:Y:S01]  /*38160*/  MOV R4, R12 ;  /* 0x0000000c00047202 */ /* 0x000fe20000000f00 */
[----:B------:R-:W-:-:S05]  /*38170*/  IMAD.MOV.U32 R5, RZ, RZ, R13 ;  /* 0x000000ffff057224 */ /* 0x000fca00078e000d */
[----:B------:R0:W-:Y:S02]  /*38180*/  STL.64 [R1+0xaae0], R4 ;  /* 0x00aae00401007387 */ /* 0x0001e40000100a00 */
.L_x_803:
[----:B------:R-:W-:Y:S05]  /*38190*/  BSYNC.RECONVERGENT B1 ;  /* 0x0000000000017941 */ /* 0x000fea0003800200 */
.L_x_802:
        /* <DEDUP_REMOVED lines=22> */
.L_x_805:
[----:B------:R-:W-:Y:S05]  /*38300*/  BSYNC.RECONVERGENT B1 ;  /* 0x0000000000017941 */ /* 0x000fea0003800200 */
.L_x_804:
        /* <DEDUP_REMOVED lines=54> */
[----:B------:R-:W-:Y:S01]  /*38670*/  @!P1 IADD3 R12, PT, PT, R12, -R0, RZ ;  /* 0x800000000c0c9210 */ /* 0x000fe20007ffe0ff */
[----:B------:R-:W-:-:S03]  /*38680*/  @!P1 IMAD R15, R0, 0x100000, R15 ;  /* 0x00100000000f9824 */ /* 0x000fc600078e020f */
[----:B------:R-:W-:-:S06]  /*38690*/  @!P1 LEA R5, R12, 0x3ff00000, 0x14 ;  /* 0x3ff000000c059811 */ /* 0x000fcc00078ea0ff */
[----:B------:R-:W-:-:S11]  /*386a0*/  @!P1 DMUL R8, R14, R4 ;  /* 0x000000040e089228 */ /* 0x000fd60000000000 */
.L_x_807:
[----:B------:R-:W-:Y:S05]  /*386b0*/  BSYNC.RECONVERGENT B0 ;  /* 0x0000000000007941 */ /* 0x000fea0003800200 */
.L_x_806:
[----:B------:R-:W0:Y:S01]  /*386c0*/  MUFU.RCP64H R5, R11 ;  /* 0x0000000b00057308 */ /* 0x000e220000001800 */
[----:B------:R-:W-:Y:S01]  /*386d0*/  MOV R4, 0x1 ;  /* 0x0000000100047802 */ /* 0x000fe20000000f00 */
[----:B------:R-:W-:Y:S01]  /*386e0*/  UMOV UR4, 0xb153a753 ;  /* 0xb153a75300047882 */ /* 0x000fe20000000000 */
[----:B------:R-:W-:Y:S01]  /*386f0*/  UMOV UR5, 0x3db3ca8c ;  /* 0x3db3ca8c00057882 */ /* 0x000fe20000000000 */
[----:B------:R-:W-:Y:S01]  /*38700*/  BSSY.RECONVERGENT B1, `(.L_x_808) ;  /* 0x0000016000017945 */ /* 0x000fe20003800200 */
[----:B------:R-:W-:-:S07]  /*38710*/  DMUL R8, R8, UR4 ;  /* 0x0000000408087c28 */ /* 0x000fce0008000000 */
        /* <DEDUP_REMOVED lines=20> */
.L_x_809:
[----:B------:R-:W-:Y:S05]  /*38860*/  BSYNC.RECONVERGENT B1 ;  /* 0x0000000000017941 */ /* 0x000fea0003800200 */
.L_x_808:
        /* <DEDUP_REMOVED lines=58> */
.L_x_811:
[----:B------:R-:W-:Y:S05]  /*38c10*/  BSYNC.RECONVERGENT B0 ;  /* 0x0000000000007941 */ /* 0x000fea0003800200 */
.L_x_810:
[----:B------:R-:W0:Y:S01]  /*38c20*/  MUFU.RCP64H R5, R11 ;  /* 0x0000000b00057308 */ /* 0x000e220000001800 */
[----:B------:R-:W-:Y:S01]  /*38c30*/  IMAD.MOV.U32 R4, RZ, RZ, 0x1 ;  /* 0x00000001ff047424 */ /* 0x000fe200078e00ff */
        /* <DEDUP_REMOVED lines=24> */
.L_x_813:
[----:B------:R-:W-:Y:S05]  /*38dc0*/  BSYNC.RECONVERGENT B1 ;  /* 0x0000000000017941 */ /* 0x000fea0003800200 */
.L_x_812:
        /* <DEDUP_REMOVED lines=58> */
.L_x_815:
[----:B------:R-:W-:Y:S05]  /*39170*/  BSYNC.RECONVERGENT B0 ;  /* 0x0000000000007941 */ /* 0x000fea0003800200 */
.L_x_814:
        /* <DEDUP_REMOVED lines=26> */
.L_x_817:
[----:B------:R-:W-:Y:S05]  /*39320*/  BSYNC.RECONVERGENT B1 ;  /* 0x0000000000017941 */ /* 0x000fea0003800200 */
.L_x_816:
        /* <DEDUP_REMOVED lines=58> */
.L_x_819:
[----:B------:R-:W-:Y:S05]  /*396d0*/  BSYNC.RECONVERGENT B0 ;  /* 0x0000000000007941 */ /* 0x000fea0003800200 */
.L_x_818:
        /* <DEDUP_REMOVED lines=26> */
.L_x_821:
[----:B------:R-:W-:Y:S05]  /*39880*/  BSYNC.RECONVERGENT B1 ;  /* 0x0000000000017941 */ /* 0x000fea0003800200 */
.L_x_820:
        /* <DEDUP_REMOVED lines=58> */
.L_x_823:
[----:B------:R-:W-:Y:S05]  /*39c30*/  BSYNC.RECONVERGENT B0 ;  /* 0x0000000000007941 */ /* 0x000fea0003800200 */
.L_x_822:
[----:B------:R-:W0:Y:S01]  /*39c40*/  MUFU.RCP64H R5, R11 ;  /* 0x0000000b00057308 */ /* 0x000e220000001800 */
[----:B------:R-:W-:Y:S01]  /*39c50*/  IMAD.MOV.U32 R4, RZ, RZ, 0x1 ;  /* 0x00000001ff047424 */ /* 0x000fe200078e00ff */
[----:B------:R-:W-:Y:S01]  /*39c60*/  UMOV UR4, 0x68497682 ;  /* 0x6849768200047882 */ /* 0x000fe20000000000 */
[----:B------:R-:W-:Y:S01]  /*39c70*/  UMOV UR5, 0x3d7c25c2 ;  /* 0x3d7c25c200057882 */ /* 0x000fe20000000000 */
[----:B------:R-:W-:Y:S01]  /*39c80*/  UMOV UR6, 0x2e829366 ;  /* 0x2e82936600067882 */ /* 0x000fe20000000000 */
[----:B------:R-:W-:Y:S01]  /*39c90*/  DMUL R8, R8, UR4 ;  /* 0x0000000408087c28 */ /* 0x000fe20008000000 */
[----:B------:R-:W-:Y:S01]  /*39ca0*/  UMOV UR7, 0x3d898238 ;  /* 0x3d89823800077882 */ /* 0x000fe20000000000 */
[----:B------:R-:W-:Y:S01]  /*39cb0*/  UMOV UR4, 0xf2020f84 ;  /* 0xf2020f8400047882 */ /* 0x000fe20000000000 */
[----:B------:R-:W-:Y:S01]  /*39cc0*/  UMOV UR5, 0x3d64682c ;  /* 0x3d64682c00057882 */ /* 0x000fe20000000000 */
[----:B------:R-:W-:Y:S03]  /*39cd0*/  BSSY.RECONVERGENT B1, `(.L_x_824) ;  /* 0x0000019000017945 */ /* 0x000fe60003800200 */
[----:B------:R1:W-:Y:S01]  /*39ce0*/  STL.64 [R1+0xa770], R8 ;  /* 0x00a7700801007387 */ /* 0x0003e20000100a00 */
[----:B0-----:R-:W-:-:S02]  /*39cf0*/  DFMA R12, -R10, R4, 1 ;  /* 0x3ff000000a0c742b */ /* 0x001fc40000000104 */
[----:B-1----:R-:W-:-:S06]  /*39d00*/  DMUL R8, R70, UR4 ;  /* 0x0000000446087c28 */ /* 0x002fcc0008000000 */
[----:B------:R-:W-:Y:S01]  /*39d10*/  DFMA R12, R12, R12, R12 ;  /* 0x0000000c0c0c722b */ /* 0x000fe2000000000c */
[----:B------:R0:W-:Y:S07]  /*39d20*/  STL.64 [R1+0xa7a0], R8 ;  /* 0x00a7a00801007387 */ /* 0x0001ee0000100a00 */
        /* <DEDUP_REMOVED lines=19> */
.L_x_825:
[----:B------:R-:W-:Y:S05]  /*39e60*/  BSYNC.RECONVERGENT B1 ;  /* 0x0000000000017941 */ /* 0x000fea0003800200 */
.L_x_824:
        /* <DEDUP_REMOVED lines=58> */
.L_x_827:
[----:B------:R-:W-:Y:S05]  /*3a210*/  BSYNC.RECONVERGENT B0 ;  /* 0x0000000000007941 */ /* 0x000fea0003800200 */
.L_x_826:
        /* <DEDUP_REMOVED lines=17> */
.L_x_830:
[----:B------:R-:W-:Y:S02]  /*3a330*/  FSEL R8, R8, RZ, P0 ;  /* 0x000000ff08087208 */ /* 0x000fe40000000000 */
[----:B------:R-:W-:-:S07]  /*3a340*/  FSEL R9, R9, -QNAN , P0 ;  /* 0xfff8000009097808 */ /* 0x000fce0000000000 */
.L_x_829:
[----:B------:R-:W-:Y:S05]  /*3a350*/  BSYNC.RECONVERGENT B0 ;  /* 0x0000000000007941 */ /* 0x000fea0003800200 */
.L_x_828:
[----:B------:R-:W-:Y:S01]  /*3a360*/  UMOV UR4, 0x33333333 ;  /* 0x3333333300047882 */ /* 0x000fe20000000000 */
[----:B------:R-:W-:Y:S01]  /*3a370*/  UMOV UR5, 0x40113333 ;  /* 0x4011333300057882 */ /* 0x000fe20000000000 */
[----:B------:R-:W-:Y:S01]  /*3a380*/  BSSY.RECONVERGENT B0, `(.L_x_831) ;  /* 0x000000d000007945 */ /* 0x000fe20003800200 */
[C---:B0-----:R-:W-:Y:S02]  /*3a390*/  DADD R4, R2.reuse, UR4 ;  /* 0x0000000402047e29 */ /* 0x041fe40008000000 */
[----:B------:R-:W-:-:S08]  /*3a3a0*/  DSETP.NEU.AND P1, PT, R2, 1, PT ;  /* 0x3ff000000200742a */ /* 0x000fd00003f2d000 */
[----:B------:R-:W-:Y:S02]  /*3a3b0*/  LOP3.LUT R4, R5, 0x7ff00000, RZ, 0xc0, !PT ;  /* 0x7ff0000005047812 */ /* 0x000fe400078ec0ff */
[----:B------:R-:W0:Y:S02]  /*3a3c0*/  MUFU.RCP64H R5, 1.599999646662020325e-12 ;  /* 0x3d7c25c200057908 */ /* 0x000e240000001800 */
        /* <DEDUP_REMOVED lines=8> */
.L_x_832:
[----:B------:R-:W-:Y:S05]  /*3a450*/  BSYNC.RECONVERGENT B0 ;  /* 0x0000000000007941 */ /* 0x000fea0003800200 */
.L_x_831:
[----:B------:R-:W-:Y:S01]  /*3a460*/  IMAD.MOV.U32 R12, RZ, RZ, 0x68497682 ;  /* 0x68497682ff0c7424 */ /* 0x000fe200078e00ff */
[----:B------:R-:W-:Y:S01]  /*3a470*/  MOV R13, 0x3d7c25c2 ;  /* 0x3d7c25c2000d7802 */ /* 0x000fe20000000f00 */
[----:B------:R-:W-:Y:S01]  /*3a480*/  IMAD.MOV.U32 R4, RZ, RZ, 0x1 ;  /* 0x00000001ff047424 */ /* 0x000fe200078e00ff */
[----:B------:R-:W-:Y:S01]  /*3a490*/  UMOV UR4, 0xf455ec6c ;  /* 0xf455ec6c00047882 */ /* 0x000fe20000000000 */
[----:B------:R-:W-:Y:S01]  /*3a4a0*/  UMOV UR5, 0x399ac5d4 ;  /* 0x399ac5d400057882 */ /* 0x000fe20000000000 */
[----:B------:R-:W-:Y:S01]  /*3a4b0*/  BSSY.RECONVERGENT B1, `(.L_x_833) ;  /* 0x0000019000017945 */ /* 0x000fe20003800200 */
[----:B------:R-:W-:Y:S02]  /*3a4c0*/  DMUL R8, R8, UR4 ;  /* 0x0000000408087c28 */ /* 0x000fe40008000000 */
[----:B0-----:R-:W-:-:S08]  /*3a4d0*/  DFMA R2, R4, -R12, 1 ;  /* 0x3ff000000402742b */ /* 0x001fd0000000080c */
[----:B------:R-:W-:-:S08]  /*3a4e0*/  DFMA R2, R2, R2, R2 ;  /* 0x000000020202722b */ /* 0x000fd00000000002 */
[----:B------:R-:W-:-:S08]  /*3a4f0*/  DFMA R2, R4, R2, R4 ;  /* 0x000000020402722b */ /* 0x000fd00000000004 */
[----:B------:R-:W-:-:S08]  /*3a500*/  DFMA R4, R2, -R12, 1 ;  /* 0x3ff000000204742b */ /* 0x000fd0000000080c */
[----:B------:R-:W-:Y:S01]  /*3a510*/  DFMA R2, R2, R4, R2 ;  /* 0x000000040202722b */ /* 0x000fe20000000002 */
[----:B------:R-:W-:Y:S02]  /*3a520*/  FSEL R4, R8, -6.77950705673786388944e+31, P1 ;  /* 0xf455ec6c08047808 */ /* 0x000fe40000800000 */
[----:B------:R-:W-:-:S06]  /*3a530*/  FSEL R5, R9, 0.00029520562384277582169, P1 ;  /* 0x399ac5d409057808 */ /* 0x000fcc0000800000 */
[----:B------:R-:W-:-:S08]  /*3a540*/  DMUL R4, R6, R4 ;  /* 0x0000000406047228 */ /* 0x000fd00000000000 */
[----:B------:R-:W-:Y:S02]  /*3a550*/  DMUL R8, R4, R2 ;  /* 0x0000000204087228 */ /* 0x000fe40000000000 */
[----:B------:R-:W-:-:S06]  /*3a560*/  FSETP.GEU.AND P1, PT, |R5|, 6.5827683646048100446e-37, PT ;  /* 0x036000000500780b */ /* 0x000fcc0003f2e200 */
[----:B------:R-:W-:-:S08]  /*3a570*/  DFMA R12, R8, -R12, R4 ;  /* 0x8000000c080c722b */ /* 0x000fd00000000004 */
[----:B------:R-:W-:-:S10]  /*3a580*/  DFMA R2, R2, R12, R8 ;  /* 0x0000000c0202722b */ /* 0x000fd40000000008 */
[----:B------:R-:W-:-:S05]  /*3a590*/  FFMA R0, RZ, 0.061559446156024932861, R3 ;  /* 0x3d7c25c2ff007823 */ /* 0x000fca0000000003 */
[----:B------:R-:W-:-:S13]  /*3a5a0*/  FSETP.GT.AND P0, PT, |R0|, 1.469367938527859385e-39, PT ;  /* 0x001000000000780b */ /* 0x000fda0003f04200 */
[----:B------:R-:W-:Y:S05]  /*3a5b0*/  @P0 BRA P1, `(.L_x_834) ;  /* 0x0000000000200947 */ /* 0x000fea0000800000 */
[----:B------:R-:W-:Y:S01]  /*3a5c0*/  IMAD.MOV.U32 R8, RZ, RZ, R4 ;  /* 0x000000ffff087224 */ /* 0x000fe200078e0004 */
[----:B------:R-:W-:Y:S01]  /*3a5d0*/  MOV R9, R5 ;  /* 0x0000000500097202 */ /* 0x000fe20000000f00 */
[----:B------:R-:W-:Y:S01]  /*3a5e0*/  IMAD.MOV.U32 R174, RZ, RZ, 0x68497682 ;  /* 0x68497682ffae7424 */ /* 0x000fe200078e00ff */
[----:B------:R-:W-:Y:S01]  /*3a5f0*/  MOV R0, 0x3a620 ;  /* 0x0003a62000007802 */ /* 0x000fe20000000f00 */
[----:B------:R-:W-:-:S07]  /*3a600*/  IMAD.MOV.U32 R175, RZ, RZ, 0x3d7c25c2 ;  /* 0x3d7c25c2ffaf7424 */ /* 0x000fce00078e00ff */
[----:B------:R-:W-:Y:S05]  /*3a610*/  CALL.REL.NOINC `($__internal_1_$__cuda_sm20_div_rn_f64_full) ;  /* 0x0000116000247944 */ /* 0x000fea0003c00000 */
[----:B------:R-:W-:Y:S01]  /*3a620*/  MOV R2, R12 ;  /* 0x0000000c00027202 */ /* 0x000fe20000000f00 */
[----:B------:R-:W-:-:S07]  /*3a630*/  IMAD.MOV.U32 R3, RZ, RZ, R13 ;  /* 0x000000ffff037224 */ /* 0x000fce00078e000d */
.L_x_834:
[----:B------:R-:W-:Y:S05]  /*3a640*/  BSYNC.RECONVERGENT B1 ;  /* 0x0000000000017941 */ /* 0x000fea0003800200 */
.L_x_833:
[----:B------:R-:W-:Y:S01]  /*3a650*/  ISETP.GT.AND P0, PT, R3, 0xfffff, PT ;  /* 0x000fffff0300780c */ /* 0x000fe20003f04270 */
[--C-:B------:R-:W-:Y:S01]  /*3a660*/  IMAD.MOV.U32 R12, RZ, RZ, R2.reuse ;  /* 0x000000ffff0c7224 */ /* 0x100fe200078e0002 */
[----:B------:R-:W-:Y:S01]  /*3a670*/  MOV R13, R3 ;  /* 0x00000003000d7202 */ /* 0x000fe20000000f00 */
[----:B------:R-:W-:Y:S01]  /*3a680*/  IMAD.MOV.U32 R8, RZ, RZ, R3 ;  /* 0x000000ffff087224 */ /* 0x000fe200078e0003 */
[----:B------:R-:W-:Y:S01]  /*3a690*/  BSSY.RECONVERGENT B0, `(.L_x_835) ;  /* 0x0000050000007945 */ /* 0x000fe20003800200 */
[----:B------:R-:W-:-:S08]  /*3a6a0*/  IMAD.MOV.U32 R9, RZ, RZ, R2 ;  /* 0x000000ffff097224 */ /* 0x000fd000078e0002 */
[----:B------:R-:W-:-:S10]  /*3a6b0*/  @!P0 DMUL R12, R2, 1.80143985094819840000e+16 ;  /* 0x43500000020c8828 */ /* 0x000fd40000000000 */
[----:B------:R-:W-:Y:S02]  /*3a6c0*/  @!P0 IMAD.MOV.U32 R8, RZ, RZ, R13 ;  /* 0x000000ffff088224 */ /* 0x000fe400078e000d */
[----:B------:R-:W-:-:S03]  /*3a6d0*/  @!P0 IMAD.MOV.U32 R9, RZ, RZ, R12 ;  /* 0x000000ffff098224 */ /* 0x000fc600078e000c */
[----:B------:R-:W-:-:S04]  /*3a6e0*/  IADD3 R0, PT, PT, R8, -0x1, RZ ;  /* 0xffffffff08007810 */ /* 0x000fc80007ffe0ff */
[----:B------:R-:W-:Y:S01]  /*3a6f0*/  ISETP.GT.U32.AND P1, PT, R0, 0x7feffffe, PT ;  /* 0x7feffffe0000780c */ /* 0x000fe20003f24070 */
[----:B------:R-:W-:Y:S01]  /*3a700*/  IMAD.MOV.U32 R0, RZ, RZ, -0x3ff ;  /* 0xfffffc01ff007424 */ /* 0x000fe200078e00ff */
[----:B------:R-:W-:-:S11]  /*3a710*/  @!P0 MOV R0, 0xfffffbcb ;  /* 0xfffffbcb00008802 */ /* 0x000fd60000000f00 */
[----:B------:R-:W-:Y:S05]  /*3a720*/  @P1 BRA `(.L_x_836) ;  /* 0x0000000400001947 */ /* 0x000fea0003800000 */
[----:B------:R-:W-:Y:S01]  /*3a730*/  LOP3.LUT R16, R8, 0xfffff, RZ, 0xc0, !PT ;  /* 0x000fffff08107812 */ /* 0x000fe200078ec0ff */
[----:B------:R-:W-:Y:S01]  /*3a740*/  UMOV UR4, 0x3ae80f1e ;  /* 0x3ae80f1e00047882 */ /* 0x000fe20000000000 */
[----:B------:R-:W-:Y:S01]  /*3a750*/  MOV R14, RZ ;  /* 0x000000ff000e7202 */ /* 0x000fe20000000f00 */
[----:B------:R-:W-:Y:S01]  /*3a760*/  UMOV UR5, 0x3eb1380b ;  /* 0x3eb1380b00057882 */ /* 0x000fe20000000000 */
[----:B------:R-:W-:Y:S02]  /*3a770*/  LOP3.LUT R16, R16, 0x3ff00000, RZ, 0xfc, !PT ;  /* 0x3ff0000010107812 */ /* 0x000fe400078efcff */
[----:B------:R-:W-:Y:S02]  /*3a780*/  LEA.HI R0, R8, R0, RZ, 0xc ;  /* 0x0000000008007211 */ /* 0x000fe400078f60ff */
[----:B------:R-:W-:Y:S01]  /*3a790*/  ISETP.GE.U32.AND P0, PT, R16, 0x3ff6a09f, PT ;  /* 0x3ff6a09f1000780c */ /* 0x000fe20003f06070 */
[----:B------:R-:W-:Y:S01]  /*3a7a0*/  IMAD.MOV.U32 R17, RZ, RZ, R16 ;  /* 0x000000ffff117224 */ /* 0x000fe200078e0010 */
[----:B------:R-:W-:-:S11]  /*3a7b0*/  MOV R16, R9 ;  /* 0x0000000900107202 */ /* 0x000fd60000000f00 */
[----:B------:R-:W-:Y:S01]  /*3a7c0*/  @P0 VIADD R9, R17, 0xfff00000 ;  /* 0xfff0000011090836 */ /* 0x000fe20000000000 */
[----:B------:R-:W-:-:S03]  /*3a7d0*/  @P0 IADD3 R0, PT, PT, R0, 0x1, RZ ;  /* 0x0000000100000810 */ /* 0x000fc60007ffe0ff */
        /* <DEDUP_REMOVED lines=11> */
[----:B------:R-:W-:Y:S01]  /*3a890*/  DFMA R8, R16, -R12, R8 ;  /* 0x8000000c1008722b */ /* 0x000fe20000000008 */
[----:B------:R-:W-:Y:S02]  /*3a8a0*/  IMAD.MOV.U32 R16, RZ, RZ, -0x748574fc ;  /* 0x8b7a8b04ff107424 */ /* 0x000fe400078e00ff */
[----:B------:R-:W-:-:S05]  /*3a8b0*/  IMAD.MOV.U32 R17, RZ, RZ, 0x3ed0ee25 ;  /* 0x3ed0ee25ff117424 */ /* 0x000fca00078e00ff */
[----:B------:R-:W-:Y:S02]  /*3a8c0*/  DMUL R14, R14, R8 ;  /* 0x000000080e0e7228 */ /* 0x000fe40000000000 */
[----:B------:R-:W-:-:S08]  /*3a8d0*/  DMUL R8, R12, R12 ;  /* 0x0000000c0c087228 */ /* 0x000fd00000000000 */
        /* <DEDUP_REMOVED lines=21> */
[----:B------:R-:W-:Y:S01]  /*3aa30*/  DMUL R16, R8, R16 ;  /* 0x0000001008107228 */ /* 0x000fe20000000000 */
[----:B------:R-:W-:Y:S01]  /*3aa40*/  LOP3.LUT R8, R0, 0x80000000, RZ, 0x3c, !PT ;  /* 0x8000000000087812 */ /* 0x000fe200078e3cff */
[----:B------:R-:W-:-:S06]  /*3aa50*/  IMAD.MOV.U32 R9, RZ, RZ, 0x43300000 ;  /* 0x43300000ff097424 */ /* 0x000fcc00078e00ff */
[----:B------:R-:W-:Y:S02]  /*3aa60*/  DFMA R14, R12, R16, R14 ;  /* 0x000000100c0e722b */ /* 0x000fe4000000000e */
[----:B------:R-:W-:Y:S01]  /*3aa70*/  DADD R8, R8, -UR4 ;  /* 0x8000000408087e29 */ /* 0x000fe20008000000 */
[----:B------:R-:W-:Y:S01]  /*3aa80*/  UMOV UR4, 0xfefa39ef ;  /* 0xfefa39ef00047882 */ /* 0x000fe20000000000 */
[----:B------:R-:W-:-:S06]  /*3aa90*/  UMOV UR5, 0x3fe62e42 ;  /* 0x3fe62e4200057882 */ /* 0x000fcc0000000000 */
[----:B------:R-:W-:-:S08]  /*3aaa0*/  DFMA R16, R8, UR4, R12 ;  /* 0x0000000408107c2b */ /* 0x000fd0000800000c */
[----:B------:R-:W-:Y:S01]  /*3aab0*/  DFMA R18, R8, -UR4, R16 ;  /* 0x8000000408127c2b */ /* 0x000fe20008000010 */
[----:B------:R-:W-:Y:S01]  /*3aac0*/  UMOV UR4, 0x3b39803f ;  /* 0x3b39803f00047882 */ /* 0x000fe20000000000 */
[----:B------:R-:W-:-:S06]  /*3aad0*/  UMOV UR5, 0x3c7abc9e ;  /* 0x3c7abc9e00057882 */ /* 0x000fcc0000000000 */
[----:B------:R-:W-:-:S08]  /*3aae0*/  DADD R18, -R12, R18 ;  /* 0x000000000c127229 */ /* 0x000fd00000000112 */
[----:B------:R-:W-:-:S08]  /*3aaf0*/  DADD R14, R14, -R18 ;  /* 0x000000000e0e7229 */ /* 0x000fd00000000812 */
[----:B------:R-:W-:-:S08]  /*3ab00*/  DFMA R14, R8, UR4, R14 ;  /* 0x00000004080e7c2b */ /* 0x000fd0000800000e */
[----:B------:R-:W-:Y:S01]  /*3ab10*/  DADD R14, R16, R14 ;  /* 0x00000000100e7229 */ /* 0x000fe2000000000e */
[----:B------:R-:W-:Y:S10]  /*3ab20*/  BRA `(.L_x_837) ;  /* 0x0000000000187947 */ /* 0x000ff40003800000 */
.L_x_836:
[----:B------:R-:W-:Y:S01]  /*3ab30*/  IMAD.MOV.U32 R8, RZ, RZ, 0x0 ;  /* 0x00000000ff087424 */ /* 0x000fe200078e00ff */
[----:B------:R-:W-:Y:S02]  /*3ab40*/  MOV R9, 0x7ff00000 ;  /* 0x7ff0000000097802 */ /* 0x000fe40000000f00 */
[----:B------:R-:W-:-:S04]  /*3ab50*/  LOP3.LUT P0, RZ, R13, 0x7fffffff, RZ, 0xc0, !PT ;  /* 0x7fffffff0dff7812 */ /* 0x000fc8000780c0ff */
[----:B------:R-:W-:-:S10]  /*3ab60*/  DFMA R8, R12, R8, +INF ;  /* 0x7ff000000c08742b */ /* 0x000fd40000000008 */
[----:B------:R-:W-:Y:S02]  /*3ab70*/  FSEL R14, R8, RZ, P0 ;  /* 0x000000ff080e7208 */ /* 0x000fe40000000000 */
[----:B------:R-:W-:-:S07]  /*3ab80*/  FSEL R15, R9, -QNAN , P0 ;  /* 0xfff00000090f7808 */ /* 0x000fce0000000000 */
.L_x_837:
[----:B------:R-:W-:Y:S05]  /*3ab90*/  BSYNC.RECONVERGENT B0 ;  /* 0x0000000000007941 */ /* 0x000fea0003800200 */
.L_x_835:
        /* <DEDUP_REMOVED lines=11> */
[----:B------:R-:W-:Y:S02]  /*3ac50*/  IMAD.MOV.U32 R12, RZ, RZ, R8 ;  /* 0x000000ffff0c7224 */ /* 0x000fe400078e0008 */
[----:B------:R-:W-:-:S07]  /*3ac60*/  IMAD.MOV.U32 R19, RZ, RZ, R9 ;  /* 0x000000ffff137224 */ /* 0x000fce00078e0009 */
[----:B------:R-:W-:Y:S05]  /*3ac70*/  CALL.REL.NOINC `($_Z15Rosenbrock_ros3PdddS_PiiiiiddddddddPKdS2_S2_S2_S2_S2_S2_S2_i$__internal_accurate_pow) ;  /* 0x0000116400687944 */ /* 0x000fea0003c00000 */
[----:B------:R-:W-:Y:S05]  /*3ac80*/  BSYNC.RECONVERGENT B0 ;  /* 0x0000000000007941 */ /* 0x000fea0003800200 */
.L_x_838:
        /* <DEDUP_REMOVED lines=13> */
.L_x_840:
[----:B------:R-:W-:Y:S05]  /*3ad60*/  BSYNC.RECONVERGENT B0 ;  /* 0x0000000000007941 */ /* 0x000fea0003800200 */
.L_x_839:
        /* <DEDUP_REMOVED lines=20> */
.L_x_842:
[----:B------:R-:W-:Y:S05]  /*3aeb0*/  BSYNC.RECONVERGENT B1 ;  /* 0x0000000000017941 */ /* 0x000fea0003800200 */
.L_x_841:
[----:B------:R-:W-:Y:S01]  /*3aec0*/  FSEL R18, R12, RZ, P0 ;  /* 0x000000ff0c127208 */ /* 0x000fe20000000000 */
[----:B------:R-:W-:Y:S01]  /*3aed0*/  BSSY.RECONVERGENT B0, `(.L_x_843) ;  /* 0x0000008000007945 */ /* 0x000fe20003800200 */
[----:B------:R-:W-:Y:S01]  /*3aee0*/  FSEL R15, R13, 1.75, P0 ;  /* 0x3fe000000d0f7808 */ /* 0x000fe20000000000 */
[----:B------:R-:W-:Y:S01]  /*3aef0*/  IMAD.MOV.U32 R12, RZ, RZ, 0x33333333 ;  /* 0x33333333ff0c7424 */ /* 0x000fe200078e00ff */
[----:B------:R-:W-:Y:S01]  /*3af00*/  MOV R0, 0x3af50 ;  /* 0x0003af5000007802 */ /* 0x000fe20000000f00 */
[----:B------:R-:W-:Y:S01]  /*3af10*/  IMAD.MOV.U32 R19, RZ, RZ, 0x3fe33333 ;  /* 0x3fe33333ff137424 */ /* 0x000fe200078e00ff */
[----:B------:R-:W-:Y:S01]  /*3af20*/  MOV R17, R15 ;  /* 0x0000000f00117202 */ /* 0x000fe20000000f00 */
[----:B------:R-:W-:-:S07]  /*3af30*/  IMAD.MOV.U32 R14, RZ, RZ, R18 ;  /* 0x000000ffff0e7224 */ /* 0x000fce00078e0012 */
[----:B------:R-:W-:Y:S05]  /*3af40*/  CALL.REL.NOINC `($_Z15Rosenbrock_ros3PdddS_PiiiiiddddddddPKdS2_S2_S2_S2_S2_S2_S2_i$__internal_accurate_pow) ;  /* 0x0000116000b47944 */ /* 0x000fea0003c00000 */
[----:B------:R-:W-:Y:S05]  /*3af50*/  BSYNC.RECONVERGENT B0 ;  /* 0x0000000000007941 */ /* 0x000fea0003800200 */
.L_x_843:
[----:B------:R-:W-:Y:S01]  /*3af60*/  UMOV UR4, 0x33333333 ;  /* 0x3333333300047882 */ /* 0x000fe20000000000 */
[----:B------:R-:W-:Y:S01]  /*3af70*/  UMOV UR5, 0x3fe33333 ;  /* 0x3fe3333300057882 */ /* 0x000fe20000000000 */
[----:B------:R-:W-:Y:S01]  /*3af80*/  BSSY.RECONVERGENT B0, `(.L_x_844) ;  /* 0x000000e000007945 */ /* 0x000fe20003800200 */
[----:B------:R-:W-:-:S10]  /*3af90*/  DADD R12, R14, UR4 ;  /* 0x000000040e0c7e29 */ /* 0x000fd40008000000 */
[----:B------:R-:W-:Y:S01]  /*3afa0*/  LOP3.LUT R0, R13, 0x7ff00000, RZ, 0xc0, !PT ;  /* 0x7ff000000d007812 */ /* 0x000fe200078ec0ff */
[----:B------:R-:W-:-:S03]  /*3afb0*/  DADD R12, R2, 1 ;  /* 0x3ff00000020c7429 */ /* 0x000fc60000000000 */
[----:B------:R-:W-:-:S03]  /*3afc0*/  ISETP.NE.AND P0, PT, R0, 0x7ff00000, PT ;  /* 0x7ff000000000780c */ /* 0x000fc60003f05270 */
[----:B------:R0:W1:Y:S10]  /*3afd0*/  MUFU.RCP64H R3, R13 ;  /* 0x0000000d00037308 */ /* 0x0000740000001800 */
[----:B0-----:R-:W-:Y:S05]  /*3afe0*/  @P0 BRA `(.L_x_845) ;  /* 0x00000000001c0947 */ /* 0x001fea0003800000 */
[----:B------:R-:W-:-:S14]  /*3aff0*/  DSETP.NAN.AND P0, PT, R14, R14, PT ;  /* 0x0000000e0e00722a */ /* 0x000fdc0003f08000 */
[----:B------:R-:W-:Y:S01]  /*3b000*/  @P0 DADD R8, R14, UR4 ;  /* 0x000000040e080e29 */ /* 0x000fe20008000000 */
[----:B------:R-:W-:Y:S10]  /*3b010*/  @P0 BRA `(.L_x_845) ;  /* 0x0000000000100947 */ /* 0x000ff40003800000 */
[----:B------:R-:W-:-:S14]  /*3b020*/  DSETP.NEU.AND P0, PT, |R14|, +INF , PT ;  /* 0x7ff000000e00742a */ /* 0x000fdc0003f0d200 */
[----:B------:R-:W-:Y:S01]  /*3b030*/  @!P0 SHF.R.S32.HI R0, RZ, 0x1f, R15 ;  /* 0x0000001fff008819 */ /* 0x000fe2000001140f */
[----:B------:R-:W-:-:S03]  /*3b040*/  @!P0 IMAD.MOV.U32 R8, RZ, RZ, RZ ;  /* 0x000000ffff088224 */ /* 0x000fc600078e00ff */
[----:B------:R-:W-:-:S07]  /*3b050*/  @!P0 LOP3.LUT R9, R0, 0x7ff00000, RZ, 0xc0, !PT ;  /* 0x7ff0000000098812 */ /* 0x000fce00078ec0ff */
.L_x_845:
[----:B------:R-:W-:Y:S05]  /*3b060*/  BSYNC.RECONVERGENT B0 ;  /* 0x0000000000007941 */ /* 0x000fea0003800200 */
.L_x_844:
[----:B------:R-:W-:Y:S01]  /*3b070*/  MOV R2, 0x1 ;  /* 0x0000000100027802 */ /* 0x000fe20000000f00 */
[----:B------:R-:W-:Y:S01]  /*3b080*/  DSETP.NEU.AND P0, PT, R14, RZ, PT ;  /* 0x000000ff0e00722a */ /* 0x000fe20003f0d000 */
[----:B------:R-:W-:Y:S01]  /*3b090*/  FSETP.GEU.AND P2, PT, |R5|, 6.5827683646048100446e-37, PT ;  /* 0x036000000500780b */ /* 0x000fe20003f4e200 */
[----:B------:R-:W-:Y:S03]  /*3b0a0*/  BSSY.RECONVERGENT B1, `(.L_x_846) ;  /* 0x0000016000017945 */ /* 0x000fe60003800200 */
[----:B-1----:R-:W-:-:S08]  /*3b0b0*/  DFMA R14, -R12, R2, 1 ;  /* 0x3ff000000c0e742b */ /* 0x002fd00000000102 */
        /* <DEDUP_REMOVED lines=20> */
.L_x_847:
[----:B------:R-:W-:Y:S05]  /*3b200*/  BSYNC.RECONVERGENT B1 ;  /* 0x0000000000017941 */ /* 0x000fea0003800200 */
.L_x_846:
        /* <DEDUP_REMOVED lines=24> */
.L_x_849:
[----:B------:R-:W-:Y:S05]  /*3b390*/  BSYNC.RECONVERGENT B1 ;  /* 0x0000000000017941 */ /* 0x000fea0003800200 */
.L_x_848:
        /* <DEDUP_REMOVED lines=58> */
.L_x_851:
[----:B------:R-:W-:Y:S05]  /*3b740*/  BSYNC.RECONVERGENT B0 ;  /* 0x0000000000007941 */ /* 0x000fea0003800200 */
.L_x_850:
        /* <DEDUP_REMOVED lines=26> */
.L_x_853:
[----:B------:R-:W-:Y:S05]  /*3b8f0*/  BSYNC.RECONVERGENT B1 ;  /* 0x0000000000017941 */ /* 0x000fea0003800200 */
.L_x_852:
        /* <DEDUP_REMOVED lines=58> */
.L_x_855:
[----:B------:R-:W-:Y:S05]  /*3bca0*/  BSYNC.RECONVERGENT B0 ;  /* 0x0000000000007941 */ /* 0x000fea0003800200 */
.L_x_854:
        /* <DEDUP_REMOVED lines=26> */
.L_x_857:
[----:B------:R-:W-:Y:S05]  /*3be50*/  BSYNC.RECONVERGENT B1 ;  /* 0x0000000000017941 */ /* 0x000fea0003800200 */
.L_x_856:
        /* <DEDUP_REMOVED lines=58> */
.L_x_859:
[----:B------:R-:W-:Y:S05]  /*3c200*/  BSYNC.RECONVERGENT B0 ;  /* 0x0000000000007941 */ /* 0x000fea0003800200 */
.L_x_858:
        /* <DEDUP_REMOVED lines=18> */
[----:B------:R-:W-:Y:S01]  /*3c330*/  IMAD.MOV.U32 R175, RZ, RZ, R11 ;  /* 0x000000ffffaf7224 */ /* 0x000fe200078e000b */
[----:B------:R-:W-:Y:S01]  /*3c340*/  MOV R174, R10 ;  /* 0x0000000a00ae7202 */ /* 0x000fe20000000f00 */
[----:B------:R-:W-:Y:S01]  /*3c350*/  IMAD.MOV.U32 R8, RZ, RZ, RZ ;  /* 0x000000ffff087224 */ /* 0x000fe200078e00ff */
[----:B------:R-:W-:Y:S01]  /*3c360*/  MOV R0, 0x3c390 ;  /* 0x0003c39000007802 */ /* 0x000fe20000000f00 */
[----:B------:R-:W-:-:S07]  /*3c370*/  IMAD.MOV.U32 R9, RZ, RZ, -0x3f5d5c00 ;  /* 0xc0a2a400ff097424 */ /* 0x000fce00078e00ff */
[----:B------:R-:W-:Y:S05]  /*3c380*/  CALL.REL.NOINC `($__internal_1_$__cuda_sm20_div_rn_f64_full) ;  /* 0x0000114000c87944 */ /* 0x000fea0003c00000 */
[----:B------:R-:W-:Y:S01]  /*3c390*/  MOV R2, R12 ;  /* 0x0000000c00027202 */ /* 0x000fe20000000f00 */
[----:B------:R-:W-:-:S07]  /*3c3a0*/  IMAD.MOV.U32 R3, RZ, RZ, R13 ;  /* 0x000000ffff037224 */ /* 0x000fce00078e000d */
.L_x_861:
[----:B------:R-:W-:Y:S05]  /*3c3b0*/  BSYNC.RECONVERGENT B1 ;  /* 0x0000000000017941 */ /* 0x000fea0003800200 */
.L_x_860:
[----:B------:R-:W-:Y:S02]  /*3c3c0*/  HFMA2 R5, -RZ, RZ, 1.9912109375, 0.00128841400146484375 ;  /* 0x3ff71547ff057431 */ /* 0x000fe400000001ff */
[----:B------:R-:W-:Y:S01]  /*3c3d0*/  IMAD.MOV.U32 R4, RZ, RZ, 0x652b82fe ;  /* 0x652b82feff047424 */ /* 0x000fe200078e00ff */
[----:B------:R-:W-:Y:S01]  /*3c3e0*/  UMOV UR4, 0xfefa39ef ;  /* 0xfefa39ef00047882 */ /* 0x000fe20000000000 */
[----:B------:R-:W-:Y:S01]  /*3c3f0*/  UMOV UR5, 0x3fe62e42 ;  /* 0x3fe62e4200057882 */ /* 0x000fe20000000000 */
[----:B------:R-:W0:Y:S01]  /*3c400*/  S2R R13, SR_TID.X ;  /* 0x00000000000d7919 */ /* 0x000e220000002100 */
[----:B------:R-:W1:Y:S01]  /*3c410*/  LDC R12, c[0x0][0x360] ;  /* 0x0000d800ff0c7b82 */ /* 0x000e620000000800 */
[----:B------:R-:W-:Y:S01]  /*3c420*/  FSETP.GEU.AND P0, PT, |R3|, 4.1917929649353027344, PT ;  /* 0x4086232b0300780b */ /* 0x000fe20003f0e200 */
        /* <DEDUP_REMOVED lines=40> */
[----:B01----:R-:W-:Y:S06]  /*3c6b0*/  @!P0 BRA `(.L_x_863) ;  /* 0x0000000000308947 */ /* 0x003fec0003800000 */
        /* <DEDUP_REMOVED lines=12> */
.L_x_863:
[----:B------:R-:W-:Y:S05]  /*3c780*/  BSYNC.RECONVERGENT B0 ;  /* 0x0000000000007941 */ /* 0x000fea0003800200 */
.L_x_862:
[----:B------:R-:W0:Y:S08]  /*3c790*/  S2UR UR4, SR_CTAID.X ;  /* 0x00000000000479c3 */ /* 0x000e300000002500 */
[----:B------:R-:W1:Y:S08]  /*3c7a0*/  LDC.64 R22, c[0x0][0x410] ;  /* 0x00010400ff167b82 */ /* 0x000e700000000a00 */
[----:B------:R-:W2:Y:S01]  /*3c7b0*/  LDC R53, c[0x0][0x438] ;  /* 0x00010e00ff357b82 */ /* 0x000ea20000000800 */
[----:B0-----:R-:W-:-:S07]  /*3c7c0*/  IMAD R12, R12, UR4, R13 ;  /* 0x000000040c0c7c24 */ /* 0x001fce000f8e020d */
[----:B------:R-:W0:Y:S01]  /*3c7d0*/  LDC.64 R14, c[0x0][0x408] ;  /* 0x00010200ff0e7b82 */ /* 0x000e220000000a00 */
[----:B------:R-:W3:Y:S01]  /*3c7e0*/  LDCU UR4, c[0x0][0x3f4] ;  /* 0x00007e80ff0477ac */ /* 0x000ee20008000800 */
[----:B-1----:R-:W-:-:S06]  /*3c7f0*/  IMAD.WIDE R22, R12, 0x8, R22 ;  /* 0x000000080c167825 */ /* 0x002fcc00078e0216 */
[----:B------:R-:W1:Y:S01]  /*3c800*/  LDC.64 R54, c[0x0][0x418] ;  /* 0x00010600ff367b82 */ /* 0x000e620000000a00 */
[----:B------:R4:W3:Y:S01]  /*3c810*/  LDG.E.64.CONSTANT R68, desc[UR10][R22.64] ;  /* 0x0000000a16447981 */ /* 0x0008e2000c1e9b00 */
[C---:B--2---:R-:W-:Y:S01]  /*3c820*/  IMAD R34, R53.reuse, 0x8, R12 ;  /* 0x0000000835227824 */ /* 0x044fe200078e020c */
[----:B------:R-:W-:-:S04]  /*3c830*/  LEA R18, R53, R12, 0x1 ;  /* 0x0000000c35127211 */ /* 0x000fc800078e08ff */
[----:B------:R-:W-:Y:S01]  /*3c840*/  IADD3 R34, PT, PT, R34, R53, RZ ;  /* 0x0000003522227210 */ /* 0x000fe20007ffe0ff */
[----:B0-----:R-:W-:-:S04]  /*3c850*/  IMAD.WIDE R30, R12, 0x8, R14 ;  /* 0x000000080c1e7825 */ /* 0x001fc800078e020e */
[----:B------:R-:W-:Y:S01]  /*3c860*/  IMAD R28, R53, 0x2, R34 ;  /* 0x00000002351c7824 */ /* 0x000fe200078e0222 */
[----:B------:R0:W2:Y:S01]  /*3c870*/  LDG.E.64.CONSTANT R86, desc[UR10][R30.64] ;  /* 0x0000000a1e567981 */ /* 0x0000a2000c1e9b00 */
[----:B------:R-:W-:-:S04]  /*3c880*/  IMAD.WIDE R34, R34, 0x8, R14 ;  /* 0x0000000822227825 */ /* 0x000fc800078e020e */
[----:B------:R-:W-:Y:S01]  /*3c890*/  IMAD R26, R53, 0x4, R28 ;  /* 0x00000004351a7824 */ /* 0x000fe200078e021c */
[----:B------:R-:W2:Y:S01]  /*3c8a0*/  LDG.E.64.CONSTANT R62, desc[UR10][R34.64] ;  /* 0x0000000a223e7981 */ /* 0x000ea2000c1e9b00 */
[----:B-1----:R-:W-:-:S03]  /*3c8b0*/  IMAD.WIDE R16, R12, 0x8, R54 ;  /* 0x000000080c107825 */ /* 0x002fc600078e0236 */
[----:B------:R-:W-:Y:S01]  /*3c8c0*/  IADD3 R26, PT, PT, R26, R53, RZ ;  /* 0x000000351a1a7210 */ /* 0x000fe20007ffe0ff */
[----:B------:R-:W-:-:S04]  /*3c8d0*/  IMAD.WIDE R20, R53, 0x8, R30 ;  /* 0x0000000835147825 */ /* 0x000fc800078e021e */
[----:B------:R-:W-:Y:S01]  /*3c8e0*/  IMAD R32, R53, 0x4, R26 ;  /* 0x0000000435207824 */ /* 0x000fe200078e021a */
[----:B------:R1:W2:Y:S01]  /*3c8f0*/  LDG.E.64.CONSTANT R84, desc[UR10][R20.64] ;  /* 0x0000000a14547981 */ /* 0x0002a2000c1e9b00 */
[----:B------:R-:W-:-:S04]  /*3c900*/  IMAD.WIDE R18, R18, 0x8, R54 ;  /* 0x0000000812127825 */ /* 0x000fc800078e0236 */
[----:B------:R-:W-:Y:S01]  /*3c910*/  IMAD.IADD R24, R32, 0x1, R53 ;  /* 0x0000000120187824 */ /* 0x000fe200078e0235 */
[----:B------:R-:W2:Y:S01]  /*3c920*/  LDG.E.64.CONSTANT R80, desc[UR10][R18.64] ;  /* 0x0000000a12507981 */ /* 0x000ea2000c1e9b00 */
[----:B----4-:R-:W-:-:S03]  /*3c930*/  IMAD.WIDE R22, R53, 0x8, R20 ;  /* 0x0000000835167825 */ /* 0x010fc600078e0214 */
[C---:B------:R-:W-:Y:S01]  /*3c940*/  LEA R4, R53.reuse, R24, 0x1 ;  /* 0x0000001835047211 */ /* 0x040fe200078e08ff */
[C---:B0-----:R-:W-:Y:S01]  /*3c950*/  IMAD.WIDE R30, R53.reuse, 0x8, R16 ;  /* 0x00000008351e7825 */ /* 0x041fe200078e0210 */
[----:B------:R0:W4:Y:S03]  /*3c960*/  LDG.E.64.CONSTANT R64, desc[UR10][R22.64] ;  /* 0x0000000a16407981 */ /* 0x000126000c1e9b00 */
[----:B------:R-:W-:Y:S01]  /*3c970*/  IMAD.IADD R5, R4, 0x1, R53 ;  /* 0x0000000104057824 */ /* 0x000fe200078e0235 */
[----:B------:R0:W4:Y:S01]  /*3c980*/  LDG.E.64.CONSTANT R82, desc[UR10][R30.64] ;  /* 0x0000000a1e527981 */ /* 0x000122000c1e9b00 */
[----:B-1----:R-:W-:-:S03]  /*3c990*/  IMAD.WIDE R20, R53, 0x8, R18 ;  /* 0x0000000835147825 */ /* 0x002fc600078e0212 */
[----:B------:R-:W5:Y:S01]  /*3c9a0*/  LDG.E.64.CONSTANT R16, desc[UR10][R16.64] ;  /* 0x0000000a10107981 */ /* 0x000f62000c1e9b00 */
[C---:B------:R-:W-:Y:S02]  /*3c9b0*/  IMAD R0, R53.reuse, 0x4, R5 ;  /* 0x0000000435007824 */ /* 0x040fe400078e0205 */
[----:B0-----:R-:W-:Y:S01]  /*3c9c0*/  IMAD.WIDE R22, R53, 0x8, R22 ;  /* 0x0000000835167825 */ /* 0x001fe200078e0216 */
[----:B------:R0:W4:Y:S02]  /*3c9d0*/  LDG.E.64.CONSTANT R60, desc[UR10][R20.64] ;  /* 0x0000000a143c7981 */ /* 0x000124000c1e9b00 */
[C---:B------:R-:W-:Y:S01]  /*3c9e0*/  IADD3 R10, PT, PT, R0.reuse, R53, RZ ;  /* 0x00000035000a7210 */ /* 0x040fe20007ffe0ff */
[----:B------:R-:W-:Y:S01]  /*3c9f0*/  IMAD.WIDE R38, R0, 0x8, R54 ;  /* 0x0000000800267825 */ /* 0x000fe200078e0236 */
[----:B------:R1:W4:Y:S03]  /*3ca00*/  LDG.E.64.CONSTANT R58, desc[UR10][R22.64] ;  /* 0x0000000a163a7981 */ /* 0x000326000c1e9b00 */
[----:B------:R-:W-:-:S02]  /*3ca10*/  IMAD.IADD R2, R10, 0x1, R53 ;  /* 0x000000010a027824 */ /* 0x000fc400078e0235 */
[----:B------:R-:W-:-:S04]  /*3ca20*/  IMAD.WIDE R40, R10, 0x8, R54 ;  /* 0x000000080a287825 */ /* 0x000fc800078e0236 */
[C---:B------:R-:W-:Y:S02]  /*3ca30*/  IMAD.IADD R11, R2.reuse, 0x1, R53 ;  /* 0x00000001020b7824 */ /* 0x040fe400078e0235 */
[----:B------:R-:W-:-:S04]  /*3ca40*/  IMAD.WIDE R42, R2, 0x8, R54 ;  /* 0x00000008022a7825 */ /* 0x000fc800078e0236 */
[C---:B------:R-:W-:Y:S02]  /*3ca50*/  IMAD.IADD R14, R11.reuse, 0x1, R53 ;  /* 0x000000010b0e7824 */ /* 0x040fe400078e0235 */
[----:B------:R-:W-:-:S03]  /*3ca60*/  IMAD.WIDE R44, R11, 0x8, R54 ;  /* 0x000000080b2c7825 */ /* 0x000fc600078e0236 */
[C---:B------:R-:W-:Y:S01]  /*3ca70*/  LEA R10, R53.reuse, R14, 0x2 ;  /* 0x0000000e350a7211 */ /* 0x040fe200078e10ff */
[C---:B------:R-:W-:Y:S02]  /*3ca80*/  IMAD R3, R53.reuse, 0x10, R14 ;  /* 0x0000001035037824 */ /* 0x040fe400078e020e */
[C---:B------:R-:W-:Y:S01]  /*3ca90*/  IMAD.WIDE R30, R53.reuse, 0x8, R20 ;  /* 0x00000008351e7825 */ /* 0x040fe200078e0214 */
[C---:B------:R-:W-:Y:S02]  /*3caa0*/  LEA R2, R53.reuse, R10, 0x1 ;  /* 0x0000000a35027211 */ /* 0x040fe400078e08ff */
[C---:B------:R-:W-:Y:S01]  /*3cab0*/  LEA R12, R53.reuse, R3, 0x3 ;  /* 0x00000003350c7211 */ /* 0x040fe200078e18ff */
[----:B------:R-:W-:Y:S01]  /*3cac0*/  IMAD R3, R53, 0x4, R3 ;  /* 0x0000000435037824 */ /* 0x000fe200078e0203 */
[----:B------:R-:W4:Y:S01]  /*3cad0*/  LDG.E.64.CONSTANT R76, desc[UR10][R30.64] ;  /* 0x0000000a1e4c7981 */ /* 0x000f22000c1e9b00 */
[----:B------:R-:W-:-:S04]  /*3cae0*/  IMAD.WIDE R36, R4, 0x8, R54 ;  /* 0x0000000804247825 */ /* 0x000fc800078e0236 */
[C---:B------:R-:W-:Y:S02]  /*3caf0*/  IMAD R12, R53.reuse, 0x4, R12 ;  /* 0x00000004350c7824 */ /* 0x040fe400078e020c */
[C---:B------:R-:W-:Y:S02]  /*3cb00*/  IMAD R10, R53.reuse, 0x2, R3 ;  /* 0x00000002350a7824 */ /* 0x040fe400078e0203 */
[----:B------:R-:W-:Y:S02]  /*3cb10*/  IMAD.IADD R0, R12, 0x1, R53 ;  /* 0x000000010c007824 */ /* 0x000fe400078e0235 */
[----:B0-----:R-:W-:-:S04]  /*3cb20*/  IMAD.WIDE R20, R53, 0x8, R22 ;  /* 0x0000000835147825 */ /* 0x001fc800078e0216 */
[----:B------:R-:W-:Y:S02]  /*3cb30*/  IMAD.IADD R12, R0, 0x1, R53 ;  /* 0x00000001000c7824 */ /* 0x000fe400078e0235 */
[----:B------:R-:W-:-:S03]  /*3cb40*/  IMAD.WIDE R28, R28, 0x8, R54 ;  /* 0x000000081c1c7825 */ /* 0x000fc600078e0236 */
[C---:B------:R-:W-:Y:S01]  /*3cb50*/  LEA R48, R53.reuse, R12, 0x2 ;  /* 0x0000000c35307211 */ /* 0x040fe200078e10ff */
[----:B------:R-:W-:Y:S01]  /*3cb60*/  IMAD R11, R53, 0x8, R12 ;  /* 0x00000008350b7824 */ /* 0x000fe200078e020c */
[----:B------:R-:W4:Y:S01]  /*3cb70*/  LDG.E.64.CONSTANT R56, desc[UR10][R28.64] ;  /* 0x0000000a1c387981 */ /* 0x000f22000c1e9b00 */
[----:B------:R-:W-:-:S04]  /*3cb80*/  IMAD.WIDE R26, R26, 0x8, R54 ;  /* 0x000000081a1a7825 */ /* 0x000fc800078e0236 */
[----:B------:R-:W-:Y:S02]  /*3cb90*/  IMAD.IADD R50, R11, 0x1, R53 ;  /* 0x000000010b327824 */ /* 0x000fe400078e0235 */
[----:B------:R-:W-:-:S04]  /*3cba0*/  IMAD.WIDE R32, R32, 0x8, R54 ;  /* 0x0000000820207825 */ /* 0x000fc800078e0236 */
        /* <DEDUP_REMOVED lines=8> */
[----:B------:R-:W-:Y:S02]  /*3cc30*/  IMAD.WIDE R50, R50, 0x8, R54 ;  /* 0x0000000832327825 */ /* 0x000fe400078e0236 */
[----:B------:R0:W4:Y:S02]  /*3cc40*/  LDG.E.64.CONSTANT R54, desc[UR10][R20.64] ;  /* 0x0000000a14367981 */ /* 0x000124000c1e9b00 */
[----:B------:R-:W-:-:S04]  /*3cc50*/  IMAD.WIDE R18, R53, 0x8, R34 ;  /* 0x0000000835127825 */ /* 0x000fc800078e0222 */
[C---:B-1----:R-:W-:Y:S01]  /*3cc60*/  IMAD.WIDE R22, R53.reuse, 0x8, R30 ;  /* 0x0000000835167825 */ /* 0x042fe200078e021e */
[----:B------:R1:W4:Y:S03]  /*3cc70*/  LDG.E.64.CONSTANT R78, desc[UR10][R18.64] ;  /* 0x0000000a124e7981 */ /* 0x000326000c1e9b00 */
[C---:B0-----:R-:W-:Y:S01]  /*3cc80*/  IMAD.WIDE R20, R53.reuse, 0x8, R20 ;  /* 0x0000000835147825 */ /* 0x041fe200078e0214 */
[----:B------:R-:W4:Y:S04]  /*3cc90*/  LDG.E.64.CONSTANT R74, desc[UR10][R22.64] ;  /* 0x0000000a164a7981 */ /* 0x000f28000c1e9b00 */
[----:B------:R-:W4:Y:S01]  /*3cca0*/  LDG.E.64.CONSTANT R70, desc[UR10][R20.64] ;  /* 0x0000000a14467981 */ /* 0x000f22000c1e9b00 */
[----:B------:R-:W-:-:S04]  /*3ccb0*/  IMAD.WIDE R30, R53, 0x8, R22 ;  /* 0x00000008351e7825 */ /* 0x000fc800078e0216 */
[C---:B-1----:R-:W-:Y:S01]  /*3ccc0*/  IMAD.WIDE R18, R53.reuse, 0x8, R28 ;  /* 0x0000000835127825 */ /* 0x042fe200078e021c */
[----:B------:R0:W4:Y:S04]  /*3ccd0*/  LDG.E.64.CONSTANT R34, desc[UR10][R30.64] ;  /* 0x0000000a1e227981 */ /* 0x000128000c1e9b00 */
[----:B------:R1:W4:Y:S04]  /*3cce0*/  LDG.E.64.CONSTANT R72, desc[UR10][R18.64] ;  /* 0x0000000a12487981 */ /* 0x000328000c1e9b00 */
[----:B---3--:R3:W-:Y:S04]  /*3ccf0*/  STL.64 [R1+0xa768], R68 ;  /* 0x00a7684401007387 */ /* 0x0087e80000100a00 */
[----:B---3--:R-:W3:Y:S01]  /*3cd00*/  LDG.E.64.CONSTANT R68, desc[UR10][R26.64] ;  /* 0x0000000a1a447981 */ /* 0x008ee2000c1e9b00 */
[----:B------:R-:W-:-:S04]  /*3cd10*/  IMAD.WIDE R28, R53, 0x8, R18 ;  /* 0x00000008351c7825 */ /* 0x000fc800078e0212 */
[C---:B0-----:R-:W-:Y:S01]  /*3cd20*/  IMAD.WIDE R30, R53.reuse, 0x8, R30 ;  /* 0x00000008351e7825 */ /* 0x041fe200078e021e */
[----:B------:R0:W3:Y:S03]  /*3cd30*/  LDG.E.64.CONSTANT R88, desc[UR10][R28.64] ;  /* 0x0000000a1c587981 */ /* 0x0000e6000c1e9b00 */
[----:B------:R-:W-:-:S04]  /*3cd40*/  IMAD.WIDE R22, R53, 0x8, R28 ;  /* 0x0000000835167825 */ /* 0x000fc800078e021c */
[C---:B-1----:R-:W-:Y:S01]  /*3cd50*/  IMAD.WIDE R18, R53.reuse, 0x8, R26 ;  /* 0x0000000835127825 */ /* 0x042fe200078e021a */
[----:B--2---:R1:W-:Y:S04]  /*3cd60*/  STL.64 [R1+0xa628], R62 ;  /* 0x00a6283e01007387 */ /* 0x0043e80000100a00 */
[----:B------:R2:W-:Y:S01]  /*3cd70*/  STL.64 [R1+0xa6b0], R84 ;  /* 0x00a6b05401007387 */ /* 0x0005e20000100a00 */
[----:B0-----:R-:W-:-:S03]  /*3cd80*/  IMAD.WIDE R28, R53, 0x8, R22 ;  /* 0x00000008351c7825 */ /* 0x001fc600078e0216 */
[----:B-1----:R-:W3:Y:S04]  /*3cd90*/  LDG.E.64.CONSTANT R62, desc[UR10][R18.64] ;  /* 0x0000000a123e7981 */ /* 0x002ee8000c1e9b00 */
[----:B--2---:R0:W2:Y:S01]  /*3cda0*/  LDG.E.64.CONSTANT R84, desc[UR10][R30.64] ;  /* 0x0000000a1e547981 */ /* 0x0040a2000c1e9b00 */
[----:B------:R-:W-:-:S03]  /*3cdb0*/  IMAD.WIDE R20, R53, 0x8, R20 ;  /* 0x0000000835147825 */ /* 0x000fc600078e0214 */
[----:B----4-:R1:W-:Y:S01]  /*3cdc0*/  STL.64 [R1+0xa6e8], R64 ;  /* 0x00a6e84001007387 */ /* 0x0103e20000100a00 */
[----:B0-----:R-:W-:-:S04]  /*3cdd0*/  IMAD.WIDE R30, R53, 0x8, R30 ;  /* 0x00000008351e7825 */ /* 0x001fc800078e021e */
[C---:B------:R-:W-:Y:S01]  /*3cde0*/  IMAD.WIDE R26, R53.reuse, 0x8, R18 ;  /* 0x00000008351a7825 */ /* 0x040fe200078e0212 */
[----:B-1----:R0:W4:Y:S04]  /*3cdf0*/  LDG.E.64.CONSTANT R64, desc[UR10][R22.64] ;  /* 0x0000000a16407981 */ /* 0x002128000c1e9b00 */
[----:B------:R1:W-:Y:S01]  /*3ce00*/  STL.64 [R1+0xaad8], R58 ;  /* 0x00aad83a01007387 */ /* 0x0003e20000100a00 */
[----:B0-----:R-:W-:-:S03]  /*3ce10*/  IMAD.WIDE R22, R53, 0x8, R30 ;  /* 0x0000000835167825 */ /* 0x001fc600078e021e */
[----:B------:R0:W-:Y:S04]  /*3ce20*/  STL.64 [R1+0xa908], R86 ;  /* 0x00a9085601007387 */ /* 0x0001e80000100a00 */
[----:B-1----:R-:W2:Y:S04]  /*3ce30*/  LDG.E.64.CONSTANT R58, desc[UR10][R24.64] ;  /* 0x0000000a183a7981 */ /* 0x002ea8000c1e9b00 */
[----:B0-----:R0:W2:Y:S04]  /*3ce40*/  LDG.E.64.CONSTANT R86, desc[UR10][R20.64] ;  /* 0x0000000a14567981 */ /* 0x0010a8000c1e9b00 */
[----:B------:R1:W-:Y:S01]  /*3ce50*/  STL.64 [R1+0x9fd0], R76 ;  /* 0x009fd04c01007387 */ /* 0x0003e20000100a00 */
[----:B0-----:R-:W-:-:S03]  /*3ce60*/  IMAD.WIDE R20, R53, 0x8, R20 ;  /* 0x0000000835147825 */ /* 0x001fc600078e0214 */
[----:B------:R0:W-:Y:S04]  /*3ce70*/  STL.64 [R1+0xa9c0], R60 ;  /* 0x00a9c03c01007387 */ /* 0x0001e80000100a00 */
[----:B-1----:R1:W2:Y:S04]  /*3ce80*/  LDG.E.64.CONSTANT R76, desc[UR10][R22.64] ;  /* 0x0000000a164c7981 */ /* 0x0022a8000c1e9b00 */
[----:B0-----:R0:W2:Y:S01]  /*3ce90*/  LDG.E.64.CONSTANT R60, desc[UR10][R20.64] ;  /* 0x0000000a143c7981 */ /* 0x0010a2000c1e9b00 */
[----:B-1----:R-:W-:-:S04]  /*3cea0*/  IMAD.WIDE R22, R53, 0x8, R22 ;  /* 0x0000000835167825 */ /* 0x002fc800078e0216 */
[----:B0-----:R-:W-:-:S04]  /*3ceb0*/  IMAD.WIDE R20, R53, 0x8, R20 ;  /* 0x0000000835147825 */ /* 0x001fc800078e0214 */
[----:B------:R-:W-:-:S04]  /*3cec0*/  IMAD.WIDE R18, R53, 0x8, R26 ;  /* 0x0000000835127825 */ /* 0x000fc800078e021a */
[C---:B------:R-:W-:Y:S01]  /*3ced0*/  IMAD.WIDE R24, R53.reuse, 0x8, R24 ;  /* 0x0000000835187825 */ /* 0x040fe200078e0218 */
[----:B------:R0:W-:Y:S04]  /*3cee0*/  STL.64 [R1+0xa558], R82 ;  /* 0x00a5585201007387 */ /* 0x0001e80000100a00 */
[----:B------:R1:W-:Y:S04]  /*3cef0*/  STL.64 [R1+0xa550], R80 ;  /* 0x00a5505001007387 */ /* 0x0003e80000100a00 */
[----:B------:R1:W-:Y:S04]  /*3cf00*/  STL.64 [R1+0xa4b0], R56 ;  /* 0x00a4b03801007387 */ /* 0x0003e80000100a00 */
[----:B0-----:R-:W2:Y:S04]  /*3cf10*/  LDG.E.64.CONSTANT R82, desc[UR10][R32.64] ;  /* 0x0000000a20527981 */ /* 0x001ea8000c1e9b00 */
[----:B-1----:R-:W2:Y:S04]  /*3cf20*/  LDG.E.64.CONSTANT R80, desc[UR10][R30.64] ;  /* 0x0000000a1e507981 */ /* 0x002ea8000c1e9b00 */
[----:B------:R-:W2:Y:S04]  /*3cf30*/  LDG.E.64.CONSTANT R56, desc[UR10][R28.64] ;  /* 0x0000000a1c387981 */ /* 0x000ea8000c1e9b00 */
[----:B------:R-:W2:Y:S04]  /*3cf40*/  LDG.E.64.CONSTANT R32, desc[UR10][R40.64] ;  /* 0x0000000a28207981 */ /* 0x000ea8000c1e9b00 */
[----:B------:R0:W-:Y:S04]  /*3cf50*/  STL.64 [R1+0xaac8], R54 ;  /* 0x00aac83601007387 */ /* 0x0001e80000100a00 */
[----:B------:R-:W2:Y:S04]  /*3cf60*/  LDG.E.64.CONSTANT R28, desc[UR10][R42.64] ;  /* 0x0000000a2a1c7981 */ /* 0x000ea8000c1e9b00 */
[----:B0-----:R-:W2:Y:S04]  /*3cf70*/  LDG.E.64.CONSTANT R54, desc[UR10][R26.64] ;  /* 0x0000000a1a367981 */ /* 0x001ea8000c1e9b00 */
[----:B------:R0:W-:Y:S04]  /*3cf80*/  STL.64 [R1+0xaac0], R70 ;  /* 0x00aac04601007387 */ /* 0x0001e80000100a00 */
[----:B------:R1:W-:Y:S04]  /*3cf90*/  STL.64 [R1+0xaad0], R78 ;  /* 0x00aad04e01007387 */ /* 0x0003e80000100a00 */
[----:B0-----:R-:W2:Y:S04]  /*3cfa0*/  LDG.E.64.CONSTANT R70, desc[UR10][R22.64] ;  /* 0x0000000a16467981 */ /* 0x001ea8000c1e9b00 */
[----:B-1----:R0:W2:Y:S04]  /*3cfb0*/  LDG.E.64.CONSTANT R78, desc[UR10][R20.64] ;  /* 0x0000000a144e7981 */ /* 0x0020a8000c1e9b00 */
[----:B------:R-:W2:Y:S01]  /*3cfc0*/  LDG.E.64.CONSTANT R22, desc[UR10][R38.64] ;  /* 0x0000000a26167981 */ /* 0x000ea2000c1e9b00 */
[----:B0-----:R-:W-:-:S03]  /*3cfd0*/  IMAD.WIDE R20, R53, 0x8, R4 ;  /* 0x0000000835147825 */ /* 0x001fc600078e0204 */
[----:B------:R0:W-:Y:S04]  /*3cfe0*/  STL.64 [R1+0x98b0], R72 ;  /* 0x0098b04801007387 */ /* 0x0001e80000100a00 */
[----:B------:R1:W-:Y:S04]  /*3cff0*/  STL.64 [R1+0xa740], R34 ;  /* 0x00a7402201007387 */ /* 0x0003e80000100a00 */
[----:B0-----:R-:W2:Y:S04]  /*3d000*/  LDG.E.64.CONSTANT R72, desc[UR10][R36.64] ;  /* 0x0000000a24487981 */ /* 0x001ea8000c1e9b00 */
[----:B-1----:R-:W2:Y:S04]  /*3d010*/  LDG.E.64.CONSTANT R34, desc[UR10][R4.64] ;  /* 0x0000000a04227981 */ /* 0x002ea8000c1e9b00 */
[----:B------:R0:W2:Y:S02]  /*3d020*/  LDG.E.64.CONSTANT R36, desc[UR10][R18.64] ;  /* 0x0000000a12247981 */ /* 0x0000a4000c1e9b00 */
[----:B0-----:R-:W-:-:S02]  /*3d030*/  IMAD.WIDE R18, R53, 0x8, R20 ;  /* 0x0000000835127825 */ /* 0x001fc400078e0214 */
[----:B------:R0:W-:Y:S04]  /*3d040*/  STL.64 [R1+0xa488], R74 ;  /* 0x00a4884a01007387 */ /* 0x0001e80000100a00 */
[----:B------:R-:W2:Y:S04]  /*3d050*/  LDG.E.64.CONSTANT R30, desc[UR10][R18.64] ;  /* 0x0000000a121e7981 */ /* 0x000ea8000c1e9b00 */
[----:B0-----:R-:W2:Y:S04]  /*3d060*/  LDG.E.64.CONSTANT R74, desc[UR10][R24.64] ;  /* 0x0000000a184a7981 */ /* 0x001ea8000c1e9b00 */
[----:B------:R-:W2:Y:S04]  /*3d070*/  LDG.E.64.CONSTANT R24, desc[UR10][R44.64] ;  /* 0x0000000a2c187981 */ /* 0x000ea8000c1e9b00 */
[----:B---3--:R0:W-:Y:S01]  /*3d080*/  STL.64 [R1+0x9f88], R68 ;  /* 0x009f884401007387 */ /* 0x0081e20000100a00 */
[----:B------:R-:W-:-:S03]  /*3d090*/  IMAD.WIDE R4, R53, 0x8, R14 ;  /* 0x0000000835047825 */ /* 0x000fc600078e020e */
[----:B------:R-:W3:Y:S04]  /*3d0a0*/  LDG.E.64.CONSTANT R44, desc[UR10][R46.64] ;  /* 0x0000000a2e2c7981 */ /* 0x000ee8000c1e9b00 */
[----:B0-----:R0:W3:Y:S02]  /*3d0b0*/  LDG.E.64.CONSTANT R68, desc[UR10][R20.64] ;  /* 0x0000000a14447981 */ /* 0x0010e4000c1e9b00 */
[----:B0-----:R-:W-:-:S05]  /*3d0c0*/  IMAD.WIDE R20, R53, 0x8, R18 ;  /* 0x0000000835147825 */ /* 0x001fca00078e0212 */
[----:B------:R-:W3:Y:S04]  /*3d0d0*/  LDG.E.64.CONSTANT R26, desc[UR10][R20.64] ;  /* 0x0000000a141a7981 */ /* 0x000ee8000c1e9b00 */
[----:B------:R-:W3:Y:S01]  /*3d0e0*/  LDG.E.64.CONSTANT R20, desc[UR10][R10.64] ;  /* 0x0000000a0a147981 */ /* 0x000ee2000c1e9b00 */
[----:B------:R-:W-:-:S03]  /*3d0f0*/  IMAD.WIDE R18, R53, 0x8, R4 ;  /* 0x0000000835127825 */ /* 0x000fc600078e0204 */
[----:B------:R0:W-:Y:S04]  /*3d100*/  STL.64 [R1+0xa478], R62 ;  /* 0x00a4783e01007387 */ /* 0x0001e80000100a00 */
[----:B----4-:R1:W-:Y:S04]  /*3d110*/  STL.64 [R1+0x9b00], R64 ;  /* 0x009b004001007387 */ /* 0x0103e80000100a00 */
[----:B0-----:R0:W4:Y:S04]  /*3d120*/  LDG.E.64.CONSTANT R62, desc[UR10][R4.64] ;  /* 0x0000000a043e7981 */ /* 0x001128000c1e9b00 */
[----:B-1----:R1:W4:Y:S01]  /*3d130*/  LDG.E.64.CONSTANT R64, desc[UR10][R14.64] ;  /* 0x0000000a0e407981 */ /* 0x002322000c1e9b00 */
[----:B0-----:R-:W-:-:S03]  /*3d140*/  IMAD.WIDE R4, R53, 0x8, R2 ;  /* 0x0000000835047825 */ /* 0x001fc600078e0202 */
[----:B--2---:R0:W-:Y:S01]  /*3d150*/  STL.64 [R1+0xaaa0], R58 ;  /* 0x00aaa03a01007387 */ /* 0x0041e20000100a00 */
[----:B-1----:R-:W-:-:S03]  /*3d160*/  IMAD.WIDE R14, R53, 0x8, R18 ;  /* 0x00000008350e7825 */ /* 0x002fc600078e0212 */
[----:B0-----:R0:W2:Y:S02]  /*3d170*/  LDG.E.64.CONSTANT R58, desc[UR10][R2.64] ;  /* 0x0000000a023a7981 */ /* 0x0010a4000c1e9b00 */
[----:B0-----:R-:W-:-:S04]  /*3d180*/  IMAD.WIDE R2, R53, 0x8, R10 ;  /* 0x0000000835027825 */ /* 0x001fc800078e020a */
[C---:B------:R-:W-:Y:S01]  /*3d190*/  IMAD.WIDE R10, R53.reuse, 0x8, R14 ;  /* 0x00000008350a7825 */ /* 0x040fe200078e020e */
[----:B------:R-:W2:Y:S04]  /*3d1a0*/  LDG.E.64.CONSTANT R42, desc[UR10][R2.64] ;  /* 0x0000000a022a7981 */ /* 0x000ea8000c1e9b00 */
[----:B------:R-:W2:Y:S04]  /*3d1b0*/  LDG.E.64.CONSTANT R40, desc[UR10][R10.64] ;  /* 0x0000000a0a287981 */ /* 0x000ea8000c1e9b00 */
[----:B------:R0:W-:Y:S04]  /*3d1c0*/  STL.64 [R1+0xaab0], R60 ;  /* 0x00aab03c01007387 */ /* 0x0001e80000100a00 */
[----:B0-----:R-:W2:Y:S04]  /*3d1d0*/  LDG.E.64.CONSTANT R60, desc[UR10][R18.64] ;  /* 0x0000000a123c7981 */ /* 0x001ea8000c1e9b00 */
[----:B------:R0:W-:Y:S04]  /*3d1e0*/  STL.64 [R1+0x9b20], R54 ;  /* 0x009b203601007387 */ /* 0x0001e80000100a00 */
[----:B0-----:R0:W2:Y:S02]  /*3d1f0*/  LDG.E.64.CONSTANT R54, desc[UR10][R4.64] ;  /* 0x0000000a04367981 */ /* 0x0010a4000c1e9b00 */
[----:B0-----:R-:W-:-:S02]  /*3d200*/  IMAD.WIDE R4, R53, 0x8, R2 ;  /* 0x0000000835047825 */ /* 0x001fc400078e0202 */
[----:B------:R0:W-:Y:S02]  /*3d210*/  STL.64 [R1+0xa728], R22 ;  /* 0x00a7281601007387 */ /* 0x0001e40000100a00 */
[C---:B------:R-:W-:Y:S02]  /*3d220*/  IMAD.WIDE R2, R53.reuse, 0x8, R10 ;  /* 0x0000000835027825 */ /* 0x040fe400078e020a */
[----:B------:R1:W2:Y:S02]  /*3d230*/  LDG.E.64.CONSTANT R38, desc[UR10][R4.64] ;  /* 0x0000000a04267981 */ /* 0x0002a4000c1e9b00 */
[----:B------:R-:W-:-:S05]  /*3d240*/  IMAD.WIDE R10, R53, 0x8, R4 ;  /* 0x00000008350a7825 */ /* 0x000fca00078e0204 */
[----:B------:R-:W5:Y:S04]  /*3d250*/  LDG.E.64.CONSTANT R18, desc[UR10][R10.64] ;  /* 0x0000000a0a127981 */ /* 0x000f68000c1e9b00 */
[----:B0-----:R-:W2:Y:S01]  /*3d260*/  LDG.E.64.CONSTANT R22, desc[UR10][R48.64] ;  /* 0x0000000a30167981 */ /* 0x001ea2000c1e9b00 */
[----:B-1----:R-:W-:-:S03]  /*3d270*/  IMAD.WIDE R4, R53, 0x8, R10 ;  /* 0x0000000835047825 */ /* 0x002fc600078e020a */
[----:B------:R0:W-:Y:S04]  /*3d280*/  STL.64 [R1+0xa9b8], R34 ;  /* 0x00a9b82201007387 */ /* 0x0001e80000100a00 */
[----:B------:R1:W-:Y:S04]  /*3d290*/  STL.64 [R1+0x9f38], R36 ;  /* 0x009f382401007387 */ /* 0x0003e80000100a00 */
[----:B0-----:R0:W2:Y:S04]  /*3d2a0*/  LDG.E.64.CONSTANT R34, desc[UR10][R2.64] ;  /* 0x0000000a02227981 */ /* 0x0010a8000c1e9b00 */
[----:B-1----:R1:W2:Y:S01]  /*3d2b0*/  LDG.E.64.CONSTANT R36, desc[UR10][R12.64] ;  /* 0x0000000a0c247981 */ /* 0x0022a2000c1e9b00 */
[----:B0-----:R-:W-:-:S03]  /*3d2c0*/  IMAD.WIDE R2, R53, 0x8, R4 ;  /* 0x0000000835027825 */ /* 0x001fc600078e0204 */
[----:B------:R0:W-:Y:S01]  /*3d2d0*/  STL.64 [R1+0xa490], R56 ;  /* 0x00a4903801007387 */ /* 0x0001e20000100a00 */
[----:B-1----:R-:W-:-:S04]  /*3d2e0*/  IMAD.WIDE R12, R53, 0x8, R12 ;  /* 0x00000008350c7825 */ /* 0x002fc800078e020c */
[----:B------:R-:W-:Y:S01]  /*3d2f0*/  IMAD.WIDE R10, R53, 0x8, R2 ;  /* 0x00000008350a7825 */ /* 0x000fe200078e0202 */
[----:B------:R1:W-:Y:S04]  /*3d300*/  STL.64 [R1+0xa818], R32 ;  /* 0x00a8182001007387 */ /* 0x0003e80000100a00 */
[----:B------:R1:W-:Y:S04]  /*3d310*/  STL.64 [R1+0x9f48], R30 ;  /* 0x009f481e01007387 */ /* 0x0003e80000100a00 */
[----:B------:R1:W-:Y:S04]  /*3d320*/  STL.64 [R1+0xa9b0], R28 ;  /* 0x00a9b01c01007387 */ /* 0x0003e80000100a00 */
[----:B------:R1:W-:Y:S04]  /*3d330*/  STL.64 [R1+0xa730], R24 ;  /* 0x00a7301801007387 */ /* 0x0003e80000100a00 */
[----:B0-----:R0:W2:Y:S04]  /*3d340*/  LDG.E.64.CONSTANT R56, desc[UR10][R14.64] ;  /* 0x0000000a0e387981 */ /* 0x0010a8000c1e9b00 */
[----:B-1----:R1:W2:Y:S04]  /*3d350*/  LDG.E.64.CONSTANT R32, desc[UR10][R12.64] ;  /* 0x0000000a0c207981 */ /* 0x0022a8000c1e9b00 */
[----:B------:R-:W2:Y:S01]  /*3d360*/  LDG.E.64.CONSTANT R30, desc[UR10][R50.64] ;  /* 0x0000000a321e7981 */ /* 0x000ea2000c1e9b00 */
[----:B0-----:R-:W0:Y:S03]  /*3d370*/  LDC.64 R14, c[0x0][0x3c0] ;  /* 0x0000f000ff0e7b82 */ /* 0x001e260000000a00 */
[----:B------:R3:W2:Y:S04]  /*3d380*/  LDG.E.64.CONSTANT R28, desc[UR10][R4.64] ;  /* 0x0000000a041c7981 */ /* 0x0006a8000c1e9b00 */
[----:B------:R3:W2:Y:S01]  /*3d390*/  LDG.E.64.CONSTANT R24, desc[UR10][R10.64] ;  /* 0x0000000a0a187981 */ /* 0x0006a2000c1e9b00 */
[----:B-1----:R-:W1:Y:S03]  /*3d3a0*/  LDC.64 R12, c[0x0][0x3f0] ;  /* 0x0000fc00ff0c7b82 */ /* 0x002e660000000a00 */
[----:B---3--:R3:W-:Y:S04]  /*3d3b0*/  STL.64 [R1+0x9fb0], R26 ;  /* 0x009fb01a01007387 */ /* 0x0087e80000100a00 */
[----:B---3--:R3:W2:Y:S01]  /*3d3c0*/  LDG.E.64.CONSTANT R26, desc[UR10][R2.64] ;  /* 0x0000000a021a7981 */ /* 0x0086a2000c1e9b00 */
[----:B------:R-:W0:Y:S01]  /*3d3d0*/  MUFU.RSQ64H R5, UR4 ;  /* 0x0000000400057d08 */ /* 0x000e220008001c00 */
[----:B------:R-:W-:-:S02]  /*3d3e0*/  UIADD3 UR4, UPT, UPT, UR4, -0x3500000, URZ ;  /* 0xfcb0000004047890 */ /* 0x000fc4000fffe0ff */
[----:B------:R1:W-:Y:S04]  /*3d3f0*/  STL.64 [R1+0xa4c0], R20 ;  /* 0x00a4c01401007387 */ /* 0x0003e80000100a00 */
[----:B------:R-:W-:Y:S01]  /*3d400*/  IMAD.U32 R4, RZ, RZ, UR4 ;  /* 0x00000004ff047e24 */ /* 0x000fe2000f8e00ff */
[----:B-1----:R-:W1:Y:S05]  /*3d410*/  LDC.64 R20, c[0x0][0x3c8] ;  /* 0x0000f200ff147b82 */ /* 0x002e6a0000000a00 */
[----:B0-----:R-:W-:Y:S01]  /*3d420*/  DMUL R10, R4, R4 ;  /* 0x00000004040a7228 */ /* 0x001fe20000000000 */
[----:B---3--:R-:W-:Y:S01]  /*3d430*/  MOV R2, 0x0 ;  /* 0x0000000000027802 */ /* 0x008fe20000000f00 */
[----:B------:R-:W-:-:S06]  /*3d440*/  IMAD.MOV.U32 R3, RZ, RZ, 0x3fd80000 ;  /* 0x3fd80000ff037424 */ /* 0x000fcc00078e00ff */
[----:B------:R-:W-:-:S08]  /*3d450*/  DFMA R10, -R10, R12, 1 ;  /* 0x3ff000000a0a742b */ /* 0x000fd0000000010c */
[----:B------:R-:W-:Y:S02]  /*3d460*/  DFMA R2, R10, R2, 0.5 ;  /* 0x3fe000000a02742b */ /* 0x000fe40000000002 */
[----:B------:R-:W-:Y:S02]  /*3d470*/  DMUL R10, R4, R10 ;  /* 0x0000000a040a7228 */ /* 0x000fe40000000000 */
[----:B-1----:R-:W-:Y:S01]  /*3d480*/  DSETP.MIN.AND P0, P1, R20, R14, PT ;  /* 0x0000000e1400722a */ /* 0x002fe20003900000 */
[----:B------:R-:W-:-:S05]  /*3d490*/  IMAD.MOV.U32 R0, RZ, RZ, R21 ;  /* 0x000000ffff007224 */ /* 0x000fca00078e0015 */
[----:B------:R-:W-:Y:S01]  /*3d4a0*/  DFMA R4, R2, R10, R4 ;  /* 0x0000000a0204722b */ /* 0x000fe20000000004 */
[----:B------:R-:W-:Y:S01]  /*3d4b0*/  MOV R3, R15 ;  /* 0x0000000f00037202 */ /* 0x000fe20000000f00 */
[----:B------:R-:W-:Y:S02]  /*3d4c0*/  IMAD.MOV.U32 R2, RZ, RZ, R14 ;  /* 0x000000ffff027224 */ /* 0x000fe400078e000e */
[----:B------:R-:W-:Y:S01]  /*3d4d0*/  IMAD.MOV.U32 R10, RZ, RZ, R20 ;  /* 0x000000ffff0a7224 */ /* 0x000fe200078e0014 */
[----:B------:R-:W-:-:S03]  /*3d4e0*/  FSEL R0, R0, R3, P0 ;  /* 0x0000000300007208 */ /* 0x000fc60000000000 */
[----:B------:R-:W-:Y:S02]  /*3d4f0*/  @P1 LOP3.LUT R0, R3, 0x80000, RZ, 0xfc, !PT ;  /* 0x0008000003001812 */ /* 0x000fe400078efcff */
[----:B------:R-:W-:Y:S01]  /*3d500*/  SEL R2, R10, R2, P0 ;  /* 0x000000020a027207 */ /* 0x000fe20000000000 */
[----:B------:R-:W-:Y:S01]  /*3d510*/  DMUL R10, R12, 10 ;  /* 0x402400000c0a7828 */ /* 0x000fe20000000000 */
[----:B------:R-:W-:-:S07]  /*3d520*/  MOV R3, R0 ;  /* 0x0000000000037202 */ /* 0x000fce0000000f00 */
[----:B------:R-:W-:Y:S02]  /*3d530*/  DSETP.GTU.AND P0, PT, |R2|, R10, PT ;  /* 0x0000000a0200722a */ /* 0x000fe40003f0c200 */
[----:B------:R-:W-:Y:S01]  /*3d540*/  DMUL R10, R4, R12 ;  /* 0x0000000c040a7228 */ /* 0x000fe20000000000 */
[----:B------:R-:W0:Y:S01]  /*3d550*/  LDCU.64 UR14, c[0x0][0x388] ;  /* 0x00007100ff0e77ac */ /* 0x000e220008000a00 */
[----:B------:R-:W-:Y:S01]  /*3d560*/  UMOV UR6, 0xdda89128 ;  /* 0xdda8912800067882 */ /* 0x000fe20000000000 */
[----:B------:R-:W-:Y:S01]  /*3d570*/  UMOV UR7, 0x3dd8bd2f ;  /* 0x3dd8bd2f00077882 */ /* 0x000fe20000000000 */
[----:B------:R-:W-:Y:S01]  /*3d580*/  UMOV UR8, 0xe4560327 ;  /* 0xe456032700087882 */ /* 0x000fe20000000000 */
[----:B------:R-:W-:Y:S01]  /*3d590*/  UMOV UR9, 0x3dd3edbb ;  /* 0x3dd3edbb00097882 */ /* 0x000fe20000000000 */
[----:B------:R-:W-:Y:S01]  /*3d5a0*/  UMOV UR12, 0x4d4e6eaa ;  /* 0x4d4e6eaa000c7882 */ /* 0x000fe20000000000 */
[----:B------:R-:W-:Y:S01]  /*3d5b0*/  UMOV UR13, 0x3dc97425 ;  /* 0x3dc97425000d7882 */ /* 0x000fe20000000000 */
[----:B------:R-:W-:-:S07]  /*3d5c0*/  DMUL R14, R66, UR8 ;  /* 0x00000008420e7c28 */ /* 0x000fce0008000000 */
[----:B------:R-:W-:Y:S04]  /*3d5d0*/  STL.64 [R1+0xa830], R14 ;  /* 0x00a8300e01007387 */ /* 0x000fe80000100a00 */
        /* <DEDUP_REMOVED lines=11> */
[----:B----4-:R-:W-:Y:S04]  /*3d690*/  STL.64 [R1+0x9f68], R64 ;  /* 0x009f684001007387 */ /* 0x010fe80000100a00 */
[----:B--2---:R1:W-:Y:S02]  /*3d6a0*/  STL.64 [R1+0x9fc0], R22 ;  /* 0x009fc01601007387 */ /* 0x0043e40000100a00 */
[----:B-1----:R-:W-:-:S02]  /*3d6b0*/  FSEL R22, R2, -1.3686737149039798672e-33, P0 ;  /* 0x88e368f102167808 */ /* 0x002fc40000000000 */
[----:B------:R-:W-:Y:S01]  /*3d6c0*/  FSEL R23, R3, 0.44720998406410217285, P0 ;  /* 0x3ee4f8b503177808 */ /* 0x000fe20000000000 */
[----:B------:R-:W-:Y:S02]  /*3d6d0*/  DFMA R2, R10, -R10, R12 ;  /* 0x8000000a0a02722b */ /* 0x000fe4000000000c */
[----:B------:R-:W-:Y:S01]  /*3d6e0*/  DMUL R12, R8, UR6 ;  /* 0x00000006080c7c28 */ /* 0x000fe20008000000 */
[----:B------:R-:W-:Y:S02]  /*3d6f0*/  VIADD R9, R5, 0xfff00000 ;  /* 0xfff0000005097836 */ /* 0x000fe40000000000 */
[----:B------:R-:W-:-:S04]  /*3d700*/  IMAD.MOV.U32 R8, RZ, RZ, R4 ;  /* 0x000000ffff087224 */ /* 0x000fc800078e0004 */
[----:B------:R1:W-:Y:S02]  /*3d710*/  STL.64 [R1+0xa678], R12 ;  /* 0x00a6780c01007387 */ /* 0x0003e40000100a00 */
[----:B------:R-:W-:Y:S02]  /*3d720*/  DFMA R14, R2, R8, R10 ;  /* 0x00000008020e722b */ /* 0x000fe4000000000a */
[----:B-1----:R-:W-:Y:S01]  /*3d730*/  DMUL R12, R66, UR12 ;  /* 0x0000000c420c7c28 */ /* 0x002fe20008000000 */
[----:B------:R-:W-:Y:S06]  /*3d740*/  STL.64 [R1+0xa000], R62 ;  /* 0x00a0003e01007387 */ /* 0x000fec0000100a00 */
[----:B------:R0:W-:Y:S04]  /*3d750*/  STL.64 [R1+0xa820], R12 ;  /* 0x00a8200c01007387 */ /* 0x0001e80000100a00 */
[----:B------:R1:W-:Y:S01]  /*3d760*/  STL.64 [R1+0xa578], R60 ;  /* 0x00a5783c01007387 */ /* 0x0003e20000100a00 */
[----:B0-----:R-:W-:Y:S01]  /*3d770*/  MOV R12, UR14 ;  /* 0x0000000e000c7c02 */ /* 0x001fe20008000f00 */
[----:B------:R-:W-:-:S02]  /*3d780*/  IMAD.U32 R13, RZ, RZ, UR15 ;  /* 0x0000000fff0d7e24 */ /* 0x000fc4000f8e00ff */
[----:B------:R1:W-:Y:S04]  /*3d790*/  STL.64 [R1+0xa590], R58 ;  /* 0x00a5903a01007387 */ /* 0x0003e80000100a00 */
        /* <DEDUP_REMOVED lines=14> */
[----:B------:R1:W-:Y:S01]  /*3d880*/  STL.64 [R1+0xab78], R14 ;  /* 0x00ab780e01007387 */ /* 0x0003e20000100a00 */
[----:B------:R-:W-:-:S03]  /*3d890*/  UISETP.GE.U32.AND UP0, UPT, UR4, 0x7ca00000, UPT ;  /* 0x7ca000000400788c */ /* 0x000fc6000bf06070 */
[----:B------:R1:W-:Y:S06]  /*3d8a0*/  STL.64 [R1+0xa898], R26 ;  /* 0x00a8981a01007387 */ /* 0x0003ec0000100a00 */
[----:B------:R-:W-:Y:S05]  /*3d8b0*/  BRA.U !UP0, `(.L_x_864) ;  /* 0x0000000108347547 */ /* 0x000fea000b800000 */
[----:B------:R-:W0:Y:S01]  /*3d8c0*/  LDCU.64 UR6, c[0x0][0x3f0] ;  /* 0x00007e00ff0677ac */ /* 0x000e220008000a00 */
[----:B------:R-:W-:Y:S01]  /*3d8d0*/  IMAD.MOV.U32 R5, RZ, RZ, R2 ;  /* 0x000000ffff057224 */ /* 0x000fe200078e0002 */
[----:B------:R-:W-:Y:S01]  /*3d8e0*/  MOV R2, R10 ;  /* 0x0000000a00027202 */ /* 0x000fe20000000f00 */
[----:B-1----:R-:W-:Y:S01]  /*3d8f0*/  IMAD.MOV.U32 R13, RZ, RZ, R9 ;  /* 0x000000ffff0d7224 */ /* 0x002fe200078e0009 */
[----:B------:R-:W-:Y:S01]  /*3d900*/  MOV R12, 0x3d960 ;  /* 0x0003d960000c7802 */ /* 0x000fe20000000f00 */
[----:B------:R-:W-:Y:S02]  /*3d910*/  IMAD.MOV.U32 R8, RZ, RZ, R11 ;  /* 0x000000ffff087224 */ /* 0x000fe400078e000b */
[----:B------:R-:W-:Y:S01]  /*3d920*/  IMAD.U32 R9, RZ, RZ, UR4 ;  /* 0x00000004ff097e24 */ /* 0x000fe2000f8e00ff */
[----:B0-----:R-:W-:Y:S01]  /*3d930*/  MOV R0, UR6 ;  /* 0x0000000600007c02 */ /* 0x001fe20008000f00 */
[----:B------:R-:W-:-:S07]  /*3d940*/  IMAD.U32 R10, RZ, RZ, UR7 ;  /* 0x00000007ff0a7e24 */ /* 0x000fce000f8e00ff */
[----:B-----5:R-:W-:Y:S05]  /*3d950*/  CALL.REL.NOINC `($__internal_2_$__cuda_sm20_dsqrt_rn_f64_mediumpath_v1) ;  /* 0x0000113400707944 */ /* 0x020fea0003c00000 */
[----:B------:R-:W-:Y:S01]  /*3d960*/  MOV R3, R2 ;  /* 0x0000000200037202 */ /* 0x000fe20000000f00 */
[----:B------:R-:W-:-:S05]  /*3d970*/  IMAD.MOV.U32 R2, RZ, RZ, R0 ;  /* 0x000000ffff027224 */ /* 0x000fca00078e0000 */
[----:B------:R0:W-:Y:S02]  /*3d980*/  STL.64 [R1+0xab78], R2 ;  /* 0x00ab780201007387 */ /* 0x0001e40000100a00 */
.L_x_864:
[----:B-1----:R-:W0:Y:S04]  /*3d990*/  LDL.64 R12, [R1+0x9aa0] ;  /* 0x009aa000010c7983 */ /* 0x002e280000100a00 */
[----:B------:R-:W2:Y:S04]  /*3d9a0*/  LDL.64 R28, [R1+0xa7b0] ;  /* 0x00a7b000011c7983 */ /* 0x000ea80000100a00 */
[----:B------:R-:W2:Y:S04]  /*3d9b0*/  LDL.64 R26, [R1+0x9ff0] ;  /* 0x009ff000011a7983 */ /* 0x000ea80000100a00 */
[----:B------:R-:W3:Y:S04]  /*3d9c0*/  LDL.64 R24, [R1+0xa900] ;  /* 0x00a9000001187983 */ /* 0x000ee80000100a00 */
[----:B------:R-:W4:Y:S04]  /*3d9d0*/  LDL.64 R20, [R1+0xa8e8] ;  /* 0x00a8e80001147983 */ /* 0x000f280000100a00 */
[----:B------:R-:W4:Y:S04]  /*3d9e0*/  LDL.64 R14, [R1+0xa970] ;  /* 0x00a97000010e7983 */ /* 0x000f280000100a00 */
[----:B------:R-:W4:Y:S04]  /*3d9f0*/  LDL.64 R4, [R1+0x9b20] ;  /* 0x009b200001047983 */ /* 0x000f280000100a00 */
[----:B------:R-:W4:Y:S04]  /*3da00*/  LDL.64 R22, [R1+0xa8f0] ;  /* 0x00a8f00001167983 */ /* 0x000f280000100a00 */
[----:B------:R-:W4:Y:S04]  /*3da10*/  LDL.64 R10, [R1+0xa8b0] ;  /* 0x00a8b000010a7983 */ /* 0x000f280000100a00 */
[----:B------:R-:W4:Y:S01]  /*3da20*/  LDL.64 R8, [R1+0xaaa0] ;  /* 0x00aaa00001087983 */ /* 0x000f220000100a00 */
[----:B------:R-:W-:Y:S01]  /*3da30*/  UMOV UR4, 0x9432cc64 ;  /* 0x9432cc6400047882 */ /* 0x000fe20000000000 */
[----:B------:R-:W-:Y:S01]  /*3da40*/  UMOV UR5, 0x39326177 ;  /* 0x3932617700057882 */ /* 0x000fe20000000000 */
[----:B-----5:R-:W-:Y:S01]  /*3da50*/  DMUL R18, R248, R18 ;  /* 0x00000012f8127228 */ /* 0x020fe20000000000 */
[----:B------:R-:W-:Y:S04]  /*3da60*/  STL [R1+0xab50], RZ ;  /* 0x00ab50ff01007387 */ /* 0x000fe80000100800 */
[----:B------:R-:W-:Y:S04]  /*3da70*/  STL [R1+0xaafc], RZ ;  /* 0x00aafcff01007387 */ /* 0x000fe80000100800 */
[----:B------:R-:W-:Y:S04]  /*3da80*/  STL.64 [R1+0x9ff8], R18 ;  /* 0x009ff81201007387 */ /* 0x000fe80000100a00 */
[----:B------:R-:W-:Y:S04]  /*3da90*/  STL [R1+0xa5b0], RZ ;  /* 0x00a5b0ff01007387 */ /* 0x000fe80000100800 */
[----:B------:R-:W-:Y:S04]  /*3daa0*/  STL [R1+0xab3c], RZ ;  /* 0x00ab3cff01007387 */ /* 0x000fe80000100800 */
[----:B------:R-:W-:Y:S01]  /*3dab0*/  STL [R1+0xab38], RZ ;  /* 0x00ab38ff01007387 */ /* 0x000fe20000100800 */
[----:B------:R-:W-:Y:S01]  /*3dac0*/  BSSY.RECONVERGENT B1, `(.L_x_865) ;  /* 0x00110dd000017945 */ /* 0x000fe20003800200 */
[----:B------:R-:W-:Y:S01]  /*3dad0*/  IMAD.MOV.U32 R252, RZ, RZ, RZ ;  /* 0x000000fffffc7224 */ /* 0x000fe200078e00ff */
[----:B0-----:R-:W-:-:S08]  /*3dae0*/  DMUL R2, R12, R16 ;  /* 0x000000100c027228 */ /* 0x001fd00000000000 */
[----:B------:R-:W-:Y:S01]  /*3daf0*/  DFMA R16, R12, R16, R2 ;  /* 0x000000100c10722b */ /* 0x000fe20000000002 */
[----:B------:R-:W-:Y:S01]  /*3db00*/  IMAD.MOV.U32 R2, RZ, RZ, 0x68e7bf97 ;  /* 0x68e7bf97ff027424 */ /* 0x000fe200078e00ff */
[----:B------:R-:W-:-:S05]  /*3db10*/  MOV R3, 0x3d461885 ;  /* 0x3d46188500037802 */ /* 0x000fca0000000f00 */
[----:B------:R2:W-:Y:S01]  /*3db20*/  STL.64 [R1+0xa580], R16 ;  /* 0x00a5801001007387 */ /* 0x0005e20000100a00 */
[----:B------:R-:W-:Y:S02]  /*3db30*/  DFMA R2, R6, UR4, R2 ;  /* 0x0000000406027c2b */ /* 0x000fe40008000002 */
[----:B---3--:R-:W-:Y:S01]  /*3db40*/  DMUL R6, R12, R24 ;  /* 0x000000180c067228 */ /* 0x008fe20000000000 */
[----:B------:R-:W-:Y:S01]  /*3db50*/  UMOV UR4, 0x33333333 ;  /* 0x3333333300047882 */ /* 0x000fe20000000000 */
[----:B------:R-:W-:Y:S01]  /*3db60*/  UMOV UR5, 0x40013333 ;  /* 0x4001333300057882 */ /* 0x000fe20000000000 */
[----:B--2---:R-:W-:-:S04]  /*3db70*/  DADD R16, -R26, -R28 ;  /* 0x000000001a107229 */ /* 0x004fc8000000091c */
[----:B------:R0:W-:Y:S01]  /*3db80*/  STL.64 [R1+0xab98], R6 ;  /* 0x00ab980601007387 */ /* 0x0001e20000100a00 */
[----:B----4-:R-:W-:-:S03]  /*3db90*/  DMUL R4, R4, -UR4 ;  /* 0x8000000404047c28 */ /* 0x010fc60008000000 */
[----:B------:R1:W-:Y:S01]  /*3dba0*/  STL.64 [R1+0xaba0], R16 ;  /* 0x00aba01001007387 */ /* 0x0003e20000100a00 */
[C---:B0-----:R-:W-:Y:S02]  /*3dbb0*/  DMUL R6, R12.reuse, R14 ;  /* 0x0000000e0c067228 */ /* 0x041fe40000000000 */
[----:B-1----:R-:W-:-:S05]  /*3dbc0*/  DMUL R16, R12, R20 ;  /* 0x000000140c107228 */ /* 0x002fca0000000000 */
[----:B------:R-:W-:Y:S04]  /*3dbd0*/  STL.64 [R1+0xab80], R6 ;  /* 0x00ab800601007387 */ /* 0x000fe80000100a00 */
[----:B------:R-:W-:Y:S04]  /*3dbe0*/  STL.64 [R1+0xa918], R4 ;  /* 0x00a9180401007387 */ /* 0x000fe80000100a00 */
[----:B------:R-:W-:Y:S04]  /*3dbf0*/  STL.64 [R1+0xab88], R16 ;  /* 0x00ab881001007387 */ /* 0x000fe80000100a00 */
[----:B------:R0:W-:Y:S02]  /*3dc00*/  STL.64 [R1+0xa9f0], R2 ;  /* 0x00a9f00201007387 */ /* 0x0001e40000100a00 */
[----:B0-----:R-:W-:-:S07]  /*3dc10*/  DMUL R2, R12, R22 ;  /* 0x000000160c027228 */ /* 0x001fce0000000000 */
[----:B------:R0:W-:Y:S02]  /*3dc20*/  STL.64 [R1+0xab90], R2 ;  /* 0x00ab900201007387 */ /* 0x0001e40000100a00 */
[----:B0-----:R-:W-:-:S07]  /*3dc30*/  DADD R2, -R8, -R10 ;  /* 0x0000000008027229 */ /* 0x001fce000000090a */
[----:B------:R0:W-:Y:S02]  /*3dc40*/  STL.64 [R1+0xab60], R2 ;  /* 0x00ab600201007387 */ /* 0x0001e40000100a00 */
[----:B0-----:R-:W-:-:S07]  /*3dc50*/  CS2R R2, SRZ ;  /* 0x0000000000027805 */ /* 0x001fce000001ff00 */
.L_x_3032:
[----:B------:R-:W2:Y:S01]  /*3dc60*/  LDL.64 R6, [R1+0x7fc8] ;  /* 0x007fc80001067983 */ /* 0x000ea20000100a00 */
[----:B0-----:R-:W0:Y:S01]  /*3dc70*/  LDC.64 R4, c[0x0][0x388] ;  /* 0x0000e200ff047b82 */ /* 0x001e220000000a00 */
[----:B------:R-:W0:Y:S02]  /*3dc80*/  LDCU.64 UR4, c[0x0][0x390] ;  /* 0x00007200ff0477ac */ /* 0x000e240008000a00 */
[----:B0-----:R-:W-:Y:S01]  /*3dc90*/  DSETP.LE.AND P0, PT, R4, UR4, PT ;  /* 0x0000000404007e2a */ /* 0x001fe2000bf03000 */
[----:B--2---:R0:W-:-:S13]  /*3dca0*/  STL.64 [R1+0xab70], R6 ;  /* 0x00ab700601007387 */ /* 0x0041da0000100a00 */
[----:B------:R-:W-:Y:S05]  /*3dcb0*/  @!P0 BRA `(.L_x_866) ;  /* 0x00000000002c8947 */ /* 0x000fea0003800000 */
[----:B------:R-:W2:Y:S01]  /*3dcc0*/  LDL.64 R8, [R1+0xab58] ;  /* 0x00ab580001087983 */ /* 0x000ea20000100a00 */
[----:B------:R-:W1:Y:S03]  /*3dcd0*/  LDCU.64 UR8, c[0x0][0x3f0] ;  /* 0x00007e00ff0877ac */ /* 0x000e660008000a00 */
[----:B------:R-:W3:Y:S01]  /*3dce0*/  LDL R0, [R1+0xaafc] ;  /* 0x00aafc0001007983 */ /* 0x000ee20000100800 */
[----:B------:R-:W3:Y:S01]  /*3dcf0*/  LDCU UR6, c[0x0][0x3b4] ;  /* 0x00007680ff0677ac */ /* 0x000ee20008000800 */
[----:B-1----:R-:W-:Y:S02]  /*3dd00*/  DSETP.GTU.AND P0, PT, R6, UR8, PT ;  /* 0x0000000806007e2a */ /* 0x002fe4000bf0c000 */
[----:B--2---:R-:W-:-:S04]  /*3dd10*/  DADD R4, R8, -UR4 ;  /* 0x8000000408047e29 */ /* 0x004fc80008000000 */
[----:B---3--:R-:W-:-:S04]  /*3dd20*/  ISETP.GT.OR P0, PT, R0, UR6, !P0 ;  /* 0x0000000600007c0c */ /* 0x008fc8000c704670 */
[----:B------:R-:W-:-:S09]  /*3dd30*/  DADD R4, R4, UR8 ;  /* 0x0000000804047e29 */ /* 0x000fd20008000000 */
[----:B------:R-:W-:-:S14]  /*3dd40*/  DSETP.GTU.OR P0, PT, R4, RZ, P0 ;  /* 0x000000ff0400722a */ /* 0x000fdc000070c400 */
[----:B------:R-:W-:Y:S05]  /*3dd50*/  @P0 BRA `(.L_x_867) ;  /* 0x0000110800cc0947 */ /* 0x000fea0003800000 */
[----:B------:R-:W-:Y:S05]  /*3dd60*/  BRA `(.L_x_868) ;  /* 0x0000000000287947 */ /* 0x000fea0003800000 */
.L_x_866:
[----:B------:R-:W2:Y:S01]  /*3dd70*/  LDL.64 R4, [R1+0xab58] ;  /* 0x00ab580001047983 */ /* 0x000ea20000100a00 */
[----:B------:R-:W1:Y:S03]  /*3dd80*/  LDCU UR8, c[0x0][0x3b4] ;  /* 0x00007680ff0877ac */ /* 0x000e660008000800 */
[----:B------:R-:W1:Y:S01]  /*3dd90*/  LDL R0, [R1+0xaafc] ;  /* 0x00aafc0001007983 */ /* 0x000e620000100800 */
[----:B------:R-:W3:Y:S01]  /*3dda0*/  LDCU.64 UR6, c[0x0][0x3f0] ;  /* 0x00007e00ff0677ac */ /* 0x000ee20008000a00 */
[----:B--2---:R-:W-:Y:S01]  /*3ddb0*/  DADD R4, -R4, UR4 ;  /* 0x0000000404047e29 */ /* 0x004fe20008000100 */
[----:B-1----:R-:W-:-:S07]  /*3ddc0*/  ISETP.GT.AND P0, PT, R0, UR8, PT ;  /* 0x0000000800007c0c */ /* 0x002fce000bf04270 */
[----:B---3--:R-:W-:-:S08]  /*3ddd0*/  DADD R4, R4, UR6 ;  /* 0x0000000604047e29 */ /* 0x008fd00008000000 */
[----:B------:R-:W-:-:S06]  /*3dde0*/  DSETP.LE.AND P0, PT, R4, RZ, !P0 ;  /* 0x000000ff0400722a */ /* 0x000fcc0004703000 */
[----:B------:R-:W-:-:S14]  /*3ddf0*/  DSETP.GTU.AND P0, PT, R6, UR6, P0 ;  /* 0x0000000606007e2a */ /* 0x000fdc000870c000 */
[----:B------:R-:W-:Y:S05]  /*3de00*/  @!P0 BRA `(.L_x_867) ;  /* 0x0000110800a08947 */ /* 0x000fea0003800000 */
.L_x_868:
[----:B------:R-:W2:Y:S04]  /*3de10*/  LDL.128 R32, [R1+0x8a0] ;  /* 0x0008a00001207983 */ /* 0x000ea80000100c00 */
[----:B------:R-:W3:Y:S04]  /*3de20*/  LDL.64 R4, [R1+0xa880] ;  /* 0x00a8800001047983 */ /* 0x000ee80000100a00 */
[----:B------:R-:W3:Y:S04]  /*3de30*/  LDL.128 R216, [R1+0x830] ;  /* 0x0008300001d87983 */ /* 0x000ee80000100c00 */
[----:B------:R-:W4:Y:S04]  /*3de40*/  LDL.64 R8, [R1+0xa8f0] ;  /* 0x00a8f00001087983 */ /* 0x000f280000100a00 */
[----:B------:R-:W4:Y:S04]  /*3de50*/  LDL.128 R40, [R1+0x870] ;  /* 0x0008700001287983 */ /* 0x000f280000100c00 */
[----:B------:R-:W4:Y:S04]  /*3de60*/  LDL.128 R76, [R1+0x810] ;  /* 0x00081000014c7983 */ /* 0x000f280000100c00 */
[----:B0-----:R-:W4:Y:S04]  /*3de70*/  LDL.64 R6, [R1+0xa900] ;  /* 0x00a9000001067983 */ /* 0x001f280000100a00 */
[----:B------:R-:W4:Y:S04]  /*3de80*/  LDL.64 R146, [R1+0x9aa0] ;  /* 0x009aa00001927983 */ /* 0x000f280000100a00 */
[----:B------:R-:W4:Y:S04]  /*3de90*/  LDL.64 R60, [R1+0xa8c8] ;  /* 0x00a8c800013c7983 */ /* 0x000f280000100a00 */
[----:B------:R-:W4:Y:S04]  /*3dea0*/  LDL.128 R168, [R1+0x820] ;  /* 0x0008200001a87983 */ /* 0x000f280000100c00 */
[----:B------:R-:W4:Y:S04]  /*3deb0*/  LDL.64 R10, [R1+0xa8b8] ;  /* 0x00a8b800010a7983 */ /* 0x000f280000100a00 */
[----:B------:R-:W4:Y:S04]  /*3dec0*/  LDL.128 R36, [R1+0x840] ;  /* 0x0008400001247983 */ /* 0x000f280000100c00 */
[----:B------:R-:W4:Y:S04]  /*3ded0*/  LDL.128 R200, [R1+0x760] ;  /* 0x0007600001c87983 */ /* 0x000f280000100c00 */
[----:B------:R-:W4:Y:S04]  /*3dee0*/  LDL.64 R62, [R1+0xa5b8] ;  /* 0x00a5b800013e7983 */ /* 0x000f280000100a00 */
[----:B------:R-:W4:Y:S04]  /*3def0*/  LDL.64 R52, [R1+0xa878] ;  /* 0x00a8780001347983 */ /* 0x000f280000100a00 */
[----:B------:R-:W4:Y:S04]  /*3df00*/  LDL.128 R68, [R1+0x730] ;  /* 0x0007300001447983 */ /* 0x000f280000100c00 */
[----:B------:R-:W4:Y:S01]  /*3df10*/  LDL.64 R50, [R1+0xa5d8] ;  /* 0x00a5d80001327983 */ /* 0x000f220000100a00 */
[----:B------:R-:W-:Y:S01]  /*3df20*/  UMOV UR4, 0xe91b0b70 ;  /* 0xe91b0b7000047882 */ /* 0x000fe20000000000 */
[----:B------:R-:W-:-:S02]  /*3df30*/  UMOV UR5, 0x3de07e1f ;  /* 0x3de07e1f00057882 */ /* 0x000fc40000000000 */
[----:B------:R-:W4:Y:S04]  /*3df40*/  LDL.64 R54, [R1+0xa8e8] ;  /* 0x00a8e80001367983 */ /* 0x000f280000100a00 */
[----:B------:R-:W4:Y:S04]  /*3df50*/  LDL.64 R88, [R1+0xa7d0] ;  /* 0x00a7d00001587983 */ /* 0x000f280000100a00 */
[----:B------:R-:W4:Y:S04]  /*3df60*/  LDL.128 R64, [R1+0x7e0] ;  /* 0x0007e00001407983 */ /* 0x000f280000100c00 */
[----:B------:R-:W4:Y:S04]  /*3df70*/  LDL.64 R90, [R1+0xa700] ;  /* 0x00a70000015a7983 */ /* 0x000f280000100a00 */
[----:B------:R-:W4:Y:S04]  /*3df80*/  LDL.128 R28, [R1+0x880] ;  /* 0x00088000011c7983 */ /* 0x000f280000100c00 */
[----:B------:R-:W4:Y:S04]  /*3df90*/  LDL.128 R24, [R1+0x850] ;  /* 0x0008500001187983 */ /* 0x000f280000100c00 */
[----:B------:R-:W4:Y:S04]  /*3dfa0*/  LDL.128 R108, [R1+0x720] ;  /* 0x00072000016c7983 */ /* 0x000f280000100c00 */
[----:B------:R-:W4:Y:S04]  /*3dfb0*/  LDL.64 R100, [R1+0xa870] ;  /* 0x00a8700001647983 */ /* 0x000f280000100a00 */
[----:B------:R-:W4:Y:S04]  /*3dfc0*/  LDL.128 R116, [R1+0x630] ;  /* 0x0006300001747983 */ /* 0x000f280000100c00 */
        /* <DEDUP_REMOVED lines=9> */
[----:B------:R-:W4:Y:S04]  /*3e060*/  LDL.128 R104, [R1+0x800] ;  /* 0x0008000001687983 */ /* 0x000f280000100c00 */
[----:B------:R-:W4:Y:S04]  /*3e070*/  LDL.64 R152, [R1+0xa720] ;  /* 0x00a7200001987983 */ /* 0x000f280000100a00 */
        /* <DEDUP_REMOVED lines=8> */
[----:B------:R-:W4:Y:S01]  /*3e100*/  LDL.128 R156, [R1+0x6b0] ;  /* 0x0006b000019c7983 */ /* 0x000f220000100c00 */
[----:B------:R-:W-:Y:S01]  /*3e110*/  UMOV UR22, 0x812dea11 ;  /* 0x812dea1100167882 */ /* 0x000fe20000000000 */
[----:B------:R-:W-:-:S02]  /*3e120*/  UMOV UR23, 0x3d819799 ;  /* 0x3d81979900177882 */ /* 0x000fc40000000000 */
[----:B------:R-:W4:Y:S04]  /*3e130*/  LDL.128 R184, [R1+0x7f0] ;  /* 0x0007f00001b87983 */ /* 0x000f280000100c00 */
[----:B------:R-:W4:Y:S01]  /*3e140*/  LDL.128 R188, [R1+0x6c0] ;  /* 0x0006c00001bc7983 */ /* 0x000f220000100c00 */
[----:B------:R-:W-:Y:S01]  /*3e150*/  UMOV UR6, 0xe0ff4a28 ;  /* 0xe0ff4a2800067882 */ /* 0x000fe20000000000 */
[----:B------:R-:W-:Y:S02]  /*3e160*/  UMOV UR7, 0x3df65575 ;  /* 0x3df6557500077882 */ /* 0x000fe40000000000 */
[----:B------:R-:W4:Y:S04]  /*3e170*/  LDL.128 R160, [R1+0x780] ;  /* 0x0007800001a07983 */ /* 0x000f280000100c00 */
[----:B------:R-:W4:Y:S04]  /*3e180*/  LDL.128 R180, [R1+0x750] ;  /* 0x0007500001b47983 */ /* 0x000f280000100c00 */
[----:B--2---:R0:W-:Y:S04]  /*3e190*/  STL.64 [R1+0xaf20], R34 ;  /* 0x00af202201007387 */ /* 0x0041e80000100a00 */
[----:B0-----:R-:W2:Y:S01]  /*3e1a0*/  LDL.64 R34, [R1+0xa688] ;  /* 0x00a6880001227983 */ /* 0x001ea20000100a00 */
[----:B---3--:R-:W-:-:S02]  /*3e1b0*/  DMUL R4, R4, R218 ;  /* 0x000000da04047228 */ /* 0x008fc40000000000 */
[----:B----4-:R-:W-:Y:S02]  /*3e1c0*/  DMUL R12, R8, R40 ;  /* 0x00000028080c7228 */ /* 0x010fe40000000000 */
[----:B------:R-:W-:-:S04]  /*3e1d0*/  DMUL R2, R78, UR4 ;  /* 0x000000044e027c28 */ /* 0x000fc80008000000 */
[----:B------:R-:W-:Y:S02]  /*3e1e0*/  DMUL R14, R40, R4 ;  /* 0x00000004280e7228 */ /* 0x000fe40000000000 */
[----:B------:R-:W-:Y:S02]  /*3e1f0*/  DMUL R6, R6, R78 ;  /* 0x0000004e06067228 */ /* 0x000fe40000000000 */
[----:B------:R-:W-:Y:S02]  /*3e200*/  DMUL R48, R146, R12 ;  /* 0x0000000c92307228 */ /* 0x000fe40000000000 */
[----:B------:R-:W-:Y:S02]  /*3e210*/  DMUL R2, R2, R218 ;  /* 0x000000da02027228 */ /* 0x000fe40000000000 */
[----:B------:R-:W-:Y:S02]  /*3e220*/  DADD R8, R14, R14 ;  /* 0x000000000e087229 */ /* 0x000fe4000000000e */
[----:B------:R-:W-:-:S02]  /*3e230*/  DMUL R4, R60, R168 ;  /* 0x000000a83c047228 */ /* 0x000fc40000000000 */
[----:B------:R-:W-:Y:S02]  /*3e240*/  DFMA R48, R146, R6, -R48 ;  /* 0x000000069230722b */ /* 0x000fe40000000830 */
[----:B------:R-:W-:Y:S02]  /*3e250*/  DMUL R10, R10, R36 ;  /* 0x000000240a0a7228 */ /* 0x000fe40000000000 */
[----:B------:R-:W-:Y:S02]  /*3e260*/  DFMA R74, R2, 2, R8 ;  /* 0x40000000024a782b */ /* 0x000fe40000000008 */
[C-C-:B------:R-:W-:Y:S02]  /*3e270*/  DFMA R6, R146.reuse, -R6, -R2.reuse ;  /* 0x800000069206722b */ /* 0x140fe40000000802 */
[----:B------:R-:W-:Y:S02]  /*3e280*/  DFMA R12, R146, R12, -R2 ;  /* 0x0000000c920c722b */ /* 0x000fe40000000802 */
[----:B------:R-:W-:-:S02]  /*3e290*/  DMUL R8, R4, R168 ;  /* 0x000000a804087228 */ /* 0x000fc40000000000 */
[----:B------:R-:W-:Y:S02]  /*3e2a0*/  DMUL R2, R10, R36 ;  /* 0x000000240a027228 */ /* 0x000fe40000000000 */
[----:B------:R-:W-:-:S04]  /*3e2b0*/  DMUL R72, R200, UR4 ;  /* 0x00000004c8487c28 */ /* 0x000fc80008000000 */
[----:B------:R-:W-:Y:S02]  /*3e2c0*/  DFMA R124, R4, R168, R8 ;  /* 0x000000a8047c722b */ /* 0x000fe40000000008 */
[----:B------:R-:W-:Y:S02]  /*3e2d0*/  DFMA R4, R10, R36, R2 ;  /* 0x000000240a04722b */ /* 0x000fe40000000002 */
[----:B------:R-:W-:Y:S01]  /*3e2e0*/  DMUL R2, R62, R40 ;  /* 0x000000283e027228 */ /* 0x000fe20000000000 */
[----:B------:R-:W3:Y:S01]  /*3e2f0*/  LDL.64 R62, [R1+0xa7c8] ;  /* 0x00a7c800013e7983 */ /* 0x000ee20000100a00 */
[----:B------:R-:W-:-:S03]  /*3e300*/  DMUL R60, R52, R170 ;  /* 0x000000aa343c7228 */ /* 0x000fc60000000000 */
[----:B------:R0:W-:Y:S01]  /*3e310*/  STL.64 [R1+0xaed0], R68 ;  /* 0x00aed04401007387 */ /* 0x0001e20000100a00 */
[C---:B------:R-:W-:Y:S02]  /*3e320*/  DADD R12, -R14.reuse, R12 ;  /* 0x000000000e0c7229 */ /* 0x040fe4000000010c */
[----:B------:R-:W-:Y:S01]  /*3e330*/  DADD R52, -R14, R48 ;  /* 0x000000000e347229 */ /* 0x000fe20000000130 */
[----:B------:R1:W-:Y:S01]  /*3e340*/  STL.64 [R1+0x79d0], R60 ;  /* 0x0079d03c01007387 */ /* 0x0003e20000100a00 */
[----:B------:R-:W-:Y:S02]  /*3e350*/  DMUL R8, R50, R38 ;  /* 0x0000002632087228 */ /* 0x000fe40000000000 */
[----:B0-----:R-:W-:Y:S02]  /*3e360*/  DMUL R68, R78, R72 ;  /* 0x000000484e447228 */ /* 0x001fe40000000000 */
[CC--:B------:R-:W-:Y:S02]  /*3e370*/  DMUL R50, R218.reuse, R60.reuse ;  /* 0x0000003cda327228 */ /* 0x0c0fe40000000000 */
[----:B------:R-:W-:-:S04]  /*3e380*/  DFMA R14, R218, R60, R74 ;  /* 0x0000003cda0e722b */ /* 0x000fc8000000004a */
[----:B------:R-:W-:Y:S01]  /*3e390*/  DFMA R48, R218, R60, R68 ;  /* 0x0000003cda30722b */ /* 0x000fe20000000044 */
[----:B-1----:R-:W4:Y:S01]  /*3e3a0*/  LDL.64 R60, [R1+0xa850] ;  /* 0x00a85000013c7983 */ /* 0x002f220000100a00 */
[----:B--2---:R-:W-:-:S03]  /*3e3b0*/  DMUL R96, R34, R200 ;  /* 0x000000c822607228 */ /* 0x004fc60000000000 */
[----:B------:R-:W2:Y:S01]  /*3e3c0*/  LDL.64 R34, [R1+0xa978] ;  /* 0x00a9780001227983 */ /* 0x000ea20000100a00 */
[----:B------:R-:W-:Y:S02]  /*3e3d0*/  DMUL R54, R54, R170 ;  /* 0x000000aa36367228 */ /* 0x000fe40000000000 */
[----:B------:R-:W-:Y:S02]  /*3e3e0*/  DMUL R10, R88, R218 ;  /* 0x000000da580a7228 */ /* 0x000fe40000000000 */
[----:B------:R-:W-:Y:S01]  /*3e3f0*/  DADD R12, -R50, R12 ;  /* 0x00000000320c7229 */ /* 0x000fe2000000010c */
[----:B------:R0:W-:Y:S03]  /*3e400*/  STL.64 [R1+0xae80], R66 ;  /* 0x00ae804201007387 */ /* 0x0001e60000100a00 */
[----:B------:R-:W-:Y:S01]  /*3e410*/  DFMA R50, R146, -R54, -R50 ;  /* 0x800000369232722b */ /* 0x000fe20000000832 */
[----:B------:R1:W-:Y:S01]  /*3e420*/  STL.64 [R1+0x7830], R74 ;  /* 0x0078304a01007387 */ /* 0x0003e20000100a00 */
[----:B------:R-:W-:-:S02]  /*3e430*/  DMUL R122, R38, R10 ;  /* 0x0000000a267a7228 */ /* 0x000fc40000000000 */
[----:B------:R-:W-:Y:S01]  /*3e440*/  DFMA R10, R40, -R8, R48 ;  /* 0x80000008280a722b */ /* 0x000fe20000000030 */
[----:B------:R1:W-:Y:S01]  /*3e450*/  STL.64 [R1+0x7db0], R72 ;  /* 0x007db04801007387 */ /* 0x0003e20000100a00 */
[----:B------:R-:W-:Y:S02]  /*3e460*/  DFMA R14, R78, R72, R14 ;  /* 0x000000484e0e722b */ /* 0x000fe4000000000e */
[----:B------:R-:W-:Y:S01]  /*3e470*/  DFMA R48, R40, R8, R48 ;  /* 0x000000082830722b */ /* 0x000fe20000000030 */
[----:B0-----:R-:W2:Y:S01]  /*3e480*/  LDL.64 R66, [R1+0xa8e0] ;  /* 0x00a8e00001427983 */ /* 0x001ea20000100a00 */
[----:B------:R-:W-:-:S03]  /*3e490*/  DADD R50, R68, R50 ;  /* 0x0000000044327229 */ /* 0x000fc60000000032 */
[----:B-1----:R-:W2:Y:S01]  /*3e4a0*/  LDL.64 R74, [R1+0xa990] ;  /* 0x00a99000014a7983 */ /* 0x002ea20000100a00 */
[-C--:B------:R-:W-:Y:S02]  /*3e4b0*/  DFMA R14, R40, R8.reuse, R14 ;  /* 0x00000008280e722b */ /* 0x080fe4000000000e */
[----:B------:R-:W-:Y:S01]  /*3e4c0*/  DADD R48, R122, R48 ;  /* 0x000000007a307229 */ /* 0x000fe20000000030 */
[----:B------:R-:W2:Y:S01]  /*3e4d0*/  LDL.64 R72, [R1+0xa980] ;  /* 0x00a9800001487983 */ /* 0x000ea20000100a00 */
[CC--:B------:R-:W-:Y:S02]  /*3e4e0*/  DFMA R52, R40.reuse, -R8.reuse, R52 ;  /* 0x800000082834722b */ /* 0x0c0fe40000000034 */
[----:B------:R-:W-:Y:S01]  /*3e4f0*/  DFMA R50, R40, R8, R50 ;  /* 0x000000082832722b */ /* 0x000fe20000000032 */
[----:B------:R-:W-:Y:S01]  /*3e500*/  UMOV UR4, 0xb153a753 ;  /* 0xb153a75300047882 */ /* 0x000fe20000000000 */
[----:B------:R-:W-:Y:S01]  /*3e510*/  DFMA R54, R146, R54, R122 ;  /* 0x000000369236722b */ /* 0x000fe2000000007a */
[----:B------:R-:W-:Y:S01]  /*3e520*/  UMOV UR5, 0x3dd3ca8c ;  /* 0x3dd3ca8c00057882 */ /* 0x000fe20000000000 */
[CC--:B------:R-:W-:Y:S01]  /*3e530*/  DFMA R48, R2.reuse, R32.reuse, R48 ;  /* 0x000000200230722b */ /* 0x0c0fe20000000030 */
[----:B------:R-:W2:Y:S05]  /*3e540*/  LDL.64 R88, [R1+0xa5a8] ;  /* 0x00a5a80001587983 */ /* 0x000eaa0000100a00 */
[----:B------:R-:W-:-:S02]  /*3e550*/  DFMA R54, -R2, R32, R54 ;  /* 0x000000200236722b */ /* 0x000fc40000000136 */
[----:B---3--:R-:W-:Y:S02]  /*3e560*/  DMUL R8, R62, R218 ;  /* 0x000000da3e087228 */ /* 0x008fe40000000000 */
[----:B------:R-:W-:Y:S02]  /*3e570*/  DFMA R62, -R2, R32, R52 ;  /* 0x00000020023e722b */ /* 0x000fe40000000134 */
[----:B------:R-:W-:-:S04]  /*3e580*/  DMUL R52, R170, UR4 ;  /* 0x00000004aa347c28 */ /* 0x000fc80008000000 */
[----:B------:R-:W-:Y:S01]  /*3e590*/  DMUL R114, R32, R8 ;  /* 0x0000000820727228 */ /* 0x000fe20000000000 */
[----:B------:R0:W-:Y:S01]  /*3e5a0*/  STL.64 [R1+0x7be0], R48 ;  /* 0x007be03001007387 */ /* 0x0001e20000100a00 */
[----:B------:R-:W-:Y:S01]  /*3e5b0*/  UMOV UR4, 0x68497682 ;  /* 0x6849768200047882 */ /* 0x000fe20000000000 */
[----:B------:R-:W-:-:S05]  /*3e5c0*/  UMOV UR5, 0x3d7c25c2 ;  /* 0x3d7c25c200057882 */ /* 0x000fca0000000000 */
[----:B------:R-:W-:Y:S02]  /*3e5d0*/  DADD R54, -R114, R54 ;  /* 0x0000000072367229 */ /* 0x000fe40000000136 */
[----:B0-----:R-:W-:Y:S02]  /*3e5e0*/  DMUL R48, R90, R218 ;  /* 0x000000da5a307228 */ /* 0x001fe40000000000 */
[----:B------:R-:W-:Y:S02]  /*3e5f0*/  DMUL R90, R32, R52 ;  /* 0x00000034205a7228 */ /* 0x000fe40000000000 */
[----:B----4-:R-:W-:Y:S01]  /*3e600*/  DMUL R60, R60, R40 ;  /* 0x000000283c3c7228 */ /* 0x010fe20000000000 */
[----:B------:R2:W-:Y:S01]  /*3e610*/  STL.64 [R1+0x8238], R52 ;  /* 0x0082383401007387 */ /* 0x0005e20000100a00 */
[----:B------:R-:W-:Y:S01]  /*3e620*/  DMUL R240, R170, UR4 ;  /* 0x00000004aaf07c28 */ /* 0x000fe20008000000 */
[----:B------:R-:W-:Y:S01]  /*3e630*/  UMOV UR4, 0x986f33c4 ;  /* 0x986f33c400047882 */ /* 0x000fe20000000000 */
[----:B------:R-:W-:-:S04]  /*3e640*/  UMOV UR5, 0x3d9e58b5 ;  /* 0x3d9e58b500057882 */ /* 0x000fc80000000000 */
[-C--:B------:R-:W-:Y:S02]  /*3e650*/  DMUL R92, R60, R30.reuse ;  /* 0x0000001e3c5c7228 */ /* 0x080fe40000000000 */
[----:B------:R-:W-:Y:S02]  /*3e660*/  DADD R60, -R90, R54 ;  /* 0x000000005a3c7229 */ /* 0x000fe40000000136 */
[----:B--2---:R-:W-:Y:S02]  /*3e670*/  DMUL R52, R34, R30 ;  /* 0x0000001e22347228 */ /* 0x004fe40000000000 */
[----:B------:R-:W-:-:S07]  /*3e680*/  DMUL R34, R170, UR4 ;  /* 0x00000004aa227c28 */ /* 0x000fce0008000000 */
[----:B------:R0:W-:Y:S01]  /*3e690*/  STL.64 [R1+0x7b00], R34 ;  /* 0x007b002201007387 */ /* 0x0001e20000100a00 */
[----:B------:R-:W-:-:S03]  /*3e6a0*/  DFMA R60, R32, -R34, R60 ;  /* 0x80000022203c722b */ /* 0x000fc6000000003c */
[----:B0-----:R-:W2:Y:S01]  /*3e6b0*/  LDL.64 R34, [R1+0xa8f8] ;  /* 0x00a8f80001227983 */ /* 0x001ea20000100a00 */
[C---:B------:R-:W-:Y:S02]  /*3e6c0*/  DADD R10, -R122.reuse, R10 ;  /* 0x000000007a0a7229 */ /* 0x040fe4000000010a */
[----:B------:R-:W-:-:S06]  /*3e6d0*/  DADD R14, R122, R14 ;  /* 0x000000007a0e7229 */ /* 0x000fcc000000000e */
[----:B------:R-:W-:-:S08]  /*3e6e0*/  DFMA R10, -R38, R96, R10 ;  /* 0x00000060260a722b */ /* 0x000fd0000000010a */
[CC--:B------:R-:W-:Y:S02]  /*3e6f0*/  DFMA R94, R2.reuse, R32.reuse, R10 ;  /* 0x00000020025e722b */ /* 0x0c0fe4000000000a */
[----:B------:R-:W-:Y:S02]  /*3e700*/  DFMA R2, R2, R32, R14 ;  /* 0x000000200202722b */ /* 0x000fe4000000000e */
[----:B------:R-:W-:Y:S02]  /*3e710*/  DMUL R14, R66, R30 ;  /* 0x0000001e420e7228 */ /* 0x000fe40000000000 */
[----:B------:R-:W-:Y:S02]  /*3e720*/  DMUL R10, R74, R32 ;  /* 0x000000204a0a7228 */ /* 0x000fe40000000000 */
[----:B------:R-:W-:Y:S02]  /*3e730*/  DMUL R8, R72, R30 ;  /* 0x0000001e48087228 */ /* 0x000fe40000000000 */
[----:B------:R-:W-:-:S02]  /*3e740*/  DFMA R54, R48, R24, -R92 ;  /* 0x000000183036722b */ /* 0x000fc4000000085c */
[----:B------:R-:W-:Y:S02]  /*3e750*/  DMUL R88, R88, R38 ;  /* 0x0000002658587228 */ /* 0x000fe40000000000 */
[-C--:B------:R-:W-:Y:S01]  /*3e760*/  DMUL R208, R52, R30.reuse ;  /* 0x0000001e34d07228 */ /* 0x080fe20000000000 */
[----:B------:R0:W-:Y:S01]  /*3e770*/  STL.64 [R1+0xae60], R110 ;  /* 0x00ae606e01007387 */ /* 0x0001e20000100a00 */
[----:B------:R-:W-:Y:S02]  /*3e780*/  DMUL R66, R14, R30 ;  /* 0x0000001e0e427228 */ /* 0x000fe40000000000 */
[----:B------:R-:W-:Y:S02]  /*3e790*/  DMUL R148, R32, R10 ;  /* 0x0000000a20947228 */ /* 0x000fe40000000000 */
[----:B------:R-:W-:Y:S01]  /*3e7a0*/  DFMA R50, R38, R96, R50 ;  /* 0x000000602632722b */ /* 0x000fe20000000032 */
[----:B------:R1:W-:Y:S01]  /*3e7b0*/  STL.64 [R1+0x7c10], R96 ;  /* 0x007c106001007387 */ /* 0x0003e20000100a00 */
[----:B------:R-:W-:-:S02]  /*3e7c0*/  DMUL R10, R32, R240 ;  /* 0x000000f0200a7228 */ /* 0x000fc40000000000 */
[-C--:B------:R-:W-:Y:S01]  /*3e7d0*/  DMUL R8, R8, R30.reuse ;  /* 0x0000001e08087228 */ /* 0x080fe20000000000 */
[----:B------:R3:W-:Y:S01]  /*3e7e0*/  STL.64 [R1+0x7828], R68 ;  /* 0x0078284401007387 */ /* 0x0007e20000100a00 */
[----:B------:R-:W-:Y:S02]  /*3e7f0*/  DFMA R14, R14, R30, R66 ;  /* 0x0000001e0e0e722b */ /* 0x000fe40000000042 */
[----:B------:R-:W-:Y:S01]  /*3e800*/  DADD R94, R114, R94 ;  /* 0x00000000725e7229 */ /* 0x000fe2000000005e */
[----:B0-----:R-:W4:Y:S01]  /*3e810*/  LDL.64 R110, [R1+0xa948] ;  /* 0x00a94800016e7983 */ /* 0x001f220000100a00 */
[----:B------:R-:W-:Y:S02]  /*3e820*/  DADD R60, -R10, R60 ;  /* 0x000000000a3c7229 */ /* 0x000fe4000000013c */
[----:B------:R-:W-:Y:S01]  /*3e830*/  DADD R52, R8, R8 ;  /* 0x0000000008347229 */ /* 0x000fe20000000008 */
[----:B------:R-:W-:Y:S01]  /*3e840*/  STL.64 [R1+0xae40], R26 ;  /* 0x00ae401a01007387 */ /* 0x000fe20000100a00 */
[----:B------:R-:W-:-:S02]  /*3e850*/  DADD R54, -R14, R54 ;  /* 0x000000000e367229 */ /* 0x000fc40000000136 */
[----:B------:R-:W-:Y:S01]  /*3e860*/  DFMA R98, R90, 2, R94 ;  /* 0x400000005a62782b */ /* 0x000fe2000000005e */
[----:B------:R-:W-:Y:S01]  /*3e870*/  STL.64 [R1+0xae30], R118 ;  /* 0x00ae307601007387 */ /* 0x000fe20000100a00 */
[----:B------:R-:W-:Y:S01]  /*3e880*/  DFMA R94, -R32, R88, R60 ;  /* 0x00000058205e722b */ /* 0x000fe2000000013c */
[----:B------:R-:W-:Y:S01]  /*3e890*/  UMOV UR4, 0xa210599e ;  /* 0xa210599e00047882 */ /* 0x000fe20000000000 */
[----:B------:R-:W-:Y:S01]  /*3e8a0*/  UMOV UR5, 0x3d8ec94c ;  /* 0x3d8ec94c00057882 */ /* 0x000fe20000000000 */
[----:B------:R-:W-:Y:S01]  /*3e8b0*/  DADD R12, -R122, R12 ;  /* 0x000000007a0c7229 */ /* 0x000fe2000000010c */
[----:B------:R-:W-:Y:S01]  /*3e8c0*/  STL.64 [R1+0xac70], R58 ;  /* 0x00ac703a01007387 */ /* 0x000fe20000100a00 */
[----:B------:R-:W-:Y:S02]  /*3e8d0*/  DADD R60, -R52, R54 ;  /* 0x00000000343c7229 */ /* 0x000fe40000000136 */
[----:B------:R-:W-:Y:S01]  /*3e8e0*/  DMUL R54, R100, R78 ;  /* 0x0000004e64367228 */ /* 0x000fe20000000000 */
[----:B------:R-:W-:Y:S04]  /*3e8f0*/  STL.64 [R1+0x9b78], R122 ;  /* 0x009b787a01007387 */ /* 0x000fe80000100a00 */
[----:B------:R-:W4:Y:S04]  /*3e900*/  LDL.64 R100, [R1+0x9aa8] ;  /* 0x009aa80001647983 */ /* 0x000f280000100a00 */
[----:B------:R0:W-:Y:S01]  /*3e910*/  STL.64 [R1+0x7888], R66 ;  /* 0x0078884201007387 */ /* 0x0001e20000100a00 */
[----:B------:R-:W-:-:S02]  /*3e920*/  DMUL R144, R54, R26 ;  /* 0x0000001a36907228 */ /* 0x000fc40000000000 */
[----:B------:R-:W-:Y:S01]  /*3e930*/  DADD R54, -R68, R6 ;  /* 0x0000000044367229 */ /* 0x000fe20000000106 */
[----:B------:R-:W-:Y:S01]  /*3e940*/  STL.64 [R1+0x9b10], R114 ;  /* 0x009b107201007387 */ /* 0x000fe20000100a00 */
[----:B------:R-:W-:Y:S02]  /*3e950*/  DADD R112, -R90, R50 ;  /* 0x000000005a707229 */ /* 0x000fe40000000132 */
[----:B-1----:R-:W-:Y:S01]  /*3e960*/  DFMA R96, R38, R96, R10 ;  /* 0x000000602660722b */ /* 0x002fe2000000000a */
[----:B---3--:R-:W3:Y:S04]  /*3e970*/  LDL.64 R68, [R1+0xa708] ;  /* 0x00a7080001447983 */ /* 0x008ee80000100a00 */
[----:B0-----:R-:W4:Y:S01]  /*3e980*/  LDL.64 R66, [R1+0xaa88] ;  /* 0x00aa880001427983 */ /* 0x001f220000100a00 */
[----:B------:R-:W-:-:S03]  /*3e990*/  DADD R2, R114, R2 ;  /* 0x0000000072027229 */ /* 0x000fc60000000002 */
[----:B------:R-:W-:Y:S01]  /*3e9a0*/  STL.64 [R1+0xae48], R56 ;  /* 0x00ae483801007387 */ /* 0x000fe20000100a00 */
[----:B------:R-:W-:-:S03]  /*3e9b0*/  DMUL R166, R152, R76 ;  /* 0x0000004c98a67228 */ /* 0x000fc60000000000 */
[----:B------:R-:W-:Y:S01]  /*3e9c0*/  STL.64 [R1+0xaef0], R84 ;  /* 0x00aef05401007387 */ /* 0x000fe20000100a00 */
[----:B------:R-:W-:Y:S02]  /*3e9d0*/  DMUL R222, R140, R204 ;  /* 0x000000cc8cde7228 */ /* 0x000fe40000000000 */
[----:B------:R-:W-:Y:S02]  /*3e9e0*/  DMUL R170, R138, R46 ;  /* 0x0000002e8aaa7228 */ /* 0x000fe40000000000 */
[----:B------:R-:W-:Y:S01]  /*3e9f0*/  DMUL R136, R136, R28 ;  /* 0x0000001c88887228 */ /* 0x000fe20000000000 */
[----:B------:R-:W-:Y:S04]  /*3ea00*/  STL.64 [R1+0xaef8], R204 ;  /* 0x00aef8cc01007387 */ /* 0x000fe80000100a00 */
[----:B------:R-:W-:Y:S04]  /*3ea10*/  STL.64 [R1+0xaf00], R82 ;  /* 0x00af005201007387 */ /* 0x000fe80000100a00 */
[----:B------:R-:W-:Y:S04]  /*3ea20*/  STL.64 [R1+0xadb8], R46 ;  /* 0x00adb82e01007387 */ /* 0x000fe80000100a00 */
[----:B------:R-:W-:Y:S04]  /*3ea30*/  STL.64 [R1+0xaf18], R70 ;  /* 0x00af184601007387 */ /* 0x000fe80000100a00 */
[----:B------:R-:W-:Y:S04]  /*3ea40*/  STL.64 [R1+0xabd8], R64 ;  /* 0x00abd84001007387 */ /* 0x000fe80000100a00 */
[----:B------:R-:W3:Y:S01]  /*3ea50*/  LDL.128 R72, [R1+0x620] ;  /* 0x0006200001487983 */ /* 0x000ee20000100c00 */
[----:B--2---:R-:W-:-:S02]  /*3ea60*/  DMUL R6, R34, R78 ;  /* 0x0000004e22067228 */ /* 0x004fc40000000000 */
[----:B------:R-:W-:Y:S01]  /*3ea70*/  DADD R90, R148, R148 ;  /* 0x00000000945a7229 */ /* 0x000fe20000000094 */
[----:B------:R-:W2:Y:S01]  /*3ea80*/  LDL.64 R34, [R1+0xa890] ;  /* 0x00a8900001227983 */ /* 0x000ea20000100a00 */
[----:B------:R-:W-:Y:S02]  /*3ea90*/  DADD R50, R10, R62 ;  /* 0x000000000a327229 */ /* 0x000fe4000000003e */
[----:B------:R-:W-:Y:S01]  /*3eaa0*/  DMUL R62, R102, R116 ;  /* 0x00000074663e7228 */ /* 0x000fe20000000000 */
[----:B------:R0:W-:Y:S03]  /*3eab0*/  STL.64 [R1+0x7bd8], R112 ;  /* 0x007bd87001007387 */ /* 0x0001e60000100a00 */
[----:B------:R-:W-:Y:S02]  /*3eac0*/  DADD R102, R94, -R90 ;  /* 0x000000005e667229 */ /* 0x000fe4000000085a */
[----:B------:R-:W-:Y:S01]  /*3ead0*/  DFMA R98, -R32, R88, R98 ;  /* 0x000000582062722b */ /* 0x000fe20000000162 */
[----:B------:R-:W3:Y:S01]  /*3eae0*/  LDL.64 R94, [R1+0xa6a0] ;  /* 0x00a6a000015e7983 */ /* 0x000ee20000100a00 */
[----:B------:R-:W-:-:S02]  /*3eaf0*/  DADD R10, R208, R208 ;  /* 0x00000000d00a7229 */ /* 0x000fc400000000d0 */
[----:B------:R-:W-:Y:S01]  /*3eb00*/  DMUL R242, R146, R62 ;  /* 0x0000003e92f27228 */ /* 0x000fe20000000000 */
[----:B------:R-:W3:Y:S01]  /*3eb10*/  LDL.64 R90, [R1+0xa950] ;  /* 0x00a95000015a7983 */ /* 0x000ee20000100a00 */
[----:B------:R-:W-:Y:S02]  /*3eb20*/  DADD R62, -R144, R54 ;  /* 0x00000000903e7229 */ /* 0x000fe40000000136 */
[----:B------:R-:W-:Y:S01]  /*3eb30*/  DFMA R130, R32, R88, R96 ;  /* 0x000000582082722b */ /* 0x000fe20000000060 */
[----:B0-----:R-:W3:Y:S01]  /*3eb40*/  LDL.64 R112, [R1+0xa7d8] ;  /* 0x00a7d80001707983 */ /* 0x001ee20000100a00 */
[----:B------:R-:W-:Y:S02]  /*3eb50*/  DADD R10, R60, -R10 ;  /* 0x000000003c0a7229 */ /* 0x000fe4000000080a */
[----:B----4-:R-:W-:Y:S01]  /*3eb60*/  DMUL R26, R66, R118 ;  /* 0x00000076421a7228 */ /* 0x010fe20000000000 */
[----:B------:R-:W4:Y:S01]  /*3eb70*/  LDL.64 R88, [R1+0xa6c8] ;  /* 0x00a6c80001587983 */ /* 0x000f220000100a00 */
[----:B------:R-:W-:-:S03]  /*3eb80*/  DMUL R60, R110, R30 ;  /* 0x0000001e6e3c7228 */ /* 0x000fc60000000000 */
[----:B------:R-:W4:Y:S01]  /*3eb90*/  LDL.64 R110, [R1+0xa8c0] ;  /* 0x00a8c000016e7983 */ /* 0x000f220000100a00 */
[----:B------:R-:W-:-:S03]  /*3eba0*/  DFMA R62, R100, -R6, R62 ;  /* 0x80000006643e722b */ /* 0x000fc6000000003e */
[----:B------:R-:W4:Y:S04]  /*3ebb0*/  LDL.64 R66, [R1+0xab30] ;  /* 0x00ab300001427983 */ /* 0x000f280000100a00 */
[----:B------:R2:W-:Y:S01]  /*3ebc0*/  STL.64 [R1+0x7840], R62 ;  /* 0x0078403e01007387 */ /* 0x0005e20000100a00 */
[----:B------:R-:W-:-:S03]  /*3ebd0*/  DFMA R54, -R48, R24, R92 ;  /* 0x000000183036722b */ /* 0x000fc6000000015c */
[----:B------:R-:W4:Y:S01]  /*3ebe0*/  LDL.64 R96, [R1+0xa6d8] ;  /* 0x00a6d80001607983 */ /* 0x000f220000100a00 */
[----:B------:R-:W-:-:S03]  /*3ebf0*/  DADD R2, R144, R2 ;  /* 0x0000000090027229 */ /* 0x000fc60000000002 */
[----:B------:R0:W-:Y:S04]  /*3ec00*/  STL.64 [R1+0xaed8], R148 ;  /* 0x00aed89401007387 */ /* 0x0001e80000100a00 */
[----:B------:R-:W-:Y:S01]  /*3ec10*/  STL.64 [R1+0x9b18], R144 ;  /* 0x009b189001007387 */ /* 0x000fe20000100a00 */
[----:B------:R-:W-:Y:S01]  /*3ec20*/  UMOV UR30, 0xa3d70a4 ;  /* 0x0a3d70a4001e7882 */ /* 0x000fe20000000000 */
[----:B------:R-:W-:Y:S01]  /*3ec30*/  UMOV UR31, 0x3fc0a3d7 ;  /* 0x3fc0a3d7001f7882 */ /* 0x000fe20000000000 */
[----:B------:R-:W-:Y:S01]  /*3ec40*/  UMOV UR12, 0x33333333 ;  /* 0x33333333000c7882 */ /* 0x000fe20000000000 */
[----:B------:R-:W-:Y:S01]  /*3ec50*/  UMOV UR13, 0x3fd33333 ;  /* 0x3fd33333000d7882 */ /* 0x000fe20000000000 */
[----:B------:R-:W4:Y:S01]  /*3ec60*/  LDL.64 R152, [R1+0x9fe0] ;  /* 0x009fe00001987983 */ /* 0x000f220000100a00 */
[----:B--2---:R-:W-:-:S02]  /*3ec70*/  DMUL R62, R34, R202 ;  /* 0x000000ca223e7228 */ /* 0x004fc40000000000 */
[----:B---3--:R-:W-:Y:S01]  /*3ec80*/  DMUL R198, R94, R118 ;  /* 0x000000765ec67228 */ /* 0x008fe20000000000 */
[----:B------:R-:W2:Y:S04]  /*3ec90*/  LDL.64 R34, [R1+0xa658] ;  /* 0x00a6580001227983 */ /* 0x000ea80000100a00 */
[----:B------:R-:W3:Y:S01]  /*3eca0*/  LDL.64 R94, [R1+0xaaf0] ;  /* 0x00aaf000015e7983 */ /* 0x000ee20000100a00 */
[----:B------:R-:W-:Y:S02]  /*3ecb0*/  DMUL R164, R60, R30 ;  /* 0x0000001e3ca47228 */ /* 0x000fe40000000000 */
[----:B------:R-:W-:Y:S01]  /*3ecc0*/  DADD R60, R242, R50 ;  /* 0x00000000f23c7229 */ /* 0x000fe20000000032 */
[----:B------:R-:W3:Y:S01]  /*3ecd0*/  LDL.64 R118, [R1+0xa868] ;  /* 0x00a8680001767983 */ /* 0x000ee20000100a00 */
[----:B------:R-:W-:-:S03]  /*3ece0*/  DFMA R176, R8, 2, R54 ;  /* 0x4000000008b0782b */ /* 0x000fc60000000036 */
[----:B------:R-:W-:Y:S01]  /*3ecf0*/  STL.64 [R1+0x8058], R26 ;  /* 0x0080581a01007387 */ /* 0x000fe20000100a00 */
[----:B------:R-:W-:Y:S02]  /*3ed00*/  DADD R50, R164, R164 ;  /* 0x00000000a4327229 */ /* 0x000fe400000000a4 */
[----:B------:R-:W-:Y:S01]  /*3ed10*/  DFMA R100, R100, R6, R60 ;  /* 0x000000066464722b */ /* 0x000fe2000000003c */
[----:B0-----:R-:W3:Y:S01]  /*3ed20*/  LDL.64 R148, [R1+0xa5e0] ;  /* 0x00a5e00001947983 */ /* 0x001ee20000100a00 */
[----:B------:R-:W-:-:S03]  /*3ed30*/  DMUL R6, R126, R40 ;  /* 0x000000287e067228 */ /* 0x000fc60000000000 */
[----:B------:R-:W3:Y:S01]  /*3ed40*/  LDL.64 R126, [R1+0xa690] ;  /* 0x00a69000017e7983 */ /* 0x000ee20000100a00 */
[----:B------:R-:W-:Y:S02]  /*3ed50*/  DADD R8, R10, -R50 ;  /* 0x000000000a087229 */ /* 0x000fe40000000832 */
[----:B------:R-:W-:-:S05]  /*3ed60*/  DMUL R54, R68, R218 ;  /* 0x000000da44367228 */ /* 0x000fca0000000000 */
[----:B------:R0:W-:Y:S02]  /*3ed70*/  STL.64 [R1+0x7810], R8 ;  /* 0x0078100801007387 */ /* 0x0001e40000100a00 */
[----:B0-----:R-:W-:Y:S01]  /*3ed80*/  DMUL R8, R22, UR4 ;  /* 0x0000000416087c28 */ /* 0x001fe20008000000 */
[----:B------:R-:W-:Y:S01]  /*3ed90*/  UMOV UR4, 0xde9cc603 ;  /* 0xde9cc60300047882 */ /* 0x000fe20000000000 */
[----:B------:R-:W-:Y:S02]  /*3eda0*/  UMOV UR5, 0x3de80d43 ;  /* 0x3de80d4300057882 */ /* 0x000fe40000000000 */
[----:B------:R-:W-:Y:S01]  /*3edb0*/  DMUL R68, R202, UR4 ;  /* 0x00000004ca447c28 */ /* 0x000fe20008000000 */
[----:B------:R-:W-:Y:S06]  /*3edc0*/  STL.64 [R1+0x8038], R62 ;  /* 0x0080383e01007387 */ /* 0x000fec0000100a00 */
[----:B------:R0:W-:Y:S01]  /*3edd0*/  STL.64 [R1+0x7bb8], R68 ;  /* 0x007bb84401007387 */ /* 0x0001e20000100a00 */
[----:B----4-:R-:W-:-:S03]  /*3ede0*/  DMUL R236, R110, R116 ;  /* 0x000000746eec7228 */ /* 0x010fc60000000000 */
[----:B------:R-:W4:Y:S01]  /*3edf0*/  LDL.64 R110, [R1+0xa7b0] ;  /* 0x00a7b000016e7983 */ /* 0x000f220000100a00 */
[----:B------:R-:W-:Y:S02]  /*3ee00*/  DMUL R66, R66, R116 ;  /* 0x0000007442427228 */ /* 0x000fe40000000000 */
[----:B------:R-:W-:Y:S02]  /*3ee10*/  DMUL R116, R78, R68 ;  /* 0x000000444e747228 */ /* 0x000fe40000000000 */
[----:B0-----:R-:W-:Y:S02]  /*3ee20*/  DMUL R68, R38, R62 ;  /* 0x0000003e26447228 */ /* 0x001fe40000000000 */
[----:B------:R-:W-:Y:S02]  /*3ee30*/  DADD R62, -R114, R12 ;  /* 0x00000000723e7229 */ /* 0x000fe4000000010c */
[----:B--2---:R-:W-:Y:S01]  /*3ee40*/  DMUL R12, R34, R70 ;  /* 0x00000046220c7228 */ /* 0x004fe20000000000 */
[----:B------:R-:W2:Y:S01]  /*3ee50*/  LDL.64 R34, [R1+0xa748] ;  /* 0x00a7480001227983 */ /* 0x000ea20000100a00 */
[----:B------:R-:W-:Y:S01]  /*3ee60*/  DMUL R26, R78, R26 ;  /* 0x0000001a4e1a7228 */ /* 0x000fe20000000000 */
[----:B------:R-:W-:Y:S01]  /*3ee70*/  UMOV UR4, 0xf4bbb049 ;  /* 0xf4bbb04900047882 */ /* 0x000fe20000000000 */
[----:B------:R-:W-:Y:S01]  /*3ee80*/  UMOV UR5, 0x3d76dead ;  /* 0x3d76dead00057882 */ /* 0x000fe20000000000 */
[----:B------:R-:W-:-:S02]  /*3ee90*/  DMUL R50, R120, R218 ;  /* 0x000000da78327228 */ /* 0x000fc40000000000 */
[----:B------:R-:W-:Y:S01]  /*3eea0*/  DMUL R120, R36, UR4 ;  /* 0x0000000424787c28 */ /* 0x000fe20008000000 */
[----:B------:R-:W-:Y:S01]  /*3eeb0*/  UMOV UR4, 0x6e5b0120 ;  /* 0x6e5b012000047882 */ /* 0x000fe20000000000 */
[----:B---3--:R-:W-:Y:S01]  /*3eec0*/  DMUL R154, R94, R70 ;  /* 0x000000465e9a7228 */ /* 0x008fe20000000000 */
[----:B------:R-:W-:Y:S01]  /*3eed0*/  UMOV UR5, 0x3d0b0587 ;  /* 0x3d0b058700057882 */ /* 0x000fe20000000000 */
[----:B------:R0:W-:Y:S01]  /*3eee0*/  STL.64 [R1+0x7938], R26 ;  /* 0x0079381a01007387 */ /* 0x0001e20000100a00 */
[C---:B------:R-:W-:Y:S02]  /*3eef0*/  DADD R2, R26.reuse, R2 ;  /* 0x000000001a027229 */ /* 0x040fe40000000002 */
[----:B------:R-:W-:Y:S02]  /*3ef00*/  DFMA R94, R26, 2, R242 ;  /* 0x400000001a5e782b */ /* 0x000fe400000000f2 */
[----:B0-----:R-:W-:Y:S01]  /*3ef10*/  DMUL R26, R58, UR4 ;  /* 0x000000043a1a7c28 */ /* 0x001fe20008000000 */
[----:B------:R-:W3:Y:S01]  /*3ef20*/  LDL.64 R58, [R1+0xaa60] ;  /* 0x00aa6000013a7983 */ /* 0x000ee20000100a00 */
[----:B------:R-:W-:-:S02]  /*3ef30*/  DMUL R112, R112, R36 ;  /* 0x0000002470707228 */ /* 0x000fc40000000000 */
[----:B------:R-:W-:Y:S02]  /*3ef40*/  DMUL R6, R6, R20 ;  /* 0x0000001406067228 */ /* 0x000fe40000000000 */
[----:B------:R-:W-:Y:S02]  /*3ef50*/  DMUL R88, R88, R36 ;  /* 0x0000002458587228 */ /* 0x000fe40000000000 */
[----:B------:R-:W-:Y:S02]  /*3ef60*/  DFMA R122, R116, 0.75, R68 ;  /* 0x3fe80000747a782b */ /* 0x000fe40000000044 */
[----:B------:R-:W-:Y:S02]  /*3ef70*/  DMUL R142, R96, R70 ;  /* 0x00000046608e7228 */ /* 0x000fe40000000000 */
[CC--:B------:R-:W-:Y:S02]  /*3ef80*/  DFMA R96, -R50.reuse, R28.reuse, R94 ;  /* 0x0000001c3260722b */ /* 0x0c0fe4000000015e */
[----:B------:R-:W-:-:S02]  /*3ef90*/  DFMA R94, -R50, R28, R62 ;  /* 0x0000001c325e722b */ /* 0x000fc4000000013e */
[----:B------:R-:W-:Y:S02]  /*3efa0*/  DMUL R62, R118, R28 ;  /* 0x0000001c763e7228 */ /* 0x000fe40000000000 */
[----:B------:R-:W-:Y:S02]  /*3efb0*/  DMUL R118, R28, R112 ;  /* 0x000000701c767228 */ /* 0x000fe40000000000 */
[----:B------:R-:W-:Y:S02]  /*3efc0*/  DFMA R114, R50, R28, -R6 ;  /* 0x0000001c3272722b */ /* 0x000fe40000000806 */
[----:B------:R-:W-:Y:S01]  /*3efd0*/  DFMA R112, R32, -R88, R122 ;  /* 0x800000582070722b */ /* 0x000fe2000000007a */
[----:B------:R-:W-:Y:S01]  /*3efe0*/  STL.64 [R1+0x7af0], R68 ;  /* 0x007af04401007387 */ /* 0x000fe20000100a00 */
[----:B------:R-:W-:Y:S02]  /*3eff0*/  DFMA R96, -R28, R236, R96 ;  /* 0x000000ec1c60722b */ /* 0x000fe40000000160 */
[----:B------:R-:W-:Y:S01]  /*3f000*/  DMUL R122, R126, R20 ;  /* 0x000000147e7a7228 */ /* 0x000fe20000000000 */
[----:B------:R0:W-:Y:S01]  /*3f010*/  STL.64 [R1+0xaf10], R68 ;  /* 0x00af104401007387 */ /* 0x0001e20000100a00 */
[----:B------:R-:W-:-:S02]  /*3f020*/  DFMA R114, -R20, R54, R114 ;  /* 0x000000361472722b */ /* 0x000fc40000000172 */
[----:B------:R-:W-:Y:S02]  /*3f030*/  DADD R126, -R118, R112 ;  /* 0x00000000767e7229 */ /* 0x000fe40000000170 */
[----:B------:R-:W-:Y:S01]  /*3f040*/  DMUL R62, R62, R22 ;  /* 0x000000163e3e7228 */ /* 0x000fe20000000000 */
[----:B0-----:R-:W3:Y:S01]  /*3f050*/  LDL.64 R68, [R1+0xaa28] ;  /* 0x00aa280001447983 */ /* 0x001ee20000100a00 */
[----:B------:R-:W-:Y:S02]  /*3f060*/  DADD R96, R6, R96 ;  /* 0x0000000006607229 */ /* 0x000fe40000000060 */
[----:B------:R-:W-:Y:S02]  /*3f070*/  DFMA R114, R20, -R66, R114 ;  /* 0x800000421472722b */ /* 0x000fe40000000072 */
[----:B----4-:R-:W-:Y:S01]  /*3f080*/  DMUL R112, R56, R110 ;  /* 0x0000006e38707228 */ /* 0x010fe20000000000 */
[----:B------:R-:W4:Y:S04]  /*3f090*/  LDL.64 R56, [R1+0xa600] ;  /* 0x00a6000001387983 */ /* 0x000f280000100a00 */
[----:B------:R-:W4:Y:S01]  /*3f0a0*/  LDL.64 R110, [R1+0xa9f8] ;  /* 0x00a9f800016e7983 */ /* 0x000f220000100a00 */
[----:B------:R-:W-:-:S02]  /*3f0b0*/  DADD R134, -R62, R96 ;  /* 0x000000003e867229 */ /* 0x000fc40000000160 */
[----:B------:R-:W-:Y:S02]  /*3f0c0*/  DFMA R114, R62, 2, R114 ;  /* 0x400000003e72782b */ /* 0x000fe40000000072 */
[----:B------:R-:W-:Y:S02]  /*3f0d0*/  DFMA R96, R20, R54, -R62 ;  /* 0x000000361460722b */ /* 0x000fe4000000083e */
[----:B------:R-:W-:Y:S02]  /*3f0e0*/  DFMA R2, R78, R198, R2 ;  /* 0x000000c64e02722b */ /* 0x000fe40000000002 */
[----:B------:R-:W-:Y:S02]  /*3f0f0*/  DMUL R60, R32, R8 ;  /* 0x00000008203c7228 */ /* 0x000fe40000000000 */
[----:B------:R-:W-:Y:S02]  /*3f100*/  DMUL R50, R128, R172 ;  /* 0x000000ac80327228 */ /* 0x000fe40000000000 */
[----:B------:R-:W-:Y:S01]  /*3f110*/  DMUL R90, R90, R36 ;  /* 0x000000245a5a7228 */ /* 0x000fe20000000000 */
[----:B------:R-:W-:Y:S01]  /*3f120*/  UMOV UR4, 0xbaf4cd2d ;  /* 0xbaf4cd2d00047882 */ /* 0x000fe20000000000 */
[----:B------:R-:W-:Y:S01]  /*3f130*/  DFMA R2, R6, 2, R2 ;  /* 0x400000000602782b */ /* 0x000fe20000000002 */
[----:B------:R-:W-:Y:S01]  /*3f140*/  UMOV UR5, 0x3d843b23 ;  /* 0x3d843b2300057882 */ /* 0x000fe20000000000 */
[----:B--2---:R-:W-:-:S02]  /*3f150*/  DMUL R62, R34, R18 ;  /* 0x00000012223e7228 */ /* 0x004fc40000000000 */
[----:B---3--:R-:W-:Y:S01]  /*3f160*/  DMUL R224, R58, R84 ;  /* 0x000000543ae07228 */ /* 0x008fe20000000000 */
[----:B------:R-:W2:Y:S03]  /*3f170*/  LDL.64 R34, [R1+0xa6c0] ;  /* 0x00a6c00001227983 */ /* 0x000ea60000100a00 */
[----:B------:R-:W-:Y:S02]  /*3f180*/  DADD R2, R60, R2 ;  /* 0x000000003c027229 */ /* 0x000fe40000000002 */
[----:B------:R-:W-:Y:S02]  /*3f190*/  DFMA R114, R122, -R22, R114 ;  /* 0x800000167a72722b */ /* 0x000fe40000000072 */
[----:B------:R-:W-:Y:S01]  /*3f1a0*/  DFMA R100, R28, R236, R100 ;  /* 0x000000ec1c64722b */ /* 0x000fe20000000064 */
[----:B------:R-:W-:Y:S03]  /*3f1b0*/  STL.64 [R1+0x7f18], R26 ;  /* 0x007f181a01007387 */ /* 0x000fe60000100a00 */
[----:B------:R-:W-:Y:S01]  /*3f1c0*/  DFMA R2, R218, R142, R2 ;  /* 0x0000008eda02722b */ /* 0x000fe20000000002 */
[----:B------:R0:W-:Y:S01]  /*3f1d0*/  STL.64 [R1+0x7aa0], R142 ;  /* 0x007aa08e01007387 */ /* 0x0001e20000100a00 */
[----:B------:R-:W-:-:S03]  /*3f1e0*/  DFMA R96, R122, -R22, R96 ;  /* 0x800000167a60722b */ /* 0x000fc60000000060 */
[----:B------:R-:W-:Y:S03]  /*3f1f0*/  STL.64 [R1+0x7990], R66 ;  /* 0x0079904201007387 */ /* 0x000fe60000100a00 */
[----:B------:R-:W-:Y:S01]  /*3f200*/  DFMA R2, R20, R154, R2 ;  /* 0x0000009a1402722b */ /* 0x000fe20000000002 */
[----:B------:R-:W-:Y:S01]  /*3f210*/  STL.64 [R1+0xabc0], R222 ;  /* 0x00abc0de01007387 */ /* 0x000fe20000100a00 */
[----:B------:R-:W-:-:S03]  /*3f220*/  DADD R130, -R144, R130 ;  /* 0x0000000090827229 */ /* 0x000fc60000000182 */
[----:B------:R-:W-:Y:S03]  /*3f230*/  STL.64 [R1+0xaee0], R164 ;  /* 0x00aee0a401007387 */ /* 0x000fe60000100a00 */
[----:B------:R-:W-:Y:S01]  /*3f240*/  DFMA R2, R20, R12, R2 ;  /* 0x0000000c1402722b */ /* 0x000fe20000000002 */
[----:B------:R-:W-:Y:S04]  /*3f250*/  STL.64 [R1+0xabc8], R170 ;  /* 0x00abc8aa01007387 */ /* 0x000fe80000100a00 */
[----:B------:R-:W-:Y:S03]  /*3f260*/  STL.64 [R1+0xaee8], R198 ;  /* 0x00aee8c601007387 */ /* 0x000fe60000100a00 */
[----:B------:R-:W-:Y:S01]  /*3f270*/  DFMA R2, R218, R26, R2 ;  /* 0x0000001ada02722b */ /* 0x000fe20000000002 */
[----:B------:R-:W3:Y:S07]  /*3f280*/  LDL.128 R8, [R1+0x740] ;  /* 0x0007400001087983 */ /* 0x000eee0000100c00 */
[----:B------:R-:W-:-:S08]  /*3f290*/  DFMA R2, R20, R50, R2 ;  /* 0x000000321402722b */ /* 0x000fd00000000002 */
[----:B------:R-:W-:-:S08]  /*3f2a0*/  DADD R2, R116, R2 ;  /* 0x0000000074027229 */ /* 0x000fd00000000002 */
[----:B------:R-:W-:Y:S02]  /*3f2b0*/  DFMA R2, R120, R22, R2 ;  /* 0x000000167802722b */ /* 0x000fe40000000002 */
[----:B------:R-:W-:Y:S02]  /*3f2c0*/  DMUL R220, R218, R224 ;  /* 0x000000e0dadc7228 */ /* 0x000fe40000000000 */
[----:B------:R-:W-:Y:S02]  /*3f2d0*/  DMUL R90, R90, R36 ;  /* 0x000000245a5a7228 */ /* 0x000fe40000000000 */
[-C--:B------:R-:W-:Y:S02]  /*3f2e0*/  DFMA R128, -R120, R22.reuse, R126 ;  /* 0x000000167880722b */ /* 0x080fe4000000017e */
[----:B------:R-:W-:Y:S02]  /*3f2f0*/  DFMA R2, R62, R22, R2 ;  /* 0x000000163e02722b */ /* 0x000fe40000000002 */
[----:B------:R-:W-:-:S02]  /*3f300*/  DMUL R230, R104, UR4 ;  /* 0x0000000468e67c28 */ /* 0x000fc40008000000 */
[----:B------:R-:W-:Y:S02]  /*3f310*/  DADD R126, R90, R90 ;  /* 0x000000005a7e7229 */ /* 0x000fe4000000005a */
[----:B------:R-:W-:Y:S02]  /*3f320*/  DADD R128, R128, -R4 ;  /* 0x0000000080807229 */ /* 0x000fe40000000804 */
[----:B------:R-:W-:Y:S02]  /*3f330*/  DADD R2, R220, R2 ;  /* 0x00000000dc027229 */ /* 0x000fe40000000002 */
[----:B------:R-:W-:Y:S02]  /*3f340*/  DFMA R58, R122, R22, -R112 ;  /* 0x000000167a3a722b */ /* 0x000fe40000000870 */
[----:B------:R-:W-:Y:S02]  /*3f350*/  DMUL R84, R218, R142 ;  /* 0x0000008eda547228 */ /* 0x000fe40000000000 */
[----:B------:R-:W-:Y:S01]  /*3f360*/  DADD R128, R128, -R126 ;  /* 0x0000000080807229 */ /* 0x000fe2000000087e */
[----:B------:R-:W-:Y:S01]  /*3f370*/  UMOV UR4, 0x812dea11 ;  /* 0x812dea1100047882 */ /* 0x000fe20000000000 */
[----:B------:R-:W-:Y:S01]  /*3f380*/  DFMA R2, R230, R22, R2 ;  /* 0x00000016e602722b */ /* 0x000fe20000000002 */
[----:B------:R-:W-:Y:S01]  /*3f390*/  UMOV UR5, 0x3d919799 ;  /* 0x3d91979900057882 */ /* 0x000fe20000000000 */
[----:B------:R-:W-:-:S02]  /*3f3a0*/  DFMA R126, -R20, R54, R94 ;  /* 0x00000036147e722b */ /* 0x000fc4000000015e */
[----:B------:R-:W-:Y:S01]  /*3f3b0*/  DADD R132, R112, R114 ;  /* 0x0000000070847229 */ /* 0x000fe20000000072 */
[----:B------:R1:W-:Y:S01]  /*3f3c0*/  STL.64 [R1+0x7908], R58 ;  /* 0x0079083a01007387 */ /* 0x0003e20000100a00 */
[----:B------:R-:W-:Y:S02]  /*3f3d0*/  DMUL R114, R168, UR4 ;  /* 0x00000004a8727c28 */ /* 0x000fe40008000000 */
[----:B------:R-:W-:Y:S01]  /*3f3e0*/  DFMA R122, R166, R22, R2 ;  /* 0x00000016a67a722b */ /* 0x000fe20000000002 */
[----:B------:R4:W-:Y:S01]  /*3f3f0*/  STL.64 [R1+0xabb8], R224 ;  /* 0x00abb8e001007387 */ /* 0x0009e20000100a00 */
[----:B------:R-:W-:Y:S02]  /*3f400*/  DADD R138, -R84, R126 ;  /* 0x00000000548a7229 */ /* 0x000fe4000000017e */
[----:B------:R-:W-:Y:S01]  /*3f410*/  DMUL R68, R68, R204 ;  /* 0x000000cc44447228 */ /* 0x000fe20000000000 */
[----:B0-----:R-:W3:Y:S04]  /*3f420*/  LDL.64 R142, [R1+0xa758] ;  /* 0x00a75800018e7983 */ /* 0x001ee80000100a00 */
[----:B-1----:R-:W3:Y:S01]  /*3f430*/  LDL.64 R58, [R1+0xa9e8] ;  /* 0x00a9e800013a7983 */ /* 0x002ee20000100a00 */
[----:B------:R-:W-:Y:S01]  /*3f440*/  DFMA R122, R114, R22, R122 ;  /* 0x00000016727a722b */ /* 0x000fe2000000007a */
[----:B------:R-:W-:Y:S01]  /*3f450*/  UMOV UR4, 0xb552a552 ;  /* 0xb552a55200047882 */ /* 0x000fe20000000000 */
[C---:B----4-:R-:W-:Y:S01]  /*3f460*/  DMUL R224, R218.reuse, R222 ;  /* 0x000000dedae07228 */ /* 0x050fe20000000000 */
[----:B------:R-:W-:Y:S01]  /*3f470*/  UMOV UR5, 0x3d7faa7a ;  /* 0x3d7faa7a00057882 */ /* 0x000fe20000000000 */
[----:B------:R-:W-:-:S02]  /*3f480*/  DFMA R140, R218, -R26, R138 ;  /* 0x8000001ada8c722b */ /* 0x000fc4000000008a */
[----:B------:R-:W-:Y:S02]  /*3f490*/  DMUL R54, R56, R38 ;  /* 0x0000002638367228 */ /* 0x000fe40000000000 */
[----:B------:R-:W-:Y:S02]  /*3f4a0*/  DMUL R204, R32, R136 ;  /* 0x0000008820cc7228 */ /* 0x000fe40000000000 */
[----:B------:R-:W-:Y:S02]  /*3f4b0*/  DMUL R56, R174, UR4 ;  /* 0x00000004ae387c28 */ /* 0x000fe40008000000 */
[----:B------:R-:W-:Y:S01]  /*3f4c0*/  DADD R138, R224, R122 ;  /* 0x00000000e08a7229 */ /* 0x000fe2000000007a */
[----:B------:R0:W-:Y:S01]  /*3f4d0*/  STL.64 [R1+0x7b98], R68 ;  /* 0x007b984401007387 */ /* 0x0001e20000100a00 */
[----:B------:R-:W-:Y:S02]  /*3f4e0*/  DFMA R122, R144, 2, R98 ;  /* 0x40000000907a782b */ /* 0x000fe40000000062 */
[----:B------:R-:W-:-:S02]  /*3f4f0*/  DMUL R2, R110, R82 ;  /* 0x000000526e027228 */ /* 0x000fc40000000000 */
[----:B------:R-:W-:Y:S02]  /*3f500*/  DADD R98, -R220, R140 ;  /* 0x00000000dc627229 */ /* 0x000fe4000000018c */
[----:B------:R-:W-:Y:S02]  /*3f510*/  DADD R140, R204, R132 ;  /* 0x00000000cc8c7229 */ /* 0x000fe40000000084 */
[----:B------:R-:W-:Y:S02]  /*3f520*/  DFMA R132, R38, R56, R102 ;  /* 0x000000382684722b */ /* 0x000fe40000000066 */
[----:B0-----:R-:W-:Y:S01]  /*3f530*/  DMUL R68, R68, R22 ;  /* 0x0000001644447228 */ /* 0x001fe20000000000 */
[----:B------:R0:W-:Y:S01]  /*3f540*/  STL.64 [R1+0xabd0], R2 ;  /* 0x00abd00201007387 */ /* 0x0001e20000100a00 */
[----:B------:R-:W-:Y:S02]  /*3f550*/  DMUL R110, R218, R2 ;  /* 0x00000002da6e7228 */ /* 0x000fe40000000000 */
[----:B------:R-:W-:-:S02]  /*3f560*/  DADD R100, -R6, R100 ;  /* 0x0000000006647229 */ /* 0x000fc40000000164 */
[----:B------:R-:W-:Y:S01]  /*3f570*/  DADD R96, R112, R96 ;  /* 0x0000000070607229 */ /* 0x000fe20000000060 */
[----:B------:R1:W-:Y:S01]  /*3f580*/  STL.64 [R1+0x7b60], R68 ;  /* 0x007b604401007387 */ /* 0x0003e20000100a00 */
[----:B------:R-:W-:Y:S02]  /*3f590*/  DADD R136, R68, R138 ;  /* 0x0000000044887229 */ /* 0x000fe4000000008a */
[----:B------:R-:W-:Y:S02]  /*3f5a0*/  DADD R132, -R204, R132 ;  /* 0x00000000cc847229 */ /* 0x000fe40000000184 */
[----:B0-----:R-:W-:Y:S02]  /*3f5b0*/  DFMA R2, R6, 2, R60 ;  /* 0x400000000602782b */ /* 0x001fe4000000003c */
[----:B------:R-:W-:Y:S02]  /*3f5c0*/  DFMA R6, R20, -R54, R140 ;  /* 0x800000361406722b */ /* 0x000fe4000000008c */
[----:B------:R-:W-:Y:S01]  /*3f5d0*/  DMUL R112, R148, R38 ;  /* 0x0000002694707228 */ /* 0x000fe20000000000 */
[----:B-1----:R-:W4:Y:S04]  /*3f5e0*/  LDL.64 R68, [R1+0xa860] ;  /* 0x00a8600001447983 */ /* 0x002f280000100a00 */
[----:B------:R-:W4:Y:S04]  /*3f5f0*/  LDL.64 R148, [R1+0xa620] ;  /* 0x00a6200001947983 */ /* 0x000f280000100a00 */
[----:B------:R0:W-:Y:S04]  /*3f600*/  STL.64 [R1+0x7b78], R84 ;  /* 0x007b785401007387 */ /* 0x0001e80000100a00 */
[----:B0-----:R-:W4:Y:S01]  /*3f610*/  LDL.64 R84, [R1+0xa798] ;  /* 0x00a7980001547983 */ /* 0x001f220000100a00 */
[----:B--2---:R-:W-:-:S07]  /*3f620*/  DMUL R34, R34, R20 ;  /* 0x0000001422227228 */ /* 0x004fce0000000000 */
[----:B------:R0:W-:Y:S01]  /*3f630*/  STL.64 [R1+0x7a30], R34 ;  /* 0x007a302201007387 */ /* 0x0001e20000100a00 */
[CC--:B------:R-:W-:Y:S02]  /*3f640*/  DFMA R6, R32.reuse, -R34.reuse, R6 ;  /* 0x800000222006722b */ /* 0x0c0fe40000000006 */
[----:B------:R-:W-:Y:S01]  /*3f650*/  DFMA R140, R32, -R34, R132 ;  /* 0x80000022208c722b */ /* 0x000fe20000000084 */
[----:B0-----:R-:W2:Y:S01]  /*3f660*/  LDL.64 R34, [R1+0xa760] ;  /* 0x00a7600001227983 */ /* 0x001ea20000100a00 */
[----:B------:R-:W-:Y:S02]  /*3f670*/  DMUL R94, R150, R168 ;  /* 0x000000a8965e7228 */ /* 0x000fe40000000000 */
[----:B------:R-:W-:Y:S01]  /*3f680*/  DMUL R26, R218, R170 ;  /* 0x000000aada1a7228 */ /* 0x000fe20000000000 */
[----:B------:R-:W2:Y:S05]  /*3f690*/  LDL.64 R150, [R1+0xa828] ;  /* 0x00a8280001967983 */ /* 0x000eaa0000100a00 */
[----:B------:R-:W-:-:S02]  /*3f6a0*/  DMUL R126, R32, R94 ;  /* 0x0000005e207e7228 */ /* 0x000fc40000000000 */
[----:B------:R-:W-:Y:S02]  /*3f6b0*/  DFMA R122, R38, -R56, R122 ;  /* 0x80000038267a722b */ /* 0x000fe4000000007a */
[----:B------:R-:W-:Y:S01]  /*3f6c0*/  DADD R102, R26, R136 ;  /* 0x000000001a667229 */ /* 0x000fe20000000088 */
[----:B------:R0:W-:Y:S03]  /*3f6d0*/  STL.64 [R1+0x7778], R2 ;  /* 0x0077780201007387 */ /* 0x0001e60000100a00 */
[----:B------:R-:W-:Y:S02]  /*3f6e0*/  DADD R98, R126, R98 ;  /* 0x000000007e627229 */ /* 0x000fe40000000062 */
[C---:B------:R-:W-:Y:S02]  /*3f6f0*/  DADD R96, -R60.reuse, R96 ;  /* 0x000000003c607229 */ /* 0x040fe40000000160 */
[----:B------:R-:W-:Y:S01]  /*3f700*/  DADD R140, -R60, R140 ;  /* 0x000000003c8c7229 */ /* 0x000fe2000000018c */
[----:B------:R1:W-:Y:S01]  /*3f710*/  STL.64 [R1+0x7900], R26 ;  /* 0x0079001a01007387 */ /* 0x0003e20000100a00 */
[----:B------:R-:W-:-:S02]  /*3f720*/  DFMA R122, R28, -R112, R122 ;  /* 0x800000701c7a722b */ /* 0x000fc4000000007a */
[----:B------:R-:W-:Y:S01]  /*3f730*/  DADD R98, -R224, R98 ;  /* 0x00000000e0627229 */ /* 0x000fe20000000162 */
[----:B0-----:R-:W2:Y:S01]  /*3f740*/  LDL.64 R2, [R1+0xa4e8] ;  /* 0x00a4e80001027983 */ /* 0x001ea20000100a00 */
[----:B------:R-:W-:Y:S02]  /*3f750*/  DADD R102, R110, R102 ;  /* 0x000000006e667229 */ /* 0x000fe40000000066 */
[----:B------:R-:W-:Y:S02]  /*3f760*/  DFMA R100, R20, R66, R100 ;  /* 0x000000421464722b */ /* 0x000fe40000000064 */
[----:B---3--:R-:W-:Y:S01]  /*3f770*/  DMUL R58, R58, R82 ;  /* 0x000000523a3a7228 */ /* 0x008fe20000000000 */
[----:B------:R-:W3:Y:S01]  /*3f780*/  LDL.64 R66, [R1+0xa938] ;  /* 0x00a9380001427983 */ /* 0x000ee20000100a00 */
[----:B------:R-:W-:Y:S02]  /*3f790*/  DADD R122, R204, R122 ;  /* 0x00000000cc7a7229 */ /* 0x000fe4000000007a */
[----:B------:R-:W-:Y:S01]  /*3f7a0*/  DADD R98, -R26, R98 ;  /* 0x000000001a627229 */ /* 0x000fe20000000162 */
[----:B------:R-:W3:Y:S04]  /*3f7b0*/  LDL.64 R82, [R1+0xa4f8] ;  /* 0x00a4f80001527983 */ /* 0x000ee80000100a00 */
[----:B------:R0:W-:Y:S01]  /*3f7c0*/  STL.64 [R1+0x7d00], R58 ;  /* 0x007d003a01007387 */ /* 0x0001e20000100a00 */
[----:B------:R-:W-:-:S03]  /*3f7d0*/  DFMA R132, R20, -R54, R122 ;  /* 0x800000361484722b */ /* 0x000fc6000000007a */
[----:B-1----:R-:W3:Y:S01]  /*3f7e0*/  LDL.64 R26, [R1+0xa998] ;  /* 0x00a99800011a7983 */ /* 0x002ee20000100a00 */
[----:B------:R-:W-:Y:S01]  /*3f7f0*/  DFMA R130, R38, R56, R130 ;  /* 0x000000382682722b */ /* 0x000fe20000000082 */
[----:B------:R-:W-:Y:S01]  /*3f800*/  UMOV UR4, 0x7fdfbfd ;  /* 0x07fdfbfd00047882 */ /* 0x000fe20000000000 */
[----:B------:R-:W-:Y:S01]  /*3f810*/  UMOV UR5, 0x3d87bfdc ;  /* 0x3d87bfdc00057882 */ /* 0x000fe20000000000 */
[----:B------:R1:W-:Y:S01]  /*3f820*/  STL.64 [R1+0x8140], R56 ;  /* 0x0081403801007387 */ /* 0x0003e20000100a00 */
[----:B0-----:R-:W-:-:S03]  /*3f830*/  DMUL R58, R58, R22 ;  /* 0x000000163a3a7228 */ /* 0x001fc60000000000 */
[----:B------:R-:W-:Y:S01]  /*3f840*/  STL.64 [R1+0xadc0], R158 ;  /* 0x00adc09e01007387 */ /* 0x000fe20000100a00 */
[----:B------:R-:W-:-:S03]  /*3f850*/  DMUL R178, R62, R22 ;  /* 0x000000163eb27228 */ /* 0x000fc60000000000 */
[----:B------:R-:W-:Y:S01]  /*3f860*/  STL.64 [R1+0xae68], R76 ;  /* 0x00ae684c01007387 */ /* 0x000fe20000100a00 */
[----:B------:R-:W-:-:S03]  /*3f870*/  DADD R102, R58, R102 ;  /* 0x000000003a667229 */ /* 0x000fc60000000066 */
[----:B------:R0:W-:Y:S01]  /*3f880*/  STL.64 [R1+0x7b20], R58 ;  /* 0x007b203a01007387 */ /* 0x0001e20000100a00 */
[----:B------:R-:W-:-:S03]  /*3f890*/  DADD R122, -R110, R98 ;  /* 0x000000006e7a7229 */ /* 0x000fc60000000162 */
[----:B-1----:R-:W3:Y:S04]  /*3f8a0*/  LDL.64 R56, [R1+0xa808] ;  /* 0x00a8080001387983 */ /* 0x002ee80000100a00 */
[----:B------:R-:W-:Y:S04]  /*3f8b0*/  STL.64 [R1+0xabe8], R168 ;  /* 0x00abe8a801007387 */ /* 0x000fe80000100a00 */
[----:B0-----:R-:W3:Y:S01]  /*3f8c0*/  LDL.64 R58, [R1+0xaa70] ;  /* 0x00aa7000013a7983 */ /* 0x001ee20000100a00 */
[----:B------:R-:W-:Y:S02]  /*3f8d0*/  DFMA R102, R92, 2, R102 ;  /* 0x400000005c66782b */ /* 0x000fe40000000066 */
[----:B----4-:R-:W-:Y:S01]  /*3f8e0*/  DMUL R68, R68, R46 ;  /* 0x0000002e44447228 */ /* 0x010fe20000000000 */
[----:B------:R-:W-:Y:S01]  /*3f8f0*/  UMOV UR16, 0x66666666 ;  /* 0x6666666600107882 */ /* 0x000fe20000000000 */
[----:B------:R-:W-:Y:S01]  /*3f900*/  UMOV UR17, 0x3fe66666 ;  /* 0x3fe6666600117882 */ /* 0x000fe20000000000 */
[----:B------:R-:W-:Y:S01]  /*3f910*/  UMOV UR18, 0xa3d70a3d ;  /* 0xa3d70a3d00127882 */ /* 0x000fe20000000000 */
[----:B------:R-:W-:Y:S01]  /*3f920*/  DMUL R46, R148, R70 ;  /* 0x00000046942e7228 */ /* 0x000fe20000000000 */
[----:B------:R-:W-:Y:S01]  /*3f930*/  UMOV UR19, 0x3fea3d70 ;  /* 0x3fea3d7000137882 */ /* 0x000fe20000000000 */
[C---:B------:R-:W-:Y:S01]  /*3f940*/  DADD R98, R60.reuse, R6 ;  /* 0x000000003c627229 */ /* 0x040fe20000000006 */
[----:B------:R-:W-:Y:S01]  /*3f950*/  UMOV UR40, 0xeb851eb8 ;  /* 0xeb851eb800287882 */ /* 0x000fe20000000000 */
[----:B------:R-:W-:Y:S01]  /*3f960*/  DADD R60, R60, R132 ;  /* 0x000000003c3c7229 */ /* 0x000fe20000000084 */
[----:B------:R-:W-:Y:S01]  /*3f970*/  UMOV UR41, 0x3feeb851 ;  /* 0x3feeb85100297882 */ /* 0x000fe20000000000 */
[----:B------:R-:W-:Y:S01]  /*3f980*/  DFMA R132, -R48, R24, R122 ;  /* 0x000000183084722b */ /* 0x000fe2000000017a */
[----:B------:R0:W-:Y:S01]  /*3f990*/  STL.64 [R1+0x7c60], R46 ;  /* 0x007c602e01007387 */ /* 0x0001e20000100a00 */
[----:B------:R-:W-:-:S02]  /*3f9a0*/  DFMA R122, R92, 2, R14 ;  /* 0x400000005c7a782b */ /* 0x000fc4000000000e */
[----:B------:R-:W-:Y:S01]  /*3f9b0*/  DADD R102, R102, R14 ;  /* 0x0000000066667229 */ /* 0x000fe2000000000e */
[----:B------:R-:W-:Y:S01]  /*3f9c0*/  STL.64 [R1+0xae70], R206 ;  /* 0x00ae70ce01007387 */ /* 0x000fe20000100a00 */
[----:B------:R-:W-:Y:S01]  /*3f9d0*/  UMOV UR14, 0xf5c28f5c ;  /* 0xf5c28f5c000e7882 */ /* 0x000fe20000000000 */
[----:B------:R-:W-:Y:S02]  /*3f9e0*/  UMOV UR15, 0x3fef5c28 ;  /* 0x3fef5c28000f7882 */ /* 0x000fe40000000000 */
[----:B------:R-:W-:Y:S01]  /*3f9f0*/  STL.64 [R1+0xae78], R74 ;  /* 0x00ae784a01007387 */ /* 0x000fe20000100a00 */
[-C--:B------:R-:W-:Y:S02]  /*3fa00*/  DMUL R14, R84, R70.reuse ;  /* 0x00000046540e7228 */ /* 0x080fe40000000000 */
[----:B--2---:R-:W-:Y:S02]  /*3fa10*/  DMUL R34, R34, R70 ;  /* 0x0000004622227228 */ /* 0x004fe40000000000 */
[----:B------:R-:W-:Y:S01]  /*3fa20*/  DMUL R222, R192, R150 ;  /* 0x00000096c0de7228 */ /* 0x000fe20000000000 */
[----:B------:R-:W2:Y:S01]  /*3fa30*/  LDL.64 R70, [R1+0x7c60] ;  /* 0x007c600001467983 */ /* 0x000ea20000100a00 */
[----:B------:R-:W-:-:S02]  /*3fa40*/  DMUL R48, R142, R64 ;  /* 0x000000408e307228 */ /* 0x000fc40000000000 */
[----:B------:R-:W-:Y:S01]  /*3fa50*/  DADD R6, -R92, R100 ;  /* 0x000000005c067229 */ /* 0x000fe20000000164 */
[----:B------:R1:W-:Y:S03]  /*3fa60*/  STL.64 [R1+0x7f40], R68 ;  /* 0x007f404401007387 */ /* 0x0003e60000100a00 */
[----:B------:R-:W-:Y:S01]  /*3fa70*/  DADD R140, R222, R140 ;  /* 0x00000000de8c7229 */ /* 0x000fe2000000008c */
[----:B------:R-:W4:Y:S01]  /*3fa80*/  LDL.64 R84, [R1+0xa6f0] ;  /* 0x00a6f00001547983 */ /* 0x000f220000100a00 */
[----:B------:R-:W-:-:S03]  /*3fa90*/  DMUL R92, R32, R48 ;  /* 0x00000030205c7228 */ /* 0x000fc60000000000 */
[----:B0-----:R-:W4:Y:S03]  /*3faa0*/  LDL.64 R46, [R1+0xa588] ;  /* 0x00a58800012e7983 */ /* 0x001f260000100a00 */
[----:B------:R-:W-:Y:S01]  /*3fab0*/  DFMA R140, R32, -R14, R140 ;  /* 0x8000000e208c722b */ /* 0x000fe2000000008c */
[----:B------:R-:W-:Y:S01]  /*3fac0*/  UMOV UR8, 0x7ae147ae ;  /* 0x7ae147ae00087882 */ /* 0x000fe20000000000 */
[----:B------:R-:W-:Y:S01]  /*3fad0*/  UMOV UR9, 0x3ff3ae14 ;  /* 0x3ff3ae1400097882 */ /* 0x000fe20000000000 */
[----:B------:R-:W-:Y:S01]  /*3fae0*/  UMOV UR20, 0x47ae147b ;  /* 0x47ae147b00147882 */ /* 0x000fe20000000000 */
[----:B------:R-:W-:Y:S01]  /*3faf0*/  UMOV UR21, 0x3fd47ae1 ;  /* 0x3fd47ae100157882 */ /* 0x000fe20000000000 */
[----:B------:R-:W4:Y:S01]  /*3fb00*/  LDL.128 R136, [R1+0x770] ;  /* 0x0007700001887983 */ /* 0x000f220000100c00 */
[----:B------:R-:W-:Y:S02]  /*3fb10*/  DMUL R100, R2, R64 ;  /* 0x0000004002647228 */ /* 0x000fe40000000000 */
[----:B------:R-:W-:-:S06]  /*3fb20*/  DFMA R140, -R32, R34, R140 ;  /* 0x00000022208c722b */ /* 0x000fcc000000018c */
[----:B------:R-:W-:Y:S02]  /*3fb30*/  DMUL R212, R28, R100 ;  /* 0x000000641cd47228 */ /* 0x000fe40000000000 */
[----:B------:R-:W-:Y:S01]  /*3fb40*/  DFMA R100, R38, R68, -R92 ;  /* 0x000000442664722b */ /* 0x000fe2000000085c */
[----:B-1----:R-:W4:Y:S04]  /*3fb50*/  LDL.64 R68, [R1+0xa848] ;  /* 0x00a8480001447983 */ /* 0x002f280000100a00 */
[----:B------:R0:W-:Y:S04]  /*3fb60*/  STL.64 [R1+0xaf08], R48 ;  /* 0x00af083001007387 */ /* 0x0001e80000100a00 */
[----:B0-----:R-:W4:Y:S01]  /*3fb70*/  LDL.64 R48, [R1+0xa5d0] ;  /* 0x00a5d00001307983 */ /* 0x001f220000100a00 */
[----:B---3--:R-:W-:-:S02]  /*3fb80*/  DMUL R142, R82, 0.25 ;  /* 0x3fd00000528e7828 */ /* 0x008fc40000000000 */
[----:B------:R-:W-:Y:S01]  /*3fb90*/  DMUL R164, R66, R158 ;  /* 0x0000009e42a47228 */ /* 0x000fe20000000000 */
[----:B------:R-:W3:Y:S05]  /*3fba0*/  LDL.64 R66, [R1+0xa968] ;  /* 0x00a9680001427983 */ /* 0x000eea0000100a00 */
[----:B------:R-:W-:Y:S02]  /*3fbb0*/  DMUL R196, R64, R142 ;  /* 0x0000008e40c47228 */ /* 0x000fe40000000000 */
[----:B------:R-:W-:Y:S02]  /*3fbc0*/  DMUL R26, R26, R172 ;  /* 0x000000ac1a1a7228 */ /* 0x000fe40000000000 */
[----:B------:R-:W-:-:S02]  /*3fbd0*/  DMUL R148, R58, R108 ;  /* 0x0000006c3a947228 */ /* 0x000fc40000000000 */
[----:B------:R-:W-:Y:S01]  /*3fbe0*/  DADD R102, R102, R52 ;  /* 0x0000000066667229 */ /* 0x000fe20000000034 */
[----:B------:R-:W3:Y:S01]  /*3fbf0*/  LDL.64 R58, [R1+0xa7c0] ;  /* 0x00a7c000013a7983 */ /* 0x000ee20000100a00 */
[----:B------:R-:W-:-:S03]  /*3fc00*/  DMUL R142, R64, UR22 ;  /* 0x00000016408e7c28 */ /* 0x000fc60008000000 */
[----:B------:R0:W-:Y:S01]  /*3fc10*/  STL.64 [R1+0x7ab8], R26 ;  /* 0x007ab81a01007387 */ /* 0x0001e20000100a00 */
[----:B--2---:R-:W-:-:S03]  /*3fc20*/  DFMA R144, R28, R70, R140 ;  /* 0x000000461c90722b */ /* 0x004fc6000000008c */
[----:B------:R1:W-:Y:S01]  /*3fc30*/  STL.64 [R1+0x79a8], R34 ;  /* 0x0079a82201007387 */ /* 0x0003e20000100a00 */
[----:B------:R-:W-:Y:S02]  /*3fc40*/  DMUL R210, R64, R142 ;  /* 0x0000008e40d27228 */ /* 0x000fe40000000000 */
[----:B------:R-:W-:Y:S01]  /*3fc50*/  DADD R64, R52, R122 ;  /* 0x0000000034407229 */ /* 0x000fe2000000007a */
[----:B------:R-:W2:Y:S01]  /*3fc60*/  LDL.64 R158, [R1+0xa650] ;  /* 0x00a65000019e7983 */ /* 0x000ea20000100a00 */
[----:B------:R-:W-:-:S03]  /*3fc70*/  DFMA R122, R146, R26, R144 ;  /* 0x0000001a927a722b */ /* 0x000fc60000000090 */
[----:B0-----:R-:W2:Y:S01]  /*3fc80*/  LDL.64 R26, [R1+0xa780] ;  /* 0x00a78000011a7983 */ /* 0x001ea20000100a00 */
[----:B------:R-:W-:Y:S02]  /*3fc90*/  DADD R100, -R212, R100 ;  /* 0x00000000d4647229 */ /* 0x000fe40000000164 */
[----:B------:R-:W-:Y:S01]  /*3fca0*/  DMUL R214, R142, R36 ;  /* 0x000000248ed67228 */ /* 0x000fe20000000000 */
[----:B-1----:R-:W2:Y:S01]  /*3fcb0*/  LDL.64 R34, [R1+0xa928] ;  /* 0x00a9280001227983 */ /* 0x002ea20000100a00 */
[----:B------:R-:W-:Y:S02]  /*3fcc0*/  DADD R140, R210, R210 ;  /* 0x00000000d28c7229 */ /* 0x000fe400000000d2 */
[----:B------:R-:W-:Y:S01]  /*3fcd0*/  DMUL R108, R38, R164 ;  /* 0x000000a4266c7228 */ /* 0x000fe20000000000 */
[----:B------:R0:W-:Y:S01]  /*3fce0*/  STL.64 [R1+0x77e8], R64 ;  /* 0x0077e84001007387 */ /* 0x0001e20000100a00 */
[----:B------:R-:W-:Y:S02]  /*3fcf0*/  DFMA R142, R20, -R196, R100 ;  /* 0x800000c4148e722b */ /* 0x000fe40000000064 */
[----:B------:R-:W-:Y:S01]  /*3fd00*/  DMUL R100, R38, R148 ;  /* 0x0000009426647228 */ /* 0x000fe20000000000 */
[----:B------:R-:W2:Y:S05]  /*3fd10*/  LDL.64 R144, [R1+0xa6a8] ;  /* 0x00a6a80001907983 */ /* 0x000eaa0000100a00 */
[----:B------:R-:W-:-:S02]  /*3fd20*/  DADD R142, -R214, R142 ;  /* 0x00000000d68e7229 */ /* 0x000fc4000000018e */
[----:B------:R-:W-:-:S06]  /*3fd30*/  DADD R122, R100, R122 ;  /* 0x00000000647a7229 */ /* 0x000fcc000000007a */
[----:B------:R-:W-:Y:S02]  /*3fd40*/  DADD R52, R142, -R140 ;  /* 0x000000008e347229 */ /* 0x000fe4000000088c */
[----:B------:R-:W-:Y:S01]  /*3fd50*/  DFMA R122, R32, -R88, R122 ;  /* 0x80000058207a722b */ /* 0x000fe2000000007a */
[----:B------:R-:W2:Y:S01]  /*3fd60*/  LDL.64 R142, [R1+0x9ad8] ;  /* 0x009ad800018e7983 */ /* 0x000ea20000100a00 */
[----:B0-----:R-:W-:-:S03]  /*3fd70*/  DFMA R64, R28, -R112, R134 ;  /* 0x800000701c40722b */ /* 0x001fc60000000086 */
[----:B------:R0:W-:Y:S01]  /*3fd80*/  STL.64 [R1+0x77d0], R52 ;  /* 0x0077d03401007387 */ /* 0x0001e20000100a00 */
[----:B------:R-:W-:Y:S02]  /*3fd90*/  DADD R102, R208, R102 ;  /* 0x00000000d0667229 */ /* 0x000fe40000000066 */
[----:B------:R-:W-:Y:S02]  /*3fda0*/  DADD R122, R118, R122 ;  /* 0x00000000767a7229 */ /* 0x000fe4000000007a */
[----:B0-----:R-:W-:Y:S02]  /*3fdb0*/  DFMA R52, R28, R112, -R108 ;  /* 0x000000701c34722b */ /* 0x001fe4000000086c */
[----:B------:R-:W-:Y:S02]  /*3fdc0*/  DADD R112, R108, R130 ;  /* 0x000000006c707229 */ /* 0x000fe40000000082 */
[----:B----4-:R-:W-:Y:S02]  /*3fdd0*/  DMUL R130, R68, R40 ;  /* 0x0000002844827228 */ /* 0x010fe40000000000 */
[----:B------:R-:W-:Y:S01]  /*3fde0*/  DFMA R122, R120, R22, R122 ;  /* 0x00000016787a722b */ /* 0x000fe2000000007a */
[----:B------:R0:W-:Y:S01]  /*3fdf0*/  STL.64 [R1+0x7798], R52 ;  /* 0x0077983401007387 */ /* 0x0001e20000100a00 */
[----:B------:R-:W-:-:S02]  /*3fe00*/  DMUL R48, R48, R36 ;  /* 0x0000002430307228 */ /* 0x000fc40000000000 */
[----:B------:R-:W-:Y:S02]  /*3fe10*/  DMUL R134, R84, R218 ;  /* 0x000000da54867228 */ /* 0x000fe40000000000 */
[C---:B------:R-:W-:Y:S02]  /*3fe20*/  DADD R98, R108.reuse, R98 ;  /* 0x000000006c627229 */ /* 0x040fe40000000062 */
[----:B0-----:R-:W-:Y:S02]  /*3fe30*/  DADD R52, -R108, R60 ;  /* 0x000000006c347229 */ /* 0x001fe4000000013c */
[----:B------:R-:W-:Y:S02]  /*3fe40*/  DMUL R60, R42, UR4 ;  /* 0x000000042a3c7c28 */ /* 0x000fe40008000000 */
[----:B---3--:R-:W-:-:S06]  /*3fe50*/  DMUL R108, R66, R42 ;  /* 0x0000002a426c7228 */ /* 0x008fcc0000000000 */
[----:B------:R-:W-:Y:S02]  /*3fe60*/  DMUL R60, R60, R42 ;  /* 0x0000002a3c3c7228 */ /* 0x000fe40000000000 */
[----:B------:R-:W-:-:S08]  /*3fe70*/  DMUL R140, R58, R38 ;  /* 0x000000263a8c7228 */ /* 0x000fd00000000000 */
[----:B------:R-:W-:Y:S02]  /*3fe80*/  DMUL R232, R140, R30 ;  /* 0x0000001e8ce87228 */ /* 0x000fe40000000000 */
[----:B------:R-:W-:-:S06]  /*3fe90*/  DMUL R140, R130, R42 ;  /* 0x0000002a828c7228 */ /* 0x000fcc0000000000 */
[----:B------:R-:W-:Y:S02]  /*3fea0*/  DADD R102, R232, R102 ;  /* 0x00000000e8667229 */ /* 0x000fe40000000066 */
[----:B------:R-:W-:-:S06]  /*3feb0*/  DADD R130, R4, R122 ;  /* 0x0000000004827229 */ /* 0x000fcc000000007a */
[----:B------:R-:W-:Y:S02]  /*3fec0*/  DFMA R122, R48, R30, R102 ;  /* 0x0000001e307a722b */ /* 0x000fe40000000066 */
[----:B------:R-:W-:-:S08]  /*3fed0*/  DFMA R102, -R134, R16, R140 ;  /* 0x000000108666722b */ /* 0x000fd0000000018c */
[C---:B------:R-:W-:Y:S02]  /*3fee0*/  DFMA R68, R60.reuse, 2, R102 ;  /* 0x400000003c44782b */ /* 0x040fe40000000066 */
[----:B------:R-:W-:Y:S02]  /*3fef0*/  DADD R102, R60, R60 ;  /* 0x000000003c667229 */ /* 0x000fe4000000003c */
[----:B--2---:R-:W-:Y:S02]  /*3ff00*/  DMUL R170, R26, R186 ;  /* 0x000000ba1aaa7228 */ /* 0x004fe40000000000 */
[----:B------:R-:W-:-:S06]  /*3ff10*/  DMUL R26, R108, R42 ;  /* 0x0000002a6c1a7228 */ /* 0x000fcc0000000000 */
[----:B------:R-:W-:Y:S01]  /*3ff20*/  DFMA R60, R40, -R170, R6 ;  /* 0x800000aa283c722b */ /* 0x000fe20000000006 */
[----:B------:R0:W-:Y:S01]  /*3ff30*/  STL.64 [R1+0x7838], R26 ;  /* 0x0078381a01007387 */ /* 0x0001e20000100a00 */
[----:B------:R-:W-:-:S03]  /*3ff40*/  DADD R6, R26, R26 ;  /* 0x000000001a067229 */ /* 0x000fc6000000001a */
[----:B0-----:R-:W2:Y:S01]  /*3ff50*/  LDL.64 R26, [R1+0xa988] ;  /* 0x00a98800011a7983 */ /* 0x001ea20000100a00 */
[----:B------:R-:W-:Y:S01]  /*3ff60*/  UMOV UR4, 0x68497682 ;  /* 0x6849768200047882 */ /* 0x000fe20000000000 */
[----:B------:R-:W-:Y:S02]  /*3ff70*/  UMOV UR5, 0x3d5c25c2 ;  /* 0x3d5c25c200057882 */ /* 0x000fe40000000000 */
[----:B------:R0:W-:Y:S01]  /*3ff80*/  STL.64 [R1+0x7760], R64 ;  /* 0x0077604001007387 */ /* 0x0001e20000100a00 */
[----:B------:R-:W-:-:S03]  /*3ff90*/  DMUL R84, R34, R104 ;  /* 0x0000006822547228 */ /* 0x000fc60000000000 */
[----:B------:R1:W-:Y:S01]  /*3ffa0*/  STL.64 [R1+0x7738], R48 ;  /* 0x0077383001007387 */ /* 0x0003e20000100a00 */
[----:B0-----:R-:W-:Y:S02]  /*3ffb0*/  DMUL R64, R46, R38 ;  /* 0x000000262e407228 */ /* 0x001fe40000000000 */
[----:B------:R-:W-:Y:S01]  /*3ffc0*/  DMUL R46, R190, UR4 ;  /* 0x00000004be2e7c28 */ /* 0x000fe20008000000 */
[----:B------:R-:W-:Y:S01]  /*3ffd0*/  UMOV UR4, 0xe0852fba ;  /* 0xe0852fba00047882 */ /* 0x000fe20000000000 */
[----:B------:R-:W-:Y:S01]  /*3ffe0*/  UMOV UR5, 0x3de6ad6b ;  /* 0x3de6ad6b00057882 */ /* 0x000fe20000000000 */
[----:B-1----:R-:W3:Y:S01]  /*3fff0*/  LDL.64 R48, [R1+0xa680] ;  /* 0x00a6800001307983 */ /* 0x002ee20000100a00 */
[----:B------:R-:W-:Y:S02]  /*40000*/  DMUL R226, R156, UR4 ;  /* 0x000000049ce27c28 */ /* 0x000fe40008000000 */
[----:B------:R-:W-:-:S06]  /*40010*/  DMUL R34, R72, UR6 ;  /* 0x0000000648227c28 */ /* 0x000fcc0008000000 */
[C---:B------:R-:W-:Y:S01]  /*40020*/  DMUL R108, R78.reuse, R226 ;  /* 0x000000e24e6c7228 */ /* 0x040fe20000000000 */
[----:B------:R-:W-:Y:S01]  /*40030*/  UMOV UR6, 0x9999999a ;  /* 0x9999999a00067882 */ /* 0x000fe20000000000 */
[----:B------:R-:W-:Y:S01]  /*40040*/  UMOV UR7, 0x3fb99999 ;  /* 0x3fb9999900077882 */ /* 0x000fe20000000000 */
[----:B------:R0:W-:Y:S01]  /*40050*/  STL.64 [R1+0x7b58], R34 ;  /* 0x007b582201007387 */ /* 0x0001e20000100a00 */
[----:B------:R-:W-:-:S04]  /*40060*/  DMUL R190, R78, R34 ;  /* 0x000000224ebe7228 */ /* 0x000fc80000000000 */
[----:B------:R-:W-:Y:S02]  /*40070*/  DFMA R60, R108, UR6, R60 ;  /* 0x000000066c3c7c2b */ /* 0x000fe4000800003c */
[CC--:B0-----:R-:W-:Y:S02]  /*40080*/  DFMA R34, -R134.reuse, R16.reuse, R132 ;  /* 0x000000108622722b */ /* 0x0c1fe40000000184 */
[----:B------:R-:W-:-:S04]  /*40090*/  DFMA R134, R134, R16, -R140 ;  /* 0x000000108686722b */ /* 0x000fc8000000088c */
[----:B------:R-:W-:-:S04]  /*400a0*/  DADD R66, -R140, R60 ;  /* 0x000000008c427229 */ /* 0x000fc8000000013c */
[----:B------:R-:W-:Y:S01]  /*400b0*/  DADD R60, -R102, R134 ;  /* 0x00000000663c7229 */ /* 0x000fe20000000186 */
[----:B------:R0:W-:Y:S07]  /*400c0*/  STL.64 [R1+0x7b90], R34 ;  /* 0x007b902201007387 */ /* 0x0001ee0000100a00 */
[----:B------:R-:W-:Y:S01]  /*400d0*/  DADD R146, -R6, R60 ;  /* 0x0000000006927229 */ /* 0x000fe2000000013c */
[----:B0-----:R-:W4:Y:S01]  /*400e0*/  LDL.64 R34, [R1+0xa5c0] ;  /* 0x00a5c00001227983 */ /* 0x001f220000100a00 */
[----:B------:R-:W-:-:S02]  /*400f0*/  DFMA R62, R64, R18, R130 ;  /* 0x00000012403e722b */ /* 0x000fc40000000082 */
[----:B--2---:R-:W-:Y:S01]  /*40100*/  DMUL R60, R26, R104 ;  /* 0x000000681a3c7228 */ /* 0x004fe20000000000 */
[----:B------:R-:W2:Y:S01]  /*40110*/  LDL.64 R26, [R1+0xa960] ;  /* 0x00a96000011a7983 */ /* 0x000ea20000100a00 */
[----:B------:R-:W-:Y:S02]  /*40120*/  DADD R122, R108, R122 ;  /* 0x000000006c7a7229 */ /* 0x000fe4000000007a */
[----:B------:R-:W-:Y:S02]  /*40130*/  DMUL R234, R38, R46 ;  /* 0x0000002e26ea7228 */ /* 0x000fe40000000000 */
[----:B------:R-:W-:-:S04]  /*40140*/  DADD R62, R178, R62 ;  /* 0x00000000b23e7229 */ /* 0x000fc8000000003e */
[----:B------:R-:W-:Y:S02]  /*40150*/  DADD R130, R190, R122 ;  /* 0x00000000be827229 */ /* 0x000fe4000000007a */
[----:B------:R-:W-:Y:S02]  /*40160*/  DFMA R122, R116, 0.25, R100 ;  /* 0x3fd00000747a782b */ /* 0x000fe40000000064 */
[----:B------:R-:W-:Y:S02]  /*40170*/  DADD R62, R234, R62 ;  /* 0x00000000ea3e7229 */ /* 0x000fe4000000003e */
[----:B------:R-:W-:-:S04]  /*40180*/  DMUL R58, R56, R104 ;  /* 0x00000068383a7228 */ /* 0x000fc80000000000 */
[----:B------:R-:W-:Y:S02]  /*40190*/  DADD R122, R118, R122 ;  /* 0x00000000767a7229 */ /* 0x000fe4000000007a */
[----:B------:R-:W-:Y:S02]  /*401a0*/  DFMA R62, R220, UR30, R62 ;  /* 0x0000001edc3e7c2b */ /* 0x000fe4000800003e */
[----:B------:R-:W-:Y:S02]  /*401b0*/  DFMA R130, R140, 2, R130 ;  /* 0x400000008c82782b */ /* 0x000fe40000000082 */
[----:B------:R-:W-:Y:S02]  /*401c0*/  DMUL R56, R28, R84 ;  /* 0x000000541c387228 */ /* 0x000fe40000000000 */
[----:B------:R-:W-:Y:S02]  /*401d0*/  DFMA R122, R120, R22, R122 ;  /* 0x00000016787a722b */ /* 0x000fe4000000007a */
[----:B------:R-:W-:-:S02]  /*401e0*/  DFMA R62, R32, -R58, R62 ;  /* 0x8000003a203e722b */ /* 0x000fc4000000003e */
[--C-:B------:R-:W-:Y:S02]  /*401f0*/  DFMA R132, R140, 2, R102.reuse ;  /* 0x400000008c84782b */ /* 0x100fe40000000066 */
[----:B------:R-:W-:Y:S02]  /*40200*/  DADD R102, R130, R102 ;  /* 0x0000000082667229 */ /* 0x000fe40000000066 */
[----:B------:R-:W-:Y:S02]  /*40210*/  DADD R130, R4, R122 ;  /* 0x0000000004827229 */ /* 0x000fe4000000007a */
[----:B---3--:R-:W-:Y:S02]  /*40220*/  DMUL R134, R48, R76 ;  /* 0x0000004c30867228 */ /* 0x008fe40000000000 */
[----:B------:R-:W-:Y:S01]  /*40230*/  DADD R62, R56, R62 ;  /* 0x00000000383e7229 */ /* 0x000fe2000000003e */
[----:B------:R0:W-:Y:S01]  /*40240*/  STL.64 [R1+0xabe0], R226 ;  /* 0x00abe0e201007387 */ /* 0x0001e20000100a00 */
[----:B------:R-:W-:-:S03]  /*40250*/  DMUL R122, R166, R22 ;  /* 0x00000016a67a7228 */ /* 0x000fc60000000000 */
[----:B------:R1:W-:Y:S01]  /*40260*/  STL.64 [R1+0xae88], R66 ;  /* 0x00ae884201007387 */ /* 0x0003e20000100a00 */
[----:B------:R-:W-:Y:S02]  /*40270*/  DMUL R140, R144, R168 ;  /* 0x000000a8908c7228 */ /* 0x000fe40000000000 */
[----:B------:R-:W-:Y:S01]  /*40280*/  DFMA R62, R230, R22, R62 ;  /* 0x00000016e63e722b */ /* 0x000fe2000000003e */
[----:B------:R3:W-:Y:S01]  /*40290*/  STL.64 [R1+0x7bc8], R60 ;  /* 0x007bc83c01007387 */ /* 0x0007e20000100a00 */
[----:B0-----:R-:W-:-:S03]  /*402a0*/  DMUL R226, R60, R36 ;  /* 0x000000243ce27228 */ /* 0x001fc60000000000 */
[----:B------:R0:W-:Y:S01]  /*402b0*/  STL.64 [R1+0x7fe0], R148 ;  /* 0x007fe09401007387 */ /* 0x0001e20000100a00 */
[----:B-1----:R-:W-:-:S03]  /*402c0*/  DMUL R66, R142, R86 ;  /* 0x000000568e427228 */ /* 0x002fc60000000000 */
[----:B------:R1:W-:Y:S01]  /*402d0*/  STL.64 [R1+0x7b48], R58 ;  /* 0x007b483a01007387 */ /* 0x0003e20000100a00 */
[----:B---3--:R-:W-:-:S03]  /*402e0*/  DFMA R60, R38, R134, R122 ;  /* 0x00000086263c722b */ /* 0x008fc6000000007a */
[----:B------:R3:W-:Y:S01]  /*402f0*/  STL.64 [R1+0x8040], R46 ;  /* 0x0080402e01007387 */ /* 0x0007e20000100a00 */
[----:B------:R-:W-:Y:S02]  /*40300*/  DADD R198, R6, R132 ;  /* 0x0000000006c67229 */ /* 0x000fe40000000084 */
[----:B------:R-:W-:Y:S01]  /*40310*/  DADD R132, R90, R130 ;  /* 0x000000005a847229 */ /* 0x000fe20000000082 */
[----:B------:R-:W2:Y:S01]  /*40320*/  LDL.64 R48, [R1+0x9fa8] ;  /* 0x009fa80001307983 */ /* 0x000ea20000100a00 */
[----:B0-----:R-:W-:Y:S02]  /*40330*/  DADD R148, R102, R6 ;  /* 0x0000000066947229 */ /* 0x001fe40000000006 */
[----:B------:R-:W-:Y:S01]  /*40340*/  DMUL R102, R38, R66 ;  /* 0x0000004226667228 */ /* 0x000fe20000000000 */
[----:B-1----:R-:W2:Y:S01]  /*40350*/  LDL.64 R58, [R1+0xa790] ;  /* 0x00a79000013a7983 */ /* 0x002ea20000100a00 */
[----:B------:R-:W-:Y:S02]  /*40360*/  DADD R62, R226, R62 ;  /* 0x00000000e23e7229 */ /* 0x000fe4000000003e */
[----:B------:R-:W-:Y:S01]  /*40370*/  DFMA R60, R32, -R140, R60 ;  /* 0x8000008c203c722b */ /* 0x000fe2000000003c */
[----:B---3--:R-:W3:Y:S01]  /*40380*/  LDL.64 R46, [R1+0xa5a0] ;  /* 0x00a5a000012e7983 */ /* 0x008ee20000100a00 */
[----:B----4-:R-:W-:-:S02]  /*40390*/  DMUL R34, R34, R168 ;  /* 0x000000a822227228 */ /* 0x010fc40000000000 */
[----:B------:R-:W-:Y:S02]  /*403a0*/  DFMA R142, R102, UR12, R132 ;  /* 0x0000000c668e7c2b */ /* 0x000fe40008000084 */
[----:B--2---:R-:W-:Y:S01]  /*403b0*/  DMUL R26, R26, R104 ;  /* 0x000000681a1a7228 */ /* 0x004fe20000000000 */
[----:B------:R0:W-:Y:S01]  /*403c0*/  STL.64 [R1+0x7ed8], R66 ;  /* 0x007ed84201007387 */ /* 0x0001e20000100a00 */
[----:B------:R-:W-:Y:S02]  /*403d0*/  DFMA R144, R32, -R140, R62 ;  /* 0x8000008c2090722b */ /* 0x000fe4000000003e */
[----:B------:R-:W-:Y:S02]  /*403e0*/  DADD R150, -R126, R60 ;  /* 0x000000007e967229 */ /* 0x000fe4000000013c */
[----:B------:R-:W-:Y:S02]  /*403f0*/  DMUL R238, R82, R168 ;  /* 0x000000a852ee7228 */ /* 0x000fe40000000000 */
[----:B------:R-:W-:Y:S01]  /*40400*/  DMUL R76, R152, R8 ;  /* 0x00000008984c7228 */ /* 0x000fe20000000000 */
[----:B------:R-:W2:Y:S01]  /*40410*/  LDL.64 R82, [R1+0xab20] ;  /* 0x00ab200001527983 */ /* 0x000ea20000100a00 */
[----:B------:R-:W-:-:S02]  /*40420*/  DFMA R104, -R64, R18, R142 ;  /* 0x000000124068722b */ /* 0x000fc4000000018e */
[----:B------:R-:W-:Y:S01]  /*40430*/  DADD R142, -R126, R144 ;  /* 0x000000007e8e7229 */ /* 0x000fe20000000190 */
[----:B0-----:R-:W4:Y:S01]  /*40440*/  LDL.64 R66, [R1+0xaa20] ;  /* 0x00aa200001427983 */ /* 0x001f220000100a00 */
[----:B------:R-:W-:-:S03]  /*40450*/  DFMA R144, R28, -R34, R150 ;  /* 0x800000221c90722b */ /* 0x000fc60000000096 */
[----:B------:R-:W2:Y:S04]  /*40460*/  LDL.64 R150, [R1+0xa548] ;  /* 0x00a5480001967983 */ /* 0x000ea80000100a00 */
[----:B------:R-:W-:Y:S04]  /*40470*/  STL.64 [R1+0x7f80], R76 ;  /* 0x007f804c01007387 */ /* 0x000fe80000100a00 */
[----:B------:R0:W-:Y:S01]  /*40480*/  STL.64 [R1+0x7b70], R26 ;  /* 0x007b701a01007387 */ /* 0x0001e20000100a00 */
[----:B------:R-:W-:Y:S01]  /*40490*/  UMOV UR4, 0xeb851eb8 ;  /* 0xeb851eb800047882 */ /* 0x000fe20000000000 */
[----:B------:R-:W-:-:S02]  /*404a0*/  UMOV UR5, 0x3ff23851 ;  /* 0x3ff2385100057882 */ /* 0x000fc40000000000 */
[----:B------:R-:W-:Y:S04]  /*404b0*/  STL.64 [R1+0x7850], R226 ;  /* 0x007850e201007387 */ /* 0x000fe80000100a00 */
[----:B------:R-:W-:Y:S01]  /*404c0*/  STL.64 [R1+0x78a8], R84 ;  /* 0x0078a85401007387 */ /* 0x000fe20000100a00 */
[----:B0-----:R-:W-:-:S03]  /*404d0*/  DMUL R26, R26, R168 ;  /* 0x000000a81a1a7228 */ /* 0x001fc60000000000 */
[----:B------:R-:W-:Y:S04]  /*404e0*/  STL.64 [R1+0x79f8], R154 ;  /* 0x0079f89a01007387 */ /* 0x000fe80000100a00 */
[----:B------:R-:W-:Y:S04]  /*404f0*/  STL.64 [R1+0x77a8], R242 ;  /* 0x0077a8f201007387 */ /* 0x000fe80000100a00 */
[----:B------:R-:W-:Y:S04]  /*40500*/  STL.64 [R1+0xadf8], R230 ;  /* 0x00adf8e601007387 */ /* 0x000fe80000100a00 */
[----:B------:R-:W-:Y:S04]  /*40510*/  STL.64 [R1+0xabf8], R44 ;  /* 0x00abf82c01007387 */ /* 0x000fe80000100a00 */
[----:B------:R-:W-:Y:S04]  /*40520*/  STL.64 [R1+0x7858], R56 ;  /* 0x0078583801007387 */ /* 0x000fe80000100a00 */
[----:B------:R-:W-:Y:S04]  /*40530*/  STL.64 [R1+0x9b48], R118 ;  /* 0x009b487601007387 */ /* 0x000fe80000100a00 */
[----:B------:R-:W-:Y:S04]  /*40540*/  STL.64 [R1+0x7978], R240 ;  /* 0x007978f001007387 */ /* 0x000fe80000100a00 */
[----:B------:R-:W-:Y:S01]  /*40550*/  STL.64 [R1+0x7968], R222 ;  /* 0x007968de01007387 */ /* 0x000fe20000100a00 */
[----:B------:R-:W-:-:S03]  /*40560*/  DMUL R58, R58, R194 ;  /* 0x000000c23a3a7228 */ /* 0x000fc60000000000 */
[----:B------:R-:W-:Y:S01]  /*40570*/  STL.64 [R1+0xae50], R160 ;  /* 0x00ae50a001007387 */ /* 0x000fe20000100a00 */
[----:B------:R-:W-:Y:S02]  /*40580*/  DMUL R194, R32, R76 ;  /* 0x0000004c20c27228 */ /* 0x000fe40000000000 */
[----:B---3--:R-:W-:Y:S01]  /*40590*/  DMUL R130, R46, R168 ;  /* 0x000000a82e827228 */ /* 0x008fe20000000000 */
[----:B------:R-:W-:Y:S01]  /*405a0*/  STL.64 [R1+0x7c18], R164 ;  /* 0x007c18a401007387 */ /* 0x000fe20000100a00 */
[----:B------:R-:W-:Y:S02]  /*405b0*/  DMUL R46, R48, R8 ;  /* 0x00000008302e7228 */ /* 0x000fe40000000000 */
[----:B------:R-:W-:Y:S01]  /*405c0*/  DFMA R128, R102, UR16, R128 ;  /* 0x0000001066807c2b */ /* 0x000fe20008000080 */
[----:B------:R-:W-:Y:S01]  /*405d0*/  STL.64 [R1+0x7848], R34 ;  /* 0x0078482201007387 */ /* 0x000fe20000100a00 */
[----:B------:R-:W-:Y:S02]  /*405e0*/  DADD R104, -R178, R104 ;  /* 0x00000000b2687229 */ /* 0x000fe40000000168 */
[----:B------:R-:W-:Y:S01]  /*405f0*/  DFMA R142, R130, R36, R142 ;  /* 0x00000024828e722b */ /* 0x000fe2000000008e */
[----:B------:R-:W3:Y:S03]  /*40600*/  LDL.128 R4, [R1+0x5d0] ;  /* 0x0005d00001047983 */ /* 0x000ee60000100c00 */
[----:B------:R-:W-:Y:S01]  /*40610*/  DADD R128, -R226, R128 ;  /* 0x00000000e2807229 */ /* 0x000fe20000000180 */
[----:B------:R-:W-:Y:S01]  /*40620*/  UMOV UR24, 0x47ae147b ;  /* 0x47ae147b00187882 */ /* 0x000fe20000000000 */
[----:B------:R-:W-:Y:S01]  /*40630*/  DFMA R144, R20, -R238, R144 ;  /* 0x800000ee1490722b */ /* 0x000fe20000000090 */
[----:B------:R-:W-:Y:S01]  /*40640*/  UMOV UR25, 0x3fb47ae1 ;  /* 0x3fb47ae100197882 */ /* 0x000fe20000000000 */
[----:B------:R-:W-:Y:S01]  /*40650*/  DFMA R142, R26, UR18, R142 ;  /* 0x000000121a8e7c2b */ /* 0x000fe2000800008e */
[----:B------:R-:W-:Y:S01]  /*40660*/  STL.64 [R1+0xae58], R166 ;  /* 0x00ae58a601007387 */ /* 0x000fe20000100a00 */
[----:B------:R-:W-:-:S02]  /*40670*/  DFMA R104, R220, UR4, R104 ;  /* 0x00000004dc687c2b */ /* 0x000fc40008000068 */
[----:B------:R-:W-:Y:S01]  /*40680*/  DFMA R128, R38, R58, R128 ;  /* 0x0000003a2680722b */ /* 0x000fe20000000080 */
[----:B------:R-:W-:Y:S04]  /*40690*/  STL.64 [R1+0x7b38], R134 ;  /* 0x007b388601007387 */ /* 0x000fe80000100a00 */
[----:B------:R-:W-:Y:S04]  /*406a0*/  STL.64 [R1+0xae38], R216 ;  /* 0x00ae38d801007387 */ /* 0x000fe80000100a00 */
[----:B------:R-:W-:Y:S04]  /*406b0*/  STL.64 [R1+0x7de0], R236 ;  /* 0x007de0ec01007387 */ /* 0x000fe80000100a00 */
[----:B------:R-:W3:Y:S01]  /*406c0*/  LDL.128 R60, [R1+0x640] ;  /* 0x00064000013c7983 */ /* 0x000ee20000100c00 */
[----:B--2---:R-:W-:Y:S01]  /*406d0*/  DMUL R76, R150, R8 ;  /* 0x00000008964c7228 */ /* 0x004fe20000000000 */
[----:B------:R-:W-:Y:S01]  /*406e0*/  UMOV UR4, 0xa3d70a4 ;  /* 0x0a3d70a400047882 */ /* 0x000fe20000000000 */
[----:B------:R-:W-:Y:S01]  /*406f0*/  DMUL R8, R158, R168 ;  /* 0x000000a89e087228 */ /* 0x000fe20000000000 */
[----:B------:R-:W-:Y:S01]  /*40700*/  UMOV UR5, 0x3fd0a3d7 ;  /* 0x3fd0a3d700057882 */ /* 0x000fe20000000000 */
[----:B------:R-:W2:Y:S01]  /*40710*/  LDL.64 R168, [R1+0xa788] ;  /* 0x00a7880001a87983 */ /* 0x000ea20000100a00 */
[----:B------:R-:W-:-:S02]  /*40720*/  DFMA R142, R224, UR4, R142 ;  /* 0x00000004e08e7c2b */ /* 0x000fc4000800008e */
[----:B------:R-:W-:Y:S01]  /*40730*/  DFMA R144, -R114, R22, R144 ;  /* 0x000000167290722b */ /* 0x000fe20000000190 */
[----:B------:R0:W-:Y:S01]  /*40740*/  STL.64 [R1+0x7ae8], R46 ;  /* 0x007ae82e01007387 */ /* 0x0001e20000100a00 */
[----:B------:R-:W-:Y:S02]  /*40750*/  DFMA R104, R226, 0.75, R104 ;  /* 0x3fe80000e268782b */ /* 0x000fe40000000068 */
[----:B------:R-:W-:Y:S01]  /*40760*/  DFMA R128, R28, R34, R128 ;  /* 0x000000221c80722b */ /* 0x000fe20000000080 */
[----:B------:R-:W-:Y:S01]  /*40770*/  STL.64 [R1+0x7b30], R58 ;  /* 0x007b303a01007387 */ /* 0x000fe20000100a00 */
[----:B------:R-:W-:Y:S02]  /*40780*/  DADD R142, -R194, R142 ;  /* 0x00000000c28e7229 */ /* 0x000fe4000000018e */
[CC--:B------:R-:W-:Y:S01]  /*40790*/  DFMA R144, -R130.reuse, R36.reuse, R144 ;  /* 0x000000248290722b */ /* 0x0c0fe20000000190 */
[----:B------:R1:W-:Y:S01]  /*407a0*/  STL.64 [R1+0x7ad0], R194 ;  /* 0x007ad0c201007387 */ /* 0x0003e20000100a00 */
[----:B------:R-:W-:-:S02]  /*407b0*/  DFMA R104, R130, R36, R104 ;  /* 0x000000248268722b */ /* 0x000fc40000000068 */
[----:B0-----:R-:W-:Y:S01]  /*407c0*/  DMUL R46, R28, R46 ;  /* 0x0000002e1c2e7228 */ /* 0x001fe20000000000 */
[----:B------:R0:W-:Y:S01]  /*407d0*/  STL.64 [R1+0x7ab0], R26 ;  /* 0x007ab01a01007387 */ /* 0x0001e20000100a00 */
[----:B------:R-:W-:-:S03]  /*407e0*/  DFMA R130, R114, R22, R128 ;  /* 0x000000167282722b */ /* 0x000fc60000000080 */
[----:B------:R-:W3:Y:S03]  /*407f0*/  LDL.64 R226, [R1+0xab10] ;  /* 0x00ab100001e27983 */ /* 0x000ee60000100a00 */
[----:B------:R-:W-:Y:S01]  /*40800*/  DFMA R128, R46, UR40, R142 ;  /* 0x000000282e807c2b */ /* 0x000fe2000800008e */
[----:B-1----:R-:W3:Y:S01]  /*40810*/  LDL.64 R194, [R1+0xaa10] ;  /* 0x00aa100001c27983 */ /* 0x002ee20000100a00 */
[CC--:B------:R-:W-:Y:S02]  /*40820*/  DFMA R142, -R8.reuse, R36.reuse, R144 ;  /* 0x00000024088e722b */ /* 0x0c0fe40000000190 */
[----:B------:R-:W-:Y:S01]  /*40830*/  DFMA R130, -R8, R36, R130 ;  /* 0x000000240882722b */ /* 0x000fe20000000182 */
[----:B------:R-:W3:Y:S01]  /*40840*/  LDL.64 R158, [R1+0xaa48] ;  /* 0x00aa4800019e7983 */ /* 0x000ee20000100a00 */
[----:B------:R-:W-:-:S03]  /*40850*/  DFMA R144, R38, -R58, R126 ;  /* 0x8000003a2690722b */ /* 0x000fc6000000007e */
[----:B------:R-:W3:Y:S01]  /*40860*/  LDL.64 R58, [R1+0xab18] ;  /* 0x00ab1800013a7983 */ /* 0x000ee20000100a00 */
[C---:B------:R-:W-:Y:S02]  /*40870*/  DADD R142, -R26.reuse, R142 ;  /* 0x000000001a8e7229 */ /* 0x040fe4000000018e */
[----:B------:R-:W-:Y:S01]  /*40880*/  DFMA R130, R26, UR18, R130 ;  /* 0x000000121a827c2b */ /* 0x000fe20008000082 */
[----:B------:R-:W3:Y:S04]  /*40890*/  LDL.128 R132, [R1+0x680] ;  /* 0x0006800001847983 */ /* 0x000ee80000100c00 */
[----:B0-----:R-:W3:Y:S04]  /*408a0*/  LDL.64 R26, [R1+0xaa50] ;  /* 0x00aa5000011a7983 */ /* 0x001ee80000100a00 */
[----:B------:R0:W-:Y:S01]  /*408b0*/  STL.64 [R1+0x7a80], R76 ;  /* 0x007a804c01007387 */ /* 0x0001e20000100a00 */
[----:B------:R-:W-:Y:S01]  /*408c0*/  UMOV UR4, 0x9999999a ;  /* 0x9999999a00047882 */ /* 0x000fe20000000000 */
[----:B------:R-:W-:Y:S01]  /*408d0*/  UMOV UR5, 0x3fe99999 ;  /* 0x3fe9999900057882 */ /* 0x000fe20000000000 */
[----:B----4-:R-:W-:-:S02]  /*408e0*/  DMUL R66, R66, R184 ;  /* 0x000000b842427228 */ /* 0x010fc40000000000 */
[----:B0-----:R-:W-:Y:S02]  /*408f0*/  DMUL R76, R76, R36 ;  /* 0x000000244c4c7228 */ /* 0x001fe40000000000 */
[----:B------:R-:W-:Y:S01]  /*40900*/  DMUL R184, R82, R184 ;  /* 0x000000b852b87228 */ /* 0x000fe20000000000 */
[----:B------:R-:W4:Y:S05]  /*40910*/  LDL.64 R82, [R1+0xab28] ;  /* 0x00ab280001527983 */ /* 0x000f2a0000100a00 */
[----:B------:R-:W-:Y:S02]  /*40920*/  DFMA R128, R76, UR4, R128 ;  /* 0x000000044c807c2b */ /* 0x000fe40008000080 */
[----:B------:R-:W-:-:S02]  /*40930*/  DFMA R126, R8, R36, R104 ;  /* 0x00000024087e722b */ /* 0x000fc40000000068 */
[----:B------:R-:W-:-:S04]  /*40940*/  DFMA R104, R8, R36, R144 ;  /* 0x000000240868722b */ /* 0x000fc80000000090 */
[----:B------:R-:W-:Y:S02]  /*40950*/  DFMA R8, R32, -R184, R128 ;  /* 0x800000b82008722b */ /* 0x000fe40000000080 */
[----:B------:R-:W4:Y:S01]  /*40960*/  LDL.64 R128, [R1+0xa940] ;  /* 0x00a9400001807983 */ /* 0x000f220000100a00 */
[----:B------:R-:W-:Y:S02]  /*40970*/  DADD R144, R124, R130 ;  /* 0x000000007c907229 */ /* 0x000fe40000000082 */
[----:B--2---:R-:W-:Y:S01]  /*40980*/  DMUL R130, R168, R206 ;  /* 0x000000cea8827228 */ /* 0x004fe20000000000 */
[----:B------:R-:W2:Y:S04]  /*40990*/  LDL.64 R206, [R1+0x7900] ;  /* 0x0079000001ce7983 */ /* 0x000ea80000100a00 */
[----:B------:R0:W-:Y:S04]  /*409a0*/  STL.64 [R1+0x7870], R66 ;  /* 0x0078704201007387 */ /* 0x0001e80000100a00 */
[----:B------:R1:W-:Y:S01]  /*409b0*/  STL.64 [R1+0x7ba0], R104 ;  /* 0x007ba06801007387 */ /* 0x0003e20000100a00 */
[----:B------:R-:W-:-:S03]  /*409c0*/  DMUL R48, R48, R162 ;  /* 0x000000a230307228 */ /* 0x000fc60000000000 */
[----:B------:R-:W2:Y:S01]  /*409d0*/  LDL.64 R168, [R1+0xa6d0] ;  /* 0x00a6d00001a87983 */ /* 0x000ea20000100a00 */
[----:B0-----:R-:W-:Y:S02]  /*409e0*/  DMUL R66, R28, R66 ;  /* 0x000000421c427228 */ /* 0x001fe40000000000 */
[----:B-1----:R-:W-:Y:S02]  /*409f0*/  DADD R104, R142, -R124 ;  /* 0x000000008e687229 */ /* 0x002fe4000000087c */
[----:B---3--:R-:W-:-:S04]  /*40a00*/  DMUL R142, R194, R10 ;  /* 0x0000000ac28e7228 */ /* 0x008fc80000000000 */
[----:B------:R-:W-:Y:S02]  /*40a10*/  DFMA R8, R66, UR14, R8 ;  /* 0x0000000e42087c2b */ /* 0x000fe40008000008 */
[-C--:B------:R-:W-:Y:S02]  /*40a20*/  DMUL R58, R58, R10.reuse ;  /* 0x0000000a3a3a7228 */ /* 0x080fe40000000000 */
[----:B------:R-:W-:Y:S02]  /*40a30*/  DMUL R228, R226, R10 ;  /* 0x0000000ae2e47228 */ /* 0x000fe40000000000 */
[----:B------:R-:W-:Y:S02]  /*40a40*/  DMUL R124, R158, R188 ;  /* 0x000000bc9e7c7228 */ /* 0x000fe40000000000 */
[----:B------:R-:W-:Y:S02]  /*40a50*/  DMUL R26, R26, R74 ;  /* 0x0000004a1a1a7228 */ /* 0x000fe40000000000 */
[----:B------:R-:W-:-:S02]  /*40a60*/  DFMA R10, R32, -R58, R8 ;  /* 0x8000003a200a722b */ /* 0x000fc40000000008 */
[----:B------:R-:W-:Y:S02]  /*40a70*/  DMUL R74, R142, R36 ;  /* 0x000000248e4a7228 */ /* 0x000fe40000000000 */
[----:B------:R-:W-:Y:S01]  /*40a80*/  DFMA R8, R32, R240, R242 ;  /* 0x000000f02008722b */ /* 0x000fe200000000f2 */
[----:B------:R0:W-:Y:S01]  /*40a90*/  STL.64 [R1+0x7790], R104 ;  /* 0x0077906801007387 */ /* 0x0001e20000100a00 */
[----:B------:R-:W-:-:S03]  /*40aa0*/  DMUL R194, R38, R124 ;  /* 0x0000007c26c27228 */ /* 0x000fc60000000000 */
[----:B------:R1:W-:Y:S01]  /*40ab0*/  STL.64 [R1+0x7e70], R26 ;  /* 0x007e701a01007387 */ /* 0x0003e20000100a00 */
[----:B------:R-:W-:-:S03]  /*40ac0*/  DFMA R10, R74, UR12, R10 ;  /* 0x0000000c4a0a7c2b */ /* 0x000fc6000800000a */
[----:B------:R3:W-:Y:S01]  /*40ad0*/  STL.64 [R1+0x7c78], R124 ;  /* 0x007c787c01007387 */ /* 0x0007e20000100a00 */
[----:B0-----:R-:W-:Y:S02]  /*40ae0*/  DMUL R104, R150, R162 ;  /* 0x000000a296687228 */ /* 0x001fe40000000000 */
[----:B-1----:R-:W-:Y:S02]  /*40af0*/  DMUL R26, R38, R26 ;  /* 0x0000001a261a7228 */ /* 0x002fe40000000000 */
[----:B---3--:R-:W-:-:S03]  /*40b00*/  DFMA R124, R28, R236, R8 ;  /* 0x000000ec1c7c722b */ /* 0x008fc60000000008 */
[----:B------:R0:W-:Y:S01]  /*40b10*/  STL.64 [R1+0x79e8], R104 ;  /* 0x0079e86801007387 */ /* 0x0001e20000100a00 */
[----:B------:R-:W-:Y:S02]  /*40b20*/  DMUL R158, R104, R36 ;  /* 0x00000024689e7228 */ /* 0x000fe40000000000 */
[----:B----4-:R-:W-:Y:S02]  /*40b30*/  DMUL R82, R82, R192 ;  /* 0x000000c052527228 */ /* 0x010fe40000000000 */
[----:B------:R-:W-:Y:S02]  /*40b40*/  DFMA R10, R38, R130, R10 ;  /* 0x00000082260a722b */ /* 0x000fe4000000000a */
[----:B0-----:R-:W-:Y:S02]  /*40b50*/  DADD R104, R222, R98 ;  /* 0x00000000de687229 */ /* 0x001fe40000000062 */
[----:B------:R-:W-:Y:S02]  /*40b60*/  DADD R98, R26, R126 ;  /* 0x000000001a627229 */ /* 0x000fe4000000007e */
[----:B------:R-:W-:Y:S01]  /*40b70*/  DADD R126, R204, R124 ;  /* 0x00000000cc7e7229 */ /* 0x000fe2000000007c */
[----:B------:R-:W-:Y:S01]  /*40b80*/  STL.64 [R1+0x7af8], R58 ;  /* 0x007af83a01007387 */ /* 0x000fe20000100a00 */
[----:B------:R-:W-:-:S02]  /*40b90*/  DMUL R8, R128, R160 ;  /* 0x000000a080087228 */ /* 0x000fc40000000000 */
[----:B------:R-:W-:Y:S01]  /*40ba0*/  DFMA R104, R38, R82, R104 ;  /* 0x000000522668722b */ /* 0x000fe20000000068 */
[----:B------:R0:W-:Y:S01]  /*40bb0*/  STL.64 [R1+0xadc8], R58 ;  /* 0x00adc83a01007387 */ /* 0x0001e20000100a00 */
[----:B------:R-:W-:Y:S02]  /*40bc0*/  DFMA R10, R158, UR8, R10 ;  /* 0x000000089e0a7c2b */ /* 0x000fe4000800000a */
[----:B------:R-:W-:Y:S01]  /*40bd0*/  DFMA R126, R38, R164, R126 ;  /* 0x000000a4267e722b */ /* 0x000fe2000000007e */
[----:B------:R1:W-:Y:S01]  /*40be0*/  STL.64 [R1+0x7808], R48 ;  /* 0x0078083001007387 */ /* 0x0003e20000100a00 */
[----:B------:R-:W-:-:S03]  /*40bf0*/  DADD R98, R194, R98 ;  /* 0x00000000c2627229 */ /* 0x000fc60000000062 */
[----:B------:R-:W-:Y:S01]  /*40c00*/  STL.64 [R1+0x7948], R142 ;  /* 0x0079488e01007387 */ /* 0x000fe20000100a00 */
[----:B0-----:R-:W-:-:S03]  /*40c10*/  DMUL R58, R152, R162 ;  /* 0x000000a2983a7228 */ /* 0x001fc60000000000 */
[----:B------:R-:W-:Y:S01]  /*40c20*/  STL.64 [R1+0x7a98], R66 ;  /* 0x007a984201007387 */ /* 0x000fe20000100a00 */
[----:B------:R-:W-:Y:S02]  /*40c30*/  DFMA R104, R20, -R154, R104 ;  /* 0x8000009a1468722b */ /* 0x000fe40000000068 */
[----:B-1----:R-:W-:Y:S01]  /*40c40*/  DMUL R48, R28, R48 ;  /* 0x000000301c307228 */ /* 0x002fe20000000000 */
[----:B------:R-:W-:Y:S01]  /*40c50*/  UMOV UR8, 0xa3d70a3d ;  /* 0xa3d70a3d00087882 */ /* 0x000fe20000000000 */
[----:B------:R-:W-:Y:S01]  /*40c60*/  DFMA R126, R38, R8, R126 ;  /* 0x00000008267e722b */ /* 0x000fe2000000007e */
[----:B------:R-:W-:Y:S01]  /*40c70*/  UMOV UR9, 0x3fe23d70 ;  /* 0x3fe23d7000097882 */ /* 0x000fe20000000000 */
[----:B------:R-:W-:Y:S01]  /*40c80*/  DFMA R10, R32, -R58, R10 ;  /* 0x8000003a200a722b */ /* 0x000fe2000000000a */
[----:B------:R0:W-:Y:S01]  /*40c90*/  STL.64 [R1+0xabf0], R8 ;  /* 0x00abf00801007387 */ /* 0x0001e20000100a00 */
[----:B------:R-:W-:Y:S01]  /*40ca0*/  DFMA R98, R224, UR8, R98 ;  /* 0x00000008e0627c2b */ /* 0x000fe20008000062 */
[----:B------:R-:W-:Y:S01]  /*40cb0*/  UMOV UR8, 0x1eb851ec ;  /* 0x1eb851ec00087882 */ /* 0x000fe20000000000 */
[----:B------:R-:W-:Y:S01]  /*40cc0*/  UMOV UR9, 0x3fe1eb85 ;  /* 0x3fe1eb8500097882 */ /* 0x000fe20000000000 */
[----:B------:R-:W-:Y:S01]  /*40cd0*/  DFMA R124, -R20, R12, R104 ;  /* 0x0000000c147c722b */ /* 0x000fe20000000168 */
[----:B------:R-:W3:Y:S01]  /*40ce0*/  LDL.64 R160, [R1+0x9fd8] ;  /* 0x009fd80001a07983 */ /* 0x000ee20000100a00 */
[----:B------:R-:W-:-:S02]  /*40cf0*/  DADD R126, R118, R126 ;  /* 0x00000000767e7229 */ /* 0x000fc4000000007e */
[----:B------:R-:W-:Y:S01]  /*40d00*/  DFMA R104, R48, UR8, R10 ;  /* 0x0000000830687c2b */ /* 0x000fe2000800000a */
[----:B------:R-:W4:Y:S05]  /*40d10*/  LDL.64 R164, [R1+0xa660] ;  /* 0x00a6600001a47983 */ /* 0x000f2a0000100a00 */
[----:B------:R-:W-:Y:S02]  /*40d20*/  DFMA R150, R28, R84, R126 ;  /* 0x000000541c96722b */ /* 0x000fe4000000007e */
[----:B------:R-:W-:Y:S01]  /*40d30*/  DMUL R10, R38, R8 ;  /* 0x00000008260a7228 */ /* 0x000fe20000000000 */
[----:B------:R1:W-:Y:S04]  /*40d40*/  STL.64 [R1+0x7a58], R48 ;  /* 0x007a583001007387 */ /* 0x0003e80000100a00 */
[----:B------:R-:W3:Y:S01]  /*40d50*/  LDL.64 R84, [R1+0xa838] ;  /* 0x00a8380001547983 */ /* 0x000ee20000100a00 */
[----:B0-----:R-:W-:-:S03]  /*40d60*/  DFMA R8, R32, R94, R150 ;  /* 0x0000005e2008722b */ /* 0x001fc60000000096 */
[----:B-1----:R-:W4:Y:S01]  /*40d70*/  LDL.64 R48, [R1+0xa800] ;  /* 0x00a8000001307983 */ /* 0x002f220000100a00 */
[----:B--2---:R-:W-:-:S08]  /*40d80*/  DFMA R104, R206, UR20, R104 ;  /* 0x00000014ce687c2b */ /* 0x004fd00008000068 */
[----:B------:R-:W-:Y:S01]  /*40d90*/  DADD R104, -R92, R104 ;  /* 0x000000005c687229 */ /* 0x000fe20000000168 */
[----:B------:R-:W2:Y:S01]  /*40da0*/  LDL.128 R92, [R1+0x5e0] ;  /* 0x0005e000015c7983 */ /* 0x000ea20000100c00 */
[----:B------:R-:W-:Y:S02]  /*40db0*/  DFMA R98, R76, UR4, R98 ;  /* 0x000000044c627c2b */ /* 0x000fe40008000062 */
[----:B------:R-:W-:Y:S02]  /*40dc0*/  DFMA R124, R20, -R50, R124 ;  /* 0x80000032147c722b */ /* 0x000fe4000000007c */
[----:B------:R-:W-:-:S04]  /*40dd0*/  DADD R96, R10, R96 ;  /* 0x000000000a607229 */ /* 0x000fc80000000060 */
[----:B------:R-:W-:Y:S02]  /*40de0*/  DFMA R98, R66, UR14, R98 ;  /* 0x0000000e42627c2b */ /* 0x000fe40008000062 */
[----:B------:R-:W-:Y:S01]  /*40df0*/  DADD R142, R118, R124 ;  /* 0x00000000768e7229 */ /* 0x000fe2000000007c */
[----:B------:R0:W-:Y:S01]  /*40e00*/  STL.64 [R1+0x7b10], R58 ;  /* 0x007b103a01007387 */ /* 0x0001e20000100a00 */
[-C--:B------:R-:W-:Y:S02]  /*40e10*/  DFMA R96, -R120, R22.reuse, R96 ;  /* 0x000000167860722b */ /* 0x080fe40000000160 */
[----:B------:R-:W-:Y:S02]  /*40e20*/  DFMA R104, R212, 0.75, R104 ;  /* 0x3fe80000d468782b */ /* 0x000fe40000000068 */
[----:B------:R-:W-:Y:S01]  /*40e30*/  DFMA R154, R120, R22, R178 ;  /* 0x00000016789a722b */ /* 0x000fe200000000b2 */
[----:B------:R-:W-:Y:S01]  /*40e40*/  UMOV UR20, 0x5c28f5c3 ;  /* 0x5c28f5c300147882 */ /* 0x000fe20000000000 */
[----:B------:R-:W-:Y:S01]  /*40e50*/  DFMA R98, R28, R228, R98 ;  /* 0x000000e41c62722b */ /* 0x000fe20000000062 */
[----:B------:R-:W-:Y:S01]  /*40e60*/  UMOV UR21, 0x3fe5c28f ;  /* 0x3fe5c28f00157882 */ /* 0x000fe20000000000 */
[----:B------:R-:W-:Y:S01]  /*40e70*/  DFMA R142, R120, R22, R142 ;  /* 0x00000016788e722b */ /* 0x000fe2000000008e */
[----:B------:R1:W-:Y:S01]  /*40e80*/  STL.64 [R1+0x7780], R8 ;  /* 0x0077800801007387 */ /* 0x0003e20000100a00 */
[----:B0-----:R-:W-:-:S03]  /*40e90*/  DMUL R58, R152, R136 ;  /* 0x00000088983a7228 */ /* 0x001fc60000000000 */
[----:B------:R-:W3:Y:S01]  /*40ea0*/  LDL.64 R66, [R1+0xa630] ;  /* 0x00a6300001427983 */ /* 0x000ee20000100a00 */
[----:B------:R-:W-:Y:S02]  /*40eb0*/  DFMA R152, R74, UR4, R98 ;  /* 0x000000044a987c2b */ /* 0x000fe40008000062 */
[----:B------:R-:W-:Y:S01]  /*40ec0*/  DADD R150, -R178, R96 ;  /* 0x00000000b2967229 */ /* 0x000fe20000000160 */
[----:B------:R-:W3:Y:S01]  /*40ed0*/  LDL.64 R118, [R1+0xaa90] ;  /* 0x00aa900001767983 */ /* 0x000ee20000100a00 */
[----:B------:R-:W-:Y:S02]  /*40ee0*/  DADD R142, R56, R142 ;  /* 0x00000000388e7229 */ /* 0x000fe4000000008e */
[----:B------:R-:W-:Y:S01]  /*40ef0*/  DFMA R104, R214, 0.875, R104 ;  /* 0x3fec0000d668782b */ /* 0x000fe20000000068 */
[----:B------:R-:W-:Y:S01]  /*40f00*/  STL.64 [R1+0x7a18], R158 ;  /* 0x007a189e01007387 */ /* 0x000fe20000100a00 */
[----:B------:R-:W-:Y:S02]  /*40f10*/  DFMA R120, R158, UR20, R152 ;  /* 0x000000149e787c2b */ /* 0x000fe40008000098 */
[----:B------:R-:W-:Y:S01]  /*40f20*/  DFMA R152, -R230, R22, R150 ;  /* 0x00000016e698722b */ /* 0x000fe20000000196 */
[----:B------:R-:W-:Y:S01]  /*40f30*/  STL.64 [R1+0x9b60], R204 ;  /* 0x009b60cc01007387 */ /* 0x000fe20000100a00 */
[----:B------:R-:W-:-:S02]  /*40f40*/  DADD R150, R220, R154 ;  /* 0x00000000dc967229 */ /* 0x000fc4000000009a */
[----:B------:R-:W-:Y:S01]  /*40f50*/  DFMA R142, R230, R22, R142 ;  /* 0x00000016e68e722b */ /* 0x000fe2000000008e */
[----:B------:R-:W-:Y:S01]  /*40f60*/  STL.64 [R1+0xadd0], R174 ;  /* 0x00add0ae01007387 */ /* 0x000fe20000100a00 */
[----:B------:R-:W-:Y:S02]  /*40f70*/  DFMA R120, R212, 0.75, R120 ;  /* 0x3fe80000d478782b */ /* 0x000fe40000000078 */
[----:B-1----:R-:W-:Y:S01]  /*40f80*/  DMUL R8, R32, R58 ;  /* 0x0000003a20087228 */ /* 0x002fe20000000000 */
[----:B------:R0:W-:Y:S01]  /*40f90*/  STL.64 [R1+0x7ca0], R58 ;  /* 0x007ca03a01007387 */ /* 0x0001e20000100a00 */
[----:B------:R-:W-:Y:S02]  /*40fa0*/  DADD R104, R210, R104 ;  /* 0x00000000d2687229 */ /* 0x000fe40000000068 */
[----:B------:R-:W-:Y:S01]  /*40fb0*/  DADD R122, -R122, R152 ;  /* 0x000000007a7a7229 */ /* 0x000fe20000000198 */
[----:B------:R-:W3:Y:S01]  /*40fc0*/  LDL.64 R56, [R1+0xa9f0] ;  /* 0x00a9f00001387983 */ /* 0x000ee20000100a00 */
[----:B------:R-:W-:-:S02]  /*40fd0*/  DFMA R154, R230, R22, R150 ;  /* 0x00000016e69a722b */ /* 0x000fc40000000096 */
[----:B------:R-:W-:Y:S01]  /*40fe0*/  DFMA R150, R28, R34, R142 ;  /* 0x000000221c96722b */ /* 0x000fe2000000008e */
[----:B------:R-:W-:Y:S01]  /*40ff0*/  STL.64 [R1+0x7a38], R8 ;  /* 0x007a380801007387 */ /* 0x000fe20000100a00 */
[----:B------:R-:W-:Y:S02]  /*41000*/  DFMA R142, R214, 1.125, R120 ;  /* 0x3ff20000d68e782b */ /* 0x000fe40000000078 */
[----:B------:R-:W-:Y:S01]  /*41010*/  DADD R120, -R8, R104 ;  /* 0x0000000008787229 */ /* 0x000fe20000000168 */
[----:B0-----:R-:W3:Y:S01]  /*41020*/  LDL.64 R58, [R1+0xa5f8] ;  /* 0x00a5f800013a7983 */ /* 0x001ee20000100a00 */
[----:B------:R-:W-:-:S03]  /*41030*/  DMUL R104, R2, R44 ;  /* 0x0000002c02687228 */ /* 0x000fc60000000000 */
[----:B--2---:R0:W-:Y:S01]  /*41040*/  STL.64 [R1+0xae18], R94 ;  /* 0x00ae185e01007387 */ /* 0x0041e20000100a00 */
[----:B----4-:R-:W-:Y:S01]  /*41050*/  DMUL R152, R48, R44 ;  /* 0x0000002c30987228 */ /* 0x010fe20000000000 */
[----:B------:R-:W-:Y:S01]  /*41060*/  UMOV UR20, 0x28f5c28f ;  /* 0x28f5c28f00147882 */ /* 0x000fe20000000000 */
[----:B------:R-:W-:Y:S01]  /*41070*/  UMOV UR21, 0x3fe28f5c ;  /* 0x3fe28f5c00157882 */ /* 0x000fe20000000000 */
[----:B---3--:R-:W-:Y:S01]  /*41080*/  DMUL R226, R84, R106 ;  /* 0x0000006a54e27228 */ /* 0x008fe20000000000 */
[----:B------:R-:W2:Y:S01]  /*41090*/  LDL.LU.64 R230, [R1+0x7738] ;  /* 0x0077380001e67983 */ /* 0x000ea20000300a00 */
[----:B------:R-:W-:-:S03]  /*410a0*/  DFMA R242, R20, R54, -R10 ;  /* 0x0000003614f2722b */ /* 0x000fc6000000080a */
[----:B------:R-:W-:Y:S04]  /*410b0*/  STL.64 [R1+0xadd8], R182 ;  /* 0x00add8b601007387 */ /* 0x000fe80000100a00 */
[----:B0-----:R-:W3:Y:S01]  /*410c0*/  LDL.64 R94, [R1+0xa618] ;  /* 0x00a61800015e7983 */ /* 0x001ee20000100a00 */
[----:B------:R-:W-:Y:S02]  /*410d0*/  DMUL R2, R32, R152 ;  /* 0x0000009820027228 */ /* 0x000fe40000000000 */
[----:B------:R-:W-:Y:S01]  /*410e0*/  DFMA R152, R166, R22, R154 ;  /* 0x00000016a698722b */ /* 0x000fe2000000009a */
[----:B------:R-:W4:Y:S01]  /*410f0*/  LDL.64 R84, [R1+0xa718] ;  /* 0x00a7180001547983 */ /* 0x000f220000100a00 */
[----:B------:R-:W-:Y:S01]  /*41100*/  DFMA R154, R20, -R238, R150 ;  /* 0x800000ee149a722b */ /* 0x000fe20000000096 */
[----:B------:R-:W-:Y:S01]  /*41110*/  UMOV UR48, 0xc28f5c29 ;  /* 0xc28f5c2900307882 */ /* 0x000fe20000000000 */
[----:B------:R-:W-:Y:S01]  /*41120*/  UMOV UR49, 0x3fcc28f5 ;  /* 0x3fcc28f500317882 */ /* 0x000fe20000000000 */
[----:B------:R-:W-:Y:S03]  /*41130*/  STL.64 [R1+0xac78], R14 ;  /* 0x00ac780e01007387 */ /* 0x000fe60000100a00 */
[CC--:B------:R-:W-:Y:S01]  /*41140*/  DFMA R34, R114.reuse, R22.reuse, R152 ;  /* 0x000000167222722b */ /* 0x0c0fe20000000098 */
[----:B------:R-:W-:Y:S01]  /*41150*/  UMOV UR26, 0xeb851eb8 ;  /* 0xeb851eb8001a7882 */ /* 0x000fe20000000000 */
[----:B------:R-:W-:Y:S01]  /*41160*/  DFMA R8, R114, R22, R154 ;  /* 0x000000167208722b */ /* 0x000fe2000000009a */
[----:B------:R-:W-:Y:S01]  /*41170*/  UMOV UR27, 0x3faeb851 ;  /* 0x3faeb851001b7882 */ /* 0x000fe20000000000 */
[----:B------:R-:W-:Y:S01]  /*41180*/  DFMA R120, R110, 0.25, R120 ;  /* 0x3fd000006e78782b */ /* 0x000fe20000000078 */
[----:B------:R-:W-:Y:S04]  /*41190*/  STL.64 [R1+0x79f0], R130 ;  /* 0x0079f08201007387 */ /* 0x000fe80000100a00 */
[----:B------:R0:W-:Y:S01]  /*411a0*/  STL.64 [R1+0x7758], R8 ;  /* 0x0077580801007387 */ /* 0x0001e20000100a00 */
[----:B------:R-:W-:-:S03]  /*411b0*/  DFMA R150, R210, 0.5, R142 ;  /* 0x3fe00000d296782b */ /* 0x000fc6000000008e */
[----:B------:R1:W-:Y:S01]  /*411c0*/  STL.64 [R1+0x7b88], R34 ;  /* 0x007b882201007387 */ /* 0x0003e20000100a00 */
[----:B------:R-:W-:Y:S02]  /*411d0*/  DMUL R104, R28, R104 ;  /* 0x000000681c687228 */ /* 0x000fe40000000000 */
[----:B------:R-:W-:Y:S01]  /*411e0*/  DADD R120, -R2, R120 ;  /* 0x0000000002787229 */ /* 0x000fe20000000178 */
[----:B------:R1:W-:Y:S04]  /*411f0*/  STL.64 [R1+0x77a0], R2 ;  /* 0x0077a00201007387 */ /* 0x0003e80000100a00 */
[----:B0-----:R-:W2:Y:S04]  /*41200*/  LDL.64 R8, [R1+0xa638] ;  /* 0x00a6380001087983 */ /* 0x001ea80000100a00 */
[----:B-1----:R-:W2:Y:S01]  /*41210*/  LDL.64 R34, [R1+0xa448] ;  /* 0x00a4480001227983 */ /* 0x002ea20000100a00 */
[----:B------:R-:W-:Y:S01]  /*41220*/  DMUL R142, R44, UR22 ;  /* 0x000000162c8e7c28 */ /* 0x000fe20008000000 */
[----:B------:R-:W-:Y:S01]  /*41230*/  UMOV UR22, 0x1eb851ec ;  /* 0x1eb851ec00167882 */ /* 0x000fe20000000000 */
[----:B------:R-:W-:Y:S01]  /*41240*/  DFMA R150, R110, UR20, R150 ;  /* 0x000000146e967c2b */ /* 0x000fe20008000096 */
[----:B------:R-:W-:Y:S01]  /*41250*/  UMOV UR23, 0x3fb1eb85 ;  /* 0x3fb1eb8500177882 */ /* 0x000fe20000000000 */
[----:B------:R-:W-:Y:S01]  /*41260*/  DFMA R2, -R114, R22, R122 ;  /* 0x000000167202722b */ /* 0x000fe2000000017a */
[----:B------:R-:W-:Y:S01]  /*41270*/  UMOV UR20, 0x4fdf3b64 ;  /* 0x4fdf3b6400147882 */ /* 0x000fe20000000000 */
[----:B------:R-:W-:Y:S01]  /*41280*/  UMOV UR21, 0x3fee978d ;  /* 0x3fee978d00157882 */ /* 0x000fe20000000000 */
[----:B------:R-:W-:Y:S01]  /*41290*/  DFMA R122, R224, UR22, R144 ;  /* 0x00000016e07a7c2b */ /* 0x000fe20008000090 */
[----:B------:R-:W2:Y:S01]  /*412a0*/  LDL.128 R128, [R1+0x690] ;  /* 0x0006900001807983 */ /* 0x000ea20000100c00 */
[----:B------:R-:W-:-:S02]  /*412b0*/  DFMA R144, R104, UR20, R120 ;  /* 0x0000001468907c2b */ /* 0x000fc40008000078 */
[-C--:B------:R-:W-:Y:S01]  /*412c0*/  DMUL R120, R142, R44.reuse ;  /* 0x0000002c8e787228 */ /* 0x080fe20000000000 */
[----:B------:R-:W-:Y:S01]  /*412d0*/  UMOV UR28, 0xe26a48f5 ;  /* 0xe26a48f5001c7882 */ /* 0x000fe20000000000 */
[C---:B------:R-:W-:Y:S01]  /*412e0*/  DADD R48, R10.reuse, R112 ;  /* 0x000000000a307229 */ /* 0x040fe20000000070 */
[----:B------:R-:W-:Y:S01]  /*412f0*/  UMOV UR29, 0x3d7b590c ;  /* 0x3d7b590c001d7882 */ /* 0x000fe20000000000 */
[----:B------:R-:W-:Y:S01]  /*41300*/  DADD R10, -R10, R52 ;  /* 0x000000000a0a7229 */ /* 0x000fe20000000134 */
[----:B------:R0:W-:Y:S03]  /*41310*/  STL.64 [R1+0x7a68], R2 ;  /* 0x007a680201007387 */ /* 0x0001e60000100a00 */
[----:B------:R-:W-:Y:S01]  /*41320*/  DFMA R52, R142, R44, R120 ;  /* 0x0000002c8e34722b */ /* 0x000fe20000000078 */
[----:B------:R-:W2:Y:S04]  /*41330*/  LDL.128 R124, [R1+0x650] ;  /* 0x00065000017c7983 */ /* 0x000ea80000100c00 */
[----:B------:R-:W2:Y:S04]  /*41340*/  LDL.64 R44, [R1+0xaa98] ;  /* 0x00aa9800012c7983 */ /* 0x000ea80000100a00 */
[----:B0-----:R-:W2:Y:S01]  /*41350*/  LDL.64 R2, [R1+0xa6b8] ;  /* 0x00a6b80001027983 */ /* 0x001ea20000100a00 */
[----:B------:R-:W-:-:S02]  /*41360*/  DFMA R114, R104, UR20, R150 ;  /* 0x0000001468727c2b */ /* 0x000fc40008000096 */
[----:B------:R-:W-:Y:S01]  /*41370*/  DADD R122, -R76, R122 ;  /* 0x000000004c7a7229 */ /* 0x000fe2000000017a */
[----:B------:R0:W-:Y:S01]  /*41380*/  STL.64 [R1+0x77d8], R52 ;  /* 0x0077d83401007387 */ /* 0x0001e20000100a00 */
[----:B------:R-:W-:Y:S02]  /*41390*/  DMUL R162, R142, R36 ;  /* 0x000000248ea27228 */ /* 0x000fe40000000000 */
[----:B------:R-:W-:Y:S01]  /*413a0*/  DADD R222, R178, R242 ;  /* 0x00000000b2de7229 */ /* 0x000fe200000000f2 */
[----:B------:R-:W2:Y:S01]  /*413b0*/  LDL.128 R96, [R1+0x670] ;  /* 0x0006700001607983 */ /* 0x000ea20000100c00 */
[----:B------:R-:W-:-:S03]  /*413c0*/  DMUL R56, R180, R56 ;  /* 0x00000038b4387228 */ /* 0x000fc60000000000 */
[----:B------:R1:W-:Y:S01]  /*413d0*/  STL.64 [R1+0xaea8], R106 ;  /* 0x00aea86a01007387 */ /* 0x0003e20000100a00 */
[----:B------:R-:W-:-:S03]  /*413e0*/  DFMA R88, R32, R88, -R102 ;  /* 0x000000582058722b */ /* 0x000fc60000000866 */
[----:B------:R-:W-:Y:S04]  /*413f0*/  STL.64 [R1+0x7aa8], R226 ;  /* 0x007aa8e201007387 */ /* 0x000fe80000100a00 */
[----:B------:R-:W-:Y:S04]  /*41400*/  STL.64 [R1+0xae90], R36 ;  /* 0x00ae902401007387 */ /* 0x000fe80000100a00 */
[----:B------:R-:W2:Y:S01]  /*41410*/  LDL.128 R152, [R1+0x700] ;  /* 0x0007000001987983 */ /* 0x000ea20000100c00 */
[----:B---3--:R-:W-:Y:S02]  /*41420*/  DMUL R150, R94, R42 ;  /* 0x0000002a5e967228 */ /* 0x008fe40000000000 */
[----:B0-----:R-:W-:Y:S01]  /*41430*/  DADD R52, -R74, R122 ;  /* 0x000000004a347229 */ /* 0x001fe2000000017a */
[----:B------:R-:W3:Y:S01]  /*41440*/  LDL.64 R94, [R1+0xa778] ;  /* 0x00a77800015e7983 */ /* 0x000ee20000100a00 */
[----:B------:R-:W-:-:S02]  /*41450*/  DADD R54, R162, R144 ;  /* 0x00000000a2367229 */ /* 0x000fc40000000090 */
[----:B------:R-:W-:Y:S02]  /*41460*/  DFMA R114, R162, 1.25, R114 ;  /* 0x3ff40000a272782b */ /* 0x000fe40000000072 */
[----:B------:R-:W-:Y:S01]  /*41470*/  DMUL R142, R58, R42 ;  /* 0x0000002a3a8e7228 */ /* 0x000fe20000000000 */
[----:B------:R-:W-:Y:S01]  /*41480*/  UMOV UR22, 0x119f21d8 ;  /* 0x119f21d800167882 */ /* 0x000fe20000000000 */
[----:B------:R-:W-:Y:S01]  /*41490*/  DADD R144, -R158, R52 ;  /* 0x000000009e907229 */ /* 0x000fe20000000134 */
[----:B------:R-:W-:Y:S01]  /*414a0*/  UMOV UR23, 0x3dc83073 ;  /* 0x3dc8307300177882 */ /* 0x000fe20000000000 */
[----:B----4-:R-:W-:Y:S02]  /*414b0*/  DMUL R84, R84, R138 ;  /* 0x0000008a54547228 */ /* 0x010fe40000000000 */
[----:B--2---:R-:W-:Y:S02]  /*414c0*/  DMUL R44, R44, R200 ;  /* 0x000000c82c2c7228 */ /* 0x004fe40000000000 */
[----:B------:R-:W-:-:S02]  /*414d0*/  DMUL R2, R2, R42 ;  /* 0x0000002a02027228 */ /* 0x000fc40000000000 */
[----:B------:R-:W-:Y:S02]  /*414e0*/  DFMA R178, R64, R18, R178 ;  /* 0x0000001240b2722b */ /* 0x000fe400000000b2 */
[----:B------:R-:W-:Y:S01]  /*414f0*/  DFMA R10, R38, -R82, R10 ;  /* 0x80000052260a722b */ /* 0x000fe2000000000a */
[----:B------:R-:W-:Y:S01]  /*41500*/  STL.64 [R1+0x7f38], R56 ;  /* 0x007f383801007387 */ /* 0x000fe20000100a00 */
[----:B------:R-:W-:Y:S02]  /*41510*/  DADD R246, -R214, R144 ;  /* 0x00000000d6f67229 */ /* 0x000fe40000000190 */
[----:B------:R-:W-:Y:S01]  /*41520*/  DADD R240, R120, R114 ;  /* 0x0000000078f07229 */ /* 0x000fe20000000072 */
[----:B-1----:R-:W2:Y:S01]  /*41530*/  LDL.64 R106, [R1+0x7c60] ;  /* 0x007c6000016a7983 */ /* 0x002ea20000100a00 */
[----:B------:R-:W-:Y:S02]  /*41540*/  DMUL R144, R8, R24 ;  /* 0x0000001808907228 */ /* 0x000fe40000000000 */
[----:B------:R-:W-:Y:S01]  /*41550*/  DADD R244, -R34, UR22 ;  /* 0x0000001622f47e29 */ /* 0x000fe20008000100 */
[----:B------:R-:W-:Y:S01]  /*41560*/  UMOV UR22, 0xec46db4f ;  /* 0xec46db4f00167882 */ /* 0x000fe20000000000 */
[----:B------:R-:W-:Y:S01]  /*41570*/  UMOV UR23, 0x3d923b5d ;  /* 0x3d923b5d00177882 */ /* 0x000fe20000000000 */
[----:B------:R-:W-:-:S02]  /*41580*/  DFMA R248, -R32, R142, R146 ;  /* 0x0000008e20f8722b */ /* 0x000fc40000000192 */
[----:B------:R-:W-:Y:S02]  /*41590*/  DMUL R58, R40, R226 ;  /* 0x000000e2283a7228 */ /* 0x000fe40000000000 */
[----:B------:R-:W-:Y:S01]  /*415a0*/  DMUL R200, R44, R24 ;  /* 0x000000182cc87228 */ /* 0x000fe20000000000 */
[----:B------:R-:W-:Y:S01]  /*415b0*/  STL.64 [R1+0x77c8], R2 ;  /* 0x0077c80201007387 */ /* 0x000fe20000100a00 */
[----:B------:R-:W-:Y:S01]  /*415c0*/  DMUL R8, R36, UR22 ;  /* 0x0000001624087c28 */ /* 0x000fe20008000000 */
[----:B------:R-:W-:Y:S01]  /*415d0*/  UMOV UR22, 0x831653c8 ;  /* 0x831653c800167882 */ /* 0x000fe20000000000 */
[----:B------:R-:W-:Y:S01]  /*415e0*/  UMOV UR23, 0x3dd037c1 ;  /* 0x3dd037c100177882 */ /* 0x000fe20000000000 */
[----:B------:R-:W-:Y:S02]  /*415f0*/  DMUL R146, R66, R16 ;  /* 0x0000001042927228 */ /* 0x000fe40000000000 */
[----:B------:R-:W-:Y:S01]  /*41600*/  DMUL R158, R118, R202 ;  /* 0x000000ca769e7228 */ /* 0x000fe20000000000 */
[----:B------:R-:W-:Y:S01]  /*41610*/  STL.64 [R1+0x7998], R44 ;  /* 0x0079982c01007387 */ /* 0x000fe20000100a00 */
[----:B------:R-:W-:-:S02]  /*41620*/  DMUL R66, R86, UR22 ;  /* 0x0000001656427c28 */ /* 0x000fc40008000000 */
[----:B------:R-:W-:Y:S02]  /*41630*/  DFMA R240, R18, -R144, R240 ;  /* 0x8000009012f0722b */ /* 0x000fe400000000f0 */
[----:B------:R-:W-:Y:S01]  /*41640*/  DADD R236, R120, R54 ;  /* 0x0000000078ec7229 */ /* 0x000fe20000000036 */
[----:B------:R-:W-:Y:S01]  /*41650*/  STL.64 [R1+0x7a40], R84 ;  /* 0x007a405401007387 */ /* 0x000fe20000100a00 */
[----:B------:R-:W-:Y:S02]  /*41660*/  DMUL R250, R244, R24 ;  /* 0x00000018f4fa7228 */ /* 0x000fe40000000000 */
[----:B------:R-:W-:Y:S01]  /*41670*/  DFMA R244, R32, R142, -R58 ;  /* 0x0000008e20f4722b */ /* 0x000fe2000000083a */
[----:B------:R-:W-:Y:S01]  /*41680*/  STL.64 [R1+0xaeb8], R222 ;  /* 0x00aeb8de01007387 */ /* 0x000fe20000100a00 */
[----:B------:R-:W-:Y:S02]  /*41690*/  DFMA R240, R66, R24, R240 ;  /* 0x0000001842f0722b */ /* 0x000fe400000000f0 */
[----:B------:R-:W-:Y:S01]  /*416a0*/  DADD R248, R58, R248 ;  /* 0x000000003af87229 */ /* 0x000fe200000000f8 */
[----:B------:R0:W-:Y:S01]  /*416b0*/  STL.64 [R1+0x7eb8], R66 ;  /* 0x007eb84201007387 */ /* 0x0001e20000100a00 */
[----:B------:R-:W-:-:S03]  /*416c0*/  DFMA R246, R110, UR24, R246 ;  /* 0x000000186ef67c2b */ /* 0x000fc600080000f6 */
[----:B------:R-:W-:Y:S01]  /*416d0*/  STL.64 [R1+0x7a08], R88 ;  /* 0x007a085801007387 */ /* 0x000fe20000100a00 */
[----:B------:R-:W-:Y:S02]  /*416e0*/  DFMA R242, R230, R30, R240 ;  /* 0x0000001ee6f2722b */ /* 0x000fe400000000f0 */
[----:B------:R-:W-:Y:S01]  /*416f0*/  DFMA R240, R38, R84, R244 ;  /* 0x0000005426f0722b */ /* 0x000fe200000000f4 */
[----:B------:R-:W-:Y:S01]  /*41700*/  STL.64 [R1+0xac80], R12 ;  /* 0x00ac800c01007387 */ /* 0x000fe20000100a00 */
[----:B------:R-:W-:-:S03]  /*41710*/  DFMA R180, R28, -R150, R248 ;  /* 0x800000961cb4722b */ /* 0x000fc600000000f8 */
[----:B------:R-:W4:Y:S03]  /*41720*/  LDL.128 R112, [R1+0x590] ;  /* 0x0005900001707983 */ /* 0x000f260000100c00 */
[----:B0-----:R-:W-:Y:S02]  /*41730*/  DFMA R66, R8, R42, R240 ;  /* 0x0000002a0842722b */ /* 0x001fe400000000f0 */
[----:B---3--:R-:W-:Y:S01]  /*41740*/  DMUL R118, R94, R86 ;  /* 0x000000565e767228 */ /* 0x008fe20000000000 */
[----:B------:R-:W-:Y:S01]  /*41750*/  UMOV UR22, 0xc28f5c29 ;  /* 0xc28f5c2900167882 */ /* 0x000fe20000000000 */
[----:B------:R-:W-:-:S03]  /*41760*/  DFMA R180, R20, -R2, R180 ;  /* 0x8000000214b4722b */ /* 0x000fc600000000b4 */
[----:B------:R0:W-:Y:S04]  /*41770*/  STL.64 [R1+0x7bd0], R66 ;  /* 0x007bd04201007387 */ /* 0x0001e80000100a00 */
[----:B------:R-:W3:Y:S04]  /*41780*/  LDL.64 R2, [R1+0xa840] ;  /* 0x00a8400001027983 */ /* 0x000ee80000100a00 */
[----:B------:R-:W2:Y:S01]  /*41790*/  LDL.64 R94, [R1+0xab00] ;  /* 0x00ab0000015e7983 */ /* 0x000ea20000100a00 */
[----:B0-----:R-:W-:Y:S01]  /*417a0*/  DFMA R66, R32, R250, R200 ;  /* 0x000000fa2042722b */ /* 0x001fe200000000c8 */
[----:B------:R-:W-:-:S02]  /*417b0*/  UMOV UR23, 0x3fe428f5 ;  /* 0x3fe428f500177882 */ /* 0x000fc40000000000 */
[----:B------:R-:W4:Y:S01]  /*417c0*/  LDL.64 R200, [R1+0xaa80] ;  /* 0x00aa800001c87983 */ /* 0x000f220000100a00 */
[----:B------:R-:W-:Y:S02]  /*417d0*/  DADD R246, -R162, R246 ;  /* 0x00000000a2f67229 */ /* 0x000fe400000001f6 */
[----:B------:R-:W-:Y:S01]  /*417e0*/  DFMA R204, R32, -R250, R236 ;  /* 0x800000fa20cc722b */ /* 0x000fe200000000ec */
[----:B------:R-:W-:Y:S04]  /*417f0*/  STL.64 [R1+0x7df0], R158 ;  /* 0x007df09e01007387 */ /* 0x000fe80000100a00 */
[----:B------:R-:W2:Y:S01]  /*41800*/  LDL.64 R222, [R1+0x7b30] ;  /* 0x007b300001de7983 */ /* 0x000ea20000100a00 */
[----:B------:R-:W-:-:S03]  /*41810*/  DFMA R246, R158, R24, R246 ;  /* 0x000000189ef6722b */ /* 0x000fc600000000f6 */
[----:B------:R-:W2:Y:S04]  /*41820*/  LDL.128 R120, [R1+0x6d0] ;  /* 0x0006d00001787983 */ /* 0x000ea80000100c00 */
[----:B------:R-:W2:Y:S01]  /*41830*/  LDL.128 R52, [R1+0x7d0] ;  /* 0x0007d00001347983 */ /* 0x000ea20000100c00 */
[----:B------:R-:W-:Y:S02]  /*41840*/  DFMA R246, -R230, R30, R246 ;  /* 0x0000001ee6f6722b */ /* 0x000fe400000001f6 */
[----:B------:R-:W-:-:S06]  /*41850*/  DADD R244, R208, R176 ;  /* 0x00000000d0f47229 */ /* 0x000fcc00000000b0 */
[----:B------:R-:W-:Y:S02]  /*41860*/  DFMA R246, R118, R16, R246 ;  /* 0x0000001076f6722b */ /* 0x000fe400000000f6 */
[----:B------:R-:W-:Y:S02]  /*41870*/  DFMA R180, R160, R80, R180 ;  /* 0x00000050a0b4722b */ /* 0x000fe400000000b4 */
[----:B------:R-:W-:Y:S02]  /*41880*/  DFMA R242, R18, -R146, R242 ;  /* 0x8000009212f2722b */ /* 0x000fe400000000f2 */
[----:B------:R-:W-:Y:S02]  /*41890*/  DFMA R240, -R44, R24, R244 ;  /* 0x000000182cf0722b */ /* 0x000fe400000001f4 */
[----:B------:R-:W-:Y:S02]  /*418a0*/  DFMA R248, R38, -R56, R178 ;  /* 0x8000003826f8722b */ /* 0x000fe400000000b2 */
[CC--:B------:R-:W-:Y:S01]  /*418b0*/  DFMA R44, -R8.reuse, R42.reuse, R246 ;  /* 0x0000002a082c722b */ /* 0x0c0fe200000001f6 */
[----:B------:R-:W-:Y:S01]  /*418c0*/  UMOV UR24, 0xb299048d ;  /* 0xb299048d00187882 */ /* 0x000fe20000000000 */
[----:B------:R-:W2:Y:S01]  /*418d0*/  LDL.64 R246, [R1+0xa5e8] ;  /* 0x00a5e80001f67983 */ /* 0x000ea20000100a00 */
[----:B------:R-:W-:-:S02]  /*418e0*/  DFMA R166, -R8, R42, R180 ;  /* 0x0000002a08a6722b */ /* 0x000fc400000001b4 */
[----:B------:R-:W-:Y:S01]  /*418f0*/  DFMA R8, R8, R42, R242 ;  /* 0x0000002a0808722b */ /* 0x000fe200000000f2 */
[----:B------:R-:W2:Y:S01]  /*41900*/  LDL.64 R180, [R1+0xa668] ;  /* 0x00a6680001b47983 */ /* 0x000ea20000100a00 */
[----:B------:R-:W-:Y:S02]  /*41910*/  DFMA R242, R220, UR22, R248 ;  /* 0x00000016dcf27c2b */ /* 0x000fe400080000f8 */
[----:B------:R-:W-:Y:S01]  /*41920*/  DFMA R244, R32, -R250, R240 ;  /* 0x800000fa20f4722b */ /* 0x000fe200000000f0 */
[----:B------:R-:W-:Y:S01]  /*41930*/  UMOV UR25, 0x3d7d33f9 ;  /* 0x3d7d33f900197882 */ /* 0x000fe20000000000 */
[----:B------:R-:W2:Y:S01]  /*41940*/  LDL.64 R240, [R1+0xa610] ;  /* 0x00a6100001f07983 */ /* 0x000ea20000100a00 */
[----:B------:R-:W-:-:S03]  /*41950*/  DMUL R236, R34, R24 ;  /* 0x0000001822ec7228 */ /* 0x000fc60000000000 */
[----:B------:R-:W2:Y:S04]  /*41960*/  LDL.LU.64 R34, [R1+0xaf20] ;  /* 0x00af200001227983 */ /* 0x000ea80000300a00 */
[----:B------:R-:W-:Y:S04]  /*41970*/  STL.64 [R1+0x7dc0], R118 ;  /* 0x007dc07601007387 */ /* 0x000fe80000100a00 */
[----:B------:R-:W-:Y:S04]  /*41980*/  STL.64 [R1+0xaea0], R118 ;  /* 0x00aea07601007387 */ /* 0x000fe80000100a00 */
[----:B------:R-:W-:Y:S01]  /*41990*/  STL.64 [R1+0x7820], R224 ;  /* 0x007820e001007387 */ /* 0x000fe20000100a00 */
[----:B------:R-:W-:Y:S01]  /*419a0*/  UMOV UR32, 0x812dea11 ;  /* 0x812dea1100207882 */ /* 0x000fe20000000000 */
[----:B------:R-:W-:-:S02]  /*419b0*/  UMOV UR33, 0x3dc19799 ;  /* 0x3dc1979900217882 */ /* 0x000fc40000000000 */
        /* <DEDUP_REMOVED lines=8> */
[----:B------:R-:W2:Y:S01]  /*41a40*/  LDL.128 R176, [R1+0x6e0] ;  /* 0x0006e00001b07983 */ /* 0x000ea20000100c00 */
[----:B---3--:R-:W-:-:S03]  /*41a50*/  DMUL R248, R2, R216 ;  /* 0x000000d802f87228 */ /* 0x008fc60000000000 */
[----:B------:R-:W3:Y:S01]  /*41a60*/  LDL.64 R2, [R1+0xa670] ;  /* 0x00a6700001027983 */ /* 0x000ee20000100a00 */
[----:B----4-:R-:W-:Y:S02]  /*41a70*/  DMUL R216, R200, R4 ;  /* 0x00000004c8d87228 */ /* 0x010fe40000000000 */
[----:B------:R-:W-:Y:S01]  /*41a80*/  DMUL R4, R164, R28 ;  /* 0x0000001ca4047228 */ /* 0x000fe20000000000 */
[----:B------:R-:W4:Y:S01]  /*41a90*/  LDL.64 R164, [R1+0xaa78] ;  /* 0x00aa780001a47983 */ /* 0x000f220000100a00 */
[----:B--2---:R-:W-:-:S03]  /*41aa0*/  DMUL R94, R94, R174 ;  /* 0x000000ae5e5e7228 */ /* 0x004fc60000000000 */
[----:B------:R-:W2:Y:S01]  /*41ab0*/  LDL.64 R174, [R1+0xa5c8] ;  /* 0x00a5c80001ae7983 */ /* 0x000ea20000100a00 */
[----:B------:R-:W-:-:S03]  /*41ac0*/  DADD R200, R26, R242 ;  /* 0x000000001ac87229 */ /* 0x000fc600000000f2 */
[----:B------:R0:W-:Y:S01]  /*41ad0*/  STL.64 [R1+0x7ce8], R216 ;  /* 0x007ce8d801007387 */ /* 0x0001e20000100a00 */
[----:B------:R-:W-:Y:S01]  /*41ae0*/  DFMA R244, R32, -R236, R244 ;  /* 0x800000ec20f4722b */ /* 0x000fe200000000f4 */
[----:B------:R-:W-:Y:S01]  /*41af0*/  UMOV UR22, 0x3d70a3d7 ;  /* 0x3d70a3d700167882 */ /* 0x000fe20000000000 */
[----:B------:R-:W-:Y:S01]  /*41b00*/  UMOV UR23, 0x3fd3d70a ;  /* 0x3fd3d70a00177882 */ /* 0x000fe20000000000 */
[----:B0-----:R-:W-:-:S05]  /*41b10*/  DMUL R216, R38, R216 ;  /* 0x000000d826d87228 */ /* 0x001fca0000000000 */
[----:B------:R-:W-:Y:S02]  /*41b20*/  DFMA R244, -R94, R24, R244 ;  /* 0x000000185ef4722b */ /* 0x000fe400000001f4 */
[----:B------:R-:W-:Y:S02]  /*41b30*/  DMUL R242, R246, R16 ;  /* 0x00000010f6f27228 */ /* 0x000fe40000000000 */
[----:B------:R-:W-:Y:S02]  /*41b40*/  DADD R246, R194, R200 ;  /* 0x00000000c2f67229 */ /* 0x000fe400000000c8 */
[----:B------:R-:W-:Y:S02]  /*41b50*/  DADD R10, -R216, R10 ;  /* 0x00000000d80a7229 */ /* 0x000fe4000000010a */
[----:B------:R-:W-:-:S04]  /*41b60*/  DMUL R200, R168, R30 ;  /* 0x0000001ea8c87228 */ /* 0x000fc80000000000 */
[----:B------:R-:W-:Y:S02]  /*41b70*/  DFMA R246, R224, UR22, R246 ;  /* 0x00000016e0f67c2b */ /* 0x000fe400080000f6 */
[----:B------:R-:W-:Y:S01]  /*41b80*/  DMUL R168, R134, UR24 ;  /* 0x0000001886a87c28 */ /* 0x000fe20008000000 */
[----:B------:R-:W-:Y:S01]  /*41b90*/  UMOV UR24, 0xdce4e6a ;  /* 0x0dce4e6a00187882 */ /* 0x000fe20000000000 */
[----:B------:R-:W-:Y:S01]  /*41ba0*/  UMOV UR25, 0x3dcaf023 ;  /* 0x3dcaf02300197882 */ /* 0x000fe20000000000 */
[----:B------:R-:W-:Y:S02]  /*41bb0*/  DMUL R240, R240, R172 ;  /* 0x000000acf0f07228 */ /* 0x000fe40000000000 */
[----:B------:R-:W-:-:S06]  /*41bc0*/  DMUL R180, R180, R38 ;  /* 0x00000026b4b47228 */ /* 0x000fcc0000000000 */
[----:B------:R-:W-:Y:S01]  /*41bd0*/  DMUL R240, R38, R240 ;  /* 0x000000f026f07228 */ /* 0x000fe20000000000 */
[----:B------:R-:W-:Y:S01]  /*41be0*/  STL.64 [R1+0x79c0], R94 ;  /* 0x0079c05e01007387 */ /* 0x000fe20000100a00 */
[----:B---3--:R-:W-:Y:S02]  /*41bf0*/  DMUL R2, R2, R182 ;  /* 0x000000b602027228 */ /* 0x008fe40000000000 */
[----:B------:R-:W-:Y:S01]  /*41c00*/  DMUL R182, R80, UR24 ;  /* 0x0000001850b67c28 */ /* 0x000fe20008000000 */
[----:B------:R-:W-:Y:S01]  /*41c10*/  UMOV UR24, 0xe147ae14 ;  /* 0xe147ae1400187882 */ /* 0x000fe20000000000 */
[----:B------:R-:W-:Y:S02]  /*41c20*/  UMOV UR25, 0x3fee147a ;  /* 0x3fee147a00197882 */ /* 0x000fe40000000000 */
[----:B------:R-:W-:Y:S02]  /*41c30*/  DFMA R244, R232, UR24, R244 ;  /* 0x00000018e8f47c2b */ /* 0x000fe400080000f4 */
[----:B----4-:R-:W-:-:S02]  /*41c40*/  DMUL R164, R164, R60 ;  /* 0x0000003ca4a47228 */ /* 0x010fc40000000000 */
[----:B------:R-:W-:Y:S02]  /*41c50*/  DFMA R60, R38, R2, R246 ;  /* 0x00000002263c722b */ /* 0x000fe400000000f6 */
[----:B------:R-:W-:Y:S02]  /*41c60*/  DFMA R246, R32, R14, R10 ;  /* 0x0000000e20f6722b */ /* 0x000fe4000000000a */
[----:B------:R-:W-:-:S04]  /*41c70*/  DFMA R244, R180, R34, R244 ;  /* 0x00000022b4f4722b */ /* 0x000fc800000000f4 */
[----:B------:R-:W-:Y:S02]  /*41c80*/  DFMA R14, R206, UR48, R60 ;  /* 0x00000030ce0e7c2b */ /* 0x000fe4000800003c */
[----:B------:R-:W-:Y:S02]  /*41c90*/  DFMA R250, R28, R70, R246 ;  /* 0x000000461cfa722b */ /* 0x000fe400000000f6 */
[----:B------:R-:W-:Y:S01]  /*41ca0*/  DFMA R246, R94, R24, R66 ;  /* 0x000000185ef6722b */ /* 0x000fe20000000042 */
[----:B------:R0:W-:Y:S01]  /*41cb0*/  STL.64 [R1+0x7f58], R164 ;  /* 0x007f58a401007387 */ /* 0x0001e20000100a00 */
[----:B------:R-:W-:Y:S02]  /*41cc0*/  DMUL R60, R38, R248 ;  /* 0x000000f8263c7228 */ /* 0x000fe40000000000 */
[----:B------:R-:W-:Y:S01]  /*41cd0*/  DFMA R248, R212, 0.25, R14 ;  /* 0x3fd00000d4f8782b */ /* 0x000fe2000000000e */
[----:B------:R-:W3:Y:S01]  /*41ce0*/  LDL.LU.64 R70, [R1+0xaf18] ;  /* 0x00af180001467983 */ /* 0x000ee20000300a00 */
[----:B------:R-:W-:-:S02]  /*41cf0*/  DADD R250, -R240, R250 ;  /* 0x00000000f0fa7229 */ /* 0x000fc400000001fa */
[----:B--2---:R-:W-:Y:S02]  /*41d00*/  DMUL R10, R174, R186 ;  /* 0x000000baae0a7228 */ /* 0x004fe40000000000 */
[----:B------:R-:W-:Y:S02]  /*41d10*/  DFMA R246, R232, UR26, R246 ;  /* 0x0000001ae8f67c2b */ /* 0x000fe400080000f6 */
[----:B------:R-:W-:Y:S02]  /*41d20*/  DFMA R244, R4, R30, R244 ;  /* 0x0000001e04f4722b */ /* 0x000fe400000000f4 */
[----:B------:R-:W-:Y:S02]  /*41d30*/  DFMA R174, R32, -R236, R204 ;  /* 0x800000ec20ae722b */ /* 0x000fe400000000cc */
[----:B------:R-:W-:Y:S02]  /*41d40*/  DFMA R14, R214, 0.125, R248 ;  /* 0x3fc00000d60e782b */ /* 0x000fe400000000f8 */
[----:B0-----:R-:W-:-:S02]  /*41d50*/  DMUL R164, R38, R164 ;  /* 0x000000a426a47228 */ /* 0x001fc40000000000 */
[----:B------:R-:W-:Y:S02]  /*41d60*/  DFMA R248, R38, -R168, R250 ;  /* 0x800000a826f8722b */ /* 0x000fe400000000fa */
[----:B------:R-:W-:Y:S02]  /*41d70*/  DFMA R246, -R180, R34, R246 ;  /* 0x00000022b4f6722b */ /* 0x000fe400000001f6 */
[-C--:B------:R-:W-:Y:S02]  /*41d80*/  DFMA R244, -R10, R24.reuse, R244 ;  /* 0x000000180af4722b */ /* 0x080fe400000001f4 */
[----:B------:R-:W-:Y:S02]  /*41d90*/  DFMA R250, R94, R24, R174 ;  /* 0x000000185efa722b */ /* 0x000fe400000000ae */
[----:B------:R-:W-:Y:S01]  /*41da0*/  DFMA R66, R32, -R242, R68 ;  /* 0x800000f22042722b */ /* 0x000fe20000000044 */
[----:B------:R-:W-:Y:S01]  /*41db0*/  STL.64 [R1+0x81b8], R182 ;  /* 0x0081b8b601007387 */ /* 0x000fe20000100a00 */
[----:B------:R-:W-:-:S02]  /*41dc0*/  DADD R94, -R164, R248 ;  /* 0x00000000a45e7229 */ /* 0x000fc400000001f8 */
[CC--:B------:R-:W-:Y:S01]  /*41dd0*/  DFMA R246, R158.reuse, R24.reuse, R246 ;  /* 0x000000189ef6722b */ /* 0x0c0fe200000000f6 */
[----:B------:R-:W2:Y:S01]  /*41de0*/  LDL.LU.64 R68, [R1+0xaf10] ;  /* 0x00af100001447983 */ /* 0x000ea20000300a00 */
[----:B------:R-:W-:-:S03]  /*41df0*/  DFMA R248, R158, -R24, R244 ;  /* 0x800000189ef8722b */ /* 0x000fc600000000f4 */
[----:B------:R-:W3:Y:S01]  /*41e00*/  LDL.64 R158, [R1+0xa648] ;  /* 0x00a64800019e7983 */ /* 0x000ee20000100a00 */
[----:B------:R-:W-:Y:S02]  /*41e10*/  DFMA R14, R210, 0.5, R14 ;  /* 0x3fe00000d20e782b */ /* 0x000fe4000000000e */
[----:B------:R-:W-:Y:S01]  /*41e20*/  DFMA R250, R232, UR24, R250 ;  /* 0x00000018e8fa7c2b */ /* 0x000fe200080000fa */
[----:B------:R-:W-:Y:S01]  /*41e30*/  UMOV UR24, 0x1eb851ec ;  /* 0x1eb851ec00187882 */ /* 0x000fe20000000000 */
[----:B------:R-:W-:Y:S01]  /*41e40*/  UMOV UR25, 0x3fc1eb85 ;  /* 0x3fc1eb8500197882 */ /* 0x000fe20000000000 */
[----:B------:R-:W-:Y:S01]  /*41e50*/  DFMA R246, R18, R144, R246 ;  /* 0x0000009012f6722b */ /* 0x000fe200000000f6 */
[----:B------:R-:W4:Y:S02]  /*41e60*/  LDL.64 R174, [R1+0x79a8] ;  /* 0x0079a80001ae7983 */ /* 0x000f240000100a00 */
[----:B------:R-:W-:-:S04]  /*41e70*/  DFMA R14, R110, UR24, R14 ;  /* 0x000000186e0e7c2b */ /* 0x000fc8000800000e */
[----:B------:R0:W-:Y:S04]  /*41e80*/  STL.64 [R1+0x7b80], R246 ;  /* 0x007b80f601007387 */ /* 0x0001e80000100a00 */
[----:B0-----:R-:W-:Y:S02]  /*41e90*/  DFMA R246, R18, R144, R14 ;  /* 0x0000009012f6722b */ /* 0x001fe4000000000e */
[----:B------:R-:W-:Y:S02]  /*41ea0*/  DMUL R14, R182, R16 ;  /* 0x00000010b60e7228 */ /* 0x000fe40000000000 */
[----:B------:R-:W-:Y:S02]  /*41eb0*/  DADD R182, -R100, R90 ;  /* 0x0000000064b67229 */ /* 0x000fe4000000015a */
[----:B------:R-:W-:-:S05]  /*41ec0*/  DADD R204, R60, R66 ;  /* 0x000000003ccc7229 */ /* 0x000fca0000000042 */
[----:B------:R0:W-:Y:S01]  /*41ed0*/  STL.64 [R1+0xade8], R182 ;  /* 0x00ade8b601007387 */ /* 0x0001e20000100a00 */
[----:B------:R-:W-:Y:S02]  /*41ee0*/  DFMA R244, R116, 0.75, R94 ;  /* 0x3fe8000074f4782b */ /* 0x000fe4000000005e */
[----:B------:R-:W-:Y:S01]  /*41ef0*/  DFMA R90, R38, R84, R204 ;  /* 0x00000054265a722b */ /* 0x000fe200000000cc */
[----:B------:R-:W4:Y:S01]  /*41f00*/  LDL.64 R94, [R1+0x79f8] ;  /* 0x0079f800015e7983 */ /* 0x000f220000100a00 */
[----:B------:R-:W-:-:S03]  /*41f10*/  DFMA R66, R18, -R144, R248 ;  /* 0x800000901242722b */ /* 0x000fc600000000f8 */
[----:B0-----:R-:W4:Y:S01]  /*41f20*/  LDL.64 R182, [R1+0xaa68] ;  /* 0x00aa680001b67983 */ /* 0x001f220000100a00 */
[----:B------:R-:W-:-:S03]  /*41f30*/  DFMA R248, R38, R82, R48 ;  /* 0x0000005226f8722b */ /* 0x000fc60000000030 */
[----:B------:R-:W4:Y:S01]  /*41f40*/  LDL.LU.64 R84, [R1+0xaef0] ;  /* 0x00aef00001547983 */ /* 0x000f220000300a00 */
[----:B---3--:R-:W-:Y:S02]  /*41f50*/  DMUL R158, R158, R70 ;  /* 0x000000469e9e7228 */ /* 0x008fe40000000000 */
[----:B------:R-:W-:Y:S01]  /*41f60*/  DFMA R250, R32, -R200, R250 ;  /* 0x800000c820fa722b */ /* 0x000fe200000000fa */
[----:B------:R-:W-:Y:S01]  /*41f70*/  UMOV UR24, 0x66666666 ;  /* 0x6666666600187882 */ /* 0x000fe20000000000 */
[----:B--2---:R-:W-:Y:S01]  /*41f80*/  DADD R244, -R68, R244 ;  /* 0x0000000044f47229 */ /* 0x004fe200000001f4 */
[----:B------:R-:W-:Y:S01]  /*41f90*/  UMOV UR25, 0x3fe66666 ;  /* 0x3fe6666600197882 */ /* 0x000fe20000000000 */
[----:B------:R-:W-:Y:S01]  /*41fa0*/  DADD R70, -R14, R90 ;  /* 0x000000000e467229 */ /* 0x000fe2000000015a */
[----:B------:R-:W-:Y:S04]  /*41fb0*/  STL.64 [R1+0xa510], R216 ;  /* 0x00a510d801007387 */ /* 0x000fe80000100a00 */
[----:B------:R-:W2:Y:S01]  /*41fc0*/  LDL.64 R14, [R1+0xaa58] ;  /* 0x00aa5800010e7983 */ /* 0x000ea20000100a00 */
[----:B------:R-:W-:-:S02]  /*41fd0*/  DADD R100, -R100, R244 ;  /* 0x0000000064647229 */ /* 0x000fc400000001f4 */
[----:B------:R-:W-:Y:S01]  /*41fe0*/  DADD R244, R216, R248 ;  /* 0x00000000d8f47229 */ /* 0x000fe200000000f8 */
[----:B------:R-:W-:Y:S04]  /*41ff0*/  STL.64 [R1+0x7dc8], R168 ;  /* 0x007dc8a801007387 */ /* 0x000fe80000100a00 */
[----:B------:R-:W3:Y:S01]  /*42000*/  LDL.64 R248, [R1+0x9ad8] ;  /* 0x009ad80001f87983 */ /* 0x000ee20000100a00 */
[----:B------:R-:W-:Y:S02]  /*42010*/  DFMA R144, R18, R144, R250 ;  /* 0x000000901290722b */ /* 0x000fe400000000fa */
[----:B------:R-:W-:Y:S01]  /*42020*/  DFMA R90, R102, -UR24, R100 ;  /* 0x80000018665a7c2b */ /* 0x000fe20008000064 */
[----:B------:R0:W-:Y:S04]  /*42030*/  STL.64 [R1+0xaeb0], R10 ;  /* 0x00aeb00a01007387 */ /* 0x0001e80000100a00 */
[----:B------:R-:W3:Y:S01]  /*42040*/  LDL.LU.64 R204, [R1+0xaef8] ;  /* 0x00aef80001cc7983 */ /* 0x000ee20000300a00 */
[----:B------:R-:W-:-:S02]  /*42050*/  DFMA R144, R230, R30, R144 ;  /* 0x0000001ee690722b */ /* 0x000fc40000000090 */
[----:B------:R-:W-:Y:S01]  /*42060*/  DFMA R70, R28, R150, R70 ;  /* 0x000000961c46722b */ /* 0x000fe20000000046 */
[----:B------:R-:W-:Y:S04]  /*42070*/  STL.64 [R1+0x7a88], R164 ;  /* 0x007a88a401007387 */ /* 0x000fe80000100a00 */
[----:B0-----:R-:W3:Y:S01]  /*42080*/  LDL.64 R10, [R1+0x9b60] ;  /* 0x009b6000010a7983 */ /* 0x001ee20000100a00 */
[C---:B------:R-:W-:Y:S02]  /*42090*/  DFMA R100, R32.reuse, -R242, R144 ;  /* 0x800000f22064722b */ /* 0x040fe40000000090 */
[----:B----4-:R-:W-:Y:S01]  /*420a0*/  DFMA R144, R32, R174, R244 ;  /* 0x000000ae2090722b */ /* 0x010fe200000000f4 */
[----:B------:R-:W-:Y:S01]  /*420b0*/  STL.64 [R1+0x7ae0], R2 ;  /* 0x007ae00201007387 */ /* 0x000fe20000100a00 */
[----:B------:R-:W-:-:S02]  /*420c0*/  DFMA R244, -R64, R18, R90 ;  /* 0x0000001240f4722b */ /* 0x000fc4000000015a */
[----:B------:R-:W-:Y:S01]  /*420d0*/  DFMA R90, R18, -R146, R70 ;  /* 0x80000092125a722b */ /* 0x000fe20000000046 */
[----:B------:R-:W4:Y:S01]  /*420e0*/  LDL.LU.64 R48, [R1+0xaf08] ;  /* 0x00af080001307983 */ /* 0x000f220000300a00 */
[----:B------:R-:W-:-:S03]  /*420f0*/  DFMA R100, -R32, R142, R100 ;  /* 0x0000008e2064722b */ /* 0x000fc60000000164 */
[----:B------:R-:W4:Y:S01]  /*42100*/  LDL.LU.64 R82, [R1+0xaf00] ;  /* 0x00af000001527983 */ /* 0x000f220000300a00 */
[----:B------:R-:W-:Y:S02]  /*42110*/  DMUL R182, R182, R6 ;  /* 0x00000006b6b67228 */ /* 0x000fe40000000000 */
[----:B------:R-:W-:Y:S02]  /*42120*/  DFMA R6, R28, R158, R144 ;  /* 0x0000009e1c06722b */ /* 0x000fe40000000090 */
[----:B------:R-:W-:Y:S02]  /*42130*/  DFMA R70, R38, -R56, R244 ;  /* 0x800000382646722b */ /* 0x000fe400000000f4 */
[----:B------:R-:W-:Y:S02]  /*42140*/  DFMA R244, R18, R146, R100 ;  /* 0x0000009212f4722b */ /* 0x000fe40000000064 */
[----:B------:R-:W-:Y:S02]  /*42150*/  DMUL R250, R38, R182 ;  /* 0x000000b626fa7228 */ /* 0x000fe40000000000 */
[----:B------:R-:W-:-:S02]  /*42160*/  DFMA R100, R20, R94, R6 ;  /* 0x0000005e1464722b */ /* 0x000fc40000000006 */
[----:B------:R-:W-:Y:S02]  /*42170*/  DADD R6, -R234, R70 ;  /* 0x00000000ea067229 */ /* 0x000fe40000000146 */
[----:B------:R-:W-:Y:S01]  /*42180*/  DFMA R242, R32, R242, -R60 ;  /* 0x000000f220f2722b */ /* 0x000fe2000000083c */
[----:B------:R-:W-:Y:S01]  /*42190*/  STL.64 [R1+0x7fb0], R182 ;  /* 0x007fb0b601007387 */ /* 0x000fe20000100a00 */
[----:B------:R-:W-:-:S04]  /*421a0*/  DFMA R56, R18, R146, R246 ;  /* 0x000000921238722b */ /* 0x000fc800000000f6 */
[----:B------:R-:W-:Y:S02]  /*421b0*/  DADD R246, -R250, R6 ;  /* 0x00000000faf67229 */ /* 0x000fe40000000106 */
[----:B------:R-:W-:Y:S02]  /*421c0*/  DFMA R216, R18, R146, R242 ;  /* 0x0000009212d8722b */ /* 0x000fe400000000f2 */
[----:B------:R-:W-:Y:S02]  /*421d0*/  DADD R242, R240, R100 ;  /* 0x00000000f0f27229 */ /* 0x000fe40000000064 */
[----:B------:R-:W-:Y:S01]  /*421e0*/  DFMA R90, R118, -R16, R90 ;  /* 0x80000010765a722b */ /* 0x000fe2000000005a */
[----:B------:R0:W-:Y:S01]  /*421f0*/  STL.64 [R1+0xa508], R250 ;  /* 0x00a508fa01007387 */ /* 0x0001e20000100a00 */
[----:B------:R-:W-:Y:S02]  /*42200*/  DMUL R6, R36, UR28 ;  /* 0x0000001c24067c28 */ /* 0x000fe40008000000 */
[----:B------:R-:W-:-:S02]  /*42210*/  DFMA R100, R40, R226, R198 ;  /* 0x000000e22864722b */ /* 0x000fc400000000c6 */
[----:B------:R-:W-:Y:S01]  /*42220*/  DFMA R246, R220, UR30, R246 ;  /* 0x0000001edcf67c2b */ /* 0x000fe200080000f6 */
[----:B------:R1:W-:Y:S01]  /*42230*/  STL.64 [R1+0xae98], R216 ;  /* 0x00ae98d801007387 */ /* 0x0003e20000100a00 */
[----:B------:R-:W-:-:S03]  /*42240*/  DFMA R242, R38, R168, R242 ;  /* 0x000000a826f2722b */ /* 0x000fc600000000f2 */
[----:B------:R1:W-:Y:S01]  /*42250*/  STL.64 [R1+0xaec0], R84 ;  /* 0x00aec05401007387 */ /* 0x0003e20000100a00 */
[CC--:B------:R-:W-:Y:S01]  /*42260*/  DFMA R168, R6.reuse, R42.reuse, R100 ;  /* 0x0000002a06a8722b */ /* 0x0c0fe20000000064 */
[----:B------:R-:W-:Y:S01]  /*42270*/  UMOV UR30, 0x33333333 ;  /* 0x33333333001e7882 */ /* 0x000fe20000000000 */
[----:B0-----:R-:W-:Y:S02]  /*42280*/  DFMA R250, -R6, R42, R44 ;  /* 0x0000002a06fa722b */ /* 0x001fe4000000012c */
[----:B--2---:R-:W-:Y:S01]  /*42290*/  DMUL R182, R14, R84 ;  /* 0x000000540eb67228 */ /* 0x004fe20000000000 */
[----:B-1----:R-:W2:Y:S01]  /*422a0*/  LDL.LU.64 R216, [R1+0x7760] ;  /* 0x0077600001d87983 */ /* 0x002ea20000300a00 */
[----:B------:R-:W-:Y:S01]  /*422b0*/  DADD R242, R164, R242 ;  /* 0x00000000a4f27229 */ /* 0x000fe200000000f2 */
[----:B------:R-:W-:Y:S01]  /*422c0*/  UMOV UR31, 0x3fd33333 ;  /* 0x3fd33333001f7882 */ /* 0x000fe20000000000 */
[----:B------:R-:W-:Y:S01]  /*422d0*/  DFMA R90, R6, R42, R90 ;  /* 0x0000002a065a722b */ /* 0x000fe2000000005a */
[----:B------:R-:W4:Y:S01]  /*422e0*/  LDL.64 R84, [R1+0x7b38] ;  /* 0x007b380001547983 */ /* 0x000f220000100a00 */
[----:B---3--:R-:W-:-:S03]  /*422f0*/  DMUL R14, R248, R128 ;  /* 0x00000080f80e7228 */ /* 0x008fc60000000000 */
[----:B------:R-:W3:Y:S01]  /*42300*/  LDL.64 R44, [R1+0xaa40] ;  /* 0x00aa4000012c7983 */ /* 0x000ee20000100a00 */
[----:B------:R-:W-:-:S03]  /*42310*/  DMUL R70, R38, R182 ;  /* 0x000000b626467228 */ /* 0x000fc60000000000 */
[----:B------:R0:W-:Y:S04]  /*42320*/  STL.64 [R1+0x80a0], R182 ;  /* 0x0080a0b601007387 */ /* 0x0001e80000100a00 */
[----:B------:R1:W-:Y:S01]  /*42330*/  STL.64 [R1+0x7ef8], R14 ;  /* 0x007ef80e01007387 */ /* 0x0003e20000100a00 */
[----:B------:R-:W-:Y:S01]  /*42340*/  DADD R100, -R70, R246 ;  /* 0x0000000046647229 */ /* 0x000fe200000001f6 */
[----:B------:R-:W-:Y:S01]  /*42350*/  UMOV UR24, 0x33333333 ;  /* 0x3333333300187882 */ /* 0x000fe20000000000 */
[----:B------:R-:W-:Y:S01]  /*42360*/  UMOV UR25, 0x3fe33333 ;  /* 0x3fe3333300197882 */ /* 0x000fe20000000000 */
[----:B------:R1:W-:Y:S04]  /*42370*/  STL.64 [R1+0xaec8], R56 ;  /* 0x00aec83801007387 */ /* 0x0003e80000100a00 */
[----:B0-----:R-:W3:Y:S01]  /*42380*/  LDL.64 R182, [R1+0xaa30] ;  /* 0x00aa300001b67983 */ /* 0x001ee20000100a00 */
[----:B-1----:R-:W-:-:S03]  /*42390*/  DMUL R14, R38, R14 ;  /* 0x0000000e260e7228 */ /* 0x002fc60000000000 */
[----:B------:R0:W-:Y:S01]  /*423a0*/  STL.64 [R1+0x7b28], R90 ;  /* 0x007b285a01007387 */ /* 0x0001e20000100a00 */
[----:B------:R-:W-:Y:S02]  /*423b0*/  DFMA R246, R40, R226, R148 ;  /* 0x000000e228f6722b */ /* 0x000fe40000000094 */
[----:B------:R-:W-:Y:S01]  /*423c0*/  DMUL R142, R248, UR24 ;  /* 0x00000018f88e7c28 */ /* 0x000fe20008000000 */
[----:B------:R-:W3:Y:S01]  /*423d0*/  LDL.64 R56, [R1+0x7aa0] ;  /* 0x007aa00001387983 */ /* 0x000ee20000100a00 */
[----:B------:R-:W-:-:S03]  /*423e0*/  DFMA R100, R14, -UR30, R100 ;  /* 0x8000001e0e647c2b */ /* 0x000fc60008000064 */
[----:B------:R1:W-:Y:S01]  /*423f0*/  STL.64 [R1+0x7910], R14 ;  /* 0x0079100e01007387 */ /* 0x0003e20000100a00 */
[----:B0-----:R-:W-:-:S03]  /*42400*/  DADD R90, R68, R242 ;  /* 0x00000000445a7229 */ /* 0x001fc600000000f2 */
[----:B------:R-:W3:Y:S01]  /*42410*/  LDL.LU.64 R118, [R1+0x7778] ;  /* 0x0077780001767983 */ /* 0x000ee20000300a00 */
[----:B------:R-:W-:-:S03]  /*42420*/  DFMA R242, R6, R42, R8 ;  /* 0x0000002a06f2722b */ /* 0x000fc60000000008 */
[----:B------:R-:W3:Y:S04]  /*42430*/  LDL.64 R8, [R1+0xa930] ;  /* 0x00a9300001087983 */ /* 0x000ee80000100a00 */
[----:B-1----:R-:W3:Y:S01]  /*42440*/  LDL.64 R14, [R1+0xaa18] ;  /* 0x00aa1800010e7983 */ /* 0x002ee20000100a00 */
[CC--:B------:R-:W-:Y:S02]  /*42450*/  DFMA R166, -R6.reuse, R42.reuse, R166 ;  /* 0x0000002a06a6722b */ /* 0x0c0fe400000001a6 */
[CC--:B------:R-:W-:Y:S01]  /*42460*/  DFMA R226, R6.reuse, R42.reuse, R246 ;  /* 0x0000002a06e2722b */ /* 0x0c0fe200000000f6 */
[----:B------:R-:W-:Y:S01]  /*42470*/  STL.64 [R1+0x7ff8], R158 ;  /* 0x007ff89e01007387 */ /* 0x000fe20000100a00 */
[----:B------:R-:W-:Y:S02]  /*42480*/  DFMA R6, R6, R42, R244 ;  /* 0x0000002a0606722b */ /* 0x000fe400000000f4 */
[----:B------:R-:W-:Y:S01]  /*42490*/  DADD R244, R102, R90 ;  /* 0x0000000066f47229 */ /* 0x000fe2000000005a */
[----:B------:R-:W-:Y:S01]  /*424a0*/  UMOV UR28, 0x51eb851f ;  /* 0x51eb851f001c7882 */ /* 0x000fe20000000000 */
[----:B------:R-:W-:Y:S01]  /*424b0*/  DMUL R36, R124, R142 ;  /* 0x0000008e7c247228 */ /* 0x000fe20000000000 */
[----:B------:R-:W-:Y:S01]  /*424c0*/  UMOV UR29, 0x3fd51eb8 ;  /* 0x3fd51eb8001d7882 */ /* 0x000fe20000000000 */
[----:B------:R-:W3:Y:S04]  /*424d0*/  LDL.LU.64 R198, [R1+0xaee8] ;  /* 0x00aee80001c67983 */ /* 0x000ee80000300a00 */
[----:B------:R-:W3:Y:S04]  /*424e0*/  LDL.LU.64 R164, [R1+0xaee0] ;  /* 0x00aee00001a47983 */ /* 0x000ee80000300a00 */
[----:B------:R-:W-:Y:S04]  /*424f0*/  STL.64 [R1+0x7fa0], R36 ;  /* 0x007fa02401007387 */ /* 0x000fe80000100a00 */
[----:B------:R-:W3:Y:S04]  /*42500*/  LDL.LU.64 R148, [R1+0xaed8] ;  /* 0x00aed80001947983 */ /* 0x000ee80000300a00 */
[----:B------:R-:W3:Y:S04]  /*42510*/  LDL.LU.64 R68, [R1+0xaed0] ;  /* 0x00aed00001447983 */ /* 0x000ee80000300a00 */
[----:B------:R-:W-:Y:S01]  /*42520*/  STL.64 [R1+0xae08], R120 ;  /* 0x00ae087801007387 */ /* 0x000fe20000100a00 */
        /* <DEDUP_REMOVED lines=8> */
[----:B------:R-:W3:Y:S01]  /*425b0*/  LDL.128 R144, [R1+0x5a0] ;  /* 0x0005a00001907983 */ /* 0x000ee20000100c00 */
[----:B--2---:R-:W-:-:S02]  /*425c0*/  DADD R90, -R10, R216 ;  /* 0x000000000a5a7229 */ /* 0x004fc400000001d8 */
[----:B----4-:R-:W-:Y:S02]  /*425d0*/  DFMA R88, -R38, R84, R100 ;  /* 0x000000542658722b */ /* 0x010fe40000000164 */
[----:B---3--:R-:W-:Y:S02]  /*425e0*/  DMUL R100, R44, R92 ;  /* 0x0000005c2c647228 */ /* 0x008fe40000000000 */
[----:B------:R-:W-:Y:S02]  /*425f0*/  DMUL R92, R38, R36 ;  /* 0x00000024265c7228 */ /* 0x000fe40000000000 */
[----:B------:R-:W-:Y:S01]  /*42600*/  DMUL R10, R182, R204 ;  /* 0x000000ccb60a7228 */ /* 0x000fe20000000000 */
[----:B------:R-:W2:Y:S01]  /*42610*/  LDL.LU.64 R182, [R1+0x7758] ;  /* 0x0077580001b67983 */ /* 0x000ea20000300a00 */
[----:B------:R-:W-:Y:S02]  /*42620*/  DFMA R90, R28, -R106, R90 ;  /* 0x8000006a1c5a722b */ /* 0x000fe4000000005a */
[----:B------:R-:W-:Y:S01]  /*42630*/  DMUL R106, R38, R100 ;  /* 0x00000064266a7228 */ /* 0x000fe20000000000 */
[----:B------:R0:W-:Y:S04]  /*42640*/  STL.64 [R1+0x7df8], R100 ;  /* 0x007df86401007387 */ /* 0x0001e80000100a00 */
[----:B0-----:R-:W3:Y:S01]  /*42650*/  LDL.128 R100, [R1+0x610] ;  /* 0x0006100001647983 */ /* 0x001ee20000100c00 */
[----:B------:R-:W-:-:S03]  /*42660*/  DMUL R36, R14, R96 ;  /* 0x000000600e247228 */ /* 0x000fc60000000000 */
[----:B------:R-:W4:Y:S01]  /*42670*/  LDL.LU.64 R14, [R1+0x7798] ;  /* 0x00779800010e7983 */ /* 0x000f220000300a00 */
[----:B------:R-:W-:Y:S02]  /*42680*/  DMUL R8, R8, R134 ;  /* 0x0000008608087228 */ /* 0x000fe40000000000 */
[----:B------:R-:W-:Y:S01]  /*42690*/  DFMA R134, R32, R174, -R240 ;  /* 0x000000ae2086722b */ /* 0x000fe200000008f0 */
[----:B------:R-:W4:Y:S01]  /*426a0*/  LDL.64 R174, [R1+0x9b38] ;  /* 0x009b380001ae7983 */ /* 0x000f220000100a00 */
[----:B------:R-:W-:-:S08]  /*426b0*/  DFMA R88, R38, -R222, R88 ;  /* 0x800000de2658722b */ /* 0x000fd00000000058 */
[----:B------:R-:W-:Y:S02]  /*426c0*/  DADD R96, -R92, R88 ;  /* 0x000000005c607229 */ /* 0x000fe40000000158 */
[----:B------:R-:W-:Y:S01]  /*426d0*/  DFMA R90, R28, -R158, R90 ;  /* 0x8000009e1c5a722b */ /* 0x000fe2000000005a */
[----:B------:R-:W4:Y:S05]  /*426e0*/  LDL.64 R158, [R1+0x7f18] ;  /* 0x007f1800019e7983 */ /* 0x000f2a0000100a00 */
[----:B------:R-:W-:Y:S02]  /*426f0*/  DADD R96, -R26, R96 ;  /* 0x000000001a607229 */ /* 0x000fe40000000160 */
[----:B------:R-:W-:-:S02]  /*42700*/  DFMA R88, R218, R56, R118 ;  /* 0x00000038da58722b */ /* 0x000fc40000000076 */
[----:B------:R-:W-:Y:S01]  /*42710*/  DFMA R90, R20, R12, R90 ;  /* 0x0000000c145a722b */ /* 0x000fe2000000005a */
[----:B------:R0:W-:Y:S03]  /*42720*/  STL.64 [R1+0x7b68], R8 ;  /* 0x007b680801007387 */ /* 0x0001e60000100a00 */
[----:B------:R-:W-:Y:S01]  /*42730*/  DADD R142, -R194, R96 ;  /* 0x00000000c28e7229 */ /* 0x000fe20000000160 */
[----:B------:R1:W-:Y:S01]  /*42740*/  STL.64 [R1+0x7dd8], R36 ;  /* 0x007dd82401007387 */ /* 0x0003e20000100a00 */
[----:B------:R-:W-:Y:S02]  /*42750*/  DMUL R216, R38, R36 ;  /* 0x0000002426d87228 */ /* 0x000fe40000000000 */
[----:B------:R-:W-:Y:S01]  /*42760*/  DFMA R88, R20, R94, R88 ;  /* 0x0000005e1458722b */ /* 0x000fe20000000058 */
[----:B------:R-:W4:Y:S01]  /*42770*/  LDL.64 R56, [R1+0xa888] ;  /* 0x00a8880001387983 */ /* 0x000f220000100a00 */
[----:B------:R-:W-:-:S02]  /*42780*/  DADD R96, R240, R90 ;  /* 0x00000000f0607229 */ /* 0x000fc4000000005a */
[----:B------:R-:W-:Y:S01]  /*42790*/  DADD R240, -R106, R142 ;  /* 0x000000006af07229 */ /* 0x000fe2000000018e */
[----:B------:R1:W-:Y:S01]  /*427a0*/  STL.64 [R1+0x80a8], R10 ;  /* 0x0080a80a01007387 */ /* 0x0003e20000100a00 */
[----:B0-----:R-:W-:-:S03]  /*427b0*/  DMUL R8, R8, R172 ;  /* 0x000000ac08087228 */ /* 0x001fc60000000000 */
[----:B-1----:R-:W4:Y:S01]  /*427c0*/  LDL.64 R36, [R1+0xa920] ;  /* 0x00a9200001247983 */ /* 0x002f220000100a00 */
[----:B------:R-:W-:Y:S02]  /*427d0*/  DFMA R88, R20, R12, R88 ;  /* 0x0000000c1458722b */ /* 0x000fe40000000058 */
[----:B------:R-:W-:Y:S02]  /*427e0*/  DFMA R240, R224, UR28, R240 ;  /* 0x0000001ce0f07c2b */ /* 0x000fe400080000f0 */
[----:B------:R-:W-:Y:S01]  /*427f0*/  DMUL R44, R248, R132 ;  /* 0x00000084f82c7228 */ /* 0x000fe20000000000 */
[----:B------:R-:W-:Y:S01]  /*42800*/  STL.64 [R1+0xa4e0], R106 ;  /* 0x00a4e06a01007387 */ /* 0x000fe20000100a00 */
[----:B------:R-:W-:Y:S02]  /*42810*/  DADD R134, -R8, R134 ;  /* 0x0000000008867229 */ /* 0x000fe40000000186 */
[----:B------:R-:W-:Y:S01]  /*42820*/  DMUL R10, R38, R10 ;  /* 0x0000000a260a7228 */ /* 0x000fe20000000000 */
[----:B------:R0:W-:Y:S01]  /*42830*/  STL.64 [R1+0x7930], R8 ;  /* 0x0079300801007387 */ /* 0x0001e20000100a00 */
[----:B------:R-:W-:-:S03]  /*42840*/  DADD R96, R8, R96 ;  /* 0x0000000008607229 */ /* 0x000fc60000000060 */
[----:B------:R-:W4:Y:S01]  /*42850*/  LDL.64 R118, [R1+0x7a98] ;  /* 0x007a980001767983 */ /* 0x000f220000100a00 */
[-C--:B0-----:R-:W-:Y:S02]  /*42860*/  DFMA R8, R20, -R50.reuse, R134 ;  /* 0x800000321408722b */ /* 0x081fe40000000086 */
[----:B--2---:R-:W-:Y:S01]  /*42870*/  DADD R90, R26, R182 ;  /* 0x000000001a5a7229 */ /* 0x004fe200000000b6 */
[----:B---3--:R0:W-:Y:S07]  /*42880*/  STL.64 [R1+0x7760], R100 ;  /* 0x0077606401007387 */ /* 0x0081ee0000100a00 */
[----:B------:R-:W-:Y:S01]  /*42890*/  DADD R142, R194, R90 ;  /* 0x00000000c28e7229 */ /* 0x000fe2000000005a */
[----:B------:R-:W-:Y:S01]  /*428a0*/  IMAD.MOV.U32 R94, RZ, RZ, R102 ;  /* 0x000000ffff5e7224 */ /* 0x000fe200078e0066 */
[----:B------:R-:W-:Y:S01]  /*428b0*/  MOV R95, R103 ;  /* 0x00000067005f7202 */ /* 0x000fe20000000f00 */
[----:B----4-:R-:W-:Y:S01]  /*428c0*/  DFMA R12, R20, R50, R14 ;  /* 0x00000032140c722b */ /* 0x010fe2000000000e */
[----:B------:R1:W-:Y:S04]  /*428d0*/  STL.64 [R1+0x7a60], R44 ;  /* 0x007a602c01007387 */ /* 0x0003e80000100a00 */
[----:B------:R-:W2:Y:S01]  /*428e0*/  LDL.64 R14, [R1+0x9fa8] ;  /* 0x009fa800010e7983 */ /* 0x000ea20000100a00 */
[----:B------:R-:W-:-:S03]  /*428f0*/  DFMA R134, R174, R188, R142 ;  /* 0x000000bcae86722b */ /* 0x000fc6000000008e */
[----:B0-----:R-:W3:Y:S01]  /*42900*/  LDL.128 R100, [R1+0x660] ;  /* 0x0006600001647983 */ /* 0x001ee20000100c00 */
[----:B------:R-:W-:-:S03]  /*42910*/  DADD R142, -R10, R240 ;  /* 0x000000000a8e7229 */ /* 0x000fc600000001f0 */
[----:B------:R-:W4:Y:S01]  /*42920*/  LDL.64 R240, [R1+0xaa08] ;  /* 0x00aa080001f07983 */ /* 0x000f220000100a00 */
[----:B-1----:R-:W-:Y:S02]  /*42930*/  DMUL R44, R38, R44 ;  /* 0x0000002c262c7228 */ /* 0x002fe40000000000 */
[----:B------:R-:W-:Y:S01]  /*42940*/  DFMA R204, R218, R158, R88 ;  /* 0x0000009edacc722b */ /* 0x000fe20000000058 */
[----:B------:R0:W-:Y:S05]  /*42950*/  STL.64 [R1+0x7ac8], R8 ;  /* 0x007ac80801007387 */ /* 0x0001ea0000100a00 */
[----:B------:R-:W-:Y:S02]  /*42960*/  DFMA R142, R44, -UR30, R142 ;  /* 0x8000001e2c8e7c2b */ /* 0x000fe4000800008e */
[----:B------:R-:W-:-:S02]  /*42970*/  DMUL R56, R56, R62 ;  /* 0x0000003e38387228 */ /* 0x000fc40000000000 */
[----:B------:R-:W-:Y:S01]  /*42980*/  DMUL R224, R36, R154 ;  /* 0x0000009a24e07228 */ /* 0x000fe20000000000 */
[----:B------:R-:W-:Y:S01]  /*42990*/  STL.64 [R1+0x78b0], R10 ;  /* 0x0078b00a01007387 */ /* 0x000fe20000100a00 */
[----:B0-----:R-:W-:Y:S02]  /*429a0*/  DFMA R8, R20, R50, R204 ;  /* 0x000000321408722b */ /* 0x001fe400000000cc */
[----:B------:R-:W-:Y:S01]  /*429b0*/  DMUL R204, R216, 0.5 ;  /* 0x3fe00000d8cc7828 */ /* 0x000fe20000000000 */
[----:B------:R-:W-:Y:S01]  /*429c0*/  STL.64 [R1+0x78e8], R44 ;  /* 0x0078e82c01007387 */ /* 0x000fe20000100a00 */
[----:B------:R-:W-:Y:S02]  /*429d0*/  DMUL R36, R248, R130 ;  /* 0x00000082f8247228 */ /* 0x000fe40000000000 */
[----:B------:R-:W-:Y:S01]  /*429e0*/  DFMA R50, R20, R50, R96 ;  /* 0x000000321432722b */ /* 0x000fe20000000060 */
[----:B------:R0:W-:Y:S01]  /*429f0*/  STL.64 [R1+0x7f50], R56 ;  /* 0x007f503801007387 */ /* 0x0001e20000100a00 */
[----:B------:R-:W-:-:S02]  /*42a00*/  DFMA R96, R64, R18, R244 ;  /* 0x000000124060722b */ /* 0x000fc400000000f4 */
[----:B------:R-:W-:Y:S01]  /*42a10*/  DADD R142, -R204, R142 ;  /* 0x00000000cc8e7229 */ /* 0x000fe2000000018e */
[----:B------:R-:W-:Y:S01]  /*42a20*/  STL.64 [R1+0x7a48], R216 ;  /* 0x007a48d801007387 */ /* 0x000fe20000100a00 */
[----:B------:R-:W-:Y:S02]  /*42a30*/  DMUL R64, R38, R224 ;  /* 0x000000e026407228 */ /* 0x000fe40000000000 */
[----:B------:R-:W-:Y:S01]  /*42a40*/  DMUL R158, R126, UR32 ;  /* 0x000000207e9e7c28 */ /* 0x000fe20008000000 */
[----:B------:R1:W-:Y:S01]  /*42a50*/  STL.64 [R1+0x7898], R12 ;  /* 0x0078980c01007387 */ /* 0x0003e20000100a00 */
[----:B------:R-:W-:Y:S02]  /*42a60*/  DMUL R244, R248, R120 ;  /* 0x00000078f8f47228 */ /* 0x000fe40000000000 */
[C---:B------:R-:W-:Y:S01]  /*42a70*/  DMUL R62, R38.reuse, R56 ;  /* 0x00000038263e7228 */ /* 0x040fe20000000000 */
[----:B------:R-:W4:Y:S01]  /*42a80*/  LDL.LU.64 R182, [R1+0x7848] ;  /* 0x0078480001b67983 */ /* 0x000f220000300a00 */
[----:B0-----:R-:W-:-:S03]  /*42a90*/  DMUL R56, R38, R36 ;  /* 0x0000002426387228 */ /* 0x001fc60000000000 */
[----:B------:R-:W-:Y:S04]  /*42aa0*/  STL.64 [R1+0x7de8], R224 ;  /* 0x007de8e001007387 */ /* 0x000fe80000100a00 */
[----:B------:R-:W-:Y:S04]  /*42ab0*/  STL.64 [R1+0x8148], R158 ;  /* 0x0081489e01007387 */ /* 0x000fe80000100a00 */
[----:B------:R-:W-:Y:S04]  /*42ac0*/  STL.64 [R1+0x7f08], R36 ;  /* 0x007f082401007387 */ /* 0x000fe80000100a00 */
[----:B------:R-:W-:Y:S04]  /*42ad0*/  STL.64 [R1+0x7798], R64 ;  /* 0x0077984001007387 */ /* 0x000fe80000100a00 */
[----:B------:R-:W-:Y:S04]  /*42ae0*/  STL.64 [R1+0x7eb0], R244 ;  /* 0x007eb0f401007387 */ /* 0x000fe80000100a00 */
[----:B------:R-:W-:Y:S04]  /*42af0*/  STL.64 [R1+0x7880], R62 ;  /* 0x0078803e01007387 */ /* 0x000fe80000100a00 */
[----:B-1----:R-:W4:Y:S04]  /*42b00*/  LDL.64 R12, [R1+0xa508] ;  /* 0x00a50800010c7983 */ /* 0x002f280000100a00 */
[----:B------:R-:W4:Y:S04]  /*42b10*/  LDL.64 R130, [R1+0x7a58] ;  /* 0x007a580001827983 */ /* 0x000f280000100a00 */
[----:B------:R-:W4:Y:S01]  /*42b20*/  LDL.64 R120, [R1+0x9b48] ;  /* 0x009b480001787983 */ /* 0x000f220000100a00 */
[----:B--2---:R-:W-:Y:S01]  /*42b30*/  DMUL R14, R14, R136 ;  /* 0x000000880e0e7228 */ /* 0x004fe20000000000 */
[----:B------:R-:W-:Y:S01]  /*42b40*/  UMOV UR42, 0xe0852fba ;  /* 0xe0852fba002a7882 */ /* 0x000fe20000000000 */
[----:B------:R-:W-:Y:S01]  /*42b50*/  DADD R136, -R64, R142 ;  /* 0x0000000040887229 */ /* 0x000fe2000000018e */
[----:B------:R-:W-:Y:S01]  /*42b60*/  UMOV UR43, 0x3df6ad6b ;  /* 0x3df6ad6b002b7882 */ /* 0x000fe20000000000 */
[----:B---3--:R0:W-:Y:S04]  /*42b70*/  STL.64 [R1+0xade0], R102 ;  /* 0x00ade06601007387 */ /* 0x0081e80000100a00 */
[----:B------:R-:W-:Y:S01]  /*42b80*/  STL.64 [R1+0x78a0], R14 ;  /* 0x0078a00e01007387 */ /* 0x000fe20000100a00 */
[----:B----4-:R-:W-:-:S02]  /*42b90*/  DMUL R240, R240, R114 ;  /* 0x00000072f0f07228 */ /* 0x010fc40000000000 */
[----:B------:R-:W-:Y:S01]  /*42ba0*/  DFMA R134, R46, UR40, R134 ;  /* 0x000000282e867c2b */ /* 0x000fe20008000086 */
[----:B------:R-:W2:Y:S04]  /*42bb0*/  LDL.128 R88, [R1+0x5c0] ;  /* 0x0005c00001587983 */ /* 0x000ea80000100c00 */
[----:B0-----:R-:W3:Y:S04]  /*42bc0*/  LDL.LU.64 R102, [R1+0x7858] ;  /* 0x0078580001667983 */ /* 0x001ee80000300a00 */
[----:B------:R-:W4:Y:S04]  /*42bd0*/  LDL.64 R142, [R1+0x9aa0] ;  /* 0x009aa000018e7983 */ /* 0x000f280000100a00 */
[----:B------:R-:W-:Y:S04]  /*42be0*/  STL.64 [R1+0x78c8], R56 ;  /* 0x0078c83801007387 */ /* 0x000fe80000100a00 */
[----:B------:R-:W4:Y:S01]  /*42bf0*/  LDL.64 R114, [R1+0x7ab8] ;  /* 0x007ab80001727983 */ /* 0x000f220000100a00 */
[----:B------:R-:W-:Y:S01]  /*42c00*/  UMOV UR32, 0x8ece0dea ;  /* 0x8ece0dea00207882 */ /* 0x000fe20000000000 */
[----:B------:R-:W-:-:S02]  /*42c10*/  UMOV UR33, 0x3d7de81e ;  /* 0x3d7de81e00217882 */ /* 0x000fc40000000000 */
[----:B------:R-:W-:Y:S01]  /*42c20*/  DMUL R36, R52, UR32 ;  /* 0x0000002034247c28 */ /* 0x000fe20008000000 */
[----:B------:R0:W-:Y:S04]  /*42c30*/  STL.64 [R1+0xae10], R52 ;  /* 0x00ae103401007387 */ /* 0x0001e80000100a00 */
[----:B------:R-:W2:Y:S04]  /*42c40*/  LDL.LU.64 R246, [R1+0x7790] ;  /* 0x0077900001f67983 */ /* 0x000ea80000300a00 */
[----:B0-----:R-:W2:Y:S01]  /*42c50*/  LDL.64 R52, [R1+0x79f0] ;  /* 0x0079f00001347983 */ /* 0x001ea20000100a00 */
[----:B------:R-:W-:-:S08]  /*42c60*/  DFMA R134, R118, UR14, R134 ;  /* 0x0000000e76867c2b */ /* 0x000fd00008000086 */
[----:B------:R-:W-:Y:S02]  /*42c70*/  DFMA R134, R28, R228, R134 ;  /* 0x000000e41c86722b */ /* 0x000fe40000000086 */
[----:B------:R-:W-:Y:S02]  /*42c80*/  DADD R96, R234, R96 ;  /* 0x00000000ea607229 */ /* 0x000fe40000000060 */
[----:B----4-:R-:W-:-:S08]  /*42c90*/  DFMA R50, R142, R114, R50 ;  /* 0x000000728e32722b */ /* 0x010fd00000000032 */
[----:B------:R-:W-:Y:S02]  /*42ca0*/  DADD R50, -R120, R50 ;  /* 0x0000000078327229 */ /* 0x000fe40000000132 */
[----:B------:R-:W-:Y:S01]  /*42cb0*/  DMUL R120, R38, R244 ;  /* 0x000000f426787228 */ /* 0x000fe20000000000 */
[----:B------:R-:W4:Y:S01]  /*42cc0*/  LDL.64 R244, [R1+0x7f40] ;  /* 0x007f400001f47983 */ /* 0x000f220000100a00 */
[----:B------:R-:W-:Y:S02]  /*42cd0*/  DADD R114, R62, R134 ;  /* 0x000000003e727229 */ /* 0x000fe40000000086 */
[----:B------:R-:W-:Y:S01]  /*42ce0*/  DFMA R134, R56, -UR30, R136 ;  /* 0x8000001e38867c2b */ /* 0x000fe20008000088 */
[----:B------:R-:W-:Y:S01]  /*42cf0*/  UMOV UR30, 0xae147ae1 ;  /* 0xae147ae1001e7882 */ /* 0x000fe20000000000 */
[----:B------:R-:W-:Y:S01]  /*42d00*/  UMOV UR31, 0x3feae147 ;  /* 0x3feae147001f7882 */ /* 0x000fe20000000000 */
[----:B---3--:R-:W-:Y:S02]  /*42d10*/  DADD R50, -R102, R50 ;  /* 0x0000000066327229 */ /* 0x008fe40000000132 */
[----:B------:R-:W-:-:S02]  /*42d20*/  DADD R96, R12, R96 ;  /* 0x000000000c607229 */ /* 0x000fc40000000060 */
[----:B------:R-:W-:Y:S02]  /*42d30*/  DMUL R142, R38, R240 ;  /* 0x000000f0268e7228 */ /* 0x000fe40000000000 */
[----:B------:R-:W-:Y:S01]  /*42d40*/  DMUL R14, R28, R14 ;  /* 0x0000000e1c0e7228 */ /* 0x000fe20000000000 */
[----:B------:R0:W-:Y:S01]  /*42d50*/  STL.64 [R1+0xae20], R12 ;  /* 0x00ae200c01007387 */ /* 0x0001e20000100a00 */
[----:B--2---:R-:W-:Y:S02]  /*42d60*/  DFMA R134, -R38, R52, R134 ;  /* 0x000000342686722b */ /* 0x004fe40000000186 */
[----:B------:R-:W-:Y:S01]  /*42d70*/  DFMA R114, R130, UR30, R114 ;  /* 0x0000001e82727c2b */ /* 0x000fe20008000072 */
[----:B------:R-:W-:Y:S01]  /*42d80*/  UMOV UR32, 0x33333333 ;  /* 0x3333333300207882 */ /* 0x000fe20000000000 */
[----:B------:R-:W-:Y:S01]  /*42d90*/  UMOV UR33, 0x3fc33333 ;  /* 0x3fc3333300217882 */ /* 0x000fe20000000000 */
[----:B------:R-:W-:Y:S03]  /*42da0*/  STL.64 [R1+0x8028], R240 ;  /* 0x008028f001007387 */ /* 0x000fe60000100a00 */
[----:B------:R-:W-:Y:S01]  /*42db0*/  DFMA R134, R38, -R2, R134 ;  /* 0x800000022686722b */ /* 0x000fe20000000086 */
[----:B------:R1:W-:Y:S01]  /*42dc0*/  STL.64 [R1+0xae28], R102 ;  /* 0x00ae286601007387 */ /* 0x0003e20000100a00 */
[----:B------:R-:W-:-:S02]  /*42dd0*/  DADD R114, R212, R114 ;  /* 0x00000000d4727229 */ /* 0x000fc40000000072 */
[----:B------:R-:W-:Y:S01]  /*42de0*/  DFMA R50, R28, -R182, R50 ;  /* 0x800000b61c32722b */ /* 0x000fe20000000032 */
[----:B------:R-:W-:Y:S03]  /*42df0*/  STL.64 [R1+0xad58], R126 ;  /* 0x00ad587e01007387 */ /* 0x000fe60000100a00 */
[----:B------:R-:W-:Y:S01]  /*42e00*/  DADD R134, -R62, R134 ;  /* 0x000000003e867229 */ /* 0x000fe20000000186 */
[----:B------:R-:W-:Y:S01]  /*42e10*/  STL.64 [R1+0xad60], R68 ;  /* 0x00ad604401007387 */ /* 0x000fe20000100a00 */
[----:B------:R-:W-:Y:S02]  /*42e20*/  DFMA R96, R38, R84, R96 ;  /* 0x000000542660722b */ /* 0x000fe40000000060 */
[----:B------:R-:W-:Y:S01]  /*42e30*/  DFMA R114, R20, -R196, R114 ;  /* 0x800000c41472722b */ /* 0x000fe20000000072 */
[----:B------:R-:W-:Y:S01]  /*42e40*/  STL.64 [R1+0xac88], R152 ;  /* 0x00ac889801007387 */ /* 0x000fe20000100a00 */
[----:B------:R-:W-:-:S02]  /*42e50*/  DADD R50, -R46, R50 ;  /* 0x000000002e327229 */ /* 0x000fc40000000132 */
[----:B------:R-:W-:Y:S01]  /*42e60*/  DADD R134, -R142, R134 ;  /* 0x000000008e867229 */ /* 0x000fe20000000186 */
[----:B------:R-:W-:Y:S01]  /*42e70*/  STL.64 [R1+0x7a10], R120 ;  /* 0x007a107801007387 */ /* 0x000fe20000100a00 */
[----:B0-----:R-:W-:Y:S01]  /*42e80*/  DFMA R12, R32, R140, -R92 ;  /* 0x0000008c200c722b */ /* 0x001fe2000000085c */
[----:B------:R-:W-:Y:S01]  /*42e90*/  UMOV UR30, 0xb851eb85 ;  /* 0xb851eb85001e7882 */ /* 0x000fe20000000000 */
[----:B------:R-:W-:Y:S01]  /*42ea0*/  UMOV UR31, 0x3fef851e ;  /* 0x3fef851e001f7882 */ /* 0x000fe20000000000 */
[----:B------:R-:W-:Y:S01]  /*42eb0*/  DFMA R136, R38, R222, R96 ;  /* 0x000000de2688722b */ /* 0x000fe20000000060 */
[----:B-1----:R-:W2:Y:S01]  /*42ec0*/  LDL.64 R102, [R1+0xa640] ;  /* 0x00a6400001667983 */ /* 0x002ea20000100a00 */
[----:B------:R-:W-:Y:S02]  /*42ed0*/  DFMA R114, R14, UR30, R114 ;  /* 0x0000001e0e727c2b */ /* 0x000fe40008000072 */
[----:B------:R-:W-:Y:S01]  /*42ee0*/  DADD R50, -R118, R50 ;  /* 0x0000000076327229 */ /* 0x000fe20000000132 */
[----:B------:R0:W-:Y:S01]  /*42ef0*/  STL.64 [R1+0x7b08], R12 ;  /* 0x007b080c01007387 */ /* 0x0001e20000100a00 */
[----:B------:R-:W-:-:S02]  /*42f00*/  DFMA R134, R120, -UR32, R134 ;  /* 0x8000002078867c2b */ /* 0x000fc40008000086 */
[C---:B------:R-:W-:Y:S01]  /*42f10*/  DADD R96, R92.reuse, R246 ;  /* 0x000000005c607229 */ /* 0x040fe200000000f6 */
[----:B------:R1:W-:Y:S01]  /*42f20*/  STL.64 [R1+0xa500], R142 ;  /* 0x00a5008e01007387 */ /* 0x0003e20000100a00 */
[----:B------:R-:W-:Y:S02]  /*42f30*/  DADD R246, R92, R136 ;  /* 0x000000005cf67229 */ /* 0x000fe40000000088 */
[----:B------:R-:W-:Y:S01]  /*42f40*/  DFMA R92, R38, R36, R114 ;  /* 0x00000024265c722b */ /* 0x000fe20000000072 */
[----:B------:R-:W-:Y:S01]  /*42f50*/  UMOV UR50, 0xcccccccd ;  /* 0xcccccccd00327882 */ /* 0x000fe20000000000 */
[----:B------:R-:W-:Y:S01]  /*42f60*/  UMOV UR51, 0x3feccccc ;  /* 0x3feccccc00337882 */ /* 0x000fe20000000000 */
[----:B------:R-:W-:Y:S01]  /*42f70*/  UMOV UR38, 0xd9d7bdbb ;  /* 0xd9d7bdbb00267882 */ /* 0x000fe20000000000 */
[----:B------:R-:W-:Y:S01]  /*42f80*/  UMOV UR39, 0x3ddb7cdf ;  /* 0x3ddb7cdf00277882 */ /* 0x000fe20000000000 */
[----:B0-----:R-:W-:Y:S01]  /*42f90*/  DMUL R12, R178, UR34 ;  /* 0x00000022b20c7c28 */ /* 0x001fe20008000000 */
[----:B------:R-:W-:Y:S01]  /*42fa0*/  UMOV UR52, 0x624dd2f2 ;  /* 0x624dd2f200347882 */ /* 0x000fe20000000000 */
[----:B------:R-:W-:Y:S01]  /*42fb0*/  DFMA R114, R28, -R228, R50 ;  /* 0x800000e41c72722b */ /* 0x000fe20000000032 */
[----:B------:R-:W-:Y:S01]  /*42fc0*/  UMOV UR53, 0x3fe55810 ;  /* 0x3fe5581000357882 */ /* 0x000fe20000000000 */
[----:B------:R-:W-:Y:S01]  /*42fd0*/  DFMA R50, R206, UR46, R134 ;  /* 0x0000002ece327c2b */ /* 0x000fe20008000086 */
[----:B------:R-:W-:Y:S01]  /*42fe0*/  UMOV UR32, 0x9999999a ;  /* 0x9999999a00207882 */ /* 0x000fe20000000000 */
[----:B------:R-:W-:Y:S01]  /*42ff0*/  UMOV UR33, 0x3fc99999 ;  /* 0x3fc9999900217882 */ /* 0x000fe20000000000 */
[----:B------:R-:W-:Y:S01]  /*43000*/  DFMA R96, R174, R188, R96 ;  /* 0x000000bcae60722b */ /* 0x000fe20000000060 */
[----:B-1----:R-:W3:Y:S01]  /*43010*/  LDL.128 R140, [R1+0x5b0] ;  /* 0x0005b000018c7983 */ /* 0x002ee20000100c00 */
[----:B------:R-:W-:-:S02]  /*43020*/  DMUL R134, R38, R12 ;  /* 0x0000000c26867228 */ /* 0x000fc40000000000 */
[----:B------:R-:W-:Y:S01]  /*43030*/  DADD R240, -R130, R114 ;  /* 0x0000000082f07229 */ /* 0x000fe20000000172 */
[----:B------:R-:W3:Y:S04]  /*43040*/  LDL.LU.64 R56, [R1+0xaec8] ;  /* 0x00aec80001387983 */ /* 0x000ee80000300a00 */
[----:B------:R-:W-:Y:S04]  /*43050*/  STL.64 [R1+0xacd8], R18 ;  /* 0x00acd81201007387 */ /* 0x000fe80000100a00 */
[----:B------:R-:W3:Y:S04]  /*43060*/  LDL.LU.64 R222, [R1+0xaeb8] ;  /* 0x00aeb80001de7983 */ /* 0x000ee80000300a00 */
[----:B------:R-:W3:Y:S01]  /*43070*/  LDL.LU.64 R84, [R1+0xaec0] ;  /* 0x00aec00001547983 */ /* 0x000ee20000300a00 */
[----:B----4-:R-:W-:-:S02]  /*43080*/  DFMA R114, R38, -R244, R50 ;  /* 0x800000f42672722b */ /* 0x010fc40000000032 */
[----:B------:R-:W-:Y:S02]  /*43090*/  DFMA R244, R32, R48, -R134 ;  /* 0x0000003020f4722b */ /* 0x000fe40000000886 */
[----:B------:R-:W-:Y:S01]  /*430a0*/  DMUL R136, R38, R158 ;  /* 0x0000009e26887228 */ /* 0x000fe20000000000 */
[----:B------:R0:W-:Y:S04]  /*430b0*/  STL.64 [R1+0x8200], R12 ;  /* 0x0082000c01007387 */ /* 0x0001e80000100a00 */
[----:B------:R1:W-:Y:S03]  /*430c0*/  STL.64 [R1+0x7b40], R244 ;  /* 0x007b40f401007387 */ /* 0x0003e60000100a00 */
[----:B------:R-:W-:Y:S01]  /*430d0*/  DADD R92, R136, R92 ;  /* 0x00000000885c7229 */ /* 0x000fe2000000005c */
[----:B------:R-:W4:Y:S04]  /*430e0*/  LDL.64 R158, [R1+0xa858] ;  /* 0x00a85800019e7983 */ /* 0x000f280000100a00 */
[----:B0-----:R-:W2:Y:S01]  /*430f0*/  LDL.64 R12, [R1+0x8140] ;  /* 0x00814000010c7983 */ /* 0x001ea20000100a00 */
[----:B-1----:R-:W-:Y:S01]  /*43100*/  DADD R244, -R212, R240 ;  /* 0x00000000d4f47229 */ /* 0x002fe200000001f0 */
[----:B------:R-:W-:-:S02]  /*43110*/  UMOV UR34, 0x9999999a ;  /* 0x9999999a00227882 */ /* 0x000fc40000000000 */
[----:B------:R-:W3:Y:S01]  /*43120*/  LDL.LU.64 R240, [R1+0x77d0] ;  /* 0x0077d00001f07983 */ /* 0x000ee20000300a00 */
[----:B------:R-:W-:-:S03]  /*43130*/  DFMA R92, R174, R126, R92 ;  /* 0x0000007eae5c722b */ /* 0x000fc6000000005c */
[----:B------:R-:W4:Y:S01]  /*43140*/  LDL.LU.64 R126, [R1+0x7780] ;  /* 0x00778000017e7983 */ /* 0x000f220000300a00 */
[----:B------:R-:W-:-:S03]  /*43150*/  UMOV UR35, 0x3fcd9999 ;  /* 0x3fcd999900237882 */ /* 0x000fc60000000000 */
[----:B------:R-:W4:Y:S01]  /*43160*/  LDL.128 R48, [R1+0x600] ;  /* 0x0006000001307983 */ /* 0x000f220000100c00 */
[----:B---3--:R-:W-:-:S07]  /*43170*/  DADD R240, R134, R240 ;  /* 0x0000000086f07229 */ /* 0x008fce00000000f0 */
[----:B------:R0:W-:Y:S02]  /*43180*/  STL.64 [R1+0x7ad8], R240 ;  /* 0x007ad8f001007387 */ /* 0x0001e40000100a00 */
[----:B0-----:R-:W-:Y:S02]  /*43190*/  DADD R240, -R134, R114 ;  /* 0x0000000086f07229 */ /* 0x001fe40000000172 */
[----:B------:R-:W3:Y:S01]  /*431a0*/  LDL.64 R114, [R1+0xa6f8] ;  /* 0x00a6f80001727983 */ /* 0x000ee20000100a00 */
[----:B------:R-:W-:Y:S02]  /*431b0*/  DFMA R92, R104, UR20, R92 ;  /* 0x00000014685c7c2b */ /* 0x000fe4000800005c */
[----:B--2---:R-:W-:Y:S01]  /*431c0*/  DFMA R148, R38, -R12, R148 ;  /* 0x8000000c2694722b */ /* 0x004fe20000000094 */
[----:B------:R-:W2:Y:S01]  /*431d0*/  LDL.64 R12, [R1+0xa8b0] ;  /* 0x00a8b000010c7983 */ /* 0x000ea20000100a00 */
[----:B---3--:R-:W-:Y:S02]  /*431e0*/  DMUL R134, R114, R30 ;  /* 0x0000001e72867228 */ /* 0x008fe40000000000 */
[----:B------:R-:W-:-:S02]  /*431f0*/  DMUL R114, R102, R186 ;  /* 0x000000ba66727228 */ /* 0x000fc40000000000 */
[----:B------:R-:W-:Y:S02]  /*43200*/  DMUL R102, R248, R98 ;  /* 0x00000062f8667228 */ /* 0x000fe40000000000 */
[----:B------:R-:W-:Y:S02]  /*43210*/  DADD R248, -R14, R244 ;  /* 0x000000000ef87229 */ /* 0x000fe400000001f4 */
[----:B------:R-:W-:Y:S02]  /*43220*/  DFMA R244, R4, R30, R92 ;  /* 0x0000001e04f4722b */ /* 0x000fe4000000005c */
[----:B----4-:R-:W-:Y:S02]  /*43230*/  DFMA R92, R28, R182, R126 ;  /* 0x000000b61c5c722b */ /* 0x010fe4000000007e */
[----:B------:R-:W-:Y:S02]  /*43240*/  DMUL R126, R158, R152 ;  /* 0x000000989e7e7228 */ /* 0x000fe40000000000 */
[----:B------:R-:W-:Y:S01]  /*43250*/  DADD R248, -R104, R248 ;  /* 0x0000000068f87229 */ /* 0x000fe200000001f8 */
[----:B------:R-:W-:Y:S04]  /*43260*/  STL.64 [R1+0x7f48], R102 ;  /* 0x007f486601007387 */ /* 0x000fe80000100a00 */
[----:B------:R0:W-:Y:S01]  /*43270*/  STL.64 [R1+0x7da8], R126 ;  /* 0x007da87e01007387 */ /* 0x0001e20000100a00 */
[----:B------:R-:W-:-:S02]  /*43280*/  DFMA R240, -R38, R126, R240 ;  /* 0x0000007e26f0722b */ /* 0x000fc400000001f0 */
[C---:B------:R-:W-:Y:S01]  /*43290*/  DFMA R244, R20.reuse, -R134, R244 ;  /* 0x8000008614f4722b */ /* 0x040fe200000000f4 */
[----:B------:R-:W3:Y:S01]  /*432a0*/  LDL.64 R152, [R1+0xa500] ;  /* 0x00a5000001987983 */ /* 0x000ee20000100a00 */
[----:B0-----:R-:W-:Y:S02]  /*432b0*/  DFMA R126, R20, R238, -R194 ;  /* 0x000000ee147e722b */ /* 0x001fe400000008c2 */
[----:B------:R-:W-:Y:S01]  /*432c0*/  DADD R194, R194, R246 ;  /* 0x00000000c2c27229 */ /* 0x000fe200000000f6 */
[----:B------:R-:W4:Y:S01]  /*432d0*/  LDL.64 R246, [R1+0xab08] ;  /* 0x00ab080001f67983 */ /* 0x000f220000100a00 */
[----:B------:R-:W-:Y:S02]  /*432e0*/  DADD R92, R46, R92 ;  /* 0x000000002e5c7229 */ /* 0x000fe4000000005c */
[----:B------:R-:W-:Y:S02]  /*432f0*/  DMUL R102, R38, R102 ;  /* 0x0000006626667228 */ /* 0x000fe40000000000 */
[----:B------:R-:W-:-:S02]  /*43300*/  DFMA R238, -R4, R30, R248 ;  /* 0x0000001e04ee722b */ /* 0x000fc400000001f8 */
[----:B------:R-:W-:Y:S02]  /*43310*/  DADD R248, R114, R244 ;  /* 0x0000000072f87229 */ /* 0x000fe400000000f4 */
[----:B------:R-:W-:Y:S02]  /*43320*/  DADD R244, R118, R92 ;  /* 0x0000000076f47229 */ /* 0x000fe4000000005c */
[----:B------:R-:W-:Y:S01]  /*43330*/  DFMA R240, R102, -UR32, R240 ;  /* 0x8000002066f07c2b */ /* 0x000fe200080000f0 */
[----:B------:R-:W-:Y:S01]  /*43340*/  UMOV UR32, 0x71ea9c5c ;  /* 0x71ea9c5c00207882 */ /* 0x000fe20000000000 */
[----:B------:R-:W-:Y:S01]  /*43350*/  UMOV UR33, 0x3dac9659 ;  /* 0x3dac965900217882 */ /* 0x000fe20000000000 */
[----:B------:R0:W-:Y:S01]  /*43360*/  STL.64 [R1+0x7860], R126 ;  /* 0x0078607e01007387 */ /* 0x0001e20000100a00 */
[CC--:B------:R-:W-:Y:S02]  /*43370*/  DFMA R158, R28.reuse, -R150.reuse, R238 ;  /* 0x800000961c9e722b */ /* 0x0c0fe400000000ee */
[----:B------:R-:W-:-:S02]  /*43380*/  DFMA R92, R28, R150, R248 ;  /* 0x000000961c5c722b */ /* 0x000fc400000000f8 */
[----:B------:R-:W-:Y:S02]  /*43390*/  DFMA R150, R28, R228, R244 ;  /* 0x000000e41c96722b */ /* 0x000fe400000000f4 */
[----:B------:R-:W-:Y:S02]  /*433a0*/  DFMA R238, -R38, R36, R240 ;  /* 0x0000002426ee722b */ /* 0x000fe400000001f0 */
[----:B0-----:R-:W-:Y:S01]  /*433b0*/  DMUL R126, R68, UR32 ;  /* 0x00000020447e7c28 */ /* 0x001fe20008000000 */
[----:B------:R-:W-:Y:S01]  /*433c0*/  UMOV UR32, 0x5c28f5c3 ;  /* 0x5c28f5c300207882 */ /* 0x000fe20000000000 */
[----:B------:R-:W-:Y:S02]  /*433d0*/  UMOV UR33, 0x3fc1c28f ;  /* 0x3fc1c28f00217882 */ /* 0x000fe40000000000 */
[----:B------:R-:W-:Y:S02]  /*433e0*/  DFMA R68, R220, UR32, R148 ;  /* 0x00000020dc447c2b */ /* 0x000fe40008000094 */
[----:B------:R-:W-:-:S02]  /*433f0*/  DADD R150, R130, R150 ;  /* 0x0000000082967229 */ /* 0x000fc40000000096 */
[----:B------:R-:W-:Y:S01]  /*43400*/  DADD R148, -R136, R238 ;  /* 0x0000000088947229 */ /* 0x000fe200000001ee */
[----:B------:R0:W-:Y:S04]  /*43410*/  STL.64 [R1+0x7868], R102 ;  /* 0x0078686601007387 */ /* 0x0001e80000100a00 */
[----:B------:R1:W-:Y:S01]  /*43420*/  STL.64 [R1+0x7ac0], R68 ;  /* 0x007ac04401007387 */ /* 0x0003e20000100a00 */
[----:B------:R-:W-:Y:S02]  /*43430*/  DFMA R234, R220, UR34, -R234 ;  /* 0x00000022dcea7c2b */ /* 0x000fe400080008ea */
[----:B------:R-:W-:Y:S01]  /*43440*/  DADD R150, R212, R150 ;  /* 0x00000000d4967229 */ /* 0x000fe20000000096 */
[----:B------:R-:W3:Y:S01]  /*43450*/  LDL.LU.64 R130, [R1+0x77e8] ;  /* 0x0077e80001827983 */ /* 0x000ee20000300a00 */
[----:B------:R-:W-:-:S03]  /*43460*/  DFMA R148, R110, 0.25, R148 ;  /* 0x3fd000006e94782b */ /* 0x000fc60000000094 */
[----:B0-----:R-:W3:Y:S01]  /*43470*/  LDL.LU.64 R102, [R1+0x7810] ;  /* 0x0078100001667983 */ /* 0x001ee20000300a00 */
[----:B-1----:R-:W-:Y:S01]  /*43480*/  DADD R68, -R220, -R70 ;  /* 0x00000000dc447229 */ /* 0x002fe20000000946 */
[----:B------:R-:W-:Y:S01]  /*43490*/  UMOV UR32, 0x9999999a ;  /* 0x9999999a00207882 */ /* 0x000fe20000000000 */
[----:B------:R-:W-:Y:S01]  /*434a0*/  DFMA R220, R70, UR44, R10 ;  /* 0x0000002c46dc7c2b */ /* 0x000fe2000800000a */
[----:B------:R-:W-:Y:S01]  /*434b0*/  UMOV UR33, 0x3fc99999 ;  /* 0x3fc9999900217882 */ /* 0x000fe20000000000 */
[----:B--2---:R-:W-:Y:S01]  /*434c0*/  DMUL R70, R12, R112 ;  /* 0x000000700c467228 */ /* 0x004fe20000000000 */
[----:B------:R-:W-:Y:S04]  /*434d0*/  STL.64 [R1+0x7a28], R234 ;  /* 0x007a28ea01007387 */ /* 0x000fe80000100a00 */
[----:B------:R4:W-:Y:S04]  /*434e0*/  STL.64 [R1+0x79b0], R68 ;  /* 0x0079b04401007387 */ /* 0x0009e80000100a00 */
[----:B------:R-:W2:Y:S01]  /*434f0*/  LDL.64 R12, [R1+0xa9e0] ;  /* 0x00a9e000010c7983 */ /* 0x000ea20000100a00 */
[----:B------:R-:W-:Y:S01]  /*43500*/  UMOV UR34, 0x33333333 ;  /* 0x3333333300227882 */ /* 0x000fe20000000000 */
[----:B------:R-:W-:-:S02]  /*43510*/  UMOV UR35, 0x3feb3333 ;  /* 0x3feb333300237882 */ /* 0x000fc40000000000 */
[----:B------:R-:W-:Y:S04]  /*43520*/  STL.64 [R1+0xad20], R50 ;  /* 0x00ad203201007387 */ /* 0x000fe80000100a00 */
[----:B------:R-:W2:Y:S04]  /*43530*/  LDL.64 R238, [R1+0x9ff0] ;  /* 0x009ff00001ee7983 */ /* 0x000ea80000100a00 */
[----:B------:R-:W2:Y:S01]  /*43540*/  LDL.LU.64 R10, [R1+0xaeb0] ;  /* 0x00aeb000010a7983 */ /* 0x000ea20000300a00 */
[----:B----4-:R-:W-:Y:S02]  /*43550*/  DMUL R68, R246, R82 ;  /* 0x00000052f6447228 */ /* 0x010fe40000000000 */
[----:B------:R-:W-:Y:S01]  /*43560*/  DADD R82, R106, R194 ;  /* 0x000000006a527229 */ /* 0x000fe200000000c2 */
[----:B---3--:R-:W-:Y:S01]  /*43570*/  STL.64 [R1+0xac98], R152 ;  /* 0x00ac989801007387 */ /* 0x008fe20000100a00 */
[----:B------:R-:W-:-:S02]  /*43580*/  DADD R194, R14, R150 ;  /* 0x000000000ec27229 */ /* 0x000fc40000000096 */
[----:B------:R-:W-:Y:S01]  /*43590*/  DFMA R220, R32, -R184, R220 ;  /* 0x800000b820dc722b */ /* 0x000fe200000000dc */
[----:B------:R0:W-:Y:S01]  /*435a0*/  STL.64 [R1+0x7d68], R68 ;  /* 0x007d684401007387 */ /* 0x0001e20000100a00 */
[----:B------:R-:W-:Y:S02]  /*435b0*/  DFMA R150, R38, -R68, R148 ;  /* 0x800000442696722b */ /* 0x000fe40000000094 */
[----:B------:R-:W-:Y:S01]  /*435c0*/  DFMA R148, R74, UR32, R204 ;  /* 0x000000204a947c2b */ /* 0x000fe200080000cc */
[----:B------:R-:W3:Y:S04]  /*435d0*/  LDL.LU.64 R246, [R1+0x7908] ;  /* 0x0079080001f67983 */ /* 0x000ee80000300a00 */
[----:B------:R-:W4:Y:S03]  /*435e0*/  LDL.LU.64 R106, [R1+0xaea8] ;  /* 0x00aea800016a7983 */ /* 0x000f260000300a00 */
[----:B------:R-:W-:Y:S01]  /*435f0*/  DFMA R148, -R38, R52, R148 ;  /* 0x000000342694722b */ /* 0x000fe20000000194 */
[----:B------:R-:W3:Y:S01]  /*43600*/  LDL.64 R52, [R1+0xa9d8] ;  /* 0x00a9d80001347983 */ /* 0x000ee20000100a00 */
[----:B------:R-:W-:-:S02]  /*43610*/  DADD R82, R216, R82 ;  /* 0x00000000d8527229 */ /* 0x000fc40000000052 */
[----:B------:R-:W-:Y:S01]  /*43620*/  DADD R220, -R118, R220 ;  /* 0x0000000076dc7229 */ /* 0x000fe200000001dc */
[----:B------:R-:W4:Y:S01]  /*43630*/  LDL.LU.64 R216, [R1+0xae98] ;  /* 0x00ae980001d87983 */ /* 0x000f220000300a00 */
[----:B------:R-:W-:Y:S02]  /*43640*/  DADD R194, R104, R194 ;  /* 0x0000000068c27229 */ /* 0x000fe400000000c2 */
[----:B------:R-:W-:Y:S01]  /*43650*/  DFMA R150, -R38, R126, R150 ;  /* 0x0000007e2696722b */ /* 0x000fe20000000196 */
[----:B------:R-:W4:Y:S01]  /*43660*/  LDL.LU.64 R118, [R1+0xaea0] ;  /* 0x00aea00001767983 */ /* 0x000f220000300a00 */
[----:B------:R-:W-:Y:S02]  /*43670*/  DADD R82, R64, R82 ;  /* 0x0000000040527229 */ /* 0x000fe40000000052 */
[----:B0-----:R-:W-:-:S06]  /*43680*/  DADD R68, R204, R220 ;  /* 0x00000000cc447229 */ /* 0x001fcc00000000dc */
[----:B------:R-:W-:Y:S01]  /*43690*/  DADD R204, R152, R82 ;  /* 0x0000000098cc7229 */ /* 0x000fe20000000052 */
[----:B------:R2:W-:Y:S01]  /*436a0*/  STL.64 [R1+0x7878], R68 ;  /* 0x0078784401007387 */ /* 0x0005e20000100a00 */
[----:B------:R-:W-:-:S03]  /*436b0*/  DFMA R234, R70, 2, R102 ;  /* 0x4000000046ea782b */ /* 0x000fc60000000066 */
[----:B------:R-:W4:Y:S01]  /*436c0*/  LDL.LU.64 R152, [R1+0x7820] ;  /* 0x0078200001987983 */ /* 0x000f220000300a00 */
[----:B------:R-:W-:Y:S02]  /*436d0*/  DADD R82, R208, R130 ;  /* 0x00000000d0527229 */ /* 0x000fe40000000082 */
[CC--:B------:R-:W-:Y:S01]  /*436e0*/  DFMA R64, R32.reuse, R236.reuse, R194 ;  /* 0x000000ec2040722b */ /* 0x0c0fe200000000c2 */
[----:B------:R-:W4:Y:S01]  /*436f0*/  LDL.64 R130, [R1+0x7938] ;  /* 0x0079380001827983 */ /* 0x000f220000100a00 */
[----:B------:R-:W-:Y:S02]  /*43700*/  DFMA R220, R32, R236, R234 ;  /* 0x000000ec20dc722b */ /* 0x000fe400000000ea */
[----:B------:R-:W-:Y:S02]  /*43710*/  DFMA R234, R120, UR34, R204 ;  /* 0x0000002278ea7c2b */ /* 0x000fe400080000cc */
[----:B--2---:R-:W-:Y:S01]  /*43720*/  DMUL R68, R12, R54 ;  /* 0x000000360c447228 */ /* 0x004fe20000000000 */
[----:B------:R-:W4:Y:S01]  /*43730*/  LDL.LU.64 R120, [R1+0x7840] ;  /* 0x0078400001787983 */ /* 0x000f220000300a00 */
[----:B------:R-:W-:-:S02]  /*43740*/  DADD R204, R232, R82 ;  /* 0x00000000e8cc7229 */ /* 0x000fc40000000052 */
[----:B------:R-:W-:Y:S01]  /*43750*/  DFMA R236, R32, R236, R150 ;  /* 0x000000ec20ec722b */ /* 0x000fe20000000096 */
[----:B------:R-:W2:Y:S03]  /*43760*/  LDL.64 R12, [R1+0xa518] ;  /* 0x00a51800010c7983 */ /* 0x000ea60000100a00 */
[----:B------:R-:W-:Y:S01]  /*43770*/  DMUL R82, R38, R68 ;  /* 0x0000004426527228 */ /* 0x000fe20000000000 */
[----:B------:R0:W-:Y:S02]  /*43780*/  STL.64 [R1+0x7ff0], R68 ;  /* 0x007ff04401007387 */ /* 0x0001e40000100a00 */
[----:B0-----:R-:W-:-:S07]  /*43790*/  DFMA R68, R20, R196, -R136 ;  /* 0x000000c41444722b */ /* 0x001fce0000000888 */
[----:B------:R3:W-:Y:S01]  /*437a0*/  STL.64 [R1+0x7a90], R68 ;  /* 0x007a904401007387 */ /* 0x0007e20000100a00 */
[C---:B------:R-:W-:Y:S02]  /*437b0*/  DADD R220, -R232.reuse, R220 ;  /* 0x00000000e8dc7229 */ /* 0x040fe400000001dc */
[----:B------:R-:W-:Y:S02]  /*437c0*/  DADD R232, -R232, R236 ;  /* 0x00000000e8e87229 */ /* 0x000fe400000001ec */
[----:B------:R-:W-:Y:S01]  /*437d0*/  DFMA R194, R212, 0.25, R148 ;  /* 0x3fd00000d4c2782b */ /* 0x000fe20000000094 */
[----:B------:R-:W4:Y:S01]  /*437e0*/  LDL.64 R236, [R1+0x9f78] ;  /* 0x009f780001ec7983 */ /* 0x000f220000100a00 */
[----:B---3--:R-:W-:-:S03]  /*437f0*/  DMUL R68, R52, R156 ;  /* 0x0000009c34447228 */ /* 0x008fc60000000000 */
[----:B------:R-:W3:Y:S01]  /*43800*/  LDL.128 R148, [R1+0x5f0] ;  /* 0x0005f00001947983 */ /* 0x000ee20000100c00 */
[----:B------:R-:W-:-:S07]  /*43810*/  DADD R52, R164, -R70 ;  /* 0x00000000a4347229 */ /* 0x000fce0000000846 */
[----:B------:R0:W-:Y:S01]  /*43820*/  STL.64 [R1+0x7890], R52 ;  /* 0x0078903401007387 */ /* 0x0001e20000100a00 */
[----:B------:R-:W-:Y:S02]  /*43830*/  DFMA R196, -R180, R34, R232 ;  /* 0x00000022b4c4722b */ /* 0x000fe400000001e8 */
[----:B0-----:R-:W-:-:S08]  /*43840*/  DMUL R52, R86, UR36 ;  /* 0x0000002456347c28 */ /* 0x001fd00008000000 */
[----:B------:R-:W-:Y:S01]  /*43850*/  DFMA R232, -R52, R24, R66 ;  /* 0x0000001834e8722b */ /* 0x000fe20000000142 */
[----:B------:R-:W4:Y:S01]  /*43860*/  LDL.LU.64 R66, [R1+0xae88] ;  /* 0x00ae880001427983 */ /* 0x000f220000300a00 */
[----:B------:R-:W-:Y:S02]  /*43870*/  DFMA R194, R214, 0.375, R194 ;  /* 0x3fd80000d6c2782b */ /* 0x000fe400000000c2 */
[----:B------:R-:W-:-:S06]  /*43880*/  DFMA R220, R32, -R200, R220 ;  /* 0x800000c820dc722b */ /* 0x000fcc00000000dc */
[----:B------:R-:W-:-:S08]  /*43890*/  DADD R194, R210, R194 ;  /* 0x00000000d2c27229 */ /* 0x000fd000000000c2 */
[----:B------:R-:W-:Y:S02]  /*438a0*/  DADD R194, R136, R194 ;  /* 0x0000000088c27229 */ /* 0x000fe400000000c2 */
[----:B------:R-:W-:Y:S02]  /*438b0*/  DADD R136, R82, R220 ;  /* 0x0000000052887229 */ /* 0x000fe400000000dc */
[----:B------:R-:W-:-:S06]  /*438c0*/  DFMA R234, R38, R36, R234 ;  /* 0x0000002426ea722b */ /* 0x000fcc00000000ea */
[----:B------:R-:W-:Y:S02]  /*438d0*/  DFMA R4, -R4, R30, R136 ;  /* 0x0000001e0404722b */ /* 0x000fe40000000188 */
[----:B------:R-:W-:Y:S02]  /*438e0*/  DFMA R180, R180, R34, R234 ;  /* 0x00000022b4b4722b */ /* 0x000fe400000000ea */
[----:B--2---:R-:W-:Y:S02]  /*438f0*/  DMUL R12, R12, R72 ;  /* 0x000000480c0c7228 */ /* 0x004fe40000000000 */
[----:B------:R-:W-:Y:S02]  /*43900*/  DADD R196, -R82, R196 ;  /* 0x0000000052c47229 */ /* 0x000fe400000001c4 */
[----:B------:R-:W-:Y:S02]  /*43910*/  DFMA R4, R20, -R134, R4 ;  /* 0x800000861404722b */ /* 0x000fe40000000004 */
[----:B------:R-:W-:Y:S01]  /*43920*/  DFMA R70, R32, R200, -R82 ;  /* 0x000000c82046722b */ /* 0x000fe20000000852 */
[----:B------:R-:W-:Y:S01]  /*43930*/  STL.64 [R1+0x7bc0], R12 ;  /* 0x007bc00c01007387 */ /* 0x000fe20000100a00 */
[----:B------:R-:W-:-:S02]  /*43940*/  DADD R164, R82, R180 ;  /* 0x0000000052a47229 */ /* 0x000fc400000000b4 */
[----:B------:R-:W-:Y:S02]  /*43950*/  DFMA R82, R52, R24, R196 ;  /* 0x000000183452722b */ /* 0x000fe400000000c4 */
[----:B------:R-:W-:Y:S01]  /*43960*/  DADD R136, R114, R4 ;  /* 0x0000000072887229 */ /* 0x000fe20000000004 */
[----:B------:R-:W2:Y:S01]  /*43970*/  LDL.64 R52, [R1+0xa6e0] ;  /* 0x00a6e00001347983 */ /* 0x000ea20000100a00 */
[C---:B------:R-:W-:Y:S02]  /*43980*/  DMUL R4, R38.reuse, R12 ;  /* 0x0000000c26047228 */ /* 0x040fe40000000000 */
[----:B------:R-:W-:Y:S01]  /*43990*/  DMUL R200, R38, R68 ;  /* 0x0000004426c87228 */ /* 0x000fe20000000000 */
[----:B------:R0:W-:Y:S07]  /*439a0*/  STL.64 [R1+0x7bb0], R68 ;  /* 0x007bb04401007387 */ /* 0x0001ee0000100a00 */
[----:B------:R-:W-:-:S02]  /*439b0*/  DADD R180, -R200, R82 ;  /* 0x00000000c8b47229 */ /* 0x000fc40000000152 */
[----:B------:R-:W-:Y:S02]  /*439c0*/  DADD R196, R200, R164 ;  /* 0x00000000c8c47229 */ /* 0x000fe400000000a4 */
[----:B0-----:R-:W-:-:S04]  /*439d0*/  DMUL R68, R144, UR42 ;  /* 0x0000002a90447c28 */ /* 0x001fc80008000000 */
[----:B------:R-:W-:Y:S02]  /*439e0*/  DADD R164, R190, R180 ;  /* 0x00000000bea47229 */ /* 0x000fe400000000b4 */
[----:B----4-:R-:W-:Y:S01]  /*439f0*/  DADD R12, -R58, R66 ;  /* 0x000000003a0c7229 */ /* 0x010fe20000000142 */
[----:B------:R-:W2:Y:S05]  /*43a00*/  LDL.LU.64 R66, [R1+0xae80] ;  /* 0x00ae800001427983 */ /* 0x000eaa0000300a00 */
[----:B------:R-:W-:Y:S02]  /*43a10*/  DADD R164, -R4, R164 ;  /* 0x0000000004a47229 */ /* 0x000fe400000001a4 */
[----:B------:R-:W-:Y:S01]  /*43a20*/  DMUL R82, R78, R68 ;  /* 0x000000444e527228 */ /* 0x000fe20000000000 */
[----:B------:R0:W-:Y:S01]  /*43a30*/  STL.64 [R1+0x7970], R68 ;  /* 0x0079704401007387 */ /* 0x0001e20000100a00 */
[----:B------:R-:W-:-:S03]  /*43a40*/  DADD R180, -R130, R120 ;  /* 0x0000000082b47229 */ /* 0x000fc60000000178 */
[----:B------:R-:W4:Y:S01]  /*43a50*/  LDL.64 R130, [R1+0xa5f0] ;  /* 0x00a5f00001827983 */ /* 0x000f220000100a00 */
[----:B------:R-:W-:-:S03]  /*43a60*/  DADD R164, -R60, R164 ;  /* 0x000000003ca47229 */ /* 0x000fc600000001a4 */
[----:B0-----:R-:W3:Y:S04]  /*43a70*/  LDL.64 R68, [R1+0xa9a8] ;  /* 0x00a9a80001447983 */ /* 0x001ee80000100a00 */
[----:B------:R0:W-:Y:S02]  /*43a80*/  STL.64 [R1+0x7a20], R12 ;  /* 0x007a200c01007387 */ /* 0x0001e40000100a00 */
[----:B0-----:R-:W-:Y:S02]  /*43a90*/  DADD R12, R58, R164 ;  /* 0x000000003a0c7229 */ /* 0x001fe400000000a4 */
[----:B------:R-:W4:Y:S01]  /*43aa0*/  LDL.64 R58, [R1+0xa9a0] ;  /* 0x00a9a000013a7983 */ /* 0x000f220000100a00 */
[----:B------:R-:W-:Y:S02]  /*43ab0*/  DFMA R134, R20, R134, -R114 ;  /* 0x000000861486722b */ /* 0x000fe40000000872 */
[----:B------:R-:W-:-:S08]  /*43ac0*/  DFMA R114, R108, UR50, R82 ;  /* 0x000000326c727c2b */ /* 0x000fd00008000052 */
[----:B------:R-:W-:-:S08]  /*43ad0*/  DADD R114, R200, R114 ;  /* 0x00000000c8727229 */ /* 0x000fd00000000072 */
[----:B------:R-:W-:-:S08]  /*43ae0*/  DFMA R114, R190, 2, R114 ;  /* 0x40000000be72782b */ /* 0x000fd00000000072 */
[----:B------:R-:W-:-:S07]  /*43af0*/  DFMA R102, R4, 2, R114 ;  /* 0x400000000466782b */ /* 0x000fce0000000072 */
[----:B------:R2:W-:Y:S01]  /*43b00*/  STL.64 [R1+0x77e8], R102 ;  /* 0x0077e86601007387 */ /* 0x0005e20000100a00 */
[----:B------:R-:W-:Y:S02]  /*43b10*/  DADD R196, R4, R196 ;  /* 0x0000000004c47229 */ /* 0x000fe400000000c4 */
[CC--:B------:R-:W-:Y:S02]  /*43b20*/  DFMA R232, R230.reuse, R30.reuse, R232 ;  /* 0x0000001ee6e8722b */ /* 0x0c0fe400000000e8 */
[----:B------:R-:W-:-:S04]  /*43b30*/  DFMA R220, R230, R30, R204 ;  /* 0x0000001ee6dc722b */ /* 0x000fc800000000cc */
[----:B------:R-:W-:Y:S02]  /*43b40*/  DADD R204, R60, R196 ;  /* 0x000000003ccc7229 */ /* 0x000fe400000000c4 */
[C---:B------:R-:W-:Y:S01]  /*43b50*/  DFMA R196, R82.reuse, 3, R232 ;  /* 0x4008000052c4782b */ /* 0x040fe200000000e8 */
[----:B------:R-:W-:Y:S01]  /*43b60*/  UMOV UR36, 0x66666666 ;  /* 0x6666666600247882 */ /* 0x000fe20000000000 */
[----:B------:R-:W-:Y:S01]  /*43b70*/  UMOV UR37, 0x3fd66666 ;  /* 0x3fd6666600257882 */ /* 0x000fe20000000000 */
[----:B------:R-:W-:-:S05]  /*43b80*/  DFMA R60, R82, 4, R108 ;  /* 0x40100000523c782b */ /* 0x000fca000000006c */
[----:B------:R-:W-:Y:S02]  /*43b90*/  DFMA R164, R108, UR36, R196 ;  /* 0x000000246ca47c2b */ /* 0x000fe400080000c4 */
[----:B--2---:R-:W-:Y:S01]  /*43ba0*/  DMUL R102, R52, R66 ;  /* 0x0000004234667228 */ /* 0x004fe20000000000 */
[----:B------:R-:W2:Y:S01]  /*43bb0*/  LDL.64 R52, [R1+0xa678] ;  /* 0x00a6780001347983 */ /* 0x000ea20000100a00 */
[----:B------:R-:W-:-:S04]  /*43bc0*/  DADD R60, R200, R60 ;  /* 0x00000000c83c7229 */ /* 0x000fc8000000003c */
[----:B------:R-:W-:Y:S01]  /*43bd0*/  DADD R164, R200, R164 ;  /* 0x00000000c8a47229 */ /* 0x000fe200000000a4 */
[----:B------:R-:W-:Y:S01]  /*43be0*/  UMOV UR36, 0xd70a3d71 ;  /* 0xd70a3d7100247882 */ /* 0x000fe20000000000 */
[----:B------:R-:W-:Y:S01]  /*43bf0*/  UMOV UR37, 0x3fcd70a3 ;  /* 0x3fcd70a300257882 */ /* 0x000fe20000000000 */
[----:B------:R-:W-:Y:S02]  /*43c00*/  DADD R120, -R190, -R4 ;  /* 0x00000000be787229 */ /* 0x000fe40000000904 */
[----:B------:R-:W-:Y:S02]  /*43c10*/  DFMA R96, R152, UR36, R96 ;  /* 0x0000002498607c2b */ /* 0x000fe40008000060 */
[C---:B------:R-:W-:Y:S02]  /*43c20*/  DFMA R60, R190.reuse, 3, R60 ;  /* 0x40080000be3c782b */ /* 0x040fe4000000003c */
[----:B------:R-:W-:Y:S01]  /*43c30*/  DFMA R164, R190, 3, R164 ;  /* 0x40080000bea4782b */ /* 0x000fe200000000a4 */
[----:B------:R0:W-:Y:S01]  /*43c40*/  STL.64 [R1+0x7b18], R120 ;  /* 0x007b187801007387 */ /* 0x0001e20000100a00 */
[----:B---3--:R-:W-:-:S02]  /*43c50*/  DMUL R114, R68, R94 ;  /* 0x0000005e44727228 */ /* 0x008fc40000000000 */
[----:B------:R-:W-:Y:S01]  /*43c60*/  DFMA R96, R28, R228, R96 ;  /* 0x000000e41c60722b */ /* 0x000fe20000000060 */
[----:B------:R-:W3:Y:S01]  /*43c70*/  LDL.64 R68, [R1+0xa738] ;  /* 0x00a7380001447983 */ /* 0x000ee20000100a00 */
[----:B------:R-:W-:Y:S02]  /*43c80*/  DFMA R180, R78, -R198, R180 ;  /* 0x800000c64eb4722b */ /* 0x000fe400000000b4 */
[C---:B0-----:R-:W-:Y:S02]  /*43c90*/  DFMA R120, R4.reuse, 3, R60 ;  /* 0x400800000478782b */ /* 0x041fe4000000003c */
[----:B------:R-:W-:Y:S02]  /*43ca0*/  DFMA R4, R4, 3, R164 ;  /* 0x400800000404782b */ /* 0x000fe400000000a4 */
[----:B------:R-:W-:Y:S02]  /*43cb0*/  DFMA R60, R74, UR12, R96 ;  /* 0x0000000c4a3c7c2b */ /* 0x000fe40008000060 */
[----:B------:R-:W-:-:S02]  /*43cc0*/  DADD R180, -R116, R180 ;  /* 0x0000000074b47229 */ /* 0x000fc400000001b4 */
[----:B----4-:R-:W-:Y:S01]  /*43cd0*/  DMUL R58, R58, R66 ;  /* 0x000000423a3a7228 */ /* 0x010fe20000000000 */
[----:B------:R0:W-:Y:S01]  /*43ce0*/  STL.64 [R1+0x7710], R4 ;  /* 0x0077100401007387 */ /* 0x0001e20000100a00 */
[----:B------:R-:W-:Y:S02]  /*43cf0*/  DMUL R94, R100, UR38 ;  /* 0x00000026645e7c28 */ /* 0x000fe40008000000 */
[C---:B------:R-:W-:Y:S02]  /*43d00*/  DFMA R60, R38.reuse, R2, R60 ;  /* 0x00000002263c722b */ /* 0x040fe4000000003c */
[----:B------:R-:W-:Y:S01]  /*43d10*/  DMUL R174, R38, R102 ;  /* 0x0000006626ae7228 */ /* 0x000fe20000000000 */
[----:B------:R-:W-:Y:S01]  /*43d20*/  UMOV UR36, 0xd9d7bdbb ;  /* 0xd9d7bdbb00247882 */ /* 0x000fe20000000000 */
[----:B------:R-:W-:Y:S01]  /*43d30*/  UMOV UR37, 0x3dcb7cdf ;  /* 0x3dcb7cdf00257882 */ /* 0x000fe20000000000 */
[----:B------:R1:W-:Y:S01]  /*43d40*/  STL.64 [R1+0x7c98], R114 ;  /* 0x007c987201007387 */ /* 0x0003e20000100a00 */
[----:B0-----:R-:W-:-:S02]  /*43d50*/  DMUL R4, R130, R66 ;  /* 0x0000004282047228 */ /* 0x001fc40000000000 */
[----:B------:R-:W-:Y:S01]  /*43d60*/  DADD R196, R108, R220 ;  /* 0x000000006cc47229 */ /* 0x000fe200000000dc */
[----:B------:R-:W-:Y:S01]  /*43d70*/  STL.64 [R1+0xad68], R148 ;  /* 0x00ad689401007387 */ /* 0x000fe20000100a00 */
[----:B------:R-:W-:Y:S02]  /*43d80*/  DMUL R130, R38, R114 ;  /* 0x0000007226827228 */ /* 0x000fe40000000000 */
[----:B------:R-:W-:Y:S02]  /*43d90*/  DADD R180, -R82, R180 ;  /* 0x0000000052b47229 */ /* 0x000fe400000001b4 */
[----:B------:R-:W-:Y:S01]  /*43da0*/  DFMA R136, R40, R170, R136 ;  /* 0x000000aa2888722b */ /* 0x000fe20000000088 */
[----:B------:R-:W-:Y:S03]  /*43db0*/  STL.64 [R1+0x79e0], R102 ;  /* 0x0079e06601007387 */ /* 0x000fe60000100a00 */
[----:B------:R-:W-:Y:S01]  /*43dc0*/  DADD R6, R130, R6 ;  /* 0x0000000082067229 */ /* 0x000fe20000000006 */
[----:B------:R0:W-:Y:S01]  /*43dd0*/  STL.64 [R1+0x78b8], R58 ;  /* 0x0078b83a01007387 */ /* 0x0001e20000100a00 */
[----:B------:R-:W-:-:S02]  /*43de0*/  DFMA R60, R206, UR6, R60 ;  /* 0x00000006ce3c7c2b */ /* 0x000fc4000800003c */
[----:B------:R-:W-:Y:S01]  /*43df0*/  DMUL R2, R90, UR36 ;  /* 0x000000245a027c28 */ /* 0x000fe20008000000 */
[----:B------:R4:W-:Y:S01]  /*43e00*/  STL.64 [R1+0x79d8], R94 ;  /* 0x0079d85e01007387 */ /* 0x0009e20000100a00 */
[C---:B-1----:R-:W-:Y:S02]  /*43e10*/  DFMA R114, R38.reuse, R4, R242 ;  /* 0x000000042672722b */ /* 0x042fe400000000f2 */
[----:B------:R-:W-:Y:S01]  /*43e20*/  DMUL R90, R38, R94 ;  /* 0x0000005e265a7228 */ /* 0x000fe20000000000 */
[----:B------:R-:W3:Y:S01]  /*43e30*/  LDL.LU.64 R74, [R1+0xae78] ;  /* 0x00ae7800014a7983 */ /* 0x000ee20000300a00 */
[----:B------:R-:W-:Y:S02]  /*43e40*/  DADD R6, R174, R6 ;  /* 0x00000000ae067229 */ /* 0x000fe40000000006 */
[----:B0-----:R-:W-:Y:S01]  /*43e50*/  DMUL R58, R58, R22 ;  /* 0x000000163a3a7228 */ /* 0x001fe20000000000 */
[----:B------:R-:W-:Y:S01]  /*43e60*/  UMOV UR36, 0x9999999a ;  /* 0x9999999a00247882 */ /* 0x000fe20000000000 */
[----:B------:R-:W-:Y:S01]  /*43e70*/  DADD R220, -R108, R180 ;  /* 0x000000006cdc7229 */ /* 0x000fe200000001b4 */
[----:B------:R-:W-:Y:S01]  /*43e80*/  UMOV UR37, 0x3fd99999 ;  /* 0x3fd9999900257882 */ /* 0x000fe20000000000 */
[----:B------:R-:W-:Y:S01]  /*43e90*/  DFMA R164, R212, 0.25, R60 ;  /* 0x3fd00000d4a4782b */ /* 0x000fe2000000003c */
[----:B------:R-:W3:Y:S01]  /*43ea0*/  LDL.LU.64 R206, [R1+0xae70] ;  /* 0x00ae700001ce7983 */ /* 0x000ee20000300a00 */
[----:B------:R-:W-:-:S02]  /*43eb0*/  DMUL R96, R32, R2 ;  /* 0x0000000220607228 */ /* 0x000fc40000000000 */
[----:B------:R-:W-:Y:S02]  /*43ec0*/  DADD R114, R58, R114 ;  /* 0x000000003a727229 */ /* 0x000fe40000000072 */
[----:B------:R-:W-:Y:S01]  /*43ed0*/  DFMA R136, -R230, R30, R136 ;  /* 0x0000001ee688722b */ /* 0x000fe20000000188 */
[----:B------:R0:W-:Y:S01]  /*43ee0*/  STL.64 [R1+0x8100], R2 ;  /* 0x0081000201007387 */ /* 0x0001e20000100a00 */
[----:B------:R-:W-:Y:S02]  /*43ef0*/  DFMA R60, R90, UR36, R6 ;  /* 0x000000245a3c7c2b */ /* 0x000fe40008000006 */
[C---:B------:R-:W-:Y:S01]  /*43f00*/  DADD R180, R190.reuse, R196 ;  /* 0x00000000beb47229 */ /* 0x040fe200000000c4 */
[----:B------:R-:W3:Y:S01]  /*43f10*/  LDL.64 R230, [R1+0xa698] ;  /* 0x00a6980001e67983 */ /* 0x000ee20000100a00 */
[----:B------:R-:W-:Y:S02]  /*43f20*/  DADD R148, -R190, R220 ;  /* 0x00000000be947229 */ /* 0x000fe400000001dc */
[----:B------:R-:W-:Y:S01]  /*43f30*/  DFMA R190, R214, 0.125, R164 ;  /* 0x3fc00000d6be782b */ /* 0x000fe200000000a4 */
[----:B----4-:R-:W4:Y:S01]  /*43f40*/  LDL.64 R94, [R1+0xa460] ;  /* 0x00a46000015e7983 */ /* 0x010f220000100a00 */
[----:B------:R-:W-:-:S02]  /*43f50*/  DADD R164, R90, R114 ;  /* 0x000000005aa47229 */ /* 0x000fc40000000072 */
[----:B------:R-:W-:Y:S01]  /*43f60*/  DADD R114, -R96, R60 ;  /* 0x0000000060727229 */ /* 0x000fe2000000013c */
[----:B0-----:R-:W4:Y:S01]  /*43f70*/  LDL.64 R2, [R1+0x98b0] ;  /* 0x0098b00001027983 */ /* 0x001f220000100a00 */
[----:B------:R-:W-:-:S03]  /*43f80*/  DFMA R60, R46, UR40, R76 ;  /* 0x000000282e3c7c2b */ /* 0x000fc6000800004c */
[----:B------:R-:W4:Y:S01]  /*43f90*/  LDL.LU.64 R76, [R1+0xae68] ;  /* 0x00ae6800014c7983 */ /* 0x000f220000300a00 */
[----:B--2---:R-:W-:-:S03]  /*43fa0*/  DMUL R196, R52, R66 ;  /* 0x0000004234c47228 */ /* 0x004fc60000000000 */
[----:B------:R0:W-:Y:S01]  /*43fb0*/  STL.64 [R1+0x7718], R148 ;  /* 0x0077189401007387 */ /* 0x0001e20000100a00 */
[----:B------:R-:W-:-:S03]  /*43fc0*/  DFMA R60, R44, UR16, R60 ;  /* 0x000000102c3c7c2b */ /* 0x000fc6000800003c */
[----:B------:R-:W2:Y:S04]  /*43fd0*/  LDL.64 R52, [R1+0x9ae0] ;  /* 0x009ae00001347983 */ /* 0x000ea80000100a00 */
[----:B------:R-:W2:Y:S04]  /*43fe0*/  LDL.64 R44, [R1+0xa478] ;  /* 0x00a47800012c7983 */ /* 0x000ea80000100a00 */
[----:B0-----:R-:W2:Y:S01]  /*43ff0*/  LDL.64 R148, [R1+0x9b00] ;  /* 0x009b000001947983 */ /* 0x001ea20000100a00 */
[----:B---3--:R-:W-:-:S03]  /*44000*/  DMUL R100, R68, R192 ;  /* 0x000000c044647228 */ /* 0x008fc60000000000 */
[----:B------:R-:W3:Y:S04]  /*44010*/  LDL.64 R46, [R1+0xa490] ;  /* 0x00a49000012e7983 */ /* 0x000ee80000100a00 */
[----:B------:R-:W3:Y:S01]  /*44020*/  LDL.64 R68, [R1+0x9f88] ;  /* 0x009f880001447983 */ /* 0x000ee20000100a00 */
[----:B------:R-:W-:Y:S01]  /*44030*/  DFMA R192, R14, UR30, R190 ;  /* 0x0000001e0ec07c2b */ /* 0x000fe200080000be */
[----:B------:R-:W-:Y:S01]  /*44040*/  UMOV UR40, 0xe1796495 ;  /* 0xe179649500287882 */ /* 0x000fe20000000000 */
[----:B------:R-:W-:Y:S01]  /*44050*/  UMOV UR41, 0x3dd5fd7f ;  /* 0x3dd5fd7f00297882 */ /* 0x000fe20000000000 */
[----:B------:R-:W-:Y:S02]  /*44060*/  DMUL R6, R66, UR42 ;  /* 0x0000002a42067c28 */ /* 0x000fe40008000000 */
[----:B------:R-:W-:-:S02]  /*44070*/  DFMA R60, -R38, R224, R60 ;  /* 0x000000e0263c722b */ /* 0x000fc4000000013c */
[----:B------:R-:W-:Y:S01]  /*44080*/  DFMA R114, R100, UR52, R114 ;  /* 0x0000003464727c2b */ /* 0x000fe20008000072 */
[----:B------:R-:W3:Y:S01]  /*44090*/  LDL.64 R224, [R1+0xa8d0] ;  /* 0x00a8d00001e07983 */ /* 0x000ee20000100a00 */
[----:B------:R-:W-:Y:S02]  /*440a0*/  DFMA R192, R110, UR6, R192 ;  /* 0x000000066ec07c2b */ /* 0x000fe400080000c0 */
[----:B------:R-:W-:Y:S01]  /*440b0*/  DFMA R190, R6, R24, R164 ;  /* 0x0000001806be722b */ /* 0x000fe200000000a4 */
[----:B------:R-:W3:Y:S01]  /*440c0*/  LDL.LU.64 R110, [R1+0xae60] ;  /* 0x00ae6000016e7983 */ /* 0x000ee20000300a00 */
[----:B------:R-:W-:-:S03]  /*440d0*/  DADD R60, R62, R60 ;  /* 0x000000003e3c7229 */ /* 0x000fc6000000003c */
[----:B------:R-:W3:Y:S01]  /*440e0*/  LDL.64 R62, [R1+0xa7a0] ;  /* 0x00a7a000013e7983 */ /* 0x000ee20000100a00 */
[----:B----4-:R-:W-:Y:S02]  /*440f0*/  DMUL R102, R76, UR40 ;  /* 0x000000284c667c28 */ /* 0x010fe40008000000 */
[----:B------:R-:W-:-:S06]  /*44100*/  DMUL R164, R230, R76 ;  /* 0x0000004ce6a47228 */ /* 0x000fcc0000000000 */
[----:B------:R-:W-:Y:S02]  /*44110*/  DFMA R192, R102, R24, R192 ;  /* 0x0000001866c0722b */ /* 0x000fe400000000c0 */
[----:B------:R-:W-:-:S06]  /*44120*/  DFMA R60, R2, R132, R60 ;  /* 0x00000084023c722b */ /* 0x000fcc000000003c */
[----:B------:R-:W-:Y:S01]  /*44130*/  DFMA R192, R164, R16, R192 ;  /* 0x00000010a4c0722b */ /* 0x000fe200000000c0 */
[----:B------:R0:W-:Y:S04]  /*44140*/  STL.64 [R1+0x7e78], R102 ;  /* 0x007e786601007387 */ /* 0x0001e80000100a00 */
[----:B0-----:R-:W4:Y:S03]  /*44150*/  LDL.64 R102, [R1+0xa770] ;  /* 0x00a7700001667983 */ /* 0x001f260000100a00 */
[----:B--2---:R-:W-:Y:S02]  /*44160*/  DFMA R192, R52, R188, R192 ;  /* 0x000000bc34c0722b */ /* 0x004fe400000000c0 */
[----:B------:R-:W-:-:S07]  /*44170*/  DFMA R52, -R44, R154, R60 ;  /* 0x0000009a2c34722b */ /* 0x000fce000000013c */
[----:B------:R0:W-:Y:S04]  /*44180*/  STL.64 [R1+0x7a70], R52 ;  /* 0x007a703401007387 */ /* 0x0001e80000100a00 */
[----:B0-----:R-:W2:Y:S01]  /*44190*/  LDL.64 R52, [R1+0xa9c8] ;  /* 0x00a9c80001347983 */ /* 0x001ea20000100a00 */
[----:B------:R-:W-:Y:S02]  /*441a0*/  DFMA R234, R196, R16, R190 ;  /* 0x00000010c4ea722b */ /* 0x000fe400000000be */
[----:B------:R-:W-:Y:S02]  /*441b0*/  DFMA R190, R2, R86, R114 ;  /* 0x0000005602be722b */ /* 0x000fe40000000072 */
[----:B------:R-:W-:-:S04]  /*441c0*/  DFMA R114, R90, UR24, R250 ;  /* 0x000000185a727c2b */ /* 0x000fc800080000fa */
[----:B------:R-:W-:Y:S02]  /*441d0*/  DFMA R234, R2, R86, R234 ;  /* 0x0000005602ea722b */ /* 0x000fe400000000ea */
[----:B------:R-:W-:Y:S02]  /*441e0*/  DFMA R190, R148, R18, R190 ;  /* 0x0000001294be722b */ /* 0x000fe400000000be */
[----:B------:R-:W-:-:S04]  /*441f0*/  DFMA R114, R94, R176, R114 ;  /* 0x000000b05e72722b */ /* 0x000fc80000000072 */
[----:B------:R-:W-:Y:S02]  /*44200*/  DFMA R234, -R236, R18, R234 ;  /* 0x00000012ecea722b */ /* 0x000fe400000001ea */
[----:B------:R-:W-:Y:S02]  /*44210*/  DFMA R232, R2, R128, R190 ;  /* 0x0000008002e8722b */ /* 0x000fe400000000be */
[----:B---3--:R-:W-:Y:S02]  /*44220*/  DFMA R114, R68, R76, R114 ;  /* 0x0000004c4472722b */ /* 0x008fe40000000072 */
[----:B------:R-:W-:Y:S02]  /*44230*/  DFMA R190, R162, 0.25, R194 ;  /* 0x3fd00000a2be782b */ /* 0x000fe400000000c2 */
[----:B------:R-:W-:Y:S01]  /*44240*/  DFMA R194, -R148, R18, R234 ;  /* 0x0000001294c2722b */ /* 0x000fe200000001ea */
[----:B------:R-:W-:Y:S01]  /*44250*/  UMOV UR40, 0xfbe76c8b ;  /* 0xfbe76c8b00287882 */ /* 0x000fe20000000000 */
[----:B------:R-:W-:-:S02]  /*44260*/  UMOV UR41, 0x3fb2f1a9 ;  /* 0x3fb2f1a900297882 */ /* 0x000fc40000000000 */
[----:B------:R-:W-:Y:S01]  /*44270*/  DFMA R234, R46, R124, R114 ;  /* 0x0000007c2eea722b */ /* 0x000fe20000000072 */
[----:B------:R-:W3:Y:S01]  /*44280*/  LDL.64 R46, [R1+0xa7b8] ;  /* 0x00a7b800012e7983 */ /* 0x000ee20000100a00 */
[----:B------:R-:W-:Y:S02]  /*44290*/  DFMA R232, R68, R76, R232 ;  /* 0x0000004c44e8722b */ /* 0x000fe400000000e8 */
[----:B------:R-:W-:Y:S02]  /*442a0*/  DMUL R114, R148, UR40 ;  /* 0x0000002894727c28 */ /* 0x000fe40008000000 */
[----:B------:R-:W-:Y:S02]  /*442b0*/  DFMA R60, R38, R126, R190 ;  /* 0x0000007e263c722b */ /* 0x000fe400000000be */
[----:B------:R-:W-:Y:S02]  /*442c0*/  DFMA R190, R44, R154, R192 ;  /* 0x0000009a2cbe722b */ /* 0x000fe400000000c0 */
[----:B------:R-:W-:-:S02]  /*442d0*/  DFMA R192, R2, R132, R232 ;  /* 0x0000008402c0722b */ /* 0x000fc400000000e8 */
[----:B------:R-:W-:Y:S01]  /*442e0*/  DFMA R230, R44, R154, R234 ;  /* 0x0000009a2ce6722b */ /* 0x000fe200000000ea */
[----:B------:R-:W3:Y:S01]  /*442f0*/  LDL.64 R2, [R1+0xa750] ;  /* 0x00a7500001027983 */ /* 0x000ee20000100a00 */
[CC--:B------:R-:W-:Y:S02]  /*44300*/  DFMA R154, -R114.reuse, R206.reuse, R60 ;  /* 0x000000ce729a722b */ /* 0x0c0fe4000000013c */
[----:B------:R-:W-:Y:S01]  /*44310*/  DFMA R60, R114, R206, R190 ;  /* 0x000000ce723c722b */ /* 0x000fe200000000be */
[----:B------:R-:W3:Y:S06]  /*44320*/  LDL.64 R44, [R1+0x9fa0] ;  /* 0x009fa000012c7983 */ /* 0x000eec0000100a00 */
[----:B------:R0:W-:Y:S01]  /*44330*/  STL.64 [R1+0x7a00], R60 ;  /* 0x007a003c01007387 */ /* 0x0001e20000100a00 */
[----:B------:R-:W-:-:S03]  /*44340*/  DMUL R220, R148, UR46 ;  /* 0x0000002e94dc7c28 */ /* 0x000fc60008000000 */
[----:B0-----:R-:W3:Y:S05]  /*44350*/  LDL.64 R60, [R1+0xa7a8] ;  /* 0x00a7a800013c7983 */ /* 0x001eea0000100a00 */
[----:B------:R-:W-:Y:S01]  /*44360*/  DFMA R194, R74, R220, R194 ;  /* 0x000000dc4ac2722b */ /* 0x000fe200000000c2 */
[----:B------:R0:W-:Y:S07]  /*44370*/  STL.64 [R1+0x79a0], R154 ;  /* 0x0079a09a01007387 */ /* 0x0001ee0000100a00 */
[CC--:B------:R-:W-:Y:S01]  /*44380*/  DFMA R190, R114.reuse, R206.reuse, R194 ;  /* 0x000000ce72be722b */ /* 0x0c0fe200000000c2 */
[----:B------:R-:W-:Y:S01]  /*44390*/  UMOV UR40, 0x1723dbb3 ;  /* 0x1723dbb300287882 */ /* 0x000fe20000000000 */
[----:B0-----:R-:W-:Y:S01]  /*443a0*/  DFMA R154, R114, R206, R192 ;  /* 0x000000ce729a722b */ /* 0x001fe200000000c0 */
[----:B------:R-:W-:-:S04]  /*443b0*/  UMOV UR41, 0x3cede766 ;  /* 0x3cede76600297882 */ /* 0x000fc80000000000 */
[----:B------:R0:W-:Y:S01]  /*443c0*/  STL.64 [R1+0x7810], R190 ;  /* 0x007810be01007387 */ /* 0x0001e20000100a00 */
[----:B------:R-:W-:Y:S02]  /*443d0*/  DMUL R94, R110, UR40 ;  /* 0x000000286e5e7c28 */ /* 0x000fe40008000000 */
[-C--:B----4-:R-:W-:Y:S01]  /*443e0*/  DMUL R114, R102, R42.reuse ;  /* 0x0000002a66727228 */ /* 0x090fe20000000000 */
[----:B------:R-:W4:Y:S01]  /*443f0*/  LDL.LU.64 R102, [R1+0x77c8] ;  /* 0x0077c80001667983 */ /* 0x000f220000300a00 */
[----:B0-----:R-:W-:-:S04]  /*44400*/  DMUL R190, R62, R42 ;  /* 0x0000002a3ebe7228 */ /* 0x001fc80000000000 */
[----:B------:R-:W-:Y:S01]  /*44410*/  DMUL R240, R94, R16 ;  /* 0x000000105ef07228 */ /* 0x000fe20000000000 */
[----:B------:R0:W-:Y:S01]  /*44420*/  STL.64 [R1+0x7fc0], R94 ;  /* 0x007fc05e01007387 */ /* 0x0001e20000100a00 */
[----:B--2---:R-:W-:-:S07]  /*44430*/  DMUL R62, R52, R88 ;  /* 0x00000058343e7228 */ /* 0x004fce0000000000 */
[----:B------:R1:W-:Y:S01]  /*44440*/  STL.64 [R1+0x7ba8], R62 ;  /* 0x007ba83e01007387 */ /* 0x0003e20000100a00 */
[----:B0-----:R-:W-:-:S03]  /*44450*/  DMUL R94, R38, R62 ;  /* 0x0000003e265e7228 */ /* 0x001fc60000000000 */
[----:B-1----:R-:W2:Y:S01]  /*44460*/  LDL.64 R62, [R1+0x9ff8] ;  /* 0x009ff800013e7983 */ /* 0x002ea20000100a00 */
[----:B------:R-:W-:Y:S01]  /*44470*/  UMOV UR40, 0xc864deb1 ;  /* 0xc864deb100287882 */ /* 0x000fe20000000000 */
[----:B------:R-:W-:Y:S01]  /*44480*/  UMOV UR41, 0x3cd3d0da ;  /* 0x3cd3d0da00297882 */ /* 0x000fe20000000000 */
[----:B------:R-:W-:Y:S01]  /*44490*/  UMOV UR42, 0xd41e8097 ;  /* 0xd41e8097002a7882 */ /* 0x000fe20000000000 */
[----:B------:R0:W-:Y:S01]  /*444a0*/  STL.64 [R1+0x77d0], R154 ;  /* 0x0077d09a01007387 */ /* 0x0001e20000100a00 */
[----:B---3--:R-:W-:Y:S02]  /*444b0*/  DMUL R192, R46, R42 ;  /* 0x0000002a2ec07228 */ /* 0x008fe40000000000 */
[----:B------:R-:W-:Y:S01]  /*444c0*/  DMUL R46, R122, UR40 ;  /* 0x000000287a2e7c28 */ /* 0x000fe20008000000 */
[----:B------:R-:W-:Y:S01]  /*444d0*/  UMOV UR43, 0x3def9c67 ;  /* 0x3def9c67002b7882 */ /* 0x000fe20000000000 */
[----:B------:R-:W-:-:S05]  /*444e0*/  DMUL R194, R224, R202 ;  /* 0x000000cae0c27228 */ /* 0x000fca0000000000 */
[----:B------:R1:W-:Y:S01]  /*444f0*/  STL.64 [R1+0x7c70], R46 ;  /* 0x007c702e01007387 */ /* 0x0003e20000100a00 */
[----:B0-----:R-:W-:Y:S02]  /*44500*/  DFMA R154, R46, R16, -R240 ;  /* 0x000000102e9a722b */ /* 0x001fe400000008f0 */
[----:B------:R-:W-:Y:S01]  /*44510*/  DMUL R224, R2, R138 ;  /* 0x0000008a02e07228 */ /* 0x000fe20000000000 */
[----:B------:R-:W-:Y:S01]  /*44520*/  UMOV UR40, 0xe54a3803 ;  /* 0xe54a380300287882 */ /* 0x000fe20000000000 */
[----:B-1----:R-:W-:Y:S01]  /*44530*/  DMUL R46, R140, UR42 ;  /* 0x0000002a8c2e7c28 */ /* 0x002fe20008000000 */
[----:B------:R-:W-:-:S05]  /*44540*/  UMOV UR41, 0x3de33dcf ;  /* 0x3de33dcf00297882 */ /* 0x000fca0000000000 */
[----:B------:R-:W-:Y:S02]  /*44550*/  DFMA R206, R224, R24, R154 ;  /* 0x00000018e0ce722b */ /* 0x000fe4000000009a */
[----:B------:R-:W-:Y:S02]  /*44560*/  DMUL R114, R114, R30 ;  /* 0x0000001e72727228 */ /* 0x000fe40000000000 */
[----:B------:R-:W-:Y:S01]  /*44570*/  DMUL R2, R146, UR40 ;  /* 0x0000002892027c28 */ /* 0x000fe20008000000 */
[----:B------:R0:W-:Y:S01]  /*44580*/  STL.64 [R1+0x7988], R46 ;  /* 0x0079882e01007387 */ /* 0x0001e20000100a00 */
[----:B------:R-:W-:Y:S02]  /*44590*/  DMUL R154, R78, R46 ;  /* 0x0000002e4e9a7228 */ /* 0x000fe40000000000 */
[----:B------:R-:W-:Y:S01]  /*445a0*/  DMUL R60, R60, R48 ;  /* 0x000000303c3c7228 */ /* 0x000fe20000000000 */
[----:B0-----:R-:W3:Y:S01]  /*445b0*/  LDL.64 R46, [R1+0x9fd0] ;  /* 0x009fd000012e7983 */ /* 0x001ee20000100a00 */
[----:B------:R-:W-:-:S02]  /*445c0*/  DMUL R242, R192, R30 ;  /* 0x0000001ec0f27228 */ /* 0x000fc40000000000 */
[----:B------:R-:W-:Y:S01]  /*445d0*/  DMUL R192, R190, R30 ;  /* 0x0000001ebec07228 */ /* 0x000fe20000000000 */
[----:B------:R0:W-:Y:S01]  /*445e0*/  STL.64 [R1+0x78e0], R2 ;  /* 0x0078e00201007387 */ /* 0x0001e20000100a00 */
[----:B------:R-:W-:Y:S02]  /*445f0*/  DFMA R202, R114, 0.5, R168 ;  /* 0x3fe0000072ca782b */ /* 0x000fe400000000a8 */
[----:B------:R-:W-:Y:S01]  /*44600*/  DMUL R190, R78, R2 ;  /* 0x000000024ebe7228 */ /* 0x000fe20000000000 */
[----:B------:R-:W3:Y:S01]  /*44610*/  LDL.64 R168, [R1+0xa488] ;  /* 0x00a4880001a87983 */ /* 0x000ee20000100a00 */
[----:B------:R-:W-:Y:S02]  /*44620*/  DFMA R234, R236, R18, R56 ;  /* 0x00000012ecea722b */ /* 0x000fe40000000038 */
[----:B0-----:R-:W-:Y:S01]  /*44630*/  DMUL R2, R38, R60 ;  /* 0x0000003c26027228 */ /* 0x001fe20000000000 */
[----:B------:R-:W3:Y:S01]  /*44640*/  LDL.LU.64 R56, [R1+0xae48] ;  /* 0x00ae480001387983 */ /* 0x000ee20000300a00 */
[----:B------:R-:W-:-:S03]  /*44650*/  DADD R236, R114, R226 ;  /* 0x0000000072ec7229 */ /* 0x000fc600000000e2 */
[----:B------:R-:W3:Y:S03]  /*44660*/  LDL.64 R226, [R1+0xaaa0] ;  /* 0x00aaa00001e27983 */ /* 0x000ee60000100a00 */
[----:B------:R-:W-:Y:S02]  /*44670*/  DADD R204, R2, R204 ;  /* 0x0000000002cc7229 */ /* 0x000fe400000000cc */
[----:B------:R-:W-:Y:S01]  /*44680*/  DMUL R2, R44, R50 ;  /* 0x000000322c027228 */ /* 0x000fe20000000000 */
[----:B------:R-:W3:Y:S01]  /*44690*/  LDL.LU.64 R50, [R1+0x7760] ;  /* 0x0077600001327983 */ /* 0x000ee20000300a00 */
[----:B----4-:R-:W-:Y:S02]  /*446a0*/  DFMA R92, R20, -R102, R92 ;  /* 0x80000066145c722b */ /* 0x010fe4000000005c */
[----:B------:R-:W-:Y:S01]  /*446b0*/  DFMA R234, R148, R18, R234 ;  /* 0x0000001294ea722b */ /* 0x000fe200000000ea */
[----:B------:R-:W4:Y:S05]  /*446c0*/  LDL.64 R148, [R1+0xa4a8] ;  /* 0x00a4a80001947983 */ /* 0x000f2a0000100a00 */
[----:B------:R-:W-:Y:S01]  /*446d0*/  DFMA R92, R160, R80, R92 ;  /* 0x00000050a05c722b */ /* 0x000fe2000000005c */
[----:B------:R-:W4:Y:S01]  /*446e0*/  LDL.LU.64 R160, [R1+0xae50] ;  /* 0x00ae500001a07983 */ /* 0x000f220000300a00 */
[----:B--2---:R-:W-:-:S03]  /*446f0*/  DADD R234, R62, R234 ;  /* 0x000000003eea7229 */ /* 0x004fc600000000ea */
[----:B------:R-:W2:Y:S01]  /*44700*/  LDL.64 R62, [R1+0xa740] ;  /* 0x00a74000013e7983 */ /* 0x000ea20000100a00 */
[----:B------:R-:W-:Y:S01]  /*44710*/  DADD R136, R82, R136 ;  /* 0x0000000052887229 */ /* 0x000fe20000000088 */
[----:B------:R-:W-:Y:S01]  /*44720*/  UMOV UR46, 0xd70a3d71 ;  /* 0xd70a3d71002e7882 */ /* 0x000fe20000000000 */
[----:B------:R-:W-:-:S06]  /*44730*/  UMOV UR47, 0x3fdd70a3 ;  /* 0x3fdd70a3002f7882 */ /* 0x000fcc0000000000 */
[----:B------:R-:W-:Y:S02]  /*44740*/  DFMA R136, R108, UR46, R136 ;  /* 0x0000002e6c887c2b */ /* 0x000fe40008000088 */
[----:B------:R-:W-:Y:S02]  /*44750*/  DFMA R232, R114, 0.5, R180 ;  /* 0x3fe0000072e8782b */ /* 0x000fe400000000b4 */
[----:B------:R-:W-:-:S04]  /*44760*/  DADD R180, R242, R202 ;  /* 0x00000000f2b47229 */ /* 0x000fc800000000ca */
[----:B------:R-:W-:Y:S02]  /*44770*/  DADD R202, R190, R136 ;  /* 0x00000000beca7229 */ /* 0x000fe40000000088 */
[----:B------:R-:W-:-:S06]  /*44780*/  DADD R136, R242, R232 ;  /* 0x00000000f2887229 */ /* 0x000fcc00000000e8 */
[----:B------:R-:W-:Y:S02]  /*44790*/  DADD R202, R154, R202 ;  /* 0x000000009aca7229 */ /* 0x000fe400000000ca */
[----:B------:R-:W-:Y:S02]  /*447a0*/  DADD R232, -R114, R166 ;  /* 0x0000000072e87229 */ /* 0x000fe400000001a6 */
[----:B------:R-:W-:Y:S01]  /*447b0*/  DFMA R236, R242, 2, R236 ;  /* 0x40000000f2ec782b */ /* 0x000fe200000000ec */
[----:B------:R-:W2:Y:S03]  /*447c0*/  LDL.LU.64 R166, [R1+0xae58] ;  /* 0x00ae580001a67983 */ /* 0x000ea60000300a00 */
[----:B------:R-:W-:Y:S02]  /*447d0*/  DADD R202, -R114, R202 ;  /* 0x0000000072ca7229 */ /* 0x000fe400000001ca */
[----:B------:R-:W-:-:S06]  /*447e0*/  DADD R232, -R242, R232 ;  /* 0x00000000f2e87229 */ /* 0x000fcc00000001e8 */
[----:B------:R-:W-:Y:S02]  /*447f0*/  DADD R202, -R242, R202 ;  /* 0x00000000f2ca7229 */ /* 0x000fe400000001ca */
[----:B---3--:R-:W-:Y:S02]  /*44800*/  DFMA R92, -R46, R20, R92 ;  /* 0x000000142e5c722b */ /* 0x008fe4000000015c */
[C---:B------:R-:W-:Y:S02]  /*44810*/  DADD R206, R192.reuse, R206 ;  /* 0x00000000c0ce7229 */ /* 0x040fe400000000ce */
[C---:B------:R-:W-:Y:S02]  /*44820*/  DADD R180, R192.reuse, R180 ;  /* 0x00000000c0b47229 */ /* 0x040fe400000000b4 */
[----:B------:R-:W-:Y:S02]  /*44830*/  DADD R136, R192, R136 ;  /* 0x00000000c0887229 */ /* 0x000fe40000000088 */
[----:B------:R-:W-:-:S02]  /*44840*/  DFMA R92, R168, R22, R92 ;  /* 0x00000016a85c722b */ /* 0x000fc4000000005c */
[C---:B------:R-:W-:Y:S02]  /*44850*/  DADD R168, -R192.reuse, R232 ;  /* 0x00000000c0a87229 */ /* 0x040fe400000001e8 */
[C---:B------:R-:W-:Y:S02]  /*44860*/  DFMA R232, R192.reuse, 2, R236 ;  /* 0x40000000c0e8782b */ /* 0x040fe400000000ec */
[----:B------:R-:W-:Y:S02]  /*44870*/  DADD R18, -R192, R202 ;  /* 0x00000000c0127229 */ /* 0x000fe400000001ca */
[----:B------:R-:W-:Y:S02]  /*44880*/  DADD R192, R194, R234 ;  /* 0x00000000c2c07229 */ /* 0x000fe400000000ea */
[----:B------:R-:W-:Y:S01]  /*44890*/  DADD R202, R94, R204 ;  /* 0x000000005eca7229 */ /* 0x000fe200000000cc */
[----:B------:R-:W-:Y:S01]  /*448a0*/  STL.64 [R1+0x7950], R2 ;  /* 0x0079500201007387 */ /* 0x000fe20000100a00 */
[----:B------:R-:W-:-:S02]  /*448b0*/  DMUL R52, R44, R142 ;  /* 0x0000008e2c347228 */ /* 0x000fc40000000000 */
[----:B------:R-:W-:Y:S01]  /*448c0*/  DMUL R204, R226, R112 ;  /* 0x00000070e2cc7228 */ /* 0x000fe20000000000 */
[----:B------:R0:W-:Y:S01]  /*448d0*/  STL.64 [R1+0x77b8], R18 ;  /* 0x0077b81201007387 */ /* 0x0001e20000100a00 */
[----:B------:R-:W-:-:S03]  /*448e0*/  DFMA R112, R68, R76, R192 ;  /* 0x0000004c4470722b */ /* 0x000fc600000000c0 */
[----:B------:R-:W3:Y:S01]  /*448f0*/  LDL.64 R68, [R1+0xaae8] ;  /* 0x00aae80001447983 */ /* 0x000ee20000100a00 */
[----:B------:R-:W-:-:S03]  /*44900*/  DFMA R92, R238, R56, R92 ;  /* 0x00000038ee5c722b */ /* 0x000fc6000000005c */
[----:B------:R1:W-:Y:S01]  /*44910*/  STL.64 [R1+0xad28], R50 ;  /* 0x00ad283201007387 */ /* 0x0003e20000100a00 */
[----:B0-----:R-:W-:-:S03]  /*44920*/  DMUL R18, R44, R50 ;  /* 0x000000322c127228 */ /* 0x001fc60000000000 */
[----:B------:R-:W-:Y:S01]  /*44930*/  STL.64 [R1+0x7b50], R52 ;  /* 0x007b503401007387 */ /* 0x000fe20000100a00 */
[----:B------:R-:W-:-:S03]  /*44940*/  DMUL R44, R38, R2 ;  /* 0x00000002262c7228 */ /* 0x000fc60000000000 */
[----:B------:R-:W3:Y:S01]  /*44950*/  LDL.64 R2, [R1+0xaae0] ;  /* 0x00aae00001027983 */ /* 0x000ee20000100a00 */
[----:B----4-:R-:W-:-:S03]  /*44960*/  DFMA R92, R148, R160, R92 ;  /* 0x000000a0945c722b */ /* 0x010fc6000000005c */
[----:B-1----:R-:W4:Y:S04]  /*44970*/  LDL.64 R50, [R1+0xa908] ;  /* 0x00a9080001327983 */ /* 0x002f280000100a00 */
[----:B------:R0:W-:Y:S01]  /*44980*/  STL.64 [R1+0x7958], R18 ;  /* 0x0079581201007387 */ /* 0x0001e20000100a00 */
[----:B------:R-:W-:Y:S02]  /*44990*/  DFMA R234, R100, UR52, R92 ;  /* 0x0000003464ea7c2b */ /* 0x000fe4000800005c */
[----:B------:R-:W-:Y:S01]  /*449a0*/  DFMA R92, R38, R126, -R26 ;  /* 0x0000007e265c722b */ /* 0x000fe2000000081a */
[----:B------:R1:W-:Y:S04]  /*449b0*/  STL.64 [R1+0xac90], R76 ;  /* 0x00ac904c01007387 */ /* 0x0003e80000100a00 */
[----:B------:R-:W4:Y:S01]  /*449c0*/  LDL.LU.64 R26, [R1+0xae40] ;  /* 0x00ae4000011a7983 */ /* 0x000f220000300a00 */
[----:B------:R-:W-:-:S03]  /*449d0*/  UMOV UR46, 0x3a23383f ;  /* 0x3a23383f002e7882 */ /* 0x000fc60000000000 */
[----:B------:R-:W4:Y:S01]  /*449e0*/  LDL.64 R226, [R1+0xa6e8] ;  /* 0x00a6e80001e27983 */ /* 0x000f220000100a00 */
[----:B--2---:R-:W-:Y:S02]  /*449f0*/  DMUL R192, R62, R22 ;  /* 0x000000163ec07228 */ /* 0x004fe40000000000 */
[C---:B------:R-:W-:Y:S01]  /*44a00*/  DMUL R62, R38.reuse, R18 ;  /* 0x00000012263e7228 */ /* 0x040fe20000000000 */
[----:B0-----:R-:W2:Y:S01]  /*44a10*/  LDL.64 R18, [R1+0xa4c0] ;  /* 0x00a4c00001127983 */ /* 0x001ea20000100a00 */
[----:B------:R-:W-:Y:S02]  /*44a20*/  DMUL R52, R38, R52 ;  /* 0x0000003426347228 */ /* 0x000fe40000000000 */
[----:B-1----:R-:W-:-:S06]  /*44a30*/  DFMA R76, R74, R220, R112 ;  /* 0x000000dc4a4c722b */ /* 0x002fcc0000000070 */
[----:B------:R-:W-:Y:S01]  /*44a40*/  DADD R202, R52, R202 ;  /* 0x0000000034ca7229 */ /* 0x000fe200000000ca */
[----:B------:R0:W-:Y:S07]  /*44a50*/  STL.64 [R1+0xacb0], R76 ;  /* 0x00acb04c01007387 */ /* 0x0001ee0000100a00 */
[----:B------:R-:W-:Y:S02]  /*44a60*/  DADD R112, R44, R202 ;  /* 0x000000002c707229 */ /* 0x000fe400000000ca */
[----:B0-----:R-:W-:-:S02]  /*44a70*/  DFMA R76, R74, R220, R234 ;  /* 0x000000dc4a4c722b */ /* 0x001fc400000000ea */
[----:B------:R-:W-:Y:S02]  /*44a80*/  DFMA R74, R74, -R220, R92 ;  /* 0x800000dc4a4a722b */ /* 0x000fe4000000005c */
[----:B------:R-:W-:Y:S01]  /*44a90*/  DFMA R92, R166, R22, R222 ;  /* 0x00000016a65c722b */ /* 0x000fe200000000de */
[----:B------:R0:W-:Y:S01]  /*44aa0*/  STL.64 [R1+0xacc8], R166 ;  /* 0x00acc8a601007387 */ /* 0x0001e20000100a00 */
[----:B------:R-:W-:-:S03]  /*44ab0*/  DADD R112, R62, R112 ;  /* 0x000000003e707229 */ /* 0x000fc60000000070 */
[----:B------:R1:W-:Y:S04]  /*44ac0*/  STL.64 [R1+0x9ee0], R74 ;  /* 0x009ee04a01007387 */ /* 0x0003e80000100a00 */
[----:B0-----:R-:W2:Y:S01]  /*44ad0*/  LDL.64 R166, [R1+0x9f38] ;  /* 0x009f380001a67983 */ /* 0x001ea20000100a00 */
[----:B-1----:R-:W-:Y:S02]  /*44ae0*/  DFMA R74, R192, 2, R232 ;  /* 0x40000000c04a782b */ /* 0x002fe400000000e8 */
[----:B---3--:R-:W-:Y:S01]  /*44af0*/  DMUL R220, R68, R150 ;  /* 0x0000009644dc7228 */ /* 0x008fe20000000000 */
[----:B------:R-:W3:Y:S01]  /*44b00*/  LDL.64 R68, [R1+0x9f48] ;  /* 0x009f480001447983 */ /* 0x000ee20000100a00 */
[----:B------:R-:W-:-:S06]  /*44b10*/  DMUL R2, R2, R84 ;  /* 0x0000005402027228 */ /* 0x000fcc0000000000 */
[----:B------:R-:W-:Y:S02]  /*44b20*/  DFMA R232, R38, R220, R112 ;  /* 0x000000dc26e8722b */ /* 0x000fe40000000070 */
[----:B------:R-:W-:Y:S01]  /*44b30*/  DFMA R112, R40, -R170, R134 ;  /* 0x800000aa2870722b */ /* 0x000fe20000000086 */
[----:B------:R0:W-:Y:S01]  /*44b40*/  STL.64 [R1+0x7cf0], R2 ;  /* 0x007cf00201007387 */ /* 0x0001e20000100a00 */
[----:B------:R-:W-:Y:S02]  /*44b50*/  DMUL R234, R2, R16 ;  /* 0x0000001002ea7228 */ /* 0x000fe40000000000 */
[----:B----4-:R-:W-:-:S04]  /*44b60*/  DMUL R50, R50, R56 ;  /* 0x0000003832327228 */ /* 0x010fc80000000000 */
[----:B------:R-:W-:Y:S01]  /*44b70*/  DFMA R134, -R10, R24, R112 ;  /* 0x000000180a86722b */ /* 0x000fe20000000170 */
[----:B0-----:R-:W4:Y:S01]  /*44b80*/  LDL.64 R2, [R1+0x9fc8] ;  /* 0x009fc80001027983 */ /* 0x001f220000100a00 */
[----:B------:R-:W-:-:S03]  /*44b90*/  DFMA R112, R192, 2, R8 ;  /* 0x40000000c070782b */ /* 0x000fc60000000008 */
[----:B------:R-:W4:Y:S01]  /*44ba0*/  LDL.64 R8, [R1+0x9fc0] ;  /* 0x009fc00001087983 */ /* 0x000f220000100a00 */
[----:B------:R-:W-:Y:S02]  /*44bb0*/  DFMA R202, R204, 2, R74 ;  /* 0x40000000ccca782b */ /* 0x000fe4000000004a */
[----:B------:R-:W-:Y:S01]  /*44bc0*/  DMUL R74, R26, R50 ;  /* 0x000000321a4a7228 */ /* 0x000fe20000000000 */
[----:B------:R0:W-:Y:S04]  /*44bd0*/  STL.64 [R1+0x78d8], R50 ;  /* 0x0078d83201007387 */ /* 0x0001e80000100a00 */
[----:B0-----:R-:W4:Y:S01]  /*44be0*/  LDL.64 R50, [R1+0x9fb0] ;  /* 0x009fb00001327983 */ /* 0x001f220000100a00 */
[----:B--2---:R-:W-:Y:S02]  /*44bf0*/  DFMA R236, -R18, R26, R232 ;  /* 0x0000001a12ec722b */ /* 0x004fe400000001e8 */
[----:B------:R-:W-:-:S08]  /*44c00*/  DFMA R232, -R238, R56, R246 ;  /* 0x00000038eee8722b */ /* 0x000fd000000001f6 */
[----:B------:R-:W-:-:S07]  /*44c10*/  DADD R18, -R74, R232 ;  /* 0x000000004a127229 */ /* 0x000fce00000001e8 */
[----:B------:R0:W-:Y:S04]  /*44c20*/  STL.64 [R1+0x7790], R18 ;  /* 0x0077901201007387 */ /* 0x0001e80000100a00 */
[----:B0-----:R-:W2:Y:S01]  /*44c30*/  LDL.64 R18, [R1+0xaac0] ;  /* 0x00aac00001127983 */ /* 0x001ea20000100a00 */
[----:B------:R-:W-:Y:S01]  /*44c40*/  DADD R92, R58, R92 ;  /* 0x000000003a5c7229 */ /* 0x000fe2000000005c */
[----:B------:R-:W-:Y:S02]  /*44c50*/  UMOV UR47, 0x3dafe2c6 ;  /* 0x3dafe2c6002f7882 */ /* 0x000fe40000000000 */
[----:B------:R-:W-:Y:S02]  /*44c60*/  DMUL R222, R110, UR46 ;  /* 0x0000002e6ede7c28 */ /* 0x000fe40008000000 */
[----:B------:R-:W-:Y:S01]  /*44c70*/  DFMA R202, R166, R54, R202 ;  /* 0x00000036a6ca722b */ /* 0x000fe200000000ca */
[----:B------:R-:W-:Y:S01]  /*44c80*/  UMOV UR46, 0x47ae147b ;  /* 0x47ae147b002e7882 */ /* 0x000fe20000000000 */
[----:B------:R-:W-:Y:S01]  /*44c90*/  UMOV UR47, 0x3ff27ae1 ;  /* 0x3ff27ae1002f7882 */ /* 0x000fe20000000000 */
[----:B------:R-:W-:Y:S01]  /*44ca0*/  DFMA R92, -R148, R160, R92 ;  /* 0x000000a0945c722b */ /* 0x000fe2000000015c */
[----:B------:R-:W-:Y:S01]  /*44cb0*/  STL.64 [R1+0x80d8], R126 ;  /* 0x0080d87e01007387 */ /* 0x000fe20000100a00 */
[----:B------:R-:W-:-:S03]  /*44cc0*/  DFMA R236, R194, UR46, R236 ;  /* 0x0000002ec2ec7c2b */ /* 0x000fc600080000ec */
[----:B------:R0:W-:Y:S01]  /*44cd0*/  STL.64 [R1+0xad70], R126 ;  /* 0x00ad707e01007387 */ /* 0x0001e20000100a00 */
[C---:B------:R-:W-:Y:S02]  /*44ce0*/  DADD R112, R74.reuse, R112 ;  /* 0x000000004a707229 */ /* 0x040fe40000000070 */
[----:B------:R-:W-:Y:S01]  /*44cf0*/  DFMA R92, R74, 2, R92 ;  /* 0x400000004a5c782b */ /* 0x000fe2000000005c */
[----:B------:R-:W2:Y:S04]  /*44d00*/  LDL.64 R148, [R1+0xaad8] ;  /* 0x00aad80001947983 */ /* 0x000ea80000100a00 */
[----:B0-----:R-:W2:Y:S01]  /*44d10*/  LDL.64 R126, [R1+0xa6b0] ;  /* 0x00a6b000017e7983 */ /* 0x001ea20000100a00 */
[----:B---3--:R-:W-:-:S08]  /*44d20*/  DFMA R202, R68, R106, R202 ;  /* 0x0000006a44ca722b */ /* 0x008fd000000000ca */
[C---:B------:R-:W-:Y:S02]  /*44d30*/  DADD R202, R74.reuse, R202 ;  /* 0x000000004aca7229 */ /* 0x040fe400000000ca */
[----:B------:R-:W-:Y:S02]  /*44d40*/  DADD R74, -R74, R236 ;  /* 0x000000004a4a7229 */ /* 0x000fe400000001ec */
[----:B------:R-:W-:Y:S02]  /*44d50*/  DFMA R236, -R166, R54, R70 ;  /* 0x00000036a6ec722b */ /* 0x000fe40000000146 */
[----:B------:R-:W-:Y:S01]  /*44d60*/  DFMA R232, R118, R16, R216 ;  /* 0x0000001076e8722b */ /* 0x000fe200000000d8 */
[----:B------:R-:W3:Y:S01]  /*44d70*/  LDL.LU.64 R216, [R1+0xae38] ;  /* 0x00ae380001d87983 */ /* 0x000ee20000300a00 */
[----:B----4-:R-:W-:-:S03]  /*44d80*/  DFMA R134, -R2, R186, R134 ;  /* 0x000000ba0286722b */ /* 0x010fc60000000186 */
[----:B------:R0:W-:Y:S04]  /*44d90*/  STL.64 [R1+0xace0], R150 ;  /* 0x00ace09601007387 */ /* 0x0001e80000100a00 */
[----:B------:R-:W4:Y:S01]  /*44da0*/  LDL.64 R2, [R1+0xa628] ;  /* 0x00a6280001027983 */ /* 0x000f220000100a00 */
[----:B------:R-:W-:Y:S01]  /*44db0*/  DFMA R70, -R8, R186, R134 ;  /* 0x000000ba0846722b */ /* 0x000fe20000000186 */
[----:B------:R-:W-:Y:S02]  /*44dc0*/  UMOV UR52, 0xef6b5d46 ;  /* 0xef6b5d4600347882 */ /* 0x000fe40000000000 */
[----:B------:R-:W4:Y:S01]  /*44dd0*/  LDL.64 R8, [R1+0xa768] ;  /* 0x00a7680001087983 */ /* 0x000f220000100a00 */
[----:B------:R-:W-:Y:S02]  /*44de0*/  DFMA R134, -R222, R24, R206 ;  /* 0x00000018de86722b */ /* 0x000fe400000001ce */
[----:B------:R-:W-:Y:S01]  /*44df0*/  DMUL R226, R226, R186 ;  /* 0x000000bae2e27228 */ /* 0x000fe20000000000 */
[----:B0-----:R-:W4:Y:S01]  /*44e00*/  LDL.64 R150, [R1+0xaab0] ;  /* 0x00aab00001967983 */ /* 0x001f220000100a00 */
[----:B------:R-:W-:Y:S01]  /*44e10*/  DFMA R246, R204, 2, R136 ;  /* 0x40000000ccf6782b */ /* 0x000fe20000000088 */
[----:B------:R-:W-:-:S02]  /*44e20*/  UMOV UR53, 0x3fd55553 ;  /* 0x3fd5555300357882 */ /* 0x000fc40000000000 */
[----:B------:R0:W-:Y:S01]  /*44e30*/  STL.64 [R1+0xacd0], R194 ;  /* 0x00acd0c201007387 */ /* 0x0001e20000100a00 */
[----:B------:R-:W-:-:S03]  /*44e40*/  DFMA R244, -R50, R110, R134 ;  /* 0x0000006e32f4722b */ /* 0x000fc60000000186 */
[----:B------:R-:W4:Y:S04]  /*44e50*/  LDL.64 R50, [R1+0xaac8] ;  /* 0x00aac80001327983 */ /* 0x000f280000100a00 */
[----:B------:R1:W-:Y:S04]  /*44e60*/  STL.64 [R1+0x7c68], R36 ;  /* 0x007c682401007387 */ /* 0x0003e80000100a00 */
[----:B------:R-:W4:Y:S01]  /*44e70*/  LDL.LU.64 R118, [R1+0xae30] ;  /* 0x00ae300001767983 */ /* 0x000f220000300a00 */
[----:B--2---:R-:W-:-:S03]  /*44e80*/  DMUL R206, R18, R186 ;  /* 0x000000ba12ce7228 */ /* 0x004fc60000000000 */
[----:B0-----:R-:W2:Y:S04]  /*44e90*/  LDL.64 R194, [R1+0x7a40] ;  /* 0x007a400001c27983 */ /* 0x001ea80000100a00 */
[----:B------:R-:W2:Y:S01]  /*44ea0*/  LDL.64 R18, [R1+0xaad0] ;  /* 0x00aad00001127983 */ /* 0x000ea20000100a00 */
[----:B------:R-:W-:Y:S02]  /*44eb0*/  DADD R238, R234, R232 ;  /* 0x00000000eaee7229 */ /* 0x000fe400000000e8 */
[----:B------:R-:W-:Y:S01]  /*44ec0*/  DMUL R232, R226, R34 ;  /* 0x00000022e2e87228 */ /* 0x000fe20000000000 */
[----:B-1----:R-:W2:Y:S05]  /*44ed0*/  LDL.LU.64 R36, [R1+0xae90] ;  /* 0x00ae900001247983 */ /* 0x002eaa0000300a00 */
[----:B------:R-:W-:-:S02]  /*44ee0*/  DFMA R238, R164, R16, R238 ;  /* 0x00000010a4ee722b */ /* 0x000fc400000000ee */
[----:B------:R-:W-:Y:S02]  /*44ef0*/  DADD R70, -R232, R70 ;  /* 0x00000000e8467229 */ /* 0x000fe40000000146 */
[----:B------:R-:W-:Y:S02]  /*44f00*/  DMUL R134, R148, R186 ;  /* 0x000000ba94867228 */ /* 0x000fe40000000000 */
[----:B------:R-:W-:-:S08]  /*44f10*/  DMUL R126, R126, R54 ;  /* 0x000000367e7e7228 */ /* 0x000fd00000000000 */
[----:B------:R-:W-:Y:S02]  /*44f20*/  DFMA R250, -R126, R34, R236 ;  /* 0x000000227efa722b */ /* 0x000fe400000001ec */
[----:B------:R-:W-:Y:S02]  /*44f30*/  DADD R236, R232, R92 ;  /* 0x00000000e8ec7229 */ /* 0x000fe4000000005c */
[----:B------:R-:W-:Y:S02]  /*44f40*/  DFMA R248, R26, -R134, R70 ;  /* 0x800000861af8722b */ /* 0x000fe40000000046 */
[----:B------:R-:W-:Y:S02]  /*44f50*/  DFMA R238, R196, R16, R238 ;  /* 0x00000010c4ee722b */ /* 0x000fe400000000ee */
[----:B---3--:R-:W-:Y:S02]  /*44f60*/  DMUL R70, R206, R216 ;  /* 0x000000d8ce467228 */ /* 0x008fe40000000000 */
[----:B----4-:R-:W-:-:S02]  /*44f70*/  DMUL R92, R8, R56 ;  /* 0x00000038085c7228 */ /* 0x010fc40000000000 */
[----:B------:R-:W-:-:S06]  /*44f80*/  DMUL R2, R2, R106 ;  /* 0x0000006a02027228 */ /* 0x000fcc0000000000 */
[----:B------:R-:W-:Y:S02]  /*44f90*/  DFMA R136, R92, 3, R202 ;  /* 0x400800005c88782b */ /* 0x000fe400000000ca */
[----:B------:R-:W-:Y:S02]  /*44fa0*/  DADD R8, R70, R244 ;  /* 0x0000000046087229 */ /* 0x000fe400000000f4 */
[----:B------:R-:W-:Y:S02]  /*44fb0*/  DFMA R238, -R2, R216, R238 ;  /* 0x000000d802ee722b */ /* 0x000fe400000001ee */
[----:B------:R-:W-:Y:S02]  /*44fc0*/  DFMA R244, R68, R106, R180 ;  /* 0x0000006a44f4722b */ /* 0x000fe400000000b4 */
[----:B------:R-:W-:Y:S02]  /*44fd0*/  DFMA R136, R126, R34, R136 ;  /* 0x000000227e88722b */ /* 0x000fe40000000088 */
[----:B------:R-:W-:-:S02]  /*44fe0*/  DMUL R180, R50, R56 ;  /* 0x0000003832b47228 */ /* 0x000fc40000000000 */
[----:B------:R-:W-:Y:S02]  /*44ff0*/  DADD R50, -R70, R238 ;  /* 0x0000000046327229 */ /* 0x000fe400000001ee */
[----:B------:R-:W-:Y:S02]  /*45000*/  DFMA R238, R2, R216, R244 ;  /* 0x000000d802ee722b */ /* 0x000fe400000000f4 */
[----:B------:R-:W-:Y:S02]  /*45010*/  DADD R244, R232, R136 ;  /* 0x00000000e8f47229 */ /* 0x000fe40000000088 */
[----:B--2---:R-:W-:Y:S01]  /*45020*/  DMUL R136, R18, R80 ;  /* 0x0000005012887228 */ /* 0x004fe20000000000 */
[----:B------:R-:W2:Y:S01]  /*45030*/  LDL.64 R18, [R1+0xaab8] ;  /* 0x00aab80001127983 */ /* 0x000ea20000100a00 */
[----:B------:R-:W-:Y:S02]  /*45040*/  DFMA R246, R166, R54, R246 ;  /* 0x00000036a6f6722b */ /* 0x000fe400000000f6 */
[----:B------:R-:W-:-:S02]  /*45050*/  DFMA R112, R92, 3, R112 ;  /* 0x400800005c70782b */ /* 0x000fc40000000070 */
[----:B------:R-:W-:Y:S02]  /*45060*/  DFMA R236, R26, R134, R236 ;  /* 0x000000861aec722b */ /* 0x000fe400000000ec */
[-C--:B------:R-:W-:Y:S02]  /*45070*/  DMUL R202, R180, R34.reuse ;  /* 0x00000022b4ca7228 */ /* 0x080fe40000000000 */
[----:B------:R-:W-:Y:S01]  /*45080*/  DFMA R246, R126, R34, R246 ;  /* 0x000000227ef6722b */ /* 0x000fe200000000f6 */
[----:B------:R0:W-:Y:S01]  /*45090*/  STL.64 [R1+0xad78], R92 ;  /* 0x00ad785c01007387 */ /* 0x0001e20000100a00 */
[----:B------:R-:W-:-:S04]  /*450a0*/  DFMA R112, R232, 0.5, R112 ;  /* 0x3fe00000e870782b */ /* 0x000fc80000000070 */
[----:B------:R-:W-:Y:S02]  /*450b0*/  DADD R236, R202, R236 ;  /* 0x00000000caec7229 */ /* 0x000fe400000000ec */
[----:B------:R-:W-:Y:S02]  /*450c0*/  DFMA R246, R232, 0.5, R246 ;  /* 0x3fe00000e8f6782b */ /* 0x000fe400000000f6 */
[----:B------:R-:W-:Y:S02]  /*450d0*/  DFMA R244, R202, 2, R244 ;  /* 0x40000000caf4782b */ /* 0x000fe400000000f4 */
[----:B0-----:R-:W-:Y:S02]  /*450e0*/  DADD R92, -R70, R248 ;  /* 0x00000000465c7229 */ /* 0x001fe400000001f8 */
[----:B------:R-:W-:Y:S02]  /*450f0*/  DADD R112, R202, R112 ;  /* 0x00000000ca707229 */ /* 0x000fe40000000070 */
[----:B------:R-:W-:-:S02]  /*45100*/  DFMA R236, R26, R136, R236 ;  /* 0x000000881aec722b */ /* 0x000fc400000000ec */
[----:B------:R-:W-:Y:S01]  /*45110*/  DADD R246, R202, R246 ;  /* 0x00000000caf67229 */ /* 0x000fe200000000f6 */
[----:B------:R0:W-:Y:S01]  /*45120*/  STL.64 [R1+0x9ed0], R92 ;  /* 0x009ed05c01007387 */ /* 0x0001e20000100a00 */
[----:B------:R-:W-:Y:S02]  /*45130*/  DFMA R244, R2, R216, R244 ;  /* 0x000000d802f4722b */ /* 0x000fe400000000f4 */
[C---:B------:R-:W-:Y:S02]  /*45140*/  DFMA R148, R70.reuse, UR52, R112 ;  /* 0x0000003446947c2b */ /* 0x040fe40008000070 */
[----:B------:R-:W-:Y:S02]  /*45150*/  DFMA R238, R70, UR52, R238 ;  /* 0x0000003446ee7c2b */ /* 0x000fe400080000ee */
[----:B0-----:R-:W-:Y:S02]  /*45160*/  DMUL R92, R150, R54 ;  /* 0x00000036965c7228 */ /* 0x001fe40000000000 */
[----:B------:R-:W-:-:S02]  /*45170*/  DADD R68, R70, R236 ;  /* 0x0000000046447229 */ /* 0x000fc400000000ec */
[C---:B------:R-:W-:Y:S02]  /*45180*/  DFMA R112, R70.reuse, UR52, R246 ;  /* 0x0000003446707c2b */ /* 0x040fe400080000f6 */
[----:B------:R-:W-:Y:S02]  /*45190*/  DADD R244, R70, R244 ;  /* 0x0000000046f47229 */ /* 0x000fe400000000f4 */
[----:B------:R-:W-:Y:S02]  /*451a0*/  DFMA R70, R26, R134, R250 ;  /* 0x000000861a46722b */ /* 0x000fe400000000fa */
[----:B------:R-:W-:Y:S02]  /*451b0*/  DMUL R248, R92, R216 ;  /* 0x000000d85cf87228 */ /* 0x000fe40000000000 */
[----:B--2---:R-:W-:Y:S02]  /*451c0*/  DMUL R18, R18, R80 ;  /* 0x0000005012127228 */ /* 0x004fe40000000000 */
[-C--:B------:R-:W-:Y:S01]  /*451d0*/  DFMA R74, R126, R34.reuse, R74 ;  /* 0x000000227e4a722b */ /* 0x080fe2000000004a */
[----:B------:R-:W-:Y:S04]  /*451e0*/  STL.64 [R1+0x7940], R92 ;  /* 0x0079405c01007387 */ /* 0x000fe80000100a00 */
[----:B------:R-:W-:Y:S01]  /*451f0*/  STL.64 [R1+0x78f8], R226 ;  /* 0x0078f8e201007387 */ /* 0x000fe20000100a00 */
[----:B------:R-:W-:-:S03]  /*45200*/  DMUL R236, R18, R34 ;  /* 0x0000002212ec7228 */ /* 0x000fc60000000000 */
[----:B------:R0:W-:Y:S04]  /*45210*/  STL.64 [R1+0x7800], R18 ;  /* 0x0078001201007387 */ /* 0x0001e80000100a00 */
[----:B------:R-:W2:Y:S01]  /*45220*/  LDL.LU.64 R250, [R1+0x7938] ;  /* 0x0079380001fa7983 */ /* 0x000ea20000300a00 */
[----:B0-----:R-:W-:Y:S02]  /*45230*/  DADD R18, -R248, R70 ;  /* 0x00000000f8127229 */ /* 0x001fe40000000146 */
[----:B------:R-:W-:-:S05]  /*45240*/  DADD R70, R236, R8 ;  /* 0x00000000ec467229 */ /* 0x000fca0000000008 */
[----:B------:R0:W-:Y:S03]  /*45250*/  STL.64 [R1+0x9ec0], R18 ;  /* 0x009ec01201007387 */ /* 0x0001e60000100a00 */
[----:B------:R-:W-:Y:S02]  /*45260*/  DADD R8, R248, R70 ;  /* 0x00000000f8087229 */ /* 0x000fe40000000046 */
[----:B------:R-:W3:Y:S04]  /*45270*/  LDL.LU.64 R70, [R1+0x7830] ;  /* 0x0078300001467983 */ /* 0x000ee80000300a00 */
[----:B0-----:R-:W3:Y:S01]  /*45280*/  LDL.64 R18, [R1+0x9b18] ;  /* 0x009b180001127983 */ /* 0x001ee20000100a00 */
[----:B------:R-:W-:-:S08]  /*45290*/  DFMA R74, R26, -R134, R74 ;  /* 0x800000861a4a722b */ /* 0x000fd0000000004a */
[----:B------:R-:W-:-:S08]  /*452a0*/  DFMA R246, R2, R216, R74 ;  /* 0x000000d802f6722b */ /* 0x000fd0000000004a */
[----:B------:R-:W-:Y:S02]  /*452b0*/  DFMA R246, R26, -R136, R246 ;  /* 0x800000881af6722b */ /* 0x000fe400000000f6 */
[----:B------:R-:W-:-:S06]  /*452c0*/  DFMA R238, R236, UR52, R238 ;  /* 0x00000034ecee7c2b */ /* 0x000fcc00080000ee */
[----:B------:R-:W-:Y:S02]  /*452d0*/  DADD R92, R248, R246 ;  /* 0x00000000f85c7229 */ /* 0x000fe400000000f6 */
[C---:B------:R-:W-:Y:S02]  /*452e0*/  DFMA R112, R236.reuse, UR52, R112 ;  /* 0x00000034ec707c2b */ /* 0x040fe40008000070 */
[----:B------:R-:W-:Y:S01]  /*452f0*/  DADD R244, R236, R244 ;  /* 0x00000000ecf47229 */ /* 0x000fe200000000f4 */
[----:B------:R-:W-:Y:S01]  /*45300*/  STL.64 [R1+0x77f0], R2 ;  /* 0x0077f00201007387 */ /* 0x000fe20000100a00 */
[----:B------:R-:W-:-:S03]  /*45310*/  DFMA R226, R248, 0.5, R238 ;  /* 0x3fe00000f8e2782b */ /* 0x000fc600000000ee */
[----:B------:R-:W4:Y:S04]  /*45320*/  LDL.64 R238, [R1+0x79e0] ;  /* 0x0079e00001ee7983 */ /* 0x000f280000100a00 */
[----:B------:R0:W-:Y:S01]  /*45330*/  STL.64 [R1+0x7928], R92 ;  /* 0x0079285c01007387 */ /* 0x0001e20000100a00 */
[----:B------:R-:W-:Y:S02]  /*45340*/  DFMA R112, R248, 0.5, R112 ;  /* 0x3fe00000f870782b */ /* 0x000fe40000000070 */
[----:B------:R-:W-:Y:S01]  /*45350*/  DFMA R74, R38, R194, R64 ;  /* 0x000000c2264a722b */ /* 0x000fe20000000040 */
[----:B------:R1:W-:Y:S04]  /*45360*/  STL.64 [R1+0xac68], R2 ;  /* 0x00ac680201007387 */ /* 0x0003e80000100a00 */
[----:B------:R-:W-:Y:S04]  /*45370*/  STL.64 [R1+0xac58], R8 ;  /* 0x00ac580801007387 */ /* 0x000fe80000100a00 */
[----:B0-----:R-:W4:Y:S01]  /*45380*/  LDL.LU.64 R92, [R1+0x7718] ;  /* 0x00771800015c7983 */ /* 0x001f220000300a00 */
[----:B------:R-:W-:-:S03]  /*45390*/  DADD R150, R248, R244 ;  /* 0x00000000f8967229 */ /* 0x000fc600000000f4 */
[----:B------:R0:W-:Y:S04]  /*453a0*/  STL.64 [R1+0x7918], R112 ;  /* 0x0079187001007387 */ /* 0x0001e80000100a00 */
[----:B------:R-:W4:Y:S04]  /*453b0*/  LDL.64 R64, [R1+0xa550] ;  /* 0x00a5500001407983 */ /* 0x000f280000100a00 */
[----:B-1----:R-:W4:Y:S01]  /*453c0*/  LDL.64 R2, [R1+0x9f10] ;  /* 0x009f100001027983 */ /* 0x002f220000100a00 */
[----:B0-----:R-:W-:-:S03]  /*453d0*/  DADD R112, -R248, R50 ;  /* 0x00000000f8707229 */ /* 0x001fc60000000132 */
[----:B------:R-:W4:Y:S04]  /*453e0*/  LDL.64 R8, [R1+0xa9d0] ;  /* 0x00a9d00001087983 */ /* 0x000f280000100a00 */
[----:B------:R-:W4:Y:S04]  /*453f0*/  LDL.64 R50, [R1+0x7990] ;  /* 0x0079900001327983 */ /* 0x000f280000100a00 */
[----:B------:R0:W-:Y:S04]  /*45400*/  STL.64 [R1+0x7908], R150 ;  /* 0x0079089601007387 */ /* 0x0001e80000100a00 */
[----:B------:R-:W4:Y:S04]  /*45410*/  LDL.LU.64 R248, [R1+0x7710] ;  /* 0x0077100001f87983 */ /* 0x000f280000300a00 */
[----:B------:R1:W-:Y:S04]  /*45420*/  STL.64 [R1+0xac08], R36 ;  /* 0x00ac082401007387 */ /* 0x0003e80000100a00 */
[----:B0-----:R-:W4:Y:S04]  /*45430*/  LDL.64 R150, [R1+0x79f8] ;  /* 0x0079f80001967983 */ /* 0x001f280000100a00 */
[----:B------:R-:W4:Y:S04]  /*45440*/  LDL.LU.64 R244, [R1+0x7b28] ;  /* 0x007b280001f47983 */ /* 0x000f280000300a00 */
[----:B-1----:R-:W4:Y:S01]  /*45450*/  LDL.64 R36, [R1+0x7e78] ;  /* 0x007e780001247983 */ /* 0x002f220000100a00 */
[----:B---3--:R-:W-:-:S03]  /*45460*/  DADD R70, R18, R70 ;  /* 0x0000000012467229 */ /* 0x008fc60000000046 */
[----:B------:R2:W-:Y:S04]  /*45470*/  STL.64 [R1+0xac00], R30 ;  /* 0x00ac001e01007387 */ /* 0x0005e80000100a00 */
[----:B------:R-:W3:Y:S01]  /*45480*/  LDL.64 R18, [R1+0xa580] ;  /* 0x00a5800001127983 */ /* 0x000ee20000100a00 */
[----:B------:R-:W-:-:S03]  /*45490*/  DFMA R74, R38, R4, R74 ;  /* 0x00000004264a722b */ /* 0x000fc6000000004a */
[----:B------:R0:W-:Y:S01]  /*454a0*/  STL.64 [R1+0x9eb8], R112 ;  /* 0x009eb87001007387 */ /* 0x0001e20000100a00 */
[----:B--2---:R-:W-:-:S03]  /*454b0*/  DADD R30, R250, R70 ;  /* 0x00000000fa1e7229 */ /* 0x004fc60000000046 */
[----:B------:R-:W2:Y:S01]  /*454c0*/  LDL.LU.64 R246, [R1+0x7a68] ;  /* 0x007a680001f67983 */ /* 0x000ea20000300a00 */
[----:B------:R-:W-:-:S03]  /*454d0*/  DFMA R70, R78, -R198, -R250 ;  /* 0x800000c64e46722b */ /* 0x000fc600000008fa */
[----:B------:R-:W2:Y:S01]  /*454e0*/  LDL.LU.64 R250, [R1+0x7838] ;  /* 0x0078380001fa7983 */ /* 0x000ea20000300a00 */
[----:B----4-:R-:W-:-:S08]  /*454f0*/  DFMA R74, R38, R238, R74 ;  /* 0x000000ee264a722b */ /* 0x010fd0000000004a */
[----:B------:R-:W-:Y:S02]  /*45500*/  DFMA R74, R90, UR36, R74 ;  /* 0x000000245a4a7c2b */ /* 0x000fe4000800004a */
[----:B0-----:R-:W-:-:S06]  /*45510*/  DADD R112, -R190, R92 ;  /* 0x00000000be707229 */ /* 0x001fcc000000015c */
[----:B------:R-:W-:Y:S01]  /*45520*/  DFMA R74, R6, R24, R74 ;  /* 0x00000018064a722b */ /* 0x000fe2000000004a */
[----:B------:R-:W4:Y:S01]  /*45530*/  LDL.LU.64 R92, [R1+0x7888] ;  /* 0x00788800015c7983 */ /* 0x000f220000300a00 */
[----:B------:R-:W-:-:S03]  /*45540*/  DADD R112, -R154, R112 ;  /* 0x000000009a707229 */ /* 0x000fc60000000170 */
[----:B------:R0:W-:Y:S05]  /*45550*/  STL.64 [R1+0xaca8], R64 ;  /* 0x00aca84001007387 */ /* 0x0001ea0000100a00 */
[----:B------:R-:W-:Y:S02]  /*45560*/  DFMA R112, R64, R218, R112 ;  /* 0x000000da4070722b */ /* 0x000fe40000000070 */
[----:B------:R-:W-:Y:S01]  /*45570*/  DFMA R70, R20, R50, R70 ;  /* 0x000000321446722b */ /* 0x000fe20000000046 */
[----:B0-----:R-:W4:Y:S01]  /*45580*/  LDL.LU.64 R64, [R1+0x7b60] ;  /* 0x007b600001407983 */ /* 0x001f220000300a00 */
[----:B------:R-:W-:-:S03]  /*45590*/  DFMA R74, R196, R16, R74 ;  /* 0x00000010c44a722b */ /* 0x000fc6000000004a */
[----:B------:R-:W4:Y:S04]  /*455a0*/  LDL.LU.64 R50, [R1+0x7b20] ;  /* 0x007b200001327983 */ /* 0x000f280000300a00 */
[----:B------:R0:W-:Y:S01]  /*455b0*/  STL.64 [R1+0x7830], R30 ;  /* 0x0078301e01007387 */ /* 0x0001e20000100a00 */
[----:B------:R-:W-:-:S08]  /*455c0*/  DFMA R70, R20, R150, R70 ;  /* 0x000000961446722b */ /* 0x000fd00000000046 */
[----:B0-----:R-:W-:-:S07]  /*455d0*/  DFMA R30, -R2, R118, R70 ;  /* 0x00000076021e722b */ /* 0x001fce0000000146 */
[----:B------:R0:W-:Y:S02]  /*455e0*/  STL.64 [R1+0x9ea0], R30 ;  /* 0x009ea01e01007387 */ /* 0x0001e40000100a00 */
[----:B0-----:R-:W-:Y:S02]  /*455f0*/  DFMA R30, R2, R118, R112 ;  /* 0x00000076021e722b */ /* 0x001fe40000000070 */
[----:B---3--:R-:W-:-:S08]  /*45600*/  DADD R74, R18, R74 ;  /* 0x00000000124a7229 */ /* 0x008fd0000000004a */
[----:B------:R-:W-:Y:S01]  /*45610*/  DFMA R18, R2, R118, R74 ;  /* 0x000000760212722b */ /* 0x000fe2000000004a */
[----:B------:R-:W3:Y:S01]  /*45620*/  LDL.64 R2, [R1+0xa9b8] ;  /* 0x00a9b80001027983 */ /* 0x000ee20000100a00 */
[----:B------:R-:W-:-:S08]  /*45630*/  DMUL R8, R8, R84 ;  /* 0x0000005408087228 */ /* 0x000fd00000000000 */
[----:B------:R-:W-:Y:S02]  /*45640*/  DMUL R238, R8, R24 ;  /* 0x0000001808ee7228 */ /* 0x000fe40000000000 */
[----:B------:R-:W-:-:S06]  /*45650*/  DMUL R150, R38, R60 ;  /* 0x0000003c26967228 */ /* 0x000fcc0000000000 */
[----:B------:R-:W-:Y:S02]  /*45660*/  DADD R70, -R238, R248 ;  /* 0x00000000ee467229 */ /* 0x000fe400000001f8 */
[----:B------:R-:W-:-:S06]  /*45670*/  DADD R74, R150, R244 ;  /* 0x00000000964a7229 */ /* 0x000fcc00000000f4 */
[----:B------:R-:W-:Y:S02]  /*45680*/  DFMA R70, R36, -R24, R70 ;  /* 0x800000182446722b */ /* 0x000fe40000000046 */
[----:B------:R-:W-:-:S06]  /*45690*/  DADD R74, -R234, R74 ;  /* 0x00000000ea4a7229 */ /* 0x000fcc000000014a */
[----:B------:R-:W-:Y:S01]  /*456a0*/  DADD R70, R190, R70 ;  /* 0x00000000be467229 */ /* 0x000fe20000000046 */
[----:B------:R-:W-:Y:S01]  /*456b0*/  UMOV UR54, 0xdce4e6a ;  /* 0x0dce4e6a00367882 */ /* 0x000fe20000000000 */
[----:B------:R-:W-:Y:S01]  /*456c0*/  UMOV UR55, 0x3dcaf023 ;  /* 0x3dcaf02300377882 */ /* 0x000fe20000000000 */
[----:B--2---:R-:W-:-:S05]  /*456d0*/  DFMA R84, R38, -R194, R250 ;  /* 0x800000c22654722b */ /* 0x004fca00000000fa */
[----:B------:R-:W-:Y:S01]  /*456e0*/  DFMA R70, R154, 2, R70 ;  /* 0x400000009a46782b */ /* 0x000fe20000000046 */
[----:B------:R-:W-:Y:S01]  /*456f0*/  UMOV UR46, 0xc864deb1 ;  /* 0xc864deb1002e7882 */ /* 0x000fe20000000000 */
[----:B------:R-:W-:Y:S01]  /*45700*/  DMUL R244, R80, UR54 ;  /* 0x0000003650f47c28 */ /* 0x000fe20008000000 */
[----:B------:R-:W-:Y:S01]  /*45710*/  UMOV UR47, 0x3cd3d0da ;  /* 0x3cd3d0da002f7882 */ /* 0x000fe20000000000 */
[-C--:B------:R-:W-:Y:S02]  /*45720*/  DFMA R74, R164, -R16.reuse, R74 ;  /* 0x80000010a44a722b */ /* 0x080fe4000000004a */
[----:B------:R-:W-:Y:S02]  /*45730*/  DMUL R250, R122, UR46 ;  /* 0x0000002e7afa7c28 */ /* 0x000fe40008000000 */
[----:B------:R-:W-:Y:S02]  /*45740*/  DADD R70, R240, R70 ;  /* 0x00000000f0467229 */ /* 0x000fe40000000046 */
[----:B------:R-:W-:-:S02]  /*45750*/  DFMA R84, R244, R16, R84 ;  /* 0x00000010f454722b */ /* 0x000fc40000000054 */
[----:B------:R-:W-:-:S04]  /*45760*/  DFMA R74, R94, 3, R74 ;  /* 0x400800005e4a782b */ /* 0x000fc8000000004a */
[----:B------:R-:W-:Y:S02]  /*45770*/  DFMA R70, R250, R16, R70 ;  /* 0x00000010fa46722b */ /* 0x000fe40000000046 */
[----:B------:R-:W-:Y:S02]  /*45780*/  DADD R244, R240, R84 ;  /* 0x00000000f0f47229 */ /* 0x000fe40000000054 */
[----:B------:R-:W-:Y:S02]  /*45790*/  DFMA R74, R52, 2, R74 ;  /* 0x40000000344a782b */ /* 0x000fe4000000004a */
[----:B----4-:R-:W-:Y:S02]  /*457a0*/  DADD R84, -R64, R246 ;  /* 0x0000000040547229 */ /* 0x010fe400000001f6 */
[----:B------:R-:W-:-:S04]  /*457b0*/  DFMA R70, -R224, R24, R70 ;  /* 0x00000018e046722b */ /* 0x000fc80000000146 */
[----:B------:R-:W-:Y:S02]  /*457c0*/  DADD R112, -R240, R74 ;  /* 0x00000000f0707229 */ /* 0x000fe4000000014a */
[----:B------:R-:W-:Y:S01]  /*457d0*/  DADD R84, -R50, R84 ;  /* 0x0000000032547229 */ /* 0x000fe20000000154 */
[----:B------:R-:W-:Y:S01]  /*457e0*/  STL.64 [R1+0x7728], R94 ;  /* 0x0077285e01007387 */ /* 0x000fe20000100a00 */
[----:B------:R-:W-:Y:S02]  /*457f0*/  DFMA R74, R10, R24, R92 ;  /* 0x000000180a4a722b */ /* 0x000fe4000000005c */
[----:B------:R-:W-:Y:S01]  /*45800*/  DADD R70, R242, R70 ;  /* 0x00000000f2467229 */ /* 0x000fe20000000046 */
[----:B------:R0:W-:Y:S01]  /*45810*/  STL.64 [R1+0xad38], R218 ;  /* 0x00ad38da01007387 */ /* 0x0001e20000100a00 */
[----:B------:R-:W-:Y:S02]  /*45820*/  DMUL R92, R80, UR54 ;  /* 0x00000036505c7c28 */ /* 0x000fe40008000000 */
[----:B------:R-:W-:Y:S01]  /*45830*/  DFMA R118, R40, R170, R84 ;  /* 0x000000aa2876722b */ /* 0x000fe20000000054 */
[----:B------:R1:W-:Y:S01]  /*45840*/  STL.64 [R1+0xad40], R78 ;  /* 0x00ad404e01007387 */ /* 0x0003e20000100a00 */
[----:B------:R-:W-:-:S02]  /*45850*/  DFMA R74, R250, -R16, R74 ;  /* 0x80000010fa4a722b */ /* 0x000fc4000000004a */
[----:B------:R-:W-:Y:S01]  /*45860*/  DFMA R70, -R222, R24, R70 ;  /* 0x00000018de46722b */ /* 0x000fe20000000146 */
[----:B------:R-:W2:Y:S01]  /*45870*/  LDL.64 R170, [R1+0xa450] ;  /* 0x00a4500001aa7983 */ /* 0x000ea20000100a00 */
[----:B------:R-:W-:-:S03]  /*45880*/  DMUL R92, R92, R16 ;  /* 0x000000105c5c7228 */ /* 0x000fc60000000000 */
[----:B0-----:R-:W4:Y:S01]  /*45890*/  LDL.64 R218, [R1+0x9f98] ;  /* 0x009f980001da7983 */ /* 0x001f220000100a00 */
[----:B------:R-:W-:-:S03]  /*458a0*/  DFMA R74, R222, R24, R74 ;  /* 0x00000018de4a722b */ /* 0x000fc6000000004a */
[----:B-1----:R-:W4:Y:S04]  /*458b0*/  LDL.64 R78, [R1+0x9fc8] ;  /* 0x009fc800014e7983 */ /* 0x002f280000100a00 */
[----:B------:R0:W-:Y:S01]  /*458c0*/  STL.64 [R1+0x7da0], R8 ;  /* 0x007da00801007387 */ /* 0x0001e20000100a00 */
[----:B------:R-:W-:Y:S01]  /*458d0*/  UMOV UR46, 0xcccccccd ;  /* 0xcccccccd002e7882 */ /* 0x000fe20000000000 */
[----:B------:R-:W-:Y:S02]  /*458e0*/  UMOV UR47, 0x3feccccc ;  /* 0x3feccccc002f7882 */ /* 0x000fe40000000000 */
[----:B------:R-:W-:Y:S04]  /*458f0*/  STL.64 [R1+0x77f8], R174 ;  /* 0x0077f8ae01007387 */ /* 0x000fe80000100a00 */
[----:B------:R-:W-:Y:S04]  /*45900*/  STL.64 [R1+0xacb8], R164 ;  /* 0x00acb8a401007387 */ /* 0x000fe80000100a00 */
[----:B0-----:R-:W4:Y:S04]  /*45910*/  LDL.64 R8, [R1+0x7b48] ;  /* 0x007b480001087983 */ /* 0x001f280000100a00 */
[----:B------:R0:W-:Y:S04]  /*45920*/  STL.64 [R1+0xac38], R172 ;  /* 0x00ac38ac01007387 */ /* 0x0001e80000100a00 */
[----:B------:R-:W-:Y:S04]  /*45930*/  STL.64 [R1+0xace8], R10 ;  /* 0x00ace80a01007387 */ /* 0x000fe80000100a00 */
[----:B------:R1:W-:Y:S04]  /*45940*/  STL.64 [R1+0xacc0], R40 ;  /* 0x00acc02801007387 */ /* 0x0003e80000100a00 */
[----:B0-----:R-:W4:Y:S04]  /*45950*/  LDL.LU.64 R172, [R1+0x78c0] ;  /* 0x0078c00001ac7983 */ /* 0x001f280000300a00 */
[----:B------:R0:W-:Y:S04]  /*45960*/  STL.64 [R1+0xac30], R184 ;  /* 0x00ac30b801007387 */ /* 0x0001e80000100a00 */
[----:B-1----:R-:W4:Y:S04]  /*45970*/  LDL.64 R40, [R1+0x9ff0] ;  /* 0x009ff00001287983 */ /* 0x002f280000100a00 */
[----:B------:R1:W-:Y:S04]  /*45980*/  STL.64 [R1+0xac50], R168 ;  /* 0x00ac50a801007387 */ /* 0x0003e80000100a00 */
[----:B0-----:R-:W4:Y:S04]  /*45990*/  LDL.LU.64 R184, [R1+0x78c8] ;  /* 0x0078c80001b87983 */ /* 0x001f280000300a00 */
[----:B------:R0:W-:Y:S04]  /*459a0*/  STL.64 [R1+0xac20], R206 ;  /* 0x00ac20ce01007387 */ /* 0x0001e80000100a00 */
[----:B-1----:R-:W4:Y:S04]  /*459b0*/  LDL.LU.64 R168, [R1+0x7898] ;  /* 0x0078980001a87983 */ /* 0x002f280000300a00 */
[----:B------:R1:W-:Y:S04]  /*459c0*/  STL.64 [R1+0xac18], R180 ;  /* 0x00ac18b401007387 */ /* 0x0003e80000100a00 */
[----:B0-----:R-:W4:Y:S04]  /*459d0*/  LDL.64 R206, [R1+0x79f0] ;  /* 0x0079f00001ce7983 */ /* 0x001f280000100a00 */
[----:B------:R0:W-:Y:S04]  /*459e0*/  STL.64 [R1+0xac48], R226 ;  /* 0x00ac48e201007387 */ /* 0x0001e80000100a00 */
[----:B------:R-:W-:Y:S04]  /*459f0*/  STL.64 [R1+0xad50], R186 ;  /* 0x00ad50ba01007387 */ /* 0x000fe80000100a00 */
[----:B-1----:R-:W4:Y:S04]  /*45a00*/  LDL.LU.64 R180, [R1+0x7a28] ;  /* 0x007a280001b47983 */ /* 0x002f280000300a00 */
[----:B0-----:R-:W4:Y:S04]  /*45a10*/  LDL.64 R226, [R1+0x7ae0] ;  /* 0x007ae00001e27983 */ /* 0x001f280000100a00 */
[----:B------:R0:W-:Y:S04]  /*45a20*/  STL.64 [R1+0xac60], R216 ;  /* 0x00ac60d801007387 */ /* 0x0001e80000100a00 */
[----:B------:R1:W-:Y:S04]  /*45a30*/  STL.64 [R1+0xac28], R96 ;  /* 0x00ac286001007387 */ /* 0x0003e80000100a00 */
[----:B------:R1:W-:Y:S04]  /*45a40*/  STL.64 [R1+0xac10], R134 ;  /* 0x00ac108601007387 */ /* 0x0003e80000100a00 */
[----:B0-----:R-:W4:Y:S04]  /*45a50*/  LDL.LU.64 R216, [R1+0x7900] ;  /* 0x0079000001d87983 */ /* 0x001f280000300a00 */
[----:B-1----:R-:W4:Y:S04]  /*45a60*/  LDL.64 R96, [R1+0x7f40] ;  /* 0x007f400001607983 */ /* 0x002f280000100a00 */
[----:B------:R-:W-:Y:S04]  /*45a70*/  STL.64 [R1+0xad08], R4 ;  /* 0x00ad080401007387 */ /* 0x000fe80000100a00 */
[----:B------:R0:W-:Y:S04]  /*45a80*/  STL.64 [R1+0xac40], R176 ;  /* 0x00ac40b001007387 */ /* 0x0001e80000100a00 */
[----:B------:R-:W4:Y:S04]  /*45a90*/  LDL.LU.64 R134, [R1+0x7960] ;  /* 0x0079600001867983 */ /* 0x000f280000300a00 */
[----:B------:R1:W-:Y:S04]  /*45aa0*/  STL.64 [R1+0xaca0], R198 ;  /* 0x00aca0c601007387 */ /* 0x0003e80000100a00 */
[----:B0-----:R-:W4:Y:S04]  /*45ab0*/  LDL.LU.64 R176, [R1+0x7a50] ;  /* 0x007a500001b07983 */ /* 0x001f280000300a00 */
[----:B------:R0:W-:Y:S04]  /*45ac0*/  STL.64 [R1+0x9e90], R30 ;  /* 0x009e901e01007387 */ /* 0x0001e80000100a00 */
[----:B-1----:R-:W4:Y:S04]  /*45ad0*/  LDL.LU.64 R198, [R1+0x7a98] ;  /* 0x007a980001c67983 */ /* 0x002f280000300a00 */
[----:B------:R-:W-:Y:S04]  /*45ae0*/  STL.64 [R1+0x7768], R62 ;  /* 0x0077683e01007387 */ /* 0x000fe80000100a00 */
[----:B0-----:R-:W4:Y:S04]  /*45af0*/  LDL.64 R30, [R1+0x9b38] ;  /* 0x009b3800011e7983 */ /* 0x001f280000100a00 */
[----:B------:R0:W-:Y:S04]  /*45b00*/  STL.64 [R1+0xad98], R18 ;  /* 0x00ad981201007387 */ /* 0x0001e80000100a00 */
[----:B------:R-:W-:Y:S04]  /*45b10*/  STL.64 [R1+0xad48], R20 ;  /* 0x00ad481401007387 */ /* 0x000fe80000100a00 */
[----:B------:R-:W-:Y:S04]  /*45b20*/  STL.64 [R1+0x9b58], R130 ;  /* 0x009b588201007387 */ /* 0x000fe80000100a00 */
[----:B0-----:R-:W4:Y:S04]  /*45b30*/  LDL.64 R18, [R1+0x7768] ;  /* 0x0077680001127983 */ /* 0x001f280000100a00 */
[----:B------:R-:W-:Y:S04]  /*45b40*/  STL.64 [R1+0x8020], R222 ;  /* 0x008020de01007387 */ /* 0x000fe80000100a00 */
[----:B------:R-:W4:Y:S01]  /*45b50*/  LDL.64 R240, [R1+0x458] ;  /* 0x0004580001f07983 */ /* 0x000f220000100a00 */
[----:B---3--:R-:W-:-:S02]  /*45b60*/  DMUL R84, R2, R122 ;  /* 0x0000007a02547228 */ /* 0x008fc40000000000 */
[-C--:B------:R-:W-:Y:S01]  /*45b70*/  DFMA R122, R10, R24.reuse, R118 ;  /* 0x000000180a7a722b */ /* 0x080fe20000000076 */
[----:B------:R-:W3:Y:S01]  /*45b80*/  LDL.64 R2, [R1+0x9f68] ;  /* 0x009f680001027983 */ /* 0x000ee20000100a00 */
[----:B------:R-:W-:Y:S02]  /*45b90*/  DFMA R118, -R6, R24, R70 ;  /* 0x000000180676722b */ /* 0x000fe40000000146 */
[----:B------:R-:W-:Y:S01]  /*45ba0*/  DFMA R70, R20, R102, -R92 ;  /* 0x000000661446722b */ /* 0x000fe2000000085c */
[----:B------:R-:W3:Y:S03]  /*45bb0*/  LDL.64 R10, [R1+0xa4c0] ;  /* 0x00a4c000010a7983 */ /* 0x000ee60000100a00 */
[----:B------:R-:W-:Y:S01]  /*45bc0*/  DADD R248, R92, R122 ;  /* 0x000000005cf87229 */ /* 0x000fe2000000007a */
[----:B------:R-:W3:Y:S01]  /*45bd0*/  LDL.LU.64 R102, [R1+0xae28] ;  /* 0x00ae280001667983 */ /* 0x000ee20000300a00 */
[----:B------:R-:W-:-:S02]  /*45be0*/  DADD R92, -R84, R74 ;  /* 0x00000000545c7229 */ /* 0x000fc4000000014a */
[----:B------:R-:W-:Y:S02]  /*45bf0*/  DFMA R74, R84, 2, R118 ;  /* 0x40000000544a782b */ /* 0x000fe40000000076 */
[----:B------:R-:W-:Y:S02]  /*45c00*/  DFMA R84, R250, -R16, R112 ;  /* 0x80000010fa54722b */ /* 0x000fe40000000070 */
[----:B------:R-:W-:Y:S01]  /*45c10*/  DFMA R112, R38, -R194, R12 ;  /* 0x800000c22670722b */ /* 0x000fe2000000000c */
[----:B------:R-:W3:Y:S04]  /*45c20*/  LDL.LU.64 R250, [R1+0x7a30] ;  /* 0x007a300001fa7983 */ /* 0x000ee80000300a00 */
[----:B------:R-:W3:Y:S03]  /*45c30*/  LDL.LU.64 R12, [R1+0xae20] ;  /* 0x00ae2000010c7983 */ /* 0x000ee60000300a00 */
[----:B------:R-:W-:-:S08]  /*45c40*/  DADD R112, -R150, R112 ;  /* 0x0000000096707229 */ /* 0x000fd00000000170 */
[----:B------:R-:W-:Y:S01]  /*45c50*/  DADD R112, -R94, R112 ;  /* 0x000000005e707229 */ /* 0x000fe20000000170 */
[----:B------:R-:W4:Y:S01]  /*45c60*/  LDL.LU.64 R94, [R1+0xae18] ;  /* 0x00ae1800015e7983 */ /* 0x000f220000300a00 */
[----:B------:R-:W-:Y:S02]  /*45c70*/  DFMA R74, R204, 2, R74 ;  /* 0x40000000cc4a782b */ /* 0x000fe4000000004a */
[----:B------:R-:W-:Y:S02]  /*45c80*/  DFMA R118, R190, 2, R120 ;  /* 0x40000000be76782b */ /* 0x000fe40000000078 */
[----:B------:R-:W-:Y:S01]  /*45c90*/  DADD R150, R208, R114 ;  /* 0x00000000d0967229 */ /* 0x000fe20000000072 */
[----:B------:R-:W3:Y:S05]  /*45ca0*/  LDL.LU.64 R120, [R1+0xae08] ;  /* 0x00ae080001787983 */ /* 0x000eea0000300a00 */
[----:B------:R-:W-:-:S02]  /*45cb0*/  DFMA R118, R154, 3, R118 ;  /* 0x400800009a76782b */ /* 0x000fc40000000076 */
[----:B--2---:R-:W-:-:S08]  /*45cc0*/  DFMA R74, R170, R34, R74 ;  /* 0x00000022aa4a722b */ /* 0x004fd0000000004a */
[----:B------:R-:W-:Y:S02]  /*45cd0*/  DFMA R122, R166, R54, R74 ;  /* 0x00000036a67a722b */ /* 0x000fe4000000004a */
[----:B------:R-:W-:Y:S01]  /*45ce0*/  DADD R74, -R52, R112 ;  /* 0x00000000344a7229 */ /* 0x000fe20000000170 */
[----:B------:R-:W2:Y:S07]  /*45cf0*/  LDL.LU.64 R166, [R1+0x7850] ;  /* 0x0078500001a67983 */ /* 0x000eae0000300a00 */
[----:B------:R-:W-:-:S02]  /*45d00*/  DADD R74, -R44, R74 ;  /* 0x000000002c4a7229 */ /* 0x000fc4000000014a */
[----:B----4-:R-:W-:Y:S02]  /*45d10*/  DFMA R208, R218, R94, R122 ;  /* 0x0000005edad0722b */ /* 0x010fe4000000007a */
[----:B------:R-:W-:-:S06]  /*45d20*/  DFMA R122, R108, -UR46, -R200 ;  /* 0x8000002e6c7a7c2b */ /* 0x000fcc00080008c8 */
[----:B------:R-:W-:Y:S02]  /*45d30*/  DFMA R200, R78, R186, R208 ;  /* 0x000000ba4ec8722b */ /* 0x000fe400000000d0 */
[----:B------:R-:W-:Y:S02]  /*45d40*/  DADD R208, -R62, R74 ;  /* 0x000000003ed07229 */ /* 0x000fe4000000014a */
[----:B------:R-:W-:Y:S01]  /*45d50*/  DFMA R84, R224, R24, R84 ;  /* 0x00000018e054722b */ /* 0x000fe20000000054 */
[----:B------:R0:W-:Y:S01]  /*45d60*/  STL.64 [R1+0xacf8], R150 ;  /* 0x00acf89601007387 */ /* 0x0001e20000100a00 */
[CC--:B---3--:R-:W-:Y:S02]  /*45d70*/  DFMA R74, R2.reuse, R156.reuse, R118 ;  /* 0x0000009c024a722b */ /* 0x0c8fe40000000076 */
[CC--:B------:R-:W-:Y:S01]  /*45d80*/  DFMA R118, R2.reuse, R156.reuse, R230 ;  /* 0x0000009c0276722b */ /* 0x0c0fe200000000e6 */
[----:B------:R-:W3:Y:S04]  /*45d90*/  LDL.LU.64 R186, [R1+0x7968] ;  /* 0x0079680001ba7983 */ /* 0x000ee80000300a00 */
[----:B------:R-:W4:Y:S01]  /*45da0*/  LDL.LU.64 R230, [R1+0xadf8] ;  /* 0x00adf80001e67983 */ /* 0x000f220000300a00 */
[----:B------:R-:W-:-:S02]  /*45db0*/  DFMA R200, R2, R156, R200 ;  /* 0x0000009c02c8722b */ /* 0x000fc400000000c8 */
[----:B------:R-:W-:Y:S01]  /*45dc0*/  DFMA R2, -R2, R156, R122 ;  /* 0x0000009c0202722b */ /* 0x000fe2000000017a */
[----:B0-----:R-:W2:Y:S01]  /*45dd0*/  LDL.64 R150, [R1+0xa488] ;  /* 0x00a4880001967983 */ /* 0x001ea20000100a00 */
[----:B------:R-:W-:Y:S01]  /*45de0*/  DFMA R122, R38, -R220, R208 ;  /* 0x800000dc267a722b */ /* 0x000fe200000000d0 */
[----:B------:R-:W-:Y:S01]  /*45df0*/  UMOV UR46, 0xeb851eb8 ;  /* 0xeb851eb8002e7882 */ /* 0x000fe20000000000 */
[----:B------:R-:W-:Y:S01]  /*45e00*/  UMOV UR47, 0x3f9eb851 ;  /* 0x3f9eb851002f7882 */ /* 0x000fe20000000000 */
[----:B------:R0:W-:Y:S04]  /*45e10*/  STL.64 [R1+0xad80], R78 ;  /* 0x00ad804e01007387 */ /* 0x0001e80000100a00 */
[----:B------:R-:W-:Y:S01]  /*45e20*/  STL.64 [R1+0xacf0], R8 ;  /* 0x00acf00801007387 */ /* 0x000fe20000100a00 */
[----:B------:R-:W-:-:S02]  /*45e30*/  DADD R208, -R130, R122 ;  /* 0x0000000082d07229 */ /* 0x000fc4000000017a */
[----:B------:R-:W-:Y:S01]  /*45e40*/  DFMA R122, R28, R182, R102 ;  /* 0x000000b61c7a722b */ /* 0x000fe20000000066 */
[----:B------:R-:W-:Y:S01]  /*45e50*/  UMOV UR54, 0x831653c8 ;  /* 0x831653c800367882 */ /* 0x000fe20000000000 */
[----:B------:R-:W3:Y:S04]  /*45e60*/  LDL.LU.64 R182, [R1+0xade8] ;  /* 0x00ade80001b67983 */ /* 0x000ee80000300a00 */
[----:B------:R-:W-:Y:S01]  /*45e70*/  DFMA R208, R38, -R4, R208 ;  /* 0x8000000426d0722b */ /* 0x000fe200000000d0 */
[----:B------:R-:W-:Y:S01]  /*45e80*/  UMOV UR55, 0x3dd037c1 ;  /* 0x3dd037c100377882 */ /* 0x000fe20000000000 */
[----:B------:R-:W-:Y:S01]  /*45e90*/  DFMA R156, R32, -R8, R12 ;  /* 0x80000008209c722b */ /* 0x000fe2000000000c */
[----:B------:R-:W-:Y:S04]  /*45ea0*/  STL.64 [R1+0xada8], R68 ;  /* 0x00ada84401007387 */ /* 0x000fe80000100a00 */
[----:B------:R-:W4:Y:S01]  /*45eb0*/  LDL.64 R12, [R1+0xa9c0] ;  /* 0x00a9c000010c7983 */ /* 0x000f220000100a00 */
[----:B------:R-:W-:-:S03]  /*45ec0*/  DADD R246, -R174, R208 ;  /* 0x00000000aef67229 */ /* 0x000fc600000001d0 */
[----:B------:R-:W4:Y:S01]  /*45ed0*/  LDL.LU.64 R174, [R1+0xadd0] ;  /* 0x00add00001ae7983 */ /* 0x000f220000300a00 */
[----:B------:R-:W-:-:S03]  /*45ee0*/  DADD R84, R114, R84 ;  /* 0x0000000072547229 */ /* 0x000fc60000000054 */
[----:B------:R1:W-:Y:S04]  /*45ef0*/  STL.64 [R1+0x9e88], R2 ;  /* 0x009e880201007387 */ /* 0x0003e80000100a00 */
[----:B------:R-:W3:Y:S01]  /*45f00*/  LDL.128 R112, [R1+0x460] ;  /* 0x0004600001707983 */ /* 0x000ee20000100c00 */
[----:B------:R-:W-:Y:S02]  /*45f10*/  DADD R84, R242, R84 ;  /* 0x00000000f2547229 */ /* 0x000fe40000000054 */
[----:B------:R-:W-:Y:S01]  /*45f20*/  DADD R242, -R102, R156 ;  /* 0x0000000066f27229 */ /* 0x000fe2000000019c */
[----:B0-----:R-:W3:Y:S04]  /*45f30*/  LDL.LU.64 R78, [R1+0x77a0] ;  /* 0x0077a000014e7983 */ /* 0x001ee80000300a00 */
[----:B-1----:R-:W3:Y:S04]  /*45f40*/  LDL.64 R2, [R1+0xa4b0] ;  /* 0x00a4b00001027983 */ /* 0x002ee80000100a00 */
[----:B------:R-:W3:Y:S04]  /*45f50*/  LDL.LU.64 R130, [R1+0xadf0] ;  /* 0x00adf00001827983 */ /* 0x000ee80000300a00 */
[----:B------:R-:W3:Y:S04]  /*45f60*/  LDL.64 R68, [R1+0x9f38] ;  /* 0x009f380001447983 */ /* 0x000ee80000100a00 */
[----:B------:R-:W-:Y:S04]  /*45f70*/  STL.64 [R1+0x78f0], R224 ;  /* 0x0078f0e001007387 */ /* 0x000fe80000100a00 */
[----:B------:R-:W-:Y:S04]  /*45f80*/  STL.64 [R1+0x7840], R58 ;  /* 0x0078403a01007387 */ /* 0x000fe80000100a00 */
[----:B------:R0:W-:Y:S01]  /*45f90*/  STL.64 [R1+0x7758], R52 ;  /* 0x0077583401007387 */ /* 0x0001e20000100a00 */
[----:B------:R-:W-:-:S03]  /*45fa0*/  DADD R208, -R58, R248 ;  /* 0x000000003ad07229 */ /* 0x000fc600000001f8 */
[----:B------:R-:W-:Y:S04]  /*45fb0*/  STL.64 [R1+0xadb0], R148 ;  /* 0x00adb09401007387 */ /* 0x000fe80000100a00 */
[----:B------:R-:W-:Y:S04]  /*45fc0*/  STL.64 [R1+0x7980], R126 ;  /* 0x0079807e01007387 */ /* 0x000fe80000100a00 */
[----:B------:R-:W3:Y:S01]  /*45fd0*/  LDL.LU.64 R62, [R1+0xae00] ;  /* 0x00ae0000013e7983 */ /* 0x000ee20000300a00 */
[----:B----4-:R-:W-:-:S03]  /*45fe0*/  DMUL R174, R12, R174 ;  /* 0x000000ae0cae7228 */ /* 0x010fc60000000000 */
[----:B0-----:R-:W4:Y:S01]  /*45ff0*/  LDL.LU.64 R52, [R1+0xae10] ;  /* 0x00ae100001347983 */ /* 0x001f220000300a00 */
[CC--:B------:R-:W-:Y:S02]  /*46000*/  DFMA R156, R230.reuse, R22.reuse, R102 ;  /* 0x00000016e69c722b */ /* 0x0c0fe40000000066 */
[-C--:B------:R-:W-:Y:S01]  /*46010*/  DFMA R242, -R230, R22.reuse, R242 ;  /* 0x00000016e6f2722b */ /* 0x080fe200000001f2 */
[----:B------:R-:W4:Y:S01]  /*46020*/  LDL.LU.64 R12, [R1+0x7b88] ;  /* 0x007b8800010c7983 */ /* 0x000f220000300a00 */
[----:B--2---:R-:W-:Y:S02]  /*46030*/  DFMA R208, -R150, R22, R208 ;  /* 0x0000001696d0722b */ /* 0x004fe400000001d0 */
[----:B------:R-:W-:Y:S01]  /*46040*/  DADD R246, -R90, R246 ;  /* 0x000000005af67229 */ /* 0x000fe200000001f6 */
[----:B---3--:R0:W-:Y:S01]  /*46050*/  STL.64 [R1+0xad30], R112 ;  /* 0x00ad307001007387 */ /* 0x0081e20000100a00 */
[----:B------:R-:W-:Y:S02]  /*46060*/  DFMA R194, R166, 0.75, R156 ;  /* 0x3fe80000a6c2782b */ /* 0x000fe4000000009c */
[----:B------:R-:W-:Y:S01]  /*46070*/  DFMA R250, R32, R250, -R186 ;  /* 0x000000fa20fa722b */ /* 0x000fe200000008ba */
[----:B------:R-:W2:Y:S04]  /*46080*/  LDL.LU.64 R102, [R1+0xade0] ;  /* 0x00ade00001667983 */ /* 0x000ea80000300a00 */
[----:B------:R1:W-:Y:S01]  /*46090*/  STL.64 [R1+0xad10], R194 ;  /* 0x00ad10c201007387 */ /* 0x0003e20000100a00 */
[----:B------:R-:W-:-:S02]  /*460a0*/  DADD R164, -R166, R242 ;  /* 0x00000000a6a47229 */ /* 0x000fc400000001f2 */
[----:B------:R-:W-:Y:S01]  /*460b0*/  DFMA R156, R166, 0.25, R182 ;  /* 0x3fd00000a69c782b */ /* 0x000fe200000000b6 */
[----:B0-----:R-:W3:Y:S01]  /*460c0*/  LDL.64 R112, [R1+0x7d68] ;  /* 0x007d680001707983 */ /* 0x001ee20000100a00 */
[----:B------:R-:W-:Y:S02]  /*460d0*/  DADD R208, -R192, R208 ;  /* 0x00000000c0d07229 */ /* 0x000fe400000001d0 */
[----:B------:R-:W-:Y:S01]  /*460e0*/  DFMA R246, R10, R26, R246 ;  /* 0x0000001a0af6722b */ /* 0x000fe200000000f6 */
[----:B------:R-:W4:Y:S04]  /*460f0*/  LDL.LU.64 R166, [R1+0x78d0] ;  /* 0x0078d00001a67983 */ /* 0x000f280000300a00 */
[----:B-1----:R-:W2:Y:S01]  /*46100*/  LDL.64 R194, [R1+0x9f08] ;  /* 0x009f080001c27983 */ /* 0x002ea20000100a00 */
[----:B------:R-:W-:-:S03]  /*46110*/  DFMA R242, R46, R20, R158 ;  /* 0x000000142ef2722b */ /* 0x000fc6000000009e */
[----:B------:R-:W3:Y:S01]  /*46120*/  LDL.LU.64 R158, [R1+0xadc0] ;  /* 0x00adc000019e7983 */ /* 0x000ee20000300a00 */
[----:B------:R-:W-:Y:S01]  /*46130*/  DFMA R156, R152, UR46, R156 ;  /* 0x0000002e989c7c2b */ /* 0x000fe2000800009c */
[----:B------:R-:W-:Y:S01]  /*46140*/  UMOV UR46, 0x47ae147b ;  /* 0x47ae147b002e7882 */ /* 0x000fe20000000000 */
[----:B------:R-:W-:Y:S01]  /*46150*/  DFMA R248, R40, R56, R208 ;  /* 0x0000003828f8722b */ /* 0x000fe200000000d0 */
[----:B------:R-:W-:Y:S01]  /*46160*/  UMOV UR47, 0x3fa47ae1 ;  /* 0x3fa47ae1002f7882 */ /* 0x000fe20000000000 */
[----:B------:R-:W4:Y:S04]  /*46170*/  LDL.LU.64 R186, [R1+0x7860] ;  /* 0x0078600001ba7983 */ /* 0x000f280000300a00 */
[----:B------:R-:W-:Y:S01]  /*46180*/  DFMA R156, R172, UR32, R156 ;  /* 0x00000020ac9c7c2b */ /* 0x000fe2000800009c */
[----:B------:R-:W4:Y:S04]  /*46190*/  LDL.64 R40, [R1+0xa490] ;  /* 0x00a4900001287983 */ /* 0x000f280000100a00 */
[----:B------:R-:W4:Y:S01]  /*461a0*/  LDL.64 R20, [R1+0xa9b0] ;  /* 0x00a9b00001147983 */ /* 0x000f220000100a00 */
[----:B------:R-:W-:-:S03]  /*461b0*/  DFMA R84, R222, R24, R84 ;  /* 0x00000018de54722b */ /* 0x000fc60000000054 */
[----:B------:R-:W4:Y:S04]  /*461c0*/  LDL.64 R222, [R1+0x9fb8] ;  /* 0x009fb80001de7983 */ /* 0x000f280000100a00 */
[----:B------:R-:W-:Y:S04]  /*461d0*/  STL.64 [R1+0xad00], R230 ;  /* 0x00ad00e601007387 */ /* 0x000fe80000100a00 */
[----:B------:R-:W-:Y:S04]  /*461e0*/  STL.64 [R1+0xad18], R164 ;  /* 0x00ad18a401007387 */ /* 0x000fe80000100a00 */
[----:B------:R-:W4:Y:S04]  /*461f0*/  LDL.LU.64 R182, [R1+0xadd8] ;  /* 0x00add80001b67983 */ /* 0x000f280000300a00 */
[----:B------:R-:W4:Y:S04]  /*46200*/  LDL.LU.64 R58, [R1+0xadc8] ;  /* 0x00adc800013a7983 */ /* 0x000f280000300a00 */
[----:B------:R-:W4:Y:S04]  /*46210*/  LDL.LU.64 R46, [R1+0xadb8] ;  /* 0x00adb800012e7983 */ /* 0x000f280000300a00 */
[----:B------:R-:W-:Y:S04]  /*46220*/  STL.64 [R1+0xada0], R50 ;  /* 0x00ada03201007387 */ /* 0x000fe80000100a00 */
[----:B------:R-:W-:Y:S04]  /*46230*/  STL.64 [R1+0xad90], R218 ;  /* 0x00ad90da01007387 */ /* 0x000fe80000100a00 */
[----:B------:R-:W-:Y:S04]  /*46240*/  STL.64 [R1+0xad88], R94 ;  /* 0x00ad885e01007387 */ /* 0x000fe80000100a00 */
[----:B------:R-:W4:Y:S01]  /*46250*/  LDL.LU.64 R148, [R1+0x7878] ;  /* 0x0078780001947983 */ /* 0x000f220000300a00 */
[----:B--2---:R-:W-:-:S08]  /*46260*/  DFMA R242, -R194, R28, R242 ;  /* 0x0000001cc2f2722b */ /* 0x004fd000000001f2 */
[----:B------:R-:W-:-:S08]  /*46270*/  DADD R192, R192, R242 ;  /* 0x00000000c0c07229 */ /* 0x000fd000000000f2 */
[----:B---3--:R-:W-:Y:S02]  /*46280*/  DFMA R4, R2, R158, R192 ;  /* 0x0000009e0204722b */ /* 0x008fe400000000c0 */
[----:B----4-:R-:W-:-:S08]  /*46290*/  DMUL R192, R166, 0.5 ;  /* 0x3fe00000a6c07828 */ /* 0x010fd00000000000 */
[--C-:B------:R-:W-:Y:S02]  /*462a0*/  DADD R156, R156, R192.reuse ;  /* 0x000000009c9c7229 */ /* 0x100fe400000000c0 */
[----:B------:R-:W-:Y:S02]  /*462b0*/  DFMA R192, R152, UR46, R192 ;  /* 0x0000002e98c07c2b */ /* 0x000fe400080000c0 */
[----:B------:R-:W-:-:S06]  /*462c0*/  DFMA R242, R174, 2, R246 ;  /* 0x40000000aef2782b */ /* 0x000fcc00000000f6 */
[----:B------:R-:W-:Y:S02]  /*462d0*/  DFMA R56, R184, UR16, R192 ;  /* 0x00000010b8387c2b */ /* 0x000fe400080000c0 */
[CC--:B------:R-:W-:Y:S02]  /*462e0*/  DFMA R8, -R2.reuse, R158.reuse, R168 ;  /* 0x0000009e0208722b */ /* 0x0c0fe400000001a8 */
[----:B------:R-:W-:Y:S01]  /*462f0*/  DFMA R158, R2, R158, R242 ;  /* 0x0000009e029e722b */ /* 0x000fe200000000f2 */
[----:B------:R-:W2:Y:S01]  /*46300*/  LDL.64 R168, [R1+0x9ae0] ;  /* 0x009ae00001a87983 */ /* 0x000ea20000100a00 */
[----:B------:R-:W-:Y:S02]  /*46310*/  DADD R208, R152, R12 ;  /* 0x0000000098d07229 */ /* 0x000fe4000000000c */
[----:B------:R-:W-:Y:S01]  /*46320*/  DFMA R56, R38, R206, R56 ;  /* 0x000000ce2638722b */ /* 0x000fe20000000038 */
[----:B------:R-:W3:Y:S01]  /*46330*/  LDL.LU.64 R2, [R1+0x7a58] ;  /* 0x007a580001027983 */ /* 0x000ee20000300a00 */
[----:B------:R-:W-:-:S03]  /*46340*/  DFMA R192, R152, UR48, R180 ;  /* 0x0000003098c07c2b */ /* 0x000fc600080000b4 */
[----:B------:R0:W-:Y:S01]  /*46350*/  STL.64 [R1+0x9e70], R8 ;  /* 0x009e700801007387 */ /* 0x0001e20000100a00 */
[----:B------:R-:W-:Y:S02]  /*46360*/  DADD R208, R64, R208 ;  /* 0x0000000040d07229 */ /* 0x000fe400000000d0 */
[----:B------:R-:W-:Y:S01]  /*46370*/  DFMA R56, R38, -R226, R56 ;  /* 0x800000e22638722b */ /* 0x000fe20000000038 */
[----:B------:R-:W4:Y:S04]  /*46380*/  LDL.64 R206, [R1+0xa4a8] ;  /* 0x00a4a80001ce7983 */ /* 0x000f280000100a00 */
[----:B------:R-:W4:Y:S04]  /*46390*/  LDL.LU.64 R12, [R1+0x7a18] ;  /* 0x007a1800010c7983 */ /* 0x000f280000300a00 */
[----:B0-----:R-:W4:Y:S04]  /*463a0*/  LDL.LU.64 R8, [R1+0x77d8] ;  /* 0x0077d80001087983 */ /* 0x001f280000300a00 */
[----:B------:R-:W4:Y:S01]  /*463b0*/  LDL.LU.64 R226, [R1+0x7a08] ;  /* 0x007a080001e27983 */ /* 0x000f220000300a00 */
[----:B------:R-:W-:Y:S01]  /*463c0*/  UMOV UR48, 0xcccccccd ;  /* 0xcccccccd00307882 */ /* 0x000fe20000000000 */
[----:B------:R-:W-:Y:S01]  /*463d0*/  UMOV UR49, 0x3fdccccc ;  /* 0x3fdccccc00317882 */ /* 0x000fe20000000000 */
[----:B------:R-:W-:-:S02]  /*463e0*/  DADD R246, R216, R208 ;  /* 0x00000000d8f67229 */ /* 0x000fc400000000d0 */
[----:B------:R-:W-:Y:S02]  /*463f0*/  DFMA R180, R216, UR48, R192 ;  /* 0x00000030d8b47c2b */ /* 0x000fe400080000c0 */
[----:B------:R-:W-:Y:S02]  /*46400*/  DFMA R208, R38, -R96, -R216 ;  /* 0x8000006026d0722b */ /* 0x000fe400000008d8 */
[----:B------:R-:W-:Y:S01]  /*46410*/  DFMA R192, R216, UR50, R56 ;  /* 0x00000032d8c07c2b */ /* 0x000fe20008000038 */
[----:B------:R-:W4:Y:S04]  /*46420*/  LDL.64 R96, [R1+0x98b0] ;  /* 0x0098b00001607983 */ /* 0x000f280000100a00 */
[----:B------:R-:W4:Y:S01]  /*46430*/  LDL.64 R216, [R1+0x7dc0] ;  /* 0x007dc00001d87983 */ /* 0x000f220000100a00 */
[----:B------:R-:W-:-:S02]  /*46440*/  UMOV UR49, 0x3fe4cccc ;  /* 0x3fe4cccc00317882 */ /* 0x000fc40000000000 */
[----:B------:R-:W-:Y:S02]  /*46450*/  DFMA R56, R134, UR48, R208 ;  /* 0x0000003086387c2b */ /* 0x000fe400080000d0 */
[----:B------:R-:W-:Y:S02]  /*46460*/  DADD R208, R176, R122 ;  /* 0x00000000b0d07229 */ /* 0x000fe4000000007a */
[----:B------:R-:W-:-:S06]  /*46470*/  DFMA R122, R38, R112, -R78 ;  /* 0x00000070267a722b */ /* 0x000fcc000000084e */
[----:B------:R-:W-:Y:S02]  /*46480*/  DADD R208, R198, R208 ;  /* 0x00000000c6d07229 */ /* 0x000fe400000000d0 */
[----:B------:R-:W-:-:S06]  /*46490*/  DADD R122, -R104, R122 ;  /* 0x00000000687a7229 */ /* 0x000fcc000000017a */
[----:B------:R-:W-:Y:S02]  /*464a0*/  DFMA R208, R28, R228, R208 ;  /* 0x000000e41cd0722b */ /* 0x000fe400000000d0 */
[----:B------:R-:W-:Y:S02]  /*464b0*/  DADD R122, -R162, R122 ;  /* 0x00000000a27a7229 */ /* 0x000fe4000000017a */
[----:B------:R-:W-:Y:S01]  /*464c0*/  DFMA R56, R104, UR20, R56 ;  /* 0x0000001468387c2b */ /* 0x000fe20008000038 */
[----:B------:R-:W-:Y:S01]  /*464d0*/  UMOV UR20, 0x70a3d70a ;  /* 0x70a3d70a00147882 */ /* 0x000fe20000000000 */
[----:B------:R-:W-:Y:S01]  /*464e0*/  UMOV UR21, 0x3fc70a3d ;  /* 0x3fc70a3d00157882 */ /* 0x000fe20000000000 */
[----:B------:R0:W-:Y:S05]  /*464f0*/  STL.64 [R1+0x9e68], R4 ;  /* 0x009e680401007387 */ /* 0x0001ea0000100a00 */
[----:B------:R-:W-:-:S02]  /*46500*/  DFMA R56, R162, 0.5, R56 ;  /* 0x3fe00000a238782b */ /* 0x000fc40000000038 */
[----:B---3--:R-:W-:Y:S02]  /*46510*/  DADD R242, R2, R208 ;  /* 0x0000000002f27229 */ /* 0x008fe400000000d0 */
[----:B--2---:R-:W-:Y:S02]  /*46520*/  DFMA R208, R168, R188, R76 ;  /* 0x000000bca8d0722b */ /* 0x004fe4000000004c */
[----:B------:R-:W-:Y:S02]  /*46530*/  DMUL R76, R86, UR54 ;  /* 0x00000036564c7c28 */ /* 0x000fe40008000000 */
[----:B----4-:R-:W-:Y:S01]  /*46540*/  DFMA R158, R206, R160, R158 ;  /* 0x000000a0ce9e722b */ /* 0x010fe2000000009e */
[----:B------:R-:W2:Y:S01]  /*46550*/  LDL.64 R206, [R1+0x9fd8] ;  /* 0x009fd80001ce7983 */ /* 0x000ea20000100a00 */
[----:B------:R-:W-:Y:S02]  /*46560*/  DFMA R160, R12, UR20, R156 ;  /* 0x000000140ca07c2b */ /* 0x000fe4000800009c */
[----:B0-----:R-:W-:-:S02]  /*46570*/  DADD R4, R122, -R8 ;  /* 0x000000007a047229 */ /* 0x001fc40000000808 */
[----:B------:R-:W-:Y:S02]  /*46580*/  DFMA R122, -R30, R188, R186 ;  /* 0x000000bc1e7a722b */ /* 0x000fe400000001ba */
[----:B------:R-:W-:Y:S01]  /*46590*/  DFMA R156, -R76, R24, R226 ;  /* 0x000000184c9c722b */ /* 0x000fe200000001e2 */
[----:B------:R-:W3:Y:S04]  /*465a0*/  LDL.64 R186, [R1+0x9f48] ;  /* 0x009f480001ba7983 */ /* 0x000ee80000100a00 */
[----:B------:R0:W-:Y:S01]  /*465b0*/  STL.64 [R1+0x9e58], R4 ;  /* 0x009e580401007387 */ /* 0x0001e20000100a00 */
[----:B------:R-:W-:-:S03]  /*465c0*/  DADD R56, R8, R56 ;  /* 0x0000000008387229 */ /* 0x000fc60000000038 */
[----:B------:R-:W4:Y:S04]  /*465d0*/  LDL.64 R8, [R1+0xa818] ;  /* 0x00a8180001087983 */ /* 0x000f280000100a00 */
[----:B------:R-:W2:Y:S01]  /*465e0*/  LDL.LU.64 R226, [R1+0x7b80] ;  /* 0x007b800001e27983 */ /* 0x000ea20000300a00 */
[----:B------:R-:W-:Y:S02]  /*465f0*/  DFMA R156, R216, -R16, R156 ;  /* 0x80000010d89c722b */ /* 0x000fe4000000009c */
[----:B0-----:R-:W-:Y:S01]  /*46600*/  DFMA R4, -R168, R188, R122 ;  /* 0x000000bca804722b */ /* 0x001fe2000000017a */
[----:B------:R-:W2:Y:S06]  /*46610*/  LDL.LU.64 R216, [R1+0x79b0] ;  /* 0x0079b00001d87983 */ /* 0x000eac0000300a00 */
[----:B------:R0:W-:Y:S02]  /*46620*/  STL.64 [R1+0x9e78], R4 ;  /* 0x009e780401007387 */ /* 0x0001e40000100a00 */
[----:B0-----:R-:W-:-:S07]  /*46630*/  DFMA R4, -R96, R86, R156 ;  /* 0x000000566004722b */ /* 0x001fce000000019c */
[----:B------:R0:W-:Y:S04]  /*46640*/  STL.64 [R1+0x9e40], R4 ;  /* 0x009e400401007387 */ /* 0x0001e80000100a00 */
[----:B0-----:R-:W2:Y:S01]  /*46650*/  LDL.64 R4, [R1+0xa728] ;  /* 0x00a7280001047983 */ /* 0x001ea20000100a00 */
[----:B------:R-:W-:Y:S01]  /*46660*/  UMOV UR50, 0x3b645a1d ;  /* 0x3b645a1d00327882 */ /* 0x000fe20000000000 */
[----:B------:R-:W-:Y:S01]  /*46670*/  UMOV UR51, 0x3fd54fdf ;  /* 0x3fd54fdf00337882 */ /* 0x000fe20000000000 */
[----:B------:R-:W-:Y:S02]  /*46680*/  DFMA R122, R212, 0.5, R192 ;  /* 0x3fe00000d47a782b */ /* 0x000fe400000000c0 */
[----:B------:R-:W-:Y:S02]  /*46690*/  DFMA R158, R100, UR50, R158 ;  /* 0x00000032649e7c2b */ /* 0x000fe4000800009e */
[----:B------:R-:W-:-:S04]  /*466a0*/  DADD R84, R44, R84 ;  /* 0x000000002c547229 */ /* 0x000fc80000000054 */
[----:B------:R-:W-:Y:S02]  /*466b0*/  DFMA R122, R214, 0.5, R122 ;  /* 0x3fe00000d67a782b */ /* 0x000fe4000000007a */
[----:B------:R-:W-:Y:S02]  /*466c0*/  DFMA R86, R96, R86, R158 ;  /* 0x000000566056722b */ /* 0x000fe4000000009e */
[----:B------:R-:W-:Y:S01]  /*466d0*/  DFMA R192, R18, 2, R84 ;  /* 0x4000000012c0782b */ /* 0x000fe20000000054 */
[----:B------:R-:W-:Y:S01]  /*466e0*/  UMOV UR48, 0xd91d9bf5 ;  /* 0xd91d9bf500307882 */ /* 0x000fe20000000000 */
[----:B------:R-:W-:Y:S01]  /*466f0*/  DFMA R160, R214, 0.25, R160 ;  /* 0x3fd00000d6a0782b */ /* 0x000fe200000000a0 */
[----:B------:R-:W-:Y:S01]  /*46700*/  UMOV UR49, 0x3d5ef655 ;  /* 0x3d5ef65500317882 */ /* 0x000fe20000000000 */
[----:B------:R-:W-:Y:S01]  /*46710*/  DADD R210, R210, R122 ;  /* 0x00000000d2d27229 */ /* 0x000fe2000000007a */
[----:B------:R-:W2:Y:S01]  /*46720*/  LDL.128 R156, [R1+0x4d0] ;  /* 0x0004d000019c7983 */ /* 0x000ea20000100c00 */
[----:B------:R-:W-:-:S02]  /*46730*/  DFMA R122, R96, R128, R86 ;  /* 0x00000080607a722b */ /* 0x000fc40000000056 */
[----:B------:R-:W-:Y:S01]  /*46740*/  DFMA R214, R38, R220, R192 ;  /* 0x000000dc26d6722b */ /* 0x000fe200000000c0 */
[----:B------:R-:W2:Y:S05]  /*46750*/  LDL.128 R84, [R1+0x4e0] ;  /* 0x0004e00001547983 */ /* 0x000eaa0000100c00 */
[----:B------:R-:W-:Y:S02]  /*46760*/  DFMA R122, R40, R124, R122 ;  /* 0x0000007c287a722b */ /* 0x000fe4000000007a */
[----:B------:R-:W-:Y:S02]  /*46770*/  DMUL R192, R66, UR48 ;  /* 0x0000003042c07c28 */ /* 0x000fe40008000000 */
[----:B------:R-:W-:-:S04]  /*46780*/  DFMA R214, -R196, R16, R214 ;  /* 0x00000010c4d6722b */ /* 0x000fc800000001d6 */
[----:B------:R-:W-:Y:S02]  /*46790*/  DFMA R122, R96, R132, R122 ;  /* 0x00000084607a722b */ /* 0x000fe4000000007a */
[----:B------:R-:W-:Y:S02]  /*467a0*/  DADD R188, R212, R242 ;  /* 0x00000000d4bc7229 */ /* 0x000fe400000000f2 */
[----:B------:R-:W-:Y:S02]  /*467b0*/  DMUL R66, R96, R120 ;  /* 0x0000007860427228 */ /* 0x000fe40000000000 */
[----:B------:R-:W-:Y:S02]  /*467c0*/  DMUL R212, R20, R138 ;  /* 0x0000008a14d47228 */ /* 0x000fe40000000000 */
[----:B------:R-:W-:Y:S02]  /*467d0*/  DFMA R120, -R224, R24, R244 ;  /* 0x00000018e078722b */ /* 0x000fe400000001f4 */
[----:B------:R-:W-:-:S02]  /*467e0*/  DFMA R214, R192, R42, R214 ;  /* 0x0000002ac0d6722b */ /* 0x000fc400000000d6 */
[----:B------:R-:W-:-:S04]  /*467f0*/  DFMA R122, R96, R130, R122 ;  /* 0x00000082607a722b */ /* 0x000fc8000000007a */
[C---:B------:R-:W-:Y:S02]  /*46800*/  DADD R138, -R212.reuse, R120 ;  /* 0x00000000d48a7229 */ /* 0x040fe40000000178 */
[----:B------:R-:W-:Y:S02]  /*46810*/  DFMA R120, R212, 2, R214 ;  /* 0x40000000d478782b */ /* 0x000fe400000000d6 */
[----:B------:R-:W-:Y:S02]  /*46820*/  DMUL R212, R96, R178 ;  /* 0x000000b260d47228 */ /* 0x000fe40000000000 */
[----:B------:R-:W-:-:S04]  /*46830*/  DADD R122, R66, R122 ;  /* 0x00000000427a7229 */ /* 0x000fc8000000007a */
[----:B------:R-:W-:-:S04]  /*46840*/  DFMA R178, R222, R42, R120 ;  /* 0x0000002adeb2722b */ /* 0x000fc80000000078 */
[----:B------:R-:W-:Y:S01]  /*46850*/  DADD R214, R212, R122 ;  /* 0x00000000d4d67229 */ /* 0x000fe2000000007a */
[----:B------:R-:W-:Y:S01]  /*46860*/  UMOV UR48, 0xd70a3d71 ;  /* 0xd70a3d7100307882 */ /* 0x000fe20000000000 */
[----:B------:R-:W-:Y:S01]  /*46870*/  UMOV UR49, 0x3fe570a3 ;  /* 0x3fe570a300317882 */ /* 0x000fe20000000000 */
[----:B------:R-:W-:Y:S01]  /*46880*/  DADD R188, R14, R188 ;  /* 0x000000000ebc7229 */ /* 0x000fe200000000bc */
[----:B------:R-:W2:Y:S01]  /*46890*/  LDL.128 R120, [R1+0x480] ;  /* 0x0004800001787983 */ /* 0x000ea20000100c00 */
[----:B----4-:R-:W-:-:S03]  /*468a0*/  DMUL R224, R8, R240 ;  /* 0x000000f008e07228 */ /* 0x010fc60000000000 */
[----:B------:R-:W-:Y:S01]  /*468b0*/  DFMA R240, R96, R98, R214 ;  /* 0x0000006260f0722b */ /* 0x000fe200000000d6 */
[----:B------:R-:W4:Y:S01]  /*468c0*/  LDL.LU.64 R8, [R1+0x77e8] ;  /* 0x0077e80001087983 */ /* 0x000f220000300a00 */
[----:B---3--:R-:W-:Y:S02]  /*468d0*/  DFMA R214, R186, R106, R178 ;  /* 0x0000006abad6722b */ /* 0x008fe400000000b2 */
[----:B--2---:R-:W-:Y:S01]  /*468e0*/  DFMA R178, -R206, R80, R70 ;  /* 0x00000050ceb2722b */ /* 0x004fe20000000146 */
[----:B------:R-:W-:Y:S03]  /*468f0*/  STL.64 [R1+0xa4f0], R224 ;  /* 0x00a4f0e001007387 */ /* 0x000fe60000100a00 */
[----:B------:R-:W-:Y:S01]  /*46900*/  DFMA R240, R96, R102, R240 ;  /* 0x0000006660f0722b */ /* 0x000fe200000000f0 */
[----:B------:R-:W2:Y:S01]  /*46910*/  LDL.64 R50, [R1+0xa730] ;  /* 0x00a7300001327983 */ /* 0x000ea20000100a00 */
[----:B------:R-:W-:-:S03]  /*46920*/  DADD R242, R224, R214 ;  /* 0x00000000e0f27229 */ /* 0x000fc600000000d6 */
[----:B------:R-:W3:Y:S03]  /*46930*/  LDL.64 R244, [R1+0xa8a8] ;  /* 0x00a8a80001f47983 */ /* 0x000ee60000100a00 */
[----:B------:R-:W-:Y:S01]  /*46940*/  DFMA R240, R68, R54, R240 ;  /* 0x0000003644f0722b */ /* 0x000fe200000000f0 */
[----:B------:R-:W4:Y:S04]  /*46950*/  LDL.64 R230, [R1+0xa8a0] ;  /* 0x00a8a00001e67983 */ /* 0x000f280000100a00 */
[----:B------:R-:W4:Y:S04]  /*46960*/  LDL.64 R206, [R1+0x9fb0] ;  /* 0x009fb00001ce7983 */ /* 0x000f280000100a00 */
[----:B------:R-:W4:Y:S04]  /*46970*/  LDL.64 R218, [R1+0x9f28] ;  /* 0x009f280001da7983 */ /* 0x000f280000100a00 */
[----:B------:R-:W4:Y:S04]  /*46980*/  LDL.LU.64 R94, [R1+0x7728] ;  /* 0x00772800015e7983 */ /* 0x000f280000300a00 */
[----:B------:R-:W4:Y:S04]  /*46990*/  LDL.64 R186, [R1+0xa578] ;  /* 0x00a5780001ba7983 */ /* 0x000f280000100a00 */
[----:B------:R-:W4:Y:S01]  /*469a0*/  LDL.64 R164, [R1+0xa590] ;  /* 0x00a5900001a47983 */ /* 0x000f220000100a00 */
[----:B------:R-:W-:-:S03]  /*469b0*/  DMUL R70, R4, R80 ;  /* 0x0000005004467228 */ /* 0x000fc60000000000 */
[----:B------:R-:W4:Y:S01]  /*469c0*/  LDL.64 R20, [R1+0xa560] ;  /* 0x00a5600001147983 */ /* 0x000f220000100a00 */
[----:B------:R-:W-:Y:S02]  /*469d0*/  DADD R214, -R238, R216 ;  /* 0x00000000eed67229 */ /* 0x000fe400000001d8 */
[----:B------:R-:W-:Y:S01]  /*469e0*/  DFMA R80, R76, R24, R226 ;  /* 0x000000184c50722b */ /* 0x000fe200000000e2 */
[----:B------:R-:W4:Y:S01]  /*469f0*/  LDL.LU.64 R4, [R1+0x7758] ;  /* 0x0077580001047983 */ /* 0x000f220000300a00 */
[----:B------:R-:W-:-:S03]  /*46a00*/  DFMA R54, R70, UR34, R242 ;  /* 0x0000002246367c2b */ /* 0x000fc600080000f2 */
[----:B------:R-:W4:Y:S04]  /*46a10*/  LDL.64 R76, [R1+0xa4e0] ;  /* 0x00a4e000014c7983 */ /* 0x000f280000100a00 */
[----:B------:R-:W4:Y:S04]  /*46a20*/  LDL.64 R242, [R1+0xa000] ;  /* 0x00a0000001f27983 */ /* 0x000f280000100a00 */
[----:B------:R-:W4:Y:S04]  /*46a30*/  LDL.LU.64 R226, [R1+0x7ad0] ;  /* 0x007ad00001e27983 */ /* 0x000f280000300a00 */
[----:B------:R-:W4:Y:S01]  /*46a40*/  LDL.LU.64 R216, [R1+0x7798] ;  /* 0x0077980001d87983 */ /* 0x000f220000300a00 */
[----:B------:R-:W-:-:S02]  /*46a50*/  DADD R80, R238, R80 ;  /* 0x00000000ee507229 */ /* 0x000fc40000000050 */
[----:B------:R-:W-:Y:S01]  /*46a60*/  DFMA R238, R238, UR44, R148 ;  /* 0x0000002ceeee7c2b */ /* 0x000fe20008000094 */
[----:B------:R-:W4:Y:S01]  /*46a70*/  LDL.LU.64 R68, [R1+0xada8] ;  /* 0x00ada80001447983 */ /* 0x000f220000300a00 */
[----:B--2---:R-:W-:-:S03]  /*46a80*/  DMUL R144, R50, R144 ;  /* 0x0000009032907228 */ /* 0x004fc60000000000 */
[----:B------:R-:W2:Y:S01]  /*46a90*/  LDL.LU.64 R148, [R1+0xadb0] ;  /* 0x00adb00001947983 */ /* 0x000ea20000300a00 */
[----:B---3--:R-:W-:-:S03]  /*46aa0*/  DMUL R142, R244, R142 ;  /* 0x0000008ef48e7228 */ /* 0x008fc60000000000 */
[----:B------:R-:W3:Y:S01]  /*46ab0*/  LDL.LU.64 R50, [R1+0xada0] ;  /* 0x00ada00001327983 */ /* 0x000ee20000300a00 */
[----:B------:R-:W-:Y:S02]  /*46ac0*/  DFMA R200, R144, 4, R200 ;  /* 0x4010000090c8782b */ /* 0x000fe400000000c8 */
[----:B----4-:R-:W-:Y:S02]  /*46ad0*/  DMUL R140, R186, R140 ;  /* 0x0000008cba8c7228 */ /* 0x010fe40000000000 */
[----:B------:R-:W-:Y:S02]  /*46ae0*/  DMUL R72, R242, R72 ;  /* 0x00000048f2487228 */ /* 0x000fe40000000000 */
[----:B------:R-:W-:Y:S02]  /*46af0*/  DFMA R242, R218, R48, R54 ;  /* 0x00000030daf2722b */ /* 0x000fe40000000036 */
[----:B------:R-:W-:Y:S02]  /*46b00*/  DMUL R54, R230, R88 ;  /* 0x00000058e6367228 */ /* 0x000fe40000000000 */
[----:B------:R-:W-:Y:S01]  /*46b10*/  DMUL R146, R20, R146 ;  /* 0x0000009214927228 */ /* 0x000fe20000000000 */
[----:B------:R-:W4:Y:S01]  /*46b20*/  LDL.64 R230, [R1+0x7b00] ;  /* 0x007b000001e67983 */ /* 0x000f220000100a00 */
[----:B------:R-:W-:-:S02]  /*46b30*/  DFMA R200, R72, 3, R200 ;  /* 0x4008000048c8782b */ /* 0x000fc400000000c8 */
[----:B------:R-:W-:Y:S02]  /*46b40*/  DFMA R88, R142, 2, R242 ;  /* 0x400000008e58782b */ /* 0x000fe400000000f2 */
[----:B------:R-:W-:Y:S02]  /*46b50*/  DADD R242, R190, R8 ;  /* 0x00000000bef27229 */ /* 0x000fe40000000008 */
[----:B------:R-:W-:Y:S02]  /*46b60*/  DMUL R8, R164, R114 ;  /* 0x00000072a4087228 */ /* 0x000fe40000000000 */
[----:B------:R-:W-:Y:S02]  /*46b70*/  DADD R114, R140, R200 ;  /* 0x000000008c727229 */ /* 0x000fe400000000c8 */
[----:B------:R-:W-:Y:S02]  /*46b80*/  DFMA R88, R54, 3, R88 ;  /* 0x400800003658782b */ /* 0x000fe40000000058 */
[----:B------:R-:W-:-:S06]  /*46b90*/  DADD R200, R154, R242 ;  /* 0x000000009ac87229 */ /* 0x000fcc00000000f2 */
[----:B------:R-:W-:Y:S02]  /*46ba0*/  DADD R88, R8, R88 ;  /* 0x0000000008587229 */ /* 0x000fe40000000058 */
[----:B------:R-:W-:-:S06]  /*46bb0*/  DFMA R242, R38, R60, R200 ;  /* 0x0000003c26f2722b */ /* 0x000fcc00000000c8 */
[----:B------:R-:W-:Y:S02]  /*46bc0*/  DFMA R200, R206, R110, R88 ;  /* 0x0000006ecec8722b */ /* 0x000fe40000000058 */
[----:B------:R-:W-:Y:S02]  /*46bd0*/  DADD R88, R94, R242 ;  /* 0x000000005e587229 */ /* 0x000fe400000000f2 */
[----:B------:R-:W-:Y:S02]  /*46be0*/  DFMA R242, R32, -R58, R216 ;  /* 0x8000003a20f2722b */ /* 0x000fe400000000d8 */
[----:B------:R-:W-:Y:S01]  /*46bf0*/  DADD R114, R146, R114 ;  /* 0x0000000092727229 */ /* 0x000fe20000000072 */
[----:B------:R-:W2:Y:S03]  /*46c00*/  LDL.64 R216, [R1+0x7f38] ;  /* 0x007f380001d87983 */ /* 0x000ea60000100a00 */
[----:B------:R-:W-:-:S02]  /*46c10*/  DADD R244, R4, R88 ;  /* 0x0000000004f47229 */ /* 0x000fc40000000058 */
[----:B------:R-:W-:Y:S02]  /*46c20*/  DFMA R88, R76, UR18, -R226 ;  /* 0x000000124c587c2b */ /* 0x000fe400080008e2 */
[----:B------:R-:W-:-:S06]  /*46c30*/  DFMA R242, R28, -R228, R242 ;  /* 0x800000e41cf2722b */ /* 0x000fcc00000000f2 */
[----:B------:R-:W-:-:S08]  /*46c40*/  DADD R88, -R176, R88 ;  /* 0x00000000b0587229 */ /* 0x000fd00000000158 */
[----:B------:R-:W-:Y:S02]  /*46c50*/  DADD R88, -R172, R88 ;  /* 0x00000000ac587229 */ /* 0x000fe40000000158 */
[----:B------:R-:W-:Y:S02]  /*46c60*/  DADD R172, -R166, R242 ;  /* 0x00000000a6ac7229 */ /* 0x000fe400000001f2 */
[C---:B------:R-:W-:Y:S02]  /*46c70*/  DADD R166, -R234.reuse, R214 ;  /* 0x00000000eaa67229 */ /* 0x040fe400000001d6 */
[----:B------:R-:W-:-:S07]  /*46c80*/  DFMA R214, R234, UR44, R238 ;  /* 0x0000002cead67c2b */ /* 0x000fce00080000ee */
[----:B------:R0:W-:Y:S01]  /*46c90*/  STL.64 [R1+0x9e28], R214 ;  /* 0x009e28d601007387 */ /* 0x0001e20000100a00 */
[----:B------:R-:W-:Y:S02]  /*46ca0*/  DADD R244, R44, R244 ;  /* 0x000000002cf47229 */ /* 0x000fe400000000f4 */
[----:B0-----:R-:W-:-:S08]  /*46cb0*/  DADD R214, R4, R4 ;  /* 0x0000000004d67229 */ /* 0x001fd00000000004 */
[----:B------:R-:W-:Y:S02]  /*46cc0*/  DFMA R214, R94, 3, R214 ;  /* 0x400800005ed6782b */ /* 0x000fe400000000d6 */
[----:B------:R-:W-:Y:S02]  /*46cd0*/  DADD R242, R18, R244 ;  /* 0x0000000012f27229 */ /* 0x000fe400000000f4 */
[----:B------:R-:W-:Y:S01]  /*46ce0*/  DFMA R114, R206, R110, R114 ;  /* 0x0000006ece72722b */ /* 0x000fe20000000072 */
[----:B------:R0:W-:Y:S03]  /*46cf0*/  STL.64 [R1+0xa4d8], R8 ;  /* 0x00a4d80801007387 */ /* 0x0001e60000100a00 */
[----:B------:R-:W-:Y:S01]  /*46d00*/  DADD R238, R44, R214 ;  /* 0x000000002cee7229 */ /* 0x000fe200000000d6 */
[----:B------:R-:W3:Y:S04]  /*46d10*/  LDL.LU.64 R206, [R1+0x7890] ;  /* 0x0078900001ce7983 */ /* 0x000ee80000300a00 */
[----:B------:R-:W4:Y:S01]  /*46d20*/  LDL.LU.64 R214, [R1+0x7bd8] ;  /* 0x007bd80001d67983 */ /* 0x000f220000300a00 */
[----:B------:R-:W-:-:S03]  /*46d30*/  DFMA R234, R38, R220, R242 ;  /* 0x000000dc26ea722b */ /* 0x000fc600000000f2 */
[----:B------:R-:W2:Y:S04]  /*46d40*/  LDL.64 R242, [R1+0x7978] ;  /* 0x0079780001f27983 */ /* 0x000ea80000100a00 */
[----:B0-----:R-:W3:Y:S04]  /*46d50*/  LDL.64 R8, [R1+0x7998] ;  /* 0x0079980001087983 */ /* 0x001ee80000100a00 */
[----:B------:R-:W3:Y:S04]  /*46d60*/  LDL.LU.64 R244, [R1+0x77d0] ;  /* 0x0077d00001f47983 */ /* 0x000ee80000300a00 */
[----:B------:R0:W-:Y:S01]  /*46d70*/  STL.64 [R1+0x9e38], R166 ;  /* 0x009e38a601007387 */ /* 0x0001e20000100a00 */
[----:B------:R-:W-:-:S02]  /*46d80*/  DFMA R74, R144, 4, R74 ;  /* 0x40100000904a782b */ /* 0x000fc4000000004a */
[----:B------:R-:W-:Y:S01]  /*46d90*/  DFMA R118, R218, R48, R118 ;  /* 0x00000030da76722b */ /* 0x000fe20000000076 */
[----:B------:R-:W-:Y:S01]  /*46da0*/  UMOV UR18, 0x9999999a ;  /* 0x9999999a00127882 */ /* 0x000fe20000000000 */
[----:B------:R-:W-:Y:S01]  /*46db0*/  UMOV UR19, 0x400d9999 ;  /* 0x400d999900137882 */ /* 0x000fe20000000000 */
[----:B------:R-:W-:Y:S01]  /*46dc0*/  UMOV UR44, 0x70a3d70a ;  /* 0x70a3d70a002c7882 */ /* 0x000fe20000000000 */
[----:B------:R-:W-:Y:S01]  /*46dd0*/  UMOV UR45, 0x3fb70a3d ;  /* 0x3fb70a3d002d7882 */ /* 0x000fe20000000000 */
[----:B------:R-:W-:Y:S01]  /*46de0*/  DADD R178, -R70, R178 ;  /* 0x0000000046b27229 */ /* 0x000fe200000001b2 */
[----:B------:R-:W3:Y:S04]  /*46df0*/  LDL.64 R110, [R1+0x588] ;  /* 0x00058800016e7983 */ /* 0x000ee80000100a00 */
[----:B0-----:R-:W3:Y:S01]  /*46e00*/  LDL.64 R166, [R1+0x9f78] ;  /* 0x009f780001a67983 */ /* 0x001ee20000100a00 */
[----:B------:R-:W-:-:S02]  /*46e10*/  DADD R234, R144, R234 ;  /* 0x0000000090ea7229 */ /* 0x000fc400000000ea */
[----:B----4-:R-:W-:-:S08]  /*46e20*/  DFMA R214, R32, -R230, R214 ;  /* 0x800000e620d6722b */ /* 0x010fd000000000d6 */
[----:B--2---:R-:W-:Y:S02]  /*46e30*/  DFMA R214, R32, -R242, R214 ;  /* 0x800000f220d6722b */ /* 0x004fe400000000d6 */
[----:B---3--:R-:W-:Y:S01]  /*46e40*/  DADD R242, -R204, R206 ;  /* 0x00000000ccf27229 */ /* 0x008fe200000001ce */
[----:B------:R-:W2:Y:S05]  /*46e50*/  LDL.64 R206, [R1+0x9b20] ;  /* 0x009b200001ce7983 */ /* 0x000eaa0000100a00 */
[----:B------:R-:W-:-:S08]  /*46e60*/  DFMA R214, R116, UR36, R214 ;  /* 0x0000002474d67c2b */ /* 0x000fd000080000d6 */
[----:B------:R-:W-:Y:S01]  /*46e70*/  DFMA R214, R38, R216, R214 ;  /* 0x000000d826d6722b */ /* 0x000fe200000000d6 */
[----:B------:R-:W3:Y:S01]  /*46e80*/  LDL.LU.64 R216, [R1+0x7810] ;  /* 0x0078100001d87983 */ /* 0x000ee20000300a00 */
[----:B------:R-:W-:Y:S02]  /*46e90*/  DFMA R234, R72, 2, R234 ;  /* 0x4000000048ea782b */ /* 0x000fe400000000ea */
[----:B------:R-:W-:Y:S01]  /*46ea0*/  DFMA R238, R18, 2, R238 ;  /* 0x4000000012ee782b */ /* 0x000fe200000000ee */
[----:B------:R0:W-:Y:S01]  /*46eb0*/  STL.64 [R1+0x9e18], R242 ;  /* 0x009e18f201007387 */ /* 0x0001e20000100a00 */
[----:B------:R-:W-:Y:S02]  /*46ec0*/  DADD R144, -R82, -R144 ;  /* 0x0000000052907229 */ /* 0x000fe40000000990 */
[----:B------:R-:W-:Y:S01]  /*46ed0*/  DFMA R178, R26, -R136, R178 ;  /* 0x800000881ab2722b */ /* 0x000fe200000000b2 */
[----:B------:R-:W4:Y:S01]  /*46ee0*/  LDL.LU.64 R18, [R1+0xad98] ;  /* 0x00ad980001127983 */ /* 0x000f220000300a00 */
[----:B------:R-:W-:-:S02]  /*46ef0*/  DADD R234, R140, R234 ;  /* 0x000000008cea7229 */ /* 0x000fc400000000ea */
[C---:B------:R-:W-:Y:S02]  /*46f00*/  DFMA R238, R38.reuse, R220, R238 ;  /* 0x000000dc26ee722b */ /* 0x040fe400000000ee */
[----:B0-----:R-:W-:-:S04]  /*46f10*/  DMUL R242, R38, R60 ;  /* 0x0000003c26f27228 */ /* 0x001fc80000000000 */
[----:B------:R-:W-:Y:S01]  /*46f20*/  DADD R234, R146, R234 ;  /* 0x0000000092ea7229 */ /* 0x000fe200000000ea */
[----:B------:R0:W-:Y:S01]  /*46f30*/  STL.64 [R1+0x9ab8], R144 ;  /* 0x009ab89001007387 */ /* 0x0001e20000100a00 */
[----:B------:R-:W-:-:S06]  /*46f40*/  DFMA R204, R142, 2, R238 ;  /* 0x400000008ecc782b */ /* 0x000fcc00000000ee */
[----:B------:R-:W-:Y:S02]  /*46f50*/  DADD R234, R142, R234 ;  /* 0x000000008eea7229 */ /* 0x000fe400000000ea */
[CCC-:B0-----:R-:W-:Y:S02]  /*46f60*/  DFMA R144, -R218.reuse, R48.reuse, -R242.reuse ;  /* 0x00000030da90722b */ /* 0x1c1fe400000009f2 */
[----:B------:R-:W-:Y:S02]  /*46f70*/  DFMA R82, R218, R48, R242 ;  /* 0x00000030da52722b */ /* 0x000fe400000000f2 */
[----:B------:R-:W-:Y:S01]  /*46f80*/  DFMA R48, R54, 3, R204 ;  /* 0x400800003630782b */ /* 0x000fe200000000cc */
[----:B------:R-:W4:Y:S04]  /*46f90*/  LDL.LU.64 R218, [R1+0xad90] ;  /* 0x00ad900001da7983 */ /* 0x000f280000300a00 */
[----:B------:R0:W-:Y:S01]  /*46fa0*/  STL.64 [R1+0x9e08], R144 ;  /* 0x009e089001007387 */ /* 0x0001e20000100a00 */
[----:B------:R-:W-:-:S02]  /*46fb0*/  DFMA R204, R8, R24, R214 ;  /* 0x0000001808cc722b */ /* 0x000fc400000000d6 */
[----:B------:R-:W-:Y:S02]  /*46fc0*/  DADD R238, R44, R44 ;  /* 0x000000002cee7229 */ /* 0x000fe4000000002c */
[----:B0-----:R-:W-:Y:S02]  /*46fd0*/  DADD R144, R54, R234 ;  /* 0x0000000036907229 */ /* 0x001fe400000000ea */
[----:B------:R-:W-:Y:S02]  /*46fe0*/  DADD R54, -R94, -R54 ;  /* 0x000000005e367229 */ /* 0x000fe40000000936 */
[----:B------:R-:W-:Y:S01]  /*46ff0*/  DMUL R214, R168, UR18 ;  /* 0x00000012a8d67c28 */ /* 0x000fe20008000000 */
[----:B------:R-:W4:Y:S04]  /*47000*/  LDL.LU.64 R94, [R1+0xad88] ;  /* 0x00ad8800015e7983 */ /* 0x000f280000300a00 */
[----:B------:R2:W-:Y:S01]  /*47010*/  STL.64 [R1+0x9df8], R54 ;  /* 0x009df83601007387 */ /* 0x0005e20000100a00 */
[----:B------:R-:W-:Y:S01]  /*47020*/  UMOV UR18, 0x6a7ef9db ;  /* 0x6a7ef9db00127882 */ /* 0x000fe20000000000 */
[----:B------:R-:W-:Y:S01]  /*47030*/  UMOV UR19, 0x3f9374bc ;  /* 0x3f9374bc00137882 */ /* 0x000fe20000000000 */
[----:B------:R-:W-:-:S02]  /*47040*/  DFMA R204, R108, UR44, R204 ;  /* 0x0000002c6ccc7c2b */ /* 0x000fc400080000cc */
[----:B------:R-:W-:Y:S02]  /*47050*/  DFMA R108, R108, UR44, R238 ;  /* 0x0000002c6c6c7c2b */ /* 0x000fe400080000ee */
[----:B------:R-:W-:Y:S02]  /*47060*/  DMUL R234, R166, UR18 ;  /* 0x00000012a6ea7c28 */ /* 0x000fe40008000000 */
[----:B------:R-:W-:Y:S02]  /*47070*/  DFMA R238, R36, R24, R80 ;  /* 0x0000001824ee722b */ /* 0x000fe40000000050 */
[----:B------:R-:W-:Y:S01]  /*47080*/  DMUL R36, R102, UR38 ;  /* 0x0000002666247c28 */ /* 0x000fe20008000000 */
[----:B------:R-:W-:Y:S01]  /*47090*/  UMOV UR18, 0xeb851eb8 ;  /* 0xeb851eb800127882 */ /* 0x000fe20000000000 */
[----:B------:R-:W-:Y:S01]  /*470a0*/  UMOV UR19, 0x3f8eb851 ;  /* 0x3f8eb85100137882 */ /* 0x000fe20000000000 */
[----:B--2---:R-:W-:-:S08]  /*470b0*/  DFMA R54, R206, R182, R244 ;  /* 0x000000b6ce36722b */ /* 0x004fd000000000f4 */
[----:B------:R-:W-:Y:S02]  /*470c0*/  DFMA R54, R214, R62, R54 ;  /* 0x0000003ed636722b */ /* 0x000fe40000000036 */
[----:B------:R-:W-:Y:S02]  /*470d0*/  DFMA R80, R206, UR18, R234 ;  /* 0x00000012ce507c2b */ /* 0x000fe400080000ea */
[----:B------:R-:W-:-:S04]  /*470e0*/  DFMA R234, R6, R24, R238 ;  /* 0x0000001806ea722b */ /* 0x000fc800000000ee */
[----:B------:R-:W-:Y:S02]  /*470f0*/  DFMA R242, R66, UR48, R54 ;  /* 0x0000003042f27c2b */ /* 0x000fe40008000036 */
[----:B------:R-:W-:Y:S02]  /*47100*/  DFMA R54, R38, -R36, R78 ;  /* 0x800000242636722b */ /* 0x000fe4000000004e */
[----:B------:R-:W-:Y:S02]  /*47110*/  DFMA R238, -R170, R34, R234 ;  /* 0x00000022aaee722b */ /* 0x000fe400000001ea */
[----:B------:R-:W-:Y:S01]  /*47120*/  DADD R178, -R236, R178 ;  /* 0x00000000ecb27229 */ /* 0x000fe200000001b2 */
[----:B------:R-:W-:Y:S01]  /*47130*/  UMOV UR38, 0x20c49ba ;  /* 0x020c49ba00267882 */ /* 0x000fe20000000000 */
[----:B------:R-:W-:Y:S01]  /*47140*/  DFMA R242, R46, R80, R242 ;  /* 0x000000502ef2722b */ /* 0x000fe200000000f2 */
[----:B------:R-:W-:Y:S01]  /*47150*/  UMOV UR39, 0x3fa6872b ;  /* 0x3fa6872b00277882 */ /* 0x000fe20000000000 */
[C---:B------:R-:W-:Y:S01]  /*47160*/  DFMA R54, -R96.reuse, R102, R54 ;  /* 0x000000666036722b */ /* 0x040fe20000000136 */
[----:B------:R0:W-:Y:S01]  /*47170*/  STL.64 [R1+0x7bf0], R36 ;  /* 0x007bf02401007387 */ /* 0x0001e20000100a00 */
[----:B---3--:R-:W-:-:S02]  /*47180*/  DFMA R244, R96, R130, R216 ;  /* 0x0000008260f4722b */ /* 0x008fc400000000d8 */
[----:B------:R-:W-:Y:S01]  /*47190*/  DMUL R234, R52, R214 ;  /* 0x000000d634ea7228 */ /* 0x000fe20000000000 */
[----:B------:R-:W-:Y:S01]  /*471a0*/  STL.64 [R1+0x9e48], R178 ;  /* 0x009e48b201007387 */ /* 0x000fe20000100a00 */
[----:B------:R-:W-:Y:S02]  /*471b0*/  DFMA R52, R38, R36, R56 ;  /* 0x000000242634722b */ /* 0x000fe40000000038 */
[----:B------:R-:W-:Y:S01]  /*471c0*/  DFMA R56, R212, 0.75, R242 ;  /* 0x3fe80000d438782b */ /* 0x000fe200000000f2 */
[----:B------:R1:W-:Y:S04]  /*471d0*/  STL.64 [R1+0x9de0], R54 ;  /* 0x009de03601007387 */ /* 0x0003e80000100a00 */
[----:B------:R-:W2:Y:S04]  /*471e0*/  LDL.64 R216, [R1+0x9aa0] ;  /* 0x009aa00001d87983 */ /* 0x000ea80000100a00 */
[----:B0-----:R-:W3:Y:S01]  /*471f0*/  LDL.64 R36, [R1+0x9ff8] ;  /* 0x009ff80001247983 */ /* 0x001ee20000100a00 */
[----:B-1----:R-:W-:-:S03]  /*47200*/  DFMA R54, -R126, R34, R238 ;  /* 0x000000227e36722b */ /* 0x002fc600000001ee */
[----:B------:R-:W3:Y:S01]  /*47210*/  LDL.LU.64 R78, [R1+0xad80] ;  /* 0x00ad8000014e7983 */ /* 0x000ee20000300a00 */
[CC--:B------:R-:W-:Y:S02]  /*47220*/  DFMA R238, R46.reuse, R80.reuse, R244 ;  /* 0x000000502eee722b */ /* 0x0c0fe400000000f4 */
[----:B------:R-:W-:Y:S01]  /*47230*/  DFMA R52, R46, -R80, R52 ;  /* 0x800000502e34722b */ /* 0x000fe20000000034 */
[----:B------:R-:W2:Y:S01]  /*47240*/  LDL.64 R244, [R1+0x7dc8] ;  /* 0x007dc80001f47983 */ /* 0x000ea20000100a00 */
[----:B------:R-:W-:-:S04]  /*47250*/  DFMA R56, R234, UR48, R56 ;  /* 0x00000030ea387c2b */ /* 0x000fc80008000038 */
[----:B------:R-:W-:Y:S02]  /*47260*/  DFMA R238, R212, 0.75, R238 ;  /* 0x3fe80000d4ee782b */ /* 0x000fe400000000ee */
[CC--:B------:R-:W-:Y:S02]  /*47270*/  DFMA R52, R96.reuse, R102.reuse, R52 ;  /* 0x000000666034722b */ /* 0x0c0fe40000000034 */
[----:B------:R-:W-:-:S04]  /*47280*/  DFMA R56, R96, R102, R56 ;  /* 0x000000666038722b */ /* 0x000fc80000000038 */
[----:B------:R-:W-:Y:S02]  /*47290*/  DFMA R102, R96, R102, R238 ;  /* 0x000000666066722b */ /* 0x000fe400000000ee */
[----:B------:R-:W-:Y:S01]  /*472a0*/  DFMA R238, R126, R34, R92 ;  /* 0x000000227eee722b */ /* 0x000fe2000000005c */
[----:B------:R-:W4:Y:S01]  /*472b0*/  LDL.LU.64 R126, [R1+0xad70] ;  /* 0x00ad7000017e7983 */ /* 0x000f220000300a00 */
[----:B------:R-:W-:Y:S02]  /*472c0*/  DADD R54, -R232, R54 ;  /* 0x00000000e8367229 */ /* 0x000fe40000000136 */
[----:B------:R-:W-:Y:S01]  /*472d0*/  DFMA R242, R236, UR52, R148 ;  /* 0x00000034ecf27c2b */ /* 0x000fe20008000094 */
[----:B------:R-:W3:Y:S03]  /*472e0*/  LDL.LU.64 R92, [R1+0xad78] ;  /* 0x00ad7800015c7983 */ /* 0x000ee60000300a00 */
[----:B------:R-:W-:-:S02]  /*472f0*/  DADD R232, R232, R238 ;  /* 0x00000000e8e87229 */ /* 0x000fc400000000ee */
[----:B------:R-:W2:Y:S01]  /*47300*/  LDL.LU.64 R238, [R1+0x7ac8] ;  /* 0x007ac80001ee7983 */ /* 0x000ea20000300a00 */
[----:B------:R-:W-:-:S03]  /*47310*/  DADD R54, -R202, R54 ;  /* 0x00000000ca367229 */ /* 0x000fc60000000136 */
[----:B------:R-:W3:Y:S05]  /*47320*/  LDL.LU.64 R148, [R1+0xad68] ;  /* 0x00ad680001947983 */ /* 0x000eea0000300a00 */
[C---:B------:R-:W-:Y:S02]  /*47330*/  DADD R178, -R236.reuse, R54 ;  /* 0x00000000ecb27229 */ /* 0x040fe40000000136 */
[----:B------:R-:W-:Y:S01]  /*47340*/  DADD R54, R236, R68 ;  /* 0x00000000ec367229 */ /* 0x000fe20000000044 */
[----:B------:R0:W-:Y:S04]  /*47350*/  STL.64 [R1+0x9d80], R232 ;  /* 0x009d80e801007387 */ /* 0x0001e80000100a00 */
[----:B------:R-:W2:Y:S04]  /*47360*/  LDL.LU.64 R68, [R1+0xad60] ;  /* 0x00ad600001447983 */ /* 0x000ea80000300a00 */
[----:B------:R1:W-:Y:S01]  /*47370*/  STL.64 [R1+0x9da8], R54 ;  /* 0x009da83601007387 */ /* 0x0003e20000100a00 */
[----:B0-----:R-:W-:-:S03]  /*47380*/  DADD R232, R104, R188 ;  /* 0x0000000068e87229 */ /* 0x001fc600000000bc */
[----:B------:R-:W3:Y:S01]  /*47390*/  LDL.LU.64 R236, [R1+0x77b8] ;  /* 0x0077b80001ec7983 */ /* 0x000ee20000300a00 */
[----:B-1----:R-:W-:-:S03]  /*473a0*/  DFMA R54, R214, R62, R208 ;  /* 0x0000003ed636722b */ /* 0x002fc600000000d0 */
[----:B------:R-:W2:Y:S01]  /*473b0*/  LDL.64 R208, [R1+0x79c8] ;  /* 0x0079c80001d07983 */ /* 0x000ea20000100a00 */
[----:B------:R-:W-:-:S08]  /*473c0*/  DFMA R104, R104, UR38, R50 ;  /* 0x0000002668687c2b */ /* 0x000fd00008000032 */
[----:B----4-:R-:W-:Y:S01]  /*473d0*/  DFMA R104, -R38, R126, R104 ;  /* 0x0000007e2668722b */ /* 0x010fe20000000168 */
[----:B------:R-:W4:Y:S01]  /*473e0*/  LDL.LU.64 R126, [R1+0xad58] ;  /* 0x00ad5800017e7983 */ /* 0x000f220000300a00 */
[----:B------:R-:W-:-:S03]  /*473f0*/  DADD R54, R234, R54 ;  /* 0x00000000ea367229 */ /* 0x000fc60000000036 */
[----:B------:R0:W-:Y:S01]  /*47400*/  STL.64 [R1+0x9d98], R232 ;  /* 0x009d98e801007387 */ /* 0x0001e20000100a00 */
[----:B--2---:R-:W-:-:S03]  /*47410*/  DFMA R208, R38, -R208, R250 ;  /* 0x800000d026d0722b */ /* 0x004fc600000000fa */
[----:B------:R-:W2:Y:S05]  /*47420*/  LDL.LU.64 R250, [R1+0x7ab8] ;  /* 0x007ab80001fa7983 */ /* 0x000eaa0000300a00 */
[----:B------:R-:W-:Y:S02]  /*47430*/  DADD R208, -R100, R208 ;  /* 0x0000000064d07229 */ /* 0x000fe400000001d0 */
[----:B0-----:R-:W-:Y:S02]  /*47440*/  DFMA R232, R194, R28, R18 ;  /* 0x0000001cc2e8722b */ /* 0x001fe40000000012 */
[CC--:B------:R-:W-:Y:S01]  /*47450*/  DFMA R56, R214.reuse, R68.reuse, R56 ;  /* 0x00000044d638722b */ /* 0x0c0fe20000000038 */
[----:B------:R-:W3:Y:S04]  /*47460*/  LDL.64 R18, [R1+0x9f50] ;  /* 0x009f500001127983 */ /* 0x000ee80000100a00 */
[----:B------:R0:W-:Y:S02]  /*47470*/  STL.64 [R1+0x9d78], R208 ;  /* 0x009d78d001007387 */ /* 0x0001e40000100a00 */
[----:B0-----:R-:W-:-:S02]  /*47480*/  DFMA R208, -R214, R68, R104 ;  /* 0x00000044d6d0722b */ /* 0x001fc40000000168 */
[CC--:B------:R-:W-:Y:S02]  /*47490*/  DFMA R104, R214.reuse, R68.reuse, R52 ;  /* 0x00000044d668722b */ /* 0x0c0fe40000000034 */
[----:B------:R-:W-:Y:S02]  /*474a0*/  DFMA R52, R214, R68, R102 ;  /* 0x00000044d634722b */ /* 0x000fe40000000066 */
[----:B----4-:R-:W-:-:S08]  /*474b0*/  DFMA R54, R168, R126, R54 ;  /* 0x0000007ea836722b */ /* 0x010fd00000000036 */
[----:B------:R-:W-:Y:S02]  /*474c0*/  DFMA R102, R214, R68, R54 ;  /* 0x00000044d666722b */ /* 0x000fe40000000036 */
[----:B------:R-:W-:Y:S01]  /*474d0*/  DMUL R68, R186, R156 ;  /* 0x0000009cba447228 */ /* 0x000fe20000000000 */
[----:B------:R-:W4:Y:S01]  /*474e0*/  LDL.LU.64 R186, [R1+0xad50] ;  /* 0x00ad500001ba7983 */ /* 0x000f220000300a00 */
[----:B------:R-:W-:-:S03]  /*474f0*/  DFMA R188, R38, R244, R238 ;  /* 0x000000f426bc722b */ /* 0x000fc600000000ee */
[----:B------:R-:W4:Y:S04]  /*47500*/  LDL.64 R238, [R1+0x9fc0] ;  /* 0x009fc00001ee7983 */ /* 0x000f280000100a00 */
[----:B------:R0:W-:Y:S04]  /*47510*/  STL.64 [R1+0x9db0], R242 ;  /* 0x009db0f201007387 */ /* 0x0001e80000100a00 */
[----:B0-----:R-:W4:Y:S01]  /*47520*/  LDL.LU.64 R242, [R1+0x7790] ;  /* 0x0077900001f27983 */ /* 0x001f220000300a00 */
[----:B--2---:R-:W-:-:S03]  /*47530*/  DFMA R188, R216, -R250, R188 ;  /* 0x800000fad8bc722b */ /* 0x004fc600000000bc */
[----:B------:R-:W2:Y:S04]  /*47540*/  LDL.64 R216, [R1+0xa820] ;  /* 0x00a8200001d87983 */ /* 0x000ea80000100a00 */
[----:B------:R-:W-:Y:S04]  /*47550*/  STL.64 [R1+0x9d40], R104 ;  /* 0x009d406801007387 */ /* 0x000fe80000100a00 */
[----:B------:R0:W-:Y:S01]  /*47560*/  STL.64 [R1+0x9d68], R188 ;  /* 0x009d68bc01007387 */ /* 0x0001e20000100a00 */
[----:B------:R-:W-:-:S03]  /*47570*/  DFMA R102, R218, R94, R102 ;  /* 0x0000005eda66722b */ /* 0x000fc60000000066 */
[----:B------:R-:W-:Y:S04]  /*47580*/  STL.64 [R1+0x9d58], R208 ;  /* 0x009d58d001007387 */ /* 0x000fe80000100a00 */
[----:B------:R1:W-:Y:S01]  /*47590*/  STL.64 [R1+0x9d38], R56 ;  /* 0x009d383801007387 */ /* 0x0003e20000100a00 */
[C---:B0-----:R-:W-:Y:S01]  /*475a0*/  DFMA R188, R100.reuse, UR50, R248 ;  /* 0x0000003264bc7c2b */ /* 0x041fe200080000f8 */
[----:B------:R-:W-:Y:S01]  /*475b0*/  UMOV UR38, 0xe361ce4c ;  /* 0xe361ce4c00267882 */ /* 0x000fe20000000000 */
[----:B------:R-:W-:Y:S01]  /*475c0*/  DFMA R100, R100, UR50, R232 ;  /* 0x0000003264647c2b */ /* 0x000fe200080000e8 */
[----:B------:R-:W2:Y:S01]  /*475d0*/  LDL.64 R248, [R1+0xa518] ;  /* 0x00a5180001f87983 */ /* 0x000ea20000100a00 */
[----:B------:R-:W-:-:S03]  /*475e0*/  UMOV UR39, 0x3df49da7 ;  /* 0x3df49da700277882 */ /* 0x000fc60000000000 */
[----:B------:R-:W2:Y:S03]  /*475f0*/  LDL.LU.64 R250, [R1+0x7768] ;  /* 0x0077680001fa7983 */ /* 0x000ea60000300a00 */
[----:B---3--:R-:W-:-:S08]  /*47600*/  DADD R100, R36, R100 ;  /* 0x0000000024647229 */ /* 0x008fd00000000064 */
[----:B------:R-:W-:Y:S02]  /*47610*/  DFMA R232, R18, R148, R100 ;  /* 0x0000009412e8722b */ /* 0x000fe40000000064 */
[----:B----4-:R-:W-:Y:S01]  /*47620*/  DFMA R100, R78, R186, R188 ;  /* 0x000000ba4e64722b */ /* 0x010fe200000000bc */
[----:B------:R-:W3:Y:S04]  /*47630*/  LDL.LU.64 R78, [R1+0xad40] ;  /* 0x00ad4000014e7983 */ /* 0x000ee80000300a00 */
[----:B------:R-:W4:Y:S01]  /*47640*/  LDL.64 R188, [R1+0xa830] ;  /* 0x00a8300001bc7983 */ /* 0x000f220000100a00 */
[----:B------:R-:W-:-:S08]  /*47650*/  DFMA R104, R18, R148, R236 ;  /* 0x000000941268722b */ /* 0x000fd000000000ec */
[----:B------:R-:W-:Y:S02]  /*47660*/  DFMA R104, R238, R186, R104 ;  /* 0x000000baee68722b */ /* 0x000fe40000000068 */
[----:B-1----:R-:W-:Y:S02]  /*47670*/  DMUL R56, R20, R158 ;  /* 0x0000009e14387228 */ /* 0x002fe40000000000 */
[----:B------:R-:W-:Y:S01]  /*47680*/  DFMA R102, R238, R186, R102 ;  /* 0x000000baee66722b */ /* 0x000fe20000000066 */
[----:B------:R-:W4:Y:S01]  /*47690*/  LDL.LU.64 R20, [R1+0xad48] ;  /* 0x00ad480001147983 */ /* 0x000f220000300a00 */
[----:B------:R-:W-:-:S03]  /*476a0*/  DADD R208, -R92, R242 ;  /* 0x000000005cd07229 */ /* 0x000fc600000001f2 */
[----:B------:R0:W-:Y:S04]  /*476b0*/  STL.64 [R1+0x9d00], R104 ;  /* 0x009d006801007387 */ /* 0x0001e80000100a00 */
[----:B------:R-:W4:Y:S01]  /*476c0*/  LDL.64 R238, [R1+0xa558] ;  /* 0x00a5580001ee7983 */ /* 0x000f220000100a00 */
[----:B--2---:R-:W-:-:S03]  /*476d0*/  DMUL R236, R216, R84 ;  /* 0x00000054d8ec7228 */ /* 0x004fc60000000000 */
[----:B------:R-:W2:Y:S01]  /*476e0*/  LDL.64 R242, [R1+0x9fd0] ;  /* 0x009fd00001f27983 */ /* 0x000ea20000100a00 */
[----:B0-----:R-:W-:-:S03]  /*476f0*/  DFMA R104, -R218, R94, R202 ;  /* 0x0000005eda68722b */ /* 0x001fc600000001ca */
[----:B------:R-:W2:Y:S01]  /*47700*/  LDL.64 R216, [R1+0x7c10] ;  /* 0x007c100001d87983 */ /* 0x000ea20000100a00 */
[----:B------:R-:W-:-:S03]  /*47710*/  DADD R186, -R202, R208 ;  /* 0x00000000caba7229 */ /* 0x000fc600000001d0 */
[----:B------:R0:W-:Y:S01]  /*47720*/  STL.64 [R1+0x9dc0], R104 ;  /* 0x009dc06801007387 */ /* 0x0001e20000100a00 */
[----:B------:R-:W-:-:S03]  /*47730*/  DFMA R94, R218, R94, R232 ;  /* 0x0000005eda5e722b */ /* 0x000fc600000000e8 */
[----:B------:R1:W-:Y:S04]  /*47740*/  STL.64 [R1+0x9d18], R186 ;  /* 0x009d18ba01007387 */ /* 0x0003e80000100a00 */
[----:B------:R-:W2:Y:S01]  /*47750*/  LDL.64 R232, [R1+0xa580] ;  /* 0x00a5800001e87983 */ /* 0x000ea20000100a00 */
[----:B0-----:R-:W-:-:S03]  /*47760*/  DADD R104, R68, R56 ;  /* 0x0000000044687229 */ /* 0x001fc60000000038 */
[----:B------:R-:W2:Y:S01]  /*47770*/  LDL.LU.64 R218, [R1+0xad38] ;  /* 0x00ad380001da7983 */ /* 0x000ea20000300a00 */
[----:B---3--:R-:W-:-:S03]  /*47780*/  DMUL R202, R78, R236 ;  /* 0x000000ec4eca7228 */ /* 0x008fc60000000000 */
[----:B------:R-:W3:Y:S01]  /*47790*/  LDL.LU.64 R236, [R1+0x7828] ;  /* 0x0078280001ec7983 */ /* 0x000ee20000300a00 */
[----:B----4-:R-:W-:-:S04]  /*477a0*/  DMUL R208, R188, R84 ;  /* 0x00000054bcd07228 */ /* 0x010fc80000000000 */
[----:B-1----:R-:W-:-:S04]  /*477b0*/  DADD R186, R202, R104 ;  /* 0x00000000caba7229 */ /* 0x002fc80000000068 */
[----:B------:R-:W-:Y:S01]  /*477c0*/  DFMA R104, -R78, R208, -R202 ;  /* 0x000000d04e68722b */ /* 0x000fe200000009ca */
[----:B------:R-:W2:Y:S01]  /*477d0*/  LDL.LU.64 R202, [R1+0x7a20] ;  /* 0x007a200001ca7983 */ /* 0x000ea20000300a00 */
[----:B------:R-:W-:Y:S02]  /*477e0*/  DMUL R188, R248, R86 ;  /* 0x00000056f8bc7228 */ /* 0x000fe40000000000 */
[----:B------:R-:W-:Y:S01]  /*477f0*/  DMUL R208, R86, -UR38 ;  /* 0x8000002656d07c28 */ /* 0x000fe20008000000 */
[----:B------:R-:W4:Y:S05]  /*47800*/  LDL.LU.64 R248, [R1+0x7af0] ;  /* 0x007af00001f87983 */ /* 0x000f2a0000300a00 */
[----:B------:R-:W-:-:S08]  /*47810*/  DMUL R188, R38, R188 ;  /* 0x000000bc26bc7228 */ /* 0x000fd00000000000 */
[----:B------:R-:W-:Y:S02]  /*47820*/  DFMA R188, R78, R208, -R188 ;  /* 0x000000d04ebc722b */ /* 0x000fe400000008bc */
[----:B------:R-:W-:Y:S01]  /*47830*/  DADD R208, R134, R246 ;  /* 0x0000000086d07229 */ /* 0x000fe200000000f6 */
[----:B------:R-:W3:Y:S07]  /*47840*/  LDL.64 R246, [R1+0xa538] ;  /* 0x00a5380001f67983 */ /* 0x000eee0000100a00 */
[----:B------:R-:W-:-:S07]  /*47850*/  DADD R208, R50, R208 ;  /* 0x0000000032d07229 */ /* 0x000fce00000000d0 */
[----:B------:R0:W-:Y:S04]  /*47860*/  STL.64 [R1+0x9b70], R208 ;  /* 0x009b70d001007387 */ /* 0x0001e80000100a00 */
[----:B0-----:R-:W4:Y:S01]  /*47870*/  LDL.64 R208, [R1+0xa910] ;  /* 0x00a9100001d07983 */ /* 0x001f220000100a00 */
[----:B--2---:R-:W-:Y:S02]  /*47880*/  DADD R202, R232, R202 ;  /* 0x00000000e8ca7229 */ /* 0x004fe400000000ca */
[----:B------:R-:W-:Y:S01]  /*47890*/  DFMA R232, R38, -R112, -R134 ;  /* 0x8000007026e8722b */ /* 0x000fe20000000886 */
[----:B------:R-:W3:Y:S07]  /*478a0*/  LDL.LU.64 R112, [R1+0xad30] ;  /* 0x00ad300001707983 */ /* 0x000eee0000300a00 */
[----:B------:R-:W-:Y:S01]  /*478b0*/  DADD R232, -R50, R232 ;  /* 0x0000000032e87229 */ /* 0x000fe200000001e8 */
[----:B------:R-:W4:Y:S06]  /*478c0*/  LDL.LU.64 R50, [R1+0xad28] ;  /* 0x00ad280001327983 */ /* 0x000f2c0000300a00 */
[----:B------:R0:W-:Y:S04]  /*478d0*/  STL.64 [R1+0x9cf0], R232 ;  /* 0x009cf0e801007387 */ /* 0x0001e80000100a00 */
[----:B0-----:R-:W2:Y:S01]  /*478e0*/  LDL.64 R232, [R1+0xa898] ;  /* 0x00a8980001e87983 */ /* 0x001ea20000100a00 */
[----:B----4-:R-:W-:-:S03]  /*478f0*/  DMUL R208, R208, R50 ;  /* 0x00000032d0d07228 */ /* 0x010fc60000000000 */
[----:B------:R-:W2:Y:S01]  /*47900*/  LDL.LU.64 R50, [R1+0xad20] ;  /* 0x00ad200001327983 */ /* 0x000ea20000300a00 */
[----:B------:R-:W-:-:S08]  /*47910*/  DFMA R202, R238, R218, R202 ;  /* 0x000000daeeca722b */ /* 0x000fd000000000ca */
[----:B------:R-:W-:Y:S02]  /*47920*/  DFMA R202, R242, R20, R202 ;  /* 0x00000014f2ca722b */ /* 0x000fe400000000ca */
[----:B------:R-:W-:Y:S02]  /*47930*/  DADD R108, R250, R108 ;  /* 0x00000000fa6c7229 */ /* 0x000fe4000000006c */
[----:B------:R-:W-:Y:S01]  /*47940*/  DFMA R74, R72, 3, R74 ;  /* 0x40080000484a782b */ /* 0x000fe2000000004a */
[----:B------:R-:W-:Y:S01]  /*47950*/  UMOV UR38, 0x9999999a ;  /* 0x9999999a00267882 */ /* 0x000fe20000000000 */
[----:B------:R-:W-:Y:S01]  /*47960*/  UMOV UR39, 0x3fa99999 ;  /* 0x3fa9999900277882 */ /* 0x000fe20000000000 */
[----:B------:R-:W4:Y:S01]  /*47970*/  LDL.LU.64 R242, [R1+0x7910] ;  /* 0x0079100001f27983 */ /* 0x000f220000300a00 */
[----:B--2---:R-:W-:Y:S02]  /*47980*/  DMUL R50, R232, R50 ;  /* 0x00000032e8327228 */ /* 0x004fe40000000000 */
[----:B---3--:R-:W-:-:S02]  /*47990*/  DMUL R232, R246, R112 ;  /* 0x00000070f6e87228 */ /* 0x008fc40000000000 */
[----:B------:R-:W-:Y:S02]  /*479a0*/  DMUL R246, R246, R120 ;  /* 0x00000078f6f67228 */ /* 0x000fe40000000000 */
[----:B------:R-:W-:Y:S02]  /*479b0*/  DFMA R120, R194, R28, R202 ;  /* 0x0000001cc278722b */ /* 0x000fe400000000ca */
[C---:B------:R-:W-:Y:S01]  /*479c0*/  DFMA R112, -R38.reuse, R216, -R236 ;  /* 0x000000d82670722b */ /* 0x040fe200000009ec */
[----:B------:R-:W2:Y:S01]  /*479d0*/  LDL.LU.64 R202, [R1+0x7ac0] ;  /* 0x007ac00001ca7983 */ /* 0x000ea20000300a00 */
[----:B------:R-:W-:Y:S02]  /*479e0*/  DFMA R108, R38, R220, R108 ;  /* 0x000000dc266c722b */ /* 0x000fe4000000006c */
[----:B------:R-:W-:Y:S01]  /*479f0*/  DFMA R74, R140, 3, R74 ;  /* 0x400800008c4a782b */ /* 0x000fe2000000004a */
[----:B------:R-:W3:Y:S01]  /*47a00*/  LDL.64 R216, [R1+0x9b00] ;  /* 0x009b000001d87983 */ /* 0x000ee20000100a00 */
[----:B------:R-:W-:-:S03]  /*47a10*/  DFMA R120, R150, R22, R120 ;  /* 0x000000169678722b */ /* 0x000fc60000000078 */
[----:B------:R-:W4:Y:S01]  /*47a20*/  LDL.LU.64 R150, [R1+0xacf8] ;  /* 0x00acf80001967983 */ /* 0x000f220000300a00 */
[----:B------:R-:W-:Y:S02]  /*47a30*/  DMUL R236, R164, R122 ;  /* 0x0000007aa4ec7228 */ /* 0x000fe40000000000 */
[----:B------:R-:W-:Y:S01]  /*47a40*/  DFMA R122, R190, 2, R154 ;  /* 0x40000000be7a782b */ /* 0x000fe2000000009a */
[----:B------:R-:W3:Y:S01]  /*47a50*/  LDL.LU.64 R194, [R1+0xad10] ;  /* 0x00ad100001c27983 */ /* 0x000ee20000300a00 */
[----:B------:R-:W-:Y:S02]  /*47a60*/  DFMA R112, R32, R230, R112 ;  /* 0x000000e62070722b */ /* 0x000fe40000000070 */
[----:B------:R-:W-:Y:S01]  /*47a70*/  DFMA R108, R140, 2, R108 ;  /* 0x400000008c6c782b */ /* 0x000fe2000000006c */
[----:B------:R-:W3:Y:S01]  /*47a80*/  LDL.LU.64 R164, [R1+0xad18] ;  /* 0x00ad180001a47983 */ /* 0x000ee20000300a00 */
[----:B------:R-:W-:Y:S02]  /*47a90*/  DADD R154, -R154, -R140 ;  /* 0x000000009a9a7229 */ /* 0x000fe4000000098c */
[----:B------:R-:W-:-:S02]  /*47aa0*/  DADD R122, R140, R122 ;  /* 0x000000008c7a7229 */ /* 0x000fc4000000007a */
[----:B------:R-:W-:Y:S01]  /*47ab0*/  DADD R142, -R4, -R142 ;  /* 0x00000000048e7229 */ /* 0x000fe2000000098e */
[----:B------:R-:W-:Y:S01]  /*47ac0*/  UMOV UR54, 0x6e5b0120 ;  /* 0x6e5b012000367882 */ /* 0x000fe20000000000 */
[----:B------:R-:W-:Y:S01]  /*47ad0*/  DFMA R112, R116, UR38, R112 ;  /* 0x0000002674707c2b */ /* 0x000fe20008000070 */
[----:B------:R0:W-:Y:S01]  /*47ae0*/  STL.64 [R1+0x9dd8], R154 ;  /* 0x009dd89a01007387 */ /* 0x0001e20000100a00 */
[----:B------:R-:W-:-:S03]  /*47af0*/  DADD R140, R36, R120 ;  /* 0x00000000248c7229 */ /* 0x000fc60000000078 */
[----:B------:R1:W-:Y:S04]  /*47b00*/  STL.64 [R1+0x9df0], R142 ;  /* 0x009df08e01007387 */ /* 0x0003e80000100a00 */
[----:B------:R-:W3:Y:S01]  /*47b10*/  LDL.LU.64 R36, [R1+0x7ab0] ;  /* 0x007ab00001247983 */ /* 0x000ee20000300a00 */
[----:B0-----:R-:W-:Y:S01]  /*47b20*/  DFMA R154, -R8, R24, R112 ;  /* 0x00000018089a722b */ /* 0x001fe20000000170 */
[----:B------:R-:W-:Y:S01]  /*47b30*/  UMOV UR55, 0x3d0b0587 ;  /* 0x3d0b058700377882 */ /* 0x000fe20000000000 */
[-C--:B------:R-:W-:Y:S01]  /*47b40*/  DFMA R112, R18, R148.reuse, R140 ;  /* 0x000000941270722b */ /* 0x080fe2000000008c */
[----:B------:R-:W3:Y:S04]  /*47b50*/  LDL.LU.64 R8, [R1+0xacf0] ;  /* 0x00acf00001087983 */ /* 0x000ee80000300a00 */
[----:B------:R-:W3:Y:S04]  /*47b60*/  LDL.64 R140, [R1+0x79c0] ;  /* 0x0079c000018c7983 */ /* 0x000ee80000100a00 */
[----:B------:R-:W3:Y:S04]  /*47b70*/  LDL.LU.64 R4, [R1+0xad08] ;  /* 0x00ad080001047983 */ /* 0x000ee80000300a00 */
[----:B------:R0:W-:Y:S04]  /*47b80*/  STL.64 [R1+0x9d20], R52 ;  /* 0x009d203401007387 */ /* 0x0001e80000100a00 */
[----:B------:R-:W-:Y:S04]  /*47b90*/  STL.64 [R1+0xa4d0], R232 ;  /* 0x00a4d0e801007387 */ /* 0x000fe80000100a00 */
[----:B------:R-:W-:Y:S04]  /*47ba0*/  STL.64 [R1+0xa540], R246 ;  /* 0x00a540f601007387 */ /* 0x000fe80000100a00 */
[----:B------:R-:W-:Y:S04]  /*47bb0*/  STL.64 [R1+0xa528], R236 ;  /* 0x00a528ec01007387 */ /* 0x000fe80000100a00 */
[----:B------:R0:W5:Y:S01]  /*47bc0*/  LDL.LU.64 R230, [R1+0xad00] ;  /* 0x00ad000001e67983 */ /* 0x0001620000300a00 */
[----:B--2---:R-:W-:Y:S01]  /*47bd0*/  DFMA R120, R134, UR44, R202 ;  /* 0x0000002c86787c2b */ /* 0x004fe200080000ca */
[----:B------:R-:W-:Y:S01]  /*47be0*/  UMOV UR38, 0xe1796495 ;  /* 0xe179649500267882 */ /* 0x000fe20000000000 */
[----:B----4-:R-:W-:Y:S01]  /*47bf0*/  DFMA R148, -R18, R148, R150 ;  /* 0x000000941294722b */ /* 0x010fe20000000196 */
[----:B------:R-:W-:Y:S01]  /*47c00*/  UMOV UR39, 0x3dd5fd7f ;  /* 0x3dd5fd7f00277882 */ /* 0x000fe20000000000 */
[----:B------:R-:W2:Y:S01]  /*47c10*/  LDL.LU.64 R18, [R1+0xacd8] ;  /* 0x00acd80001127983 */ /* 0x000ea20000300a00 */
[----:B------:R-:W-:-:S02]  /*47c20*/  DFMA R202, R10, R26, R204 ;  /* 0x0000001a0aca722b */ /* 0x000fc400000000cc */
[----:B-1----:R-:W-:Y:S01]  /*47c30*/  DADD R142, -R116, -R248 ;  /* 0x00000000748e7229 */ /* 0x002fe200000009f8 */
[----:B------:R-:W4:Y:S04]  /*47c40*/  LDL.LU.64 R150, [R1+0xace0] ;  /* 0x00ace00001967983 */ /* 0x000f280000300a00 */
[----:B------:R2:W-:Y:S04]  /*47c50*/  STL.64 [R1+0x9dc8], R148 ;  /* 0x009dc89401007387 */ /* 0x0005e80000100a00 */
[----:B------:R-:W4:Y:S04]  /*47c60*/  LDL.LU.64 R204, [R1+0x7a90] ;  /* 0x007a900001cc7983 */ /* 0x000f280000300a00 */
[----:B------:R-:W4:Y:S04]  /*47c70*/  LDL.LU.64 R248, [R1+0x79a0] ;  /* 0x0079a00001f87983 */ /* 0x000f280000300a00 */
[----:B0-----:R-:W4:Y:S04]  /*47c80*/  LDL.128 R52, [R1+0x470] ;  /* 0x0004700001347983 */ /* 0x001f280000100c00 */
[----:B------:R0:W5:Y:S01]  /*47c90*/  LDL.LU.64 R10, [R1+0xace8] ;  /* 0x00ace800010a7983 */ /* 0x0001620000300a00 */
[----:B--2---:R-:W-:-:S02]  /*47ca0*/  DFMA R148, R166, R18, R154 ;  /* 0x00000012a694722b */ /* 0x004fc4000000009a */
[----:B---3--:R-:W-:Y:S01]  /*47cb0*/  DFMA R154, R216, R18, R202 ;  /* 0x00000012d89a722b */ /* 0x008fe200000000ca */
[----:B------:R-:W2:Y:S04]  /*47cc0*/  LDL.LU.64 R166, [R1+0xacc8] ;  /* 0x00acc80001a67983 */ /* 0x000ea80000300a00 */
[----:B------:R-:W3:Y:S01]  /*47cd0*/  LDL.64 R202, [R1+0x7df0] ;  /* 0x007df00001ca7983 */ /* 0x000ee20000100a00 */
[----:B------:R-:W-:Y:S02]  /*47ce0*/  DFMA R142, R152, UR26, R142 ;  /* 0x0000001a988e7c2b */ /* 0x000fe4000800008e */
[----:B------:R-:W-:Y:S02]  /*47cf0*/  DFMA R140, -R140, R24, R120 ;  /* 0x000000188c8c722b */ /* 0x000fe40000000178 */
[----:B------:R-:W-:Y:S01]  /*47d00*/  DFMA R120, R242, UR16, R194 ;  /* 0x00000010f2787c2b */ /* 0x000fe200080000c2 */
[----:B------:R-:W4:Y:S05]  /*47d10*/  LDL.LU.64 R194, [R1+0xacd0] ;  /* 0x00acd00001c27983 */ /* 0x000f2a0000300a00 */
[----:B------:R-:W-:-:S02]  /*47d20*/  DADD R174, -R174, R140 ;  /* 0x00000000aeae7229 */ /* 0x000fc4000000018c */
[----:B------:R-:W2:Y:S01]  /*47d30*/  LDL.64 R140, [R1+0x7b38] ;  /* 0x007b3800018c7983 */ /* 0x000ea20000100a00 */
[----:B---3--:R-:W-:-:S03]  /*47d40*/  DFMA R202, R202, -R24, R142 ;  /* 0x80000018caca722b */ /* 0x008fc6000000008e */
[----:B------:R-:W3:Y:S04]  /*47d50*/  LDL.64 R142, [R1+0xa7e0] ;  /* 0x00a7e000018e7983 */ /* 0x000ee80000100a00 */
[----:B------:R1:W-:Y:S04]  /*47d60*/  STL.64 [R1+0x9ce0], R174 ;  /* 0x009ce0ae01007387 */ /* 0x0003e80000100a00 */
[----:B-1----:R-:W3:Y:S01]  /*47d70*/  LDL.LU.64 R174, [R1+0x7b08] ;  /* 0x007b080001ae7983 */ /* 0x002ee20000300a00 */
[----:B--2---:R-:W-:Y:S02]  /*47d80*/  DFMA R140, -R38, R140, R120 ;  /* 0x0000008c268c722b */ /* 0x004fe40000000178 */
[----:B----4-:R-:W-:Y:S01]  /*47d90*/  DFMA R120, R194, UR22, R154 ;  /* 0x00000016c2787c2b */ /* 0x010fe2000800009a */
[----:B------:R-:W2:Y:S01]  /*47da0*/  LDL.LU.64 R154, [R1+0x7ad8] ;  /* 0x007ad800019a7983 */ /* 0x000ea20000300a00 */
[----:B------:R-:W-:Y:S01]  /*47db0*/  UMOV UR16, 0xe147ae14 ;  /* 0xe147ae1400107882 */ /* 0x000fe20000000000 */
[----:B------:R-:W-:-:S02]  /*47dc0*/  UMOV UR17, 0x3fe6147a ;  /* 0x3fe6147a00117882 */ /* 0x000fc40000000000 */
[C---:B------:R-:W-:Y:S02]  /*47dd0*/  DFMA R148, R194.reuse, UR16, R148 ;  /* 0x00000010c2947c2b */ /* 0x040fe40008000094 */
[----:B------:R-:W-:Y:S01]  /*47de0*/  DADD R194, -R194, R202 ;  /* 0x00000000c2c27229 */ /* 0x000fe200000001ca */
[----:B------:R-:W4:Y:S01]  /*47df0*/  LDL.LU.64 R202, [R1+0x78b0] ;  /* 0x0078b00001ca7983 */ /* 0x000f220000300a00 */
[----:B---3--:R-:W-:-:S03]  /*47e00*/  DMUL R142, R142, R150 ;  /* 0x000000968e8e7228 */ /* 0x008fc60000000000 */
[----:B------:R-:W3:Y:S04]  /*47e10*/  LDL.LU.64 R150, [R1+0x7b18] ;  /* 0x007b180001967983 */ /* 0x000ee80000300a00 */
[----:B------:R1:W-:Y:S01]  /*47e20*/  STL.64 [R1+0x9cd8], R148 ;  /* 0x009cd89401007387 */ /* 0x0003e20000100a00 */
[----:B------:R-:W-:Y:S02]  /*47e30*/  DFMA R140, -R166, R22, R140 ;  /* 0x00000016a68c722b */ /* 0x000fe4000000018c */
[----:B-1----:R-:W-:-:S06]  /*47e40*/  DFMA R148, -R40, R124, R174 ;  /* 0x0000007c2894722b */ /* 0x002fcc00000001ae */
[----:B------:R-:W-:Y:S01]  /*47e50*/  DADD R140, R36, R140 ;  /* 0x00000000248c7229 */ /* 0x000fe2000000008c */
[----:B------:R-:W-:Y:S01]  /*47e60*/  UMOV UR16, 0x33333333 ;  /* 0x3333333300107882 */ /* 0x000fe20000000000 */
[----:B------:R-:W-:Y:S01]  /*47e70*/  UMOV UR17, 0x40013333 ;  /* 0x4001333300117882 */ /* 0x000fe20000000000 */
[----:B------:R-:W4:Y:S04]  /*47e80*/  LDL.LU.64 R174, [R1+0x7a00] ;  /* 0x007a000001ae7983 */ /* 0x000f280000300a00 */
[----:B------:R1:W-:Y:S04]  /*47e90*/  STL.64 [R1+0x9cc8], R148 ;  /* 0x009cc89401007387 */ /* 0x0003e80000100a00 */
[----:B------:R0:W-:Y:S01]  /*47ea0*/  STL.64 [R1+0x9ca0], R194 ;  /* 0x009ca0c201007387 */ /* 0x0001e20000100a00 */
[----:B------:R-:W-:-:S03]  /*47eb0*/  DADD R48, R142, R48 ;  /* 0x000000008e307229 */ /* 0x000fc60000000030 */
[----:B------:R0:W5:Y:S01]  /*47ec0*/  LDL.LU.64 R40, [R1+0xacc0] ;  /* 0x00acc00001287983 */ /* 0x0001620000300a00 */
[----:B-1----:R-:W-:-:S03]  /*47ed0*/  DFMA R148, R212, 0.25, R248 ;  /* 0x3fd00000d494782b */ /* 0x002fc600000000f8 */
[----:B------:R-:W4:Y:S04]  /*47ee0*/  LDL.64 R248, [R1+0x7da8] ;  /* 0x007da80001f87983 */ /* 0x000f280000100a00 */
[----:B0-----:R-:W4:Y:S01]  /*47ef0*/  LDL.LU.64 R194, [R1+0x7868] ;  /* 0x0078680001c27983 */ /* 0x001f220000300a00 */
[----:B---3--:R-:W-:Y:S02]  /*47f00*/  DADD R124, -R72, R150 ;  /* 0x00000000487c7229 */ /* 0x008fe40000000196 */
[----:B------:R-:W-:Y:S02]  /*47f10*/  DFMA R72, -R30, R126, R204 ;  /* 0x0000007e1e48722b */ /* 0x000fe400000001cc */
[----:B------:R-:W-:Y:S01]  /*47f20*/  DFMA R150, R242, UR12, R164 ;  /* 0x0000000cf2967c2b */ /* 0x000fe200080000a4 */
[----:B------:R-:W3:Y:S04]  /*47f30*/  LDL.LU.64 R204, [R1+0x7a38] ;  /* 0x007a380001cc7983 */ /* 0x000ee80000300a00 */
[----:B------:R0:W-:Y:S04]  /*47f40*/  STL.64 [R1+0x9cb8], R124 ;  /* 0x009cb87c01007387 */ /* 0x0001e80000100a00 */
[----:B------:R-:W3:Y:S01]  /*47f50*/  LDL.LU.64 R164, [R1+0xacb8] ;  /* 0x00acb80001a47983 */ /* 0x000ee20000300a00 */
[----:B0-----:R-:W-:-:S02]  /*47f60*/  DFMA R124, R162, 0.25, R210 ;  /* 0x3fd00000a27c782b */ /* 0x001fc400000000d2 */
[----:B------:R-:W-:Y:S01]  /*47f70*/  DFMA R162, R162, 0.25, R160 ;  /* 0x3fd00000a2a2782b */ /* 0x000fe200000000a0 */
[----:B------:R-:W3:Y:S01]  /*47f80*/  LDL.LU.64 R210, [R1+0x78e8] ;  /* 0x0078e80001d27983 */ /* 0x000ee20000300a00 */
[-C--:B------:R-:W-:Y:S02]  /*47f90*/  DFMA R160, -R168, R126.reuse, R72 ;  /* 0x0000007ea8a0722b */ /* 0x080fe40000000148 */
[-C--:B--2---:R-:W-:Y:S02]  /*47fa0*/  DFMA R72, R30, R126.reuse, R154 ;  /* 0x0000007e1e48722b */ /* 0x084fe4000000009a */
[----:B------:R-:W-:Y:S01]  /*47fb0*/  DFMA R126, R168, R126, R148 ;  /* 0x0000007ea87e722b */ /* 0x000fe20000000094 */
[----:B------:R-:W2:Y:S01]  /*47fc0*/  LDL.LU.64 R30, [R1+0x7a10] ;  /* 0x007a1000011e7983 */ /* 0x000ea20000300a00 */
[----:B------:R-:W-:-:S03]  /*47fd0*/  DADD R154, -R36, R150 ;  /* 0x00000000249a7229 */ /* 0x000fc60000000196 */
[----:B------:R-:W3:Y:S04]  /*47fe0*/  LDL.64 R168, [R1+0x7b10] ;  /* 0x007b100001a87983 */ /* 0x000ee80000100a00 */
[----:B------:R0:W-:Y:S02]  /*47ff0*/  STL.64 [R1+0x9e50], R126 ;  /* 0x009e507e01007387 */ /* 0x0001e40000100a00 */
[----:B0-----:R-:W-:Y:S01]  /*48000*/  DMUL R126, R206, UR16 ;  /* 0x00000010ce7e7c28 */ /* 0x001fe20008000000 */
[----:B------:R-:W-:Y:S01]  /*48010*/  UMOV UR16, 0xe147ae14 ;  /* 0xe147ae1400107882 */ /* 0x000fe20000000000 */
[----:B------:R-:W-:Y:S02]  /*48020*/  UMOV UR17, 0x3fde147a ;  /* 0x3fde147a00117882 */ /* 0x000fe40000000000 */
[----:B------:R-:W-:-:S02]  /*48030*/  DFMA R148, R152, UR16, R140 ;  /* 0x0000001098947c2b */ /* 0x000fc4000800008c */
[----:B------:R-:W-:Y:S01]  /*48040*/  DFMA R140, R76, UR20, R154 ;  /* 0x000000144c8c7c2b */ /* 0x000fe2000800009a */
[----:B------:R-:W2:Y:S01]  /*48050*/  LDL.LU.64 R76, [R1+0xacb0] ;  /* 0x00acb000014c7983 */ /* 0x000ea20000300a00 */
[----:B----4-:R-:W-:Y:S02]  /*48060*/  DADD R150, -R152, -R202 ;  /* 0x0000000098967229 */ /* 0x010fe400000009ca */
[----:B------:R-:W-:Y:S01]  /*48070*/  DMUL R126, R110, R126 ;  /* 0x0000007e6e7e7228 */ /* 0x000fe20000000000 */
[----:B------:R-:W-:Y:S03]  /*48080*/  STL.64 [R1+0x9c90], R160 ;  /* 0x009c90a001007387 */ /* 0x000fe60000100a00 */
[----:B------:R-:W-:Y:S01]  /*48090*/  DFMA R140, R152, UR26, R140 ;  /* 0x0000001a988c7c2b */ /* 0x000fe2000800008c */
[----:B------:R-:W4:Y:S01]  /*480a0*/  LDL.LU.64 R152, [R1+0xac98] ;  /* 0x00ac980001987983 */ /* 0x000f220000300a00 */
[----:B------:R-:W-:-:S02]  /*480b0*/  DADD R110, -R64, R150 ;  /* 0x00000000406e7229 */ /* 0x000fc40000000196 */
[----:B------:R-:W-:Y:S01]  /*480c0*/  DFMA R148, R198, UR14, R148 ;  /* 0x0000000ec6947c2b */ /* 0x000fe20008000094 */
[----:B------:R-:W-:Y:S01]  /*480d0*/  UMOV UR16, 0x47ae147b ;  /* 0x47ae147b00107882 */ /* 0x000fe20000000000 */
[----:B------:R-:W-:Y:S01]  /*480e0*/  UMOV UR17, 0x3f947ae1 ;  /* 0x3f947ae100117882 */ /* 0x000fe20000000000 */
[----:B------:R-:W-:Y:S04]  /*480f0*/  STL.64 [R1+0x9ce8], R162 ;  /* 0x009ce8a201007387 */ /* 0x000fe80000100a00 */
[----:B------:R0:W-:Y:S04]  /*48100*/  STL.64 [R1+0x9cf8], R110 ;  /* 0x009cf86e01007387 */ /* 0x0001e80000100a00 */
[----:B------:R-:W3:Y:S01]  /*48110*/  LDL.LU.64 R202, [R1+0x7b78] ;  /* 0x007b780001ca7983 */ /* 0x000ee20000300a00 */
[----:B0-----:R-:W-:-:S02]  /*48120*/  DFMA R110, -R206, R182, R124 ;  /* 0x000000b6ce6e722b */ /* 0x001fc4000000017c */
[----:B------:R-:W-:-:S08]  /*48130*/  DFMA R160, R206, R182, R174 ;  /* 0x000000b6cea0722b */ /* 0x000fd000000000ae */
[----:B------:R-:W-:Y:S02]  /*48140*/  DFMA R160, R96, R130, R160 ;  /* 0x0000008260a0722b */ /* 0x000fe400000000a0 */
[----:B--2---:R-:W-:Y:S01]  /*48150*/  DFMA R124, R206, R182, R76 ;  /* 0x000000b6ce7c722b */ /* 0x004fe2000000004c */
[----:B------:R-:W2:Y:S04]  /*48160*/  LDL.LU.64 R76, [R1+0xac90] ;  /* 0x00ac9000014c7983 */ /* 0x000ea80000300a00 */
[----:B------:R-:W2:Y:S01]  /*48170*/  LDL.64 R206, [R1+0x7c68] ;  /* 0x007c680001ce7983 */ /* 0x000ea20000100a00 */
[----:B----4-:R-:W-:-:S03]  /*48180*/  DADD R174, R152, -R12 ;  /* 0x0000000098ae7229 */ /* 0x010fc6000000080c */
[----:B------:R-:W4:Y:S05]  /*48190*/  LDL.LU.64 R152, [R1+0xac88] ;  /* 0x00ac880001987983 */ /* 0x000f2a0000300a00 */
[C---:B---3--:R-:W-:Y:S02]  /*481a0*/  DFMA R182, R32.reuse, -R168, R174 ;  /* 0x800000a820b6722b */ /* 0x048fe400000000ae */
[----:B------:R-:W-:Y:S02]  /*481b0*/  DFMA R174, R32, R58, -R184 ;  /* 0x0000003a20ae722b */ /* 0x000fe400000008b8 */
[----:B------:R-:W-:Y:S01]  /*481c0*/  DFMA R150, R198, UR16, R64 ;  /* 0x00000010c6967c2b */ /* 0x000fe20008000040 */
[----:B------:R-:W-:Y:S01]  /*481d0*/  UMOV UR14, 0x1eb851ec ;  /* 0x1eb851ec000e7882 */ /* 0x000fe20000000000 */
[----:B------:R-:W-:Y:S01]  /*481e0*/  DMUL R162, R2, UR8 ;  /* 0x0000000802a27c28 */ /* 0x000fe20008000000 */
[----:B------:R-:W-:Y:S01]  /*481f0*/  UMOV UR15, 0x3fd1eb85 ;  /* 0x3fd1eb85000f7882 */ /* 0x000fe20000000000 */
[----:B------:R-:W-:Y:S01]  /*48200*/  DFMA R124, R46, R80, R124 ;  /* 0x000000502e7c722b */ /* 0x000fe2000000007c */
[----:B------:R-:W3:Y:S01]  /*48210*/  LDL.LU.64 R58, [R1+0xac70] ;  /* 0x00ac7000013a7983 */ /* 0x000ee20000300a00 */
[----:B------:R-:W-:-:S03]  /*48220*/  DFMA R130, -R96, R130, R174 ;  /* 0x000000826082722b */ /* 0x000fc600000001ae */
[----:B------:R-:W3:Y:S01]  /*48230*/  LDL.64 R174, [R1+0x9f88] ;  /* 0x009f880001ae7983 */ /* 0x000ee20000100a00 */
[----:B------:R-:W-:Y:S01]  /*48240*/  UMOV UR16, 0xeb851eb8 ;  /* 0xeb851eb800107882 */ /* 0x000fe20000000000 */
[----:B------:R-:W-:Y:S02]  /*48250*/  UMOV UR17, 0x3fbeb851 ;  /* 0x3fbeb85100117882 */ /* 0x000fe40000000000 */
[----:B------:R-:W-:Y:S01]  /*48260*/  DFMA R154, R12, UR16, R148 ;  /* 0x000000100c9a7c2b */ /* 0x000fe20008000094 */
[----:B------:R-:W-:Y:S01]  /*48270*/  UMOV UR8, 0x47ae147b ;  /* 0x47ae147b00087882 */ /* 0x000fe20000000000 */
[----:B------:R-:W-:Y:S01]  /*48280*/  UMOV UR9, 0x3fc47ae1 ;  /* 0x3fc47ae100097882 */ /* 0x000fe20000000000 */
[----:B------:R-:W-:Y:S01]  /*48290*/  DFMA R148, R38, R248, -R204 ;  /* 0x000000f82694722b */ /* 0x000fe200000008cc */
[----:B------:R-:W3:Y:S01]  /*482a0*/  LDL.LU.64 R198, [R1+0xaca0] ;  /* 0x00aca00001c67983 */ /* 0x000ee20000300a00 */
[C---:B------:R-:W-:Y:S01]  /*482b0*/  DFMA R150, R2.reuse, UR8, R150 ;  /* 0x0000000802967c2b */ /* 0x040fe20008000096 */
[----:B------:R-:W-:Y:S01]  /*482c0*/  UMOV UR8, 0xc28f5c29 ;  /* 0xc28f5c2900087882 */ /* 0x000fe20000000000 */
[----:B------:R-:W-:Y:S01]  /*482d0*/  UMOV UR9, 0x3fec28f5 ;  /* 0x3fec28f500097882 */ /* 0x000fe20000000000 */
[----:B------:R-:W-:Y:S01]  /*482e0*/  DFMA R154, R2, UR14, R154 ;  /* 0x0000000e029a7c2b */ /* 0x000fe2000800009a */
[----:B------:R-:W3:Y:S01]  /*482f0*/  LDL.LU.64 R64, [R1+0xaca8] ;  /* 0x00aca80001407983 */ /* 0x000ee20000300a00 */
[----:B------:R-:W-:-:S02]  /*48300*/  DFMA R162, R12, UR8, R162 ;  /* 0x000000080ca27c2b */ /* 0x000fc400080000a2 */
[C---:B------:R-:W-:Y:S02]  /*48310*/  DADD R148, -R14.reuse, R148 ;  /* 0x000000000e947229 */ /* 0x040fe40000000194 */
[C---:B------:R-:W-:Y:S02]  /*48320*/  DFMA R150, R14.reuse, UR18, R150 ;  /* 0x000000120e967c2b */ /* 0x040fe40008000096 */
[----:B------:R-:W-:Y:S01]  /*48330*/  DFMA R154, R14, UR30, R154 ;  /* 0x0000001e0e9a7c2b */ /* 0x000fe2000800009a */
[----:B------:R-:W3:Y:S01]  /*48340*/  LDL.LU.64 R14, [R1+0xac78] ;  /* 0x00ac7800010e7983 */ /* 0x000ee20000300a00 */
[----:B------:R-:W-:Y:S02]  /*48350*/  DFMA R162, R30, UR34, R162 ;  /* 0x000000221ea27c2b */ /* 0x000fe400080000a2 */
[----:B------:R-:W-:Y:S01]  /*48360*/  DFMA R140, R12, UR16, R140 ;  /* 0x000000100c8c7c2b */ /* 0x000fe2000800008c */
[----:B------:R-:W3:Y:S01]  /*48370*/  LDL.LU.64 R12, [R1+0xac80] ;  /* 0x00ac8000010c7983 */ /* 0x000ee20000300a00 */
[----:B------:R-:W-:-:S04]  /*48380*/  DFMA R46, R46, R80, R160 ;  /* 0x000000502e2e722b */ /* 0x000fc800000000a0 */
[----:B------:R-:W-:Y:S02]  /*48390*/  DFMA R80, -R38, R248, R162 ;  /* 0x000000f82650722b */ /* 0x000fe400000001a2 */
[----:B------:R-:W-:Y:S01]  /*483a0*/  DFMA R140, R2, UR14, R140 ;  /* 0x0000000e028c7c2b */ /* 0x000fe2000800008c */
[----:B------:R-:W-:Y:S01]  /*483b0*/  UMOV UR8, 0xae147ae1 ;  /* 0xae147ae100087882 */ /* 0x000fe20000000000 */
[----:B------:R-:W-:Y:S01]  /*483c0*/  DFMA R162, R32, R8, -R242 ;  /* 0x0000000820a2722b */ /* 0x000fe200000008f2 */
[----:B------:R-:W-:Y:S01]  /*483d0*/  UMOV UR9, 0x3fdae147 ;  /* 0x3fdae14700097882 */ /* 0x000fe20000000000 */
[----:B------:R-:W-:Y:S01]  /*483e0*/  DFMA R46, R212, 0.25, R46 ;  /* 0x3fd00000d42e782b */ /* 0x000fe2000000002e */
[----:B------:R-:W3:Y:S01]  /*483f0*/  LDL.64 R248, [R1+0x7ca0] ;  /* 0x007ca00001f87983 */ /* 0x000ee20000100a00 */
[----:B------:R-:W-:Y:S02]  /*48400*/  DMUL R160, R216, UR8 ;  /* 0x00000008d8a07c28 */ /* 0x000fe40008000000 */
[----:B------:R-:W-:Y:S01]  /*48410*/  DFMA R140, R66, UR28, R140 ;  /* 0x0000001c428c7c2b */ /* 0x000fe2000800008c */
[----:B------:R0:W-:Y:S01]  /*48420*/  STL.64 [R1+0x9d70], R130 ;  /* 0x009d708201007387 */ /* 0x0001e20000100a00 */
[----:B------:R-:W-:-:S02]  /*48430*/  DFMA R88, R210, UR12, R88 ;  /* 0x0000000cd2587c2b */ /* 0x000fc40008000058 */
[----:B------:R-:W-:Y:S01]  /*48440*/  DADD R182, -R2, R182 ;  /* 0x0000000002b67229 */ /* 0x000fe200000001b6 */
[----:B------:R-:W3:Y:S04]  /*48450*/  LDL.LU.64 R216, [R1+0xac60] ;  /* 0x00ac600001d87983 */ /* 0x000ee80000300a00 */
[----:B------:R-:W3:Y:S01]  /*48460*/  LDL.LU.64 R8, [R1+0xac58] ;  /* 0x00ac580001087983 */ /* 0x000ee20000300a00 */
[----:B--2---:R-:W-:Y:S02]  /*48470*/  DMUL R204, R76, UR38 ;  /* 0x000000264ccc7c28 */ /* 0x004fe40008000000 */
[----:B------:R-:W-:Y:S02]  /*48480*/  DFMA R80, R38, R206, R80 ;  /* 0x000000ce2650722b */ /* 0x000fe40000000050 */
[----:B----4-:R-:W-:-:S02]  /*48490*/  DFMA R46, R160, R152, R46 ;  /* 0x00000098a02e722b */ /* 0x010fc4000000002e */
[----:B---3--:R-:W-:Y:S02]  /*484a0*/  DMUL R242, R58, UR54 ;  /* 0x000000363af27c28 */ /* 0x008fe40008000000 */
[----:B0-----:R-:W-:Y:S01]  /*484b0*/  DFMA R130, R32, R14, R202 ;  /* 0x0000000e2082722b */ /* 0x001fe200000000ca */
[----:B------:R-:W-:Y:S01]  /*484c0*/  STL.64 [R1+0x9c28], R88 ;  /* 0x009c285801007387 */ /* 0x000fe20000100a00 */
[----:B------:R-:W-:Y:S02]  /*484d0*/  DFMA R154, R204, -R24, R154 ;  /* 0x80000018cc9a722b */ /* 0x000fe4000000009a */
[----:B------:R-:W-:Y:S01]  /*484e0*/  DFMA R80, R66, UR48, R80 ;  /* 0x0000003042507c2b */ /* 0x000fe20008000050 */
[----:B------:R-:W2:Y:S04]  /*484f0*/  LDL.LU.64 R204, [R1+0x7880] ;  /* 0x0078800001cc7983 */ /* 0x000ea80000300a00 */
[----:B------:R-:W3:Y:S01]  /*48500*/  LDL.LU.64 R2, [R1+0xac68] ;  /* 0x00ac680001027983 */ /* 0x000ee20000300a00 */
[----:B------:R-:W-:-:S08]  /*48510*/  DFMA R154, R164, -R16, R154 ;  /* 0x80000010a49a722b */ /* 0x000fd0000000009a */
[CC--:B------:R-:W-:Y:S02]  /*48520*/  DFMA R154, R96.reuse, R128.reuse, R154 ;  /* 0x00000080609a722b */ /* 0x0c0fe4000000009a */
[----:B------:R-:W-:Y:S01]  /*48530*/  DFMA R128, -R96, R128, R162 ;  /* 0x000000806080722b */ /* 0x000fe200000001a2 */
[----:B------:R-:W4:Y:S06]  /*48540*/  LDL.LU.64 R162, [R1+0x7b40] ;  /* 0x007b400001a27983 */ /* 0x000f2c0000300a00 */
[----:B------:R0:W-:Y:S01]  /*48550*/  STL.64 [R1+0x9c88], R128 ;  /* 0x009c888001007387 */ /* 0x0001e20000100a00 */
[----:B------:R-:W-:-:S03]  /*48560*/  DFMA R76, -R174, R76, R154 ;  /* 0x0000004cae4c722b */ /* 0x000fc6000000019a */
[----:B------:R-:W3:Y:S04]  /*48570*/  LDL.LU.64 R154, [R1+0x7a70] ;  /* 0x007a7000019a7983 */ /* 0x000ee80000300a00 */
[----:B------:R-:W4:Y:S01]  /*48580*/  LDL.LU.64 R174, [R1+0x7ba0] ;  /* 0x007ba00001ae7983 */ /* 0x000f220000300a00 */
[CC--:B0-----:R-:W-:Y:S02]  /*48590*/  DFMA R128, R160.reuse, R152.reuse, R140 ;  /* 0x00000098a080722b */ /* 0x0c1fe4000000008c */
[----:B------:R-:W-:Y:S01]  /*485a0*/  DFMA R140, -R160, R152, R80 ;  /* 0x00000098a08c722b */ /* 0x000fe20000000150 */
[----:B------:R-:W4:Y:S04]  /*485b0*/  LDL.LU.64 R160, [R1+0x7830] ;  /* 0x0078300001a07983 */ /* 0x000f280000300a00 */
[----:B------:R-:W4:Y:S01]  /*485c0*/  LDL.LU.64 R152, [R1+0x7930] ;  /* 0x0079300001987983 */ /* 0x000f220000300a00 */
[----:B------:R-:W-:-:S02]  /*485d0*/  DFMA R130, R20, R12, R130 ;  /* 0x0000000c1482722b */ /* 0x000fc40000000082 */
[----:B------:R-:W-:Y:S02]  /*485e0*/  DFMA R80, R32, R168, -R30 ;  /* 0x000000a82050722b */ /* 0x000fe4000000081e */
[----:B------:R-:W-:Y:S01]  /*485f0*/  DFMA R76, R66, UR28, R76 ;  /* 0x0000001c424c7c2b */ /* 0x000fe2000800004c */
[----:B------:R-:W4:Y:S03]  /*48600*/  LDL.LU.64 R168, [R1+0xac50] ;  /* 0x00ac500001a87983 */ /* 0x000f260000300a00 */
[----:B------:R-:W-:Y:S02]  /*48610*/  DFMA R130, R218, -R242, R130 ;  /* 0x800000f2da82722b */ /* 0x000fe40000000082 */
[----:B------:R-:W-:Y:S02]  /*48620*/  DADD R66, -R66, R80 ;  /* 0x0000000042427229 */ /* 0x000fe40000000150 */
[----:B------:R-:W-:-:S02]  /*48630*/  DFMA R80, R184, UR12, R172 ;  /* 0x0000000cb8507c2b */ /* 0x000fc400080000ac */
[----:B------:R-:W-:Y:S01]  /*48640*/  DFMA R46, R96, R98, R46 ;  /* 0x00000062602e722b */ /* 0x000fe2000000002e */
[----:B------:R-:W4:Y:S01]  /*48650*/  LDL.LU.64 R172, [R1+0xac38] ;  /* 0x00ac380001ac7983 */ /* 0x000f220000300a00 */
[----:B------:R-:W-:-:S03]  /*48660*/  DFMA R130, R58, -1300, R130 ;  /* 0xc09450003a82782b */ /* 0x000fc60000000082 */
[----:B------:R-:W-:Y:S04]  /*48670*/  STL.64 [R1+0x9c30], R80 ;  /* 0x009c305001007387 */ /* 0x000fe80000100a00 */
[----:B------:R-:W-:Y:S04]  /*48680*/  STL.64 [R1+0x9c70], R130 ;  /* 0x009c708201007387 */ /* 0x000fe80000100a00 */
[----:B------:R0:W-:Y:S01]  /*48690*/  STL.64 [R1+0x9c68], R66 ;  /* 0x009c684201007387 */ /* 0x0001e20000100a00 */
[----:B------:R-:W-:-:S03]  /*486a0*/  DADD R48, R50, R48 ;  /* 0x0000000032307229 */ /* 0x000fc60000000030 */
[----:B------:R-:W4:Y:S01]  /*486b0*/  LDL.LU.64 R184, [R1+0xac30] ;  /* 0x00ac300001b87983 */ /* 0x000f220000300a00 */
[----:B0-----:R-:W-:-:S03]  /*486c0*/  DFMA R66, R32, R248, -R194 ;  /* 0x000000f82042722b */ /* 0x001fc600000008c2 */
[----:B------:R-:W4:Y:S05]  /*486d0*/  LDL.64 R248, [R1+0x9f48] ;  /* 0x009f480001f87983 */ /* 0x000f2a0000100a00 */
[----:B------:R-:W-:-:S07]  /*486e0*/  DFMA R66, -R96, R98, R66 ;  /* 0x000000626042722b */ /* 0x000fce0000000142 */
[----:B------:R0:W-:Y:S02]  /*486f0*/  STL.64 [R1+0x9c40], R66 ;  /* 0x009c404201007387 */ /* 0x0001e40000100a00 */
[----:B0-----:R-:W-:Y:S02]  /*48700*/  DFMA R66, -R38, R206, R150 ;  /* 0x000000ce2642722b */ /* 0x001fe40000000196 */
[----:B------:R-:W4:Y:S04]  /*48710*/  LDL.LU.64 R150, [R1+0x77a8] ;  /* 0x0077a80001967983 */ /* 0x000f280000300a00 */
[----:B------:R0:W5:Y:S02]  /*48720*/  LDL.LU.64 R206, [R1+0xac20] ;  /* 0x00ac200001ce7983 */ /* 0x0001640000300a00 */
[----:B------:R-:W-:-:S07]  /*48730*/  DADD R66, -R234, R66 ;  /* 0x00000000ea427229 */ /* 0x000fce0000000142 */
[----:B------:R1:W-:Y:S01]  /*48740*/  STL.64 [R1+0x9d48], R66 ;  /* 0x009d484201007387 */ /* 0x0003e20000100a00 */
[----:B--2---:R-:W-:-:S03]  /*48750*/  DFMA R130, R176, UR46, -R204 ;  /* 0x0000002eb0827c2b */ /* 0x004fc600080008cc */
[----:B------:R-:W2:Y:S04]  /*48760*/  LDL.64 R204, [R1+0xa4d8] ;  /* 0x00a4d80001cc7983 */ /* 0x000ea80000100a00 */
[----:B------:R-:W2:Y:S01]  /*48770*/  LDL.LU.64 R176, [R1+0xac40] ;  /* 0x00ac400001b07983 */ /* 0x000ea20000300a00 */
[CC--:B------:R-:W-:Y:S02]  /*48780*/  DFMA R130, -R214.reuse, R62.reuse, R130 ;  /* 0x0000003ed682722b */ /* 0x0c0fe40000000182 */
[----:B---3--:R-:W-:Y:S02]  /*48790*/  DFMA R88, R214, R62, R154 ;  /* 0x0000003ed658722b */ /* 0x008fe4000000009a */
[----:B------:R-:W-:Y:S01]  /*487a0*/  DFMA R62, R96, R98, R76 ;  /* 0x00000062603e722b */ /* 0x000fe2000000004c */
[----:B------:R-:W3:Y:S01]  /*487b0*/  LDL.LU.64 R154, [R1+0x7908] ;  /* 0x00790800019a7983 */ /* 0x000ee20000300a00 */
[----:B----4-:R-:W-:-:S02]  /*487c0*/  DFMA R80, R78, R198, R160 ;  /* 0x000000c64e50722b */ /* 0x010fc400000000a0 */
[----:B------:R-:W-:Y:S01]  /*487d0*/  DFMA R58, R58, 1300, -R152 ;  /* 0x409450003a3a782b */ /* 0x000fe20000000898 */
[----:B------:R4:W-:Y:S05]  /*487e0*/  STL.64 [R1+0x9d60], R88 ;  /* 0x009d605801007387 */ /* 0x0009ea0000100a00 */
[----:B------:R-:W-:Y:S01]  /*487f0*/  DADD R76, R116, R80 ;  /* 0x00000000744c7229 */ /* 0x000fe20000000050 */
[----:B------:R0:W-:Y:S01]  /*48800*/  STL.64 [R1+0x9cc0], R130 ;  /* 0x009cc08201007387 */ /* 0x0001e20000100a00 */
[----:B------:R-:W-:-:S03]  /*48810*/  DADD R152, R226, -R210 ;  /* 0x00000000e2987229 */ /* 0x000fc600000008d2 */
[----:B------:R-:W3:Y:S04]  /*48820*/  LDL.LU.64 R210, [R1+0x7bd0] ;  /* 0x007bd00001d27983 */ /* 0x000ee80000300a00 */
[----:B------:R0:W-:Y:S01]  /*48830*/  STL.64 [R1+0x9db8], R76 ;  /* 0x009db84c01007387 */ /* 0x0001e20000100a00 */
[----:B-1----:R-:W-:-:S03]  /*48840*/  DFMA R66, R234, UR28, R62 ;  /* 0x0000001cea427c2b */ /* 0x002fc6000800003e */
[----:B------:R-:W3:Y:S01]  /*48850*/  LDL.LU.64 R226, [R1+0xac48] ;  /* 0x00ac480001e27983 */ /* 0x000ee20000300a00 */
[C---:B------:R-:W-:Y:S02]  /*48860*/  DFMA R80, R212.reuse, 0.5, R110 ;  /* 0x3fe00000d450782b */ /* 0x040fe4000000006e */
[C---:B----4-:R-:W-:Y:S01]  /*48870*/  DFMA R88, R212.reuse, 0.25, R124 ;  /* 0x3fd00000d458782b */ /* 0x050fe2000000007c */
[----:B0-----:R-:W4:Y:S01]  /*48880*/  LDL.LU.64 R130, [R1+0x7a88] ;  /* 0x007a880001827983 */ /* 0x001f220000300a00 */
[----:B------:R-:W-:-:S03]  /*48890*/  DADD R76, -R212, R162 ;  /* 0x00000000d44c7229 */ /* 0x000fc600000001a2 */
[----:B------:R-:W-:Y:S04]  /*488a0*/  STL.64 [R1+0x9c08], R66 ;  /* 0x009c084201007387 */ /* 0x000fe80000100a00 */
[----:B------:R-:W4:Y:S04]  /*488b0*/  LDL.LU.64 R162, [R1+0x7928] ;  /* 0x0079280001a27983 */ /* 0x000f280000300a00 */
[----:B------:R0:W-:Y:S04]  /*488c0*/  STL.64 [R1+0x9d10], R76 ;  /* 0x009d104c01007387 */ /* 0x0001e80000100a00 */
[----:B------:R-:W4:Y:S04]  /*488d0*/  LDL.64 R116, [R1+0x7de0] ;  /* 0x007de00001747983 */ /* 0x000f280000100a00 */
[----:B------:R-:W4:Y:S01]  /*488e0*/  LDL.64 R214, [R1+0x79a8] ;  /* 0x0079a80001d67983 */ /* 0x000f220000100a00 */
[----:B0-----:R-:W-:-:S03]  /*488f0*/  DFMA R76, R134, UR6, R72 ;  /* 0x00000006864c7c2b */ /* 0x001fc60008000048 */
[----:B------:R-:W4:Y:S04]  /*48900*/  LDL.64 R160, [R1+0x7990] ;  /* 0x0079900001a07983 */ /* 0x000f280000100a00 */
[----:B------:R0:W-:Y:S01]  /*48910*/  STL.64 [R1+0x9ec8], R76 ;  /* 0x009ec84c01007387 */ /* 0x0001e20000100a00 */
[----:B------:R-:W-:Y:S02]  /*48920*/  DFMA R72, R36, UR20, R174 ;  /* 0x0000001424487c2b */ /* 0x000fe400080000ae */
[----:B------:R-:W-:Y:S01]  /*48930*/  DFMA R66, R194, UR4, -R126 ;  /* 0x00000004c2427c2b */ /* 0x000fe2000800087e */
[----:B------:R-:W-:Y:S01]  /*48940*/  UMOV UR6, 0x33333333 ;  /* 0x3333333300067882 */ /* 0x000fe20000000000 */
[----:B------:R-:W-:Y:S01]  /*48950*/  UMOV UR7, 0x3fc33333 ;  /* 0x3fc3333300077882 */ /* 0x000fe20000000000 */
[----:B------:R-:W-:Y:S04]  /*48960*/  STL.64 [R1+0x9cd0], R80 ;  /* 0x009cd05001007387 */ /* 0x000fe80000100a00 */
[----:B0-----:R-:W4:Y:S04]  /*48970*/  LDL.64 R76, [R1+0xaaa8] ;  /* 0x00aaa800014c7983 */ /* 0x001f280000100a00 */
[----:B------:R0:W-:Y:S04]  /*48980*/  STL.64 [R1+0x9e80], R72 ;  /* 0x009e804801007387 */ /* 0x0001e80000100a00 */
[----:B------:R-:W-:Y:S04]  /*48990*/  STL.64 [R1+0x9c38], R88 ;  /* 0x009c385801007387 */ /* 0x000fe80000100a00 */
[----:B------:R-:W4:Y:S01]  /*489a0*/  LDL.LU.64 R174, [R1+0x77f8] ;  /* 0x0077f80001ae7983 */ /* 0x000f220000300a00 */
[----:B0-----:R-:W-:-:S03]  /*489b0*/  DFMA R72, R234, UR28, R128 ;  /* 0x0000001cea487c2b */ /* 0x001fc60008000080 */
[----:B------:R0:W5:Y:S04]  /*489c0*/  LDL.LU.64 R36, [R1+0xac08] ;  /* 0x00ac080001247983 */ /* 0x0001680000300a00 */
[----:B------:R1:W-:Y:S02]  /*489d0*/  STL.64 [R1+0x9ed8], R72 ;  /* 0x009ed84801007387 */ /* 0x0003e40000100a00 */
[----:B-1----:R-:W-:Y:S02]  /*489e0*/  DFMA R72, R194, UR32, R148 ;  /* 0x00000020c2487c2b */ /* 0x002fe40008000094 */
[----:B------:R-:W4:Y:S01]  /*489f0*/  LDL.LU.64 R194, [R1+0x7918] ;  /* 0x0079180001c27983 */ /* 0x000f220000300a00 */
[----:B------:R-:W-:Y:S02]  /*48a00*/  DFMA R62, R30, UR6, R182 ;  /* 0x000000061e3e7c2b */ /* 0x000fe400080000b6 */
[----:B------:R-:W-:Y:S01]  /*48a10*/  DFMA R80, R134, UR14, R180 ;  /* 0x0000000e86507c2b */ /* 0x000fe200080000b4 */
[----:B------:R-:W-:Y:S04]  /*48a20*/  STL.64 [R1+0x9e10], R66 ;  /* 0x009e104201007387 */ /* 0x000fe80000100a00 */
[----:B------:R1:W-:Y:S04]  /*48a30*/  STL.64 [R1+0x9e30], R62 ;  /* 0x009e303e01007387 */ /* 0x0003e80000100a00 */
[----:B------:R0:W-:Y:S01]  /*48a40*/  STL.64 [R1+0x9c60], R80 ;  /* 0x009c605001007387 */ /* 0x0001e20000100a00 */
[----:B------:R-:W-:-:S03]  /*48a50*/  DADD R88, -R44, -R50 ;  /* 0x000000002c587229 */ /* 0x000fc60000000932 */
[----:B------:R-:W-:Y:S01]  /*48a60*/  STL.64 [R1+0x9ca8], R72 ;  /* 0x009ca84801007387 */ /* 0x000fe20000100a00 */
[----:B-1----:R-:W-:Y:S02]  /*48a70*/  DFMA R62, R126, 2, R46 ;  /* 0x400000007e3e782b */ /* 0x002fe4000000002e */
[----:B------:R-:W-:Y:S01]  /*48a80*/  DFMA R132, -R96, R132, R152 ;  /* 0x000000846084722b */ /* 0x000fe20000000198 */
[----:B------:R-:W-:Y:S01]  /*48a90*/  UMOV UR4, 0xce3718e1 ;  /* 0xce3718e100047882 */ /* 0x000fe20000000000 */
[----:B0-----:R-:W-:Y:S01]  /*48aa0*/  DFMA R80, R234, UR48, R140 ;  /* 0x00000030ea507c2b */ /* 0x001fe2000800008c */
[----:B------:R-:W-:Y:S04]  /*48ab0*/  STL.64 [R1+0x9bd0], R88 ;  /* 0x009bd05801007387 */ /* 0x000fe80000100a00 */
[----:B------:R0:W-:Y:S04]  /*48ac0*/  STL.64 [R1+0x9e98], R62 ;  /* 0x009e983e01007387 */ /* 0x0001e80000100a00 */
[----:B------:R-:W-:Y:S04]  /*48ad0*/  STL.64 [R1+0x9c78], R80 ;  /* 0x009c785001007387 */ /* 0x000fe80000100a00 */
[----:B------:R-:W4:Y:S01]  /*48ae0*/  LDL.LU.64 R152, [R1+0x7a48] ;  /* 0x007a480001987983 */ /* 0x000f220000300a00 */
[----:B0-----:R-:W-:-:S03]  /*48af0*/  DFMA R62, R146, 2, R74 ;  /* 0x40000000923e782b */ /* 0x001fc6000000004a */
[----:B------:R-:W4:Y:S01]  /*48b00*/  LDL.LU.64 R96, [R1+0xac28] ;  /* 0x00ac280001607983 */ /* 0x000f220000300a00 */
[----:B------:R-:W-:Y:S01]  /*48b10*/  DADD R74, R146, R108 ;  /* 0x00000000924a7229 */ /* 0x000fe2000000006c */
[----:B------:R-:W-:Y:S02]  /*48b20*/  UMOV UR5, 0x3d551c51 ;  /* 0x3d551c5100057882 */ /* 0x000fe40000000000 */
[----:B------:R0:W5:Y:S04]  /*48b30*/  LDL.LU.64 R180, [R1+0xac18] ;  /* 0x00ac180001b47983 */ /* 0x0001680000300a00 */
[----:B------:R1:W-:Y:S04]  /*48b40*/  STL.64 [R1+0x9c58], R74 ;  /* 0x009c584a01007387 */ /* 0x0003e80000100a00 */
[----:B------:R0:W5:Y:S04]  /*48b50*/  LDL.LU.64 R134, [R1+0xac10] ;  /* 0x00ac100001867983 */ /* 0x0001680000300a00 */
[----:B------:R0:W5:Y:S01]  /*48b60*/  LDL.LU.64 R30, [R1+0xac00] ;  /* 0x00ac0000011e7983 */ /* 0x0001620000300a00 */
[----:B-1----:R-:W-:-:S03]  /*48b70*/  DADD R74, R232, R200 ;  /* 0x00000000e84a7229 */ /* 0x002fc600000000c8 */
[----:B------:R0:W5:Y:S05]  /*48b80*/  LDL.LU.64 R44, [R1+0xabf8] ;  /* 0x00abf800012c7983 */ /* 0x00016a0000300a00 */
[----:B------:R-:W-:Y:S02]  /*48b90*/  DADD R74, R142, R74 ;  /* 0x000000008e4a7229 */ /* 0x000fe4000000004a */
[----:B--2---:R-:W-:-:S08]  /*48ba0*/  DADD R66, R204, R144 ;  /* 0x00000000cc427229 */ /* 0x004fd00000000090 */
[----:B------:R-:W-:-:S08]  /*48bb0*/  DADD R66, R232, R66 ;  /* 0x00000000e8427229 */ /* 0x000fd00000000042 */
[----:B------:R-:W-:-:S08]  /*48bc0*/  DADD R66, R142, R66 ;  /* 0x000000008e427229 */ /* 0x000fd00000000042 */
[C---:B------:R-:W-:Y:S02]  /*48bd0*/  DADD R88, R50.reuse, R66 ;  /* 0x0000000032587229 */ /* 0x040fe40000000042 */
[----:B------:R-:W-:Y:S02]  /*48be0*/  DADD R66, R50, R74 ;  /* 0x0000000032427229 */ /* 0x000fe4000000004a */
[----:B---3--:R-:W-:Y:S01]  /*48bf0*/  DFMA R72, -R248, R106, R210 ;  /* 0x0000006af848722b */ /* 0x008fe200000001d2 */
[----:B------:R-:W2:Y:S07]  /*48c00*/  LDL.LU.64 R210, [R1+0x7840] ;  /* 0x0078400001d27983 */ /* 0x000eae0000300a00 */
[----:B------:R-:W-:-:S08]  /*48c10*/  DFMA R72, -R2, R216, R72 ;  /* 0x000000d80248722b */ /* 0x000fd00000000148 */
[----:B------:R-:W-:Y:S02]  /*48c20*/  DFMA R72, R26, R136, R72 ;  /* 0x000000881a48722b */ /* 0x000fe40000000048 */
[----:B----4-:R-:W-:Y:S02]  /*48c30*/  DMUL R80, R76, R106 ;  /* 0x0000006a4c507228 */ /* 0x010fe40000000000 */
[----:B------:R-:W-:-:S05]  /*48c40*/  DADD R76, R232, R114 ;  /* 0x00000000e84c7229 */ /* 0x000fca0000000072 */
[----:B------:R1:W-:Y:S03]  /*48c50*/  STL.64 [R1+0x7878], R80 ;  /* 0x0078785001007387 */ /* 0x0003e60000100a00 */
[----:B------:R-:W-:Y:S02]  /*48c60*/  DADD R76, R142, R76 ;  /* 0x000000008e4c7229 */ /* 0x000fe4000000004c */
[----:B-1----:R-:W-:-:S06]  /*48c70*/  DMUL R80, R80, R34 ;  /* 0x0000002250507228 */ /* 0x002fcc0000000000 */
[----:B------:R-:W-:Y:S02]  /*48c80*/  DFMA R74, R50, 2, R76 ;  /* 0x40000000324a782b */ /* 0x000fe4000000004c */
[C---:B------:R-:W-:Y:S02]  /*48c90*/  DADD R76, R80.reuse, R8 ;  /* 0x00000000504c7229 */ /* 0x040fe40000000008 */
[----:B------:R-:W-:-:S05]  /*48ca0*/  DFMA R98, R80, 0.5, R194 ;  /* 0x3fe000005062782b */ /* 0x000fca00000000c2 */
[----:B------:R1:W-:Y:S04]  /*48cb0*/  STL.64 [R1+0x9d50], R76 ;  /* 0x009d504c01007387 */ /* 0x0003e80000100a00 */
[----:B------:R-:W3:Y:S01]  /*48cc0*/  LDL.64 R194, [R1+0x9b58] ;  /* 0x009b580001c27983 */ /* 0x000ee20000100a00 */
[C---:B------:R-:W-:Y:S02]  /*48cd0*/  DADD R72, -R80.reuse, R72 ;  /* 0x0000000050487229 */ /* 0x040fe40000000148 */
[C---:B------:R-:W-:Y:S01]  /*48ce0*/  DFMA R108, R80.reuse, 0.5, R226 ;  /* 0x3fe00000506c782b */ /* 0x040fe200000000e2 */
[----:B------:R4:W-:Y:S01]  /*48cf0*/  STL.64 [R1+0x9bb0], R98 ;  /* 0x009bb06201007387 */ /* 0x0009e20000100a00 */
[----:B-1----:R-:W-:Y:S02]  /*48d00*/  DADD R76, -R80, R178 ;  /* 0x00000000504c7229 */ /* 0x002fe400000001b2 */
[----:B------:R-:W-:Y:S01]  /*48d10*/  DFMA R50, R50, 2, R142 ;  /* 0x400000003232782b */ /* 0x000fe2000000008e */
[----:B------:R-:W-:Y:S04]  /*48d20*/  STL.64 [R1+0x9c00], R72 ;  /* 0x009c004801007387 */ /* 0x000fe80000100a00 */
[----:B------:R1:W-:Y:S01]  /*48d30*/  STL.64 [R1+0x9fe8], R76 ;  /* 0x009fe84c01007387 */ /* 0x0003e20000100a00 */
[----:B----4-:R-:W-:-:S03]  /*48d40*/  DADD R98, R80, R162 ;  /* 0x0000000050627229 */ /* 0x010fc600000000a2 */
[----:B------:R4:W-:Y:S01]  /*48d50*/  STL.64 [R1+0x9c48], R132 ;  /* 0x009c488401007387 */ /* 0x0009e20000100a00 */
[----:B------:R-:W-:Y:S02]  /*48d60*/  DFMA R66, R208, 2, R66 ;  /* 0x40000000d042782b */ /* 0x000fe40000000042 */
[----:B------:R-:W-:Y:S01]  /*48d70*/  DADD R46, -R190, -R146 ;  /* 0x00000000be2e7229 */ /* 0x000fe20000000992 */
[----:B------:R0:W5:Y:S01]  /*48d80*/  LDL.LU.64 R8, [R1+0xabf0] ;  /* 0x00abf00001087983 */ /* 0x0001620000300a00 */
[----:B-1----:R-:W-:-:S03]  /*48d90*/  DADD R76, R80, R154 ;  /* 0x00000000504c7229 */ /* 0x002fc6000000009a */
[----:B------:R-:W3:Y:S01]  /*48da0*/  LDL.64 R162, [R1+0x9f10] ;  /* 0x009f100001a27983 */ /* 0x000ee20000100a00 */
[----:B------:R-:W-:-:S03]  /*48db0*/  DFMA R80, R248, R106, R240 ;  /* 0x0000006af850722b */ /* 0x000fc600000000f0 */
[----:B------:R-:W3:Y:S04]  /*48dc0*/  LDL.64 R248, [R1+0xa510] ;  /* 0x00a5100001f87983 */ /* 0x000ee80000100a00 */
[----:B------:R1:W-:Y:S01]  /*48dd0*/  STL.64 [R1+0x9bc0], R76 ;  /* 0x009bc04c01007387 */ /* 0x0003e20000100a00 */
[----:B------:R-:W-:-:S03]  /*48de0*/  DFMA R72, -R192, R42, R168 ;  /* 0x0000002ac048722b */ /* 0x000fc600000001a8 */
[----:B----4-:R-:W4:Y:S04]  /*48df0*/  LDL.64 R132, [R1+0x7b68] ;  /* 0x007b680001847983 */ /* 0x010f280000100a00 */
[----:B------:R0:W-:Y:S01]  /*48e00*/  STL.64 [R1+0x9ba0], R98 ;  /* 0x009ba06201007387 */ /* 0x0001e20000100a00 */
[----:B-1----:R-:W-:-:S03]  /*48e10*/  DADD R76, -R250, -R208 ;  /* 0x00000000fa4c7229 */ /* 0x002fc600000009d0 */
[----:B------:R-:W-:Y:S04]  /*48e20*/  STL.64 [R1+0x9b90], R80 ;  /* 0x009b905001007387 */ /* 0x000fe80000100a00 */
[----:B------:R-:W4:Y:S04]  /*48e30*/  LDL.64 R250, [R1+0xa460] ;  /* 0x00a4600001fa7983 */ /* 0x000f280000100a00 */
[----:B------:R1:W-:Y:S04]  /*48e40*/  STL.64 [R1+0x9bd8], R76 ;  /* 0x009bd84c01007387 */ /* 0x0003e80000100a00 */
[----:B0-----:R-:W4:Y:S04]  /*48e50*/  LDL.64 R98, [R1+0x79e0] ;  /* 0x0079e00001627983 */ /* 0x001f280000100a00 */
[----:B------:R-:W-:Y:S01]  /*48e60*/  STL.64 [R1+0x9ba8], R66 ;  /* 0x009ba84201007387 */ /* 0x000fe20000100a00 */
[----:B-1----:R-:W-:-:S03]  /*48e70*/  DADD R76, R208, R50 ;  /* 0x00000000d04c7229 */ /* 0x002fc60000000032 */
[----:B------:R-:W4:Y:S04]  /*48e80*/  LDL.64 R154, [R1+0x7c60] ;  /* 0x007c6000019a7983 */ /* 0x000f280000100a00 */
[----:B------:R-:W-:Y:S04]  /*48e90*/  STL.64 [R1+0x9dd0], R46 ;  /* 0x009dd02e01007387 */ /* 0x000fe80000100a00 */
[----:B------:R0:W-:Y:S01]  /*48ea0*/  STL.64 [R1+0x9c18], R76 ;  /* 0x009c184c01007387 */ /* 0x0001e20000100a00 */
[----:B------:R-:W-:Y:S02]  /*48eb0*/  DFMA R50, R208, 2, R48 ;  /* 0x40000000d032782b */ /* 0x000fe40000000030 */
[----:B------:R-:W-:Y:S01]  /*48ec0*/  DFMA R48, -R222, R42, R72 ;  /* 0x0000002ade30722b */ /* 0x000fe20000000148 */
[----:B------:R1:W5:Y:S04]  /*48ed0*/  LDL.LU.64 R168, [R1+0xabe8] ;  /* 0x00abe80001a87983 */ /* 0x0003680000300a00 */
[----:B------:R1:W5:Y:S01]  /*48ee0*/  LDL.LU.64 R226, [R1+0xabe0] ;  /* 0x00abe00001e27983 */ /* 0x0003620000300a00 */
[----:B0-----:R-:W-:-:S02]  /*48ef0*/  DADD R76, R208, R88 ;  /* 0x00000000d04c7229 */ /* 0x001fc40000000058 */
[----:B------:R-:W-:Y:S01]  /*48f00*/  DADD R72, R208, R74 ;  /* 0x00000000d0487229 */ /* 0x000fe2000000004a */
[----:B------:R-:W4:Y:S04]  /*48f10*/  LDL.64 R74, [R1+0xab48] ;  /* 0x00ab4800014a7983 */ /* 0x000f280000100a00 */
[----:B------:R0:W-:Y:S04]  /*48f20*/  STL.64 [R1+0x9a98], R76 ;  /* 0x009a984c01007387 */ /* 0x0001e80000100a00 */
[----:B0-----:R-:W4:Y:S04]  /*48f30*/  LDL.64 R76, [R1+0x9f20] ;  /* 0x009f2000014c7983 */ /* 0x001f280000100a00 */
[----:B------:R0:W-:Y:S01]  /*48f40*/  STL.64 [R1+0x9c10], R50 ;  /* 0x009c103201007387 */ /* 0x0001e20000100a00 */
[----:B------:R-:W-:-:S02]  /*48f50*/  DFMA R80, R70, UR6, R48 ;  /* 0x0000000646507c2b */ /* 0x000fc40008000030 */
[----:B------:R-:W-:Y:S01]  /*48f60*/  DFMA R66, R38, -R4, -R174 ;  /* 0x800000042642722b */ /* 0x000fe200000008ae */
[----:B------:R1:W-:Y:S04]  /*48f70*/  STL.64 [R1+0x9b98], R72 ;  /* 0x009b984801007387 */ /* 0x0003e80000100a00 */
[----:B------:R-:W4:Y:S01]  /*48f80*/  LDL.64 R174, [R1+0x7ff8] ;  /* 0x007ff80001ae7983 */ /* 0x000f220000100a00 */
[----:B0-----:R-:W-:Y:S02]  /*48f90*/  DADD R50, R224, R102 ;  /* 0x00000000e0327229 */ /* 0x001fe40000000066 */
[----:B-1----:R-:W-:-:S06]  /*48fa0*/  DFMA R72, R70, UR34, R100 ;  /* 0x0000002246487c2b */ /* 0x002fcc0008000064 */
[----:B------:R-:W-:Y:S01]  /*48fb0*/  DFMA R48, R70, UR6, R50 ;  /* 0x0000000646307c2b */ /* 0x000fe20008000032 */
[----:B------:R-:W-:Y:S01]  /*48fc0*/  STL.64 [R1+0x9d30], R72 ;  /* 0x009d304801007387 */ /* 0x000fe20000100a00 */
[----:B------:R-:W-:-:S05]  /*48fd0*/  DMUL R50, R158, UR40 ;  /* 0x000000289e327c28 */ /* 0x000fca0008000000 */
[----:B------:R2:W-:Y:S03]  /*48fe0*/  STL.64 [R1+0x9d08], R48 ;  /* 0x009d083001007387 */ /* 0x0005e60000100a00 */
[----:B------:R-:W-:Y:S02]  /*48ff0*/  DFMA R56, -R78, R50, -R56 ;  /* 0x000000324e38722b */ /* 0x000fe40000000938 */
[----:B--2---:R-:W-:Y:S02]  /*49000*/  DADD R48, -R210, R66 ;  /* 0x00000000d2307229 */ /* 0x004fe40000000142 */
[----:B------:R-:W-:Y:S01]  /*49010*/  DFMA R72, R38, R4, R210 ;  /* 0x000000042648722b */ /* 0x000fe200000000d2 */
[----:B------:R-:W2:Y:S01]  /*49020*/  LDL.64 R210, [R1+0xa000] ;  /* 0x00a0000001d27983 */ /* 0x000ea20000100a00 */
[----:B---3--:R-:W-:-:S03]  /*49030*/  DFMA R66, R90, UR24, -R194 ;  /* 0x000000185a427c2b */ /* 0x008fc600080008c2 */
[----:B------:R-:W3:Y:S01]  /*49040*/  LDL.64 R194, [R1+0x9f08] ;  /* 0x009f080001c27983 */ /* 0x000ee20000100a00 */
[----:B------:R-:W-:-:S03]  /*49050*/  DADD R50, R248, -R202 ;  /* 0x00000000f8327229 */ /* 0x000fc600000008ca */
[----:B------:R-:W3:Y:S04]  /*49060*/  LDL.64 R202, [R1+0x79f8] ;  /* 0x0079f80001ca7983 */ /* 0x000ee80000100a00 */
[----:B------:R-:W3:Y:S01]  /*49070*/  LDL.LU.64 R248, [R1+0x7b90] ;  /* 0x007b900001f87983 */ /* 0x000ee20000300a00 */
[----:B------:R-:W-:-:S08]  /*49080*/  DMUL R70, R156, UR42 ;  /* 0x0000002a9c467c28 */ /* 0x000fd00008000000 */
[----:B------:R-:W-:-:S07]  /*49090*/  DFMA R68, -R78, R70, -R68 ;  /* 0x000000464e44722b */ /* 0x000fce0000000944 */
[----:B------:R-:W-:Y:S01]  /*490a0*/  STL.64 [R1+0x9bf8], R68 ;  /* 0x009bf84401007387 */ /* 0x000fe20000100a00 */
[----:B----4-:R-:W-:-:S07]  /*490b0*/  DFMA R66, R250, R176, R66 ;  /* 0x000000b0fa42722b */ /* 0x010fce0000000042 */
[----:B------:R0:W-:Y:S01]  /*490c0*/  STL.64 [R1+0x9cb0], R66 ;  /* 0x009cb04201007387 */ /* 0x0001e20000100a00 */
[----:B------:R-:W-:-:S03]  /*490d0*/  DFMA R50, R32, -R14, R50 ;  /* 0x8000000e2032722b */ /* 0x000fc60000000032 */
[----:B------:R1:W-:Y:S01]  /*490e0*/  STL.64 [R1+0x9be0], R56 ;  /* 0x009be03801007387 */ /* 0x0003e20000100a00 */
[----:B0-----:R-:W-:Y:S02]  /*490f0*/  DFMA R66, R38, -R220, -R142 ;  /* 0x800000dc2642722b */ /* 0x001fe4000000088e */
[----:B-1----:R-:W-:Y:S02]  /*49100*/  DFMA R56, -R250, R176, R72 ;  /* 0x000000b0fa38722b */ /* 0x002fe40000000148 */
[----:B------:R-:W-:-:S03]  /*49110*/  DMUL R176, R176, UR4 ;  /* 0x00000004b0b07c28 */ /* 0x000fc60008000000 */
[----:B------:R0:W-:Y:S01]  /*49120*/  STL.64 [R1+0x9e00], R66 ;  /* 0x009e004201007387 */ /* 0x0001e20000100a00 */
[----:B------:R-:W-:Y:S01]  /*49130*/  DFMA R70, R32, R184, -R152 ;  /* 0x000000b82046722b */ /* 0x000fe20000000898 */
[----:B------:R-:W1:Y:S02]  /*49140*/  LDCU UR4, c[0x0][0x3a8] ;  /* 0x00007500ff0477ac */ /* 0x000e640008000800 */
[----:B------:R-:W-:Y:S04]  /*49150*/  STL.64 [R1+0x9bc8], R108 ;  /* 0x009bc86c01007387 */ /* 0x000fe80000100a00 */
[----:B------:R-:W-:Y:S01]  /*49160*/  STL.64 [R1+0x9e60], R80 ;  /* 0x009e605001007387 */ /* 0x000fe20000100a00 */
[----:B------:R-:W-:-:S03]  /*49170*/  DMUL R68, R76, R52 ;  /* 0x000000344c447228 */ /* 0x000fc60000000000 */
[----:B------:R-:W4:Y:S01]  /*49180*/  LDL.LU.64 R250, [R1+0x7be0] ;  /* 0x007be00001fa7983 */ /* 0x000f220000300a00 */
[----:B------:R-:W-:-:S07]  /*49190*/  DMUL R52, R74, R54 ;  /* 0x000000364a347228 */ /* 0x000fce0000000000 */
[----:B------:R1:W-:Y:S01]  /*491a0*/  STL.64 [R1+0x9af8], R52 ;  /* 0x009af83401007387 */ /* 0x0003e20000100a00 */
[----:B0-----:R-:W-:Y:S02]  /*491b0*/  DFMA R66, R132, R172, -R130 ;  /* 0x000000ac8442722b */ /* 0x001fe40000000882 */
[----:B-1----:R-:W-:Y:S02]  /*491c0*/  DFMA R52, R38, -R244, R58 ;  /* 0x800000f42634722b */ /* 0x002fe4000000003a */
[----:B------:R-:W-:Y:S01]  /*491d0*/  DADD R58, R92, R92 ;  /* 0x000000005c3a7229 */ /* 0x000fe2000000005c */
[----:B------:R-:W4:Y:S05]  /*491e0*/  LDL.64 R244, [R1+0x9b10] ;  /* 0x009b100001f47983 */ /* 0x000f2a0000100a00 */
[----:B------:R-:W-:Y:S01]  /*491f0*/  DADD R52, R130, R52 ;  /* 0x0000000082347229 */ /* 0x000fe20000000034 */
[----:B------:R-:W-:Y:S04]  /*49200*/  STL.64 [R1+0xa520], R68 ;  /* 0x00a5204401007387 */ /* 0x000fe80000100a00 */
[----:B------:R0:W-:Y:S01]  /*49210*/  STL.64 [R1+0x9ef0], R58 ;  /* 0x009ef03a01007387 */ /* 0x0001e20000100a00 */
[----:B------:R-:W-:-:S03]  /*49220*/  DFMA R54, -R28, R116, -R150 ;  /* 0x000000741c36722b */ /* 0x000fc60000000996 */
[----:B------:R1:W-:Y:S01]  /*49230*/  STL.64 [R1+0x9c80], R52 ;  /* 0x009c803401007387 */ /* 0x0003e20000100a00 */
[----:B------:R-:W-:-:S03]  /*49240*/  DFMA R50, -R32, R214, R50 ;  /* 0x000000d62032722b */ /* 0x000fc60000000132 */
[----:B------:R1:W-:Y:S01]  /*49250*/  STL.64 [R1+0x9ea8], R66 ;  /* 0x009ea84201007387 */ /* 0x0003e20000100a00 */
[----:B0-----:R-:W-:Y:S02]  /*49260*/  DFMA R58, R38, R98, -R90 ;  /* 0x00000062263a722b */ /* 0x001fe4000000085a */
[--C-:B-1----:R-:W-:Y:S02]  /*49270*/  DFMA R52, R90, UR36, R96.reuse ;  /* 0x000000245a347c2b */ /* 0x102fe40008000060 */
[----:B------:R-:W-:Y:S01]  /*49280*/  DFMA R66, R218, R176, -R96 ;  /* 0x000000b0da42722b */ /* 0x000fe20000000860 */
[----:B------:R0:W-:Y:S01]  /*49290*/  STL.64 [R1+0x9de8], R70 ;  /* 0x009de84601007387 */ /* 0x0001e20000100a00 */
[----:B------:R-:W-:-:S03]  /*492a0*/  DFMA R54, R20, -R160, R54 ;  /* 0x800000a01436722b */ /* 0x000fc60000000036 */
[----:B------:R1:W-:Y:S04]  /*492b0*/  STL.64 [R1+0x9b50], R52 ;  /* 0x009b503401007387 */ /* 0x0003e80000100a00 */
[----:B------:R1:W-:Y:S01]  /*492c0*/  STL.64 [R1+0x9ac0], R66 ;  /* 0x009ac04201007387 */ /* 0x0003e20000100a00 */
[----:B0-----:R-:W-:Y:S02]  /*492d0*/  DFMA R70, R192, R42, R58 ;  /* 0x0000002ac046722b */ /* 0x001fe4000000003a */
[----:B------:R-:W-:Y:S02]  /*492e0*/  DFMA R58, -R162, R84, R104 ;  /* 0x00000054a23a722b */ /* 0x000fe40000000168 */
[----:B-1----:R-:W-:Y:S02]  /*492f0*/  DFMA R52, R28, -R154, R50 ;  /* 0x8000009a1c34722b */ /* 0x002fe40000000032 */
[----:B------:R-:W-:-:S02]  /*49300*/  DADD R50, R204, R82 ;  /* 0x00000000cc327229 */ /* 0x000fc40000000052 */
[----:B------:R-:W-:Y:S02]  /*49310*/  DFMA R66, R162, R84, R186 ;  /* 0x00000054a242722b */ /* 0x000fe400000000ba */
[----:B------:R-:W-:Y:S01]  /*49320*/  DFMA R56, R218, -R176, R56 ;  /* 0x800000b0da38722b */ /* 0x000fe20000000038 */
[----:B------:R2:W-:Y:S01]  /*49330*/  STL.64 [R1+0x9be8], R58 ;  /* 0x009be83a01007387 */ /* 0x0005e20000100a00 */
[----:B------:R-:W-:Y:S02]  /*49340*/  DFMA R48, -R6, R24, R48 ;  /* 0x000000180630722b */ /* 0x000fe40000000130 */
[----:B------:R-:W-:Y:S02]  /*49350*/  DFMA R52, R28, -R174, R52 ;  /* 0x800000ae1c34722b */ /* 0x000fe40000000034 */
[----:B------:R-:W-:-:S04]  /*49360*/  DFMA R46, R146, 2, R122 ;  /* 0x40000000922e782b */ /* 0x000fc8000000007a */
[----:B------:R-:W-:Y:S02]  /*49370*/  DFMA R48, -R196, R16, R48 ;  /* 0x00000010c430722b */ /* 0x000fe40000000130 */
[----:B--2---:R-:W-:-:S08]  /*49380*/  DFMA R58, R210, R86, R66 ;  /* 0x00000056d23a722b */ /* 0x004fd00000000042 */
[----:B------:R-:W-:Y:S02]  /*49390*/  DADD R58, R246, R58 ;  /* 0x00000000f63a7229 */ /* 0x000fe4000000003a */
[----:B---3--:R-:W-:Y:S02]  /*493a0*/  DFMA R66, R194, R28, R54 ;  /* 0x0000001cc242722b */ /* 0x008fe40000000036 */
[----:B------:R-:W-:Y:S02]  /*493b0*/  DADD R54, R232, R50 ;  /* 0x00000000e8367229 */ /* 0x000fe40000000032 */
[----:B------:R-:W-:-:S08]  /*493c0*/  DFMA R50, R6, R24, R56 ;  /* 0x000000180632722b */ /* 0x000fd00000000038 */
[----:B------:R-:W-:Y:S01]  /*493d0*/  DFMA R50, R196, R16, R50 ;  /* 0x00000010c432722b */ /* 0x000fe20000000032 */
[----:B------:R0:W-:Y:S01]  /*493e0*/  STL.64 [R1+0x9b68], R54 ;  /* 0x009b683601007387 */ /* 0x0001e20000100a00 */
[----:B------:R-:W-:-:S05]  /*493f0*/  DFMA R56, -R192, R42, R48 ;  /* 0x0000002ac038722b */ /* 0x000fca0000000130 */
[----:B------:R1:W-:Y:S01]  /*49400*/  STL.64 [R1+0x9d88], R50 ;  /* 0x009d883201007387 */ /* 0x0003e20000100a00 */
[----:B0-----:R-:W-:Y:S02]  /*49410*/  DFMA R54, R204, 3, R46 ;  /* 0x40080000cc36782b */ /* 0x001fe4000000002e */
[----:B------:R-:W-:Y:S02]  /*49420*/  DFMA R52, R20, -R202, R52 ;  /* 0x800000ca1434722b */ /* 0x000fe40000000034 */
[----:B-1----:R-:W-:Y:S02]  /*49430*/  DADD R50, R236, R58 ;  /* 0x00000000ec327229 */ /* 0x002fe4000000003a */
[----:B------:R-:W-:-:S04]  /*49440*/  DFMA R46, R218, -R176, R248 ;  /* 0x800000b0da2e722b */ /* 0x000fc800000000f8 */
[----:B------:R-:W-:Y:S01]  /*49450*/  DFMA R48, -R20, R12, R52 ;  /* 0x0000000c1430722b */ /* 0x000fe20000000134 */
[----:B------:R0:W-:Y:S03]  /*49460*/  STL.64 [R1+0x9bf0], R50 ;  /* 0x009bf03201007387 */ /* 0x0001e60000100a00 */
[----:B------:R-:W-:Y:S02]  /*49470*/  DFMA R46, -R64, R218, R46 ;  /* 0x000000da402e722b */ /* 0x000fe4000000012e */
[----:B------:R-:W-:Y:S01]  /*49480*/  DFMA R52, R2, R216, R138 ;  /* 0x000000d80234722b */ /* 0x000fe2000000008a */
[----:B------:R1:W5:Y:S04]  /*49490*/  LDL.LU.64 R64, [R1+0xabd8] ;  /* 0x00abd80001407983 */ /* 0x0003680000300a00 */
[----:B------:R1:W5:Y:S01]  /*494a0*/  LDL.LU.64 R2, [R1+0xabd0] ;  /* 0x00abd00001027983 */ /* 0x0003620000300a00 */
[----:B0-----:R-:W-:-:S02]  /*494b0*/  DFMA R50, R218, R242, R48 ;  /* 0x000000f2da32722b */ /* 0x001fc40000000030 */
[----:B------:R-:W-:-:S05]  /*494c0*/  DADD R48, R232, R62 ;  /* 0x00000000e8307229 */ /* 0x000fca000000003e */
[----:B------:R0:W-:Y:S04]  /*494d0*/  STL.64 [R1+0x9c20], R50 ;  /* 0x009c203201007387 */ /* 0x0001e80000100a00 */
[----:B------:R2:W-:Y:S01]  /*494e0*/  STL.64 [R1+0x9da0], R52 ;  /* 0x009da03401007387 */ /* 0x0005e20000100a00 */
[----:B0-----:R-:W-:-:S03]  /*494f0*/  DFMA R50, -R238, R218, R46 ;  /* 0x000000daee32722b */ /* 0x001fc6000000012e */
[----:B------:R0:W-:Y:S01]  /*49500*/  STL.64 [R1+0x9b40], R48 ;  /* 0x009b403001007387 */ /* 0x0001e20000100a00 */
[----:B--2---:R-:W-:-:S03]  /*49510*/  DFMA R52, R170, R34, R120 ;  /* 0x00000022aa34722b */ /* 0x004fc60000000078 */
[----:B------:R1:W5:Y:S04]  /*49520*/  LDL.LU.64 R170, [R1+0xabc8] ;  /* 0x00abc80001aa7983 */ /* 0x0003680000300a00 */
[----:B------:R2:W-:Y:S01]  /*49530*/  STL.64 [R1+0x9b80], R50 ;  /* 0x009b803201007387 */ /* 0x0005e20000100a00 */
[----:B0-----:R-:W-:-:S03]  /*49540*/  DFMA R48, R222, R42, R112 ;  /* 0x0000002ade30722b */ /* 0x001fc60000000070 */
[----:B------:R1:W5:Y:S01]  /*49550*/  LDL.LU.64 R222, [R1+0xabc0] ;  /* 0x00abc00001de7983 */ /* 0x0003620000300a00 */
[----:B--2---:R-:W-:-:S03]  /*49560*/  DADD R50, R224, R94 ;  /* 0x00000000e0327229 */ /* 0x004fc6000000005e */
[----:B------:R1:W5:Y:S01]  /*49570*/  LDL.LU.64 R224, [R1+0xabb8] ;  /* 0x00abb80001e07983 */ /* 0x0003620000300a00 */
[----:B------:R-:W-:-:S03]  /*49580*/  DFMA R54, R232, 2, R54 ;  /* 0x40000000e836782b */ /* 0x000fc60000000036 */
[----:B------:R0:W-:Y:S01]  /*49590*/  STL.64 [R1+0x9c98], R70 ;  /* 0x009c984601007387 */ /* 0x0001e20000100a00 */
[----:B------:R-:W-:-:S03]  /*495a0*/  VIADD R0, R252, 0x1 ;  /* 0x00000001fc007836 */ /* 0x000fc60000000000 */
[----:B------:R-:W-:Y:S04]  /*495b0*/  STL.64 [R1+0x9ee8], R66 ;  /* 0x009ee84201007387 */ /* 0x000fe80000100a00 */
[----:B------:R2:W-:Y:S01]  /*495c0*/  STL.64 [R1+0x9d28], R48 ;  /* 0x009d283001007387 */ /* 0x0005e20000100a00 */
[----:B0-----:R-:W-:-:S03]  /*495d0*/  DFMA R70, -R210, R86, R188 ;  /* 0x00000056d246722b */ /* 0x001fc600000001bc */
[----:B------:R1:W-:Y:S01]  /*495e0*/  STL.64 [R1+0x9e20], R56 ;  /* 0x009e203801007387 */ /* 0x0003e20000100a00 */
[----:B--2---:R-:W-:-:S03]  /*495f0*/  DADD R48, R68, R118 ;  /* 0x0000000044307229 */ /* 0x004fc60000000076 */
[----:B------:R1:W-:Y:S04]  /*49600*/  STL.64 [R1+0x9af0], R70 ;  /* 0x009af04601007387 */ /* 0x0003e80000100a00 */
[----:B------:R1:W-:Y:S01]  /*49610*/  STL.64 [R1+0x9c50], R54 ;  /* 0x009c503601007387 */ /* 0x0003e20000100a00 */
[----:B----4-:R-:W-:-:S03]  /*49620*/  DADD R66, R244, R250 ;  /* 0x00000000f4427229 */ /* 0x010fc600000000fa */
[----:B------:R1:W-:Y:S04]  /*49630*/  STL.64 [R1+0x9eb0], R52 ;  /* 0x009eb03401007387 */ /* 0x0003e80000100a00 */
[----:B------:R1:W-:Y:S04]  /*49640*/  STL.64 [R1+0x9d90], R50 ;  /* 0x009d903201007387 */ /* 0x0003e80000100a00 */
[----:B------:R1:W-:Y:S04]  /*49650*/  STL.64 [R1+0x9bb8], R66 ;  /* 0x009bb84201007387 */ /* 0x0003e80000100a00 */
[----:B------:R1:W-:Y:S04]  /*49660*/  STL [R1+0xa5b4], R0 ;  /* 0x00a5b40001007387 */ /* 0x0003e80000100800 */
[----:B------:R1:W-:Y:S01]  /*49670*/  STL.64 [R1+0x9b88], R48 ;  /* 0x009b883001007387 */ /* 0x0003e20000100a00 */
[----:B------:R-:W-:-:S09]  /*49680*/  UISETP.NE.AND UP0, UPT, UR4, URZ, UPT ;  /* 0x000000ff0400728c */ /* 0x000fd2000bf05270 */
[----:B------:R-:W-:Y:S05]  /*49690*/  BRA.U UP0, `(.L_x_869) ;  /* 0x0000002500d47547 */ /* 0x000fea000b800000 */
[----:B------:R-:W2:Y:S04]  /*496a0*/  LDL.64 R242, [R1+0xab58] ;  /* 0x00ab580001f27983 */ /* 0x000ea80000100a00 */
[----:B-1----:R-:W3:Y:S01]  /*496b0*/  LDL.64 R56, [R1+0xab78] ;  /* 0x00ab780001387983 */ /* 0x002ee20000100a00 */
[----:B------:R-:W-:Y:S01]  /*496c0*/  UMOV UR4, 0xa0b5ed8d ;  /* 0xa0b5ed8d00047882 */ /* 0x000fe20000000000 */
[----:B------:R-:W-:Y:S01]  /*496d0*/  UMOV UR5, 0x3eb0c6f7 ;  /* 0x3eb0c6f700057882 */ /* 0x000fe20000000000 */
[----:B------:R-:W-:Y:S01]  /*496e0*/  BSSY.RECONVERGENT B2, `(.L_x_870) ;  /* 0x000001a000027945 */ /* 0x000fe20003800200 */
[----:B------:R-:W-:Y:S02]  /*496f0*/  UMOV UR6, UR5 ;  /* 0x0000000500067c82 */ /* 0x000fe40008000000 */
[----:B------:R-:W-:Y:S01]  /*49700*/  MOV R46, UR6 ;  /* 0x00000006002e7c02 */ /* 0x000fe20008000f00 */
[----:B--2---:R-:W-:Y:S01]  /*49710*/  DSETP.MAX.AND P0, P1, |R242|, UR4, PT ;  /* 0x00000004f2007e2a */ /* 0x004fe2000b90f200 */
[----:B------:R-:W-:-:S05]  /*49720*/  IMAD.MOV.U32 R0, RZ, RZ, R243 ;  /* 0x000000ffff007224 */ /* 0x000fca00078e00f3 */
[----:B------:R-:W-:-:S08]  /*49730*/  FSEL R0, |R0|, UR6, P0 ;  /* 0x0000000600007c08 */ /* 0x000fd00008000200 */
[----:B------:R-:W-:Y:S01]  /*49740*/  @P1 LOP3.LUT R0, R46, 0x80000, RZ, 0xfc, !PT ;  /* 0x000800002e001812 */ /* 0x000fe200078efcff */
[----:B------:R-:W-:-:S04]  /*49750*/  IMAD.MOV.U32 R46, RZ, RZ, R242 ;  /* 0x000000ffff2e7224 */ /* 0x000fc800078e00f2 */
[----:B------:R-:W-:Y:S01]  /*49760*/  IMAD.MOV.U32 R47, RZ, RZ, R0 ;  /* 0x000000ffff2f7224 */ /* 0x000fe200078e0000 */
[----:B------:R-:W-:-:S06]  /*49770*/  SEL R46, R46, UR4, P0 ;  /* 0x000000042e2e7c07 */ /* 0x000fcc0008000000 */
[----:B---3--:R-:W-:-:S06]  /*49780*/  DMUL R48, R46, R56 ;  /* 0x000000382e307228 */ /* 0x008fcc0000000000 */
        /* <DEDUP_REMOVED lines=10> */
[----:B------:R-:W-:Y:S02]  /*49830*/  IMAD.MOV.U32 R46, RZ, RZ, R48 ;  /* 0x000000ffff2e7224 */ /* 0x000fe400078e0030 */
[----:B------:R-:W-:Y:S01]  /*49840*/  IMAD.MOV.U32 R47, RZ, RZ, R49 ;  /* 0x000000ffff2f7224 */ /* 0x000fe200078e0031 */
[----:B------:R-:W-:Y:S02]  /*49850*/  IADD3 R50, PT, PT, R0, -0x100000, RZ ;  /* 0xfff0000000327810 */ /* 0x000fe40007ffe0ff */
[----:B------:R-:W-:-:S07]  /*49860*/  MOV R0, 0x49880 ;  /* 0x0004988000007802 */ /* 0x000fce0000000f00 */
[----:B-----5:R-:W-:Y:S05]  /*49870*/  CALL.REL.NOINC `($__internal_0_$__cuda_sm20_dblrcp_rn_slowpath_v3) ;  /* 0x0000106800e87944 */ /* 0x020fea0003c00000 */
.L_x_871:
[----:B------:R-:W-:Y:S05]  /*49880*/  BSYNC.RECONVERGENT B2 ;  /* 0x0000000000027941 */ /* 0x000fea0003800200 */
.L_x_870:
[----:B------:R-:W2:Y:S04]  /*49890*/  LDL.64 R54, [R1+0x9ef0] ;  /* 0x009ef00001367983 */ /* 0x000ea80000100a00 */
[----:B------:R-:W3:Y:S04]  /*498a0*/  LDL.64 R50, [R1+0x9bf8] ;  /* 0x009bf80001327983 */ /* 0x000ee80000100a00 */
[----:B------:R-:W4:Y:S04]  /*498b0*/  LDL.64 R62, [R1+0x9c58] ;  /* 0x009c5800013e7983 */ /* 0x000f280000100a00 */
        /* <DEDUP_REMOVED lines=13> */
[----:B------:R0:W-:Y:S04]  /*49990*/  STL.64 [R1+0xabf8], R18 ;  /* 0x00abf81201007387 */ /* 0x0001e80000100a00 */
[----:B------:R1:W-:Y:S04]  /*499a0*/  STL.64 [R1+0xabf0], R16 ;  /* 0x00abf01001007387 */ /* 0x0003e80000100a00 */
[----:B------:R1:W-:Y:S04]  /*499b0*/  STL.64 [R1+0xabe8], R14 ;  /* 0x00abe80e01007387 */ /* 0x0003e80000100a00 */
[----:B0-----:R-:W4:Y:S04]  /*499c0*/  LDL.64 R18, [R1+0x9be0] ;  /* 0x009be00001127983 */ /* 0x001f280000100a00 */
[----:B-1----:R-:W4:Y:S04]  /*499d0*/  LDL.64 R16, [R1+0x9be8] ;  /* 0x009be80001107983 */ /* 0x002f280000100a00 */
[----:B------:R-:W4:Y:S04]  /*499e0*/  LDL.64 R14, [R1+0x9af0] ;  /* 0x009af000010e7983 */ /* 0x000f280000100a00 */
[----:B------:R0:W-:Y:S04]  /*499f0*/  STL.64 [R1+0xabe0], R12 ;  /* 0x00abe00c01007387 */ /* 0x0001e80000100a00 */
[----:B-----5:R1:W-:Y:S04]  /*49a00*/  STL.64 [R1+0xabd8], R10 ;  /* 0x00abd80a01007387 */ /* 0x0203e80000100a00 */
[----:B------:R1:W-:Y:S04]  /*49a10*/  STL.64 [R1+0xabd0], R8 ;  /* 0x00abd00801007387 */ /* 0x0003e80000100a00 */
[----:B0-----:R-:W4:Y:S04]  /*49a20*/  LDL.64 R12, [R1+0x9b10] ;  /* 0x009b1000010c7983 */ /* 0x001f280000100a00 */
[----:B-1----:R-:W4:Y:S04]  /*49a30*/  LDL.64 R10, [R1+0x9b18] ;  /* 0x009b1800010a7983 */ /* 0x002f280000100a00 */
        /* <DEDUP_REMOVED lines=47> */
[----:B------:R-:W4:Y:S01]  /*49d30*/  LDL.64 R146, [R1+0x9de8] ;  /* 0x009de80001927983 */ /* 0x000f220000100a00 */
[----:B--2---:R-:W-:-:S03]  /*49d40*/  DADD R24, R54, -R54 ;  /* 0x0000000036187229 */ /* 0x004fc60000000836 */
[----:B------:R-:W2:Y:S01]  /*49d50*/  LDL.64 R144, [R1+0x9de0] ;  /* 0x009de00001907983 */ /* 0x000ea20000100a00 */
[----:B---3--:R-:W-:-:S03]  /*49d60*/  DADD R20, R50, -R50 ;  /* 0x0000000032147229 */ /* 0x008fc60000000832 */
[----:B------:R-:W3:Y:S04]  /*49d70*/  LDL.64 R54, [R1+0x9b70] ;  /* 0x009b700001367983 */ /* 0x000ee80000100a00 */
[----:B------:R-:W2:Y:S01]  /*49d80*/  LDL.64 R50, [R1+0x9db0] ;  /* 0x009db00001327983 */ /* 0x000ea20000100a00 */
[----:B----4-:R-:W-:Y:S02]  /*49d90*/  DADD R30, R62, -R62 ;  /* 0x000000003e1e7229 */ /* 0x010fe4000000083e */
[----:B0-----:R-:W-:Y:S01]  /*49da0*/  DADD R26, R56, -R56 ;  /* 0x00000000381a7229 */ /* 0x001fe20000000838 */
[----:B------:R-:W4:Y:S01]  /*49db0*/  LDL.64 R62, [R1+0x9b68] ;  /* 0x009b6800013e7983 */ /* 0x000f220000100a00 */
[----:B-1----:R-:W-:-:S03]  /*49dc0*/  DADD R22, R52, -R52 ;  /* 0x0000000034167229 */ /* 0x002fc60000000834 */
[----:B------:R-:W4:Y:S04]  /*49dd0*/  LDL.64 R56, [R1+0x9b78] ;  /* 0x009b780001387983 */ /* 0x000f280000100a00 */
[----:B------:R-:W4:Y:S01]  /*49de0*/  LDL.64 R52, [R1+0x9db8] ;  /* 0x009db80001347983 */ /* 0x000f220000100a00 */
[----:B------:R-:W-:Y:S02]  /*49df0*/  DADD R36, R70, -R70 ;  /* 0x0000000046247229 */ /* 0x000fe40000000846 */
[----:B------:R-:W-:Y:S01]  /*49e00*/  DADD R32, R66, -R66 ;  /* 0x0000000042207229 */ /* 0x000fe20000000842 */
[----:B------:R-:W4:Y:S01]  /*49e10*/  LDL.64 R70, [R1+0x9d90] ;  /* 0x009d900001467983 */ /* 0x000f220000100a00 */
[----:B------:R-:W-:-:S03]  /*49e20*/  DADD R28, R58, -R58 ;  /* 0x000000003a1c7229 */ /* 0x000fc6000000083a */
        /* <DEDUP_REMOVED lines=14> */
[----:B------:R-:W-:-:S03]  /*49f10*/  DADD R60, R82, -R82 ;  /* 0x00000000523c7229 */ /* 0x000fc60000000852 */
[----:B------:R-:W4:Y:S01]  /*49f20*/  LDL.64 R82, [R1+0x9e18] ;  /* 0x009e180001527983 */ /* 0x000f220000100a00 */
[----:B------:R-:W-:-:S03]  /*49f30*/  DADD R48, R48, -R48 ;  /* 0x0000000030307229 */ /* 0x000fc60000000830 */
[----:B------:R-:W4:Y:S04]  /*49f40*/  LDL.64 R148, [R1+0x9c40] ;  /* 0x009c400001947983 */ /* 0x000f280000100a00 */
[----:B------:R-:W4:Y:S01]  /*49f50*/  LDL.64 R152, [R1+0x9c80] ;  /* 0x009c800001987983 */ /* 0x000f220000100a00 */
[----:B------:R-:W-:-:S03]  /*49f60*/  DMUL R48, R48, R46 ;  /* 0x0000002e30307228 */ /* 0x000fc60000000000 */
[----:B------:R-:W4:Y:S04]  /*49f70*/  LDL.64 R150, [R1+0x9c48] ;  /* 0x009c480001967983 */ /* 0x000f280000100a00 */
[----:B------:R0:W-:Y:S04]  /*49f80*/  STL.64 [R1+0xa440], R48 ;  /* 0x00a4403001007387 */ /* 0x0001e80000100a00 */
[----:B------:R-:W4:Y:S04]  /*49f90*/  LDL.64 R154, [R1+0x9c88] ;  /* 0x009c8800019a7983 */ /* 0x000f280000100a00 */
[----:B------:R-:W4:Y:S01]  /*49fa0*/  LDL.64 R162, [R1+0x9d78] ;  /* 0x009d780001a27983 */ /* 0x000f220000100a00 */
[----:B0-----:R-:W-:-:S03]  /*49fb0*/  DMUL R48, R64, R46 ;  /* 0x0000002e40307228 */ /* 0x001fc60000000000 */
[----:B------:R-:W4:Y:S04]  /*49fc0*/  LDL.64 R160, [R1+0x9d70] ;  /* 0x009d700001a07983 */ /* 0x000f280000100a00 */
        /* <DEDUP_REMOVED lines=31> */
[----:B------:R0:W-:Y:S01]  /*4a1c0*/  STL.64 [R1+0xa418], R48 ;  /* 0x00a4183001007387 */ /* 0x0001e20000100a00 */
[----:B------:R-:W-:Y:S02]  /*4a1d0*/  DADD R18, R18, -R18 ;  /* 0x0000000012127229 */ /* 0x000fe40000000812 */
[----:B------:R-:W-:Y:S01]  /*4a1e0*/  DADD R16, R16, -R16 ;  /* 0x0000000010107229 */ /* 0x000fe20000000810 */
[----:B------:R-:W4:Y:S01]  /*4a1f0*/  LDL.64 R246, [R1+0x9c38] ;  /* 0x009c380001f67983 */ /* 0x000f220000100a00 */
[----:B------:R-:W-:-:S02]  /*4a200*/  DADD R14, R14, -R14 ;  /* 0x000000000e0e7229 */ /* 0x000fc4000000080e */
[----:B------:R-:W-:Y:S01]  /*4a210*/  DADD R12, R12, -R12 ;  /* 0x000000000c0c7229 */ /* 0x000fe2000000080c */
[----:B------:R-:W4:Y:S01]  /*4a220*/  LDL.64 R248, [R1+0x9cd0] ;  /* 0x009cd00001f87983 */ /* 0x000f220000100a00 */
[----:B0-----:R-:W-:-:S03]  /*4a230*/  DMUL R48, R36, R46 ;  /* 0x0000002e24307228 */ /* 0x001fc60000000000 */
[----:B------:R-:W4:Y:S01]  /*4a240*/  LDL.64 R250, [R1+0x9cd8] ;  /* 0x009cd80001fa7983 */ /* 0x000f220000100a00 */
[----:B------:R-:W-:Y:S02]  /*4a250*/  DADD R10, R10, -R10 ;  /* 0x000000000a0a7229 */ /* 0x000fe4000000080a */
[----:B------:R-:W-:Y:S01]  /*4a260*/  DADD R8, R8, -R8 ;  /* 0x0000000008087229 */ /* 0x000fe20000000808 */
[----:B------:R0:W5:Y:S04]  /*4a270*/  LDL.LU.64 R64, [R1+0xac70] ;  /* 0x00ac700001407983 */ /* 0x0001680000300a00 */
[----:B------:R1:W-:Y:S01]  /*4a280*/  STL.64 [R1+0xa410], R48 ;  /* 0x00a4103001007387 */ /* 0x0003e20000100a00 */
[----:B------:R-:W-:Y:S02]  /*4a290*/  DADD R6, R6, -R6 ;  /* 0x0000000006067229 */ /* 0x000fe40000000806 */
[----:B------:R-:W-:Y:S01]  /*4a2a0*/  DADD R4, R4, -R4 ;  /* 0x0000000004047229 */ /* 0x000fe20000000804 */
[----:B------:R0:W5:Y:S01]  /*4a2b0*/  LDL.LU.64 R60, [R1+0xac68] ;  /* 0x00ac6800013c7983 */ /* 0x0001620000300a00 */
[----:B------:R-:W-:-:S02]  /*4a2c0*/  DADD R2, R2, -R2 ;  /* 0x0000000002027229 */ /* 0x000fc40000000802 */
[----:B------:R-:W-:Y:S01]  /*4a2d0*/  DADD R90, R90, -R90 ;  /* 0x000000005a5a7229 */ /* 0x000fe2000000085a */
[----:B------:R0:W5:Y:S01]  /*4a2e0*/  LDL.LU.64 R44, [R1+0xac60] ;  /* 0x00ac6000012c7983 */ /* 0x0001620000300a00 */
[----:B-1----:R-:W-:-:S03]  /*4a2f0*/  DMUL R48, R34, R46 ;  /* 0x0000002e22307228 */ /* 0x002fc60000000000 */
[----:B------:R0:W5:Y:S01]  /*4a300*/  LDL.LU.64 R42, [R1+0xac58] ;  /* 0x00ac5800012a7983 */ /* 0x0001620000300a00 */
        /* <DEDUP_REMOVED lines=15> */
[----:B------:R1:W-:Y:S02]  /*4a400*/  STL.64 [R1+0xa400], R48 ;  /* 0x00a4003001007387 */ /* 0x0003e40000100a00 */
[----:B-1----:R-:W-:-:S02]  /*4a410*/  DMUL R48, R30, R46 ;  /* 0x0000002e1e307228 */ /* 0x002fc40000000000 */
[----:B------:R-:W-:Y:S01]  /*4a420*/  DADD R108, R108, -R108 ;  /* 0x000000006c6c7229 */ /* 0x000fe2000000086c */
[----:B------:R0:W5:Y:S04]  /*4a430*/  LDL.LU.64 R30, [R1+0xac28] ;  /* 0x00ac2800011e7983 */ /* 0x0001680000300a00 */
[----:B------:R1:W-:Y:S02]  /*4a440*/  STL.64 [R1+0xa3f8], R48 ;  /* 0x00a3f83001007387 */ /* 0x0003e40000100a00 */
[-C--:B-1----:R-:W-:Y:S02]  /*4a450*/  DMUL R48, R28, R46.reuse ;  /* 0x0000002e1c307228 */ /* 0x082fe40000000000 */
[----:B------:R-:W-:Y:S01]  /*4a460*/  DADD R112, R112, -R112 ;  /* 0x0000000070707229 */ /* 0x000fe20000000870 */
[----:B------:R0:W5:Y:S04]  /*4a470*/  LDL.LU.64 R28, [R1+0xac20] ;  /* 0x00ac2000011c7983 */ /* 0x0001680000300a00 */
[----:B------:R1:W-:Y:S02]  /*4a480*/  STL.64 [R1+0xa3f0], R48 ;  /* 0x00a3f03001007387 */ /* 0x0003e40000100a00 */
[----:B-1----:R-:W-:-:S02]  /*4a490*/  DMUL R48, R26, R46 ;  /* 0x0000002e1a307228 */ /* 0x002fc40000000000 */
[----:B--2---:R-:W-:Y:S01]  /*4a4a0*/  DADD R50, R50, -R50 ;  /* 0x0000000032327229 */ /* 0x004fe20000000832 */
[----:B------:R0:W5:Y:S04]  /*4a4b0*/  LDL.LU.64 R26, [R1+0xac18] ;  /* 0x00ac1800011a7983 */ /* 0x0001680000300a00 */
[----:B------:R1:W-:Y:S02]  /*4a4c0*/  STL.64 [R1+0xa3e8], R48 ;  /* 0x00a3e83001007387 */ /* 0x0003e40000100a00 */
[-C--:B-1----:R-:W-:Y:S02]  /*4a4d0*/  DMUL R48, R24, R46.reuse ;  /* 0x0000002e18307228 */ /* 0x082fe40000000000 */
[----:B---3--:R-:W-:Y:S01]  /*4a4e0*/  DADD R54, R54, -R54 ;  /* 0x0000000036367229 */ /* 0x008fe20000000836 */
[----:B------:R0:W5:Y:S04]  /*4a4f0*/  LDL.LU.64 R24, [R1+0xac10] ;  /* 0x00ac100001187983 */ /* 0x0001680000300a00 */
[----:B------:R1:W-:Y:S02]  /*4a500*/  STL.64 [R1+0x9f00], R48 ;  /* 0x009f003001007387 */ /* 0x0003e40000100a00 */
[----:B-1----:R-:W-:-:S02]  /*4a510*/  DMUL R48, R22, R46 ;  /* 0x0000002e16307228 */ /* 0x002fc40000000000 */
[----:B----4-:R-:W-:Y:S01]  /*4a520*/  DADD R52, R52, -R52 ;  /* 0x0000000034347229 */ /* 0x010fe20000000834 */
[----:B------:R0:W5:Y:S04]  /*4a530*/  LDL.LU.64 R22, [R1+0xac08] ;  /* 0x00ac080001167983 */ /* 0x0001680000300a00 */
[----:B------:R1:W-:Y:S02]  /*4a540*/  STL.64 [R1+0xa3e0], R48 ;  /* 0x00a3e03001007387 */ /* 0x0003e40000100a00 */
[-C--:B-1----:R-:W-:Y:S02]  /*4a550*/  DMUL R48, R20, R46.reuse ;  /* 0x0000002e14307228 */ /* 0x082fe40000000000 */
        /* <DEDUP_REMOVED lines=8> */
[-C--:B------:R-:W-:Y:S01]  /*4a5e0*/  DMUL R50, R50, R46.reuse ;  /* 0x0000002e32327228 */ /* 0x080fe20000000000 */
[----:B------:R0:W5:Y:S04]  /*4a5f0*/  LDL.LU.64 R16, [R1+0xabf0] ;  /* 0x00abf00001107983 */ /* 0x0001680000300a00 */
[----:B------:R1:W-:Y:S02]  /*4a600*/  STL.64 [R1+0xa3c8], R48 ;  /* 0x00a3c83001007387 */ /* 0x0003e40000100a00 */
[----:B-1----:R-:W-:-:S02]  /*4a610*/  DMUL R48, R14, R46 ;  /* 0x0000002e0e307228 */ /* 0x002fc40000000000 */
[----:B------:R-:W-:Y:S01]  /*4a620*/  STL.64 [R1+0xa388], R50 ;  /* 0x00a3883201007387 */ /* 0x000fe20000100a00 */
        /* <DEDUP_REMOVED lines=13> */
[-C--:B------:R-:W-:Y:S01]  /*4a700*/  DMUL R50, R56, R46.reuse ;  /* 0x0000002e38327228 */ /* 0x080fe20000000000 */
[----:B------:R-:W-:Y:S04]  /*4a710*/  STL.64 [R1+0xa380], R52 ;  /* 0x00a3803401007387 */ /* 0x000fe80000100a00 */
[----:B------:R1:W-:Y:S01]  /*4a720*/  STL.64 [R1+0xa3a8], R48 ;  /* 0x00a3a83001007387 */ /* 0x0003e20000100a00 */
[----:B------:R-:W-:Y:S02]  /*4a730*/  DADD R68, R68, -R68 ;  /* 0x0000000044447229 */ /* 0x000fe40000000844 */
[----:B------:R-:W-:Y:S01]  /*4a740*/  DADD R72, R72, -R72 ;  /* 0x0000000048487229 */ /* 0x000fe20000000848 */
[----:B------:R0:W5:Y:S01]  /*4a750*/  LDL.LU.64 R8, [R1+0xabd0] ;  /* 0x00abd00001087983 */ /* 0x0001620000300a00 */
[----:B-1----:R-:W-:-:S03]  /*4a760*/  DMUL R48, R6, R46 ;  /* 0x0000002e06307228 */ /* 0x002fc60000000000 */
[----:B------:R-:W-:Y:S01]  /*4a770*/  STL.64 [R1+0xa370], R50 ;  /* 0x00a3703201007387 */ /* 0x000fe20000100a00 */
[----:B------:R-:W-:Y:S02]  /*4a780*/  DADD R76, R76, -R76 ;  /* 0x000000004c4c7229 */ /* 0x000fe4000000084c */
[-C--:B------:R-:W-:Y:S01]  /*4a790*/  DMUL R52, R58, R46.reuse ;  /* 0x0000002e3a347228 */ /* 0x080fe20000000000 */
[----:B------:R0:W5:Y:S04]  /*4a7a0*/  LDL.LU.64 R6, [R1+0xabc8] ;  /* 0x00abc80001067983 */ /* 0x0001680000300a00 */
[----:B------:R1:W-:Y:S02]  /*4a7b0*/  STL.64 [R1+0xa3a0], R48 ;  /* 0x00a3a03001007387 */ /* 0x0003e40000100a00 */
[----:B-1----:R-:W-:-:S02]  /*4a7c0*/  DMUL R48, R4, R46 ;  /* 0x0000002e04307228 */ /* 0x002fc40000000000 */
[----:B------:R-:W-:Y:S01]  /*4a7d0*/  DMUL R50, R66, R46 ;  /* 0x0000002e42327228 */ /* 0x000fe20000000000 */
[----:B------:R-:W-:Y:S04]  /*4a7e0*/  STL.64 [R1+0xa368], R52 ;  /* 0x00a3683401007387 */ /* 0x000fe80000100a00 */
[----:B------:R1:W-:Y:S01]  /*4a7f0*/  STL.64 [R1+0xa398], R48 ;  /* 0x00a3983001007387 */ /* 0x0003e20000100a00 */
[----:B------:R-:W-:Y:S02]  /*4a800*/  DADD R74, R74, -R74 ;  /* 0x000000004a4a7229 */ /* 0x000fe4000000084a */
[----:B------:R-:W-:Y:S01]  /*4a810*/  DADD R80, R80, -R80 ;  /* 0x0000000050507229 */ /* 0x000fe20000000850 */
[----:B------:R-:W2:Y:S01]  /*4a820*/  LDL.64 R66, [R1+0x9cf0] ;  /* 0x009cf00001427983 */ /* 0x000ea20000100a00 */
[----:B------:R-:W-:-:S02]  /*4a830*/  DADD R88, R88, -R88 ;  /* 0x0000000058587229 */ /* 0x000fc40000000858 */
[----:B------:R-:W-:Y:S01]  /*4a840*/  DADD R82, R82, -R82 ;  /* 0x0000000052527229 */ /* 0x000fe20000000852 */
[----:B------:R0:W5:Y:S01]  /*4a850*/  LDL.LU.64 R4, [R1+0xabc0] ;  /* 0x00abc00001047983 */ /* 0x0001620000300a00 */
[----:B-1----:R-:W-:-:S03]  /*4a860*/  DMUL R48, R2, R46 ;  /* 0x0000002e02307228 */ /* 0x002fc60000000000 */
[----:B------:R-:W-:Y:S01]  /*4a870*/  STL.64 [R1+0xa358], R50 ;  /* 0x00a3583201007387 */ /* 0x000fe20000100a00 */
[-C--:B------:R-:W-:Y:S02]  /*4a880*/  DMUL R52, R68, R46.reuse ;  /* 0x0000002e44347228 */ /* 0x080fe40000000000 */
[----:B------:R-:W-:Y:S01]  /*4a890*/  DADD R110, R110, -R110 ;  /* 0x000000006e6e7229 */ /* 0x000fe2000000086e */
[----:B------:R-:W3:Y:S04]  /*4a8a0*/  LDL.64 R68, [R1+0x9e48] ;  /* 0x009e480001447983 */ /* 0x000ee80000100a00 */
[----:B------:R1:W-:Y:S01]  /*4a8b0*/  STL.64 [R1+0xa390], R48 ;  /* 0x00a3903001007387 */ /* 0x0003e20000100a00 */
[----:B------:R-:W-:Y:S02]  /*4a8c0*/  DADD R114, R114, -R114 ;  /* 0x0000000072727229 */ /* 0x000fe40000000872 */
[----:B------:R-:W-:Y:S01]  /*4a8d0*/  DADD R118, R118, -R118 ;  /* 0x0000000076767229 */ /* 0x000fe20000000876 */
[----:B------:R0:W5:Y:S01]  /*4a8e0*/  LDL.LU.64 R2, [R1+0xabb8] ;  /* 0x00abb80001027983 */ /* 0x0001620000300a00 */
[----:B-1----:R-:W-:-:S02]  /*4a8f0*/  DMUL R48, R54, R46 ;  /* 0x0000002e36307228 */ /* 0x002fc40000000000 */
[----:B------:R-:W-:Y:S01]  /*4a900*/  DMUL R50, R72, R46 ;  /* 0x0000002e48327228 */ /* 0x000fe20000000000 */
[----:B------:R-:W-:Y:S04]  /*4a910*/  STL.64 [R1+0xa350], R52 ;  /* 0x00a3503401007387 */ /* 0x000fe80000100a00 */
[----:B------:R1:W-:Y:S01]  /*4a920*/  STL.64 [R1+0xa378], R48 ;  /* 0x00a3783001007387 */ /* 0x0003e20000100a00 */
[----:B------:R-:W-:Y:S02]  /*4a930*/  DADD R116, R116, -R116 ;  /* 0x0000000074747229 */ /* 0x000fe40000000874 */
[----:B------:R-:W-:Y:S01]  /*4a940*/  DADD R120, R120, -R120 ;  /* 0x0000000078787229 */ /* 0x000fe20000000878 */
[----:B------:R-:W4:Y:S01]  /*4a950*/  LDL.64 R54, [R1+0x9da8] ;  /* 0x009da80001367983 */ /* 0x000f220000100a00 */
[----:B------:R-:W-:-:S02]  /*4a960*/  DADD R124, R124, -R124 ;  /* 0x000000007c7c7229 */ /* 0x000fc4000000087c */
[----:B------:R-:W-:Y:S01]  /*4a970*/  DADD R122, R122, -R122 ;  /* 0x000000007a7a7229 */ /* 0x000fe2000000087a */
[----:B------:R-:W2:Y:S01]  /*4a980*/  LDL.64 R72, [R1+0x9e38] ;  /* 0x009e380001487983 */ /* 0x000ea20000100a00 */
[----:B-1----:R-:W-:-:S07]  /*4a990*/  DMUL R48, R62, R46 ;  /* 0x0000002e3e307228 */ /* 0x002fce0000000000 */
[----:B------:R1:W-:Y:S02]  /*4a9a0*/  STL.64 [R1+0xa360], R48 ;  /* 0x00a3603001007387 */ /* 0x0003e40000100a00 */
[-C--:B-1----:R-:W-:Y:S02]  /*4a9b0*/  DMUL R48, R70, R46.reuse ;  /* 0x0000002e46307228 */ /* 0x082fe40000000000 */
[----:B------:R1:W-:Y:S01]  /*4a9c0*/  STL.64 [R1+0xa340], R50 ;  /* 0x00a3403201007387 */ /* 0x0003e20000100a00 */
[-C--:B------:R-:W-:Y:S02]  /*4a9d0*/  DMUL R52, R74, R46.reuse ;  /* 0x0000002e4a347228 */ /* 0x080fe40000000000 */
[----:B------:R-:W-:Y:S01]  /*4a9e0*/  DADD R126, R126, -R126 ;  /* 0x000000007e7e7229 */ /* 0x000fe2000000087e */
[----:B------:R-:W3:Y:S04]  /*4a9f0*/  LDL.64 R74, [R1+0x9e30] ;  /* 0x009e3000014a7983 */ /* 0x000ee80000100a00 */
[----:B------:R0:W-:Y:S01]  /*4aa00*/  STL.64 [R1+0xa348], R48 ;  /* 0x00a3483001007387 */ /* 0x0001e20000100a00 */
[----:B-1----:R-:W-:-:S03]  /*4aa10*/  DMUL R50, R80, R46 ;  /* 0x0000002e50327228 */ /* 0x002fc60000000000 */
[----:B------:R-:W2:Y:S01]  /*4aa20*/  LDL.64 R70, [R1+0x9e40] ;  /* 0x009e400001467983 */ /* 0x000ea20000100a00 */
[----:B0-----:R-:W-:-:S07]  /*4aa30*/  DMUL R48, R76, R46 ;  /* 0x0000002e4c307228 */ /* 0x001fce0000000000 */
[----:B------:R0:W-:Y:S04]  /*4aa40*/  STL.64 [R1+0xa330], R48 ;  /* 0x00a3303001007387 */ /* 0x0001e80000100a00 */
[----:B------:R1:W-:Y:S01]  /*4aa50*/  STL.64 [R1+0xa338], R52 ;  /* 0x00a3383401007387 */ /* 0x0003e20000100a00 */
[----:B0-----:R-:W-:-:S03]  /*4aa60*/  DMUL R48, R88, R46 ;  /* 0x0000002e58307228 */ /* 0x001fc60000000000 */
[----:B------:R0:W-:Y:S01]  /*4aa70*/  STL.64 [R1+0xa328], R50 ;  /* 0x00a3283201007387 */ /* 0x0001e20000100a00 */
[----:B-1----:R-:W-:-:S03]  /*4aa80*/  DMUL R52, R82, R46 ;  /* 0x0000002e52347228 */ /* 0x002fc60000000000 */
[----:B------:R-:W2:Y:S04]  /*4aa90*/  LDL.64 R88, [R1+0x9d40] ;  /* 0x009d400001587983 */ /* 0x000ea80000100a00 */
[----:B------:R1:W-:Y:S01]  /*4aaa0*/  STL.64 [R1+0xa318], R48 ;  /* 0x00a3183001007387 */ /* 0x0003e20000100a00 */
[----:B0-----:R-:W-:-:S03]  /*4aab0*/  DMUL R50, R90, R46 ;  /* 0x0000002e5a327228 */ /* 0x001fc60000000000 */
[----:B------:R0:W-:Y:S01]  /*4aac0*/  STL.64 [R1+0xa320], R52 ;  /* 0x00a3203401007387 */ /* 0x0001e20000100a00 */
[----:B------:R-:W-:Y:S02]  /*4aad0*/  DADD R130, R130, -R130 ;  /* 0x0000000082827229 */ /* 0x000fe40000000882 */
[----:B------:R-:W-:Y:S01]  /*4aae0*/  DADD R128, R128, -R128 ;  /* 0x0000000080807229 */ /* 0x000fe20000000880 */
[----:B------:R-:W2:Y:S01]  /*4aaf0*/  LDL.64 R90, [R1+0x9b88] ;  /* 0x009b8800015a7983 */ /* 0x000ea20000100a00 */
[----:B-1----:R-:W-:-:S03]  /*4ab00*/  DMUL R48, R94, R46 ;  /* 0x0000002e5e307228 */ /* 0x002fc60000000000 */
[----:B------:R1:W-:Y:S01]  /*4ab10*/  STL.64 [R1+0xa310], R50 ;  /* 0x00a3103201007387 */ /* 0x0003e20000100a00 */
[----:B0-----:R-:W-:-:S03]  /*4ab20*/  DMUL R52, R92, R46 ;  /* 0x0000002e5c347228 */ /* 0x001fc60000000000 */
[----:B------:R-:W2:Y:S04]  /*4ab30*/  LDL.64 R94, [R1+0x9eb8] ;  /* 0x009eb800015e7983 */ /* 0x000ea80000100a00 */
[----:B------:R0:W-:Y:S01]  /*4ab40*/  STL.64 [R1+0xa300], R48 ;  /* 0x00a3003001007387 */ /* 0x0001e20000100a00 */
[----:B-1----:R-:W-:-:S03]  /*4ab50*/  DMUL R50, R96, R46 ;  /* 0x0000002e60327228 */ /* 0x002fc60000000000 */
[----:B------:R1:W-:Y:S01]  /*4ab60*/  STL.64 [R1+0xa308], R52 ;  /* 0x00a3083401007387 */ /* 0x0003e20000100a00 */
[----:B------:R-:W-:Y:S02]  /*4ab70*/  DADD R132, R132, -R132 ;  /* 0x0000000084847229 */ /* 0x000fe40000000884 */
[----:B------:R-:W-:Y:S01]  /*4ab80*/  DADD R140, R140, -R140 ;  /* 0x000000008c8c7229 */ /* 0x000fe2000000088c */
[----:B------:R-:W2:Y:S01]  /*4ab90*/  LDL.64 R96, [R1+0x9eb0] ;  /* 0x009eb00001607983 */ /* 0x000ea20000100a00 */
[----:B0-----:R-:W-:-:S03]  /*4aba0*/  DMUL R48, R100, R46 ;  /* 0x0000002e64307228 */ /* 0x001fc60000000000 */
[----:B------:R0:W-:Y:S01]  /*4abb0*/  STL.64 [R1+0xa2f8], R50 ;  /* 0x00a2f83201007387 */ /* 0x0001e20000100a00 */
[----:B-1----:R-:W-:-:S03]  /*4abc0*/  DMUL R52, R98, R46 ;  /* 0x0000002e62347228 */ /* 0x002fc60000000000 */
[----:B------:R-:W2:Y:S04]  /*4abd0*/  LDL.64 R92, [R1+0x9b80] ;  /* 0x009b8000015c7983 */ /* 0x000ea80000100a00 */
[----:B------:R1:W-:Y:S01]  /*4abe0*/  STL.64 [R1+0xa2e8], R48 ;  /* 0x00a2e83001007387 */ /* 0x0003e20000100a00 */
[----:B0-----:R-:W-:-:S03]  /*4abf0*/  DMUL R50, R102, R46 ;  /* 0x0000002e66327228 */ /* 0x001fc60000000000 */
[----:B------:R0:W-:Y:S01]  /*4ac00*/  STL.64 [R1+0xa2f0], R52 ;  /* 0x00a2f03401007387 */ /* 0x0001e20000100a00 */
[----:B-1----:R-:W-:-:S03]  /*4ac10*/  DMUL R48, R106, R46 ;  /* 0x0000002e6a307228 */ /* 0x002fc60000000000 */
[----:B------:R1:W-:Y:S01]  /*4ac20*/  STL.64 [R1+0xa2e0], R50 ;  /* 0x00a2e03201007387 */ /* 0x0003e20000100a00 */
[----:B0-----:R-:W-:-:S03]  /*4ac30*/  DMUL R52, R104, R46 ;  /* 0x0000002e68347228 */ /* 0x001fc60000000000 */
[----:B------:R0:W-:Y:S01]  /*4ac40*/  STL.64 [R1+0xa2d0], R48 ;  /* 0x00a2d03001007387 */ /* 0x0001e20000100a00 */
[-C--:B-1----:R-:W-:Y:S02]  /*4ac50*/  DMUL R50, R108, R46.reuse ;  /* 0x0000002e6c327228 */ /* 0x082fe40000000000 */
[-C--:B0-----:R-:W-:Y:S01]  /*4ac60*/  DMUL R48, R112, R46.reuse ;  /* 0x0000002e70307228 */ /* 0x081fe20000000000 */
[----:B------:R0:W-:Y:S04]  /*4ac70*/  STL.64 [R1+0xa2d8], R52 ;  /* 0x00a2d83401007387 */ /* 0x0001e80000100a00 */
[----:B------:R1:W-:Y:S04]  /*4ac80*/  STL.64 [R1+0xa2c8], R50 ;  /* 0x00a2c83201007387 */ /* 0x0003e80000100a00 */
[----:B------:R1:W-:Y:S01]  /*4ac90*/  STL.64 [R1+0xa2b8], R48 ;  /* 0x00a2b83001007387 */ /* 0x0003e20000100a00 */
[----:B0-----:R-:W-:-:S02]  /*4aca0*/  DMUL R52, R110, R46 ;  /* 0x0000002e6e347228 */ /* 0x001fc40000000000 */
[-C--:B-1----:R-:W-:Y:S02]  /*4acb0*/  DMUL R50, R114, R46.reuse ;  /* 0x0000002e72327228 */ /* 0x082fe40000000000 */
[----:B------:R-:W-:-:S03]  /*4acc0*/  DMUL R48, R118, R46 ;  /* 0x0000002e76307228 */ /* 0x000fc60000000000 */
[----:B------:R0:W-:Y:S04]  /*4acd0*/  STL.64 [R1+0xa2c0], R52 ;  /* 0x00a2c03401007387 */ /* 0x0001e80000100a00 */
[----:B------:R1:W-:Y:S04]  /*4ace0*/  STL.64 [R1+0xa2b0], R50 ;  /* 0x00a2b03201007387 */ /* 0x0003e80000100a00 */
[----:B------:R1:W-:Y:S01]  /*4acf0*/  STL.64 [R1+0xa2a0], R48 ;  /* 0x00a2a03001007387 */ /* 0x0003e20000100a00 */
[-C--:B0-----:R-:W-:Y:S02]  /*4ad00*/  DMUL R52, R116, R46.reuse ;  /* 0x0000002e74347228 */ /* 0x081fe40000000000 */
[----:B-1----:R-:W-:-:S02]  /*4ad10*/  DMUL R50, R120, R46 ;  /* 0x0000002e78327228 */ /* 0x002fc40000000000 */
[----:B------:R-:W-:-:S03]  /*4ad20*/  DMUL R48, R124, R46 ;  /* 0x0000002e7c307228 */ /* 0x000fc60000000000 */
[----:B------:R0:W-:Y:S04]  /*4ad30*/  STL.64 [R1+0xa2a8], R52 ;  /* 0x00a2a83401007387 */ /* 0x0001e80000100a00 */
[----:B------:R1:W-:Y:S04]  /*4ad40*/  STL.64 [R1+0xa298], R50 ;  /* 0x00a2983201007387 */ /* 0x0003e80000100a00 */
[----:B------:R1:W-:Y:S01]  /*4ad50*/  STL.64 [R1+0xa288], R48 ;  /* 0x00a2883001007387 */ /* 0x0003e20000100a00 */
[-C--:B0-----:R-:W-:Y:S02]  /*4ad60*/  DMUL R52, R122, R46.reuse ;  /* 0x0000002e7a347228 */ /* 0x081fe40000000000 */
[----:B-1----:R-:W-:-:S02]  /*4ad70*/  DMUL R50, R126, R46 ;  /* 0x0000002e7e327228 */ /* 0x002fc40000000000 */
[----:B------:R-:W-:-:S03]  /*4ad80*/  DMUL R48, R130, R46 ;  /* 0x0000002e82307228 */ /* 0x000fc60000000000 */
[----:B------:R0:W-:Y:S01]  /*4ad90*/  STL.64 [R1+0xa290], R52 ;  /* 0x00a2903401007387 */ /* 0x0001e20000100a00 */
[----:B------:R-:W-:Y:S02]  /*4ada0*/  DADD R138, R138, -R138 ;  /* 0x000000008a8a7229 */ /* 0x000fe4000000088a */
[----:B------:R-:W-:Y:S01]  /*4adb0*/  DADD R142, R142, -R142 ;  /* 0x000000008e8e7229 */ /* 0x000fe2000000088e */
[----:B------:R1:W-:Y:S01]  /*4adc0*/  STL.64 [R1+0xa280], R50 ;  /* 0x00a2803201007387 */ /* 0x0003e20000100a00 */
[----:B------:R-:W-:-:S03]  /*4add0*/  DADD R146, R146, -R146 ;  /* 0x0000000092927229 */ /* 0x000fc60000000892 */
[----:B------:R1:W-:Y:S01]  /*4ade0*/  STL.64 [R1+0xa270], R48 ;  /* 0x00a2703001007387 */ /* 0x0003e20000100a00 */
[-C--:B0-----:R-:W-:Y:S02]  /*4adf0*/  DMUL R52, R128, R46.reuse ;  /* 0x0000002e80347228 */ /* 0x081fe40000000000 */
[-C--:B-1----:R-:W-:Y:S02]  /*4ae00*/  DMUL R50, R132, R46.reuse ;  /* 0x0000002e84327228 */ /* 0x082fe40000000000 */
        /* <DEDUP_REMOVED lines=27> */
[----:B----4-:R-:W-:-:S03]  /*4afc0*/  DMUL R48, R162, R46 ;  /* 0x0000002ea2307228 */ /* 0x010fc60000000000 */
[----:B------:R0:W-:Y:S01]  /*4afd0*/  STL.64 [R1+0xa230], R52 ;  /* 0x00a2303401007387 */ /* 0x0001e20000100a00 */
[----:B------:R-:W-:Y:S02]  /*4afe0*/  DADD R178, R178, -R178 ;  /* 0x00000000b2b27229 */ /* 0x000fe400000008b2 */
[----:B------:R-:W-:Y:S01]  /*4aff0*/  DADD R186, R186, -R186 ;  /* 0x00000000baba7229 */ /* 0x000fe200000008ba */
[----:B------:R1:W-:Y:S04]  /*4b000*/  STL.64 [R1+0xa220], R50 ;  /* 0x00a2203201007387 */ /* 0x0003e80000100a00 */
[----:B------:R4:W-:Y:S01]  /*4b010*/  STL.64 [R1+0xa210], R48 ;  /* 0x00a2103001007387 */ /* 0x0009e20000100a00 */
[-C--:B0-----:R-:W-:Y:S02]  /*4b020*/  DMUL R52, R160, R46.reuse ;  /* 0x0000002ea0347228 */ /* 0x081fe40000000000 */
[----:B-1----:R-:W-:-:S02]  /*4b030*/  DMUL R50, R174, R46 ;  /* 0x0000002eae327228 */ /* 0x002fc40000000000 */
[----:B----4-:R-:W-:-:S03]  /*4b040*/  DMUL R48, R182, R46 ;  /* 0x0000002eb6307228 */ /* 0x010fc60000000000 */
[----:B------:R0:W-:Y:S01]  /*4b050*/  STL.64 [R1+0xa218], R52 ;  /* 0x00a2183401007387 */ /* 0x0001e20000100a00 */
[----:B------:R-:W-:Y:S02]  /*4b060*/  DADD R188, R188, -R188 ;  /* 0x00000000bcbc7229 */ /* 0x000fe400000008bc */
[----:B------:R-:W-:Y:S01]  /*4b070*/  DADD R194, R194, -R194 ;  /* 0x00000000c2c27229 */ /* 0x000fe200000008c2 */
[----:B------:R1:W-:Y:S04]  /*4b080*/  STL.64 [R1+0xa208], R50 ;  /* 0x00a2083201007387 */ /* 0x0003e80000100a00 */
[----:B------:R4:W-:Y:S01]  /*4b090*/  STL.64 [R1+0xa1f8], R48 ;  /* 0x00a1f83001007387 */ /* 0x0009e20000100a00 */
[-C--:B0-----:R-:W-:Y:S02]  /*4b0a0*/  DMUL R52, R178, R46.reuse ;  /* 0x0000002eb2347228 */ /* 0x081fe40000000000 */
[----:B-1----:R-:W-:Y:S01]  /*4b0b0*/  DMUL R50, R186, R46 ;  /* 0x0000002eba327228 */ /* 0x002fe20000000000 */
[----:B----4-:R-:W4:Y:S01]  /*4b0c0*/  LDL.64 R48, [R1+0x9ca0] ;  /* 0x009ca00001307983 */ /* 0x010f220000100a00 */
[----:B------:R-:W-:-:S02]  /*4b0d0*/  DADD R204, R204, -R204 ;  /* 0x00000000cccc7229 */ /* 0x000fc400000008cc */
[-C--:B------:R-:W-:Y:S01]  /*4b0e0*/  DMUL R56, R194, R46.reuse ;  /* 0x0000002ec2387228 */ /* 0x080fe20000000000 */
[----:B------:R0:W-:Y:S01]  /*4b0f0*/  STL.64 [R1+0xa200], R52 ;  /* 0x00a2003401007387 */ /* 0x0001e20000100a00 */
[----:B------:R-:W-:Y:S02]  /*4b100*/  DADD R190, R190, -R190 ;  /* 0x00000000bebe7229 */ /* 0x000fe400000008be */
[----:B------:R-:W-:Y:S01]  /*4b110*/  DADD R200, R200, -R200 ;  /* 0x00000000c8c87229 */ /* 0x000fe200000008c8 */
[----:B------:R1:W-:Y:S01]  /*4b120*/  STL.64 [R1+0xa1f0], R50 ;  /* 0x00a1f03201007387 */ /* 0x0003e20000100a00 */
[----:B0-----:R-:W-:-:S03]  /*4b130*/  DMUL R52, R188, R46 ;  /* 0x0000002ebc347228 */ /* 0x001fc60000000000 */
[----:B-1----:R-:W3:Y:S01]  /*4b140*/  LDL.64 R50, [R1+0x9ca8] ;  /* 0x009ca80001327983 */ /* 0x002ee20000100a00 */
[----:B------:R-:W-:-:S03]  /*4b150*/  DADD R212, R212, -R212 ;  /* 0x00000000d4d47229 */ /* 0x000fc600000008d4 */
[----:B------:R0:W-:Y:S01]  /*4b160*/  STL.64 [R1+0xa1d8], R56 ;  /* 0x00a1d83801007387 */ /* 0x0001e20000100a00 */
[----:B------:R-:W-:Y:S02]  /*4b170*/  DADD R202, R202, -R202 ;  /* 0x00000000caca7229 */ /* 0x000fe400000008ca */
[----:B------:R-:W-:Y:S01]  /*4b180*/  DADD R208, R208, -R208 ;  /* 0x00000000d0d07229 */ /* 0x000fe200000008d0 */
[----:B------:R1:W-:Y:S01]  /*4b190*/  STL.64 [R1+0xa1e8], R52 ;  /* 0x00a1e83401007387 */ /* 0x0003e20000100a00 */
[-C--:B------:R-:W-:Y:S02]  /*4b1a0*/  DMUL R58, R190, R46.reuse ;  /* 0x0000002ebe3a7228 */ /* 0x080fe40000000000 */
[-C--:B------:R-:W-:Y:S02]  /*4b1b0*/  DMUL R62, R200, R46.reuse ;  /* 0x0000002ec83e7228 */ /* 0x080fe40000000000 */
[----:B0-----:R-:W-:Y:S01]  /*4b1c0*/  DMUL R56, R204, R46 ;  /* 0x0000002ecc387228 */ /* 0x001fe20000000000 */
[----:B-1----:R-:W2:Y:S01]  /*4b1d0*/  LDL.64 R52, [R1+0x9da0] ;  /* 0x009da00001347983 */ /* 0x002ea20000100a00 */
[----:B------:R-:W-:-:S05]  /*4b1e0*/  DADD R232, R232, -R232 ;  /* 0x00000000e8e87229 */ /* 0x000fca00000008e8 */
[----:B------:R0:W-:Y:S01]  /*4b1f0*/  STL.64 [R1+0xa1c0], R56 ;  /* 0x00a1c03801007387 */ /* 0x0001e20000100a00 */
[----:B------:R-:W-:Y:S02]  /*4b200*/  DADD R210, R210, -R210 ;  /* 0x00000000d2d27229 */ /* 0x000fe400000008d2 */
[----:B------:R-:W-:Y:S01]  /*4b210*/  DADD R234, R234, -R234 ;  /* 0x00000000eaea7229 */ /* 0x000fe200000008ea */
        /* <DEDUP_REMOVED lines=23> */
[----:B------:R-:W-:-:S03]  /*4b390*/  DADD R242, R242, -R242 ;  /* 0x00000000f2f27229 */ /* 0x000fc600000008f2 */
[----:B------:R1:W-:Y:S04]  /*4b3a0*/  STL.64 [R1+0xa1a0], R58 ;  /* 0x00a1a03a01007387 */ /* 0x0003e80000100a00 */
[----:B------:R1:W-:Y:S01]  /*4b3b0*/  STL.64 [R1+0xa178], R62 ;  /* 0x00a1783e01007387 */ /* 0x0003e20000100a00 */
[-C--:B0-----:R-:W-:Y:S02]  /*4b3c0*/  DMUL R56, R244, R46.reuse ;  /* 0x0000002ef4387228 */ /* 0x081fe40000000000 */
[-C--:B-1----:R-:W-:Y:S01]  /*4b3d0*/  DMUL R58, R236, R46.reuse ;  /* 0x0000002eec3a7228 */ /* 0x082fe20000000000 */
[----:B------:R-:W2:Y:S06]  /*4b3e0*/  LDL.64 R62, [R1+0x9cf8] ;  /* 0x009cf800013e7983 */ /* 0x000eac0000100a00 */
[----:B------:R0:W-:Y:S04]  /*4b3f0*/  STL.64 [R1+0xa188], R58 ;  /* 0x00a1883a01007387 */ /* 0x0001e80000100a00 */
[----:B------:R1:W-:Y:S01]  /*4b400*/  STL.64 [R1+0xa168], R56 ;  /* 0x00a1683801007387 */ /* 0x0003e20000100a00 */
[----:B0-----:R-:W-:-:S03]  /*4b410*/  DMUL R58, R242, R46 ;  /* 0x0000002ef23a7228 */ /* 0x001fc60000000000 */
[----:B-1----:R-:W2:Y:S04]  /*4b420*/  LDL.64 R56, [R1+0x9e58] ;  /* 0x009e580001387983 */ /* 0x002ea80000100a00 */
[----:B------:R0:W-:Y:S04]  /*4b430*/  STL.64 [R1+0xa170], R58 ;  /* 0x00a1703a01007387 */ /* 0x0001e80000100a00 */
[----:B0-----:R-:W2:Y:S01]  /*4b440*/  LDL.64 R58, [R1+0x9e50] ;  /* 0x009e5000013a7983 */ /* 0x001ea20000100a00 */
[----:B------:R-:W-:Y:S02]  /*4b450*/  DADD R246, R246, -R246 ;  /* 0x00000000f6f67229 */ /* 0x000fe400000008f6 */
[----:B------:R-:W-:-:S02]  /*4b460*/  DADD R248, R248, -R248 ;  /* 0x00000000f8f87229 */ /* 0x000fc400000008f8 */
[----:B------:R-:W-:-:S04]  /*4b470*/  DADD R250, R250, -R250 ;  /* 0x00000000fafa7229 */ /* 0x000fc800000008fa */
[-C--:B------:R-:W-:Y:S02]  /*4b480*/  DMUL R82, R246, R46.reuse ;  /* 0x0000002ef6527228 */ /* 0x080fe40000000000 */
[-C--:B------:R-:W-:Y:S02]  /*4b490*/  DMUL R80, R248, R46.reuse ;  /* 0x0000002ef8507228 */ /* 0x080fe40000000000 */
[----:B------:R-:W-:-:S03]  /*4b4a0*/  DMUL R76, R250, R46 ;  /* 0x0000002efa4c7228 */ /* 0x000fc60000000000 */
[----:B------:R0:W-:Y:S01]  /*4b4b0*/  STL.64 [R1+0xa160], R82 ;  /* 0x00a1605201007387 */ /* 0x0001e20000100a00 */
[----:B------:R-:W-:-:S03]  /*4b4c0*/  DADD R54, R54, -R54 ;  /* 0x0000000036367229 */ /* 0x000fc60000000836 */
[----:B------:R1:W-:Y:S04]  /*4b4d0*/  STL.64 [R1+0xa158], R80 ;  /* 0x00a1585001007387 */ /* 0x0003e80000100a00 */
[----:B0-----:R-:W2:Y:S04]  /*4b4e0*/  LDL.64 R82, [R1+0x9d48] ;  /* 0x009d480001527983 */ /* 0x001ea80000100a00 */
[----:B-1----:R-:W2:Y:S04]  /*4b4f0*/  LDL.64 R80, [R1+0x9ec0] ;  /* 0x009ec00001507983 */ /* 0x002ea80000100a00 */
[----:B------:R0:W-:Y:S04]  /*4b500*/  STL.64 [R1+0xa150], R76 ;  /* 0x00a1504c01007387 */ /* 0x0001e80000100a00 */
[----:B0-----:R-:W2:Y:S01]  /*4b510*/  LDL.64 R76, [R1+0x9ec8] ;  /* 0x009ec800014c7983 */ /* 0x001ea20000100a00 */
[----:B----4-:R-:W-:-:S08]  /*4b520*/  DADD R48, R48, -R48 ;  /* 0x0000000030307229 */ /* 0x010fd00000000830 */
[----:B------:R-:W-:Y:S02]  /*4b530*/  DMUL R48, R48, R46 ;  /* 0x0000002e30307228 */ /* 0x000fe40000000000 */
[----:B---3--:R-:W-:-:S05]  /*4b540*/  DADD R50, R50, -R50 ;  /* 0x0000000032327229 */ /* 0x008fca0000000832 */
[----:B------:R0:W-:Y:S03]  /*4b550*/  STL.64 [R1+0xa148], R48 ;  /* 0x00a1483001007387 */ /* 0x0001e60000100a00 */
[----:B0-----:R-:W-:Y:S02]  /*4b560*/  DMUL R48, R50, R46 ;  /* 0x0000002e32307228 */ /* 0x001fe40000000000 */
[----:B--2---:R-:W-:-:S05]  /*4b570*/  DADD R52, R52, -R52 ;  /* 0x0000000034347229 */ /* 0x004fca0000000834 */
[----:B------:R0:W-:Y:S03]  /*4b580*/  STL.64 [R1+0xa140], R48 ;  /* 0x00a1403001007387 */ /* 0x0001e60000100a00 */
[-C--:B------:R-:W-:Y:S02]  /*4b590*/  DMUL R50, R52, R46.reuse ;  /* 0x0000002e34327228 */ /* 0x080fe40000000000 */
[----:B------:R-:W-:Y:S02]  /*4b5a0*/  DMUL R52, R54, R46 ;  /* 0x0000002e36347228 */ /* 0x000fe40000000000 */
[----:B0-----:R-:W-:-:S03]  /*4b5b0*/  DADD R48, R74, -R74 ;  /* 0x000000004a307229 */ /* 0x001fc6000000084a */
[----:B------:R0:W-:Y:S04]  /*4b5c0*/  STL.64 [R1+0xa138], R50 ;  /* 0x00a1383201007387 */ /* 0x0001e80000100a00 */
[----:B------:R1:W-:Y:S01]  /*4b5d0*/  STL.64 [R1+0xa130], R52 ;  /* 0x00a1303401007387 */ /* 0x0003e20000100a00 */
[-C--:B------:R-:W-:Y:S02]  /*4b5e0*/  DMUL R48, R48, R46.reuse ;  /* 0x0000002e30307228 */ /* 0x080fe40000000000 */
[----:B------:R-:W-:Y:S01]  /*4b5f0*/  DADD R54, R68, -R68 ;  /* 0x0000000044367229 */ /* 0x000fe20000000844 */
[----:B------:R-:W2:Y:S01]  /*4b600*/  LDL.64 R74, [R1+0x9e20] ;  /* 0x009e2000014a7983 */ /* 0x000ea20000100a00 */
[----:B0-----:R-:W-:Y:S02]  /*4b610*/  DADD R50, R72, -R72 ;  /* 0x0000000048327229 */ /* 0x001fe40000000848 */
[----:B-1----:R-:W-:Y:S01]  /*4b620*/  DADD R52, R70, -R70 ;  /* 0x0000000046347229 */ /* 0x002fe20000000846 */
[----:B------:R-:W3:Y:S04]  /*4b630*/  LDL.64 R72, [R1+0x9e28] ;  /* 0x009e280001487983 */ /* 0x000ee80000100a00 */
[----:B------:R0:W-:Y:S04]  /*4b640*/  STL.64 [R1+0xa128], R48 ;  /* 0x00a1283001007387 */ /* 0x0001e80000100a00 */
[----:B------:R-:W4:Y:S04]  /*4b650*/  LDL.64 R68, [R1+0x9ed8] ;  /* 0x009ed80001447983 */ /* 0x000f280000100a00 */
[----:B------:R-:W4:Y:S01]  /*4b660*/  LDL.64 R70, [R1+0x9ed0] ;  /* 0x009ed00001467983 */ /* 0x000f220000100a00 */
[----:B0-----:R-:W-:-:S02]  /*4b670*/  DMUL R48, R50, R46 ;  /* 0x0000002e32307228 */ /* 0x001fc40000000000 */
[----:B------:R-:W-:-:S07]  /*4b680*/  DMUL R50, R52, R46 ;  /* 0x0000002e34327228 */ /* 0x000fce0000000000 */
[----:B------:R0:W-:Y:S01]  /*4b690*/  STL.64 [R1+0xa118], R50 ;  /* 0x00a1183201007387 */ /* 0x0001e20000100a00 */
[----:B------:R-:W-:-:S03]  /*4b6a0*/  DMUL R52, R54, R46 ;  /* 0x0000002e36347228 */ /* 0x000fc60000000000 */
[----:B------:R1:W-:Y:S04]  /*4b6b0*/  STL.64 [R1+0xa120], R48 ;  /* 0x00a1203001007387 */ /* 0x0003e80000100a00 */
[----:B------:R1:W-:Y:S01]  /*4b6c0*/  STL.64 [R1+0xa110], R52 ;  /* 0x00a1103401007387 */ /* 0x0003e20000100a00 */
[----:B0-----:R-:W-:Y:S02]  /*4b6d0*/  DADD R50, R62, -R62 ;  /* 0x000000003e327229 */ /* 0x001fe4000000083e */
[----:B-1----:R-:W-:Y:S01]  /*4b6e0*/  DADD R48, R66, -R66 ;  /* 0x0000000042307229 */ /* 0x002fe20000000842 */
[----:B------:R-:W4:Y:S04]  /*4b6f0*/  LDL.64 R62, [R1+0x9c08] ;  /* 0x009c0800013e7983 */ /* 0x000f280000100a00 */
[----:B------:R-:W4:Y:S01]  /*4b700*/  LDL.64 R66, [R1+0x9c00] ;  /* 0x009c000001427983 */ /* 0x000f220000100a00 */
[----:B------:R-:W-:-:S02]  /*4b710*/  DADD R54, R56, -R56 ;  /* 0x0000000038367229 */ /* 0x000fc40000000838 */
[----:B------:R-:W-:-:S07]  /*4b720*/  DMUL R56, R50, R46 ;  /* 0x0000002e32387228 */ /* 0x000fce0000000000 */
[----:B------:R0:W-:Y:S01]  /*4b730*/  STL.64 [R1+0xa100], R56 ;  /* 0x00a1003801007387 */ /* 0x0001e20000100a00 */
[----:B------:R-:W-:-:S03]  /*4b740*/  DADD R52, R58, -R58 ;  /* 0x000000003a347229 */ /* 0x000fc6000000083a */
[----:B------:R-:W4:Y:S04]  /*4b750*/  LDL.64 R58, [R1+0x9e90] ;  /* 0x009e9000013a7983 */ /* 0x000f280000100a00 */
[----:B0-----:R-:W4:Y:S01]  /*4b760*/  LDL.64 R56, [R1+0x9e98] ;  /* 0x009e980001387983 */ /* 0x001f220000100a00 */
[-C--:B------:R-:W-:Y:S02]  /*4b770*/  DMUL R48, R48, R46.reuse ;  /* 0x0000002e30307228 */ /* 0x080fe40000000000 */
[----:B------:R-:W-:-:S05]  /*4b780*/  DMUL R50, R52, R46 ;  /* 0x0000002e34327228 */ /* 0x000fca0000000000 */
[----:B------:R0:W-:Y:S04]  /*4b790*/  STL.64 [R1+0xa108], R48 ;  /* 0x00a1083001007387 */ /* 0x0001e80000100a00 */
[----:B------:R1:W-:Y:S01]  /*4b7a0*/  STL.64 [R1+0xa0f8], R50 ;  /* 0x00a0f83201007387 */ /* 0x0003e20000100a00 */
[----:B0-----:R-:W-:Y:S02]  /*4b7b0*/  DMUL R48, R54, R46 ;  /* 0x0000002e36307228 */ /* 0x001fe40000000000 */
[----:B-1----:R-:W-:Y:S02]  /*4b7c0*/  DADD R50, R82, -R82 ;  /* 0x0000000052327229 */ /* 0x002fe40000000852 */
[----:B------:R-:W-:-:S03]  /*4b7d0*/  DADD R52, R80, -R80 ;  /* 0x0000000050347229 */ /* 0x000fc60000000850 */
[----:B------:R0:W-:Y:S04]  /*4b7e0*/  STL.64 [R1+0xa0f0], R48 ;  /* 0x00a0f03001007387 */ /* 0x0001e80000100a00 */
[----:B------:R-:W4:Y:S04]  /*4b7f0*/  LDL.64 R82, [R1+0x9b98] ;  /* 0x009b980001527983 */ /* 0x000f280000100a00 */
[----:B------:R-:W4:Y:S01]  /*4b800*/  LDL.64 R80, [R1+0x9ba0] ;  /* 0x009ba00001507983 */ /* 0x000f220000100a00 */
[----:B0-----:R-:W-:-:S03]  /*4b810*/  DADD R48, R88, -R88 ;  /* 0x0000000058307229 */ /* 0x001fc60000000858 */
[----:B------:R-:W4:Y:S01]  /*4b820*/  LDL.64 R88, [R1+0x9b90] ;  /* 0x009b900001587983 */ /* 0x000f220000100a00 */
[----:B------:R-:W-:Y:S02]  /*4b830*/  DADD R54, R76, -R76 ;  /* 0x000000004c367229 */ /* 0x000fe4000000084c */
[-C--:B------:R-:W-:Y:S02]  /*4b840*/  DMUL R76, R50, R46.reuse ;  /* 0x0000002e324c7228 */ /* 0x080fe40000000000 */
[-C--:B------:R-:W-:Y:S02]  /*4b850*/  DMUL R50, R52, R46.reuse ;  /* 0x0000002e34327228 */ /* 0x080fe40000000000 */
[----:B------:R-:W-:-:S03]  /*4b860*/  DMUL R48, R48, R46 ;  /* 0x0000002e30307228 */ /* 0x000fc60000000000 */
[----:B------:R0:W-:Y:S04]  /*4b870*/  STL.64 [R1+0xa0e0], R76 ;  /* 0x00a0e04c01007387 */ /* 0x0001e80000100a00 */
[----:B------:R1:W-:Y:S04]  /*4b880*/  STL.64 [R1+0xa0e8], R48 ;  /* 0x00a0e83001007387 */ /* 0x0003e80000100a00 */
[----:B------:R-:W-:Y:S04]  /*4b890*/  STL.64 [R1+0xa0d8], R50 ;  /* 0x00a0d83201007387 */ /* 0x000fe80000100a00 */
[----:B0-----:R-:W4:Y:S01]  /*4b8a0*/  LDL.64 R76, [R1+0x9ba8] ;  /* 0x009ba800014c7983 */ /* 0x001f220000100a00 */
[----:B-1----:R-:W-:-:S07]  /*4b8b0*/  DMUL R48, R54, R46 ;  /* 0x0000002e36307228 */ /* 0x002fce0000000000 */
[----:B------:R2:W-:Y:S02]  /*4b8c0*/  STL.64 [R1+0xa0d0], R48 ;  /* 0x00a0d03001007387 */ /* 0x0005e40000100a00 */
[----:B--2---:R-:W-:Y:S02]  /*4b8d0*/  DADD R48, R74, -R74 ;  /* 0x000000004a307229 */ /* 0x004fe4000000084a */
[----:B------:R-:W2:Y:S01]  /*4b8e0*/  LDL.64 R74, [R1+0x9d20] ;  /* 0x009d2000014a7983 */ /* 0x000ea20000100a00 */
[----:B---3--:R-:W-:Y:S02]  /*4b8f0*/  DADD R50, R72, -R72 ;  /* 0x0000000048327229 */ /* 0x008fe40000000848 */
[----:B----4-:R-:W-:Y:S01]  /*4b900*/  DADD R54, R68, -R68 ;  /* 0x0000000044367229 */ /* 0x010fe20000000844 */
[----:B------:R-:W3:Y:S05]  /*4b910*/  LDL.64 R72, [R1+0x9d28] ;  /* 0x009d280001487983 */ /* 0x000eea0000100a00 */
[----:B------:R-:W-:-:S02]  /*4b920*/  DMUL R68, R50, R46 ;  /* 0x0000002e32447228 */ /* 0x000fc40000000000 */
[----:B------:R-:W-:Y:S02]  /*4b930*/  DADD R52, R70, -R70 ;  /* 0x0000000046347229 */ /* 0x000fe40000000846 */
[-C--:B------:R-:W-:Y:S01]  /*4b940*/  DMUL R48, R48, R46.reuse ;  /* 0x0000002e30307228 */ /* 0x080fe20000000000 */
[----:B------:R-:W4:Y:S04]  /*4b950*/  LDL.64 R70, [R1+0x9e60] ;  /* 0x009e600001467983 */ /* 0x000f280000100a00 */
[----:B------:R0:W-:Y:S01]  /*4b960*/  STL.64 [R1+0xa0c0], R68 ;  /* 0x00a0c04401007387 */ /* 0x0001e20000100a00 */
[----:B------:R-:W-:-:S03]  /*4b970*/  DMUL R50, R52, R46 ;  /* 0x0000002e34327228 */ /* 0x000fc60000000000 */
[----:B------:R1:W-:Y:S04]  /*4b980*/  STL.64 [R1+0xa0c8], R48 ;  /* 0x00a0c83001007387 */ /* 0x0003e80000100a00 */
[----:B0-----:R-:W4:Y:S01]  /*4b990*/  LDL.64 R68, [R1+0x9e68] ;  /* 0x009e680001447983 */ /* 0x001f220000100a00 */
[----:B-1----:R-:W-:-:S03]  /*4b9a0*/  DMUL R48, R54, R46 ;  /* 0x0000002e36307228 */ /* 0x002fc60000000000 */
[----:B------:R0:W-:Y:S04]  /*4b9b0*/  STL.64 [R1+0xa0b8], R50 ;  /* 0x00a0b83201007387 */ /* 0x0001e80000100a00 */
[----:B------:R1:W-:Y:S01]  /*4b9c0*/  STL.64 [R1+0xa0b0], R48 ;  /* 0x00a0b03001007387 */ /* 0x0003e20000100a00 */
[----:B0-----:R-:W-:-:S03]  /*4b9d0*/  DADD R50, R62, -R62 ;  /* 0x000000003e327229 */ /* 0x001fc6000000083e */
[----:B------:R-:W4:Y:S01]  /*4b9e0*/  LDL.64 R62, [R1+0x9d08] ;  /* 0x009d0800013e7983 */ /* 0x000f220000100a00 */
[----:B-1----:R-:W-:-:S03]  /*4b9f0*/  DADD R48, R66, -R66 ;  /* 0x0000000042307229 */ /* 0x002fc60000000842 */
[----:B------:R-:W4:Y:S01]  /*4ba00*/  LDL.64 R66, [R1+0x9d00] ;  /* 0x009d000001427983 */ /* 0x000f220000100a00 */
[----:B------:R-:W-:-:S03]  /*4ba10*/  DADD R52, R58, -R58 ;  /* 0x000000003a347229 */ /* 0x000fc6000000083a */
[----:B------:R-:W4:Y:S01]  /*4ba20*/  LDL.64 R58, [R1+0x9d30] ;  /* 0x009d3000013a7983 */ /* 0x000f220000100a00 */
[----:B------:R-:W-:-:S03]  /*4ba30*/  DADD R54, R56, -R56 ;  /* 0x0000000038367229 */ /* 0x000fc60000000838 */
[----:B------:R-:W4:Y:S01]  /*4ba40*/  LDL.64 R56, [R1+0x9d38] ;  /* 0x009d380001387983 */ /* 0x000f220000100a00 */
[----:B------:R-:W-:-:S07]  /*4ba50*/  DMUL R48, R48, R46 ;  /* 0x0000002e30307228 */ /* 0x000fce0000000000 */
[----:B------:R0:W-:Y:S02]  /*4ba60*/  STL.64 [R1+0xa0a8], R48 ;  /* 0x00a0a83001007387 */ /* 0x0001e40000100a00 */
[-C--:B0-----:R-:W-:Y:S02]  /*4ba70*/  DMUL R48, R50, R46.reuse ;  /* 0x0000002e32307228 */ /* 0x081fe40000000000 */
[-C--:B------:R-:W-:Y:S02]  /*4ba80*/  DMUL R50, R52, R46.reuse ;  /* 0x0000002e34327228 */ /* 0x080fe40000000000 */
[----:B------:R-:W-:-:S03]  /*4ba90*/  DMUL R52, R54, R46 ;  /* 0x0000002e36347228 */ /* 0x000fc60000000000 */
[----:B------:R0:W-:Y:S01]  /*4baa0*/  STL.64 [R1+0xa0a0], R48 ;  /* 0x00a0a03001007387 */ /* 0x0001e20000100a00 */
[----:B------:R-:W-:-:S03]  /*4bab0*/  DADD R54, R90, -R90 ;  /* 0x000000005a367229 */ /* 0x000fc6000000085a */
[----:B------:R1:W-:Y:S04]  /*4bac0*/  STL.64 [R1+0xa098], R50 ;  /* 0x00a0983201007387 */ /* 0x0003e80000100a00 */
[----:B------:R1:W-:Y:S01]  /*4bad0*/  STL.64 [R1+0xa090], R52 ;  /* 0x00a0903401007387 */ /* 0x0003e20000100a00 */
[----:B0-----:R-:W-:Y:S02]  /*4bae0*/  DADD R48, R96, -R96 ;  /* 0x0000000060307229 */ /* 0x001fe40000000860 */
[----:B-1----:R-:W-:Y:S02]  /*4baf0*/  DADD R50, R94, -R94 ;  /* 0x000000005e327229 */ /* 0x002fe4000000085e */
[----:B------:R-:W-:-:S04]  /*4bb00*/  DADD R52, R92, -R92 ;  /* 0x000000005c347229 */ /* 0x000fc8000000085c */
[-C--:B------:R-:W-:Y:S02]  /*4bb10*/  DMUL R90, R48, R46.reuse ;  /* 0x0000002e305a7228 */ /* 0x080fe40000000000 */
[-C--:B------:R-:W-:Y:S02]  /*4bb20*/  DMUL R48, R50, R46.reuse ;  /* 0x0000002e32307228 */ /* 0x080fe40000000000 */
[-C--:B------:R-:W-:Y:S02]  /*4bb30*/  DMUL R50, R52, R46.reuse ;  /* 0x0000002e34327228 */ /* 0x080fe40000000000 */
[----:B------:R-:W-:-:S03]  /*4bb40*/  DMUL R52, R54, R46 ;  /* 0x0000002e36347228 */ /* 0x000fc60000000000 */
[----:B------:R0:W-:Y:S04]  /*4bb50*/  STL.64 [R1+0xa080], R48 ;  /* 0x00a0803001007387 */ /* 0x0001e80000100a00 */
[----:B------:R1:W-:Y:S01]  /*4bb60*/  STL.64 [R1+0xa078], R50 ;  /* 0x00a0783201007387 */ /* 0x0003e20000100a00 */
[----:B------:R-:W-:-:S03]  /*4bb70*/  DADD R54, R76, -R76 ;  /* 0x000000004c367229 */ /* 0x000fc6000000084c */
        /* <DEDUP_REMOVED lines=9> */
[----:B------:R3:W-:Y:S04]  /*4bc10*/  STL.64 [R1+0xa058], R50 ;  /* 0x00a0583201007387 */ /* 0x0007e80000100a00 */
[----:B------:R4:W-:Y:S01]  /*4bc20*/  STL.64 [R1+0xa050], R52 ;  /* 0x00a0503401007387 */ /* 0x0009e20000100a00 */
[----:B------:R-:W-:-:S03]  /*4bc30*/  VIADD R0, R252, 0x2 ;  /* 0x00000002fc007836 */ /* 0x000fc60000000000 */
[----:B------:R-:W-:Y:S04]  /*4bc40*/  STL.64 [R1+0xa088], R90 ;  /* 0x00a0885a01007387 */ /* 0x000fe80000100a00 */
[----:B------:R-:W-:Y:S04]  /*4bc50*/  STL.64 [R1+0xa068], R76 ;  /* 0x00a0684c01007387 */ /* 0x000fe80000100a00 */
[----:B------:R-:W-:Y:S01]  /*4bc60*/  STL [R1+0xa5b4], R0 ;  /* 0x00a5b40001007387 */ /* 0x000fe20000100800 */
[----:B--2---:R-:W-:Y:S02]  /*4bc70*/  DADD R48, R74, -R74 ;  /* 0x000000004a307229 */ /* 0x004fe4000000084a */
[----:B---3--:R-:W-:-:S02]  /*4bc80*/  DADD R50, R72, -R72 ;  /* 0x0000000048327229 */ /* 0x008fc40000000848 */
[----:B----4-:R-:W-:Y:S02]  /*4bc90*/  DADD R52, R70, -R70 ;  /* 0x0000000046347229 */ /* 0x010fe40000000846 */
[----:B------:R-:W-:Y:S02]  /*4bca0*/  DADD R54, R68, -R68 ;  /* 0x0000000044367229 */ /* 0x000fe40000000844 */
[-C--:B------:R-:W-:Y:S02]  /*4bcb0*/  DMUL R68, R48, R46.reuse ;  /* 0x0000002e30447228 */ /* 0x080fe40000000000 */
[-C--:B------:R-:W-:Y:S02]  /*4bcc0*/  DMUL R48, R50, R46.reuse ;  /* 0x0000002e32307228 */ /* 0x080fe40000000000 */
[-C--:B------:R-:W-:Y:S02]  /*4bcd0*/  DMUL R50, R52, R46.reuse ;  /* 0x0000002e34327228 */ /* 0x080fe40000000000 */
[----:B------:R-:W-:-:S03]  /*4bce0*/  DMUL R52, R54, R46 ;  /* 0x0000002e36347228 */ /* 0x000fc60000000000 */
[----:B------:R-:W-:Y:S04]  /*4bcf0*/  STL.64 [R1+0xa040], R48 ;  /* 0x00a0403001007387 */ /* 0x000fe80000100a00 */
[----:B------:R0:W-:Y:S04]  /*4bd00*/  STL.64 [R1+0xa038], R50 ;  /* 0x00a0383201007387 */ /* 0x0001e80000100a00 */
[----:B------:R1:W-:Y:S01]  /*4bd10*/  STL.64 [R1+0xa030], R52 ;  /* 0x00a0303401007387 */ /* 0x0003e20000100a00 */
[----:B0-----:R-:W-:Y:S02]  /*4bd20*/  DADD R50, R62, -R62 ;  /* 0x000000003e327229 */ /* 0x001fe4000000083e */
[----:B------:R-:W-:-:S06]  /*4bd30*/  DADD R48, R66, -R66 ;  /* 0x0000000042307229 */ /* 0x000fcc0000000842 */
[----:B------:R-:W-:Y:S01]  /*4bd40*/  DMUL R50, R50, R46 ;  /* 0x0000002e32327228 */ /* 0x000fe20000000000 */
[----:B------:R0:W-:Y:S06]  /*4bd50*/  STL.64 [R1+0xa048], R68 ;  /* 0x00a0484401007387 */ /* 0x0001ec0000100a00 */
[----:B------:R0:W-:Y:S01]  /*4bd60*/  STL.64 [R1+0xa020], R50 ;  /* 0x00a0203201007387 */ /* 0x0001e20000100a00 */
[----:B-1----:R-:W-:Y:S02]  /*4bd70*/  DADD R52, R58, -R58 ;  /* 0x000000003a347229 */ /* 0x002fe4000000083a */
[----:B------:R-:W-:-:S02]  /*4bd80*/  DADD R54, R56, -R56 ;  /* 0x0000000038367229 */ /* 0x000fc40000000838 */
[----:B------:R-:W-:-:S04]  /*4bd90*/  DMUL R56, R48, R46 ;  /* 0x0000002e30387228 */ /* 0x000fc80000000000 */
[-C--:B------:R-:W-:Y:S02]  /*4bda0*/  DMUL R48, R52, R46.reuse ;  /* 0x0000002e34307228 */ /* 0x080fe40000000000 */
[----:B------:R-:W-:Y:S01]  /*4bdb0*/  DMUL R46, R54, R46 ;  /* 0x0000002e362e7228 */ /* 0x000fe20000000000 */
[----:B------:R0:W-:Y:S04]  /*4bdc0*/  STL.64 [R1+0xa028], R56 ;  /* 0x00a0283801007387 */ /* 0x0001e80000100a00 */
[----:B------:R0:W-:Y:S04]  /*4bdd0*/  STL.64 [R1+0xa018], R48 ;  /* 0x00a0183001007387 */ /* 0x0001e80000100a00 */
[----:B------:R0:W-:Y:S02]  /*4bde0*/  STL.64 [R1+0xa010], R46 ;  /* 0x00a0102e01007387 */ /* 0x0001e40000100a00 */
.L_x_869:
[----:B01----:R-:W2:Y:S04]  /*4bdf0*/  LDL.64 R56, [R1+0xa800] ;  /* 0x00a8000001387983 */ /* 0x003ea80000100a00 */
[----:B------:R-:W3:Y:S01]  /*4be00*/  LDL.64 R118, [R1+0xa4e8] ;  /* 0x00a4e80001767983 */ /* 0x000ee20000100a00 */
[----:B------:R-:W-:-:S03]  /*4be10*/  UMOV UR12, 0x812dea11 ;  /* 0x812dea11000c7882 */ /* 0x000fc60000000000 */
[----:B------:R-:W4:Y:S01]  /*4be20*/  LDL.64 R52, [R1+0xa6e8] ;  /* 0x00a6e80001347983 */ /* 0x000f220000100a00 */
[----:B------:R-:W-:Y:S01]  /*4be30*/  UMOV UR13, 0x3d819799 ;  /* 0x3d819799000d7882 */ /* 0x000fe20000000000 */
[----:B------:R-:W-:Y:S01]  /*4be40*/  UMOV UR18, 0x4fdf3b64 ;  /* 0x4fdf3b6400127882 */ /* 0x000fe20000000000 */
[----:B------:R-:W-:Y:S01]  /*4be50*/  UMOV UR19, 0x3fee978d ;  /* 0x3fee978d00137882 */ /* 0x000fe20000000000 */
[----:B-----5:R-:W-:Y:S01]  /*4be60*/  STL.64 [R1+0xb3a8], R2 ;  /* 0x00b3a80201007387 */ /* 0x020fe20000100a00 */
[----:B------:R-:W-:-:S03]  /*4be70*/  DMUL R50, R36, UR12 ;  /* 0x0000000c24327c28 */ /* 0x000fc60008000000 */
[----:B------:R0:W-:Y:S04]  /*4be80*/  STL.64 [R1+0xb588], R10 ;  /* 0x00b5880a01007387 */ /* 0x0001e80000100a00 */
[----:B------:R-:W4:Y:S04]  /*4be90*/  LDL.64 R74, [R1+0xab80] ;  /* 0x00ab8000014a7983 */ /* 0x000f280000100a00 */
[----:B------:R-:W4:Y:S04]  /*4bea0*/  LDL.64 R54, [R1+0x7878] ;  /* 0x0078780001367983 */ /* 0x000f280000100a00 */
[----:B0-----:R-:W4:Y:S04]  /*4beb0*/  LDL.64 R10, [R1+0xa8c0] ;  /* 0x00a8c000010a7983 */ /* 0x001f280000100a00 */
[----:B------:R-:W4:Y:S04]  /*4bec0*/  LDL.64 R110, [R1+0xa820] ;  /* 0x00a82000016e7983 */ /* 0x000f280000100a00 */
[----:B------:R-:W4:Y:S01]  /*4bed0*/  LDL.64 R122, [R1+0xa7c0] ;  /* 0x00a7c000017a7983 */ /* 0x000f220000100a00 */
[----:B------:R-:W-:Y:S01]  /*4bee0*/  UMOV UR14, 0x812dea11 ;  /* 0x812dea11000e7882 */ /* 0x000fe20000000000 */
[----:B------:R-:W-:-:S02]  /*4bef0*/  UMOV UR15, 0x3d919799 ;  /* 0x3d919799000f7882 */ /* 0x000fc40000000000 */
[----:B------:R0:W-:Y:S04]  /*4bf00*/  STL.128 [R1+0xb3c0], R12 ;  /* 0x00b3c00c01007387 */ /* 0x0001e80000100c00 */
[----:B------:R-:W4:Y:S04]  /*4bf10*/  LDL.64 R68, [R1+0xa978] ;  /* 0x00a9780001447983 */ /* 0x000f280000100a00 */
[----:B------:R-:W4:Y:S04]  /*4bf20*/  LDL.64 R126, [R1+0xa770] ;  /* 0x00a77000017e7983 */ /* 0x000f280000100a00 */
[----:B------:R-:W-:Y:S04]  /*4bf30*/  STL.64 [R1+0xb3b8], R4 ;  /* 0x00b3b80401007387 */ /* 0x000fe80000100a00 */
[----:B------:R-:W4:Y:S04]  /*4bf40*/  LDL.64 R62, [R1+0xaa38] ;  /* 0x00aa3800013e7983 */ /* 0x000f280000100a00 */
[----:B------:R-:W4:Y:S04]  /*4bf50*/  LDL.64 R182, [R1+0xa848] ;  /* 0x00a8480001b67983 */ /* 0x000f280000100a00 */
[----:B------:R-:W4:Y:S04]  /*4bf60*/  LDL.64 R66, [R1+0xa850] ;  /* 0x00a8500001427983 */ /* 0x000f280000100a00 */
[----:B------:R-:W-:Y:S04]  /*4bf70*/  STL.128 [R1+0xb4e0], R156 ;  /* 0x00b4e09c01007387 */ /* 0x000fe80000100c00 */
[----:B------:R-:W4:Y:S04]  /*4bf80*/  LDL.64 R76, [R1+0x78f8] ;  /* 0x0078f800014c7983 */ /* 0x000f280000100a00 */
[----:B------:R-:W4:Y:S04]  /*4bf90*/  LDL.64 R72, [R1+0xa980] ;  /* 0x00a9800001487983 */ /* 0x000f280000100a00 */
[----:B------:R-:W-:Y:S04]  /*4bfa0*/  STL.64 [R1+0xb400], R8 ;  /* 0x00b4000801007387 */ /* 0x000fe80000100a00 */
[----:B------:R-:W4:Y:S04]  /*4bfb0*/  LDL.64 R98, [R1+0xa7f8] ;  /* 0x00a7f80001627983 */ /* 0x000f280000100a00 */
[----:B------:R-:W4:Y:S01]  /*4bfc0*/  LDL.64 R112, [R1+0xa970] ;  /* 0x00a9700001707983 */ /* 0x000f220000100a00 */
[----:B------:R-:W-:Y:S01]  /*4bfd0*/  UMOV UR8, 0xe91b0b70 ;  /* 0xe91b0b7000087882 */ /* 0x000fe20000000000 */
[----:B------:R-:W-:-:S02]  /*4bfe0*/  UMOV UR9, 0x3de07e1f ;  /* 0x3de07e1f00097882 */ /* 0x000fc40000000000 */
[----:B------:R-:W4:Y:S04]  /*4bff0*/  LDL.64 R82, [R1+0xa8f8] ;  /* 0x00a8f80001527983 */ /* 0x000f280000100a00 */
[----:B------:R-:W-:Y:S04]  /*4c000*/  STL.64 [R1+0xb3a0], R192 ;  /* 0x00b3a0c001007387 */ /* 0x000fe80000100a00 */
[----:B------:R-:W-:Y:S04]  /*4c010*/  STL.64 [R1+0xb458], R170 ;  /* 0x00b458aa01007387 */ /* 0x000fe80000100a00 */
[----:B------:R1:W-:Y:S04]  /*4c020*/  STL.64 [R1+0xb3e8], R230 ;  /* 0x00b3e8e601007387 */ /* 0x0003e80000100a00 */
[----:B------:R-:W4:Y:S04]  /*4c030*/  LDL.64 R248, [R1+0xab48] ;  /* 0x00ab480001f87983 */ /* 0x000f280000100a00 */
[----:B------:R-:W4:Y:S04]  /*4c040*/  LDL.64 R146, [R1+0x77f0] ;  /* 0x0077f00001927983 */ /* 0x000f280000100a00 */
[----:B------:R-:W4:Y:S04]  /*4c050*/  LDL.64 R70, [R1+0x7b50] ;  /* 0x007b500001467983 */ /* 0x000f280000100a00 */
[----:B------:R-:W4:Y:S04]  /*4c060*/  LDL.64 R102, [R1+0x7958] ;  /* 0x0079580001667983 */ /* 0x000f280000100a00 */
[----:B------:R-:W-:Y:S04]  /*4c070*/  STL.64 [R1+0xb3d0], R24 ;  /* 0x00b3d01801007387 */ /* 0x000fe80000100a00 */
[----:B------:R-:W4:Y:S04]  /*4c080*/  LDL.64 R90, [R1+0x7bc8] ;  /* 0x007bc800015a7983 */ /* 0x000f280000100a00 */
[----:B------:R-:W4:Y:S04]  /*4c090*/  LDL.64 R106, [R1+0x7bc0] ;  /* 0x007bc000016a7983 */ /* 0x000f280000100a00 */
[----:B------:R-:W4:Y:S01]  /*4c0a0*/  LDL.64 R92, [R1+0x7bb0] ;  /* 0x007bb000015c7983 */ /* 0x000f220000100a00 */
[----:B--2---:R-:W-:-:S03]  /*4c0b0*/  DMUL R242, R56, R32 ;  /* 0x0000002038f27228 */ /* 0x004fc60000000000 */
[----:B0-----:R-:W2:Y:S01]  /*4c0c0*/  LDL.64 R14, [R1+0xa880] ;  /* 0x00a88000010e7983 */ /* 0x001ea20000100a00 */
[----:B---3--:R-:W-:-:S03]  /*4c0d0*/  DMUL R58, R118, R28 ;  /* 0x0000001c763a7228 */ /* 0x008fc60000000000 */
[----:B-1----:R-:W3:Y:S01]  /*4c0e0*/  LDL.64 R230, [R1+0xa538] ;  /* 0x00a5380001e67983 */ /* 0x002ee20000100a00 */
[----:B------:R-:W-:Y:S02]  /*4c0f0*/  DMUL R48, R44, UR14 ;  /* 0x0000000e2c307c28 */ /* 0x000fe40008000000 */
[----:B----4-:R-:W-:Y:S01]  /*4c100*/  DMUL R12, R52, R34 ;  /* 0x00000022340c7228 */ /* 0x010fe20000000000 */
[----:B------:R-:W-:Y:S01]  /*4c110*/  STL.64 [R1+0xb448], R222 ;  /* 0x00b448de01007387 */ /* 0x000fe20000100a00 */
[----:B------:R-:W-:-:S03]  /*4c120*/  DADD R46, -R58, -R242 ;  /* 0x000000003a2e7229 */ /* 0x000fc600000009f2 */
[----:B------:R-:W4:Y:S01]  /*4c130*/  LDL.64 R52, [R1+0xa968] ;  /* 0x00a9680001347983 */ /* 0x000f220000100a00 */
[----:B------:R-:W-:Y:S02]  /*4c140*/  DMUL R2, R58, UR18 ;  /* 0x000000123a027c28 */ /* 0x000fe40008000000 */
[----:B------:R-:W-:Y:S01]  /*4c150*/  DMUL R4, R44, UR12 ;  /* 0x0000000c2c047c28 */ /* 0x000fe20008000000 */
[----:B------:R-:W-:Y:S01]  /*4c160*/  STL.64 [R1+0xaea8], R34 ;  /* 0x00aea82201007387 */ /* 0x000fe20000100a00 */
[----:B------:R-:W-:-:S03]  /*4c170*/  DADD R46, -R50, R46 ;  /* 0x00000000322e7229 */ /* 0x000fc6000000012e */
[----:B------:R0:W-:Y:S01]  /*4c180*/  STL.64 [R1+0x82d8], R2 ;  /* 0x0082d80201007387 */ /* 0x0001e20000100a00 */
[----:B------:R-:W-:Y:S02]  /*4c190*/  DFMA R50, R50, 0.5, R2 ;  /* 0x3fe000003232782b */ /* 0x000fe40000000002 */
[----:B------:R-:W-:Y:S01]  /*4c1a0*/  DMUL R108, R54, 0.5 ;  /* 0x3fe00000366c7828 */ /* 0x000fe20000000000 */
[----:B------:R1:W-:Y:S04]  /*4c1b0*/  STL.64 [R1+0x82e0], R48 ;  /* 0x0082e03001007387 */ /* 0x0003e80000100a00 */
[----:B------:R1:W-:Y:S01]  /*4c1c0*/  STL.64 [R1+0x7c80], R58 ;  /* 0x007c803a01007387 */ /* 0x0003e20000100a00 */
[----:B0-----:R-:W-:-:S03]  /*4c1d0*/  DMUL R2, R118, R44 ;  /* 0x0000002c76027228 */ /* 0x001fc60000000000 */
[----:B------:R0:W-:Y:S01]  /*4c1e0*/  STL.64 [R1+0x82c8], R4 ;  /* 0x0082c80401007387 */ /* 0x0001e20000100a00 */
[----:B------:R-:W-:Y:S02]  /*4c1f0*/  DFMA R120, -R10, R28, -R74 ;  /* 0x0000001c0a78722b */ /* 0x000fe4000000094a */
[----:B-1----:R-:W-:Y:S01]  /*4c200*/  DFMA R48, R44, UR14, R48 ;  /* 0x0000000e2c307c2b */ /* 0x002fe20008000030 */
[----:B------:R-:W2:Y:S04]  /*4c210*/  LDL.64 R10, [R1+0xa888] ;  /* 0x00a88800010a7983 */ /* 0x000ea80000100a00 */
[----:B------:R1:W-:Y:S04]  /*4c220*/  STL.64 [R1+0x8258], R2 ;  /* 0x0082580201007387 */ /* 0x0003e80000100a00 */
[----:B------:R-:W3:Y:S04]  /*4c230*/  LDL.64 R58, [R1+0x7980] ;  /* 0x00798000013a7983 */ /* 0x000ee80000100a00 */
[----:B0-----:R-:W2:Y:S01]  /*4c240*/  LDL.64 R4, [R1+0xa7b8] ;  /* 0x00a7b80001047983 */ /* 0x001ea20000100a00 */
[----:B-1----:R-:W-:-:S03]  /*4c250*/  DMUL R2, R56, R44 ;  /* 0x0000002c38027228 */ /* 0x002fc60000000000 */
[----:B------:R-:W2:Y:S04]  /*4c260*/  LDL.64 R54, [R1+0xa9f8] ;  /* 0x00a9f80001367983 */ /* 0x000ea80000100a00 */
[----:B------:R-:W4:Y:S04]  /*4c270*/  LDL.64 R56, [R1+0x7c18] ;  /* 0x007c180001387983 */ /* 0x000f280000100a00 */
[----:B------:R0:W-:Y:S01]  /*4c280*/  STL.64 [R1+0x78c0], R2 ;  /* 0x0078c00201007387 */ /* 0x0001e20000100a00 */
[----:B------:R-:W-:Y:S02]  /*4c290*/  DADD R158, R46, -R48 ;  /* 0x000000002e9e7229 */ /* 0x000fe40000000830 */
[----:B------:R-:W-:Y:S01]  /*4c2a0*/  DADD R178, R48, R50 ;  /* 0x0000000030b27229 */ /* 0x000fe20000000032 */
[----:B------:R-:W2:Y:S04]  /*4c2b0*/  LDL.64 R44, [R1+0xaa88] ;  /* 0x00aa8800012c7983 */ /* 0x000ea80000100a00 */
[----:B------:R-:W2:Y:S04]  /*4c2c0*/  LDL.64 R48, [R1+0xa908] ;  /* 0x00a9080001307983 */ /* 0x000ea80000100a00 */
[----:B0-----:R-:W3:Y:S01]  /*4c2d0*/  LDL.64 R2, [R1+0xa8e0] ;  /* 0x00a8e00001027983 */ /* 0x001ee20000100a00 */
[----:B------:R-:W-:-:S02]  /*4c2e0*/  DMUL R80, R110, R78 ;  /* 0x0000004e6e507228 */ /* 0x000fc40000000000 */
[----:B------:R-:W-:Y:S01]  /*4c2f0*/  DADD R88, R68, R68 ;  /* 0x0000000044587229 */ /* 0x000fe20000000044 */
[----:B------:R-:W2:Y:S01]  /*4c300*/  LDL.64 R46, [R1+0xa6d8] ;  /* 0x00a6d800012e7983 */ /* 0x000ea20000100a00 */
[----:B------:R-:W-:-:S03]  /*4c310*/  DMUL R68, R126, R42 ;  /* 0x0000002a7e447228 */ /* 0x000fc60000000000 */
[----:B------:R0:W-:Y:S04]  /*4c320*/  STL.64 [R1+0xb4b0], R80 ;  /* 0x00b4b05001007387 */ /* 0x0001e80000100a00 */
[----:B------:R-:W-:Y:S04]  /*4c330*/  STL.64 [R1+0x8310], R12 ;  /* 0x0083100c01007387 */ /* 0x000fe80000100a00 */
[----:B------:R-:W-:Y:S04]  /*4c340*/  STL.64 [R1+0xb3f8], R12 ;  /* 0x00b3f80c01007387 */ /* 0x000fe80000100a00 */
[----:B0-----:R-:W2:Y:S04]  /*4c350*/  LDL.64 R80, [R1+0xaa50] ;  /* 0x00aa500001507983 */ /* 0x001ea80000100a00 */
[----:B------:R0:W-:Y:S04]  /*4c360*/  STL.64 [R1+0x8210], R68 ;  /* 0x0082104401007387 */ /* 0x0001e80000100a00 */
[----:B------:R-:W2:Y:S04]  /*4c370*/  LDL.64 R74, [R1+0xa960] ;  /* 0x00a96000014a7983 */ /* 0x000ea80000100a00 */
[----:B------:R-:W2:Y:S01]  /*4c380*/  LDL.64 R50, [R1+0xa5b8] ;  /* 0x00a5b80001327983 */ /* 0x000ea20000100a00 */
[----:B------:R-:W-:-:S02]  /*4c390*/  DADD R94, R72, R72 ;  /* 0x00000000485e7229 */ /* 0x000fc40000000048 */
[----:B------:R-:W-:Y:S01]  /*4c3a0*/  DFMA R116, R76, 0.5, R180 ;  /* 0x3fe000004c74782b */ /* 0x000fe200000000b4 */
[----:B------:R-:W2:Y:S01]  /*4c3b0*/  LDL.64 R72, [R1+0xa948] ;  /* 0x00a9480001487983 */ /* 0x000ea20000100a00 */
[----:B------:R-:W-:Y:S02]  /*4c3c0*/  DADD R144, -RZ, -R248 ;  /* 0x00000000ff907229 */ /* 0x000fe400000009f8 */
[----:B------:R-:W-:Y:S01]  /*4c3d0*/  DADD R128, R224, R222 ;  /* 0x00000000e0807229 */ /* 0x000fe200000000de */
[----:B------:R-:W2:Y:S01]  /*4c3e0*/  LDL.64 R24, [R1+0x7970] ;  /* 0x0079700001187983 */ /* 0x000ea20000100a00 */
[----:B---3--:R-:W-:-:S03]  /*4c3f0*/  DADD R204, R2, R2 ;  /* 0x0000000002cc7229 */ /* 0x008fc60000000002 */
[----:B------:R-:W3:Y:S01]  /*4c400*/  LDL.64 R2, [R1+0xab98] ;  /* 0x00ab980001027983 */ /* 0x000ee20000100a00 */
[----:B----4-:R-:W-:Y:S02]  /*4c410*/  DADD R100, R56, R8 ;  /* 0x0000000038647229 */ /* 0x010fe40000000008 */
[----:B------:R-:W-:-:S07]  /*4c420*/  DMUL R8, R122, R38 ;  /* 0x000000267a087228 */ /* 0x000fce0000000000 */
[----:B------:R1:W-:Y:S01]  /*4c430*/  STL.64 [R1+0x8288], R8 ;  /* 0x0082880801007387 */ /* 0x0003e20000100a00 */
[-C--:B0-----:R-:W-:Y:S02]  /*4c440*/  DMUL R68, R182, R40.reuse ;  /* 0x00000028b6447228 */ /* 0x081fe40000000000 */
[----:B------:R-:W-:Y:S02]  /*4c450*/  DMUL R12, R66, R40 ;  /* 0x00000028420c7228 */ /* 0x000fe40000000000 */
[----:B-1----:R-:W-:-:S05]  /*4c460*/  DADD R8, R52, R52 ;  /* 0x0000000034087229 */ /* 0x002fca0000000034 */
[----:B------:R2:W-:Y:S01]  /*4c470*/  STL.64 [R1+0x8278], R12 ;  /* 0x0082780c01007387 */ /* 0x0005e20000100a00 */
[----:B------:R-:W-:-:S03]  /*4c480*/  DFMA R104, R76, 0.5, R58 ;  /* 0x3fe000004c68782b */ /* 0x000fc6000000003a */
[----:B------:R0:W-:Y:S04]  /*4c490*/  STL.64 [R1+0x8270], R68 ;  /* 0x0082704401007387 */ /* 0x0001e80000100a00 */
[----:B------:R1:W-:Y:S01]  /*4c4a0*/  STL.64 [R1+0x7760], R8 ;  /* 0x0077600801007387 */ /* 0x0003e20000100a00 */
[----:B--2---:R-:W-:Y:S02]  /*4c4b0*/  DMUL R12, R4, R42 ;  /* 0x0000002a040c7228 */ /* 0x004fe40000000000 */
[----:B------:R-:W-:Y:S02]  /*4c4c0*/  DMUL R10, R10, R38 ;  /* 0x000000260a0a7228 */ /* 0x000fe40000000000 */
[----:B------:R-:W-:Y:S01]  /*4c4d0*/  DMUL R192, R14, R40 ;  /* 0x000000280ec07228 */ /* 0x000fe20000000000 */
[----:B0-----:R-:W2:Y:S01]  /*4c4e0*/  LDL.64 R68, [R1+0x9aa0] ;  /* 0x009aa00001447983 */ /* 0x001ea20000100a00 */
[----:B-1----:R-:W-:-:S03]  /*4c4f0*/  DMUL R8, R62, R218 ;  /* 0x000000da3e087228 */ /* 0x002fc60000000000 */
[----:B------:R0:W-:Y:S04]  /*4c500*/  STL.64 [R1+0xb508], R104 ;  /* 0x00b5086801007387 */ /* 0x0001e80000100a00 */
[----:B------:R-:W-:Y:S04]  /*4c510*/  STL.64 [R1+0x8218], R12 ;  /* 0x0082180c01007387 */ /* 0x000fe80000100a00 */
[----:B------:R1:W-:Y:S04]  /*4c520*/  STL.64 [R1+0x8160], R8 ;  /* 0x0081600801007387 */ /* 0x0003e80000100a00 */
[----:B0-----:R-:W4:Y:S04]  /*4c530*/  LDL.64 R104, [R1+0xa798] ;  /* 0x00a7980001687983 */ /* 0x001f280000100a00 */
[----:B------:R0:W-:Y:S01]  /*4c540*/  STL.64 [R1+0x81b0], R10 ;  /* 0x0081b00a01007387 */ /* 0x0001e20000100a00 */
[----:B-1----:R-:W-:-:S02]  /*4c550*/  DMUL R8, R48, R26 ;  /* 0x0000001a30087228 */ /* 0x002fc40000000000 */
[----:B------:R-:W-:Y:S01]  /*4c560*/  DMUL R170, R80, R38 ;  /* 0x0000002650aa7228 */ /* 0x000fe20000000000 */
[----:B------:R-:W-:Y:S01]  /*4c570*/  STL.64 [R1+0xb500], R108 ;  /* 0x00b5006c01007387 */ /* 0x000fe20000100a00 */
[----:B------:R-:W-:-:S03]  /*4c580*/  DMUL R12, R54, R218 ;  /* 0x000000da360c7228 */ /* 0x000fc60000000000 */
[----:B------:R1:W-:Y:S01]  /*4c590*/  STL.64 [R1+0x82e8], R8 ;  /* 0x0082e80801007387 */ /* 0x0003e20000100a00 */
[----:B------:R-:W-:-:S03]  /*4c5a0*/  DMUL R48, R218, UR8 ;  /* 0x00000008da307c28 */ /* 0x000fc60008000000 */
[----:B------:R-:W4:Y:S04]  /*4c5b0*/  LDL.64 R54, [R1+0xaa10] ;  /* 0x00aa100001367983 */ /* 0x000f280000100a00 */
[----:B0-----:R-:W4:Y:S01]  /*4c5c0*/  LDL.64 R10, [R1+0xa950] ;  /* 0x00a95000010a7983 */ /* 0x001f220000100a00 */
[----:B-1----:R-:W-:-:S03]  /*4c5d0*/  DMUL R8, R14, R218 ;  /* 0x000000da0e087228 */ /* 0x002fc60000000000 */
[----:B------:R-:W4:Y:S04]  /*4c5e0*/  LDL.64 R108, [R1+0xa870] ;  /* 0x00a87000016c7983 */ /* 0x000f280000100a00 */
[----:B------:R-:W4:Y:S04]  /*4c5f0*/  LDL.64 R14, [R1+0xa5c0] ;  /* 0x00a5c000010e7983 */ /* 0x000f280000100a00 */
[----:B------:R0:W-:Y:S01]  /*4c600*/  STL.64 [R1+0x82a8], R8 ;  /* 0x0082a80801007387 */ /* 0x0001e20000100a00 */
[----:B------:R-:W-:-:S03]  /*4c610*/  DMUL R50, R50, R32 ;  /* 0x0000002032327228 */ /* 0x000fc60000000000 */
[----:B------:R1:W-:Y:S04]  /*4c620*/  STL.64 [R1+0xb488], R116 ;  /* 0x00b4887401007387 */ /* 0x0003e80000100a00 */
[----:B------:R-:W-:Y:S01]  /*4c630*/  STL.64 [R1+0xb5f0], R158 ;  /* 0x00b5f09e01007387 */ /* 0x000fe20000100a00 */
[----:B0-----:R-:W-:-:S03]  /*4c640*/  DMUL R8, R44, R78 ;  /* 0x0000004e2c087228 */ /* 0x001fc60000000000 */
[----:B------:R-:W-:Y:S04]  /*4c650*/  STL.128 [R1+0xb4c0], R144 ;  /* 0x00b4c09001007387 */ /* 0x000fe80000100c00 */
[----:B------:R-:W4:Y:S04]  /*4c660*/  LDL.64 R52, [R1+0x7950] ;  /* 0x0079500001347983 */ /* 0x000f280000100a00 */
[----:B------:R0:W-:Y:S04]  /*4c670*/  STL.64 [R1+0x82c0], R8 ;  /* 0x0082c00801007387 */ /* 0x0001e80000100a00 */
[----:B------:R3:W-:Y:S01]  /*4c680*/  STL.64 [R1+0x81f0], R12 ;  /* 0x0081f00c01007387 */ /* 0x0007e20000100a00 */
[----:B------:R-:W-:-:S02]  /*4c690*/  DMUL R80, R118, R64 ;  /* 0x0000004076507228 */ /* 0x000fc40000000000 */
[----:B-1----:R-:W-:Y:S01]  /*4c6a0*/  DMUL R116, R74, R168 ;  /* 0x000000a84a747228 */ /* 0x002fe20000000000 */
[----:B------:R-:W-:Y:S04]  /*4c6b0*/  STL.64 [R1+0x82a0], R50 ;  /* 0x0082a03201007387 */ /* 0x000fe80000100a00 */
[----:B0-----:R-:W4:Y:S04]  /*4c6c0*/  LDL.64 R8, [R1+0x78a8] ;  /* 0x0078a80001087983 */ /* 0x001f280000100a00 */
[----:B------:R-:W4:Y:S01]  /*4c6d0*/  LDL.64 R158, [R1+0xa650] ;  /* 0x00a65000019e7983 */ /* 0x000f220000100a00 */
[----:B------:R-:W-:-:S03]  /*4c6e0*/  DADD R96, R70, R70 ;  /* 0x0000000046607229 */ /* 0x000fc60000000046 */
[----:B------:R-:W-:Y:S01]  /*4c6f0*/  STL.64 [R1+0xb460], R128 ;  /* 0x00b4608001007387 */ /* 0x000fe20000100a00 */
[----:B------:R-:W-:Y:S02]  /*4c700*/  DFMA R142, R24, 4, R226 ;  /* 0x40100000188e782b */ /* 0x000fe400000000e2 */
[----:B------:R-:W-:Y:S01]  /*4c710*/  DMUL R90, R90, 0.25 ;  /* 0x3fd000005a5a7828 */ /* 0x000fe20000000000 */
[----:B------:R-:W4:Y:S04]  /*4c720*/  LDL.64 R144, [R1+0x9f98] ;  /* 0x009f980001907983 */ /* 0x000f280000100a00 */
[----:B------:R-:W4:Y:S01]  /*4c730*/  LDL.64 R62, [R1+0xa4f8] ;  /* 0x00a4f800013e7983 */ /* 0x000f220000100a00 */
[----:B---3--:R-:W-:Y:S02]  /*4c740*/  DADD R44, -R2, -R48 ;  /* 0x00000000022c7229 */ /* 0x008fe40000000930 */
[----:B------:R-:W-:Y:S01]  /*4c750*/  DMUL R12, R98, R40 ;  /* 0x00000028620c7228 */ /* 0x000fe20000000000 */
[----:B------:R-:W3:Y:S04]  /*4c760*/  LDL.64 R2, [R1+0x9aa8] ;  /* 0x009aa80001027983 */ /* 0x000ee80000100a00 */
[----:B------:R0:W-:Y:S04]  /*4c770*/  STL.64 [R1+0x8048], R80 ;  /* 0x0080485001007387 */ /* 0x0001e80000100a00 */
[----:B------:R1:W-:Y:S04]  /*4c780*/  STL.64 [R1+0x8050], R12 ;  /* 0x0080500c01007387 */ /* 0x0003e80000100a00 */
[----:B------:R-:W3:Y:S04]  /*4c790*/  LDL.64 R74, [R1+0xaa58] ;  /* 0x00aa5800014a7983 */ /* 0x000ee80000100a00 */
[----:B0-----:R-:W3:Y:S01]  /*4c7a0*/  LDL.64 R80, [R1+0x78d8] ;  /* 0x0078d80001507983 */ /* 0x001ee20000100a00 */
[----:B-1----:R-:W-:-:S03]  /*4c7b0*/  DMUL R12, R46, R218 ;  /* 0x000000da2e0c7228 */ /* 0x002fc60000000000 */
[----:B------:R0:W-:Y:S04]  /*4c7c0*/  STL.64 [R1+0x8030], R116 ;  /* 0x0080307401007387 */ /* 0x0001e80000100a00 */
[----:B------:R-:W3:Y:S01]  /*4c7d0*/  LDL.64 R46, [R1+0x7db0] ;  /* 0x007db000012e7983 */ /* 0x000ee20000100a00 */
[----:B--2---:R-:W-:-:S03]  /*4c7e0*/  DMUL R112, R68, R112 ;  /* 0x0000007044707228 */ /* 0x004fc60000000000 */
[----:B------:R-:W2:Y:S01]  /*4c7f0*/  LDL.64 R50, [R1+0x7f38] ;  /* 0x007f380001327983 */ /* 0x000ea20000100a00 */
[----:B0-----:R-:W-:-:S03]  /*4c800*/  DADD R116, R72, R72 ;  /* 0x0000000048747229 */ /* 0x001fc60000000048 */
[----:B------:R-:W2:Y:S04]  /*4c810*/  LDL.64 R72, [R1+0xa988] ;  /* 0x00a9880001487983 */ /* 0x000ea80000100a00 */
[----:B------:R-:W-:Y:S01]  /*4c820*/  STL.64 [R1+0x8190], R112 ;  /* 0x0081907001007387 */ /* 0x000fe20000100a00 */
[----:B----4-:R-:W-:-:S03]  /*4c830*/  DMUL R104, R104, R32 ;  /* 0x0000002068687228 */ /* 0x010fc60000000000 */
[----:B------:R0:W-:Y:S04]  /*4c840*/  STL.64 [R1+0x7fb8], R12 ;  /* 0x007fb80c01007387 */ /* 0x0001e80000100a00 */
[----:B------:R-:W4:Y:S04]  /*4c850*/  LDL.64 R68, [R1+0x79f0] ;  /* 0x0079f00001447983 */ /* 0x000f280000100a00 */
[----:B------:R1:W-:Y:S04]  /*4c860*/  STL.64 [R1+0x81e8], R104 ;  /* 0x0081e86801007387 */ /* 0x0003e80000100a00 */
[----:B0-----:R-:W2:Y:S01]  /*4c870*/  LDL.64 R12, [R1+0xa588] ;  /* 0x00a58800010c7983 */ /* 0x001ea20000100a00 */
[----:B------:R-:W-:-:S03]  /*4c880*/  DMUL R112, R54, R36 ;  /* 0x0000002436707228 */ /* 0x000fc60000000000 */
[----:B------:R-:W4:Y:S01]  /*4c890*/  LDL.64 R54, [R1+0x8058] ;  /* 0x0080580001367983 */ /* 0x000f220000100a00 */
[----:B-1----:R-:W-:-:S03]  /*4c8a0*/  DADD R104, R10, R10 ;  /* 0x000000000a687229 */ /* 0x002fc6000000000a */
[----:B------:R-:W2:Y:S01]  /*4c8b0*/  LDL.64 R10, [R1+0x7dd8] ;  /* 0x007dd800010a7983 */ /* 0x000ea20000100a00 */
[----:B------:R-:W-:-:S03]  /*4c8c0*/  DFMA R124, R14, R168, R8 ;  /* 0x000000a80e7c722b */ /* 0x000fc60000000008 */
[----:B------:R-:W2:Y:S01]  /*4c8d0*/  LDL.64 R8, [R1+0xa548] ;  /* 0x00a5480001087983 */ /* 0x000ea20000100a00 */
[----:B---3--:R-:W-:-:S03]  /*4c8e0*/  DMUL R82, R2, R82 ;  /* 0x0000005202527228 */ /* 0x008fc60000000000 */
[----:B------:R-:W3:Y:S04]  /*4c8f0*/  LDL.64 R2, [R1+0xa780] ;  /* 0x00a7800001027983 */ /* 0x000ee80000100a00 */
[----:B------:R0:W-:Y:S02]  /*4c900*/  STL.64 [R1+0xb468], R124 ;  /* 0x00b4687c01007387 */ /* 0x0001e40000100a00 */
[----:B0-----:R-:W-:Y:S02]  /*4c910*/  DMUL R124, R108, R26 ;  /* 0x0000001a6c7c7228 */ /* 0x001fe40000000000 */
[----:B------:R-:W-:Y:S02]  /*4c920*/  DADD R44, -R46, R44 ;  /* 0x000000002e2c7229 */ /* 0x000fe4000000012c */
[----:B------:R-:W-:-:S02]  /*4c930*/  DFMA R80, R80, 2, R134 ;  /* 0x400000005050782b */ /* 0x000fc40000000086 */
[----:B------:R-:W-:-:S04]  /*4c940*/  DFMA R46, R48, 2, R46 ;  /* 0x40000000302e782b */ /* 0x000fc8000000002e */
[C---:B------:R-:W-:Y:S01]  /*4c950*/  DADD R44, -R124.reuse, R44 ;  /* 0x000000007c2c7229 */ /* 0x040fe2000000012c */
[----:B------:R0:W-:Y:S03]  /*4c960*/  STL.64 [R1+0x7830], R80 ;  /* 0x0078305001007387 */ /* 0x0001e60000100a00 */
[----:B------:R-:W-:-:S04]  /*4c970*/  DADD R46, R124, R46 ;  /* 0x000000007c2e7229 */ /* 0x000fc8000000002e */
[----:B------:R-:W-:Y:S02]  /*4c980*/  DADD R44, R44, -R82 ;  /* 0x000000002c2c7229 */ /* 0x000fe40000000852 */
[----:B0-----:R-:W-:-:S07]  /*4c990*/  DADD R80, R76, R180 ;  /* 0x000000004c507229 */ /* 0x001fce00000000b4 */
[----:B------:R0:W-:Y:S02]  /*4c9a0*/  STL.64 [R1+0x78b0], R80 ;  /* 0x0078b05001007387 */ /* 0x0001e40000100a00 */
[----:B0-----:R-:W-:Y:S02]  /*4c9b0*/  DMUL R80, R74, R38 ;  /* 0x000000264a507228 */ /* 0x001fe40000000000 */
[----:B------:R2:W-:Y:S01]  /*4c9c0*/  STL.64 [R1+0x8090], R82 ;  /* 0x0080905201007387 */ /* 0x0005e20000100a00 */
[C---:B----4-:R-:W-:Y:S02]  /*4c9d0*/  DADD R44, -R54.reuse, R44 ;  /* 0x00000000362c7229 */ /* 0x050fe4000000012c */
[----:B------:R-:W-:Y:S02]  /*4c9e0*/  DADD R46, R54, R46 ;  /* 0x00000000362e7229 */ /* 0x000fe4000000002e */
[----:B------:R0:W-:Y:S01]  /*4c9f0*/  STL.64 [R1+0x8230], R80 ;  /* 0x0082305001007387 */ /* 0x0001e20000100a00 */
[----:B--2---:R-:W-:-:S03]  /*4ca00*/  DFMA R82, R12, R18, -R50 ;  /* 0x000000120c52722b */ /* 0x004fc60000000832 */
[----:B------:R-:W2:Y:S01]  /*4ca10*/  LDL.64 R12, [R1+0xaad0] ;  /* 0x00aad000010c7983 */ /* 0x000ea20000100a00 */
[C---:B------:R-:W-:Y:S02]  /*4ca20*/  DADD R44, -R198.reuse, R44 ;  /* 0x00000000c62c7229 */ /* 0x040fe4000000012c */
[----:B------:R-:W-:Y:S01]  /*4ca30*/  DADD R46, R198, R46 ;  /* 0x00000000c62e7229 */ /* 0x000fe2000000002e */
[----:B------:R1:W-:Y:S01]  /*4ca40*/  STL.64 [R1+0x8248], R112 ;  /* 0x0082487001007387 */ /* 0x0003e20000100a00 */
[----:B0-----:R-:W-:-:S03]  /*4ca50*/  DMUL R80, R72, R36 ;  /* 0x0000002448507228 */ /* 0x001fc60000000000 */
[----:B------:R-:W4:Y:S01]  /*4ca60*/  LDL.64 R50, [R1+0xaad8] ;  /* 0x00aad80001327983 */ /* 0x000f220000100a00 */
[----:B------:R-:W-:-:S03]  /*4ca70*/  DFMA R72, R10, 0.5, -R68 ;  /* 0x3fe000000a48782b */ /* 0x000fc60000000844 */
[----:B------:R-:W-:Y:S04]  /*4ca80*/  STL.64 [R1+0x77f8], R82 ;  /* 0x0077f85201007387 */ /* 0x000fe80000100a00 */
[----:B------:R0:W-:Y:S04]  /*4ca90*/  STL.64 [R1+0x7900], R44 ;  /* 0x0079002c01007387 */ /* 0x0001e80000100a00 */
[----:B------:R0:W-:Y:S04]  /*4caa0*/  STL.64 [R1+0x7798], R46 ;  /* 0x0077982e01007387 */ /* 0x0001e80000100a00 */
[----:B-1----:R-:W4:Y:S04]  /*4cab0*/  LDL.64 R112, [R1+0x7988] ;  /* 0x0079880001707983 */ /* 0x002f280000100a00 */
[----:B0-----:R-:W4:Y:S04]  /*4cac0*/  LDL.64 R44, [R1+0xaab0] ;  /* 0x00aab000012c7983 */ /* 0x001f280000100a00 */
[----:B------:R-:W4:Y:S04]  /*4cad0*/  LDL.64 R46, [R1+0xaac0] ;  /* 0x00aac000012e7983 */ /* 0x000f280000100a00 */
[----:B------:R0:W-:Y:S01]  /*4cae0*/  STL.64 [R1+0x82d0], R48 ;  /* 0x0082d03001007387 */ /* 0x0001e20000100a00 */
[----:B------:R-:W-:-:S02]  /*4caf0*/  DADD R240, -R54, -R198 ;  /* 0x0000000036f07229 */ /* 0x000fc400000009c6 */
[-C--:B------:R-:W-:Y:S01]  /*4cb00*/  DMUL R118, R158, R36.reuse ;  /* 0x000000249e767228 */ /* 0x080fe20000000000 */
[----:B------:R-:W-:Y:S01]  /*4cb10*/  STL.64 [R1+0x77b0], R116 ;  /* 0x0077b07401007387 */ /* 0x000fe20000100a00 */
[----:B------:R-:W-:-:S03]  /*4cb20*/  DMUL R82, R8, R36 ;  /* 0x0000002408527228 */ /* 0x000fc60000000000 */
[----:B------:R-:W4:Y:S01]  /*4cb30*/  LDL.64 R8, [R1+0xa818] ;  /* 0x00a8180001087983 */ /* 0x000f220000100a00 */
[----:B------:R-:W-:Y:S02]  /*4cb40*/  DFMA R132, R52, 2, R102 ;  /* 0x400000003484782b */ /* 0x000fe40000000066 */
[----:B------:R-:W-:Y:S01]  /*4cb50*/  DADD R24, -RZ, -R24 ;  /* 0x00000000ff187229 */ /* 0x000fe20000000918 */
[----:B------:R-:W-:Y:S04]  /*4cb60*/  STL.64 [R1+0x77e8], R90 ;  /* 0x0077e85a01007387 */ /* 0x000fe80000100a00 */
[----:B------:R-:W-:Y:S04]  /*4cb70*/  STL.64 [R1+0x78e8], R104 ;  /* 0x0078e86801007387 */ /* 0x000fe80000100a00 */
[----:B------:R-:W-:Y:S04]  /*4cb80*/  STL.64 [R1+0xb5e8], R176 ;  /* 0x00b5e8b001007387 */ /* 0x000fe80000100a00 */
[----:B------:R-:W-:Y:S01]  /*4cb90*/  STL.64 [R1+0xb430], R134 ;  /* 0x00b4308601007387 */ /* 0x000fe20000100a00 */
[----:B------:R-:W-:-:S03]  /*4cba0*/  DMUL R138, R62, 0.25 ;  /* 0x3fd000003e8a7828 */ /* 0x000fc60000000000 */
[----:B------:R-:W-:Y:S01]  /*4cbb0*/  STL.128 [R1+0xb390], R164 ;  /* 0x00b390a401007387 */ /* 0x000fe20000100c00 */
[----:B------:R-:W-:-:S03]  /*4cbc0*/  DADD R174, R146, R206 ;  /* 0x0000000092ae7229 */ /* 0x000fc600000000ce */
[----:B------:R-:W-:Y:S01]  /*4cbd0*/  STL.64 [R1+0xb3e0], R196 ;  /* 0x00b3e0c401007387 */ /* 0x000fe20000100a00 */
[----:B------:R-:W-:Y:S02]  /*4cbe0*/  DADD R76, R58, R76 ;  /* 0x000000003a4c7229 */ /* 0x000fe4000000004c */
[----:B------:R-:W-:Y:S01]  /*4cbf0*/  DMUL R4, R4, R30 ;  /* 0x0000001e04047228 */ /* 0x000fe20000000000 */
[----:B------:R-:W-:Y:S01]  /*4cc00*/  STL.64 [R1+0xb510], R142 ;  /* 0x00b5108e01007387 */ /* 0x000fe20000100a00 */
[----:B------:R-:W-:Y:S02]  /*4cc10*/  DADD R140, -RZ, -R106 ;  /* 0x00000000ff8c7229 */ /* 0x000fe4000000096a */
[----:B------:R-:W-:Y:S01]  /*4cc20*/  DFMA R114, R106, 2, R92 ;  /* 0x400000006a72782b */ /* 0x000fe2000000005c */
[----:B------:R-:W-:Y:S04]  /*4cc30*/  STL.64 [R1+0xb3d8], R136 ;  /* 0x00b3d88801007387 */ /* 0x000fe80000100a00 */
[----:B------:R-:W4:Y:S01]  /*4cc40*/  LDL.64 R74, [R1+0x9f20] ;  /* 0x009f2000014a7983 */ /* 0x000f220000100a00 */
[----:B---3--:R-:W-:-:S03]  /*4cc50*/  DMUL R68, R2, R40 ;  /* 0x0000002802447228 */ /* 0x008fc60000000000 */
[----:B------:R-:W-:Y:S04]  /*4cc60*/  STL.64 [R1+0x81f8], R82 ;  /* 0x0081f85201007387 */ /* 0x000fe80000100a00 */
[----:B------:R-:W3:Y:S04]  /*4cc70*/  LDL.64 R2, [R1+0x78e0] ;  /* 0x0078e00001027983 */ /* 0x000ee80000100a00 */
[----:B------:R1:W-:Y:S04]  /*4cc80*/  STL.64 [R1+0x8280], R68 ;  /* 0x0082804401007387 */ /* 0x0003e80000100a00 */
[----:B------:R1:W-:Y:S01]  /*4cc90*/  STL.64 [R1+0x80d0], R80 ;  /* 0x0080d05001007387 */ /* 0x0003e20000100a00 */
[----:B0-----:R-:W-:-:S02]  /*4cca0*/  DFMA R48, R48, 2, R124 ;  /* 0x400000003030782b */ /* 0x001fc4000000007c */
[----:B--2---:R-:W-:Y:S01]  /*4ccb0*/  DMUL R12, R12, R26 ;  /* 0x0000001a0c0c7228 */ /* 0x004fe20000000000 */
[----:B-1----:R-:W2:Y:S01]  /*4ccc0*/  LDL.64 R68, [R1+0xa628] ;  /* 0x00a6280001447983 */ /* 0x002ea20000100a00 */
[----:B------:R-:W-:-:S03]  /*4ccd0*/  DADD R82, R230, R230 ;  /* 0x00000000e6527229 */ /* 0x000fc600000000e6 */
[----:B------:R-:W3:Y:S01]  /*4cce0*/  LDL.64 R80, [R1+0x7b58] ;  /* 0x007b580001507983 */ /* 0x000ee20000100a00 */
[----:B----4-:R-:W-:-:S03]  /*4ccf0*/  DMUL R232, R50, R26 ;  /* 0x0000001a32e87228 */ /* 0x010fc60000000000 */
[----:B------:R-:W-:Y:S04]  /*4cd00*/  STL.64 [R1+0xb438], R82 ;  /* 0x00b4385201007387 */ /* 0x000fe80000100a00 */
[----:B------:R-:W4:Y:S04]  /*4cd10*/  LDL.64 R50, [R1+0xaaa8] ;  /* 0x00aaa80001327983 */ /* 0x000f280000100a00 */
[----:B------:R0:W-:Y:S01]  /*4cd20*/  STL.64 [R1+0x7c30], R12 ;  /* 0x007c300c01007387 */ /* 0x0001e20000100a00 */
[----:B------:R-:W-:-:S03]  /*4cd30*/  DMUL R44, R44, R216 ;  /* 0x000000d82c2c7228 */ /* 0x000fc60000000000 */
[----:B0-----:R-:W4:Y:S01]  /*4cd40*/  LDL.64 R12, [R1+0xa6b0] ;  /* 0x00a6b000010c7983 */ /* 0x001f220000100a00 */
[----:B------:R-:W-:-:S03]  /*4cd50*/  DMUL R46, R46, R216 ;  /* 0x000000d82e2e7228 */ /* 0x000fc60000000000 */
[----:B------:R-:W-:Y:S01]  /*4cd60*/  STL.64 [R1+0x81e0], R118 ;  /* 0x0081e07601007387 */ /* 0x000fe20000100a00 */
[----:B------:R-:W-:-:S03]  /*4cd70*/  DADD R152, -RZ, -R8 ;  /* 0x00000000ff987229 */ /* 0x000fc60000000908 */
[----:B------:R-:W4:Y:S04]  /*4cd80*/  LDL.64 R26, [R1+0xa768] ;  /* 0x00a76800011a7983 */ /* 0x000f280000100a00 */
[----:B------:R-:W4:Y:S04]  /*4cd90*/  LDL.64 R8, [R1+0xaab8] ;  /* 0x00aab80001087983 */ /* 0x000f280000100a00 */
[----:B------:R0:W-:Y:S01]  /*4cda0*/  STL.128 [R1+0xb490], R44 ;  /* 0x00b4902c01007387 */ /* 0x0001e20000100c00 */
[----:B------:R-:W-:-:S03]  /*4cdb0*/  DMUL R116, R110, R84 ;  /* 0x000000546e747228 */ /* 0x000fc60000000000 */
[----:B------:R-:W4:Y:S04]  /*4cdc0*/  LDL.64 R90, [R1+0xa838] ;  /* 0x00a83800015a7983 */ /* 0x000f280000100a00 */
[----:B------:R-:W4:Y:S04]  /*4cdd0*/  LDL.64 R104, [R1+0xa518] ;  /* 0x00a5180001687983 */ /* 0x000f280000100a00 */
[----:B------:R-:W-:Y:S04]  /*4cde0*/  STL.64 [R1+0xb450], R132 ;  /* 0x00b4508401007387 */ /* 0x000fe80000100a00 */
[----:B0-----:R-:W4:Y:S01]  /*4cdf0*/  LDL.64 R44, [R1+0xab30] ;  /* 0x00ab3000012c7983 */ /* 0x001f220000100a00 */
[----:B------:R-:W-:-:S03]  /*4ce00*/  DADD R48, R54, R48 ;  /* 0x0000000036307229 */ /* 0x000fc60000000030 */
[----:B------:R-:W4:Y:S04]  /*4ce10*/  LDL.64 R54, [R1+0x9fa0] ;  /* 0x009fa00001367983 */ /* 0x000f280000100a00 */
[----:B------:R0:W-:Y:S01]  /*4ce20*/  STL.64 [R1+0xb478], R138 ;  /* 0x00b4788a01007387 */ /* 0x0001e20000100a00 */
[----:B------:R-:W-:-:S03]  /*4ce30*/  DADD R102, -RZ, -R102 ;  /* 0x00000000ff667229 */ /* 0x000fc60000000966 */
[----:B------:R-:W-:Y:S04]  /*4ce40*/  STL.64 [R1+0xb420], R174 ;  /* 0x00b420ae01007387 */ /* 0x000fe80000100a00 */
[----:B------:R-:W-:Y:S04]  /*4ce50*/  STL.64 [R1+0x7ba0], R4 ;  /* 0x007ba00401007387 */ /* 0x000fe80000100a00 */
[----:B------:R1:W-:Y:S04]  /*4ce60*/  STL.128 [R1+0xb590], R4 ;  /* 0x00b5900401007387 */ /* 0x0003e80000100c00 */
[----:B------:R-:W4:Y:S04]  /*4ce70*/  LDL.64 R142, [R1+0x7dc8] ;  /* 0x007dc800018e7983 */ /* 0x000f280000100a00 */
[----:B------:R-:W4:Y:S01]  /*4ce80*/  LDL.64 R136, [R1+0x9ad8] ;  /* 0x009ad80001887983 */ /* 0x000f220000100a00 */
[----:B--2---:R-:W-:-:S03]  /*4ce90*/  DMUL R82, R68, R216 ;  /* 0x000000d844527228 */ /* 0x004fc60000000000 */
[----:B------:R-:W2:Y:S04]  /*4cea0*/  LDL.64 R46, [R1+0x7eb0] ;  /* 0x007eb000012e7983 */ /* 0x000ea80000100a00 */
[----:B------:R-:W2:Y:S01]  /*4ceb0*/  LDL.64 R68, [R1+0xaac8] ;  /* 0x00aac80001447983 */ /* 0x000ea20000100a00 */
[----:B---3--:R-:W-:Y:S02]  /*4cec0*/  DFMA R200, R2, 2, R112 ;  /* 0x4000000002c8782b */ /* 0x008fe40000000070 */
[----:B------:R-:W-:Y:S01]  /*4ced0*/  DADD R118, -RZ, -R70 ;  /* 0x00000000ff767229 */ /* 0x000fe20000000946 */
[----:B0-----:R-:W3:Y:S01]  /*4cee0*/  LDL.64 R138, [R1+0xa5e0] ;  /* 0x00a5e000018a7983 */ /* 0x001ee20000100a00 */
[-C--:B----4-:R-:W-:Y:S02]  /*4cef0*/  DMUL R112, R50, R34.reuse ;  /* 0x0000002232707228 */ /* 0x090fe40000000000 */
[----:B------:R-:W-:-:S02]  /*4cf00*/  DMUL R222, R12, R34 ;  /* 0x000000220cde7228 */ /* 0x000fc40000000000 */
[----:B------:R-:W-:Y:S02]  /*4cf10*/  DADD R110, -RZ, -R52 ;  /* 0x00000000ff6e7229 */ /* 0x000fe40000000934 */
[----:B------:R-:W-:Y:S01]  /*4cf20*/  DMUL R128, R54, R38 ;  /* 0x0000002636807228 */ /* 0x000fe20000000000 */
[----:B------:R-:W4:Y:S01]  /*4cf30*/  LDL.64 R52, [R1+0xa7a0] ;  /* 0x00a7a00001347983 */ /* 0x000f220000100a00 */
[----:B------:R-:W-:-:S03]  /*4cf40*/  DMUL R50, R8, R34 ;  /* 0x0000002208327228 */ /* 0x000fc60000000000 */
[----:B------:R-:W4:Y:S01]  /*4cf50*/  LDL.64 R54, [R1+0x7a60] ;  /* 0x007a600001367983 */ /* 0x000f220000100a00 */
[----:B------:R-:W-:-:S03]  /*4cf60*/  DADD R48, R198, R48 ;  /* 0x00000000c6307229 */ /* 0x000fc60000000030 */
[----:B------:R0:W-:Y:S01]  /*4cf70*/  STL.128 [R1+0xb560], R24 ;  /* 0x00b5601801007387 */ /* 0x0001e20000100c00 */
[----:B------:R-:W-:Y:S02]  /*4cf80*/  DMUL R132, R90, R40 ;  /* 0x000000285a847228 */ /* 0x000fe40000000000 */
[----:B------:R-:W-:Y:S02]  /*4cf90*/  DADD R250, R26, R26 ;  /* 0x000000001afa7229 */ /* 0x000fe4000000001a */
[C---:B------:R-:W-:Y:S02]  /*4cfa0*/  DMUL R194, R104.reuse, R38 ;  /* 0x0000002668c27228 */ /* 0x040fe40000000000 */
[----:B------:R-:W-:Y:S01]  /*4cfb0*/  DMUL R176, R104, -R86 ;  /* 0x8000005668b07228 */ /* 0x000fe20000000000 */
[----:B------:R-:W-:Y:S04]  /*4cfc0*/  STL.128 [R1+0xb520], R100 ;  /* 0x00b5206401007387 */ /* 0x000fe80000100c00 */
[----:B-1----:R-:W4:Y:S01]  /*4cfd0*/  LDL.64 R4, [R1+0x79c8] ;  /* 0x0079c80001047983 */ /* 0x002f220000100a00 */
[----:B--2---:R-:W-:-:S03]  /*4cfe0*/  DMUL R70, R68, R34 ;  /* 0x0000002244467228 */ /* 0x004fc60000000000 */
[----:B------:R1:W-:Y:S01]  /*4cff0*/  STL.64 [R1+0x7788], R48 ;  /* 0x0077883001007387 */ /* 0x0003e20000100a00 */
[----:B------:R-:W-:Y:S02]  /*4d000*/  DADD R34, -RZ, -R80 ;  /* 0x00000000ff227229 */ /* 0x000fe40000000950 */
[----:B------:R-:W-:Y:S01]  /*4d010*/  DADD R214, -RZ, -R46 ;  /* 0x00000000ffd67229 */ /* 0x000fe2000000092e */
[----:B0-----:R-:W2:Y:S04]  /*4d020*/  LDL.64 R26, [R1+0xa7d0] ;  /* 0x00a7d000011a7983 */ /* 0x001ea80000100a00 */
[----:B------:R0:W-:Y:S01]  /*4d030*/  STL.64 [R1+0x7768], R34 ;  /* 0x0077682201007387 */ /* 0x0001e20000100a00 */
[----:B------:R-:W-:-:S03]  /*4d040*/  DADD R68, -RZ, -R144 ;  /* 0x00000000ff447229 */ /* 0x000fc60000000990 */
[----:B-1----:R-:W2:Y:S01]  /*4d050*/  LDL.64 R48, [R1+0xa448] ;  /* 0x00a4480001307983 */ /* 0x002ea20000100a00 */
[----:B---3--:R-:W-:-:S03]  /*4d060*/  DFMA R210, R138, R28, -R56 ;  /* 0x0000001c8ad2722b */ /* 0x008fc60000000838 */
[----:B------:R-:W3:Y:S01]  /*4d070*/  LDL.64 R12, [R1+0x7de0] ;  /* 0x007de000010c7983 */ /* 0x000ee20000100a00 */
[----:B0-----:R-:W-:-:S03]  /*4d080*/  DMUL R34, R44, R20 ;  /* 0x000000142c227228 */ /* 0x001fc60000000000 */
[----:B------:R-:W-:Y:S04]  /*4d090*/  STL.128 [R1+0xb4d0], R68 ;  /* 0x00b4d04401007387 */ /* 0x000fe80000100c00 */
[----:B------:R-:W3:Y:S04]  /*4d0a0*/  LDL.64 R8, [R1+0x9f08] ;  /* 0x009f080001087983 */ /* 0x000ee80000100a00 */
[----:B------:R0:W-:Y:S01]  /*4d0b0*/  STL.64 [R1+0x7e88], R34 ;  /* 0x007e882201007387 */ /* 0x0001e20000100a00 */
[----:B----4-:R-:W-:-:S03]  /*4d0c0*/  DADD R234, -RZ, -R54 ;  /* 0x00000000ffea7229 */ /* 0x010fc60000000936 */
[----:B0-----:R-:W4:Y:S04]  /*4d0d0*/  LDL.64 R34, [R1+0xa5d0] ;  /* 0x00a5d00001227983 */ /* 0x001f280000100a00 */
[----:B------:R-:W3:Y:S01]  /*4d0e0*/  LDL.64 R68, [R1+0xa720] ;  /* 0x00a7200001447983 */ /* 0x000ee20000100a00 */
[C---:B------:R-:W-:Y:S02]  /*4d0f0*/  DMUL R54, R52.reuse, R42 ;  /* 0x0000002a34367228 */ /* 0x040fe40000000000 */
[----:B------:R-:W-:Y:S01]  /*4d100*/  DMUL R52, R52, R30 ;  /* 0x0000001e34347228 */ /* 0x000fe20000000000 */
[----:B------:R-:W3:Y:S01]  /*4d110*/  LDL.64 R46, [R1+0x8040] ;  /* 0x00804000012e7983 */ /* 0x000ee20000100a00 */
[----:B------:R-:W-:-:S03]  /*4d120*/  DFMA R90, R106, 3, R92 ;  /* 0x400800006a5a782b */ /* 0x000fc6000000005c */
[----:B------:R-:W3:Y:S04]  /*4d130*/  LDL.64 R104, [R1+0x7b68] ;  /* 0x007b680001687983 */ /* 0x000ee80000100a00 */
[----:B------:R0:W-:Y:S04]  /*4d140*/  STL.128 [R1+0xb570], R52 ;  /* 0x00b5703401007387 */ /* 0x0001e80000100c00 */
[----:B------:R-:W3:Y:S04]  /*4d150*/  LDL.64 R44, [R1+0xaa28] ;  /* 0x00aa2800012c7983 */ /* 0x000ee80000100a00 */
[----:B------:R-:W3:Y:S04]  /*4d160*/  LDL.64 R70, [R1+0xaaf0] ;  /* 0x00aaf00001467983 */ /* 0x000ee80000100a00 */
[----:B------:R-:W3:Y:S04]  /*4d170*/  LDL.64 R100, [R1+0xa958] ;  /* 0x00a9580001647983 */ /* 0x000ee80000100a00 */
[----:B0-----:R-:W3:Y:S01]  /*4d180*/  LDL.64 R52, [R1+0x9fa8] ;  /* 0x009fa80001347983 */ /* 0x001ee20000100a00 */
[----:B------:R-:W-:Y:S01]  /*4d190*/  IMAD.MOV.U32 R146, RZ, RZ, R116 ;  /* 0x000000ffff927224 */ /* 0x000fe200078e0074 */
[----:B------:R-:W-:-:S02]  /*4d1a0*/  MOV R147, R117 ;  /* 0x0000007500937202 */ /* 0x000fc40000000f00 */
[----:B------:R-:W-:Y:S04]  /*4d1b0*/  STL.128 [R1+0xb530], R140 ;  /* 0x00b5308c01007387 */ /* 0x000fe80000100c00 */
[----:B------:R-:W-:Y:S04]  /*4d1c0*/  STL.64 [R1+0xb480], R120 ;  /* 0x00b4807801007387 */ /* 0x000fe80000100a00 */
[----:B------:R-:W-:Y:S04]  /*4d1d0*/  STL.64 [R1+0xb408], R204 ;  /* 0x00b408cc01007387 */ /* 0x000fe80000100a00 */
[----:B------:R-:W-:Y:S01]  /*4d1e0*/  STL.64 [R1+0x8308], R82 ;  /* 0x0083085201007387 */ /* 0x000fe20000100a00 */
[----:B------:R-:W-:-:S02]  /*4d1f0*/  DMUL R186, R136, R38 ;  /* 0x0000002688ba7228 */ /* 0x000fc40000000000 */
[----:B------:R-:W-:Y:S01]  /*4d200*/  DADD R164, R226, R80 ;  /* 0x00000000e2a47229 */ /* 0x000fe20000000050 */
[----:B------:R-:W-:Y:S04]  /*4d210*/  STL.128 [R1+0xb5d0], R136 ;  /* 0x00b5d08801007387 */ /* 0x000fe80000100c00 */
[----:B------:R-:W-:Y:S01]  /*4d220*/  STL.64 [R1+0xb440], R226 ;  /* 0x00b440e201007387 */ /* 0x000fe20000100a00 */
[----:B------:R-:W-:-:S03]  /*4d230*/  DADD R74, -RZ, -R74 ;  /* 0x00000000ff4a7229 */ /* 0x000fc6000000094a */
[----:B------:R-:W-:Y:S01]  /*4d240*/  STL.64 [R1+0x7908], R72 ;  /* 0x0079084801007387 */ /* 0x000fe20000100a00 */
[----:B------:R-:W-:Y:S02]  /*4d250*/  CS2R R190, SRZ ;  /* 0x0000000000be7805 */ /* 0x000fe4000001ff00 */
[----:B------:R-:W-:Y:S01]  /*4d260*/  CS2R R202, SRZ ;  /* 0x0000000000ca7805 */ /* 0x000fe2000001ff00 */
[----:B------:R-:W-:Y:S04]  /*4d270*/  STL.64 [R1+0xb418], R206 ;  /* 0x00b418ce01007387 */ /* 0x000fe80000100a00 */
[----:B------:R-:W-:Y:S01]  /*4d280*/  STL.64 [R1+0x7e90], R242 ;  /* 0x007e90f201007387 */ /* 0x000fe20000100a00 */
[----:B------:R-:W-:-:S03]  /*4d290*/  DADD R148, -RZ, -R92 ;  /* 0x00000000ff947229 */ /* 0x000fc6000000095c */
[----:B------:R-:W-:Y:S04]  /*4d2a0*/  STL.64 [R1+0x82b0], R192 ;  /* 0x0082b0c001007387 */ /* 0x000fe80000100a00 */
[----:B------:R-:W-:Y:S04]  /*4d2b0*/  STL.64 [R1+0xb410], R192 ;  /* 0x00b410c001007387 */ /* 0x000fe80000100a00 */
[----:B------:R-:W-:Y:S04]  /*4d2c0*/  STL.64 [R1+0xb5e0], R144 ;  /* 0x00b5e09001007387 */ /* 0x000fe80000100a00 */
[----:B------:R-:W-:Y:S04]  /*4d2d0*/  STL.64 [R1+0x8208], R170 ;  /* 0x008208aa01007387 */ /* 0x000fe80000100a00 */
[----:B------:R-:W-:Y:S01]  /*4d2e0*/  STL.64 [R1+0xb470], R170 ;  /* 0x00b470aa01007387 */ /* 0x000fe20000100a00 */
[----:B------:R-:W-:-:S03]  /*4d2f0*/  DADD R154, -RZ, -R230 ;  /* 0x00000000ff9a7229 */ /* 0x000fc600000009e6 */
[----:B------:R-:W-:Y:S04]  /*4d300*/  STL.128 [R1+0xb4f0], R112 ;  /* 0x00b4f07001007387 */ /* 0x000fe80000100c00 */
[----:B------:R-:W3:Y:S04]  /*4d310*/  LDL.64 R102, [R1+0x7af8] ;  /* 0x007af80001667983 */ /* 0x000ee80000100a00 */
[----:B------:R-:W-:Y:S04]  /*4d320*/  STL.64 [R1+0x81c8], R124 ;  /* 0x0081c87c01007387 */ /* 0x000fe80000100a00 */
[----:B------:R-:W3:Y:S01]  /*4d330*/  LDL.64 R198, [R1+0x7ba8] ;  /* 0x007ba80001c67983 */ /* 0x000ee20000100a00 */
[----:B----4-:R-:W-:-:S02]  /*4d340*/  DMUL R24, R34, R36 ;  /* 0x0000002422187228 */ /* 0x010fc40000000000 */
[----:B--2---:R-:W-:Y:S01]  /*4d350*/  DFMA R246, R48, R32, R6 ;  /* 0x0000002030f6722b */ /* 0x004fe20000000006 */
[----:B------:R-:W-:Y:S04]  /*4d360*/  STL.128 [R1+0xb4a0], R88 ;  /* 0x00b4a05801007387 */ /* 0x000fe80000100c00 */
[----:B------:R0:W-:Y:S04]  /*4d370*/  STL.64 [R1+0x8240], R24 ;  /* 0x0082401801007387 */ /* 0x0001e80000100a00 */
[----:B------:R-:W2:Y:S01]  /*4d380*/  LDL.64 R48, [R1+0xaa60] ;  /* 0x00aa600001307983 */ /* 0x000ea20000100a00 */
[----:B------:R-:W-:-:S02]  /*4d390*/  DMUL R134, R26, R38 ;  /* 0x000000261a867228 */ /* 0x000fc40000000000 */
[----:B---3--:R-:W-:Y:S01]  /*4d3a0*/  DADD R166, -RZ, -R46 ;  /* 0x00000000ffa67229 */ /* 0x008fe2000000092e */
[----:B------:R-:W3:Y:S01]  /*4d3b0*/  LDL.64 R116, [R1+0xa830] ;  /* 0x00a8300001747983 */ /* 0x000ee20000100a00 */
[----:B0-----:R-:W-:-:S03]  /*4d3c0*/  DMUL R24, R68, R22 ;  /* 0x0000001644187228 */ /* 0x001fc60000000000 */
[----:B------:R-:W4:Y:S04]  /*4d3d0*/  LDL.64 R88, [R1+0xaa00] ;  /* 0x00aa000001587983 */ /* 0x000f280000100a00 */
[----:B------:R-:W2:Y:S01]  /*4d3e0*/  LDL.64 R68, [R1+0xa930] ;  /* 0x00a9300001447983 */ /* 0x000ea20000100a00 */
[----:B------:R-:W-:-:S03]  /*4d3f0*/  DMUL R236, R52, R28 ;  /* 0x0000001c34ec7228 */ /* 0x000fc60000000000 */
[----:B------:R-:W3:Y:S04]  /*4d400*/  LDL.64 R46, [R1+0xaa20] ;  /* 0x00aa2000012e7983 */ /* 0x000ee80000100a00 */
[----:B------:R-:W4:Y:S04]  /*4d410*/  LDL.64 R52, [R1+0xa878] ;  /* 0x00a8780001347983 */ /* 0x000f280000100a00 */
[----:B------:R0:W-:Y:S01]  /*4d420*/  STL.64 [R1+0x7e38], R24 ;  /* 0x007e381801007387 */ /* 0x0001e20000100a00 */
[----:B------:R-:W-:Y:S02]  /*4d430*/  DADD R160, -RZ, -R104 ;  /* 0x00000000ffa07229 */ /* 0x000fe40000000968 */
[-C--:B------:R-:W-:Y:S01]  /*4d440*/  DMUL R196, R70, R20.reuse ;  /* 0x0000001446c47228 */ /* 0x080fe20000000000 */
[----:B------:R-:W3:Y:S01]  /*4d450*/  LDL.64 R90, [R1+0x7f58] ;  /* 0x007f5800015a7983 */ /* 0x000ee20000100a00 */
[----:B------:R-:W-:-:S02]  /*4d460*/  DMUL R208, R100, R20 ;  /* 0x0000001464d07228 */ /* 0x000fc40000000000 */
[----:B------:R-:W-:Y:S01]  /*4d470*/  DMUL R54, R100, R172 ;  /* 0x000000ac64367228 */ /* 0x000fe20000000000 */
[----:B------:R-:W3:Y:S04]  /*4d480*/  LDL.64 R70, [R1+0xa808] ;  /* 0x00a8080001467983 */ /* 0x000ee80000100a00 */
[----:B0-----:R-:W3:Y:S01]  /*4d490*/  LDL.64 R24, [R1+0xa5d8] ;  /* 0x00a5d80001187983 */ /* 0x001ee20000100a00 */
[----:B------:R-:W-:-:S03]  /*4d4a0*/  DADD R106, R8, -R12 ;  /* 0x00000000086a7229 */ /* 0x000fc6000000080c */
[----:B------:R-:W3:Y:S04]  /*4d4b0*/  LDL.64 R120, [R1+0xa590] ;  /* 0x00a5900001787983 */ /* 0x000ee80000100a00 */
[----:B------:R-:W3:Y:S04]  /*4d4c0*/  LDL.64 R204, [R1+0x9f28] ;  /* 0x009f280001cc7983 */ /* 0x000ee80000100a00 */
[----:B------:R-:W3:Y:S01]  /*4d4d0*/  LDL.64 R82, [R1+0x9fe0] ;  /* 0x009fe00001527983 */ /* 0x000ee20000100a00 */
[----:B------:R-:W-:Y:S01]  /*4d4e0*/  MOV R136, R176 ;  /* 0x000000b000887202 */ /* 0x000fe20000000f00 */
[----:B------:R-:W-:Y:S01]  /*4d4f0*/  IMAD.MOV.U32 R137, RZ, RZ, R177 ;  /* 0x000000ffff897224 */ /* 0x000fe200078e00b1 */
[----:B------:R-:W-:Y:S01]  /*4d500*/  MOV R206, R242 ;  /* 0x000000f200ce7202 */ /* 0x000fe20000000f00 */
[----:B------:R-:W-:Y:S01]  /*4d510*/  IMAD.MOV.U32 R207, RZ, RZ, R243 ;  /* 0x000000ffffcf7224 */ /* 0x000fe200078e00f3 */
[----:B------:R-:W-:Y:S04]  /*4d520*/  STL.128 [R1+0xdf0], R200 ;  /* 0x000df0c801007387 */ /* 0x000fe80000100c00 */
[----:B------:R-:W3:Y:S01]  /*4d530*/  LDL.64 R144, [R1+0xa000] ;  /* 0x00a0000001907983 */ /* 0x000ee20000100a00 */
[----:B------:R-:W-:Y:S01]  /*4d540*/  IMAD.MOV.U32 R170, RZ, RZ, R178 ;  /* 0x000000ffffaa7224 */ /* 0x000fe200078e00b2 */
[----:B------:R-:W-:-:S02]  /*4d550*/  MOV R171, R179 ;  /* 0x000000b300ab7202 */ /* 0x000fc40000000f00 */
[----:B------:R-:W-:Y:S01]  /*4d560*/  STL.128 [R1+0xd10], R152 ;  /* 0x000d109801007387 */ /* 0x000fe20000100c00 */
[----:B------:R-:W-:-:S03]  /*4d570*/  DMUL R34, R34, R30 ;  /* 0x0000001e22227228 */ /* 0x000fc60000000000 */
[----:B------:R-:W-:Y:S04]  /*4d580*/  STL.64 [R1+0xb580], R132 ;  /* 0x00b5808401007387 */ /* 0x000fe80000100a00 */
[----:B------:R-:W-:Y:S04]  /*4d590*/  STL.64 [R1+0x7780], R232 ;  /* 0x007780e801007387 */ /* 0x000fe80000100a00 */
[----:B------:R-:W-:Y:S01]  /*4d5a0*/  STL.128 [R1+0xb550], R232 ;  /* 0x00b550e801007387 */ /* 0x000fe20000100c00 */
[----:B------:R-:W-:Y:S01]  /*4d5b0*/  UMOV UR4, 0xd41e8097 ;  /* 0xd41e809700047882 */ /* 0x000fe20000000000 */
[----:B------:R-:W-:-:S02]  /*4d5c0*/  UMOV UR5, 0x3def9c67 ;  /* 0x3def9c6700057882 */ /* 0x000fc40000000000 */
[----:B------:R-:W-:Y:S01]  /*4d5d0*/  STL.64 [R1+0xad40], R60 ;  /* 0x00ad403c01007387 */ /* 0x000fe20000100a00 */
[----:B------:R-:W-:Y:S01]  /*4d5e0*/  UMOV UR6, 0xe54a3803 ;  /* 0xe54a380300067882 */ /* 0x000fe20000000000 */
[----:B------:R-:W-:Y:S01]  /*4d5f0*/  UMOV UR7, 0x3de33dcf ;  /* 0x3de33dcf00077882 */ /* 0x000fe20000000000 */
[----:B------:R-:W-:Y:S01]  /*4d600*/  UMOV UR16, 0xe361ce4c ;  /* 0xe361ce4c00107882 */ /* 0x000fe20000000000 */
[----:B------:R-:W-:Y:S01]  /*4d610*/  UMOV UR17, 0x3df49da7 ;  /* 0x3df49da700117882 */ /* 0x000fe20000000000 */
[----:B------:R-:W-:Y:S04]  /*4d620*/  STL.64 [R1+0xb3b0], R184 ;  /* 0x00b3b0b801007387 */ /* 0x000fe80000100a00 */
[----:B------:R-:W-:Y:S01]  /*4d630*/  STL.64 [R1+0xafb8], R172 ;  /* 0x00afb8ac01007387 */ /* 0x000fe20000100a00 */
[----:B------:R-:W-:Y:S01]  /*4d640*/  DMUL R94, R94, R30 ;  /* 0x0000001e5e5e7228 */ /* 0x000fe20000000000 */
[----:B------:R-:W-:Y:S01]  /*4d650*/  IMAD.MOV.U32 R138, RZ, RZ, R248 ;  /* 0x000000ffff8a7224 */ /* 0x000fe200078e00f8 */
[----:B------:R-:W-:Y:S01]  /*4d660*/  MOV R139, R249 ;  /* 0x000000f9008b7202 */ /* 0x000fe20000000f00 */
[----:B------:R-:W-:Y:S01]  /*4d670*/  UMOV UR22, 0xef6b5d46 ;  /* 0xef6b5d4600167882 */ /* 0x000fe20000000000 */
[----:B------:R-:W-:Y:S01]  /*4d680*/  UMOV UR23, 0x3fd55553 ;  /* 0x3fd5555300177882 */ /* 0x000fe20000000000 */
[----:B------:R-:W3:Y:S01]  /*4d690*/  LDL.64 R6, [R1+0xa928] ;  /* 0x00a9280001067983 */ /* 0x000ee20000100a00 */
[----:B--2---:R-:W-:-:S02]  /*4d6a0*/  DMUL R68, R68, R172 ;  /* 0x000000ac44447228 */ /* 0x004fc40000000000 */
[-C--:B------:R-:W-:Y:S02]  /*4d6b0*/  DMUL R48, R48, R218.reuse ;  /* 0x000000da30307228 */ /* 0x080fe40000000000 */
[----:B----4-:R-:W-:-:S03]  /*4d6c0*/  DMUL R52, R52, R218 ;  /* 0x000000da34347228 */ /* 0x010fc60000000000 */
[----:B------:R0:W-:Y:S01]  /*4d6d0*/  STL.64 [R1+0x7b60], R68 ;  /* 0x007b604401007387 */ /* 0x0001e20000100a00 */
[----:B------:R-:W-:-:S03]  /*4d6e0*/  DMUL R104, R44, R22 ;  /* 0x000000162c687228 */ /* 0x000fc60000000000 */
[----:B------:R1:W-:Y:S04]  /*4d6f0*/  STL.128 [R1+0xb540], R48 ;  /* 0x00b5403001007387 */ /* 0x0003e80000100c00 */
[----:B------:R2:W-:Y:S04]  /*4d700*/  STL.64 [R1+0x7be0], R52 ;  /* 0x007be03401007387 */ /* 0x0005e80000100a00 */
[----:B0-----:R-:W4:Y:S04]  /*4d710*/  LDL.64 R68, [R1+0xab18] ;  /* 0x00ab180001447983 */ /* 0x001f280000100a00 */
[----:B------:R-:W4:Y:S01]  /*4d720*/  LDL.64 R44, [R1+0xa7c8] ;  /* 0x00a7c800012c7983 */ /* 0x000f220000100a00 */
[----:B-1----:R-:W-:-:S03]  /*4d730*/  DMUL R50, R88, R218 ;  /* 0x000000da58327228 */ /* 0x002fc60000000000 */
[----:B--2---:R-:W2:Y:S01]  /*4d740*/  LDL.64 R52, [R1+0x7e70] ;  /* 0x007e700001347983 */ /* 0x004ea20000100a00 */
[----:B---3--:R-:W-:Y:S02]  /*4d750*/  DMUL R174, R46, R28 ;  /* 0x0000001c2eae7228 */ /* 0x008fe40000000000 */
[----:B------:R-:W-:Y:S02]  /*4d760*/  DMUL R70, R70, R32 ;  /* 0x0000002046467228 */ /* 0x000fe40000000000 */
[----:B------:R-:W-:Y:S01]  /*4d770*/  DADD R162, -R142, R90 ;  /* 0x000000008ea27229 */ /* 0x000fe2000000015a */
[----:B------:R0:W-:Y:S01]  /*4d780*/  STL.64 [R1+0x7cd0], R50 ;  /* 0x007cd03201007387 */ /* 0x0001e20000100a00 */
[----:B------:R-:W-:-:S03]  /*4d790*/  DMUL R88, R26, R218 ;  /* 0x000000da1a587228 */ /* 0x000fc60000000000 */
[----:B------:R-:W-:Y:S04]  /*4d7a0*/  STL.64 [R1+0x7818], R54 ;  /* 0x0078183601007387 */ /* 0x000fe80000100a00 */
[----:B------:R-:W3:Y:S04]  /*4d7b0*/  LDL.64 R8, [R1+0xa748] ;  /* 0x00a7480001087983 */ /* 0x000ee80000100a00 */
[----:B0-----:R-:W2:Y:S01]  /*4d7c0*/  LDL.64 R50, [R1+0x7f50] ;  /* 0x007f500001327983 */ /* 0x001ea20000100a00 */
[----:B------:R-:W-:-:S03]  /*4d7d0*/  DMUL R26, R122, R30 ;  /* 0x0000001e7a1a7228 */ /* 0x000fc60000000000 */
[----:B------:R-:W3:Y:S04]  /*4d7e0*/  LDL.LU.64 R176, [R1+0xb5e8] ;  /* 0x00b5e80001b07983 */ /* 0x000ee80000300a00 */
[----:B------:R0:W-:Y:S01]  /*4d7f0*/  STL.64 [R1+0x7b88], R26 ;  /* 0x007b881a01007387 */ /* 0x0001e20000100a00 */
[----:B------:R-:W-:Y:S02]  /*4d800*/  DADD R72, -RZ, -R120 ;  /* 0x00000000ff487229 */ /* 0x000fe40000000978 */
[----:B------:R-:W-:Y:S01]  /*4d810*/  DMUL R188, R120, 3 ;  /* 0x4008000078bc7828 */ /* 0x000fe20000000000 */
[----:B------:R-:W-:Y:S01]  /*4d820*/  CS2R R242, SRZ ;  /* 0x0000000000f27805 */ /* 0x000fe2000001ff00 */
[----:B------:R-:W-:Y:S01]  /*4d830*/  IMAD.MOV.U32 R202, RZ, RZ, R120 ;  /* 0x000000ffffca7224 */ /* 0x000fe200078e0078 */
[----:B------:R-:W-:Y:S01]  /*4d840*/  DADD R92, -RZ, -R90 ;  /* 0x00000000ff5c7229 */ /* 0x000fe2000000095a */
[----:B------:R-:W-:Y:S01]  /*4d850*/  IMAD.MOV.U32 R203, RZ, RZ, R121 ;  /* 0x000000ffffcb7224 */ /* 0x000fe200078e0079 */
[----:B------:R-:W3:Y:S04]  /*4d860*/  LDL.64 R152, [R1+0xa790] ;  /* 0x00a7900001987983 */ /* 0x000ee80000100a00 */
[----:B------:R-:W3:Y:S04]  /*4d870*/  LDL.64 R12, [R1+0xa9e8] ;  /* 0x00a9e800010c7983 */ /* 0x000ee80000100a00 */
[----:B------:R-:W-:Y:S04]  /*4d880*/  STL.128 [R1+0xed0], R144 ;  /* 0x000ed09001007387 */ /* 0x000fe80000100c00 */
[----:B------:R-:W-:Y:S01]  /*4d890*/  STL.64 [R1+0x7b80], R34 ;  /* 0x007b802201007387 */ /* 0x000fe20000100a00 */
[----:B------:R-:W-:Y:S01]  /*4d8a0*/  IMAD.MOV.U32 R200, RZ, RZ, R230 ;  /* 0x000000ffffc87224 */ /* 0x000fe200078e00e6 */
[----:B------:R-:W-:-:S02]  /*4d8b0*/  MOV R201, R231 ;  /* 0x000000e700c97202 */ /* 0x000fc40000000f00 */
[----:B------:R-:W3:Y:S04]  /*4d8c0*/  LDL.64 R132, [R1+0x7990] ;  /* 0x0079900001847983 */ /* 0x000ee80000100a00 */
[----:B------:R-:W3:Y:S01]  /*4d8d0*/  LDL.64 R234, [R1+0x7e88] ;  /* 0x007e880001ea7983 */ /* 0x000ee20000100a00 */
[----:B----4-:R-:W-:Y:S02]  /*4d8e0*/  DMUL R68, R68, R32 ;  /* 0x0000002044447228 */ /* 0x010fe40000000000 */
[----:B------:R-:W-:Y:S02]  /*4d8f0*/  DMUL R46, R66, R30 ;  /* 0x0000001e422e7228 */ /* 0x000fe40000000000 */
[C---:B------:R-:W-:Y:S02]  /*4d900*/  DMUL R56, R44.reuse, R32 ;  /* 0x000000202c387228 */ /* 0x040fe40000000000 */
[----:B------:R-:W-:Y:S01]  /*4d910*/  DMUL R58, R44, R218 ;  /* 0x000000da2c3a7228 */ /* 0x000fe20000000000 */
[----:B------:R1:W-:Y:S01]  /*4d920*/  STL.64 [R1+0x7d28], R68 ;  /* 0x007d284401007387 */ /* 0x0003e20000100a00 */
[----:B0-----:R-:W-:-:S03]  /*4d930*/  DMUL R26, R24, R38 ;  /* 0x00000026181a7228 */ /* 0x001fc60000000000 */
[----:B------:R-:W4:Y:S04]  /*4d940*/  LDL.64 R44, [R1+0xa7d8] ;  /* 0x00a7d800012c7983 */ /* 0x000f280000100a00 */
[----:B------:R-:W-:Y:S01]  /*4d950*/  STL.64 [R1+0x7848], R70 ;  /* 0x0078484601007387 */ /* 0x000fe20000100a00 */
[----:B-1----:R-:W-:-:S03]  /*4d960*/  DMUL R68, R182, R42 ;  /* 0x0000002ab6447228 */ /* 0x002fc60000000000 */
[----:B------:R-:W-:Y:S04]  /*4d970*/  STL.128 [R1+0x1820], R160 ;  /* 0x001820a001007387 */ /* 0x000fe80000100c00 */
[----:B------:R-:W-:Y:S04]  /*4d980*/  STL.128 [R1+0xb5a0], R104 ;  /* 0x00b5a06801007387 */ /* 0x000fe80000100c00 */
[----:B------:R0:W-:Y:S01]  /*4d990*/  STL.64 [R1+0x7ef0], R68 ;  /* 0x007ef04401007387 */ /* 0x0001e20000100a00 */
[----:B------:R-:W-:-:S03]  /*4d9a0*/  DMUL R24, R98, R20 ;  /* 0x0000001462187228 */ /* 0x000fc60000000000 */
[----:B------:R1:W-:Y:S01]  /*4d9b0*/  STL.64 [R1+0x9b08], R26 ;  /* 0x009b081a01007387 */ /* 0x0003e20000100a00 */
[----:B--2---:R-:W-:-:S03]  /*4d9c0*/  DADD R238, -RZ, -R50 ;  /* 0x00000000ffee7229 */ /* 0x004fc60000000932 */
[----:B------:R-:W-:Y:S04]  /*4d9d0*/  STL.64 [R1+0x8098], R46 ;  /* 0x0080982e01007387 */ /* 0x000fe80000100a00 */
[----:B0-----:R-:W2:Y:S04]  /*4d9e0*/  LDL.64 R68, [R1+0x80d8] ;  /* 0x0080d80001447983 */ /* 0x001ea80000100a00 */
[----:B------:R0:W-:Y:S04]  /*4d9f0*/  STL.64 [R1+0x82b8], R24 ;  /* 0x0082b81801007387 */ /* 0x0001e80000100a00 */
[----:B-1----:R-:W4:Y:S04]  /*4da00*/  LDL.64 R26, [R1+0x79d8] ;  /* 0x0079d800011a7983 */ /* 0x002f280000100a00 */
[----:B------:R-:W4:Y:S04]  /*4da10*/  LDL.64 R50, [R1+0xa7f0] ;  /* 0x00a7f00001327983 */ /* 0x000f280000100a00 */
[----:B0-----:R-:W4:Y:S01]  /*4da20*/  LDL.64 R24, [R1+0x79e0] ;  /* 0x0079e00001187983 */ /* 0x001f220000100a00 */
[----:B------:R-:W-:-:S03]  /*4da30*/  DADD R98, -RZ, -R4 ;  /* 0x00000000ff627229 */ /* 0x000fc60000000904 */
[----:B------:R-:W4:Y:S01]  /*4da40*/  LDL.64 R4, [R1+0xa9d8] ;  /* 0x00a9d80001047983 */ /* 0x000f220000100a00 */
[----:B------:R-:W-:-:S03]  /*4da50*/  DFMA R162, R116, -R84, -R146 ;  /* 0x8000005474a2722b */ /* 0x000fc60000000892 */
[----:B------:R-:W4:Y:S04]  /*4da60*/  LDL.64 R106, [R1+0x7ce8] ;  /* 0x007ce800016a7983 */ /* 0x000f280000100a00 */
[----:B------:R-:W4:Y:S04]  /*4da70*/  LDL.64 R46, [R1+0x7f18] ;  /* 0x007f1800012e7983 */ /* 0x000f280000100a00 */
[----:B------:R-:W4:Y:S04]  /*4da80*/  LDL.64 R54, [R1+0xa7a8] ;  /* 0x00a7a80001367983 */ /* 0x000f280000100a00 */
[----:B------:R-:W-:Y:S04]  /*4da90*/  STL.64 [R1+0x7ec0], R104 ;  /* 0x007ec06801007387 */ /* 0x000fe80000100a00 */
[----:B------:R-:W4:Y:S04]  /*4daa0*/  LDL.64 R142, [R1+0x7b48] ;  /* 0x007b4800018e7983 */ /* 0x000f280000100a00 */
[----:B------:R0:W-:Y:S04]  /*4dab0*/  STL.128 [R1+0xd20], R72 ;  /* 0x000d204801007387 */ /* 0x0001e80000100c00 */
[----:B------:R1:W-:Y:S04]  /*4dac0*/  STL.128 [R1+0xdd0], R188 ;  /* 0x000dd0bc01007387 */ /* 0x0003e80000100c00 */
[----:B------:R1:W-:Y:S04]  /*4dad0*/  STL.128 [R1+0x16d0], R240 ;  /* 0x0016d0f001007387 */ /* 0x0003e80000100c00 */
[----:B------:R-:W4:Y:S04]  /*4dae0*/  LDL.64 R90, [R1+0xa6a8] ;  /* 0x00a6a800015a7983 */ /* 0x000f280000100a00 */
[----:B------:R-:W4:Y:S01]  /*4daf0*/  LDL.64 R160, [R1+0xaaa0] ;  /* 0x00aaa00001a07983 */ /* 0x000f220000100a00 */
[----:B------:R-:W-:-:S02]  /*4db00*/  DMUL R48, R82, R32 ;  /* 0x0000002052307228 */ /* 0x000fc40000000000 */
[----:B---3--:R-:W-:Y:S01]  /*4db10*/  DMUL R212, R8, R22 ;  /* 0x0000001608d47228 */ /* 0x008fe20000000000 */
[----:B0-----:R-:W3:Y:S04]  /*4db20*/  LDL.64 R74, [R1+0xaa68] ;  /* 0x00aa6800014a7983 */ /* 0x001ee80000100a00 */
[----:B------:R-:W-:Y:S04]  /*4db30*/  STL.64 [R1+0xb0e8], R176 ;  /* 0x00b0e8b001007387 */ /* 0x000fe80000100a00 */
[----:B------:R-:W3:Y:S04]  /*4db40*/  LDL.LU.64 R144, [R1+0xb5e0] ;  /* 0x00b5e00001907983 */ /* 0x000ee80000300a00 */
[----:B------:R-:W3:Y:S01]  /*4db50*/  LDL.64 R34, [R1+0xa6e0] ;  /* 0x00a6e00001227983 */ /* 0x000ee20000100a00 */
[----:B--2---:R-:W-:-:S03]  /*4db60*/  DADD R68, -R52, R68 ;  /* 0x0000000034447229 */ /* 0x004fc60000000144 */
[----:B------:R-:W2:Y:S01]  /*4db70*/  LDL.64 R52, [R1+0x7f08] ;  /* 0x007f080001347983 */ /* 0x000ea20000100a00 */
[----:B----4-:R-:W-:-:S03]  /*4db80*/  DADD R66, R24, -R26 ;  /* 0x0000000018427229 */ /* 0x010fc6000000081a */
[----:B------:R-:W4:Y:S01]  /*4db90*/  LDL.64 R26, [R1+0xa678] ;  /* 0x00a67800011a7983 */ /* 0x000f220000100a00 */
[----:B------:R-:W-:-:S07]  /*4dba0*/  DMUL R100, R50, R28 ;  /* 0x0000001c32647228 */ /* 0x000fce0000000000 */
[----:B------:R2:W-:Y:S01]  /*4dbb0*/  STL.64 [R1+0x7ac8], R100 ;  /* 0x007ac86401007387 */ /* 0x0005e20000100a00 */
[----:B------:R-:W-:Y:S02]  /*4dbc0*/  DMUL R70, R50, R32 ;  /* 0x0000002032467228 */ /* 0x000fe40000000000 */
[----:B------:R-:W-:Y:S02]  /*4dbd0*/  DMUL R24, R4, R38 ;  /* 0x0000002604187228 */ /* 0x000fe40000000000 */
[----:B------:R-:W-:Y:S01]  /*4dbe0*/  DMUL R104, R108, R78 ;  /* 0x0000004e6c687228 */ /* 0x000fe20000000000 */
[----:B------:R-:W3:Y:S04]  /*4dbf0*/  LDL.64 R4, [R1+0x7aa0] ;  /* 0x007aa00001047983 */ /* 0x000ee80000100a00 */
[----:B------:R0:W-:Y:S01]  /*4dc00*/  STL.64 [R1+0x7ac0], R70 ;  /* 0x007ac04601007387 */ /* 0x0001e20000100a00 */
[----:B-1----:R-:W-:Y:S01]  /*4dc10*/  MOV R190, R120 ;  /* 0x0000007800be7202 */ /* 0x002fe20000000f00 */
[----:B------:R-:W-:-:S02]  /*4dc20*/  IMAD.MOV.U32 R191, RZ, RZ, R121 ;  /* 0x000000ffffbf7224 */ /* 0x000fc400078e0079 */
[----:B------:R-:W-:Y:S02]  /*4dc30*/  IMAD.MOV.U32 R240, RZ, RZ, R120 ;  /* 0x000000fffff07224 */ /* 0x000fe400078e0078 */
[----:B------:R-:W-:Y:S01]  /*4dc40*/  IMAD.MOV.U32 R241, RZ, RZ, R121 ;  /* 0x000000fffff17224 */ /* 0x000fe200078e0079 */
[----:B------:R-:W-:Y:S02]  /*4dc50*/  DMUL R192, R54, R38 ;  /* 0x0000002636c07228 */ /* 0x000fe40000000000 */
[----:B------:R-:W-:Y:S02]  /*4dc60*/  DMUL R82, R8, R18 ;  /* 0x0000001208527228 */ /* 0x000fe40000000000 */
[----:B--2---:R-:W-:Y:S02]  /*4dc70*/  DADD R100, -RZ, -R52 ;  /* 0x00000000ff647229 */ /* 0x004fe40000000934 */
[----:B----4-:R-:W-:Y:S01]  /*4dc80*/  DMUL R26, R26, R16 ;  /* 0x000000101a1a7228 */ /* 0x010fe20000000000 */
[----:B------:R-:W2:Y:S01]  /*4dc90*/  LDL.64 R52, [R1+0xa718] ;  /* 0x00a7180001347983 */ /* 0x000ea20000100a00 */
[----:B0-----:R-:W-:Y:S01]  /*4dca0*/  DMUL R70, R44, R36 ;  /* 0x000000242c467228 */ /* 0x001fe20000000000 */
[----:B------:R-:W-:-:S02]  /*4dcb0*/  IMAD.MOV.U32 R226, RZ, RZ, R104 ;  /* 0x000000ffffe27224 */ /* 0x000fc400078e0068 */
[----:B------:R-:W-:Y:S04]  /*4dcc0*/  STL.64 [R1+0x8170], R104 ;  /* 0x0081706801007387 */ /* 0x000fe80000100a00 */
[----:B------:R0:W-:Y:S01]  /*4dcd0*/  STL.64 [R1+0x7dd0], R26 ;  /* 0x007dd01a01007387 */ /* 0x0001e20000100a00 */
[----:B------:R-:W-:-:S03]  /*4dce0*/  IMAD.MOV.U32 R227, RZ, RZ, R105 ;  /* 0x000000ffffe37224 */ /* 0x000fc600078e0069 */
[----:B------:R-:W-:Y:S01]  /*4dcf0*/  STL.128 [R1+0xb5b0], R212 ;  /* 0x00b5b0d401007387 */ /* 0x000fe20000100c00 */
[----:B---3--:R-:W-:-:S03]  /*4dd00*/  DADD R4, R4, R46 ;  /* 0x0000000004047229 */ /* 0x008fc6000000002e */
[----:B------:R-:W-:Y:S01]  /*4dd10*/  STL.64 [R1+0x8068], R68 ;  /* 0x0080684401007387 */ /* 0x000fe20000100a00 */
[----:B0-----:R-:W-:-:S03]  /*4dd20*/  DMUL R26, R44, R28 ;  /* 0x0000001c2c1a7228 */ /* 0x001fc60000000000 */
[----:B------:R-:W3:Y:S04]  /*4dd30*/  LDL.64 R108, [R1+0x9f50] ;  /* 0x009f5000016c7983 */ /* 0x000ee80000100a00 */
[----:B------:R-:W4:Y:S01]  /*4dd40*/  LDL.64 R44, [R1+0x7ef8] ;  /* 0x007ef800012c7983 */ /* 0x000f220000100a00 */
[----:B------:R-:W-:Y:S01]  /*4dd50*/  DADD R160, R160, R160 ;  /* 0x00000000a0a07229 */ /* 0x000fe200000000a0 */
[----:B------:R-:W-:Y:S02]  /*4dd60*/  IMAD.MOV.U32 R188, RZ, RZ, R230 ;  /* 0x000000ffffbc7224 */ /* 0x000fe400078e00e6 */
[----:B------:R-:W-:Y:S01]  /*4dd70*/  IMAD.MOV.U32 R189, RZ, RZ, R231 ;  /* 0x000000ffffbd7224 */ /* 0x000fe200078e00e7 */
[----:B------:R-:W-:Y:S01]  /*4dd80*/  DMUL R152, R152, R38 ;  /* 0x0000002698987228 */ /* 0x000fe20000000000 */
[----:B------:R-:W-:Y:S01]  /*4dd90*/  STL.128 [R1+0x12f0], R200 ;  /* 0x0012f0c801007387 */ /* 0x000fe20000100c00 */
[----:B------:R-:W-:Y:S01]  /*4dda0*/  DMUL R156, R12, R22 ;  /* 0x000000160c9c7228 */ /* 0x000fe20000000000 */
[----:B------:R-:W-:Y:S01]  /*4ddb0*/  MOV R146, R170 ;  /* 0x000000aa00927202 */ /* 0x000fe20000000f00 */
[----:B------:R-:W-:Y:S01]  /*4ddc0*/  IMAD.MOV.U32 R147, RZ, RZ, R171 ;  /* 0x000000ffff937224 */ /* 0x000fe200078e00ab */
[----:B------:R-:W-:Y:S01]  /*4ddd0*/  STL.64 [R1+0x7920], R212 ;  /* 0x007920d401007387 */ /* 0x000fe20000100a00 */
[----:B------:R-:W-:Y:S01]  /*4dde0*/  CS2R R242, SRZ ;  /* 0x0000000000f27805 */ /* 0x000fe2000001ff00 */
[----:B------:R-:W-:-:S02]  /*4ddf0*/  DMUL R34, R38, R34 ;  /* 0x0000002226227228 */ /* 0x000fc40000000000 */
[----:B------:R-:W-:Y:S01]  /*4de00*/  STL.64 [R1+0x8080], R88 ;  /* 0x0080805801007387 */ /* 0x000fe20000100a00 */
[----:B------:R-:W-:Y:S02]  /*4de10*/  DADD R232, -RZ, -R132 ;  /* 0x00000000ffe87229 */ /* 0x000fe40000000984 */
[----:B------:R-:W-:Y:S02]  /*4de20*/  DADD R122, -RZ, -R60 ;  /* 0x00000000ff7a7229 */ /* 0x000fe4000000093c */
[----:B------:R-:W-:Y:S01]  /*4de30*/  DMUL R184, R126, R30 ;  /* 0x0000001e7eb87228 */ /* 0x000fe20000000000 */
[----:B------:R-:W-:Y:S01]  /*4de40*/  CS2R R248, SRZ ;  /* 0x0000000000f87805 */ /* 0x000fe2000001ff00 */
[----:B------:R-:W-:Y:S04]  /*4de50*/  STL.64 [R1+0x7af0], R94 ;  /* 0x007af05e01007387 */ /* 0x000fe80000100a00 */
[----:B------:R-:W-:Y:S04]  /*4de60*/  STL.128 [R1+0xf20], R136 ;  /* 0x000f208801007387 */ /* 0x000fe80000100c00 */
[----:B------:R-:W3:Y:S04]  /*4de70*/  LDL.64 R8, [R1+0xa938] ;  /* 0x00a9380001087983 */ /* 0x000ee80000100a00 */
[----:B------:R-:W3:Y:S01]  /*4de80*/  LDL.64 R50, [R1+0x8148] ;  /* 0x0081480001327983 */ /* 0x000ee20000100a00 */
[----:B--2---:R-:W-:-:S03]  /*4de90*/  DMUL R52, R52, R38 ;  /* 0x0000002634347228 */ /* 0x004fc60000000000 */
[----:B------:R-:W-:Y:S04]  /*4dea0*/  STL.64 [R1+0xa810], R70 ;  /* 0x00a8104601007387 */ /* 0x000fe80000100a00 */
[----:B------:R-:W2:Y:S04]  /*4deb0*/  LDL.64 R46, [R1+0x8100] ;  /* 0x00810000012e7983 */ /* 0x000ea80000100a00 */
[----:B------:R0:W-:Y:S04]  /*4dec0*/  STL.64 [R1+0x7f28], R52 ;  /* 0x007f283401007387 */ /* 0x0001e80000100a00 */
[----:B------:R-:W-:Y:S04]  /*4ded0*/  STL.64 [R1+0x8018], R82 ;  /* 0x0080185201007387 */ /* 0x000fe80000100a00 */
[----:B------:R1:W-:Y:S04]  /*4dee0*/  STL.128 [R1+0xb5c0], R80 ;  /* 0x00b5c05001007387 */ /* 0x0003e80000100c00 */
[----:B0-----:R-:W2:Y:S01]  /*4def0*/  LDL.64 R52, [R1+0xaa80] ;  /* 0x00aa800001347983 */ /* 0x001ea20000100a00 */
[----:B----4-:R-:W-:-:S03]  /*4df00*/  DADD R140, -RZ, -R44 ;  /* 0x00000000ff8c7229 */ /* 0x010fc6000000092c */
[----:B------:R-:W4:Y:S04]  /*4df10*/  LDL.64 R214, [R1+0xa578] ;  /* 0x00a5780001d67983 */ /* 0x000f280000100a00 */
[----:B------:R-:W4:Y:S01]  /*4df20*/  LDL.64 R44, [R1+0xaa48] ;  /* 0x00aa4800012c7983 */ /* 0x000f220000100a00 */
[----:B------:R-:W-:-:S03]  /*4df30*/  DMUL R70, R158, R168 ;  /* 0x000000a89e467228 */ /* 0x000fc60000000000 */
[----:B------:R-:W4:Y:S04]  /*4df40*/  LDL.LU.64 R158, [R1+0xb5f0] ;  /* 0x00b5f000019e7983 */ /* 0x000f280000300a00 */
[----:B-1----:R-:W4:Y:S04]  /*4df50*/  LDL.64 R82, [R1+0xa608] ;  /* 0x00a6080001527983 */ /* 0x002f280000100a00 */
[----:B------:R-:W4:Y:S01]  /*4df60*/  LDL.64 R80, [R1+0xa560] ;  /* 0x00a5600001507983 */ /* 0x000f220000100a00 */
[----:B------:R-:W-:-:S03]  /*4df70*/  DMUL R68, R90, R168 ;  /* 0x000000a85a447228 */ /* 0x000fc60000000000 */
[----:B------:R-:W-:Y:S04]  /*4df80*/  STL.64 [R1+0x7a20], R160 ;  /* 0x007a20a001007387 */ /* 0x000fe80000100a00 */
[----:B------:R-:W-:Y:S01]  /*4df90*/  STL.128 [R1+0xea0], R188 ;  /* 0x000ea0bc01007387 */ /* 0x000fe20000100c00 */
[----:B---3--:R-:W-:Y:S01]  /*4dfa0*/  DADD R182, -RZ, -R108 ;  /* 0x00000000ffb67229 */ /* 0x008fe2000000096c */
[----:B------:R-:W-:Y:S02]  /*4dfb0*/  CS2R R202, SRZ ;  /* 0x0000000000ca7805 */ /* 0x000fe4000001ff00 */
[----:B------:R-:W-:Y:S01]  /*4dfc0*/  STL.64 [R1+0x9f60], R152 ;  /* 0x009f609801007387 */ /* 0x000fe20000100a00 */
[----:B------:R-:W-:-:S03]  /*4dfd0*/  CS2R R212, SRZ ;  /* 0x0000000000d47805 */ /* 0x000fc6000001ff00 */
[----:B------:R-:W-:Y:S04]  /*4dfe0*/  STL.64 [R1+0x8000], R156 ;  /* 0x0080009c01007387 */ /* 0x000fe80000100a00 */
[----:B------:R-:W3:Y:S04]  /*4dff0*/  LDL.64 R12, [R1+0xab28] ;  /* 0x00ab2800010c7983 */ /* 0x000ee80000100a00 */
[----:B------:R-:W-:Y:S04]  /*4e000*/  STL.128 [R1+0xd50], R240 ;  /* 0x000d50f001007387 */ /* 0x000fe80000100c00 */
[----:B------:R-:W-:Y:S01]  /*4e010*/  STL.128 [R1+0x1860], R100 ;  /* 0x0018606401007387 */ /* 0x000fe20000100c00 */
[----:B------:R-:W-:-:S03]  /*4e020*/  DADD R126, -RZ, -R198 ;  /* 0x00000000ff7e7229 */ /* 0x000fc600000009c6 */
[----:B------:R-:W-:Y:S04]  /*4e030*/  STL.128 [R1+0xe80], R248 ;  /* 0x000e80f801007387 */ /* 0x000fe80000100c00 */
[----:B------:R-:W3:Y:S01]  /*4e040*/  LDL.LU.128 R136, [R1+0xb5d0] ;  /* 0x00b5d00001887983 */ /* 0x000ee20000300c00 */
[-C--:B--2---:R-:W-:Y:S02]  /*4e050*/  DMUL R84, R52, R38.reuse ;  /* 0x0000002634547228 */ /* 0x084fe40000000000 */
[-C--:B----4-:R-:W-:Y:S01]  /*4e060*/  DMUL R44, R44, R38.reuse ;  /* 0x000000262c2c7228 */ /* 0x090fe20000000000 */
[----:B------:R-:W2:Y:S04]  /*4e070*/  LDL.64 R52, [R1+0xaa78] ;  /* 0x00aa780001347983 */ /* 0x000ea80000100a00 */
[----:B------:R-:W-:Y:S04]  /*4e080*/  STL.64 [R1+0x7868], R70 ;  /* 0x0078684601007387 */ /* 0x000fe80000100a00 */
[----:B------:R0:W-:Y:S01]  /*4e090*/  STL.64 [R1+0x7838], R44 ;  /* 0x0078382c01007387 */ /* 0x0001e20000100a00 */
[----:B------:R-:W-:Y:S01]  /*4e0a0*/  MOV R120, R158 ;  /* 0x0000009e00787202 */ /* 0x000fe20000000f00 */
[----:B------:R-:W-:Y:S01]  /*4e0b0*/  IMAD.MOV.U32 R121, RZ, RZ, R159 ;  /* 0x000000ffff797224 */ /* 0x000fe200078e009f */
[----:B------:R-:W-:Y:S01]  /*4e0c0*/  DADD R178, -RZ, -R46 ;  /* 0x00000000ffb27229 */ /* 0x000fe2000000092e */
[----:B------:R-:W-:Y:S04]  /*4e0d0*/  STL.128 [R1+0x1840], R140 ;  /* 0x0018408c01007387 */ /* 0x000fe80000100c00 */
[----:B------:R-:W-:Y:S04]  /*4e0e0*/  STL.64 [R1+0x7850], R68 ;  /* 0x0078504401007387 */ /* 0x000fe80000100a00 */
[----:B0-----:R-:W4:Y:S04]  /*4e0f0*/  LDL.64 R44, [R1+0xaa08] ;  /* 0x00aa0800012c7983 */ /* 0x001f280000100a00 */
[----:B------:R0:W-:Y:S01]  /*4e100*/  STL.64 [R1+0x7d08], R84 ;  /* 0x007d085401007387 */ /* 0x0001e20000100a00 */
[----:B------:R-:W-:-:S03]  /*4e110*/  DFMA R158, R54, R38, R204 ;  /* 0x00000026369e722b */ /* 0x000fc600000000cc */
[----:B------:R-:W3:Y:S04]  /*4e120*/  LDL.64 R54, [R1+0x8028] ;  /* 0x0080280001367983 */ /* 0x000ee80000100a00 */
[----:B------:R-:W-:Y:S01]  /*4e130*/  STL.128 [R1+0x15a0], R176 ;  /* 0x0015a0b001007387 */ /* 0x000fe20000100c00 */
[----:B0-----:R-:W-:-:S03]  /*4e140*/  DADD R84, -RZ, -R106 ;  /* 0x00000000ff547229 */ /* 0x001fc6000000096a */
[----:B------:R-:W3:Y:S04]  /*4e150*/  LDL.LU.128 R140, [R1+0xb530] ;  /* 0x00b53000018c7983 */ /* 0x000ee80000300c00 */
[----:B------:R-:W3:Y:S04]  /*4e160*/  LDL.64 R68, [R1+0x7b30] ;  /* 0x007b300001447983 */ /* 0x000ee80000100a00 */
[----:B------:R-:W3:Y:S01]  /*4e170*/  LDL.64 R160, [R1+0xa758] ;  /* 0x00a7580001a07983 */ /* 0x000ee20000100a00 */
[----:B------:R-:W-:Y:S01]  /*4e180*/  DMUL R114, R82, R168 ;  /* 0x000000a852727228 */ /* 0x000fe20000000000 */
[----:B------:R-:W-:Y:S01]  /*4e190*/  IMAD.MOV.U32 R190, RZ, RZ, R124 ;  /* 0x000000ffffbe7224 */ /* 0x000fe200078e007c */
[----:B------:R-:W-:-:S02]  /*4e1a0*/  MOV R191, R125 ;  /* 0x0000007d00bf7202 */ /* 0x000fc40000000f00 */
[----:B------:R-:W-:Y:S01]  /*4e1b0*/  CS2R R188, SRZ ;  /* 0x0000000000bc7805 */ /* 0x000fe2000001ff00 */
[----:B------:R-:W-:Y:S01]  /*4e1c0*/  IMAD.MOV.U32 R200, RZ, RZ, R46 ;  /* 0x000000ffffc87224 */ /* 0x000fe200078e002e */
[----:B------:R-:W3:Y:S01]  /*4e1d0*/  LDL.64 R152, [R1+0xa6c0] ;  /* 0x00a6c00001987983 */ /* 0x000ee20000100a00 */
[----:B------:R-:W-:-:S03]  /*4e1e0*/  IMAD.MOV.U32 R201, RZ, RZ, R47 ;  /* 0x000000ffffc97224 */ /* 0x000fc600078e002f */
[----:B------:R-:W-:Y:S01]  /*4e1f0*/  STL.128 [R1+0x15f0], R180 ;  /* 0x0015f0b401007387 */ /* 0x000fe20000100c00 */
[----:B------:R-:W-:Y:S01]  /*4e200*/  IMAD.MOV.U32 R240, RZ, RZ, R214 ;  /* 0x000000fffff07224 */ /* 0x000fe200078e00d6 */
[----:B------:R-:W-:Y:S02]  /*4e210*/  MOV R241, R215 ;  /* 0x000000d700f17202 */ /* 0x000fe40000000f00 */
[----:B------:R-:W-:Y:S04]  /*4e220*/  STL.128 [R1+0xeb0], R212 ;  /* 0x000eb0d401007387 */ /* 0x000fe80000100c00 */
[----:B------:R-:W3:Y:S01]  /*4e230*/  LDL.LU.128 R100, [R1+0xb520] ;  /* 0x00b5200001647983 */ /* 0x000ee20000300c00 */
[-C--:B--2---:R-:W-:Y:S02]  /*4e240*/  DMUL R106, R52, R38.reuse ;  /* 0x00000026346a7228 */ /* 0x084fe40000000000 */
[----:B----4-:R-:W-:-:S05]  /*4e250*/  DMUL R70, R44, R38 ;  /* 0x000000262c467228 */ /* 0x010fca0000000000 */
[----:B------:R0:W-:Y:S04]  /*4e260*/  STL.64 [R1+0x7f88], R106 ;  /* 0x007f886a01007387 */ /* 0x0001e80000100a00 */
[----:B------:R-:W2:Y:S04]  /*4e270*/  LDL.64 R44, [R1+0x7fb0] ;  /* 0x007fb000012c7983 */ /* 0x000ea80000100a00 */
[----:B------:R1:W-:Y:S01]  /*4e280*/  STL.64 [R1+0x7cb8], R84 ;  /* 0x007cb85401007387 */ /* 0x0003e20000100a00 */
[----:B0-----:R-:W-:Y:S01]  /*4e290*/  CS2R R106, SRZ ;  /* 0x00000000006a7805 */ /* 0x001fe2000001ff00 */
[----:B---3--:R-:W-:-:S02]  /*4e2a0*/  DADD R54, -RZ, -R54 ;  /* 0x00000000ff367229 */ /* 0x008fc40000000936 */
[----:B------:R-:W3:Y:S04]  /*4e2b0*/  LDL.64 R52, [R1+0xab20] ;  /* 0x00ab200001347983 */ /* 0x000ee80000100a00 */
[----:B------:R0:W-:Y:S01]  /*4e2c0*/  STL.128 [R1+0xf60], R104 ;  /* 0x000f606801007387 */ /* 0x0001e20000100c00 */
[----:B------:R-:W-:Y:S02]  /*4e2d0*/  DADD R82, R214, R214 ;  /* 0x00000000d6527229 */ /* 0x000fe400000000d6 */
[----:B-1----:R-:W-:Y:S01]  /*4e2e0*/  DMUL R84, R74, R38 ;  /* 0x000000264a547228 */ /* 0x002fe20000000000 */
[----:B------:R1:W-:Y:S01]  /*4e2f0*/  STL.64 [R1+0x7d38], R54 ;  /* 0x007d383601007387 */ /* 0x0003e20000100a00 */
[----:B------:R-:W-:Y:S01]  /*4e300*/  IMAD.MOV.U32 R124, RZ, RZ, R120 ;  /* 0x000000ffff7c7224 */ /* 0x000fe200078e0078 */
[----:B------:R-:W-:-:S02]  /*4e310*/  MOV R125, R121 ;  /* 0x00000079007d7202 */ /* 0x000fc40000000f00 */
[----:B------:R-:W-:Y:S01]  /*4e320*/  STL.128 [R1+0xf50], R188 ;  /* 0x000f50bc01007387 */ /* 0x000fe20000100c00 */
[----:B------:R-:W-:-:S03]  /*4e330*/  DADD R112, -RZ, -R68 ;  /* 0x00000000ff707229 */ /* 0x000fc60000000944 */
[----:B------:R-:W-:Y:S04]  /*4e340*/  STL.64 [R1+0x7e10], R70 ;  /* 0x007e104601007387 */ /* 0x000fe80000100a00 */
[----:B0-----:R-:W4:Y:S04]  /*4e350*/  LDL.LU.128 R104, [R1+0xb5a0] ;  /* 0x00b5a00001687983 */ /* 0x001f280000300c00 */
[----:B-1----:R-:W3:Y:S01]  /*4e360*/  LDL.64 R54, [R1+0x7df8] ;  /* 0x007df80001367983 */ /* 0x002ee20000100a00 */
[----:B------:R-:W-:Y:S02]  /*4e370*/  IMAD.MOV.U32 R120, RZ, RZ, R80 ;  /* 0x000000ffff787224 */ /* 0x000fe400078e0050 */
[----:B------:R-:W-:Y:S01]  /*4e380*/  IMAD.MOV.U32 R121, RZ, RZ, R81 ;  /* 0x000000ffff797224 */ /* 0x000fe200078e0051 */
[----:B------:R0:W-:Y:S01]  /*4e390*/  STL.128 [R1+0xe00], R80 ;  /* 0x000e005001007387 */ /* 0x0001e20000100c00 */
[----:B------:R-:W-:-:S03]  /*4e3a0*/  IMAD.MOV.U32 R182, RZ, RZ, R156 ;  /* 0x000000ffffb67224 */ /* 0x000fc600078e009c */
[----:B------:R-:W-:Y:S01]  /*4e3b0*/  STL.128 [R1+0xe60], R200 ;  /* 0x000e60c801007387 */ /* 0x000fe20000100c00 */
[----:B------:R-:W-:Y:S01]  /*4e3c0*/  IMAD.MOV.U32 R183, RZ, RZ, R157 ;  /* 0x000000ffffb77224 */ /* 0x000fe200078e009d */
[----:B------:R-:W-:Y:S02]  /*4e3d0*/  DMUL R160, R160, R64 ;  /* 0x00000040a0a07228 */ /* 0x000fe40000000000 */
[----:B------:R-:W3:Y:S04]  /*4e3e0*/  LDL.LU.128 R212, [R1+0xb5b0] ;  /* 0x00b5b00001d47983 */ /* 0x000ee80000300c00 */
[----:B------:R-:W-:Y:S04]  /*4e3f0*/  STL.64 [R1+0x7888], R114 ;  /* 0x0078887201007387 */ /* 0x000fe80000100a00 */
[----:B0-----:R-:W3:Y:S04]  /*4e400*/  LDL.LU.128 R80, [R1+0xb5c0] ;  /* 0x00b5c00001507983 */ /* 0x001ee80000300c00 */
[----:B------:R-:W-:Y:S04]  /*4e410*/  STL.64 [R1+0x81d8], R158 ;  /* 0x0081d89e01007387 */ /* 0x000fe80000100a00 */
[----:B------:R-:W3:Y:S01]  /*4e420*/  LDL.64 R46, [R1+0xa940] ;  /* 0x00a94000012e7983 */ /* 0x000ee20000100a00 */
[----:B--2---:R-:W-:Y:S01]  /*4e430*/  DADD R74, -RZ, -R44 ;  /* 0x00000000ff4a7229 */ /* 0x004fe2000000092c */
[----:B------:R-:W-:-:S02]  /*4e440*/  IMAD.MOV.U32 R188, RZ, RZ, R124 ;  /* 0x000000ffffbc7224 */ /* 0x000fc400078e007c */
[----:B------:R-:W2:Y:S01]  /*4e450*/  LDL.64 R44, [R1+0x7fa0] ;  /* 0x007fa000012c7983 */ /* 0x000ea20000100a00 */
[----:B------:R-:W-:Y:S01]  /*4e460*/  IMAD.MOV.U32 R189, RZ, RZ, R125 ;  /* 0x000000ffffbd7224 */ /* 0x000fe200078e007d */
[----:B------:R-:W-:Y:S02]  /*4e470*/  DMUL R68, R62, R20 ;  /* 0x000000143e447228 */ /* 0x000fe40000000000 */
[----:B------:R-:W2:Y:S04]  /*4e480*/  LDL.64 R124, [R1+0xa898] ;  /* 0x00a89800017c7983 */ /* 0x000ea80000100a00 */
[----:B------:R-:W2:Y:S01]  /*4e490*/  LDL.64 R70, [R1+0xaa40] ;  /* 0x00aa400001467983 */ /* 0x000ea20000100a00 */
[----:B----4-:R-:W-:Y:S01]  /*4e4a0*/  IMAD.MOV.U32 R176, RZ, RZ, R104 ;  /* 0x000000ffffb07224 */ /* 0x010fe200078e0068 */
[----:B------:R-:W-:-:S02]  /*4e4b0*/  MOV R177, R105 ;  /* 0x0000006900b17202 */ /* 0x000fc40000000f00 */
[----:B------:R-:W4:Y:S04]  /*4e4c0*/  LDL.64 R104, [R1+0xa610] ;  /* 0x00a6100001687983 */ /* 0x000f280000100a00 */
[----:B------:R0:W-:Y:S04]  /*4e4d0*/  STL.64 [R1+0x7cc8], R74 ;  /* 0x007cc84a01007387 */ /* 0x0001e80000100a00 */
[----:B0-----:R-:W2:Y:S01]  /*4e4e0*/  LDL.64 R74, [R1+0xaa18] ;  /* 0x00aa1800014a7983 */ /* 0x001ea20000100a00 */
[----:B---3--:R-:W-:-:S03]  /*4e4f0*/  DADD R54, -RZ, -R54 ;  /* 0x00000000ff367229 */ /* 0x008fc60000000936 */
[----:B------:R-:W-:Y:S04]  /*4e500*/  STL.64 [R1+0x7a08], R68 ;  /* 0x007a084401007387 */ /* 0x000fe80000100a00 */
[----:B------:R-:W-:Y:S01]  /*4e510*/  STL.64 [R1+0x7e68], R54 ;  /* 0x007e683601007387 */ /* 0x000fe20000100a00 */
[----:B----4-:R-:W-:-:S03]  /*4e520*/  DFMA R104, -R104, R172, R142 ;  /* 0x000000ac6868722b */ /* 0x010fc6000000018e */
[----:B------:R-:W3:Y:S01]  /*4e530*/  LDL.LU.64 R142, [R1+0xb510] ;  /* 0x00b51000018e7983 */ /* 0x000ee20000300a00 */
[----:B--2---:R-:W-:-:S07]  /*4e540*/  DMUL R74, R74, R38 ;  /* 0x000000264a4a7228 */ /* 0x004fce0000000000 */
[----:B------:R0:W-:Y:S04]  /*4e550*/  STL.64 [R1+0x7f90], R74 ;  /* 0x007f904a01007387 */ /* 0x0001e80000100a00 */
[----:B0-----:R-:W2:Y:S01]  /*4e560*/  LDL.64 R74, [R1+0xa9a8] ;  /* 0x00a9a800014a7983 */ /* 0x001ea20000100a00 */
[----:B------:R-:W-:Y:S01]  /*4e570*/  MOV R54, R144 ;  /* 0x0000009000367202 */ /* 0x000fe20000000f00 */
[----:B------:R-:W-:Y:S01]  /*4e580*/  IMAD.MOV.U32 R55, RZ, RZ, R145 ;  /* 0x000000ffff377224 */ /* 0x000fe200078e0091 */
[----:B------:R-:W-:Y:S01]  /*4e590*/  DMUL R144, R52, R32 ;  /* 0x0000002034907228 */ /* 0x000fe20000000000 */
[----:B------:R-:W4:Y:S01]  /*4e5a0*/  LDL.64 R52, [R1+0x7c78] ;  /* 0x007c780001347983 */ /* 0x000f220000100a00 */
[----:B------:R-:W-:Y:S02]  /*4e5b0*/  IMAD.MOV.U32 R68, RZ, RZ, R206 ;  /* 0x000000ffff447224 */ /* 0x000fe400078e00ce */
[----:B------:R-:W-:Y:S01]  /*4e5c0*/  IMAD.MOV.U32 R69, RZ, RZ, R207 ;  /* 0x000000ffff457224 */ /* 0x000fe200078e00cf */
[----:B------:R-:W-:Y:S01]  /*4e5d0*/  DADD R202, -RZ, -R44 ;  /* 0x00000000ffca7229 */ /* 0x000fe2000000092c */
[----:B------:R-:W2:Y:S01]  /*4e5e0*/  LDL.64 R206, [R1+0x79f8] ;  /* 0x0079f80001ce7983 */ /* 0x000ea20000100a00 */
[----:B------:R-:W-:Y:S01]  /*4e5f0*/  MOV R44, R146 ;  /* 0x00000092002c7202 */ /* 0x000fe20000000f00 */
[----:B------:R-:W-:Y:S01]  /*4e600*/  IMAD.MOV.U32 R45, RZ, RZ, R147 ;  /* 0x000000ffff2d7224 */ /* 0x000fe200078e0093 */
[----:B------:R-:W-:Y:S01]  /*4e610*/  DADD R146, -RZ, -R10 ;  /* 0x00000000ff927229 */ /* 0x000fe2000000090a */
[----:B------:R-:W-:Y:S01]  /*4e620*/  CS2R R156, SRZ ;  /* 0x00000000009c7805 */ /* 0x000fe2000001ff00 */
[----:B------:R0:W-:Y:S01]  /*4e630*/  STL.128 [R1+0x18b0], R112 ;  /* 0x0018b07001007387 */ /* 0x0001e20000100c00 */
[----:B------:R-:W-:-:S03]  /*4e640*/  DMUL R200, R32, R90 ;  /* 0x0000005a20c87228 */ /* 0x000fc60000000000 */
[----:B------:R1:W-:Y:S04]  /*4e650*/  STL.128 [R1+0x1300], R156 ;  /* 0x0013009c01007387 */ /* 0x0003e80000100c00 */
[----:B------:R1:W-:Y:S04]  /*4e660*/  STL.64 [R1+0x7a38], R160 ;  /* 0x007a38a001007387 */ /* 0x0003e80000100a00 */
[----:B------:R-:W-:Y:S04]  /*4e670*/  STL.64 [R1+0x7ee0], R144 ;  /* 0x007ee09001007387 */ /* 0x000fe80000100a00 */
[----:B0-----:R-:W2:Y:S04]  /*4e680*/  LDL.LU.128 R112, [R1+0xb4f0] ;  /* 0x00b4f00001707983 */ /* 0x001ea80000300c00 */
[----:B-1----:R-:W2:Y:S01]  /*4e690*/  LDL.LU.128 R156, [R1+0xb4e0] ;  /* 0x00b4e000019c7983 */ /* 0x002ea20000300c00 */
[----:B------:R-:W-:Y:S01]  /*4e6a0*/  IMAD.MOV.U32 R160, RZ, RZ, R34 ;  /* 0x000000ffffa07224 */ /* 0x000fe200078e0022 */
[----:B------:R-:W-:-:S02]  /*4e6b0*/  MOV R161, R35 ;  /* 0x0000002300a17202 */ /* 0x000fc40000000f00 */
[----:B------:R-:W2:Y:S04]  /*4e6c0*/  LDL.64 R34, [R1+0x7a40] ;  /* 0x007a400001227983 */ /* 0x000ea80000100a00 */
[----:B------:R0:W-:Y:S04]  /*4e6d0*/  STL.128 [R1+0x17b0], R144 ;  /* 0x0017b09001007387 */ /* 0x0001e80000100c00 */
[----:B------:R-:W-:Y:S04]  /*4e6e0*/  STL.128 [R1+0x1730], R200 ;  /* 0x001730c801007387 */ /* 0x000fe80000100c00 */
[----:B------:R1:W-:Y:S01]  /*4e6f0*/  STL.64 [R1+0xb0f0], R200 ;  /* 0x00b0f0c801007387 */ /* 0x0003e20000100a00 */
[-C--:B------:R-:W-:Y:S01]  /*4e700*/  DMUL R242, R70, R38.reuse ;  /* 0x0000002646f27228 */ /* 0x080fe20000000000 */
[----:B------:R-:W-:Y:S01]  /*4e710*/  CS2R R90, SRZ ;  /* 0x00000000005a7805 */ /* 0x000fe2000001ff00 */
[----:B------:R-:W-:Y:S01]  /*4e720*/  IMAD.MOV.U32 R190, RZ, RZ, R24 ;  /* 0x000000ffffbe7224 */ /* 0x000fe200078e0018 */
[----:B------:R-:W-:Y:S01]  /*4e730*/  MOV R191, R25 ;  /* 0x0000001900bf7202 */ /* 0x000fe20000000f00 */
[----:B------:R-:W-:Y:S01]  /*4e740*/  DMUL R244, R12, R38 ;  /* 0x000000260cf47228 */ /* 0x000fe20000000000 */
[----:B------:R1:W-:Y:S04]  /*4e750*/  STL.64 [R1+0x77b8], R104 ;  /* 0x0077b86801007387 */ /* 0x0003e80000100a00 */
[----:B0-----:R-:W2:Y:S01]  /*4e760*/  LDL.LU.128 R144, [R1+0xb4c0] ;  /* 0x00b4c00001907983 */ /* 0x001ea20000300c00 */
[----:B-1----:R-:W-:Y:S01]  /*4e770*/  MOV R200, R182 ;  /* 0x000000b600c87202 */ /* 0x002fe20000000f00 */
[----:B------:R-:W-:-:S02]  /*4e780*/  IMAD.MOV.U32 R201, RZ, RZ, R183 ;  /* 0x000000ffffc97224 */ /* 0x000fc400078e00b7 */
[----:B------:R0:W-:Y:S04]  /*4e790*/  STL.128 [R1+0x12d0], R88 ;  /* 0x0012d05801007387 */ /* 0x0001e80000100c00 */
[----:B------:R-:W2:Y:S01]  /*4e7a0*/  LDL.LU.64 R104, [R1+0xb508] ;  /* 0x00b5080001687983 */ /* 0x000ea20000300a00 */
[----:B------:R-:W-:Y:S01]  /*4e7b0*/  DFMA R198, R198, 3, R96 ;  /* 0x40080000c6c6782b */ /* 0x000fe20000000060 */
[----:B------:R-:W-:Y:S01]  /*4e7c0*/  MOV R172, R108 ;  /* 0x0000006c00ac7202 */ /* 0x000fe20000000f00 */
[----:B------:R-:W-:Y:S01]  /*4e7d0*/  IMAD.MOV.U32 R173, RZ, RZ, R109 ;  /* 0x000000ffffad7224 */ /* 0x000fe200078e006d */
[----:B------:R-:W-:Y:S01]  /*4e7e0*/  DMUL R46, R46, R38 ;  /* 0x000000262e2e7228 */ /* 0x000fe20000000000 */
[----:B------:R-:W2:Y:S01]  /*4e7f0*/  LDL.LU.64 R108, [R1+0xb500] ;  /* 0x00b50000016c7983 */ /* 0x000ea20000300a00 */
[----:B------:R-:W-:-:S02]  /*4e800*/  IMAD.MOV.U32 R178, RZ, RZ, R84 ;  /* 0x000000ffffb27224 */ /* 0x000fc400078e0054 */
[----:B------:R-:W-:Y:S01]  /*4e810*/  IMAD.MOV.U32 R179, RZ, RZ, R85 ;  /* 0x000000ffffb37224 */ /* 0x000fe200078e0055 */
[----:B------:R-:W-:Y:S01]  /*4e820*/  DFMA R240, R78, -UR4, -R240 ;  /* 0x800000044ef07c2b */ /* 0x000fe200080008f0 */
[----:B------:R-:W2:Y:S04]  /*4e830*/  LDL.64 R70, [R1+0x7bf0] ;  /* 0x007bf00001467983 */ /* 0x000ea80000100a00 */
[----:B------:R-:W2:Y:S04]  /*4e840*/  LDL.64 R24, [R1+0xab10] ;  /* 0x00ab100001187983 */ /* 0x000ea80000100a00 */
[----:B------:R-:W-:Y:S04]  /*4e850*/  STL.64 [R1+0xb3f0], R228 ;  /* 0x00b3f0e401007387 */ /* 0x000fe80000100a00 */
[----:B------:R-:W-:Y:S01]  /*4e860*/  STL.64 [R1+0xb428], R224 ;  /* 0x00b428e001007387 */ /* 0x000fe20000100a00 */
[----:B------:R-:W-:-:S03]  /*4e870*/  DMUL R150, R8, R38 ;  /* 0x0000002608967228 */ /* 0x000fc60000000000 */
[----:B------:R-:W2:Y:S04]  /*4e880*/  LDL.64 R12, [R1+0xaae8] ;  /* 0x00aae800010c7983 */ /* 0x000ea80000100a00 */
[----:B------:R-:W-:Y:S01]  /*4e890*/  STL.64 [R1+0x7e20], R128 ;  /* 0x007e208001007387 */ /* 0x000fe20000100a00 */
[----:B------:R-:W-:Y:S01]  /*4e8a0*/  DADD R50, -RZ, -R50 ;  /* 0x00000000ff327229 */ /* 0x000fe20000000932 */
[----:B------:R-:W-:Y:S01]  /*4e8b0*/  UMOV UR26, 0xe0852fba ;  /* 0xe0852fba001a7882 */ /* 0x000fe20000000000 */
[----:B------:R-:W-:Y:S01]  /*4e8c0*/  UMOV UR27, 0x3df6ad6b ;  /* 0x3df6ad6b001b7882 */ /* 0x000fe20000000000 */
[----:B------:R-:W-:Y:S01]  /*4e8d0*/  DMUL R14, R14, R28 ;  /* 0x0000001c0e0e7228 */ /* 0x000fe20000000000 */
[----:B------:R-:W-:Y:S04]  /*4e8e0*/  STL.64 [R1+0x7e00], R48 ;  /* 0x007e003001007387 */ /* 0x000fe80000100a00 */
[----:B------:R-:W-:Y:S04]  /*4e8f0*/  STL.128 [R1+0x16b0], R232 ;  /* 0x0016b0e801007387 */ /* 0x000fe80000100c00 */
        /* <DEDUP_REMOVED lines=13> */
[----:B------:R-:W2:Y:S01]  /*4e9d0*/  LDL.LU.64 R10, [R1+0xb588] ;  /* 0x00b58800010a7983 */ /* 0x000ea20000300a00 */
[----:B---3--:R-:W-:-:S02]  /*4e9e0*/  DFMA R182, R80, 3, R142 ;  /* 0x4008000050b6782b */ /* 0x008fc4000000008e */
[----:B0-----:R-:W-:Y:S01]  /*4e9f0*/  DMUL R90, R62, R168 ;  /* 0x000000a83e5a7228 */ /* 0x001fe20000000000 */
[----:B------:R-:W3:Y:S01]  /*4ea00*/  LDL.LU.64 R80, [R1+0xb4b0] ;  /* 0x00b4b00001507983 */ /* 0x000ee20000300a00 */
[----:B------:R-:W-:Y:S01]  /*4ea10*/  IMAD.MOV.U32 R62, RZ, RZ, R230 ;  /* 0x000000ffff3e7224 */ /* 0x000fe200078e00e6 */
[----:B------:R-:W-:Y:S01]  /*4ea20*/  MOV R63, R231 ;  /* 0x000000e7003f7202 */ /* 0x000fe20000000f00 */
[----:B----4-:R-:W-:-:S04]  /*4ea30*/  DADD R88, -RZ, -R52 ;  /* 0x00000000ff587229 */ /* 0x010fc80000000934 */
[----:B------:R0:W-:Y:S01]  /*4ea40*/  STL.128 [R1+0x1310], R60 ;  /* 0x0013103c01007387 */ /* 0x0001e20000100c00 */
[----:B--2---:R-:W-:Y:S02]  /*4ea50*/  DADD R170, R132, R206 ;  /* 0x0000000084aa7229 */ /* 0x004fe400000000ce */
[----:B------:R-:W-:Y:S02]  /*4ea60*/  DADD R114, R60, R114 ;  /* 0x000000003c727229 */ /* 0x000fe40000000072 */
[----:B------:R-:W-:Y:S01]  /*4ea70*/  DADD R202, R34, R100 ;  /* 0x0000000022ca7229 */ /* 0x000fe20000000064 */
[----:B------:R-:W-:Y:S01]  /*4ea80*/  STL.64 [R1+0x7f30], R244 ;  /* 0x007f30f401007387 */ /* 0x000fe20000100a00 */
[----:B0-----:R-:W-:Y:S01]  /*4ea90*/  DMUL R62, R74, R38 ;  /* 0x000000264a3e7228 */ /* 0x001fe20000000000 */
[----:B------:R-:W-:Y:S02]  /*4eaa0*/  CS2R R132, SRZ ;  /* 0x0000000000847805 */ /* 0x000fe4000001ff00 */
[----:B------:R-:W-:Y:S04]  /*4eab0*/  STL.64 [R1+0x7d48], R90 ;  /* 0x007d485a01007387 */ /* 0x000fe80000100a00 */
[----:B------:R0:W-:Y:S01]  /*4eac0*/  STL.64 [R1+0x7c90], R62 ;  /* 0x007c903e01007387 */ /* 0x0001e20000100a00 */
[----:B------:R-:W-:-:S03]  /*4ead0*/  IMAD.MOV.U32 R60, RZ, RZ, R242 ;  /* 0x000000ffff3c7224 */ /* 0x000fc600078e00f2 */
[----:B------:R1:W-:Y:S01]  /*4eae0*/  STL.128 [R1+0x1910], R88 ;  /* 0x0019105801007387 */ /* 0x0003e20000100c00 */
[----:B------:R-:W-:Y:S01]  /*4eaf0*/  MOV R61, R243 ;  /* 0x000000f3003d7202 */ /* 0x000fe20000000f00 */
[----:B------:R-:W-:Y:S01]  /*4eb00*/  IMAD.MOV.U32 R143, RZ, RZ, R45 ;  /* 0x000000ffff8f7224 */ /* 0x000fe200078e002d */
[----:B------:R-:W-:Y:S01]  /*4eb10*/  MOV R142, R44 ;  /* 0x0000002c008e7202 */ /* 0x000fe20000000f00 */
[----:B------:R-:W-:Y:S01]  /*4eb20*/  STL.64 [R1+0x7750], R114 ;  /* 0x0077507201007387 */ /* 0x000fe20000100a00 */
[----:B0-----:R-:W-:Y:S01]  /*4eb30*/  DADD R62, R124, R124 ;  /* 0x000000007c3e7229 */ /* 0x001fe2000000007c */
[----:B------:R-:W-:Y:S01]  /*4eb40*/  IMAD.MOV.U32 R100, RZ, RZ, R146 ;  /* 0x000000ffff647224 */ /* 0x000fe200078e0092 */
[----:B------:R-:W-:Y:S01]  /*4eb50*/  MOV R101, R147 ;  /* 0x0000009300657202 */ /* 0x000fe20000000f00 */
[----:B------:R-:W-:Y:S04]  /*4eb60*/  STL.64 [R1+0x8070], R46 ;  /* 0x0080702e01007387 */ /* 0x000fe80000100a00 */
[----:B------:R0:W-:Y:S04]  /*4eb70*/  STL.64 [R1+0xa7e8], R62 ;  /* 0x00a7e83e01007387 */ /* 0x0001e80000100a00 */
[----:B------:R2:W-:Y:S04]  /*4eb80*/  STL.128 [R1+0x12c0], R132 ;  /* 0x0012c08401007387 */ /* 0x0005e80000100c00 */
[----:B-1----:R-:W4:Y:S01]  /*4eb90*/  LDL.LU.128 R88, [R1+0xb4a0] ;  /* 0x00b4a00001587983 */ /* 0x002f220000300c00 */
[----:B0-----:R-:W-:-:S03]  /*4eba0*/  DMUL R62, R152, R32 ;  /* 0x00000020983e7228 */ /* 0x001fc60000000000 */
[----:B------:R-:W4:Y:S01]  /*4ebb0*/  LDL.64 R228, [R1+0x7f48] ;  /* 0x007f480001e47983 */ /* 0x000f220000100a00 */
[-C--:B------:R-:W-:Y:S02]  /*4ebc0*/  DMUL R224, R6, R28.reuse ;  /* 0x0000001c06e07228 */ /* 0x080fe40000000000 */
[----:B------:R-:W-:Y:S01]  /*4ebd0*/  DMUL R242, R156, -UR4 ;  /* 0x800000049cf27c28 */ /* 0x000fe20008000000 */
[----:B------:R-:W-:Y:S01]  /*4ebe0*/  IMAD.MOV.U32 R146, RZ, RZ, R154 ;  /* 0x000000ffff927224 */ /* 0x000fe200078e009a */
[----:B------:R-:W-:Y:S01]  /*4ebf0*/  DADD R70, -RZ, -R70 ;  /* 0x00000000ff467229 */ /* 0x000fe20000000946 */
[----:B------:R0:W-:Y:S04]  /*4ec00*/  STL.64 [R1+0x7c00], R62 ;  /* 0x007c003e01007387 */ /* 0x0001e80000100a00 */
[----:B--2---:R-:W2:Y:S01]  /*4ec10*/  LDL.LU.64 R132, [R1+0xb580] ;  /* 0x00b5800001847983 */ /* 0x004ea20000300a00 */
[----:B------:R-:W-:Y:S01]  /*4ec20*/  IMAD.MOV.U32 R147, RZ, RZ, R155 ;  /* 0x000000ffff937224 */ /* 0x000fe200078e009b */
[----:B------:R-:W-:Y:S01]  /*4ec30*/  MOV R97, R101 ;  /* 0x0000006500617202 */ /* 0x000fe20000000f00 */
[----:B------:R-:W-:Y:S01]  /*4ec40*/  IMAD.MOV.U32 R96, RZ, RZ, R100 ;  /* 0x000000ffff607224 */ /* 0x000fe200078e0064 */
[----:B------:R-:W2:Y:S01]  /*4ec50*/  LDL.64 R8, [R1+0xa9c8] ;  /* 0x00a9c80001087983 */ /* 0x000ea20000100a00 */
[----:B0-----:R-:W-:Y:S01]  /*4ec60*/  MOV R62, R190 ;  /* 0x000000be003e7202 */ /* 0x001fe20000000f00 */
[----:B------:R-:W-:Y:S01]  /*4ec70*/  IMAD.MOV.U32 R63, RZ, RZ, R191 ;  /* 0x000000ffff3f7224 */ /* 0x000fe200078e00bf */
[----:B------:R-:W-:Y:S01]  /*4ec80*/  MOV R190, R212 ;  /* 0x000000d400be7202 */ /* 0x000fe20000000f00 */
[----:B------:R-:W-:Y:S01]  /*4ec90*/  IMAD.MOV.U32 R191, RZ, RZ, R213 ;  /* 0x000000ffffbf7224 */ /* 0x000fe200078e00d5 */
[----:B------:R-:W-:Y:S01]  /*4eca0*/  DMUL R24, R24, R28 ;  /* 0x0000001c18187228 */ /* 0x000fe20000000000 */
[----:B------:R-:W-:Y:S01]  /*4ecb0*/  IMAD.MOV.U32 R114, RZ, RZ, R172 ;  /* 0x000000ffff727224 */ /* 0x000fe200078e00ac */
[----:B------:R-:W-:Y:S01]  /*4ecc0*/  STL.64 [R1+0x7d58], R50 ;  /* 0x007d583201007387 */ /* 0x000fe20000100a00 */
[----:B------:R-:W-:-:S02]  /*4ecd0*/  IMAD.MOV.U32 R156, RZ, RZ, R190 ;  /* 0x000000ffff9c7224 */ /* 0x000fc400078e00be */
[----:B------:R-:W-:Y:S01]  /*4ece0*/  IMAD.MOV.U32 R157, RZ, RZ, R191 ;  /* 0x000000ffff9d7224 */ /* 0x000fe200078e00bf */
[----:B------:R-:W-:Y:S01]  /*4ecf0*/  DMUL R190, R158, -UR6 ;  /* 0x800000069ebe7c28 */ /* 0x000fe20008000000 */
[----:B------:R-:W-:Y:S01]  /*4ed00*/  IMAD.MOV.U32 R115, RZ, RZ, R173 ;  /* 0x000000ffff737224 */ /* 0x000fe200078e00ad */
[----:B------:R-:W-:Y:S01]  /*4ed10*/  DMUL R158, R86, -UR16 ;  /* 0x80000010569e7c28 */ /* 0x000fe20008000000 */
[----:B------:R-:W2:Y:S01]  /*4ed20*/  LDL.64 R6, [R1+0x78d8] ;  /* 0x0078d80001067983 */ /* 0x000ea20000100a00 */
[----:B------:R-:W-:Y:S01]  /*4ed30*/  IMAD.MOV.U32 R86, RZ, RZ, R244 ;  /* 0x000000ffff567224 */ /* 0x000fe200078e00f4 */
[----:B------:R-:W-:Y:S01]  /*4ed40*/  MOV R87, R245 ;  /* 0x000000f500577202 */ /* 0x000fe20000000f00 */
[----:B------:R-:W-:Y:S01]  /*4ed50*/  IMAD.MOV.U32 R100, RZ, RZ, R142 ;  /* 0x000000ffff647224 */ /* 0x000fe200078e008e */
[----:B------:R-:W-:Y:S01]  /*4ed60*/  CS2R R52, SRZ ;  /* 0x0000000000347805 */ /* 0x000fe2000001ff00 */
[----:B------:R-:W-:Y:S01]  /*4ed70*/  IMAD.MOV.U32 R101, RZ, RZ, R143 ;  /* 0x000000ffff657224 */ /* 0x000fe200078e008f */
[----:B------:R-:W-:Y:S01]  /*4ed80*/  MOV R142, R86 ;  /* 0x00000056008e7202 */ /* 0x000fe20000000f00 */
[----:B------:R-:W-:Y:S01]  /*4ed90*/  IMAD.MOV.U32 R143, RZ, RZ, R87 ;  /* 0x000000ffff8f7224 */ /* 0x000fe200078e0057 */
[----:B------:R0:W-:Y:S01]  /*4eda0*/  STL.128 [R1+0xd30], R144 ;  /* 0x000d309001007387 */ /* 0x0001e20000100c00 */
[----:B------:R-:W-:-:S03]  /*4edb0*/  DMUL R12, R12, R38 ;  /* 0x000000260c0c7228 */ /* 0x000fc60000000000 */
[----:B------:R-:W2:Y:S04]  /*4edc0*/  LDL.64 R216, [R1+0x7988] ;  /* 0x0079880001d87983 */ /* 0x000ea80000100a00 */
[----:B------:R-:W-:Y:S04]  /*4edd0*/  STL.64 [R1+0x7918], R150 ;  /* 0x0079189601007387 */ /* 0x000fe80000100a00 */
[----:B------:R-:W-:Y:S04]  /*4ede0*/  STL.64 [R1+0x7f60], R14 ;  /* 0x007f600e01007387 */ /* 0x000fe80000100a00 */
[----:B0-----:R-:W2:Y:S04]  /*4edf0*/  LDL.64 R144, [R1+0x7800] ;  /* 0x0078000001907983 */ /* 0x001ea80000100a00 */
[----:B------:R-:W2:Y:S04]  /*4ee00*/  LDL.64 R74, [R1+0x8020] ;  /* 0x00802000014a7983 */ /* 0x000ea80000100a00 */
[----:B------:R-:W2:Y:S01]  /*4ee10*/  LDL.64 R84, [R1+0x7c70] ;  /* 0x007c700001547983 */ /* 0x000ea20000100a00 */
[----:B---3--:R-:W-:-:S03]  /*4ee20*/  DFMA R86, R116, -R78, -R80 ;  /* 0x8000004e7456722b */ /* 0x008fc60000000850 */
[----:B------:R-:W3:Y:S01]  /*4ee30*/  LDL.LU.64 R116, [R1+0xb488] ;  /* 0x00b4880001747983 */ /* 0x000ee20000300a00 */
[----:B------:R-:W-:Y:S01]  /*4ee40*/  DADD R244, R180, R104 ;  /* 0x00000000b4f47229 */ /* 0x000fe20000000068 */
[----:B------:R-:W-:Y:S01]  /*4ee50*/  MOV R154, R160 ;  /* 0x000000a0009a7202 */ /* 0x000fe20000000f00 */
[----:B------:R-:W-:Y:S02]  /*4ee60*/  IMAD.MOV.U32 R155, RZ, RZ, R161 ;  /* 0x000000ffff9b7224 */ /* 0x000fe400078e00a1 */
[----:B------:R-:W-:Y:S01]  /*4ee70*/  IMAD.MOV.U32 R104, RZ, RZ, R178 ;  /* 0x000000ffff687224 */ /* 0x000fe200078e00b2 */
[----:B------:R-:W3:Y:S01]  /*4ee80*/  LDL.64 R160, [R1+0x9f10] ;  /* 0x009f100001a07983 */ /* 0x000ee20000100a00 */
[----:B------:R-:W-:Y:S01]  /*4ee90*/  IMAD.MOV.U32 R105, RZ, RZ, R179 ;  /* 0x000000ffff697224 */ /* 0x000fe200078e00b3 */
[----:B------:R-:W-:Y:S01]  /*4eea0*/  MOV R179, R47 ;  /* 0x0000002f00b37202 */ /* 0x000fe20000000f00 */
[----:B------:R-:W-:Y:S02]  /*4eeb0*/  IMAD.MOV.U32 R178, RZ, RZ, R46 ;  /* 0x000000ffffb27224 */ /* 0x000fe400078e002e */
[----:B------:R-:W-:Y:S01]  /*4eec0*/  IMAD.MOV.U32 R46, RZ, RZ, R250 ;  /* 0x000000ffff2e7224 */ /* 0x000fe200078e00fa */
[----:B------:R-:W-:Y:S01]  /*4eed0*/  MOV R250, R154 ;  /* 0x0000009a00fa7202 */ /* 0x000fe20000000f00 */
[----:B------:R-:W-:-:S02]  /*4eee0*/  IMAD.MOV.U32 R47, RZ, RZ, R251 ;  /* 0x000000ffff2f7224 */ /* 0x000fc400078e00fb */
[----:B------:R-:W-:Y:S02]  /*4eef0*/  IMAD.MOV.U32 R251, RZ, RZ, R155 ;  /* 0x000000fffffb7224 */ /* 0x000fe400078e009b */
[----:B------:R-:W-:Y:S01]  /*4ef00*/  IMAD.MOV.U32 R154, RZ, RZ, R60 ;  /* 0x000000ffff9a7224 */ /* 0x000fe200078e003c */
[----:B------:R-:W-:Y:S01]  /*4ef10*/  MOV R60, R62 ;  /* 0x0000003e003c7202 */ /* 0x000fe20000000f00 */
[----:B------:R-:W-:Y:S02]  /*4ef20*/  IMAD.MOV.U32 R155, RZ, RZ, R61 ;  /* 0x000000ffff9b7224 */ /* 0x000fe400078e003d */
[----:B------:R-:W-:Y:S01]  /*4ef30*/  IMAD.MOV.U32 R61, RZ, RZ, R63 ;  /* 0x000000ffff3d7224 */ /* 0x000fe200078e003f */
[----:B------:R-:W-:Y:S01]  /*4ef40*/  MOV R63, R189 ;  /* 0x000000bd003f7202 */ /* 0x000fe20000000f00 */
[----:B------:R-:W-:Y:S01]  /*4ef50*/  IMAD.MOV.U32 R62, RZ, RZ, R188 ;  /* 0x000000ffff3e7224 */ /* 0x000fe200078e00bc */
[----:B------:R-:W-:Y:S01]  /*4ef60*/  DFMA R188, R78, -UR6, -R120 ;  /* 0x800000064ebc7c2b */ /* 0x000fe20008000878 */
[----:B------:R0:W-:Y:S06]  /*4ef70*/  STL.128 [R1+0xee0], R240 ;  /* 0x000ee0f001007387 */ /* 0x0001ec0000100c00 */
[----:B------:R3:W-:Y:S01]  /*4ef80*/  STL.128 [R1+0xef0], R188 ;  /* 0x000ef0bc01007387 */ /* 0x0007e20000100c00 */
[----:B----4-:R-:W-:-:S03]  /*4ef90*/  DMUL R94, R88, R30 ;  /* 0x0000001e585e7228 */ /* 0x010fc60000000000 */
[----:B------:R-:W4:Y:S01]  /*4efa0*/  LDL.64 R88, [R1+0xa6a0] ;  /* 0x00a6a00001587983 */ /* 0x000f220000100a00 */
[----:B--2---:R-:W-:Y:S01]  /*4efb0*/  MOV R172, R132 ;  /* 0x0000008400ac7202 */ /* 0x004fe20000000f00 */
[----:B------:R-:W-:Y:S02]  /*4efc0*/  IMAD.MOV.U32 R173, RZ, RZ, R133 ;  /* 0x000000ffffad7224 */ /* 0x000fe400078e0085 */
[----:B------:R-:W4:Y:S01]  /*4efd0*/  LDL.64 R132, [R1+0x82c0] ;  /* 0x0082c00001847983 */ /* 0x000f220000100a00 */
[----:B0-----:R-:W-:Y:S02]  /*4efe0*/  DFMA R240, R144, UR22, R108 ;  /* 0x0000001690f07c2b */ /* 0x001fe4000800006c */
[----:B------:R-:W-:Y:S01]  /*4eff0*/  DMUL R152, R152, R20 ;  /* 0x0000001498987228 */ /* 0x000fe20000000000 */
[----:B------:R-:W2:Y:S01]  /*4f000*/  LDL.64 R108, [R1+0xa8a8] ;  /* 0x00a8a800016c7983 */ /* 0x000ea20000100a00 */
[----:B---3--:R-:W-:Y:S01]  /*4f010*/  DFMA R188, R144, UR22, R116 ;  /* 0x0000001690bc7c2b */ /* 0x008fe20008000074 */
[----:B------:R-:W-:-:S02]  /*4f020*/  IMAD.MOV.U32 R144, RZ, RZ, R120 ;  /* 0x000000ffff907224 */ /* 0x000fc400078e0078 */
[----:B------:R-:W-:Y:S02]  /*4f030*/  IMAD.MOV.U32 R145, RZ, RZ, R121 ;  /* 0x000000ffff917224 */ /* 0x000fe400078e0079 */
[----:B------:R-:W3:Y:S04]  /*4f040*/  LDL.LU.64 R120, [R1+0xb480] ;  /* 0x00b4800001787983 */ /* 0x000ee80000300a00 */
[----:B------:R0:W-:Y:S01]  /*4f050*/  STL.64 [R1+0x7c08], R152 ;  /* 0x007c089801007387 */ /* 0x0001e20000100a00 */
[----:B------:R-:W-:Y:S01]  /*4f060*/  IMAD.MOV.U32 R116, RZ, RZ, R250 ;  /* 0x000000ffff747224 */ /* 0x000fe200078e00fa */
[----:B------:R-:W-:Y:S01]  /*4f070*/  MOV R117, R251 ;  /* 0x000000fb00757202 */ /* 0x000fe20000000f00 */
[----:B------:R-:W-:Y:S01]  /*4f080*/  IMAD.MOV.U32 R250, RZ, RZ, R154 ;  /* 0x000000fffffa7224 */ /* 0x000fe200078e009a */
[----:B------:R-:W-:Y:S01]  /*4f090*/  MOV R251, R155 ;  /* 0x0000009b00fb7202 */ /* 0x000fe20000000f00 */
[----:B------:R-:W-:Y:S01]  /*4f0a0*/  IMAD.MOV.U32 R155, RZ, RZ, R105 ;  /* 0x000000ffff9b7224 */ /* 0x000fe200078e0069 */
[----:B------:R-:W-:Y:S01]  /*4f0b0*/  MOV R154, R104 ;  /* 0x00000068009a7202 */ /* 0x000fe20000000f00 */
[----:B0-----:R-:W-:Y:S01]  /*4f0c0*/  DMUL R152, R138, R38 ;  /* 0x000000268a987228 */ /* 0x001fe20000000000 */
[----:B------:R-:W-:-:S02]  /*4f0d0*/  IMAD.MOV.U32 R138, RZ, RZ, R234 ;  /* 0x000000ffff8a7224 */ /* 0x000fc400078e00ea */
[----:B------:R-:W-:Y:S01]  /*4f0e0*/  IMAD.MOV.U32 R139, RZ, RZ, R235 ;  /* 0x000000ffff8b7224 */ /* 0x000fe200078e00eb */
[----:B------:R-:W-:Y:S01]  /*4f0f0*/  UMOV UR4, 0xe0ff4a28 ;  /* 0xe0ff4a2800047882 */ /* 0x000fe20000000000 */
[----:B------:R-:W-:Y:S01]  /*4f100*/  UMOV UR5, 0x3df65575 ;  /* 0x3df6557500057882 */ /* 0x000fe20000000000 */
[----:B----4-:R-:W-:Y:S01]  /*4f110*/  DFMA R146, -R88, R78, -R132 ;  /* 0x0000004e5892722b */ /* 0x010fe20000000984 */
[----:B------:R-:W-:Y:S01]  /*4f120*/  STL.128 [R1+0x1790], R68 ;  /* 0x0017904401007387 */ /* 0x000fe20000100c00 */
[----:B------:R-:W-:Y:S01]  /*4f130*/  CS2R R242, SRZ ;  /* 0x0000000000f27805 */ /* 0x000fe2000001ff00 */
[----:B------:R-:W-:Y:S01]  /*4f140*/  DADD R50, -RZ, -R228 ;  /* 0x00000000ff327229 */ /* 0x000fe200000009e4 */
[----:B------:R-:W-:Y:S01]  /*4f150*/  MOV R248, R6 ;  /* 0x0000000600f87202 */ /* 0x000fe20000000f00 */
[----:B------:R-:W-:Y:S01]  /*4f160*/  IMAD.MOV.U32 R249, RZ, RZ, R7 ;  /* 0x000000fffff97224 */ /* 0x000fe200078e0007 */
[----:B------:R-:W-:Y:S04]  /*4f170*/  STL.64 [R1+0x77d8], R24 ;  /* 0x0077d81801007387 */ /* 0x000fe80000100a00 */
[----:B------:R0:W-:Y:S01]  /*4f180*/  STL.64 [R1+0x7770], R146 ;  /* 0x0077709201007387 */ /* 0x0001e20000100a00 */
[----:B------:R-:W-:Y:S01]  /*4f190*/  CS2R R44, SRZ ;  /* 0x00000000002c7805 */ /* 0x000fe2000001ff00 */
[----:B------:R-:W-:Y:S01]  /*4f1a0*/  DMUL R8, R8, R38 ;  /* 0x0000002608087228 */ /* 0x000fe20000000000 */
[----:B------:R-:W-:Y:S01]  /*4f1b0*/  IMAD.MOV.U32 R212, RZ, RZ, R48 ;  /* 0x000000ffffd47224 */ /* 0x000fe200078e0030 */
[----:B------:R-:W-:Y:S01]  /*4f1c0*/  MOV R213, R49 ;  /* 0x0000003100d57202 */ /* 0x000fe20000000f00 */
[----:B------:R-:W-:Y:S04]  /*4f1d0*/  STL.128 [R1+0x11f0], R4 ;  /* 0x0011f00401007387 */ /* 0x000fe80000100c00 */
[----:B------:R-:W-:Y:S01]  /*4f1e0*/  STL.128 [R1+0x1380], R52 ;  /* 0x0013803401007387 */ /* 0x000fe20000100c00 */
[----:B0-----:R-:W-:-:S03]  /*4f1f0*/  DADD R146, R160, R80 ;  /* 0x00000000a0927229 */ /* 0x001fc60000000050 */
[----:B------:R-:W4:Y:S01]  /*4f200*/  LDL.LU.128 R68, [R1+0xb4d0] ;  /* 0x00b4d00001447983 */ /* 0x000f220000300c00 */
[----:B------:R-:W-:Y:S01]  /*4f210*/  MOV R80, R96 ;  /* 0x0000006000507202 */ /* 0x000fe20000000f00 */
[----:B------:R-:W-:Y:S02]  /*4f220*/  IMAD.MOV.U32 R81, RZ, RZ, R97 ;  /* 0x000000ffff517224 */ /* 0x000fe400078e0061 */
[----:B------:R-:W-:Y:S01]  /*4f230*/  IMAD.MOV.U32 R96, RZ, RZ, R100 ;  /* 0x000000ffff607224 */ /* 0x000fe200078e0064 */
[----:B------:R-:W-:Y:S01]  /*4f240*/  STL.64 [R1+0x7810], R152 ;  /* 0x0078109801007387 */ /* 0x000fe20000100a00 */
[----:B------:R-:W-:-:S03]  /*4f250*/  IMAD.MOV.U32 R97, RZ, RZ, R101 ;  /* 0x000000ffff617224 */ /* 0x000fc600078e0065 */
[----:B------:R0:W-:Y:S04]  /*4f260*/  STL.128 [R1+0xec0], R144 ;  /* 0x000ec09001007387 */ /* 0x0001e80000100c00 */
[----:B------:R-:W4:Y:S04]  /*4f270*/  LDL.64 R100, [R1+0xa910] ;  /* 0x00a9100001647983 */ /* 0x000f280000100a00 */
[----:B------:R-:W-:Y:S04]  /*4f280*/  STL.64 [R1+0x7d70], R224 ;  /* 0x007d70e001007387 */ /* 0x000fe80000100a00 */
[----:B------:R-:W-:Y:S01]  /*4f290*/  STL.64 [R1+0x7bd0], R12 ;  /* 0x007bd00c01007387 */ /* 0x000fe20000100a00 */
[----:B0-----:R-:W-:-:S03]  /*4f2a0*/  IMAD.MOV.U32 R144, RZ, RZ, R170 ;  /* 0x000000ffff907224 */ /* 0x001fc600078e00aa */
[----:B------:R-:W4:Y:S01]  /*4f2b0*/  LDL.LU.128 R232, [R1+0xb550] ;  /* 0x00b5500001e87983 */ /* 0x000f220000300c00 */
[----:B------:R-:W-:-:S03]  /*4f2c0*/  IMAD.MOV.U32 R145, RZ, RZ, R171 ;  /* 0x000000ffff917224 */ /* 0x000fc600078e00ab */
[----:B------:R-:W4:Y:S01]  /*4f2d0*/  LDL.LU.64 R170, [R1+0xb470] ;  /* 0x00b4700001aa7983 */ /* 0x000f220000300a00 */
[----:B---3--:R-:W-:Y:S02]  /*4f2e0*/  DADD R104, -R138, R120 ;  /* 0x000000008a687229 */ /* 0x008fe40000000178 */
[C---:B------:R-:W-:Y:S01]  /*4f2f0*/  DMUL R190, R78.reuse, UR4 ;  /* 0x000000044ebe7c28 */ /* 0x040fe20008000000 */
[----:B------:R-:W-:Y:S01]  /*4f300*/  IMAD.MOV.U32 R120, RZ, RZ, R142 ;  /* 0x000000ffff787224 */ /* 0x000fe200078e008e */
[----:B------:R-:W-:Y:S01]  /*4f310*/  MOV R121, R143 ;  /* 0x0000008f00797202 */ /* 0x000fe20000000f00 */
[----:B------:R-:W-:Y:S01]  /*4f320*/  IMAD.MOV.U32 R147, RZ, RZ, R117 ;  /* 0x000000ffff937224 */ /* 0x000fe200078e0075 */
[----:B------:R-:W3:Y:S01]  /*4f330*/  LDL.64 R142, [R1+0x9b00] ;  /* 0x009b0000018e7983 */ /* 0x000ee20000100a00 */
[----:B------:R-:W-:Y:S01]  /*4f340*/  MOV R146, R116 ;  /* 0x0000007400927202 */ /* 0x000fe20000000f00 */
[----:B------:R-:W-:Y:S01]  /*4f350*/  DMUL R116, R78, UR6 ;  /* 0x000000064e747c28 */ /* 0x000fe20008000000 */
[----:B------:R-:W-:Y:S01]  /*4f360*/  UMOV UR4, 0x851eb852 ;  /* 0x851eb85200047882 */ /* 0x000fe20000000000 */
[----:B------:R-:W-:Y:S01]  /*4f370*/  UMOV UR5, 0x3fc851eb ;  /* 0x3fc851eb00057882 */ /* 0x000fe20000000000 */
[----:B------:R-:W-:Y:S04]  /*4f380*/  STL.128 [R1+0x10e0], R240 ;  /* 0x0010e0f001007387 */ /* 0x000fe80000100c00 */
[----:B------:R2:W-:Y:S01]  /*4f390*/  STL.64 [R1+0x80e8], R116 ;  /* 0x0080e87401007387 */ /* 0x0005e20000100a00 */
[----:B------:R-:W-:Y:S01]  /*4f3a0*/  CS2R R24, SRZ ;  /* 0x0000000000187805 */ /* 0x000fe2000001ff00 */
[----:B------:R-:W-:-:S02]  /*4f3b0*/  DADD R248, -RZ, -R248 ;  /* 0x00000000fff87229 */ /* 0x000fc400000009f8 */
[----:B------:R0:W-:Y:S04]  /*4f3c0*/  STL.128 [R1+0x17d0], R48 ;  /* 0x0017d03001007387 */ /* 0x0001e80000100c00 */
[----:B------:R-:W-:Y:S01]  /*4f3d0*/  STL.128 [R1+0xe90], R44 ;  /* 0x000e902c01007387 */ /* 0x000fe20000100c00 */
[----:B--2---:R-:W-:-:S03]  /*4f3e0*/  DADD R116, -R108, -R128 ;  /* 0x000000006c747229 */ /* 0x004fc60000000980 */
[----:B------:R-:W-:Y:S01]  /*4f3f0*/  STL.64 [R1+0x7fa8], R8 ;  /* 0x007fa80801007387 */ /* 0x000fe20000100a00 */
[----:B------:R-:W-:-:S03]  /*4f400*/  DADD R108, -R124, -R128 ;  /* 0x000000007c6c7229 */ /* 0x000fc60000000980 */
[----:B------:R-:W2:Y:S04]  /*4f410*/  LDL.LU.128 R4, [R1+0xb590] ;  /* 0x00b5900001047983 */ /* 0x000ea80000300c00 */
[----:B------:R-:W2:Y:S04]  /*4f420*/  LDL.LU.128 R52, [R1+0xb570] ;  /* 0x00b5700001347983 */ /* 0x000ea80000300c00 */
[----:B------:R-:W2:Y:S04]  /*4f430*/  LDL.64 R152, [R1+0x8140] ;  /* 0x0081400001987983 */ /* 0x000ea80000100a00 */
[----:B------:R-:W-:Y:S04]  /*4f440*/  STL.64 [R1+0x7880], R94 ;  /* 0x0078805e01007387 */ /* 0x000fe80000100a00 */
[----:B------:R-:W2:Y:S01]  /*4f450*/  LDL.LU.64 R138, [R1+0xb478] ;  /* 0x00b47800018a7983 */ /* 0x000ea20000300a00 */
[----:B----4-:R-:W-:-:S02]  /*4f460*/  DADD R100, -R100, -R128 ;  /* 0x0000000064647229 */ /* 0x010fc40000000980 */
[----:B---3--:R-:W-:Y:S01]  /*4f470*/  DFMA R142, R142, -UR4, -R170 ;  /* 0x800000048e8e7c2b */ /* 0x008fe200080008aa */
[----:B------:R-:W3:Y:S04]  /*4f480*/  LDL.LU.64 R128, [R1+0xb460] ;  /* 0x00b4600001807983 */ /* 0x000ee80000300a00 */
[----:B------:R-:W3:Y:S04]  /*4f490*/  LDL.LU.64 R170, [R1+0xb458] ;  /* 0x00b4580001aa7983 */ /* 0x000ee80000300a00 */
[----:B------:R1:W-:Y:S01]  /*4f4a0*/  STL.64 [R1+0x7a28], R190 ;  /* 0x007a28be01007387 */ /* 0x0003e20000100a00 */
[----:B------:R-:W-:Y:S01]  /*4f4b0*/  UMOV UR6, 0xd41e8097 ;  /* 0xd41e809700067882 */ /* 0x000fe20000000000 */
[----:B------:R-:W-:-:S02]  /*4f4c0*/  UMOV UR7, 0x3def9c67 ;  /* 0x3def9c6700077882 */ /* 0x000fc40000000000 */
[C---:B------:R-:W-:Y:S01]  /*4f4d0*/  DMUL R242, R78.reuse, UR6 ;  /* 0x000000064ef27c28 */ /* 0x040fe20008000000 */
[----:B------:R4:W-:Y:S01]  /*4f4e0*/  STL.128 [R1+0x1570], R116 ;  /* 0x0015707401007387 */ /* 0x0009e20000100c00 */
[----:B------:R-:W-:-:S03]  /*4f4f0*/  DMUL R240, R78, UR8 ;  /* 0x000000084ef07c28 */ /* 0x000fc60008000000 */
[----:B0-----:R-:W2:Y:S01]  /*4f500*/  LDL.LU.128 R48, [R1+0xb540] ;  /* 0x00b5400001307983 */ /* 0x001ea20000300c00 */
[----:B-1----:R-:W-:-:S03]  /*4f510*/  CS2R R190, SRZ ;  /* 0x0000000000be7805 */ /* 0x002fc6000001ff00 */
[----:B------:R0:W-:Y:S04]  /*4f520*/  STL.128 [R1+0x1360], R24 ;  /* 0x0013601801007387 */ /* 0x0001e80000100c00 */
[----:B------:R1:W-:Y:S01]  /*4f530*/  STL.128 [R1+0x1220], R188 ;  /* 0x001220bc01007387 */ /* 0x0003e20000100c00 */
[----:B------:R-:W-:Y:S01]  /*4f540*/  UMOV UR4, 0xde9cc603 ;  /* 0xde9cc60300047882 */ /* 0x000fe20000000000 */
[----:B------:R-:W-:Y:S01]  /*4f550*/  UMOV UR5, 0x3de80d43 ;  /* 0x3de80d4300057882 */ /* 0x000fe20000000000 */
[----:B------:R-:W-:Y:S01]  /*4f560*/  UMOV UR6, 0xe0852fba ;  /* 0xe0852fba00067882 */ /* 0x000fe20000000000 */
[----:B------:R-:W-:Y:S01]  /*4f570*/  UMOV UR7, 0x3de6ad6b ;  /* 0x3de6ad6b00077882 */ /* 0x000fe20000000000 */
[----:B------:R-:W-:Y:S01]  /*4f580*/  STL.64 [R1+0x7758], R248 ;  /* 0x007758f801007387 */ /* 0x000fe20000100a00 */
[----:B----4-:R-:W-:-:S03]  /*4f590*/  DMUL R116, R78, UR6 ;  /* 0x000000064e747c28 */ /* 0x010fc60008000000 */
[----:B------:R-:W4:Y:S04]  /*4f5a0*/  LDL.LU.128 R44, [R1+0xb490] ;  /* 0x00b49000012c7983 */ /* 0x000f280000300c00 */
[----:B0-----:R-:W4:Y:S01]  /*4f5b0*/  LDL.LU.128 R24, [R1+0xb560] ;  /* 0x00b5600001187983 */ /* 0x001f220000300c00 */
[C---:B-1----:R-:W-:Y:S01]  /*4f5c0*/  DMUL R188, R78.reuse, UR26 ;  /* 0x0000001a4ebc7c28 */ /* 0x042fe20008000000 */
[----:B------:R-:W-:Y:S01]  /*4f5d0*/  IMAD.MOV.U32 R190, RZ, RZ, R242 ;  /* 0x000000ffffbe7224 */ /* 0x000fe200078e00f2 */
[----:B------:R-:W-:Y:S01]  /*4f5e0*/  MOV R191, R243 ;  /* 0x000000f300bf7202 */ /* 0x000fe20000000f00 */
[----:B------:R-:W-:Y:S01]  /*4f5f0*/  IMAD.MOV.U32 R242, RZ, RZ, R144 ;  /* 0x000000fffff27224 */ /* 0x000fe200078e0090 */
[----:B------:R-:W4:Y:S04]  /*4f600*/  LDL.LU.64 R124, [R1+0xb468] ;  /* 0x00b46800017c7983 */ /* 0x000f280000300a00 */
[----:B------:R0:W-:Y:S01]  /*4f610*/  STL.64 [R1+0x80e0], R188 ;  /* 0x0080e0bc01007387 */ /* 0x0001e20000100a00 */
[----:B------:R-:W-:Y:S01]  /*4f620*/  IMAD.MOV.U32 R243, RZ, RZ, R145 ;  /* 0x000000fffff37224 */ /* 0x000fe200078e0091 */
[----:B------:R-:W-:Y:S01]  /*4f630*/  MOV R144, R146 ;  /* 0x0000009200907202 */ /* 0x000fe20000000f00 */
[----:B------:R-:W-:Y:S01]  /*4f640*/  IMAD.MOV.U32 R145, RZ, RZ, R147 ;  /* 0x000000ffff917224 */ /* 0x000fe200078e0093 */
[----:B------:R-:W-:Y:S01]  /*4f650*/  MOV R147, R251 ;  /* 0x000000fb00937202 */ /* 0x000fe20000000f00 */
[----:B------:R-:W-:Y:S01]  /*4f660*/  IMAD.MOV.U32 R146, RZ, RZ, R250 ;  /* 0x000000ffff927224 */ /* 0x000fe200078e00fa */
[----:B------:R1:W-:Y:S01]  /*4f670*/  STL.128 [R1+0x15e0], R68 ;  /* 0x0015e04401007387 */ /* 0x0003e20000100c00 */
[----:B0-----:R-:W-:Y:S01]  /*4f680*/  DMUL R188, R78, UR4 ;  /* 0x000000044ebc7c28 */ /* 0x001fe20008000000 */
[----:B------:R-:W-:-:S02]  /*4f690*/  IMAD.MOV.U32 R250, RZ, RZ, R154 ;  /* 0x000000fffffa7224 */ /* 0x000fc400078e009a */
[----:B------:R-:W-:Y:S01]  /*4f6a0*/  STL.64 [R1+0x7d90], R240 ;  /* 0x007d90f001007387 */ /* 0x000fe20000100a00 */
[----:B------:R-:W-:-:S03]  /*4f6b0*/  IMAD.MOV.U32 R251, RZ, RZ, R155 ;  /* 0x000000fffffb7224 */ /* 0x000fc600078e009b */
[----:B------:R-:W4:Y:S01]  /*4f6c0*/  LDL.64 R154, [R1+0x7ae8] ;  /* 0x007ae800019a7983 */ /* 0x000f220000100a00 */
[----:B-1----:R-:W-:-:S03]  /*4f6d0*/  DFMA R68, R88, R78, R132 ;  /* 0x0000004e5844722b */ /* 0x002fc60000000084 */
[----:B------:R-:W-:Y:S01]  /*4f6e0*/  STL.64 [R1+0x7d98], R188 ;  /* 0x007d98bc01007387 */ /* 0x000fe20000100a00 */
[----:B------:R-:W-:Y:S01]  /*4f6f0*/  MOV R88, R178 ;  /* 0x000000b200587202 */ /* 0x000fe20000000f00 */
[----:B------:R-:W-:Y:S02]  /*4f700*/  IMAD.MOV.U32 R89, RZ, RZ, R179 ;  /* 0x000000ffff597224 */ /* 0x000fe400078e00b3 */
[----:B------:R-:W-:Y:S04]  /*4f710*/  STL.64 [R1+0x7c28], R116 ;  /* 0x007c287401007387 */ /* 0x000fe80000100a00 */
[----:B------:R0:W-:Y:S04]  /*4f720*/  STL.64 [R1+0x7c20], R68 ;  /* 0x007c204401007387 */ /* 0x0001e80000100a00 */
[----:B------:R1:W-:Y:S01]  /*4f730*/  STL.128 [R1+0x1680], R140 ;  /* 0x0016808c01007387 */ /* 0x0003e20000100c00 */
[----:B------:R-:W-:-:S03]  /*4f740*/  DFMA R94, R78, -UR16, -R194 ;  /* 0x800000104e5e7c2b */ /* 0x000fc600080008c2 */
[----:B------:R-:W-:Y:S01]  /*4f750*/  STL.128 [R1+0x1630], R108 ;  /* 0x0016306c01007387 */ /* 0x000fe20000100c00 */
[----:B0-----:R-:W-:Y:S01]  /*4f760*/  IMAD.MOV.U32 R68, RZ, RZ, R190 ;  /* 0x000000ffff447224 */ /* 0x001fe200078e00be */
[----:B------:R-:W-:Y:S01]  /*4f770*/  MOV R69, R191 ;  /* 0x000000bf00457202 */ /* 0x000fe20000000f00 */
[----:B------:R-:W-:Y:S01]  /*4f780*/  IMAD.MOV.U32 R191, RZ, RZ, R145 ;  /* 0x000000ffffbf7224 */ /* 0x000fe200078e0091 */
[----:B------:R-:W-:Y:S01]  /*4f790*/  MOV R190, R144 ;  /* 0x0000009000be7202 */ /* 0x000fe20000000f00 */
[----:B------:R-:W-:Y:S01]  /*4f7a0*/  IMAD.MOV.U32 R144, RZ, RZ, R146 ;  /* 0x000000ffff907224 */ /* 0x000fe200078e0092 */
[----:B------:R-:W-:Y:S01]  /*4f7b0*/  MOV R145, R147 ;  /* 0x0000009300917202 */ /* 0x000fe20000000f00 */
[----:B------:R-:W-:Y:S01]  /*4f7c0*/  UMOV UR34, 0xc28f5c29 ;  /* 0xc28f5c2900227882 */ /* 0x000fe20000000000 */
[----:B------:R-:W4:Y:S01]  /*4f7d0*/  LDL.64 R146, [R1+0x81f0] ;  /* 0x0081f00001927983 */ /* 0x000f220000100a00 */
[----:B-1----:R-:W-:Y:S01]  /*4f7e0*/  IMAD.MOV.U32 R140, RZ, RZ, R120 ;  /* 0x000000ffff8c7224 */ /* 0x002fe200078e0078 */
[----:B------:R-:W-:-:S02]  /*4f7f0*/  MOV R141, R121 ;  /* 0x00000079008d7202 */ /* 0x000fc40000000f00 */
[----:B------:R-:W4:Y:S04]  /*4f800*/  LDL.64 R142, [R1+0x7c80] ;  /* 0x007c8000018e7983 */ /* 0x000f280000100a00 */
[----:B------:R-:W4:Y:S01]  /*4f810*/  LDL.64 R120, [R1+0x8050] ;  /* 0x0080500001787983 */ /* 0x000f220000100a00 */
[----:B---3--:R-:W-:Y:S01]  /*4f820*/  DADD R178, R170, R128 ;  /* 0x00000000aab27229 */ /* 0x008fe20000000080 */
[----:B------:R-:W-:Y:S02]  /*4f830*/  UMOV UR35, 0x3fcc28f5 ;  /* 0x3fcc28f500237882 */ /* 0x000fe40000000000 */
[----:B------:R-:W3:Y:S01]  /*4f840*/  LDL.64 R128, [R1+0x8160] ;  /* 0x0081600001807983 */ /* 0x000ee20000100a00 */
[----:B------:R-:W-:-:S03]  /*4f850*/  DMUL R78, R64, UR14 ;  /* 0x0000000e404e7c28 */ /* 0x000fc60008000000 */
[----:B------:R-:W-:Y:S04]  /*4f860*/  STL.128 [R1+0x16a0], R104 ;  /* 0x0016a06801007387 */ /* 0x000fe80000100c00 */
[----:B------:R0:W-:Y:S04]  /*4f870*/  STL.64 [R1+0x7ee8], R78 ;  /* 0x007ee84e01007387 */ /* 0x0001e80000100a00 */
[----:B------:R-:W3:Y:S01]  /*4f880*/  LDL.64 R188, [R1+0x9b08] ;  /* 0x009b080001bc7983 */ /* 0x000ee20000100a00 */
[----:B------:R-:W-:Y:S01]  /*4f890*/  UMOV UR44, 0x1eb851ec ;  /* 0x1eb851ec002c7882 */ /* 0x000fe20000000000 */
[----:B------:R-:W-:Y:S01]  /*4f8a0*/  UMOV UR45, 0x3fd1eb85 ;  /* 0x3fd1eb85002d7882 */ /* 0x000fe20000000000 */
[----:B------:R-:W-:Y:S01]  /*4f8b0*/  UMOV UR4, 0x7fdfbfd ;  /* 0x07fdfbfd00047882 */ /* 0x000fe20000000000 */
[----:B------:R-:W-:Y:S01]  /*4f8c0*/  UMOV UR5, 0x3d97bfdc ;  /* 0x3d97bfdc00057882 */ /* 0x000fe20000000000 */
[----:B------:R1:W-:Y:S01]  /*4f8d0*/  STL.128 [R1+0x1640], R100 ;  /* 0x0016406401007387 */ /* 0x0003e20000100c00 */
[----:B0-----:R-:W-:Y:S01]  /*4f8e0*/  DMUL R78, R64, UR12 ;  /* 0x0000000c404e7c28 */ /* 0x001fe20008000000 */
[----:B------:R-:W-:Y:S01]  /*4f8f0*/  CS2R R108, SRZ ;  /* 0x00000000006c7805 */ /* 0x000fe2000001ff00 */
[----:B--2---:R-:W-:Y:S01]  /*4f900*/  IMAD.MOV.U32 R110, RZ, RZ, R48 ;  /* 0x000000ffff6e7224 */ /* 0x004fe200078e0030 */
[----:B------:R-:W-:Y:S01]  /*4f910*/  MOV R111, R49 ;  /* 0x00000031006f7202 */ /* 0x000fe20000000f00 */
[----:B------:R-:W2:Y:S04]  /*4f920*/  LDL.64 R240, [R1+0xa4b0] ;  /* 0x00a4b00001f07983 */ /* 0x000ea80000100a00 */
[----:B------:R0:W-:Y:S04]  /*4f930*/  STL.64 [R1+0x7e80], R78 ;  /* 0x007e804e01007387 */ /* 0x0001e80000100a00 */
[----:B------:R4:W-:Y:S04]  /*4f940*/  STL.128 [R1+0x1260], R108 ;  /* 0x0012606c01007387 */ /* 0x0009e80000100c00 */
[----:B-1----:R-:W2:Y:S04]  /*4f950*/  LDL.64 R100, [R1+0x8210] ;  /* 0x0082100001647983 */ /* 0x002ea80000100a00 */
[----:B0-----:R-:W2:Y:S01]  /*4f960*/  LDL.64 R78, [R1+0x82a8] ;  /* 0x0082a800014e7983 */ /* 0x001ea20000100a00 */
[----:B------:R-:W-:Y:S01]  /*4f970*/  UMOV UR52, 0x47ae147b ;  /* 0x47ae147b00347882 */ /* 0x000fe20000000000 */
[----:B------:R-:W-:Y:S01]  /*4f980*/  UMOV UR53, 0x3fa47ae1 ;  /* 0x3fa47ae100357882 */ /* 0x000fe20000000000 */
[----:B------:R-:W-:Y:S01]  /*4f990*/  UMOV UR8, 0x9999999a ;  /* 0x9999999a00087882 */ /* 0x000fe20000000000 */
[----:B------:R-:W2:Y:S01]  /*4f9a0*/  LDL.LU.64 R132, [R1+0xb450] ;  /* 0x00b4500001847983 */ /* 0x000ea20000300a00 */
[----:B----4-:R-:W-:-:S02]  /*4f9b0*/  DADD R108, R146, R200 ;  /* 0x00000000926c7229 */ /* 0x010fc400000000c8 */
[C---:B---3--:R-:W-:Y:S02]  /*4f9c0*/  DMUL R106, R128.reuse, UR34 ;  /* 0x00000022806a7c28 */ /* 0x048fe40008000000 */
[----:B------:R-:W-:Y:S01]  /*4f9d0*/  DADD R110, R128, R176 ;  /* 0x00000000806e7229 */ /* 0x000fe200000000b0 */
[----:B------:R-:W3:Y:S06]  /*4f9e0*/  LDL.64 R128, [R1+0x82e8] ;  /* 0x0082e80001807983 */ /* 0x000eec0000100a00 */
[----:B------:R-:W-:Y:S04]  /*4f9f0*/  STL.128 [R1+0xfd0], R108 ;  /* 0x000fd06c01007387 */ /* 0x000fe80000100c00 */
[----:B------:R0:W-:Y:S02]  /*4fa00*/  STL.128 [R1+0x1270], R108 ;  /* 0x0012706c01007387 */ /* 0x0001e40000100c00 */
[----:B0-----:R-:W-:Y:S01]  /*4fa10*/  IMAD.MOV.U32 R108, RZ, RZ, R142 ;  /* 0x000000ffff6c7224 */ /* 0x001fe200078e008e */
[----:B------:R-:W-:Y:S01]  /*4fa20*/  MOV R110, R142 ;  /* 0x0000008e006e7202 */ /* 0x000fe20000000f00 */
[----:B------:R-:W-:-:S02]  /*4fa30*/  IMAD.MOV.U32 R109, RZ, RZ, R143 ;  /* 0x000000ffff6d7224 */ /* 0x000fc400078e008f */
[----:B------:R-:W-:Y:S01]  /*4fa40*/  IMAD.MOV.U32 R111, RZ, RZ, R143 ;  /* 0x000000ffff6f7224 */ /* 0x000fe200078e008f */
[----:B------:R-:W-:Y:S01]  /*4fa50*/  DFMA R142, R120, 2, R206 ;  /* 0x40000000788e782b */ /* 0x000fe200000000ce */
[----:B------:R-:W4:Y:S01]  /*4fa60*/  LDL.LU.64 R206, [R1+0xb418] ;  /* 0x00b4180001ce7983 */ /* 0x000f220000300a00 */
[----:B------:R-:W-:Y:S02]  /*4fa70*/  DMUL R64, R64, R138 ;  /* 0x0000008a40407228 */ /* 0x000fe40000000000 */
[----:B------:R-:W-:-:S05]  /*4fa80*/  DMUL R104, R146, UR44 ;  /* 0x0000002c92687c28 */ /* 0x000fca0008000000 */
[----:B------:R0:W-:Y:S04]  /*4fa90*/  STL.64 [R1+0x7ab0], R64 ;  /* 0x007ab04001007387 */ /* 0x0001e80000100a00 */
[----:B------:R2:W-:Y:S01]  /*4faa0*/  STL.128 [R1+0x1930], R104 ;  /* 0x0019306801007387 */ /* 0x0005e20000100c00 */
[----:B------:R-:W-:-:S03]  /*4fab0*/  DADD R154, R154, R124 ;  /* 0x000000009a9a7229 */ /* 0x000fc6000000007c */
[----:B------:R-:W4:Y:S01]  /*4fac0*/  LDL.64 R124, [R1+0x8218] ;  /* 0x00821800017c7983 */ /* 0x000f220000100a00 */
[----:B0-----:R-:W-:Y:S02]  /*4fad0*/  DMUL R64, R42, UR4 ;  /* 0x000000042a407c28 */ /* 0x001fe40008000000 */
[----:B--2---:R-:W-:Y:S01]  /*4fae0*/  DADD R106, R78, R78 ;  /* 0x000000004e6a7229 */ /* 0x004fe2000000004e */
[----:B------:R-:W-:Y:S01]  /*4faf0*/  MOV R104, R226 ;  /* 0x000000e200687202 */ /* 0x000fe20000000f00 */
[----:B------:R-:W-:-:S03]  /*4fb00*/  IMAD.MOV.U32 R105, RZ, RZ, R227 ;  /* 0x000000ffff697224 */ /* 0x000fc600078e00e3 */
[----:B------:R0:W-:Y:S04]  /*4fb10*/  STL.64 [R1+0x7e08], R64 ;  /* 0x007e084001007387 */ /* 0x0001e80000100a00 */
[----:B------:R1:W-:Y:S01]  /*4fb20*/  STL.128 [R1+0x1250], R104 ;  /* 0x0012506801007387 */ /* 0x0003e20000100c00 */
[----:B------:R-:W-:Y:S01]  /*4fb30*/  UMOV UR9, 0x3fe99999 ;  /* 0x3fe9999900097882 */ /* 0x000fe20000000000 */
[----:B------:R-:W-:Y:S01]  /*4fb40*/  DADD R120, -R204, -R192 ;  /* 0x00000000cc787229 */ /* 0x000fe200000009c0 */
[----:B------:R-:W-:Y:S01]  /*4fb50*/  IMAD.MOV.U32 R118, RZ, RZ, R88 ;  /* 0x000000ffff767224 */ /* 0x000fe200078e0058 */
[----:B------:R-:W2:Y:S01]  /*4fb60*/  LDL.LU.64 R226, [R1+0xb440] ;  /* 0x00b4400001e27983 */ /* 0x000ea20000300a00 */
[----:B0-----:R-:W-:Y:S02]  /*4fb70*/  DADD R64, R188, R106 ;  /* 0x00000000bc407229 */ /* 0x001fe4000000006a */
[----:B---3--:R-:W-:Y:S01]  /*4fb80*/  DFMA R26, R26, 3, R128 ;  /* 0x400800001a1a782b */ /* 0x008fe20000000080 */
[----:B-1----:R-:W-:Y:S01]  /*4fb90*/  IMAD.MOV.U32 R104, RZ, RZ, R236 ;  /* 0x000000ffff687224 */ /* 0x002fe200078e00ec */
[----:B------:R-:W-:Y:S01]  /*4fba0*/  MOV R106, R236 ;  /* 0x000000ec006a7202 */ /* 0x000fe20000000f00 */
[--C-:B------:R-:W-:Y:S01]  /*4fbb0*/  IMAD.MOV.U32 R105, RZ, RZ, R237.reuse ;  /* 0x000000ffff697224 */ /* 0x100fe200078e00ed */
[----:B------:R-:W3:Y:S01]  /*4fbc0*/  LDL.64 R128, [R1+0xa7e0] ;  /* 0x00a7e00001807983 */ /* 0x000ee20000100a00 */
[----:B------:R-:W-:Y:S01]  /*4fbd0*/  IMAD.MOV.U32 R107, RZ, RZ, R237 ;  /* 0x000000ffff6b7224 */ /* 0x000fe200078e00ed */
[----:B------:R-:W-:-:S02]  /*4fbe0*/  DMUL R236, R236, UR52 ;  /* 0x00000034ecec7c28 */ /* 0x000fc40008000000 */
[----:B----4-:R-:W-:Y:S04]  /*4fbf0*/  STL.64 [R1+0xb100], R206 ;  /* 0x00b100ce01007387 */ /* 0x010fe80000100a00 */
[----:B------:R0:W-:Y:S04]  /*4fc00*/  STL.128 [R1+0x1470], R104 ;  /* 0x0014706801007387 */ /* 0x0001e80000100c00 */
[----:B------:R1:W-:Y:S01]  /*4fc10*/  STL.128 [R1+0x1710], R236 ;  /* 0x001710ec01007387 */ /* 0x0003e20000100c00 */
[----:B------:R-:W-:-:S03]  /*4fc20*/  IMAD.MOV.U32 R119, RZ, RZ, R89 ;  /* 0x000000ffff777224 */ /* 0x000fc600078e0059 */
[----:B------:R-:W-:Y:S01]  /*4fc30*/  STL.128 [R1+0x1960], R212 ;  /* 0x001960d401007387 */ /* 0x000fe20000100c00 */
[----:B------:R-:W-:Y:S01]  /*4fc40*/  DADD R150, -R240, -R150 ;  /* 0x00000000f0967229 */ /* 0x000fe20000000996 */
[----:B------:R-:W-:Y:S02]  /*4fc50*/  IMAD.MOV.U32 R116, RZ, RZ, R242 ;  /* 0x000000ffff747224 */ /* 0x000fe400078e00f2 */
[----:B------:R-:W-:Y:S01]  /*4fc60*/  IMAD.MOV.U32 R117, RZ, RZ, R243 ;  /* 0x000000ffff757224 */ /* 0x000fe200078e00f3 */
[----:B------:R-:W-:Y:S01]  /*4fc70*/  DADD R102, R220, R132 ;  /* 0x00000000dc667229 */ /* 0x000fe20000000084 */
[----:B------:R-:W-:Y:S01]  /*4fc80*/  UMOV UR4, 0xbaf4cd2d ;  /* 0xbaf4cd2d00047882 */ /* 0x000fe20000000000 */
[----:B------:R-:W-:Y:S01]  /*4fc90*/  UMOV UR5, 0x3d843b23 ;  /* 0x3d843b2300057882 */ /* 0x000fe20000000000 */
[----:B0-----:R-:W-:Y:S01]  /*4fca0*/  MOV R106, R224 ;  /* 0x000000e0006a7202 */ /* 0x001fe20000000f00 */
[----:B------:R-:W-:Y:S01]  /*4fcb0*/  IMAD.MOV.U32 R107, RZ, RZ, R225 ;  /* 0x000000ffff6b7224 */ /* 0x000fe200078e00e1 */
[----:B------:R-:W-:Y:S01]  /*4fcc0*/  MOV R105, R175 ;  /* 0x000000af00697202 */ /* 0x000fe20000000f00 */
[----:B------:R-:W-:Y:S01]  /*4fcd0*/  IMAD.MOV.U32 R104, RZ, RZ, R174 ;  /* 0x000000ffff687224 */ /* 0x000fe200078e00ae */
[----:B-1----:R-:W4:Y:S04]  /*4fce0*/  LDL.64 R238, [R1+0xa000] ;  /* 0x00a0000001ee7983 */ /* 0x002f280000100a00 */
[----:B------:R0:W-:Y:S04]  /*4fcf0*/  STL.128 [R1+0x1490], R104 ;  /* 0x0014906801007387 */ /* 0x0001e80000100c00 */
[----:B------:R1:W-:Y:S01]  /*4fd00*/  STL.128 [R1+0x1620], R120 ;  /* 0x0016207801007387 */ /* 0x0003e20000100c00 */
[----:B------:R-:W-:Y:S01]  /*4fd10*/  MOV R88, R232 ;  /* 0x000000e800587202 */ /* 0x000fe20000000f00 */
[----:B------:R-:W-:-:S02]  /*4fd20*/  IMAD.MOV.U32 R89, RZ, RZ, R233 ;  /* 0x000000ffff597224 */ /* 0x000fc400078e00e9 */
[----:B------:R-:W-:Y:S01]  /*4fd30*/  IMAD.MOV.U32 R242, RZ, RZ, R60 ;  /* 0x000000fffff27224 */ /* 0x000fe200078e003c */
[----:B------:R-:W-:Y:S01]  /*4fd40*/  STL.128 [R1+0x18d0], R148 ;  /* 0x0018d09401007387 */ /* 0x000fe20000100c00 */
[----:B------:R-:W-:-:S03]  /*4fd50*/  IMAD.MOV.U32 R243, RZ, RZ, R61 ;  /* 0x000000fffff37224 */ /* 0x000fc600078e003d */
[----:B------:R2:W-:Y:S01]  /*4fd60*/  STL.128 [R1+0x18e0], R208 ;  /* 0x0018e0d001007387 */ /* 0x0005e20000100c00 */
[----:B0-----:R-:W-:Y:S01]  /*4fd70*/  DMUL R104, R186, UR8 ;  /* 0x00000008ba687c28 */ /* 0x001fe20008000000 */
[----:B------:R-:W-:Y:S01]  /*4fd80*/  IMAD.MOV.U32 R79, RZ, RZ, R69 ;  /* 0x000000ffff4f7224 */ /* 0x000fe200078e0045 */
[----:B------:R-:W-:Y:S01]  /*4fd90*/  DMUL R106, R228, UR8 ;  /* 0x00000008e46a7c28 */ /* 0x000fe20008000000 */
[----:B------:R-:W-:Y:S01]  /*4fda0*/  IMAD.MOV.U32 R78, RZ, RZ, R68 ;  /* 0x000000ffff4e7224 */ /* 0x000fe200078e0044 */
[----:B-1----:R-:W-:Y:S01]  /*4fdb0*/  MOV R121, R73 ;  /* 0x0000004900797202 */ /* 0x002fe20000000f00 */
[----:B------:R-:W-:Y:S01]  /*4fdc0*/  IMAD.MOV.U32 R120, RZ, RZ, R72 ;  /* 0x000000ffff787224 */ /* 0x000fe200078e0048 */
[----:B------:R-:W-:Y:S01]  /*4fdd0*/  MOV R233, R213 ;  /* 0x000000d500e97202 */ /* 0x000fe20000000f00 */
[----:B------:R-:W4:Y:S04]  /*4fde0*/  LDL.64 R72, [R1+0x80e8] ;  /* 0x0080e80001487983 */ /* 0x000f280000100a00 */
[----:B------:R0:W-:Y:S01]  /*4fdf0*/  STL.128 [R1+0x1510], R104 ;  /* 0x0015106801007387 */ /* 0x0001e20000100c00 */
[----:B------:R-:W-:Y:S01]  /*4fe00*/  IMAD.MOV.U32 R232, RZ, RZ, R212 ;  /* 0x000000ffffe87224 */ /* 0x000fe200078e00d4 */
[----:B------:R-:W-:Y:S01]  /*4fe10*/  MOV R60, R62 ;  /* 0x0000003e003c7202 */ /* 0x000fe20000000f00 */
[----:B------:R-:W-:Y:S01]  /*4fe20*/  IMAD.MOV.U32 R61, RZ, RZ, R63 ;  /* 0x000000ffff3d7224 */ /* 0x000fe200078e003f */
[----:B------:R-:W-:Y:S01]  /*4fe30*/  MOV R122, R230 ;  /* 0x000000e6007a7202 */ /* 0x000fe20000000f00 */
[----:B------:R-:W-:Y:S01]  /*4fe40*/  IMAD.MOV.U32 R123, RZ, RZ, R231 ;  /* 0x000000ffff7b7224 */ /* 0x000fe200078e00e7 */
[----:B--2---:R-:W2:Y:S01]  /*4fe50*/  LDL.64 R210, [R1+0x80e0] ;  /* 0x0080e00001d27983 */ /* 0x004ea20000100a00 */
[----:B------:R-:W-:-:S02]  /*4fe60*/  IMAD.MOV.U32 R150, RZ, RZ, R140 ;  /* 0x000000ffff967224 */ /* 0x000fc400078e008c */
[----:B------:R-:W-:Y:S01]  /*4fe70*/  IMAD.MOV.U32 R151, RZ, RZ, R141 ;  /* 0x000000ffff977224 */ /* 0x000fe200078e008d */
[----:B------:R-:W-:Y:S01]  /*4fe80*/  UMOV UR16, 0xd41e8097 ;  /* 0xd41e809700107882 */ /* 0x000fe20000000000 */
[----:B------:R-:W-:Y:S01]  /*4fe90*/  UMOV UR17, 0x3def9c67 ;  /* 0x3def9c6700117882 */ /* 0x000fe20000000000 */
[----:B------:R-:W-:Y:S01]  /*4fea0*/  DADD R130, -RZ, -R220 ;  /* 0x00000000ff827229 */ /* 0x000fe200000009dc */
[----:B------:R-:W-:Y:S01]  /*4feb0*/  STL.64 [R1+0xb108], R46 ;  /* 0x00b1082e01007387 */ /* 0x000fe20000100a00 */
[----:B0-----:R-:W-:-:S03]  /*4fec0*/  DMUL R106, R206, UR22 ;  /* 0x00000016ce6a7c28 */ /* 0x001fc60008000000 */
[----:B------:R-:W-:Y:S04]  /*4fed0*/  STL.128 [R1+0x1480], R108 ;  /* 0x0014806c01007387 */ /* 0x000fe80000100c00 */
[----:B------:R-:W2:Y:S01]  /*4fee0*/  LDL.64 R206, [R1+0xa560] ;  /* 0x00a5600001ce7983 */ /* 0x000ea20000100a00 */
[----:B------:R-:W-:-:S03]  /*4fef0*/  DFMA R212, R100, 0.5, R124 ;  /* 0x3fe0000064d4782b */ /* 0x000fc6000000007c */
[----:B------:R-:W2:Y:S01]  /*4ff00*/  LDL.64 R124, [R1+0xa8a0] ;  /* 0x00a8a000017c7983 */ /* 0x000ea20000100a00 */
[----:B------:R-:W-:Y:S01]  /*4ff10*/  MOV R132, R60 ;  /* 0x0000003c00847202 */ /* 0x000fe20000000f00 */
[----:B------:R-:W-:Y:S01]  /*4ff20*/  IMAD.MOV.U32 R133, RZ, RZ, R61 ;  /* 0x000000ffff857224 */ /* 0x000fe200078e003d */
[----:B------:R-:W-:Y:S01]  /*4ff30*/  MOV R141, R119 ;  /* 0x00000077008d7202 */ /* 0x000fe20000000f00 */
[----:B------:R-:W-:Y:S01]  /*4ff40*/  IMAD.MOV.U32 R140, RZ, RZ, R118 ;  /* 0x000000ffff8c7224 */ /* 0x000fe200078e0076 */
[----:B------:R0:W-:Y:S01]  /*4ff50*/  STL.128 [R1+0xd40], R120 ;  /* 0x000d407801007387 */ /* 0x0001e20000100c00 */
[----:B------:R-:W-:Y:S02]  /*4ff60*/  IMAD.MOV.U32 R118, RZ, RZ, R88 ;  /* 0x000000ffff767224 */ /* 0x000fe400078e0058 */
[----:B------:R-:W-:Y:S01]  /*4ff70*/  IMAD.MOV.U32 R119, RZ, RZ, R89 ;  /* 0x000000ffff777224 */ /* 0x000fe200078e0059 */
[----:B------:R-:W-:Y:S01]  /*4ff80*/  MOV R214, R132 ;  /* 0x0000008400d67202 */ /* 0x000fe20000000f00 */
[----:B------:R-:W-:Y:S01]  /*4ff90*/  IMAD.MOV.U32 R215, RZ, RZ, R133 ;  /* 0x000000ffffd77224 */ /* 0x000fe200078e0085 */
[----:B------:R-:W-:Y:S01]  /*4ffa0*/  MOV R133, R141 ;  /* 0x0000008d00857202 */ /* 0x000fe20000000f00 */
[----:B------:R-:W-:Y:S01]  /*4ffb0*/  IMAD.MOV.U32 R132, RZ, RZ, R140 ;  /* 0x000000ffff847224 */ /* 0x000fe200078e008c */
[----:B------:R-:W2:Y:S01]  /*4ffc0*/  LDL.64 R62, [R1+0x9f38] ;  /* 0x009f3800013e7983 */ /* 0x000ea20000100a00 */
[----:B------:R-:W-:Y:S01]  /*4ffd0*/  IMAD.MOV.U32 R140, RZ, RZ, R118 ;  /* 0x000000ffff8c7224 */ /* 0x000fe200078e0076 */
[----:B------:R-:W-:Y:S01]  /*4ffe0*/  MOV R118, R14 ;  /* 0x0000000e00767202 */ /* 0x000fe20000000f00 */
[----:B------:R-:W-:Y:S01]  /*4fff0*/  IMAD.MOV.U32 R141, RZ, RZ, R119 ;  /* 0x000000ffff8d7224 */ /* 0x000fe200078e0077 */
[----:B------:R-:W-:Y:S01]  /*50000*/  STL.64 [R1+0xb0f8], R240 ;  /* 0x00b0f8f001007387 */ /* 0x000fe20000100a00 */
[----:B0-----:R-:W-:Y:S01]  /*50010*/  IMAD.MOV.U32 R120, RZ, RZ, R156 ;  /* 0x000000ffff787224 */ /* 0x001fe200078e009c */
[----:B------:R-:W-:Y:S01]  /*50020*/  MOV R121, R157 ;  /* 0x0000009d00797202 */ /* 0x000fe20000000f00 */
[----:B------:R-:W-:Y:S01]  /*50030*/  IMAD.MOV.U32 R119, RZ, RZ, R15 ;  /* 0x000000ffff777224 */ /* 0x000fe200078e000f */
[----:B------:R-:W-:Y:S01]  /*50040*/  DMUL R14, R22, UR4 ;  /* 0x00000004160e7c28 */ /* 0x000fe20008000000 */
[----:B------:R-:W-:Y:S01]  /*50050*/  UMOV UR4, 0xd91d9bf5 ;  /* 0xd91d9bf500047882 */ /* 0x000fe20000000000 */
[----:B------:R-:W-:Y:S01]  /*50060*/  UMOV UR5, 0x3d5ef655 ;  /* 0x3d5ef65500057882 */ /* 0x000fe20000000000 */
[----:B------:R-:W-:Y:S01]  /*50070*/  DADD R160, -R160, R86 ;  /* 0x00000000a0a07229 */ /* 0x000fe20000000156 */
[----:B------:R-:W-:Y:S01]  /*50080*/  UMOV UR20, 0xd9d7bdbb ;  /* 0xd9d7bdbb00147882 */ /* 0x000fe20000000000 */
[----:B------:R-:W-:Y:S01]  /*50090*/  UMOV UR21, 0x3dcb7cdf ;  /* 0x3dcb7cdf00157882 */ /* 0x000fe20000000000 */
[----:B------:R-:W-:Y:S01]  /*500a0*/  DADD R248, -RZ, -R180 ;  /* 0x00000000fff87229 */ /* 0x000fe200000009b4 */
[----:B------:R-:W-:Y:S01]  /*500b0*/  STL.64 [R1+0xb008], R180 ;  /* 0x00b008b401007387 */ /* 0x000fe20000100a00 */
[----:B------:R-:W-:Y:S01]  /*500c0*/  DADD R2, -RZ, -R2 ;  /* 0x00000000ff027229 */ /* 0x000fe20000000902 */
[----:B------:R-:W-:Y:S01]  /*500d0*/  UMOV UR36, 0xcccccccd ;  /* 0xcccccccd00247882 */ /* 0x000fe20000000000 */
[----:B------:R-:W-:Y:S01]  /*500e0*/  UMOV UR37, 0x3feccccc ;  /* 0x3feccccc00257882 */ /* 0x000fe20000000000 */
[----:B------:R-:W-:Y:S01]  /*500f0*/  UMOV UR24, 0xb299048d ;  /* 0xb299048d00187882 */ /* 0x000fe20000000000 */
[----:B------:R-:W-:Y:S01]  /*50100*/  UMOV UR25, 0x3d7d33f9 ;  /* 0x3d7d33f900197882 */ /* 0x000fe20000000000 */
[----:B------:R-:W-:Y:S01]  /*50110*/  STL.64 [R1+0xb040], R40 ;  /* 0x00b0402801007387 */ /* 0x000fe20000100a00 */
[----:B------:R-:W-:Y:S01]  /*50120*/  UMOV UR6, 0xf4bbb049 ;  /* 0xf4bbb04900067882 */ /* 0x000fe20000000000 */
[----:B------:R-:W-:-:S02]  /*50130*/  UMOV UR7, 0x3d76dead ;  /* 0x3d76dead00077882 */ /* 0x000fc40000000000 */
[----:B------:R-:W2:Y:S01]  /*50140*/  LDL.LU.64 R192, [R1+0xb410] ;  /* 0x00b4100001c07983 */ /* 0x000ea20000300a00 */
[----:B------:R-:W-:Y:S01]  /*50150*/  UMOV UR12, 0x33333333 ;  /* 0x33333333000c7882 */ /* 0x000fe20000000000 */
[----:B------:R-:W-:Y:S02]  /*50160*/  UMOV UR13, 0x3fe33333 ;  /* 0x3fe33333000d7882 */ /* 0x000fe40000000000 */
[----:B------:R-:W2:Y:S01]  /*50170*/  LDL.LU.64 R204, [R1+0xb408] ;  /* 0x00b4080001cc7983 */ /* 0x000ea20000300a00 */
[----:B---3--:R-:W-:Y:S01]  /*50180*/  DADD R128, -R128, -R12 ;  /* 0x0000000080807229 */ /* 0x008fe2000000090c */
[----:B------:R-:W-:Y:S02]  /*50190*/  IMAD.MOV.U32 R100, RZ, RZ, R78 ;  /* 0x000000ffff647224 */ /* 0x000fe400078e004e */
[----:B------:R-:W3:Y:S01]  /*501a0*/  LDL.LU.64 R12, [R1+0xb3f8] ;  /* 0x00b3f800010c7983 */ /* 0x000ee20000300a00 */
[----:B------:R-:W-:Y:S01]  /*501b0*/  MOV R101, R79 ;  /* 0x0000004f00657202 */ /* 0x000fe20000000f00 */
[----:B------:R-:W-:Y:S01]  /*501c0*/  UMOV UR16, 0x70a3d70a ;  /* 0x70a3d70a00107882 */ /* 0x000fe20000000000 */
[----:B------:R-:W-:Y:S01]  /*501d0*/  UMOV UR17, 0x3fb70a3d ;  /* 0x3fb70a3d00117882 */ /* 0x000fe20000000000 */
[----:B------:R0:W-:Y:S01]  /*501e0*/  STL.128 [R1+0x17f0], R232 ;  /* 0x0017f0e801007387 */ /* 0x0001e20000100c00 */
[----:B------:R-:W-:Y:S01]  /*501f0*/  DMUL R110, R50, UR22 ;  /* 0x00000016326e7c28 */ /* 0x000fe20008000000 */
[----:B------:R-:W-:-:S02]  /*50200*/  CS2R R108, SRZ ;  /* 0x00000000006c7805 */ /* 0x000fc4000001ff00 */
[----:B------:R-:W3:Y:S01]  /*50210*/  LDL.64 R60, [R1+0xa828] ;  /* 0x00a82800013c7983 */ /* 0x000ee20000100a00 */
[----:B------:R-:W-:Y:S01]  /*50220*/  MOV R68, R116 ;  /* 0x0000007400447202 */ /* 0x000fe20000000f00 */
[----:B------:R-:W-:Y:S01]  /*50230*/  IMAD.MOV.U32 R69, RZ, RZ, R117 ;  /* 0x000000ffff457224 */ /* 0x000fe200078e0075 */
[----:B------:R-:W-:Y:S01]  /*50240*/  MOV R149, R167 ;  /* 0x000000a700957202 */ /* 0x000fe20000000f00 */
[----:B------:R-:W3:Y:S01]  /*50250*/  LDL.LU.64 R228, [R1+0xb3f0] ;  /* 0x00b3f00001e47983 */ /* 0x000ee20000300a00 */
[----:B------:R-:W-:-:S03]  /*50260*/  IMAD.MOV.U32 R148, RZ, RZ, R166 ;  /* 0x000000ffff947224 */ /* 0x000fc600078e00a6 */
[----:B------:R-:W3:Y:S04]  /*50270*/  LDL.LU.64 R230, [R1+0xb3e8] ;  /* 0x00b3e80001e67983 */ /* 0x000ee80000300a00 */
[----:B------:R-:W3:Y:S04]  /*50280*/  LDL.LU.64 R174, [R1+0xb420] ;  /* 0x00b4200001ae7983 */ /* 0x000ee80000300a00 */
[----:B------:R-:W-:Y:S04]  /*50290*/  STL.128 [R1+0xb320], R168 ;  /* 0x00b320a801007387 */ /* 0x000fe80000100c00 */
[----:B------:R-:W-:Y:S01]  /*502a0*/  STL.128 [R1+0xb270], R56 ;  /* 0x00b2703801007387 */ /* 0x000fe20000100c00 */
[----:B------:R-:W-:-:S03]  /*502b0*/  DADD R74, R10, R74 ;  /* 0x000000000a4a7229 */ /* 0x000fc6000000004a */
[----:B------:R-:W-:Y:S04]  /*502c0*/  STL.64 [R1+0xb2d0], R176 ;  /* 0x00b2d0b001007387 */ /* 0x000fe80000100a00 */
[----:B------:R-:W-:Y:S01]  /*502d0*/  STL.128 [R1+0xb300], R52 ;  /* 0x00b3003401007387 */ /* 0x000fe20000100c00 */
[----:B------:R-:W-:Y:S01]  /*502e0*/  UMOV UR40, 0x812dea11 ;  /* 0x812dea1100287882 */ /* 0x000fe20000000000 */
[----:B------:R-:W-:Y:S01]  /*502f0*/  UMOV UR41, 0x3dc19799 ;  /* 0x3dc1979900297882 */ /* 0x000fe20000000000 */
[----:B------:R-:W-:Y:S01]  /*50300*/  DADD R194, R194, R194 ;  /* 0x00000000c2c27229 */ /* 0x000fe200000000c2 */
[----:B------:R-:W-:Y:S01]  /*50310*/  UMOV UR28, 0x9999999a ;  /* 0x9999999a001c7882 */ /* 0x000fe20000000000 */
[----:B------:R-:W-:Y:S01]  /*50320*/  UMOV UR29, 0x3fcd9999 ;  /* 0x3fcd9999001d7882 */ /* 0x000fe20000000000 */
[----:B------:R-:W-:Y:S01]  /*50330*/  STL.64 [R1+0xb120], R42 ;  /* 0x00b1202a01007387 */ /* 0x000fe20000100a00 */
[----:B------:R-:W-:Y:S01]  /*50340*/  UMOV UR30, 0xcccccccd ;  /* 0xcccccccd001e7882 */ /* 0x000fe20000000000 */
[----:B------:R-:W-:Y:S01]  /*50350*/  UMOV UR31, 0x3fdccccc ;  /* 0x3fdccccc001f7882 */ /* 0x000fe20000000000 */
[----:B------:R-:W-:Y:S01]  /*50360*/  DADD R152, -RZ, -R152 ;  /* 0x00000000ff987229 */ /* 0x000fe20000000998 */
[----:B------:R-:W-:Y:S01]  /*50370*/  UMOV UR32, 0x6e5b0120 ;  /* 0x6e5b012000207882 */ /* 0x000fe20000000000 */
[----:B------:R-:W-:Y:S01]  /*50380*/  UMOV UR33, 0x3d0b0587 ;  /* 0x3d0b058700217882 */ /* 0x000fe20000000000 */
[----:B------:R-:W3:Y:S01]  /*50390*/  LDL.LU.64 R224, [R1+0xb428] ;  /* 0x00b4280001e07983 */ /* 0x000ee20000300a00 */
[----:B----4-:R-:W-:-:S02]  /*503a0*/  DADD R156, -R238, R94 ;  /* 0x00000000ee9c7229 */ /* 0x010fc4000000015e */
[----:B------:R-:W-:Y:S01]  /*503b0*/  DMUL R94, R42, UR4 ;  /* 0x000000042a5e7c28 */ /* 0x000fe20008000000 */
[----:B0-----:R-:W-:Y:S01]  /*503c0*/  IMAD.MOV.U32 R232, RZ, RZ, R100 ;  /* 0x000000ffffe87224 */ /* 0x001fe200078e0064 */
[----:B------:R-:W-:Y:S01]  /*503d0*/  MOV R233, R101 ;  /* 0x0000006500e97202 */ /* 0x000fe20000000f00 */
[----:B------:R-:W-:Y:S04]  /*503e0*/  STL.128 [R1+0x1610], R128 ;  /* 0x0016108001007387 */ /* 0x000fe80000100c00 */
[----:B------:R-:W-:Y:S04]  /*503f0*/  STL.128 [R1+0xf10], R156 ;  /* 0x000f109c01007387 */ /* 0x000fe80000100c00 */
[----:B------:R0:W-:Y:S04]  /*50400*/  STL.64 [R1+0x7fd0], R94 ;  /* 0x007fd05e01007387 */ /* 0x0001e80000100a00 */
[----:B------:R-:W-:Y:S01]  /*50410*/  STL.128 [R1+0x1090], R108 ;  /* 0x0010906c01007387 */ /* 0x000fe20000100c00 */
[----:B--2---:R-:W-:-:S03]  /*50420*/  DADD R124, -R124, -R8 ;  /* 0x000000007c7c7229 */ /* 0x004fc60000000908 */
[----:B0-----:R-:W2:Y:S01]  /*50430*/  LDL.64 R94, [R1+0x98b0] ;  /* 0x0098b000015e7983 */ /* 0x001ea20000100a00 */
[----:B------:R-:W-:-:S03]  /*50440*/  DADD R156, -R206, -R72 ;  /* 0x00000000ce9c7229 */ /* 0x000fc60000000948 */
[----:B------:R-:W4:Y:S01]  /*50450*/  LDL.64 R72, [R1+0xa730] ;  /* 0x00a7300001487983 */ /* 0x000f220000100a00 */
[----:B------:R-:W-:Y:S01]  /*50460*/  DMUL R100, R226, UR16 ;  /* 0x00000010e2647c28 */ /* 0x000fe20008000000 */
[----:B------:R-:W-:Y:S02]  /*50470*/  IMAD.MOV.U32 R130, RZ, RZ, R132 ;  /* 0x000000ffff827224 */ /* 0x000fe400078e0084 */
[----:B------:R-:W-:Y:S04]  /*50480*/  STL.128 [R1+0x1580], R124 ;  /* 0x0015807c01007387 */ /* 0x000fe80000100c00 */
[----:B------:R0:W-:Y:S01]  /*50490*/  STL.128 [R1+0xe30], R100 ;  /* 0x000e306401007387 */ /* 0x0001e20000100c00 */
[----:B------:R-:W-:Y:S01]  /*504a0*/  IMAD.MOV.U32 R131, RZ, RZ, R133 ;  /* 0x000000ffff837224 */ /* 0x000fe200078e0085 */
[----:B------:R-:W-:Y:S01]  /*504b0*/  MOV R206, R130 ;  /* 0x0000008200ce7202 */ /* 0x000fe20000000f00 */
[----:B---3--:R-:W-:Y:S01]  /*504c0*/  DADD R12, R12, R46 ;  /* 0x000000000c0c7229 */ /* 0x008fe2000000002e */
[----:B------:R-:W-:Y:S01]  /*504d0*/  IMAD.MOV.U32 R234, RZ, RZ, R68 ;  /* 0x000000ffffea7224 */ /* 0x000fe200078e0044 */
[----:B0-----:R-:W-:Y:S01]  /*504e0*/  DMUL R102, R46, UR22 ;  /* 0x000000162e667c28 */ /* 0x001fe20008000000 */
[----:B------:R-:W-:Y:S01]  /*504f0*/  IMAD.MOV.U32 R235, RZ, RZ, R69 ;  /* 0x000000ffffeb7224 */ /* 0x000fe200078e0045 */
[----:B------:R-:W3:Y:S01]  /*50500*/  LDL.64 R46, [R1+0xa578] ;  /* 0x00a57800012e7983 */ /* 0x000ee20000100a00 */
[----:B------:R-:W-:Y:S01]  /*50510*/  MOV R124, R140 ;  /* 0x0000008c007c7202 */ /* 0x000fe20000000f00 */
[----:B------:R-:W-:-:S02]  /*50520*/  IMAD.MOV.U32 R125, RZ, RZ, R141 ;  /* 0x000000ffff7d7224 */ /* 0x000fc400078e008d */
[----:B------:R-:W-:Y:S01]  /*50530*/  IMAD.MOV.U32 R207, RZ, RZ, R131 ;  /* 0x000000ffffcf7224 */ /* 0x000fe200078e0083 */
[----:B------:R-:W-:Y:S01]  /*50540*/  DADD R62, R62, R222 ;  /* 0x000000003e3e7229 */ /* 0x000fe200000000de */
[----:B------:R-:W-:Y:S01]  /*50550*/  IMAD.MOV.U32 R130, RZ, RZ, R124 ;  /* 0x000000ffff827224 */ /* 0x000fe200078e007c */
[----:B------:R-:W-:Y:S01]  /*50560*/  MOV R131, R125 ;  /* 0x0000007d00837202 */ /* 0x000fe20000000f00 */
[----:B------:R-:W-:Y:S01]  /*50570*/  IMAD.MOV.U32 R108, RZ, RZ, R206 ;  /* 0x000000ffff6c7224 */ /* 0x000fe200078e00ce */
[----:B------:R-:W-:Y:S01]  /*50580*/  MOV R117, R191 ;  /* 0x000000bf00757202 */ /* 0x000fe20000000f00 */
[----:B------:R-:W-:Y:S01]  /*50590*/  IMAD.MOV.U32 R109, RZ, RZ, R207 ;  /* 0x000000ffff6d7224 */ /* 0x000fe200078e00cf */
[----:B------:R-:W-:Y:S01]  /*505a0*/  MOV R206, R130 ;  /* 0x0000008200ce7202 */ /* 0x000fe20000000f00 */
[----:B------:R-:W-:Y:S01]  /*505b0*/  IMAD.MOV.U32 R207, RZ, RZ, R131 ;  /* 0x000000ffffcf7224 */ /* 0x000fe200078e0083 */
[----:B------:R-:W-:Y:S01]  /*505c0*/  MOV R131, R121 ;  /* 0x0000007900837202 */ /* 0x000fe20000000f00 */
[----:B------:R-:W-:Y:S01]  /*505d0*/  IMAD.MOV.U32 R130, RZ, RZ, R120 ;  /* 0x000000ffff827224 */ /* 0x000fe200078e0078 */
[----:B------:R0:W-:Y:S04]  /*505e0*/  STL.128 [R1+0xf00], R160 ;  /* 0x000f00a001007387 */ /* 0x0001e80000100c00 */
[----:B------:R-:W3:Y:S01]  /*505f0*/  LDL.64 R120, [R1+0x7e38] ;  /* 0x007e380001787983 */ /* 0x000ee20000100a00 */
[----:B------:R-:W-:-:S02]  /*50600*/  IMAD.MOV.U32 R126, RZ, RZ, R24 ;  /* 0x000000ffff7e7224 */ /* 0x000fc400078e0018 */
[----:B------:R-:W-:Y:S01]  /*50610*/  IMAD.MOV.U32 R127, RZ, RZ, R25 ;  /* 0x000000ffff7f7224 */ /* 0x000fe200078e0019 */
[----:B------:R-:W3:Y:S01]  /*50620*/  LDL.64 R78, [R1+0x79d0] ;  /* 0x0079d000014e7983 */ /* 0x000ee20000100a00 */
[----:B------:R-:W-:Y:S01]  /*50630*/  IMAD.MOV.U32 R116, RZ, RZ, R190 ;  /* 0x000000ffff747224 */ /* 0x000fe200078e00be */
[----:B------:R-:W-:Y:S01]  /*50640*/  MOV R105, R233 ;  /* 0x000000e900697202 */ /* 0x000fe20000000f00 */
[----:B------:R-:W-:Y:S02]  /*50650*/  IMAD.MOV.U32 R104, RZ, RZ, R232 ;  /* 0x000000ffff687224 */ /* 0x000fe400078e00e8 */
[----:B------:R-:W-:Y:S02]  /*50660*/  IMAD.MOV.U32 R122, RZ, RZ, R14 ;  /* 0x000000ffff7a7224 */ /* 0x000fe400078e000e */
[----:B------:R-:W-:Y:S01]  /*50670*/  IMAD.MOV.U32 R123, RZ, RZ, R15 ;  /* 0x000000ffff7b7224 */ /* 0x000fe200078e000f */
[----:B------:R-:W-:Y:S01]  /*50680*/  DADD R88, -R150, -R60 ;  /* 0x0000000096587229 */ /* 0x000fe2000000093c */
[----:B------:R-:W-:Y:S01]  /*50690*/  UMOV UR4, 0x6e5b0120 ;  /* 0x6e5b012000047882 */ /* 0x000fe20000000000 */
[----:B------:R-:W-:Y:S01]  /*506a0*/  UMOV UR5, 0x3d0b0587 ;  /* 0x3d0b058700057882 */ /* 0x000fe20000000000 */
[----:B------:R1:W-:Y:S01]  /*506b0*/  STL.128 [R1+0xb380], R228 ;  /* 0x00b380e401007387 */ /* 0x0003e20000100c00 */
[----:B------:R-:W-:-:S02]  /*506c0*/  IMAD.MOV.U32 R158, RZ, RZ, R2 ;  /* 0x000000ffff9e7224 */ /* 0x000fc400078e0002 */
[----:B------:R-:W-:Y:S01]  /*506d0*/  IMAD.MOV.U32 R159, RZ, RZ, R3 ;  /* 0x000000ffff9f7224 */ /* 0x000fe200078e0003 */
[----:B------:R-:W-:Y:S01]  /*506e0*/  DFMA R86, R184, 0.5, R4 ;  /* 0x3fe00000b856782b */ /* 0x000fe20000000004 */
[----:B------:R-:W-:Y:S01]  /*506f0*/  STL.64 [R1+0x8128], R14 ;  /* 0x0081280e01007387 */ /* 0x000fe20000100a00 */
[----:B------:R-:W-:Y:S02]  /*50700*/  DFMA R208, R36, UR6, R82 ;  /* 0x0000000624d07c2b */ /* 0x000fe40008000052 */
[----:B------:R-:W-:Y:S01]  /*50710*/  DMUL R128, R136, UR12 ;  /* 0x0000000c88807c28 */ /* 0x000fe20008000000 */
[----:B------:R-:W3:Y:S04]  /*50720*/  LDL.LU.64 R8, [R1+0xb400] ;  /* 0x00b4000001087983 */ /* 0x000ee80000300a00 */
[----:B------:R-:W3:Y:S01]  /*50730*/  LDL.64 R176, [R1+0x79d8] ;  /* 0x0079d80001b07983 */ /* 0x000ee20000100a00 */
[----:B--2---:R-:W-:Y:S01]  /*50740*/  DADD R186, -R94, -R186 ;  /* 0x000000005eba7229 */ /* 0x004fe200000009ba */
[----:B------:R-:W-:-:S02]  /*50750*/  IMAD.MOV.U32 R240, RZ, RZ, R234 ;  /* 0x000000fffff07224 */ /* 0x000fc400078e00ea */
[----:B------:R-:W2:Y:S01]  /*50760*/  LDL.64 R94, [R1+0x8080] ;  /* 0x00808000015e7983 */ /* 0x000ea20000100a00 */
[----:B----4-:R-:W-:Y:S01]  /*50770*/  DADD R124, -R72, -R210 ;  /* 0x00000000487c7229 */ /* 0x010fe200000009d2 */
[----:B------:R-:W-:Y:S01]  /*50780*/  IMAD.MOV.U32 R241, RZ, RZ, R235 ;  /* 0x000000fffff17224 */ /* 0x000fe200078e00eb */
[----:B------:R-:W-:Y:S01]  /*50790*/  DMUL R100, R44, 0.5 ;  /* 0x3fe000002c647828 */ /* 0x000fe20000000000 */
[----:B0-----:R-:W-:Y:S01]  /*507a0*/  MOV R162, R116 ;  /* 0x0000007400a27202 */ /* 0x001fe20000000f00 */
[----:B------:R-:W-:Y:S01]  /*507b0*/  IMAD.MOV.U32 R163, RZ, RZ, R117 ;  /* 0x000000ffffa37224 */ /* 0x000fe200078e0075 */
[----:B------:R-:W4:Y:S04]  /*507c0*/  LDL.LU.64 R60, [R1+0x7940] ;  /* 0x00794000013c7983 */ /* 0x000f280000300a00 */
[----:B------:R0:W-:Y:S01]  /*507d0*/  STL.128 [R1+0x1540], R124 ;  /* 0x0015407c01007387 */ /* 0x0001e20000100c00 */
[----:B------:R-:W-:-:S03]  /*507e0*/  IMAD.MOV.U32 R190, RZ, RZ, R250 ;  /* 0x000000ffffbe7224 */ /* 0x000fc600078e00fa */
[----:B------:R-:W2:Y:S01]  /*507f0*/  LDL.64 R140, [R1+0x7970] ;  /* 0x00797000018c7983 */ /* 0x000ea20000100a00 */
[----:B------:R-:W-:Y:S01]  /*50800*/  IMAD.MOV.U32 R191, RZ, RZ, R251 ;  /* 0x000000ffffbf7224 */ /* 0x000fe200078e00fb */
[----:B------:R-:W-:Y:S02]  /*50810*/  MOV R236, R240 ;  /* 0x000000f000ec7202 */ /* 0x000fe40000000f00 */
[----:B------:R-:W-:Y:S01]  /*50820*/  CS2R R232, SRZ ;  /* 0x0000000000e87805 */ /* 0x000fe2000001ff00 */
[----:B-1----:R-:W-:Y:S01]  /*50830*/  DMUL R230, R218, UR4 ;  /* 0x00000004dae67c28 */ /* 0x002fe20008000000 */
[----:B------:R-:W-:Y:S01]  /*50840*/  STL.128 [R1+0x1550], R156 ;  /* 0x0015509c01007387 */ /* 0x000fe20000100c00 */
[----:B------:R-:W-:Y:S02]  /*50850*/  IMAD.MOV.U32 R160, RZ, RZ, R172 ;  /* 0x000000ffffa07224 */ /* 0x000fe400078e00ac */
[----:B------:R-:W-:Y:S01]  /*50860*/  IMAD.MOV.U32 R161, RZ, RZ, R173 ;  /* 0x000000ffffa17224 */ /* 0x000fe200078e00ad */
[----:B------:R-:W-:Y:S04]  /*50870*/  STL.128 [R1+0xff0], R12 ;  /* 0x000ff00c01007387 */ /* 0x000fe80000100c00 */
[----:B0-----:R-:W4:Y:S01]  /*50880*/  LDL.64 R124, [R1+0xa5d8] ;  /* 0x00a5d800017c7983 */ /* 0x001f220000100a00 */
[----:B------:R-:W-:Y:S01]  /*50890*/  IMAD.MOV.U32 R237, RZ, RZ, R241 ;  /* 0x000000ffffed7224 */ /* 0x000fe200078e00f1 */
[----:B------:R-:W-:Y:S01]  /*508a0*/  MOV R241, R215 ;  /* 0x000000d700f17202 */ /* 0x000fe20000000f00 */
[----:B------:R-:W-:Y:S01]  /*508b0*/  IMAD.MOV.U32 R240, RZ, RZ, R214 ;  /* 0x000000fffff07224 */ /* 0x000fe200078e00d6 */
[----:B------:R-:W-:Y:S01]  /*508c0*/  MOV R214, R118 ;  /* 0x0000007600d67202 */ /* 0x000fe20000000f00 */
[----:B------:R-:W-:Y:S01]  /*508d0*/  IMAD.MOV.U32 R215, RZ, RZ, R119 ;  /* 0x000000ffffd77224 */ /* 0x000fe200078e0077 */
[----:B------:R-:W-:Y:S01]  /*508e0*/  DADD R118, R62, R100 ;  /* 0x000000003e767229 */ /* 0x000fe20000000064 */
[----:B------:R-:W-:Y:S01]  /*508f0*/  IMAD.MOV.U32 R116, RZ, RZ, R110 ;  /* 0x000000ffff747224 */ /* 0x000fe200078e006e */
[----:B------:R-:W-:Y:S01]  /*50900*/  MOV R117, R111 ;  /* 0x0000006f00757202 */ /* 0x000fe20000000f00 */
[----:B------:R0:W-:Y:S04]  /*50910*/  STL.128 [R1+0x10a0], R100 ;  /* 0x0010a06401007387 */ /* 0x0001e80000100c00 */
[----:B------:R1:W-:Y:S04]  /*50920*/  STL.128 [R1+0x1110], R116 ;  /* 0x0011107401007387 */ /* 0x0003e80000100c00 */
[----:B------:R-:W4:Y:S04]  /*50930*/  LDL.64 R126, [R1+0x78d8] ;  /* 0x0078d800017e7983 */ /* 0x000f280000100a00 */
[----:B------:R-:W4:Y:S01]  /*50940*/  LDL.64 R250, [R1+0x7fb8] ;  /* 0x007fb80001fa7983 */ /* 0x000f220000100a00 */
[----:B0-----:R-:W-:-:S03]  /*50950*/  DMUL R100, R22, UR14 ;  /* 0x0000000e16647c28 */ /* 0x001fc60008000000 */
[----:B------:R-:W4:Y:S01]  /*50960*/  LDL.LU.64 R172, [R1+0x7978] ;  /* 0x0079780001ac7983 */ /* 0x000f220000300a00 */
[----:B-1----:R-:W-:-:S03]  /*50970*/  DADD R118, -RZ, -R216 ;  /* 0x00000000ff767229 */ /* 0x002fc600000009d8 */
[----:B------:R-:W4:Y:S04]  /*50980*/  LDL.64 R156, [R1+0x7fe8] ;  /* 0x007fe800019c7983 */ /* 0x000f280000100a00 */
[----:B------:R-:W-:Y:S01]  /*50990*/  STL.64 [R1+0x81a8], R100 ;  /* 0x0081a86401007387 */ /* 0x000fe20000100a00 */
[----:B------:R-:W-:Y:S02]  /*509a0*/  DMUL R234, R32, UR20 ;  /* 0x0000001420ea7c28 */ /* 0x000fe40008000000 */
[----:B------:R-:W-:Y:S01]  /*509b0*/  DFMA R72, R180, 2, R76 ;  /* 0x40000000b448782b */ /* 0x000fe2000000004c */
[----:B------:R-:W4:Y:S04]  /*509c0*/  LDL.LU.64 R228, [R1+0x7be0] ;  /* 0x007be00001e47983 */ /* 0x000f280000300a00 */
[----:B------:R-:W4:Y:S04]  /*509d0*/  LDL.LU.64 R82, [R1+0xb438] ;  /* 0x00b4380001527983 */ /* 0x000f280000300a00 */
[----:B------:R-:W4:Y:S01]  /*509e0*/  LDL.LU.64 R136, [R1+0xb3d8] ;  /* 0x00b3d80001887983 */ /* 0x000f220000300a00 */
[----:B------:R-:W-:-:S03]  /*509f0*/  DADD R132, R192, R192 ;  /* 0x00000000c0847229 */ /* 0x000fc600000000c0 */
[----:B------:R-:W-:Y:S04]  /*50a00*/  STL.64 [R1+0xb2c8], R74 ;  /* 0x00b2c84a01007387 */ /* 0x000fe80000100a00 */
[----:B------:R-:W4:Y:S04]  /*50a10*/  LDL.LU.64 R222, [R1+0xb448] ;  /* 0x00b4480001de7983 */ /* 0x000f280000300a00 */
[----:B------:R-:W-:Y:S04]  /*50a20*/  STL.64 [R1+0xb2c0], R152 ;  /* 0x00b2c09801007387 */ /* 0x000fe80000100a00 */
[----:B------:R-:W4:Y:S04]  /*50a30*/  LDL.LU.64 R24, [R1+0xb3d0] ;  /* 0x00b3d00001187983 */ /* 0x000f280000300a00 */
[----:B------:R-:W4:Y:S04]  /*50a40*/  LDL.LU.64 R4, [R1+0xb3b8] ;  /* 0x00b3b80001047983 */ /* 0x000f280000300a00 */
[----:B------:R-:W4:Y:S04]  /*50a50*/  LDL.LU.64 R2, [R1+0xb3a8] ;  /* 0x00b3a80001027983 */ /* 0x000f280000300a00 */
[----:B------:R-:W4:Y:S01]  /*50a60*/  LDL.LU.64 R184, [R1+0xb3b0] ;  /* 0x00b3b00001b87983 */ /* 0x000f220000300a00 */
[----:B---3--:R-:W-:-:S02]  /*50a70*/  DADD R78, R78, R134 ;  /* 0x000000004e4e7229 */ /* 0x008fc40000000086 */
[----:B--2---:R-:W-:Y:S01]  /*50a80*/  DFMA R158, R226, UR36, R140 ;  /* 0x00000024e29e7c2b */ /* 0x004fe2000800008c */
[----:B------:R-:W-:Y:S01]  /*50a90*/  STL.128 [R1+0xb370], R160 ;  /* 0x00b370a001007387 */ /* 0x000fe20000100c00 */
[----:B------:R-:W-:Y:S02]  /*50aa0*/  DADD R116, -R46, -R104 ;  /* 0x000000002e747229 */ /* 0x000fe40000000968 */
[----:B------:R-:W-:Y:S01]  /*50ab0*/  DMUL R180, R218, UR4 ;  /* 0x00000004dab47c28 */ /* 0x000fe20008000000 */
[----:B------:R-:W-:Y:S04]  /*50ac0*/  STL.128 [R1+0xe40], R232 ;  /* 0x000e40e801007387 */ /* 0x000fe80000100c00 */
[----:B------:R0:W-:Y:S04]  /*50ad0*/  STL.128 [R1+0x1560], R116 ;  /* 0x0015607401007387 */ /* 0x0001e80000100c00 */
[----:B------:R-:W2:Y:S01]  /*50ae0*/  LDL.64 R140, [R1+0x7ac8] ;  /* 0x007ac800018c7983 */ /* 0x000ea20000100a00 */
[----:B----4-:R-:W-:-:S03]  /*50af0*/  DFMA R166, R60, 0.5, R106 ;  /* 0x3fe000003ca6782b */ /* 0x010fc6000000006a */
[----:B------:R-:W3:Y:S04]  /*50b00*/  LDL.LU.128 R12, [R1+0xb3c0] ;  /* 0x00b3c000010c7983 */ /* 0x000ee80000300c00 */
[----:B------:R-:W4:Y:S01]  /*50b10*/  LDL.LU.64 R134, [R1+0xb430] ;  /* 0x00b4300001867983 */ /* 0x000f220000300a00 */
[----:B0-----:R-:W-:Y:S01]  /*50b20*/  IMAD.MOV.U32 R118, RZ, RZ, R122 ;  /* 0x000000ffff767224 */ /* 0x001fe200078e007a */
[----:B------:R-:W-:Y:S01]  /*50b30*/  MOV R122, R100 ;  /* 0x00000064007a7202 */ /* 0x000fe20000000f00 */
[----:B------:R-:W-:Y:S01]  /*50b40*/  IMAD.MOV.U32 R119, RZ, RZ, R123 ;  /* 0x000000ffff777224 */ /* 0x000fe200078e007b */
[----:B------:R-:W2:Y:S01]  /*50b50*/  LDL.64 R116, [R1+0x7cd0] ;  /* 0x007cd00001747983 */ /* 0x000ea20000100a00 */
[----:B------:R-:W-:Y:S01]  /*50b60*/  IMAD.MOV.U32 R123, RZ, RZ, R101 ;  /* 0x000000ffff7b7224 */ /* 0x000fe200078e0065 */
[----:B------:R-:W-:Y:S01]  /*50b70*/  MOV R101, R149 ;  /* 0x0000009500657202 */ /* 0x000fe20000000f00 */
[----:B------:R-:W-:-:S03]  /*50b80*/  DADD R68, R250, R196 ;  /* 0x00000000fa447229 */ /* 0x000fc600000000c4 */
[----:B------:R0:W-:Y:S01]  /*50b90*/  STL.128 [R1+0x1290], R120 ;  /* 0x0012907801007387 */ /* 0x0001e20000100c00 */
[----:B------:R-:W-:-:S03]  /*50ba0*/  IMAD.MOV.U32 R100, RZ, RZ, R148 ;  /* 0x000000ffff647224 */ /* 0x000fc600078e0094 */
[----:B------:R-:W3:Y:S01]  /*50bb0*/  LDL.64 R148, [R1+0x8170] ;  /* 0x0081700001947983 */ /* 0x000ee20000100a00 */
[----:B------:R-:W-:Y:S01]  /*50bc0*/  UMOV UR4, 0xe26a48f5 ;  /* 0xe26a48f500047882 */ /* 0x000fe20000000000 */
[----:B------:R-:W-:Y:S01]  /*50bd0*/  UMOV UR5, 0x3d7b590c ;  /* 0x3d7b590c00057882 */ /* 0x000fe20000000000 */
[----:B------:R-:W-:Y:S01]  /*50be0*/  IMAD.MOV.U32 R232, RZ, RZ, R214 ;  /* 0x000000ffffe87224 */ /* 0x000fe200078e00d6 */
[----:B------:R1:W-:Y:S01]  /*50bf0*/  STL.64 [R1+0x77a8], R180 ;  /* 0x0077a8b401007387 */ /* 0x0003e20000100a00 */
[----:B------:R-:W-:-:S03]  /*50c00*/  IMAD.MOV.U32 R233, RZ, RZ, R215 ;  /* 0x000000ffffe97224 */ /* 0x000fc600078e00d7 */
[----:B------:R-:W4:Y:S01]  /*50c10*/  LDL.LU.64 R196, [R1+0xb3e0] ;  /* 0x00b3e00001c47983 */ /* 0x000f220000300a00 */
[----:B0-----:R-:W-:Y:S01]  /*50c20*/  DADD R122, R70, R26 ;  /* 0x00000000467a7229 */ /* 0x001fe2000000001a */
[----:B------:R-:W-:Y:S02]  /*50c30*/  CS2R R120, SRZ ;  /* 0x0000000000787805 */ /* 0x000fe4000001ff00 */
[----:B------:R-:W-:Y:S01]  /*50c40*/  MOV R214, R80 ;  /* 0x0000005000d67202 */ /* 0x000fe20000000f00 */
[----:B------:R-:W-:Y:S04]  /*50c50*/  STL.64 [R1+0xb368], R172 ;  /* 0x00b368ac01007387 */ /* 0x000fe80000100a00 */
[----:B------:R0:W-:Y:S04]  /*50c60*/  STL.128 [R1+0x11b0], R120 ;  /* 0x0011b07801007387 */ /* 0x0001e80000100c00 */
[----:B-1----:R-:W4:Y:S01]  /*50c70*/  LDL.64 R180, [R1+0x9f48] ;  /* 0x009f480001b47983 */ /* 0x002f220000100a00 */
[----:B------:R-:W-:Y:S01]  /*50c80*/  DMUL R156, R156, 3 ;  /* 0x400800009c9c7828 */ /* 0x000fe20000000000 */
[----:B------:R-:W-:Y:S01]  /*50c90*/  UMOV UR20, 0xb299048d ;  /* 0xb299048d00147882 */ /* 0x000fe20000000000 */
[----:B------:R-:W-:Y:S01]  /*50ca0*/  UMOV UR21, 0x3d7d33f9 ;  /* 0x3d7d33f900157882 */ /* 0x000fe20000000000 */
[----:B------:R-:W-:Y:S04]  /*50cb0*/  STL.64 [R1+0xb290], R136 ;  /* 0x00b2908801007387 */ /* 0x000fe80000100a00 */
[----:B------:R-:W-:Y:S01]  /*50cc0*/  STL.128 [R1+0xb280], R8 ;  /* 0x00b2800801007387 */ /* 0x000fe20000100c00 */
[----:B0-----:R-:W-:Y:S01]  /*50cd0*/  IMAD.MOV.U32 R120, RZ, RZ, R100 ;  /* 0x000000ffff787224 */ /* 0x001fe200078e0064 */
[----:B------:R-:W-:Y:S01]  /*50ce0*/  MOV R122, R186 ;  /* 0x000000ba007a7202 */ /* 0x000fe20000000f00 */
[----:B------:R-:W-:Y:S01]  /*50cf0*/  IMAD.MOV.U32 R121, RZ, RZ, R101 ;  /* 0x000000ffff797224 */ /* 0x000fe200078e0065 */
[----:B------:R-:W4:Y:S01]  /*50d00*/  LDL.64 R74, [R1+0x7a28] ;  /* 0x007a2800014a7983 */ /* 0x000f220000100a00 */
[----:B------:R-:W-:-:S02]  /*50d10*/  IMAD.MOV.U32 R123, RZ, RZ, R187 ;  /* 0x000000ffff7b7224 */ /* 0x000fc400078e00bb */
[----:B------:R-:W-:Y:S01]  /*50d20*/  IMAD.MOV.U32 R215, RZ, RZ, R81 ;  /* 0x000000ffffd77224 */ /* 0x000fe200078e0051 */
[----:B------:R-:W-:Y:S04]  /*50d30*/  STL.128 [R1+0xb2f0], R248 ;  /* 0x00b2f0f801007387 */ /* 0x000fe80000100c00 */
[----:B------:R0:W-:Y:S04]  /*50d40*/  STL.128 [R1+0x1950], R120 ;  /* 0x0019507801007387 */ /* 0x0001e80000100c00 */
[----:B------:R-:W4:Y:S04]  /*50d50*/  LDL.64 R80, [R1+0xa5f0] ;  /* 0x00a5f00001507983 */ /* 0x000f280000100a00 */
[----:B------:R-:W-:Y:S04]  /*50d60*/  STL.128 [R1+0xb310], R220 ;  /* 0x00b310dc01007387 */ /* 0x000fe80000100c00 */
[----:B------:R-:W-:Y:S01]  /*50d70*/  STL.64 [R1+0xb118], R60 ;  /* 0x00b1183c01007387 */ /* 0x000fe20000100a00 */
[----:B0-----:R-:W-:-:S03]  /*50d80*/  DFMA R122, R124, R40, R94 ;  /* 0x000000287c7a722b */ /* 0x001fc6000000005e */
[----:B------:R-:W4:Y:S04]  /*50d90*/  LDL.64 R152, [R1+0xa8a8] ;  /* 0x00a8a80001987983 */ /* 0x000f280000100a00 */
[----:B------:R-:W4:Y:S01]  /*50da0*/  LDL.64 R124, [R1+0x7b88] ;  /* 0x007b8800017c7983 */ /* 0x000f220000100a00 */
[----:B------:R-:W-:Y:S02]  /*50db0*/  DMUL R94, R42, UR4 ;  /* 0x000000042a5e7c28 */ /* 0x000fe40008000000 */
[----:B------:R-:W-:Y:S01]  /*50dc0*/  DADD R120, R56, R78 ;  /* 0x0000000038787229 */ /* 0x000fe2000000004e */
[----:B------:R-:W-:Y:S04]  /*50dd0*/  STL.128 [R1+0xb230], R28 ;  /* 0x00b2301c01007387 */ /* 0x000fe80000100c00 */
[----:B------:R0:W-:Y:S04]  /*50de0*/  STL.64 [R1+0x80c0], R94 ;  /* 0x0080c05e01007387 */ /* 0x0001e80000100a00 */
[----:B------:R-:W4:Y:S04]  /*50df0*/  LDL.64 R78, [R1+0x8098] ;  /* 0x00809800014e7983 */ /* 0x000f280000100a00 */
[----:B------:R-:W4:Y:S04]  /*50e00*/  LDL.LU.64 R192, [R1+0xb3a0] ;  /* 0x00b3a00001c07983 */ /* 0x000f280000300a00 */
[----:B0-----:R-:W4:Y:S04]  /*50e10*/  LDL.64 R94, [R1+0x7aa8] ;  /* 0x007aa800015e7983 */ /* 0x001f280000100a00 */
[----:B--2---:R0:W-:Y:S01]  /*50e20*/  STL.128 [R1+0x1280], R116 ;  /* 0x0012807401007387 */ /* 0x0041e20000100c00 */
[----:B---3--:R-:W-:-:S02]  /*50e30*/  DADD R126, R148, R126 ;  /* 0x00000000947e7229 */ /* 0x008fc4000000007e */
[----:B------:R-:W-:Y:S01]  /*50e40*/  DADD R140, R172, R140 ;  /* 0x00000000ac8c7229 */ /* 0x000fe2000000008c */
[----:B----4-:R1:W-:Y:S01]  /*50e50*/  STL.64 [R1+0xb360], R196 ;  /* 0x00b360c401007387 */ /* 0x0103e20000100a00 */
[----:B0-----:R-:W-:Y:S01]  /*50e60*/  IMAD.MOV.U32 R116, RZ, RZ, R230 ;  /* 0x000000ffff747224 */ /* 0x001fe200078e00e6 */
[----:B------:R-:W-:Y:S01]  /*50e70*/  MOV R117, R231 ;  /* 0x000000e700757202 */ /* 0x000fe20000000f00 */
[----:B------:R-:W-:Y:S01]  /*50e80*/  DADD R230, R60, R174 ;  /* 0x000000003ce67229 */ /* 0x000fe200000000ae */
[----:B------:R-:W2:Y:S01]  /*50e90*/  LDL.64 R118, [R1+0x7ad0] ;  /* 0x007ad00001767983 */ /* 0x000ea20000100a00 */
[----:B------:R-:W-:Y:S01]  /*50ea0*/  IMAD.MOV.U32 R174, RZ, RZ, R214 ;  /* 0x000000ffffae7224 */ /* 0x000fe200078e00d6 */
[----:B------:R-:W-:Y:S02]  /*50eb0*/  MOV R175, R215 ;  /* 0x000000d700af7202 */ /* 0x000fe40000000f00 */
[----:B------:R-:W3:Y:S04]  /*50ec0*/  LDL.64 R214, [R1+0x7ef0] ;  /* 0x007ef00001d67983 */ /* 0x000ee80000100a00 */
[----:B------:R0:W-:Y:S01]  /*50ed0*/  STL.128 [R1+0x1130], R164 ;  /* 0x001130a401007387 */ /* 0x0001e20000100c00 */
[----:B------:R-:W-:Y:S01]  /*50ee0*/  IMAD.MOV.U32 R100, RZ, RZ, R130 ;  /* 0x000000ffff647224 */ /* 0x000fe200078e0082 */
[----:B------:R-:W-:-:S02]  /*50ef0*/  MOV R101, R131 ;  /* 0x0000008300657202 */ /* 0x000fc40000000f00 */
[----:B------:R-:W-:Y:S04]  /*50f00*/  STL.128 [R1+0xb350], R12 ;  /* 0x00b3500c01007387 */ /* 0x000fe80000100c00 */
[----:B------:R-:W-:Y:S04]  /*50f10*/  STL.128 [R1+0xb340], R156 ;  /* 0x00b3409c01007387 */ /* 0x000fe80000100c00 */
[----:B------:R-:W4:Y:S04]  /*50f20*/  LDL.64 R136, [R1+0x9b38] ;  /* 0x009b380001887983 */ /* 0x000f280000100a00 */
[----:B------:R-:W-:Y:S04]  /*50f30*/  STL.128 [R1+0xb2b0], R132 ;  /* 0x00b2b08401007387 */ /* 0x000fe80000100c00 */
[----:B------:R-:W4:Y:S04]  /*50f40*/  LDL.64 R8, [R1+0x7c98] ;  /* 0x007c980001087983 */ /* 0x000f280000100a00 */
[----:B------:R-:W4:Y:S04]  /*50f50*/  LDL.64 R10, [R1+0xa910] ;  /* 0x00a91000010a7983 */ /* 0x000f280000100a00 */
[----:B------:R-:W4:Y:S01]  /*50f60*/  LDL.64 R220, [R1+0x7e10] ;  /* 0x007e100001dc7983 */ /* 0x000f220000100a00 */
[----:B------:R-:W-:-:S02]  /*50f70*/  DADD R124, R124, R122 ;  /* 0x000000007c7c7229 */ /* 0x000fc4000000007a */
[----:B------:R-:W-:Y:S01]  /*50f80*/  DFMA R80, R80, R38, R162 ;  /* 0x000000265050722b */ /* 0x000fe200000000a2 */
[----:B------:R-:W-:Y:S04]  /*50f90*/  STL.128 [R1+0x1190], R120 ;  /* 0x0011907801007387 */ /* 0x000fe80000100c00 */
[----:B------:R0:W-:Y:S01]  /*50fa0*/  STL.128 [R1+0x1040], R124 ;  /* 0x0010407c01007387 */ /* 0x0001e20000100c00 */
[----:B------:R-:W-:Y:S01]  /*50fb0*/  MOV R172, R190 ;  /* 0x000000be00ac7202 */ /* 0x000fe20000000f00 */
[----:B------:R-:W-:Y:S02]  /*50fc0*/  IMAD.MOV.U32 R173, RZ, RZ, R191 ;  /* 0x000000ffffad7224 */ /* 0x000fe400078e00bf */
[----:B------:R-:W4:Y:S04]  /*50fd0*/  LDL.64 R190, [R1+0xa5b8] ;  /* 0x00a5b80001be7983 */ /* 0x000f280000100a00 */
[----:B-1----:R-:W4:Y:S04]  /*50fe0*/  LDL.64 R196, [R1+0x82a0] ;  /* 0x0082a00001c47983 */ /* 0x002f280000100a00 */
[----:B0-----:R-:W4:Y:S04]  /*50ff0*/  LDL.LU.128 R164, [R1+0xb390] ;  /* 0x00b3900001a47983 */ /* 0x001f280000300c00 */
[----:B------:R-:W4:Y:S01]  /*51000*/  LDL.128 R124, [R1+0x7c20] ;  /* 0x007c2000017c7983 */ /* 0x000f220000100c00 */
[----:B------:R-:W-:-:S03]  /*51010*/  DADD R120, R78, R78 ;  /* 0x000000004e787229 */ /* 0x000fc6000000004e */
[----:B------:R-:W4:Y:S01]  /*51020*/  LDL.64 R78, [R1+0xa608] ;  /* 0x00a60800014e7983 */ /* 0x000f220000100a00 */
[----:B------:R-:W-:-:S03]  /*51030*/  DMUL R146, R222, UR34 ;  /* 0x00000022de927c28 */ /* 0x000fc60008000000 */
[----:B------:R-:W-:Y:S04]  /*51040*/  STL.128 [R1+0x17c0], R184 ;  /* 0x0017c0b801007387 */ /* 0x000fe80000100c00 */
[----:B------:R-:W-:Y:S04]  /*51050*/  STL.128 [R1+0xb240], R48 ;  /* 0x00b2403001007387 */ /* 0x000fe80000100c00 */
[----:B------:R-:W-:Y:S01]  /*51060*/  STL.64 [R1+0xb1a0], R16 ;  /* 0x00b1a01001007387 */ /* 0x000fe20000100a00 */
[----:B------:R-:W-:-:S03]  /*51070*/  DADD R84, -RZ, -R84 ;  /* 0x00000000ff547229 */ /* 0x000fc60000000954 */
[----:B------:R-:W-:Y:S04]  /*51080*/  STL.64 [R1+0xb140], R44 ;  /* 0x00b1402c01007387 */ /* 0x000fe80000100a00 */
[----:B------:R-:W-:Y:S04]  /*51090*/  STL.64 [R1+0xb190], R184 ;  /* 0x00b190b801007387 */ /* 0x000fe80000100a00 */
[----:B------:R-:W-:Y:S04]  /*510a0*/  STL.64 [R1+0xb168], R112 ;  /* 0x00b1687001007387 */ /* 0x000fe80000100a00 */
[----:B------:R-:W-:Y:S04]  /*510b0*/  STL.64 [R1+0xb198], R38 ;  /* 0x00b1982601007387 */ /* 0x000fe80000100a00 */
[----:B------:R-:W-:Y:S04]  /*510c0*/  STL.128 [R1+0xb1b0], R4 ;  /* 0x00b1b00401007387 */ /* 0x000fe80000100c00 */
[----:B------:R-:W4:Y:S04]  /*510d0*/  LDL.64 R28, [R1+0x7b10] ;  /* 0x007b1000011c7983 */ /* 0x000f280000100a00 */
[----:B--2---:R0:W-:Y:S01]  /*510e0*/  STL.128 [R1+0x11c0], R116 ;  /* 0x0011c07401007387 */ /* 0x0041e20000100c00 */
[----:B---3--:R-:W-:Y:S01]  /*510f0*/  DFMA R162, R214, 2, R94 ;  /* 0x40000000d6a2782b */ /* 0x008fe2000000005e */
[----:B------:R-:W-:Y:S01]  /*51100*/  CS2R R148, SRZ ;  /* 0x0000000000947805 */ /* 0x000fe2000001ff00 */
[----:B------:R-:W-:Y:S01]  /*51110*/  IMAD.MOV.U32 R214, RZ, RZ, R96 ;  /* 0x000000ffffd67224 */ /* 0x000fe200078e0060 */
[----:B------:R-:W-:Y:S01]  /*51120*/  MOV R215, R97 ;  /* 0x0000006100d77202 */ /* 0x000fe20000000f00 */
[----:B------:R-:W2:Y:S04]  /*51130*/  LDL.64 R94, [R1+0x7b60] ;  /* 0x007b6000015e7983 */ /* 0x000ea80000100a00 */
[----:B------:R-:W3:Y:S01]  /*51140*/  LDL.64 R96, [R1+0xa738] ;  /* 0x00a7380001607983 */ /* 0x000ee20000100a00 */
[----:B0-----:R-:W-:-:S03]  /*51150*/  DADD R116, R180, R160 ;  /* 0x00000000b4747229 */ /* 0x001fc600000000a0 */
[----:B------:R-:W-:Y:S01]  /*51160*/  STL.64 [R1+0xb110], R174 ;  /* 0x00b110ae01007387 */ /* 0x000fe20000100a00 */
[----:B------:R-:W-:-:S03]  /*51170*/  MOV R180, R206 ;  /* 0x000000ce00b47202 */ /* 0x000fc60000000f00 */
[----:B------:R-:W2:Y:S04]  /*51180*/  LDL.64 R12, [R1+0x7d70] ;  /* 0x007d7000010c7983 */ /* 0x000ea80000100a00 */
[----:B------:R0:W-:Y:S01]  /*51190*/  STL.64 [R1+0x7e98], R116 ;  /* 0x007e987401007387 */ /* 0x0001e20000100a00 */
[----:B------:R-:W-:Y:S02]  /*511a0*/  IMAD.MOV.U32 R181, RZ, RZ, R207 ;  /* 0x000000ffffb57224 */ /* 0x000fe400078e00cf */
[----:B------:R-:W-:Y:S01]  /*511b0*/  IMAD.MOV.U32 R206, RZ, RZ, R150 ;  /* 0x000000ffffce7224 */ /* 0x000fe200078e0096 */
[----:B------:R-:W2:Y:S01]  /*511c0*/  LDL.64 R158, [R1+0x7db0] ;  /* 0x007db000019e7983 */ /* 0x000ea20000100a00 */
[----:B------:R-:W-:-:S03]  /*511d0*/  IMAD.MOV.U32 R207, RZ, RZ, R151 ;  /* 0x000000ffffcf7224 */ /* 0x000fc600078e0097 */
[----:B------:R-:W2:Y:S01]  /*511e0*/  LDL.64 R150, [R1+0x7d90] ;  /* 0x007d900001967983 */ /* 0x000ea20000100a00 */
[----:B0-----:R-:W-:-:S03]  /*511f0*/  IMAD.MOV.U32 R116, RZ, RZ, R108 ;  /* 0x000000ffff747224 */ /* 0x001fc600078e006c */
[----:B------:R-:W2:Y:S01]  /*51200*/  LDL.64 R156, [R1+0x7fa8] ;  /* 0x007fa800019c7983 */ /* 0x000ea20000100a00 */
[----:B------:R-:W-:-:S03]  /*51210*/  IMAD.MOV.U32 R117, RZ, RZ, R109 ;  /* 0x000000ffff757224 */ /* 0x000fc600078e006d */
[----:B------:R-:W2:Y:S01]  /*51220*/  LDL.64 R108, [R1+0x82b8] ;  /* 0x0082b800016c7983 */ /* 0x000ea20000100a00 */
[----:B------:R-:W-:Y:S01]  /*51230*/  MOV R130, R236 ;  /* 0x000000ec00827202 */ /* 0x000fe20000000f00 */
[----:B------:R-:W-:Y:S02]  /*51240*/  IMAD.MOV.U32 R131, RZ, RZ, R237 ;  /* 0x000000ffff837224 */ /* 0x000fe400078e00ed */
[----:B------:R-:W-:Y:S04]  /*51250*/  STL.128 [R1+0xb330], R80 ;  /* 0x00b3305001007387 */ /* 0x000fe80000100c00 */
[----:B------:R-:W2:Y:S04]  /*51260*/  LDL.64 R132, [R1+0x7bd0] ;  /* 0x007bd00001847983 */ /* 0x000ea80000100a00 */
[----:B------:R-:W2:Y:S01]  /*51270*/  LDL.64 R134, [R1+0x9f60] ;  /* 0x009f600001867983 */ /* 0x000ea20000100a00 */
[----:B----4-:R-:W-:-:S03]  /*51280*/  DFMA R54, R176, UR12, -R8 ;  /* 0x0000000cb0367c2b */ /* 0x010fc60008000808 */
[----:B------:R-:W4:Y:S04]  /*51290*/  LDL.LU.64 R222, [R1+0x7cc8] ;  /* 0x007cc80001de7983 */ /* 0x000f280000300a00 */
[----:B------:R-:W-:Y:S01]  /*512a0*/  STL.128 [R1+0x1020], R228 ;  /* 0x001020e401007387 */ /* 0x000fe20000100c00 */
[----:B------:R-:W-:-:S03]  /*512b0*/  DFMA R190, R190, R40, R58 ;  /* 0x00000028bebe722b */ /* 0x000fc6000000003a */
[----:B------:R-:W4:Y:S01]  /*512c0*/  LDL.64 R184, [R1+0x7b98] ;  /* 0x007b980001b87983 */ /* 0x000f220000100a00 */
[----:B------:R-:W-:Y:S02]  /*512d0*/  IMAD.MOV.U32 R123, RZ, RZ, R125 ;  /* 0x000000ffff7b7224 */ /* 0x000fe400078e007d */
[----:B------:R-:W-:Y:S01]  /*512e0*/  IMAD.MOV.U32 R122, RZ, RZ, R124 ;  /* 0x000000ffff7a7224 */ /* 0x000fe200078e007c */
[----:B------:R0:W-:Y:S01]  /*512f0*/  STL.128 [R1+0xf80], R124 ;  /* 0x000f807c01007387 */ /* 0x0001e20000100c00 */
[----:B------:R-:W-:-:S03]  /*51300*/  DADD R64, R196, R64 ;  /* 0x00000000c4407229 */ /* 0x000fc60000000040 */
[----:B------:R1:W-:Y:S01]  /*51310*/  STL.128 [R1+0xb2a0], R164 ;  /* 0x00b2a0a401007387 */ /* 0x0003e20000100c00 */
[----:B------:R-:W-:Y:S01]  /*51320*/  DADD R188, R188, R196 ;  /* 0x00000000bcbc7229 */ /* 0x000fe200000000c4 */
[----:B------:R-:W-:Y:S02]  /*51330*/  IMAD.MOV.U32 R40, RZ, RZ, R240 ;  /* 0x000000ffff287224 */ /* 0x000fe400078e00f0 */
[----:B------:R-:W4:Y:S01]  /*51340*/  LDL.64 R6, [R1+0x7d88] ;  /* 0x007d880001067983 */ /* 0x000f220000100a00 */
[----:B0-----:R-:W-:Y:S01]  /*51350*/  IMAD.MOV.U32 R124, RZ, RZ, R122 ;  /* 0x000000ffff7c7224 */ /* 0x001fe200078e007a */
[----:B------:R-:W-:Y:S01]  /*51360*/  MOV R125, R123 ;  /* 0x0000007b007d7202 */ /* 0x000fe20000000f00 */
[----:B------:R-:W-:Y:S01]  /*51370*/  DADD R122, R52, R86 ;  /* 0x00000000347a7229 */ /* 0x000fe20000000056 */
[----:B------:R-:W-:Y:S01]  /*51380*/  MOV R41, R241 ;  /* 0x000000f100297202 */ /* 0x000fe20000000f00 */
[----:B------:R-:W4:Y:S01]  /*51390*/  LDL.LU.64 R86, [R1+0x8240] ;  /* 0x0082400001567983 */ /* 0x000f220000300a00 */
[----:B------:R-:W-:Y:S01]  /*513a0*/  MOV R240, R126 ;  /* 0x0000007e00f07202 */ /* 0x000fe20000000f00 */
[----:B------:R-:W-:-:S02]  /*513b0*/  IMAD.MOV.U32 R241, RZ, RZ, R127 ;  /* 0x000000fffff17224 */ /* 0x000fc400078e007f */
[----:B------:R-:W4:Y:S04]  /*513c0*/  LDL.64 R126, [R1+0x7d98] ;  /* 0x007d9800017e7983 */ /* 0x000f280000100a00 */
[----:B-1----:R-:W4:Y:S01]  /*513d0*/  LDL.64 R166, [R1+0xa8a0] ;  /* 0x00a8a00001a67983 */ /* 0x002f220000100a00 */
[----:B---3--:R-:W-:-:S03]  /*513e0*/  DADD R96, -R96, R88 ;  /* 0x0000000060607229 */ /* 0x008fc60000000158 */
[----:B--2---:R-:W-:Y:S01]  /*513f0*/  STL.128 [R1+0x1170], R148 ;  /* 0x0011709401007387 */ /* 0x004fe20000100c00 */
[----:B------:R-:W-:-:S03]  /*51400*/  DMUL R88, R38, UR24 ;  /* 0x0000001826587c28 */ /* 0x000fc60008000000 */
[----:B------:R0:W-:Y:S01]  /*51410*/  STL.128 [R1+0x1870], R96 ;  /* 0x0018706001007387 */ /* 0x0001e20000100c00 */
[----:B------:R-:W-:Y:S01]  /*51420*/  DADD R108, R108, R108 ;  /* 0x000000006c6c7229 */ /* 0x000fe2000000006c */
[----:B------:R-:W-:Y:S01]  /*51430*/  MOV R237, R35 ;  /* 0x0000002300ed7202 */ /* 0x000fe20000000f00 */
[----:B------:R-:W-:Y:S01]  /*51440*/  IMAD.MOV.U32 R236, RZ, RZ, R34 ;  /* 0x000000ffffec7224 */ /* 0x000fe200078e0022 */
[----:B------:R-:W-:Y:S01]  /*51450*/  MOV R81, R159 ;  /* 0x0000009f00517202 */ /* 0x000fe20000000f00 */
[----:B------:R-:W-:Y:S01]  /*51460*/  IMAD.MOV.U32 R80, RZ, RZ, R158 ;  /* 0x000000ffff507224 */ /* 0x000fe200078e009e */
[----:B------:R-:W-:Y:S01]  /*51470*/  DMUL R118, R112, 0.5 ;  /* 0x3fe0000070767828 */ /* 0x000fe20000000000 */
[----:B------:R-:W2:Y:S01]  /*51480*/  LDL.64 R52, [R1+0xa460] ;  /* 0x00a4600001347983 */ /* 0x000ea20000100a00 */
[----:B------:R-:W-:-:S03]  /*51490*/  DMUL R8, R38, UR40 ;  /* 0x0000002826087c28 */ /* 0x000fc60008000000 */
[----:B------:R-:W3:Y:S01]  /*514a0*/  LDL.64 R164, [R1+0x8030] ;  /* 0x0080300001a47983 */ /* 0x000ee20000100a00 */
[----:B0-----:R-:W-:Y:S01]  /*514b0*/  DADD R96, -R94, -R88 ;  /* 0x000000005e607229 */ /* 0x001fe20000000958 */
[----:B------:R-:W-:Y:S01]  /*514c0*/  IMAD.MOV.U32 R98, RZ, RZ, 0x0 ;  /* 0x00000000ff627424 */ /* 0x000fe200078e00ff */
[----:B------:R-:W-:Y:S01]  /*514d0*/  MOV R99, 0x40945000 ;  /* 0x4094500000637802 */ /* 0x000fe20000000f00 */
[----:B------:R-:W-:Y:S02]  /*514e0*/  DADD R58, -RZ, -R134 ;  /* 0x00000000ff3a7229 */ /* 0x000fe40000000986 */
[----:B------:R-:W-:Y:S01]  /*514f0*/  DMUL R160, R42, UR4 ;  /* 0x000000042aa07c28 */ /* 0x000fe20008000000 */
[----:B------:R-:W-:Y:S04]  /*51500*/  STL.64 [R1+0xafc0], R190 ;  /* 0x00afc0be01007387 */ /* 0x000fe80000100a00 */
[----:B------:R0:W-:Y:S01]  /*51510*/  STL.128 [R1+0x1810], R96 ;  /* 0x0018106001007387 */ /* 0x0001e20000100c00 */
[----:B------:R-:W-:Y:S01]  /*51520*/  MOV R148, R100 ;  /* 0x0000006400947202 */ /* 0x000fe20000000f00 */
[----:B------:R-:W-:Y:S01]  /*51530*/  IMAD.MOV.U32 R149, RZ, RZ, R101 ;  /* 0x000000ffff957224 */ /* 0x000fe200078e0065 */
[----:B------:R-:W-:Y:S01]  /*51540*/  DADD R64, R64, R108 ;  /* 0x0000000040407229 */ /* 0x000fe2000000006c */
[----:B------:R-:W3:Y:S04]  /*51550*/  LDL.64 R100, [R1+0x9ae0] ;  /* 0x009ae00001647983 */ /* 0x000ee80000100a00 */
[----:B------:R-:W-:Y:S04]  /*51560*/  STL.64 [R1+0xb208], R192 ;  /* 0x00b208c001007387 */ /* 0x000fe80000100a00 */
[----:B------:R-:W-:Y:S04]  /*51570*/  STL.64 [R1+0xb210], R234 ;  /* 0x00b210ea01007387 */ /* 0x000fe80000100a00 */
[----:B0-----:R-:W3:Y:S01]  /*51580*/  LDL.64 R98, [R1+0x7e20] ;  /* 0x007e200001627983 */ /* 0x001ee20000100a00 */
[----:B------:R-:W-:-:S02]  /*51590*/  IMAD.MOV.U32 R94, RZ, RZ, R114 ;  /* 0x000000ffff5e7224 */ /* 0x000fc400078e0072 */
[----:B------:R-:W-:Y:S01]  /*515a0*/  IMAD.MOV.U32 R95, RZ, RZ, R115 ;  /* 0x000000ffff5f7224 */ /* 0x000fe200078e0073 */
[----:B------:R0:W-:Y:S01]  /*515b0*/  STL.128 [R1+0x1150], R120 ;  /* 0x0011507801007387 */ /* 0x0001e20000100c00 */
[----:B------:R-:W-:-:S03]  /*515c0*/  IMAD.MOV.U32 R150, RZ, RZ, R172 ;  /* 0x000000ffff967224 */ /* 0x000fc600078e00ac */
[----:B------:R-:W3:Y:S01]  /*515d0*/  LDL.64 R114, [R1+0x8308] ;  /* 0x0083080001727983 */ /* 0x000ee20000100a00 */
[----:B------:R-:W-:-:S03]  /*515e0*/  IMAD.MOV.U32 R151, RZ, RZ, R173 ;  /* 0x000000ffff977224 */ /* 0x000fc600078e00ad */
[----:B------:R-:W-:Y:S04]  /*515f0*/  STL.64 [R1+0xb170], R22 ;  /* 0x00b1701601007387 */ /* 0x000fe80000100a00 */
[----:B------:R-:W-:Y:S04]  /*51600*/  STL.64 [R1+0xb0d8], R242 ;  /* 0x00b0d8f201007387 */ /* 0x000fe80000100a00 */
[----:B------:R-:W-:Y:S01]  /*51610*/  STL.64 [R1+0xb0d0], R18 ;  /* 0x00b0d01201007387 */ /* 0x000fe20000100a00 */
[----:B----4-:R-:W-:Y:S02]  /*51620*/  IMAD.MOV.U32 R96, RZ, RZ, R86 ;  /* 0x000000ffff607224 */ /* 0x010fe400078e0056 */
[----:B------:R-:W-:Y:S01]  /*51630*/  IMAD.MOV.U32 R97, RZ, RZ, R87 ;  /* 0x000000ffff617224 */ /* 0x000fe200078e0057 */
[----:B------:R-:W-:Y:S01]  /*51640*/  DFMA R86, R32, R78, R232 ;  /* 0x0000004e2056722b */ /* 0x000fe200000000e8 */
[----:B------:R-:W-:Y:S04]  /*51650*/  STL.128 [R1+0x1230], R124 ;  /* 0x0012307c01007387 */ /* 0x000fe80000100c00 */
[----:B0-----:R-:W4:Y:S04]  /*51660*/  LDL.64 R122, [R1+0x7ac0] ;  /* 0x007ac000017a7983 */ /* 0x001f280000100a00 */
[----:B------:R0:W-:Y:S01]  /*51670*/  STL.64 [R1+0x7d78], R86 ;  /* 0x007d785601007387 */ /* 0x0001e20000100a00 */
[----:B------:R-:W-:-:S03]  /*51680*/  DADD R78, R64, R120 ;  /* 0x00000000404e7229 */ /* 0x000fc60000000078 */
[----:B------:R-:W4:Y:S04]  /*51690*/  LDL.64 R64, [R1+0xa6e0] ;  /* 0x00a6e00001407983 */ /* 0x000f280000100a00 */
[----:B------:R-:W4:Y:S01]  /*516a0*/  LDL.LU.64 R14, [R1+0x7d78] ;  /* 0x007d7800010e7983 */ /* 0x000f220000300a00 */
[----:B0-----:R-:W-:-:S03]  /*516b0*/  DADD R86, R174, R106 ;  /* 0x00000000ae567229 */ /* 0x001fc6000000006a */
[----:B------:R-:W4:Y:S04]  /*516c0*/  LDL.64 R126, [R1+0x7e98] ;  /* 0x007e9800017e7983 */ /* 0x000f280000100a00 */
[----:B------:R-:W4:Y:S01]  /*516d0*/  LDL.64 R174, [R1+0x7c80] ;  /* 0x007c800001ae7983 */ /* 0x000f220000100a00 */
[----:B------:R-:W-:Y:S01]  /*516e0*/  MOV R124, R130 ;  /* 0x00000082007c7202 */ /* 0x000fe20000000f00 */
[----:B------:R-:W-:Y:S02]  /*516f0*/  IMAD.MOV.U32 R125, RZ, RZ, R131 ;  /* 0x000000ffff7d7224 */ /* 0x000fe400078e0083 */
[----:B------:R-:W4:Y:S01]  /*51700*/  LDL.64 R130, [R1+0x7de0] ;  /* 0x007de00001827983 */ /* 0x000f220000100a00 */
[----:B------:R-:W-:Y:S01]  /*51710*/  DMUL R172, R38, UR20 ;  /* 0x0000001426ac7c28 */ /* 0x000fe20008000000 */
[----:B------:R-:W-:Y:S01]  /*51720*/  UMOV UR20, 0x9999999a ;  /* 0x9999999a00147882 */ /* 0x000fe20000000000 */
[----:B------:R-:W-:Y:S01]  /*51730*/  UMOV UR21, 0x400d9999 ;  /* 0x400d999900157882 */ /* 0x000fe20000000000 */
[----:B------:R-:W-:Y:S01]  /*51740*/  IMAD.MOV.U32 R35, RZ, RZ, R229 ;  /* 0x000000ffff237224 */ /* 0x000fe200078e00e5 */
[----:B------:R-:W4:Y:S01]  /*51750*/  LDL.LU.64 R196, [R1+0xb360] ;  /* 0x00b3600001c47983 */ /* 0x000f220000300a00 */
[----:B------:R-:W-:-:S03]  /*51760*/  IMAD.MOV.U32 R34, RZ, RZ, R228 ;  /* 0x000000ffff227224 */ /* 0x000fc600078e00e4 */
[----:B------:R-:W-:Y:S01]  /*51770*/  MOV R83, R35 ;  /* 0x0000002300537202 */ /* 0x000fe20000000f00 */
[----:B------:R-:W-:Y:S01]  /*51780*/  IMAD.MOV.U32 R82, RZ, RZ, R34 ;  /* 0x000000ffff527224 */ /* 0x000fe200078e0022 */
[----:B------:R-:W-:Y:S01]  /*51790*/  MOV R88, R206 ;  /* 0x000000ce00587202 */ /* 0x000fe20000000f00 */
[----:B------:R-:W-:Y:S01]  /*517a0*/  IMAD.MOV.U32 R89, RZ, RZ, R207 ;  /* 0x000000ffff597224 */ /* 0x000fe200078e00cf */
[----:B------:R0:W-:Y:S04]  /*517b0*/  STL.128 [R1+0xb260], R76 ;  /* 0x00b2604c01007387 */ /* 0x0001e80000100c00 */
[----:B------:R1:W-:Y:S04]  /*517c0*/  STL.128 [R1+0x1180], R80 ;  /* 0x0011805001007387 */ /* 0x0003e80000100c00 */
[----:B------:R-:W4:Y:S01]  /*517d0*/  LDL.64 R206, [R1+0xa7e0] ;  /* 0x00a7e00001ce7983 */ /* 0x000f220000100a00 */
[----:B------:R-:W-:Y:S01]  /*517e0*/  IMAD.MOV.U32 R158, RZ, RZ, R116 ;  /* 0x000000ffff9e7224 */ /* 0x000fe200078e0074 */
[----:B------:R-:W-:-:S02]  /*517f0*/  MOV R159, R117 ;  /* 0x00000075009f7202 */ /* 0x000fc40000000f00 */
[----:B------:R-:W4:Y:S04]  /*51800*/  LDL.64 R116, [R1+0x8310] ;  /* 0x0083100001747983 */ /* 0x000f280000100a00 */
[----:B0-----:R-:W4:Y:S04]  /*51810*/  LDL.64 R78, [R1+0x8228] ;  /* 0x00822800014e7983 */ /* 0x001f280000100a00 */
[----:B-1----:R-:W4:Y:S04]  /*51820*/  LDL.LU.64 R82, [R1+0x8068] ;  /* 0x0080680001527983 */ /* 0x002f280000300a00 */
[----:B--2---:R-:W-:Y:S04]  /*51830*/  STL.128 [R1+0x1660], R52 ;  /* 0x0016603401007387 */ /* 0x004fe80000100c00 */
[----:B------:R-:W-:Y:S01]  /*51840*/  STL.64 [R1+0x7ea0], R58 ;  /* 0x007ea03a01007387 */ /* 0x000fe20000100a00 */
[----:B------:R-:W-:Y:S01]  /*51850*/  UMOV UR24, 0xa210599e ;  /* 0xa210599e00187882 */ /* 0x000fe20000000000 */
[----:B------:R-:W-:-:S02]  /*51860*/  UMOV UR25, 0x3d8ec94c ;  /* 0x3d8ec94c00197882 */ /* 0x000fc40000000000 */
[----:B------:R-:W-:Y:S04]  /*51870*/  STL.128 [R1+0x11a0], R188 ;  /* 0x0011a0bc01007387 */ /* 0x000fe80000100c00 */
[----:B------:R-:W-:Y:S04]  /*51880*/  STL.128 [R1+0x10c0], R160 ;  /* 0x0010c0a001007387 */ /* 0x000fe80000100c00 */
[----:B------:R-:W2:Y:S01]  /*51890*/  LDL.64 R234, [R1+0x7ac8] ;  /* 0x007ac80001ea7983 */ /* 0x000ea20000100a00 */
[----:B---3--:R-:W-:Y:S01]  /*518a0*/  DMUL R100, R100, UR20 ;  /* 0x0000001464647c28 */ /* 0x008fe20008000000 */
[----:B------:R-:W-:Y:S01]  /*518b0*/  UMOV UR20, 0xd91d9bf5 ;  /* 0xd91d9bf500147882 */ /* 0x000fe20000000000 */
[----:B------:R-:W-:Y:S01]  /*518c0*/  UMOV UR21, 0x3d5ef655 ;  /* 0x3d5ef65500157882 */ /* 0x000fe20000000000 */
[----:B------:R-:W-:Y:S04]  /*518d0*/  STL.64 [R1+0xb148], R216 ;  /* 0x00b148d801007387 */ /* 0x000fe80000100a00 */
[----:B------:R-:W3:Y:S01]  /*518e0*/  LDL.64 R18, [R1+0x80d8] ;  /* 0x0080d80001127983 */ /* 0x000ee20000100a00 */
[----:B------:R-:W-:-:S02]  /*518f0*/  IMAD.MOV.U32 R56, RZ, RZ, R98 ;  /* 0x000000ffff387224 */ /* 0x000fc400078e0062 */
[----:B------:R-:W-:Y:S01]  /*51900*/  IMAD.MOV.U32 R57, RZ, RZ, R99 ;  /* 0x000000ffff397224 */ /* 0x000fe200078e0063 */
[----:B------:R-:W-:Y:S01]  /*51910*/  DFMA R98, R60, 0.5, R86 ;  /* 0x3fe000003c62782b */ /* 0x000fe20000000056 */
[----:B----4-:R-:W-:Y:S01]  /*51920*/  MOV R120, R174 ;  /* 0x000000ae00787202 */ /* 0x010fe20000000f00 */
[----:B------:R-:W-:Y:S01]  /*51930*/  IMAD.MOV.U32 R121, RZ, RZ, R175 ;  /* 0x000000ffff797224 */ /* 0x000fe200078e00af */
[----:B------:R0:W-:Y:S02]  /*51940*/  STL.128 [R1+0x1410], R12 ;  /* 0x0014100c01007387 */ /* 0x0001e40000100c00 */
[----:B------:R-:W-:Y:S01]  /*51950*/  MOV R170, R120 ;  /* 0x0000007800aa7202 */ /* 0x000fe20000000f00 */
[----:B------:R-:W-:Y:S01]  /*51960*/  IMAD.MOV.U32 R171, RZ, RZ, R121 ;  /* 0x000000ffffab7224 */ /* 0x000fe200078e0079 */
[----:B------:R-:W-:Y:S02]  /*51970*/  DMUL R120, R42, UR20 ;  /* 0x000000142a787c28 */ /* 0x000fe40008000000 */
[----:B------:R-:W-:-:S02]  /*51980*/  DADD R114, R114, R126 ;  /* 0x0000000072727229 */ /* 0x000fc4000000007e */
[----:B------:R-:W-:Y:S01]  /*51990*/  DADD R130, R130, R122 ;  /* 0x0000000082827229 */ /* 0x000fe2000000007a */
[----:B------:R-:W-:Y:S02]  /*519a0*/  IMAD.MOV.U32 R168, RZ, RZ, R174 ;  /* 0x000000ffffa87224 */ /* 0x000fe400078e00ae */
[----:B------:R-:W-:Y:S01]  /*519b0*/  IMAD.MOV.U32 R169, RZ, RZ, R175 ;  /* 0x000000ffffa97224 */ /* 0x000fe200078e00af */
[----:B------:R-:W-:Y:S01]  /*519c0*/  DFMA R64, R38, R64, R120 ;  /* 0x000000402640722b */ /* 0x000fe20000000078 */
[----:B------:R-:W-:Y:S01]  /*519d0*/  STL.64 [R1+0x7d78], R8 ;  /* 0x007d780801007387 */ /* 0x000fe20000100a00 */
[----:B0-----:R-:W-:Y:S01]  /*519e0*/  MOV R12, R150 ;  /* 0x00000096000c7202 */ /* 0x001fe20000000f00 */
[----:B------:R-:W-:Y:S01]  /*519f0*/  IMAD.MOV.U32 R13, RZ, RZ, R151 ;  /* 0x000000ffff0d7224 */ /* 0x000fe200078e0097 */
[----:B------:R-:W-:Y:S01]  /*51a00*/  DMUL R86, R204, R30 ;  /* 0x0000001ecc567228 */ /* 0x000fe20000000000 */
[----:B------:R-:W-:Y:S02]  /*51a10*/  IMAD.MOV.U32 R150, RZ, RZ, R144 ;  /* 0x000000ffff967224 */ /* 0x000fe400078e0090 */
[----:B------:R0:W-:Y:S01]  /*51a20*/  STL.128 [R1+0x1770], R64 ;  /* 0x0017704001007387 */ /* 0x0001e20000100c00 */
[----:B------:R-:W-:Y:S01]  /*51a30*/  IMAD.MOV.U32 R151, RZ, RZ, R145 ;  /* 0x000000ffff977224 */ /* 0x000fe200078e0091 */
[----:B------:R-:W-:Y:S01]  /*51a40*/  DMUL R144, R156, 3 ;  /* 0x400800009c907828 */ /* 0x000fe20000000000 */
[----:B------:R-:W-:-:S02]  /*51a50*/  MOV R204, R150 ;  /* 0x0000009600cc7202 */ /* 0x000fc40000000f00 */
[----:B------:R-:W-:Y:S01]  /*51a60*/  IMAD.MOV.U32 R205, RZ, RZ, R151 ;  /* 0x000000ffffcd7224 */ /* 0x000fe200078e0097 */
[----:B------:R-:W4:Y:S04]  /*51a70*/  LDL.64 R14, [R1+0x81e0] ;  /* 0x0081e000010e7983 */ /* 0x000f280000100a00 */
[----:B------:R-:W2:Y:S04]  /*51a80*/  LDL.64 R150, [R1+0x77d0] ;  /* 0x0077d00001967983 */ /* 0x000ea80000100a00 */
[----:B------:R-:W4:Y:S01]  /*51a90*/  LDL.64 R120, [R1+0xa608] ;  /* 0x00a6080001787983 */ /* 0x000f220000100a00 */
[----:B0-----:R-:W-:-:S03]  /*51aa0*/  DADD R64, R166, R156 ;  /* 0x00000000a6407229 */ /* 0x001fc6000000009c */
[----:B------:R-:W3:Y:S01]  /*51ab0*/  LDL.64 R156, [R1+0x7838] ;  /* 0x00783800019c7983 */ /* 0x000ee20000100a00 */
[----:B------:R-:W-:Y:S01]  /*51ac0*/  IMAD.MOV.U32 R126, RZ, RZ, R40 ;  /* 0x000000ffff7e7224 */ /* 0x000fe200078e0028 */
[----:B------:R-:W-:Y:S01]  /*51ad0*/  MOV R127, R41 ;  /* 0x00000029007f7202 */ /* 0x000fe20000000f00 */
[----:B------:R-:W-:Y:S01]  /*51ae0*/  IMAD.MOV.U32 R40, RZ, RZ, R94 ;  /* 0x000000ffff287224 */ /* 0x000fe200078e005e */
[----:B------:R-:W-:Y:S01]  /*51af0*/  DFMA R116, R116, 0.5, R102 ;  /* 0x3fe000007474782b */ /* 0x000fe20000000066 */
[----:B------:R-:W-:Y:S01]  /*51b00*/  IMAD.MOV.U32 R41, RZ, RZ, R95 ;  /* 0x000000ffff297224 */ /* 0x000fe200078e005f */
[----:B------:R-:W-:Y:S01]  /*51b10*/  MOV R53, R105 ;  /* 0x0000006900357202 */ /* 0x000fe20000000f00 */
[----:B------:R-:W-:Y:S01]  /*51b20*/  IMAD.MOV.U32 R122, RZ, RZ, R124 ;  /* 0x000000ffff7a7224 */ /* 0x000fe200078e007c */
[----:B------:R-:W4:Y:S01]  /*51b30*/  LDL.64 R94, [R1+0x81b0] ;  /* 0x0081b000015e7983 */ /* 0x000f220000100a00 */
[----:B------:R-:W-:-:S03]  /*51b40*/  IMAD.MOV.U32 R123, RZ, RZ, R125 ;  /* 0x000000ffff7b7224 */ /* 0x000fc600078e007d */
[----:B------:R-:W-:Y:S01]  /*51b50*/  MOV R174, R122 ;  /* 0x0000007a00ae7202 */ /* 0x000fe20000000f00 */
[----:B------:R-:W-:Y:S01]  /*51b60*/  IMAD.MOV.U32 R175, RZ, RZ, R123 ;  /* 0x000000ffffaf7224 */ /* 0x000fe200078e007b */
[----:B------:R-:W-:Y:S01]  /*51b70*/  MOV R123, R89 ;  /* 0x00000059007b7202 */ /* 0x000fe20000000f00 */
[----:B------:R-:W-:Y:S01]  /*51b80*/  IMAD.MOV.U32 R122, RZ, RZ, R88 ;  /* 0x000000ffff7a7224 */ /* 0x000fe200078e0058 */
[----:B------:R-:W-:Y:S01]  /*51b90*/  UMOV UR20, 0x68497682 ;  /* 0x6849768200147882 */ /* 0x000fe20000000000 */
[----:B------:R-:W-:Y:S01]  /*51ba0*/  IMAD.MOV.U32 R88, RZ, RZ, R148 ;  /* 0x000000ffff587224 */ /* 0x000fe200078e0094 */
[----:B------:R-:W-:Y:S01]  /*51bb0*/  MOV R148, R180 ;  /* 0x000000b400947202 */ /* 0x000fe20000000f00 */
[----:B------:R-:W-:Y:S01]  /*51bc0*/  IMAD.MOV.U32 R89, RZ, RZ, R149 ;  /* 0x000000ffff597224 */ /* 0x000fe200078e0095 */
[----:B------:R-:W-:Y:S01]  /*51bd0*/  UMOV UR21, 0x3d7c25c2 ;  /* 0x3d7c25c200157882 */ /* 0x000fe20000000000 */
[----:B------:R-:W-:Y:S01]  /*51be0*/  IMAD.MOV.U32 R149, RZ, RZ, R181 ;  /* 0x000000ffff957224 */ /* 0x000fe200078e00b5 */
[----:B------:R-:W-:Y:S01]  /*51bf0*/  MOV R181, R201 ;  /* 0x000000c900b57202 */ /* 0x000fe20000000f00 */
[----:B------:R-:W-:Y:S01]  /*51c00*/  IMAD.MOV.U32 R180, RZ, RZ, R200 ;  /* 0x000000ffffb47224 */ /* 0x000fe200078e00c8 */
[----:B------:R-:W-:Y:S01]  /*51c10*/  DMUL R8, R48, UR28 ;  /* 0x0000001c30087c28 */ /* 0x000fe20008000000 */
[----:B------:R-:W4:Y:S01]  /*51c20*/  LDL.64 R200, [R1+0x78e0] ;  /* 0x0078e00001c87983 */ /* 0x000f220000100a00 */
[----:B------:R-:W-:Y:S01]  /*51c30*/  MOV R124, R126 ;  /* 0x0000007e007c7202 */ /* 0x000fe20000000f00 */
[----:B------:R-:W-:Y:S01]  /*51c40*/  IMAD.MOV.U32 R125, RZ, RZ, R127 ;  /* 0x000000ffff7d7224 */ /* 0x000fe200078e007f */
[----:B------:R-:W-:Y:S01]  /*51c50*/  DMUL R76, R32, UR20 ;  /* 0x00000014204c7c28 */ /* 0x000fe20008000000 */
[----:B------:R-:W-:Y:S01]  /*51c60*/  IMAD.MOV.U32 R126, RZ, RZ, R96 ;  /* 0x000000ffff7e7224 */ /* 0x000fe200078e0060 */
[----:B------:R-:W-:Y:S01]  /*51c70*/  MOV R127, R97 ;  /* 0x00000061007f7202 */ /* 0x000fe20000000f00 */
[----:B------:R-:W-:Y:S01]  /*51c80*/  UMOV UR20, 0x71ea9c5c ;  /* 0x71ea9c5c00147882 */ /* 0x000fe20000000000 */
[----:B------:R-:W-:Y:S01]  /*51c90*/  UMOV UR21, 0x3dac9659 ;  /* 0x3dac965900157882 */ /* 0x000fe20000000000 */
[----:B------:R-:W-:Y:S01]  /*51ca0*/  DADD R96, R114, R118 ;  /* 0x0000000072607229 */ /* 0x000fe20000000076 */
[----:B------:R-:W-:Y:S01]  /*51cb0*/  IMAD.MOV.U32 R52, RZ, RZ, R104 ;  /* 0x000000ffff347224 */ /* 0x000fe200078e0068 */
[----:B------:R-:W-:Y:S01]  /*51cc0*/  DMUL R80, R38, UR20 ;  /* 0x0000001426507c28 */ /* 0x000fe20008000000 */
[----:B------:R-:W4:Y:S04]  /*51cd0*/  LDL.LU.64 R54, [R1+0x7e68] ;  /* 0x007e680001367983 */ /* 0x000f280000300a00 */
[----:B------:R-:W-:Y:S01]  /*51ce0*/  STL.128 [R1+0x10b0], R96 ;  /* 0x0010b06001007387 */ /* 0x000fe20000100c00 */
[----:B------:R-:W-:-:S03]  /*51cf0*/  DADD R66, R206, R132 ;  /* 0x00000000ce427229 */ /* 0x000fc60000000084 */
[----:B------:R-:W-:Y:S04]  /*51d00*/  STL.128 [R1+0x1690], R80 ;  /* 0x0016905001007387 */ /* 0x000fe80000100c00 */
[----:B------:R-:W-:Y:S04]  /*51d10*/  STL.64 [R1+0x8220], R76 ;  /* 0x0082204c01007387 */ /* 0x000fe80000100a00 */
[----:B------:R0:W-:Y:S04]  /*51d20*/  STL.128 [R1+0x1420], R76 ;  /* 0x0014204c01007387 */ /* 0x0001e80000100c00 */
[----:B------:R1:W-:Y:S01]  /*51d30*/  STL.128 [R1+0xd80], R64 ;  /* 0x000d804001007387 */ /* 0x0003e20000100c00 */
[----:B------:R-:W-:Y:S01]  /*51d40*/  MOV R248, R174 ;  /* 0x000000ae00f87202 */ /* 0x000fe20000000f00 */
[----:B------:R-:W-:Y:S01]  /*51d50*/  IMAD.MOV.U32 R249, RZ, RZ, R175 ;  /* 0x000000fffff97224 */ /* 0x000fe200078e00af */
[----:B------:R-:W-:Y:S01]  /*51d60*/  DMUL R188, R32, UR24 ;  /* 0x0000001820bc7c28 */ /* 0x000fe20008000000 */
[----:B------:R-:W-:Y:S04]  /*51d70*/  STL.128 [R1+0x13f0], R168 ;  /* 0x0013f0a801007387 */ /* 0x000fe80000100c00 */
[----:B------:R-:W4:Y:S01]  /*51d80*/  LDL.LU.128 R160, [R1+0xb370] ;  /* 0x00b3700001a07983 */ /* 0x000f220000300c00 */
[----:B0-----:R-:W-:-:S03]  /*51d90*/  IMAD.MOV.U32 R76, RZ, RZ, R12 ;  /* 0x000000ffff4c7224 */ /* 0x001fc600078e000c */
[----:B------:R-:W4:Y:S01]  /*51da0*/  LDL.LU.128 R228, [R1+0xb380] ;  /* 0x00b3800001e47983 */ /* 0x000f220000300c00 */
[----:B------:R-:W-:-:S03]  /*51db0*/  IMAD.MOV.U32 R77, RZ, RZ, R13 ;  /* 0x000000ffff4d7224 */ /* 0x000fc600078e000d */
[----:B------:R-:W4:Y:S04]  /*51dc0*/  LDL.LU.64 R12, [R1+0x7760] ;  /* 0x00776000010c7983 */ /* 0x000f280000300a00 */
[----:B------:R-:W4:Y:S01]  /*51dd0*/  LDL.64 R30, [R1+0xa9b8] ;  /* 0x00a9b800011e7983 */ /* 0x000f220000100a00 */
[--C-:B--2---:R-:W-:Y:S02]  /*51de0*/  IMAD.MOV.U32 R82, RZ, RZ, R150.reuse ;  /* 0x000000ffff527224 */ /* 0x104fe400078e0096 */
[----:B------:R-:W-:Y:S01]  /*51df0*/  IMAD.MOV.U32 R83, RZ, RZ, R151 ;  /* 0x000000ffff537224 */ /* 0x000fe200078e0097 */
[----:B---3--:R-:W-:Y:S02]  /*51e00*/  DADD R98, -R156, -R136 ;  /* 0x000000009c627229 */ /* 0x008fe40000000988 */
[----:B----4-:R-:W-:Y:S01]  /*51e10*/  DADD R94, -R100, -R94 ;  /* 0x00000000645e7229 */ /* 0x010fe2000000095e */
[----:B------:R-:W-:Y:S01]  /*51e20*/  IMAD.MOV.U32 R156, RZ, RZ, R150 ;  /* 0x000000ffff9c7224 */ /* 0x000fe200078e0096 */
[----:B------:R-:W-:Y:S01]  /*51e30*/  MOV R157, R151 ;  /* 0x00000097009d7202 */ /* 0x000fe20000000f00 */
[----:B-1----:R-:W-:Y:S01]  /*51e40*/  DFMA R64, R32, R120, R14 ;  /* 0x000000782040722b */ /* 0x002fe2000000000e */
[----:B------:R-:W2:Y:S01]  /*51e50*/  LDL.64 R150, [R1+0x7fe8] ;  /* 0x007fe80001967983 */ /* 0x000ea20000100a00 */
[----:B------:R-:W-:Y:S01]  /*51e60*/  MOV R120, R122 ;  /* 0x0000007a00787202 */ /* 0x000fe20000000f00 */
[----:B------:R-:W-:Y:S01]  /*51e70*/  IMAD.MOV.U32 R121, RZ, RZ, R123 ;  /* 0x000000ffff797224 */ /* 0x000fe200078e007b */
[----:B------:R-:W-:Y:S01]  /*51e80*/  MOV R123, R89 ;  /* 0x00000059007b7202 */ /* 0x000fe20000000f00 */
[----:B------:R-:W-:Y:S01]  /*51e90*/  IMAD.MOV.U32 R122, RZ, RZ, R88 ;  /* 0x000000ffff7a7224 */ /* 0x000fe200078e0058 */
[----:B------:R-:W-:Y:S01]  /*51ea0*/  STL.128 [R1+0x1700], R92 ;  /* 0x0017005c01007387 */ /* 0x000fe20000100c00 */
[----:B------:R-:W-:Y:S01]  /*51eb0*/  IMAD.MOV.U32 R174, RZ, RZ, R120 ;  /* 0x000000ffffae7224 */ /* 0x000fe200078e0078 */
[----:B------:R-:W-:Y:S01]  /*51ec0*/  MOV R175, R121 ;  /* 0x0000007900af7202 */ /* 0x000fe20000000f00 */
[----:B------:R-:W-:Y:S01]  /*51ed0*/  IMAD.MOV.U32 R120, RZ, RZ, R122 ;  /* 0x000000ffff787224 */ /* 0x000fe200078e007a */
[----:B------:R-:W-:Y:S01]  /*51ee0*/  MOV R122, R148 ;  /* 0x00000094007a7202 */ /* 0x000fe20000000f00 */
[----:B------:R-:W-:Y:S01]  /*51ef0*/  IMAD.MOV.U32 R121, RZ, RZ, R123 ;  /* 0x000000ffff797224 */ /* 0x000fe200078e007b */
[----:B------:R0:W-:Y:S01]  /*51f00*/  STL.64 [R1+0x8268], R8 ;  /* 0x0082680801007387 */ /* 0x0001e20000100a00 */
[----:B------:R-:W-:-:S03]  /*51f10*/  IMAD.MOV.U32 R123, RZ, RZ, R149 ;  /* 0x000000ffff7b7224 */ /* 0x000fc600078e0095 */
[----:B------:R-:W3:Y:S01]  /*51f20*/  LDL.64 R148, [R1+0x7f88] ;  /* 0x007f880001947983 */ /* 0x000ee20000100a00 */
[----:B------:R-:W-:Y:S01]  /*51f30*/  DFMA R88, R74, 2, R194 ;  /* 0x400000004a58782b */ /* 0x000fe200000000c2 */
[----:B------:R-:W-:Y:S02]  /*51f40*/  IMAD.MOV.U32 R104, RZ, RZ, R116 ;  /* 0x000000ffff687224 */ /* 0x000fe400078e0074 */
[----:B------:R1:W-:Y:S04]  /*51f50*/  STL.128 [R1+0x1120], R116 ;  /* 0x0011207401007387 */ /* 0x0003e80000100c00 */
[----:B0-----:R-:W4:Y:S01]  /*51f60*/  LDL.64 R8, [R1+0x7f90] ;  /* 0x007f900001087983 */ /* 0x001f220000100a00 */
[----:B------:R-:W-:Y:S02]  /*51f70*/  DFMA R94, R238, 2, R88 ;  /* 0x40000000ee5e782b */ /* 0x000fe40000000058 */
[----:B------:R-:W-:Y:S01]  /*51f80*/  DFMA R88, R200, 2, R182 ;  /* 0x40000000c858782b */ /* 0x000fe200000000b6 */
[----:B------:R-:W-:Y:S01]  /*51f90*/  IMAD.MOV.U32 R105, RZ, RZ, R117 ;  /* 0x000000ffff697224 */ /* 0x000fe200078e0075 */
[----:B------:R-:W-:Y:S01]  /*51fa0*/  DADD R92, R10, R56 ;  /* 0x000000000a5c7229 */ /* 0x000fe20000000038 */
[----:B------:R-:W-:Y:S01]  /*51fb0*/  IMAD.MOV.U32 R134, RZ, RZ, R174 ;  /* 0x000000ffff867224 */ /* 0x000fe200078e00ae */
[----:B------:R-:W-:Y:S01]  /*51fc0*/  MOV R135, R175 ;  /* 0x000000af00877202 */ /* 0x000fe20000000f00 */
[----:B------:R-:W-:Y:S01]  /*51fd0*/  UMOV UR20, 0x70a3d70a ;  /* 0x70a3d70a00147882 */ /* 0x000fe20000000000 */
[----:B------:R-:W-:Y:S01]  /*51fe0*/  UMOV UR21, 0x3fc70a3d ;  /* 0x3fc70a3d00157882 */ /* 0x000fe20000000000 */
[----:B------:R-:W-:Y:S01]  /*51ff0*/  STL.64 [R1+0x8060], R80 ;  /* 0x0080605001007387 */ /* 0x000fe20000100a00 */
[----:B------:R-:W-:-:S03]  /*52000*/  DFMA R88, R216, 3, R88 ;  /* 0x40080000d858782b */ /* 0x000fc60000000058 */
[----:B------:R0:W-:Y:S04]  /*52010*/  STL.128 [R1+0xda0], R92 ;  /* 0x000da05c01007387 */ /* 0x0001e80000100c00 */
[----:B------:R2:W-:Y:S01]  /*52020*/  STL.128 [R1+0x1350], R88 ;  /* 0x0013505801007387 */ /* 0x0005e20000100c00 */
[----:B------:R-:W-:Y:S01]  /*52030*/  MOV R174, R122 ;  /* 0x0000007a00ae7202 */ /* 0x000fe20000000f00 */
[----:B------:R-:W-:Y:S02]  /*52040*/  IMAD.MOV.U32 R175, RZ, RZ, R123 ;  /* 0x000000ffffaf7224 */ /* 0x000fe400078e007b */
[----:B------:R-:W-:Y:S01]  /*52050*/  IMAD.MOV.U32 R122, RZ, RZ, R40 ;  /* 0x000000ffff7a7224 */ /* 0x000fe200078e0028 */
[----:B-1----:R-:W4:Y:S01]  /*52060*/  LDL.64 R116, [R1+0x7cd0] ;  /* 0x007cd00001747983 */ /* 0x002f220000100a00 */
[----:B------:R-:W-:Y:S01]  /*52070*/  IMAD.MOV.U32 R123, RZ, RZ, R41 ;  /* 0x000000ffff7b7224 */ /* 0x000fe200078e0029 */
[----:B------:R-:W-:Y:S01]  /*52080*/  DMUL R102, R22, UR24 ;  /* 0x0000001816667c28 */ /* 0x000fe20008000000 */
[----:B------:R-:W-:Y:S01]  /*52090*/  MOV R78, R52 ;  /* 0x00000034004e7202 */ /* 0x000fe20000000f00 */
[----:B------:R-:W-:Y:S01]  /*520a0*/  IMAD.MOV.U32 R79, RZ, RZ, R53 ;  /* 0x000000ffff4f7224 */ /* 0x000fe200078e0035 */
[----:B------:R-:W4:Y:S04]  /*520b0*/  LDL.64 R168, [R1+0x7d08] ;  /* 0x007d080001a87983 */ /* 0x000f280000100a00 */
[----:B0-----:R-:W4:Y:S04]  /*520c0*/  LDL.LU.64 R94, [R1+0x7d38] ;  /* 0x007d3800015e7983 */ /* 0x001f280000300a00 */
[----:B------:R-:W4:Y:S01]  /*520d0*/  LDL.LU.64 R170, [R1+0x7cb8] ;  /* 0x007cb80001aa7983 */ /* 0x000f220000300a00 */
[----:B------:R-:W-:-:S03]  /*520e0*/  DMUL R96, R12, R42 ;  /* 0x0000002a0c607228 */ /* 0x000fc60000000000 */
[----:B------:R-:W4:Y:S04]  /*520f0*/  LDL.LU.64 R42, [R1+0x7768] ;  /* 0x00776800012a7983 */ /* 0x000f280000300a00 */
[----:B------:R-:W4:Y:S04]  /*52100*/  LDL.LU.64 R14, [R1+0x7d58] ;  /* 0x007d5800010e7983 */ /* 0x000f280000300a00 */
[----:B------:R-:W-:Y:S04]  /*52110*/  STL.128 [R1+0xb2e0], R204 ;  /* 0x00b2e0cc01007387 */ /* 0x000fe80000100c00 */
[----:B------:R-:W-:Y:S04]  /*52120*/  STL.64 [R1+0xad20], R66 ;  /* 0x00ad204201007387 */ /* 0x000fe80000100a00 */
[----:B------:R-:W-:Y:S01]  /*52130*/  STL.128 [R1+0xb220], R160 ;  /* 0x00b220a001007387 */ /* 0x000fe20000100c00 */
[----:B------:R-:W-:-:S03]  /*52140*/  DADD R114, R112, R114 ;  /* 0x0000000070727229 */ /* 0x000fc60000000072 */
[----:B------:R-:W-:Y:S04]  /*52150*/  STL.128 [R1+0xb1d0], R84 ;  /* 0x00b1d05401007387 */ /* 0x000fe80000100c00 */
[----:B------:R-:W-:Y:S04]  /*52160*/  STL.64 [R1+0x7f98], R172 ;  /* 0x007f98ac01007387 */ /* 0x000fe80000100a00 */
[----:B------:R-:W4:Y:S01]  /*52170*/  LDL.LU.64 R50, [R1+0x8268] ;  /* 0x0082680001327983 */ /* 0x000f220000300a00 */
[----:B--2---:R-:W-:Y:S02]  /*52180*/  DADD R88, -R74, -R150 ;  /* 0x000000004a587229 */ /* 0x004fe40000000996 */
[----:B---3--:R-:W-:Y:S01]  /*52190*/  DADD R250, -RZ, -R148 ;  /* 0x00000000fffa7229 */ /* 0x008fe20000000994 */
[----:B------:R-:W2:Y:S05]  /*521a0*/  LDL.64 R150, [R1+0xa658] ;  /* 0x00a6580001967983 */ /* 0x000eaa0000100a00 */
[----:B------:R-:W-:-:S02]  /*521b0*/  DADD R40, -R238, R88 ;  /* 0x00000000ee287229 */ /* 0x000fc40000000158 */
[----:B------:R-:W3:Y:S04]  /*521c0*/  LDL.64 R88, [R1+0x78c0] ;  /* 0x0078c00001587983 */ /* 0x000ee80000100a00 */
[----:B------:R-:W3:Y:S01]  /*521d0*/  LDL.64 R148, [R1+0xa730] ;  /* 0x00a7300001947983 */ /* 0x000ee20000100a00 */
[----:B----4-:R-:W-:Y:S02]  /*521e0*/  DADD R60, -RZ, -R8 ;  /* 0x00000000ff3c7229 */ /* 0x010fe40000000908 */
[----:B------:R-:W-:Y:S02]  /*521f0*/  DMUL R8, R164, UR20 ;  /* 0x00000014a4087c28 */ /* 0x000fe40008000000 */
[----:B------:R-:W-:Y:S02]  /*52200*/  DADD R118, R44, R62 ;  /* 0x000000002c767229 */ /* 0x000fe4000000003e */
[----:B------:R-:W-:Y:S01]  /*52210*/  DADD R92, -RZ, -R220 ;  /* 0x00000000ff5c7229 */ /* 0x000fe200000009dc */
[----:B------:R-:W-:Y:S01]  /*52220*/  IMAD.MOV.U32 R80, RZ, RZ, R158 ;  /* 0x000000ffff507224 */ /* 0x000fe200078e009e */
[----:B------:R-:W4:Y:S02]  /*52230*/  LDL.64 R238, [R1+0x7878] ;  /* 0x0078780001ee7983 */ /* 0x000f240000100a00 */
[----:B------:R-:W-:Y:S01]  /*52240*/  MOV R90, R60 ;  /* 0x0000003c005a7202 */ /* 0x000fe20000000f00 */
[----:B------:R-:W-:Y:S01]  /*52250*/  IMAD.MOV.U32 R91, RZ, RZ, R61 ;  /* 0x000000ffff5b7224 */ /* 0x000fe200078e003d */
[----:B------:R-:W-:Y:S01]  /*52260*/  MOV R61, R59 ;  /* 0x0000003b003d7202 */ /* 0x000fe20000000f00 */
[----:B------:R-:W-:-:S02]  /*52270*/  IMAD.MOV.U32 R60, RZ, RZ, R58 ;  /* 0x000000ffff3c7224 */ /* 0x000fc400078e003a */
[----:B------:R-:W-:Y:S01]  /*52280*/  IMAD.MOV.U32 R81, RZ, RZ, R159 ;  /* 0x000000ffff517224 */ /* 0x000fe200078e009f */
[----:B------:R-:W-:Y:S01]  /*52290*/  MOV R194, R232 ;  /* 0x000000e800c27202 */ /* 0x000fe20000000f00 */
[----:B------:R-:W-:Y:S02]  /*522a0*/  IMAD.MOV.U32 R62, RZ, RZ, R8 ;  /* 0x000000ffff3e7224 */ /* 0x000fe400078e0008 */
[----:B------:R-:W-:Y:S01]  /*522b0*/  IMAD.MOV.U32 R195, RZ, RZ, R233 ;  /* 0x000000ffffc37224 */ /* 0x000fe200078e00e9 */
[----:B------:R-:W-:Y:S01]  /*522c0*/  UMOV UR24, 0xcccccccd ;  /* 0xcccccccd00187882 */ /* 0x000fe20000000000 */
[----:B------:R-:W-:Y:S01]  /*522d0*/  IMAD.MOV.U32 R63, RZ, RZ, R9 ;  /* 0x000000ffff3f7224 */ /* 0x000fe200078e0009 */
[----:B------:R-:W-:Y:S01]  /*522e0*/  UMOV UR25, 0x3feccccc ;  /* 0x3feccccc00197882 */ /* 0x000fe20000000000 */
[----:B------:R-:W-:Y:S01]  /*522f0*/  IMAD.MOV.U32 R164, RZ, RZ, R120 ;  /* 0x000000ffffa47224 */ /* 0x000fe200078e0078 */
[----:B------:R-:W-:Y:S01]  /*52300*/  STL.128 [R1+0x11e0], R104 ;  /* 0x0011e06801007387 */ /* 0x000fe20000100c00 */
[----:B------:R-:W-:Y:S01]  /*52310*/  IMAD.MOV.U32 R165, RZ, RZ, R121 ;  /* 0x000000ffffa57224 */ /* 0x000fe200078e0079 */
[----:B------:R-:W-:Y:S01]  /*52320*/  MOV R121, R125 ;  /* 0x0000007d00797202 */ /* 0x000fe20000000f00 */
[----:B------:R-:W-:Y:S01]  /*52330*/  IMAD.MOV.U32 R120, RZ, RZ, R124 ;  /* 0x000000ffff787224 */ /* 0x000fe200078e007c */
[----:B------:R-:W-:Y:S04]  /*52340*/  STL.128 [R1+0x1890], R60 ;  /* 0x0018903c01007387 */ /* 0x000fe80000100c00 */
[----:B------:R-:W4:Y:S04]  /*52350*/  LDL.64 R124, [R1+0x7ae8] ;  /* 0x007ae800017c7983 */ /* 0x000f280000100a00 */
[----:B------:R0:W-:Y:S04]  /*52360*/  STL.128 [R1+0x1530], R92 ;  /* 0x0015305c01007387 */ /* 0x0001e80000100c00 */
[----:B------:R1:W-:Y:S04]  /*52370*/  STL.64 [R1+0x7d30], R92 ;  /* 0x007d305c01007387 */ /* 0x0003e80000100a00 */
[----:B------:R1:W-:Y:S04]  /*52380*/  STL.128 [R1+0x1670], R40 ;  /* 0x0016702801007387 */ /* 0x0003e80000100c00 */
[----:B------:R1:W-:Y:S04]  /*52390*/  STL.128 [R1+0xfe0], R116 ;  /* 0x000fe07401007387 */ /* 0x0003e80000100c00 */
[----:B0-----:R-:W4:Y:S01]  /*523a0*/  LDL.64 R94, [R1+0x7800] ;  /* 0x00780000015e7983 */ /* 0x001f220000100a00 */
[----:B-1----:R-:W-:-:S03]  /*523b0*/  DMUL R92, R116, UR30 ;  /* 0x0000001e745c7c28 */ /* 0x002fc60008000000 */
[----:B------:R-:W4:Y:S01]  /*523c0*/  LDL.64 R158, [R1+0x7f28] ;  /* 0x007f2800019e7983 */ /* 0x000f220000100a00 */
[----:B------:R-:W-:Y:S01]  /*523d0*/  MOV R40, R116 ;  /* 0x0000007400287202 */ /* 0x000fe20000000f00 */
[----:B------:R-:W-:Y:S02]  /*523e0*/  IMAD.MOV.U32 R41, RZ, RZ, R117 ;  /* 0x000000ffff297224 */ /* 0x000fe400078e0075 */
[----:B------:R-:W-:Y:S01]  /*523f0*/  STL.64 [R1+0x8138], R102 ;  /* 0x0081386601007387 */ /* 0x000fe20000100a00 */
[----:B------:R-:W-:Y:S01]  /*52400*/  MOV R118, R110 ;  /* 0x0000006e00767202 */ /* 0x000fe20000000f00 */
[----:B------:R-:W-:Y:S01]  /*52410*/  IMAD.MOV.U32 R119, RZ, RZ, R111 ;  /* 0x000000ffff777224 */ /* 0x000fe200078e006f */
[----:B------:R-:W-:Y:S02]  /*52420*/  DMUL R182, R24, UR26 ;  /* 0x0000001a18b67c28 */ /* 0x000fe40008000000 */
[----:B------:R-:W-:Y:S02]  /*52430*/  DADD R168, -RZ, -R168 ;  /* 0x00000000ffa87229 */ /* 0x000fe400000009a8 */
[----:B------:R-:W-:-:S02]  /*52440*/  DMUL R12, R20, R138 ;  /* 0x0000008a140c7228 */ /* 0x000fc40000000000 */
[----:B------:R-:W-:Y:S01]  /*52450*/  DADD R52, -RZ, -R204 ;  /* 0x00000000ff347229 */ /* 0x000fe200000009cc */
[----:B------:R-:W-:Y:S01]  /*52460*/  IMAD.MOV.U32 R206, RZ, RZ, R186 ;  /* 0x000000ffffce7224 */ /* 0x000fe200078e00ba */
[----:B------:R-:W4:Y:S01]  /*52470*/  LDL.64 R162, [R1+0x7a08] ;  /* 0x007a080001a27983 */ /* 0x000f220000100a00 */
[----:B------:R-:W-:-:S03]  /*52480*/  IMAD.MOV.U32 R207, RZ, RZ, R187 ;  /* 0x000000ffffcf7224 */ /* 0x000fc600078e00bb */
[----:B------:R-:W-:Y:S04]  /*52490*/  STL.64 [R1+0x7d18], R250 ;  /* 0x007d18fa01007387 */ /* 0x000fe80000100a00 */
[----:B------:R-:W-:Y:S04]  /*524a0*/  STL.128 [R1+0x16e0], R248 ;  /* 0x0016e0f801007387 */ /* 0x000fe80000100c00 */
[----:B------:R-:W4:Y:S04]  /*524b0*/  LDL.64 R84, [R1+0x9f10] ;  /* 0x009f100001547983 */ /* 0x000f280000100a00 */
[----:B------:R-:W4:Y:S04]  /*524c0*/  LDL.64 R44, [R1+0x7870] ;  /* 0x00787000012c7983 */ /* 0x000f280000100a00 */
[----:B------:R-:W4:Y:S01]  /*524d0*/  LDL.LU.64 R172, [R1+0xb368] ;  /* 0x00b3680001ac7983 */ /* 0x000f220000300a00 */
[----:B--2---:R-:W-:-:S03]  /*524e0*/  DFMA R60, R150, R20, R68 ;  /* 0x00000014963c722b */ /* 0x004fc60000000044 */
[----:B---3--:R0:W-:Y:S01]  /*524f0*/  STL.128 [R1+0x17a0], R88 ;  /* 0x0017a05801007387 */ /* 0x0081e20000100c00 */
[----:B------:R-:W-:Y:S01]  /*52500*/  IMAD.MOV.U32 R58, RZ, RZ, R120 ;  /* 0x000000ffff3a7224 */ /* 0x000fe200078e0078 */
[----:B------:R-:W-:Y:S01]  /*52510*/  MOV R59, R121 ;  /* 0x00000079003b7202 */ /* 0x000fe20000000f00 */
[----:B------:R-:W-:Y:S01]  /*52520*/  DMUL R62, R218, UR32 ;  /* 0x00000020da3e7c28 */ /* 0x000fe20008000000 */
[----:B------:R-:W-:Y:S02]  /*52530*/  IMAD.MOV.U32 R8, RZ, RZ, R122 ;  /* 0x000000ffff087224 */ /* 0x000fe400078e007a */
[----:B------:R-:W-:Y:S01]  /*52540*/  IMAD.MOV.U32 R9, RZ, RZ, R123 ;  /* 0x000000ffff097224 */ /* 0x000fe200078e007b */
[----:B------:R-:W-:Y:S01]  /*52550*/  MOV R117, R61 ;  /* 0x0000003d00757202 */ /* 0x000fe20000000f00 */
[----:B------:R-:W-:Y:S01]  /*52560*/  IMAD.MOV.U32 R116, RZ, RZ, R60 ;  /* 0x000000ffff747224 */ /* 0x000fe200078e003c */
[----:B------:R-:W-:Y:S01]  /*52570*/  STL.64 [R1+0x7ad8], R60 ;  /* 0x007ad83c01007387 */ /* 0x000fe20000100a00 */
[----:B------:R-:W-:-:S02]  /*52580*/  DADD R106, R152, R56 ;  /* 0x00000000986a7229 */ /* 0x000fc40000000038 */
[----:B------:R-:W-:Y:S01]  /*52590*/  DADD R104, R46, R78 ;  /* 0x000000002e687229 */ /* 0x000fe2000000004e */
[----:B------:R-:W2:Y:S01]  /*525a0*/  LDL.64 R42, [R1+0x80e8] ;  /* 0x0080e800012a7983 */ /* 0x000ea20000100a00 */
[----:B0-----:R-:W-:-:S03]  /*525b0*/  DMUL R90, R210, 4 ;  /* 0x40100000d25a7828 */ /* 0x001fc60000000000 */
[----:B------:R0:W-:Y:S04]  /*525c0*/  STL.128 [R1+0x11d0], R116 ;  /* 0x0011d07401007387 */ /* 0x0001e80000100c00 */
[----:B------:R-:W3:Y:S01]  /*525d0*/  LDL.64 R210, [R1+0xa490] ;  /* 0x00a4900001d27983 */ /* 0x000ee20000100a00 */
[----:B------:R-:W-:-:S03]  /*525e0*/  DFMA R90, R148, 4, R90 ;  /* 0x40100000945a782b */ /* 0x000fc6000000005a */
[----:B----4-:R1:W-:Y:S04]  /*525f0*/  STL.128 [R1+0x13d0], R156 ;  /* 0x0013d09c01007387 */ /* 0x0103e80000100c00 */
[----:B0-----:R-:W4:Y:S04]  /*52600*/  LDL.128 R116, [R1+0x7ad0] ;  /* 0x007ad00001747983 */ /* 0x001f280000100c00 */
[----:B------:R-:W2:Y:S01]  /*52610*/  LDL.64 R148, [R1+0x7888] ;  /* 0x0078880001947983 */ /* 0x000ea20000100a00 */
[----:B------:R-:W-:Y:S02]  /*52620*/  DMUL R120, R124, UR52 ;  /* 0x000000347c787c28 */ /* 0x000fe40008000000 */
[----:B------:R-:W-:Y:S01]  /*52630*/  DFMA R60, R70, 2, R26 ;  /* 0x40000000463c782b */ /* 0x000fe2000000001a */
[----:B------:R-:W3:Y:S01]  /*52640*/  LDL.64 R124, [R1+0xa448] ;  /* 0x00a44800017c7983 */ /* 0x000ee20000100a00 */
[----:B------:R-:W-:-:S03]  /*52650*/  DADD R26, R94, R72 ;  /* 0x000000005e1a7229 */ /* 0x000fc60000000048 */
[----:B------:R-:W3:Y:S04]  /*52660*/  LDL.64 R72, [R1+0x9f68] ;  /* 0x009f680001487983 */ /* 0x000ee80000100a00 */
[----:B------:R0:W-:Y:S04]  /*52670*/  STL.128 [R1+0xf90], R60 ;  /* 0x000f903c01007387 */ /* 0x0001e80000100c00 */
[----:B-1----:R-:W3:Y:S01]  /*52680*/  LDL.LU.128 R156, [R1+0xb340] ;  /* 0x00b34000019c7983 */ /* 0x002ee20000300c00 */
[----:B------:R-:W-:Y:S01]  /*52690*/  DADD R220, -RZ, -R76 ;  /* 0x00000000ffdc7229 */ /* 0x000fe2000000094c */
[----:B------:R-:W-:Y:S01]  /*526a0*/  UMOV UR26, 0xc864deb1 ;  /* 0xc864deb1001a7882 */ /* 0x000fe20000000000 */
[----:B------:R-:W-:Y:S01]  /*526b0*/  UMOV UR27, 0x3cd3d0da ;  /* 0x3cd3d0da001b7882 */ /* 0x000fe20000000000 */
[----:B------:R-:W-:Y:S04]  /*526c0*/  STL.64 [R1+0x7cb0], R168 ;  /* 0x007cb0a801007387 */ /* 0x000fe80000100a00 */
[----:B------:R-:W-:Y:S04]  /*526d0*/  STL.128 [R1+0x15b0], R168 ;  /* 0x0015b0a801007387 */ /* 0x000fe80000100c00 */
[----:B0-----:R-:W3:Y:S01]  /*526e0*/  LDL.64 R60, [R1+0x7b58] ;  /* 0x007b5800013c7983 */ /* 0x001ee20000100a00 */
[----:B------:R-:W-:-:S03]  /*526f0*/  CS2R R88, SRZ ;  /* 0x0000000000587805 */ /* 0x000fc6000001ff00 */
[----:B------:R-:W-:Y:S04]  /*52700*/  STL.64 [R1+0x7d50], R12 ;  /* 0x007d500c01007387 */ /* 0x000fe80000100a00 */
[----:B------:R-:W-:Y:S01]  /*52710*/  STL.128 [R1+0x1750], R12 ;  /* 0x0017500c01007387 */ /* 0x000fe20000100c00 */
[----:B------:R-:W-:Y:S02]  /*52720*/  IMAD.MOV.U32 R138, RZ, RZ, R180 ;  /* 0x000000ffff8a7224 */ /* 0x000fe400078e00b4 */
[----:B------:R-:W-:Y:S01]  /*52730*/  IMAD.MOV.U32 R139, RZ, RZ, R181 ;  /* 0x000000ffff8b7224 */ /* 0x000fe200078e00b5 */
[----:B------:R-:W-:Y:S04]  /*52740*/  STL.64 [R1+0x7e60], R52 ;  /* 0x007e603401007387 */ /* 0x000fe80000100a00 */
[----:B------:R-:W-:Y:S04]  /*52750*/  STL.128 [R1+0x15d0], R52 ;  /* 0x0015d03401007387 */ /* 0x000fe80000100c00 */
[----:B------:R-:W3:Y:S04]  /*52760*/  LDL.64 R204, [R1+0x7ca0] ;  /* 0x007ca00001cc7983 */ /* 0x000ee80000100a00 */
[----:B------:R-:W3:Y:S04]  /*52770*/  LDL.LU.128 R248, [R1+0xb2f0] ;  /* 0x00b2f00001f87983 */ /* 0x000ee80000300c00 */
[----:B----4-:R0:W-:Y:S01]  /*52780*/  STL.128 [R1+0xfa0], R116 ;  /* 0x000fa07401007387 */ /* 0x0101e20000100c00 */
[----:B------:R-:W-:Y:S01]  /*52790*/  IMAD.MOV.U32 R232, RZ, RZ, R116 ;  /* 0x000000ffffe87224 */ /* 0x000fe200078e0074 */
[----:B------:R-:W-:Y:S01]  /*527a0*/  MOV R233, R117 ;  /* 0x0000007500e97202 */ /* 0x000fe20000000f00 */
[----:B--2---:R-:W-:Y:S01]  /*527b0*/  DADD R68, R148, R140 ;  /* 0x0000000094447229 */ /* 0x004fe2000000008c */
[----:B------:R1:W-:Y:S04]  /*527c0*/  STL.128 [R1+0x1320], R88 ;  /* 0x0013205801007387 */ /* 0x0003e80000100c00 */
[----:B------:R-:W2:Y:S04]  /*527d0*/  LDL.64 R140, [R1+0x7ba8] ;  /* 0x007ba800018c7983 */ /* 0x000ea80000100a00 */
[----:B------:R4:W-:Y:S01]  /*527e0*/  STL.128 [R1+0xd70], R104 ;  /* 0x000d706801007387 */ /* 0x0009e20000100c00 */
[----:B0-----:R-:W-:-:S03]  /*527f0*/  DADD R116, R102, R190 ;  /* 0x0000000066747229 */ /* 0x001fc600000000be */
[----:B------:R-:W-:Y:S04]  /*52800*/  STL.64 [R1+0x7cc0], R220 ;  /* 0x007cc0dc01007387 */ /* 0x000fe80000100a00 */
[----:B------:R-:W2:Y:S01]  /*52810*/  LDL.LU.64 R190, [R1+0x7750] ;  /* 0x0077500001be7983 */ /* 0x000ea20000300a00 */
[----:B-1----:R-:W-:Y:S02]  /*52820*/  DMUL R90, R38, R128 ;  /* 0x00000080265a7228 */ /* 0x002fe40000000000 */
[----:B------:R-:W-:Y:S01]  /*52830*/  DADD R118, R238, R26 ;  /* 0x00000000ee767229 */ /* 0x000fe2000000001a */
[----:B------:R-:W-:Y:S01]  /*52840*/  MOV R148, R62 ;  /* 0x0000003e00947202 */ /* 0x000fe20000000f00 */
[----:B------:R-:W-:Y:S01]  /*52850*/  IMAD.MOV.U32 R149, RZ, RZ, R63 ;  /* 0x000000ffff957224 */ /* 0x000fe200078e003f */
[----:B------:R-:W-:Y:S01]  /*52860*/  DFMA R62, R240, -UR24, -R242 ;  /* 0x80000018f03e7c2b */ /* 0x000fe200080008f2 */
[----:B------:R-:W2:Y:S02]  /*52870*/  LDL.64 R128, [R1+0x79e0] ;  /* 0x0079e00001807983 */ /* 0x000ea40000100a00 */
[----:B---3--:R-:W-:-:S02]  /*52880*/  DADD R122, -R210, -R90 ;  /* 0x00000000d27a7229 */ /* 0x008fc4000000095a */
[----:B------:R0:W-:Y:S01]  /*52890*/  STL.128 [R1+0x1080], R116 ;  /* 0x0010807401007387 */ /* 0x0001e20000100c00 */
[----:B------:R-:W-:Y:S01]  /*528a0*/  DMUL R26, R22, UR6 ;  /* 0x00000006161a7c28 */ /* 0x000fe20008000000 */
[----:B----4-:R-:W-:Y:S01]  /*528b0*/  IMAD.MOV.U32 R106, RZ, RZ, R78 ;  /* 0x000000ffff6a7224 */ /* 0x010fe200078e004e */
[----:B------:R-:W-:Y:S01]  /*528c0*/  MOV R107, R79 ;  /* 0x0000004f006b7202 */ /* 0x000fe20000000f00 */
[----:B------:R-:W3:Y:S04]  /*528d0*/  LDL.64 R102, [R1+0x7950] ;  /* 0x0079500001667983 */ /* 0x000ee80000100a00 */
[----:B------:R1:W-:Y:S04]  /*528e0*/  STL.128 [R1+0x1720], R120 ;  /* 0x0017207801007387 */ /* 0x0003e80000100c00 */
[----:B------:R4:W-:Y:S04]  /*528f0*/  STL.128 [R1+0x15c0], R220 ;  /* 0x0015c0dc01007387 */ /* 0x0009e80000100c00 */
[----:B0-----:R-:W3:Y:S01]  /*52900*/  LDL.64 R118, [R1+0x7848] ;  /* 0x0078480001767983 */ /* 0x001ee20000100a00 */
[----:B------:R-:W-:Y:S01]  /*52910*/  IMAD.MOV.U32 R78, RZ, RZ, R58 ;  /* 0x000000ffff4e7224 */ /* 0x000fe200078e003a */
[----:B------:R-:W-:Y:S01]  /*52920*/  MOV R58, R8 ;  /* 0x00000008003a7202 */ /* 0x000fe20000000f00 */
[----:B------:R-:W-:Y:S01]  /*52930*/  IMAD.MOV.U32 R79, RZ, RZ, R59 ;  /* 0x000000ffff4f7224 */ /* 0x000fe200078e003b */
[----:B------:R-:W3:Y:S01]  /*52940*/  LDL.LU.128 R168, [R1+0xb320] ;  /* 0x00b3200001a87983 */ /* 0x000ee20000300c00 */
[----:B-1----:R-:W-:Y:S01]  /*52950*/  DFMA R120, R124, R24, R68 ;  /* 0x000000187c78722b */ /* 0x002fe20000000044 */
[----:B------:R-:W-:Y:S01]  /*52960*/  CS2R R122, SRZ ;  /* 0x00000000007a7805 */ /* 0x000fe2000001ff00 */
[----:B------:R-:W-:Y:S01]  /*52970*/  DADD R124, -R72, R62 ;  /* 0x00000000487c7229 */ /* 0x000fe2000000013e */
[----:B------:R-:W3:Y:S01]  /*52980*/  LDL.LU.128 R12, [R1+0xb350] ;  /* 0x00b35000010c7983 */ /* 0x000ee20000300c00 */
[----:B------:R-:W-:-:S03]  /*52990*/  IMAD.MOV.U32 R59, RZ, RZ, R9 ;  /* 0x000000ffff3b7224 */ /* 0x000fc600078e0009 */
[----:B------:R-:W3:Y:S01]  /*529a0*/  LDL.64 R72, [R1+0xa560] ;  /* 0x00a5600001487983 */ /* 0x000ee20000100a00 */
[----:B------:R-:W-:Y:S01]  /*529b0*/  IMAD.MOV.U32 R8, RZ, RZ, R126 ;  /* 0x000000ffff087224 */ /* 0x000fe200078e007e */
[----:B------:R-:W-:Y:S01]  /*529c0*/  MOV R9, R127 ;  /* 0x0000007f00097202 */ /* 0x000fe20000000f00 */
[----:B------:R-:W-:Y:S01]  /*529d0*/  DMUL R126, R226, -UR24 ;  /* 0x80000018e27e7c28 */ /* 0x000fe20008000000 */
[----:B------:R0:W-:Y:S01]  /*529e0*/  STL.128 [R1+0x1450], R120 ;  /* 0x0014507801007387 */ /* 0x0001e20000100c00 */
[----:B------:R-:W-:Y:S01]  /*529f0*/  UMOV UR24, 0xd9d7bdbb ;  /* 0xd9d7bdbb00187882 */ /* 0x000fe20000000000 */
[----:B------:R-:W-:Y:S02]  /*52a00*/  UMOV UR25, 0x3ddb7cdf ;  /* 0x3ddb7cdf00197882 */ /* 0x000fe40000000000 */
[----:B------:R1:W-:Y:S01]  /*52a10*/  STL.64 [R1+0x8158], R26 ;  /* 0x0081581a01007387 */ /* 0x0003e20000100a00 */
[----:B------:R-:W-:Y:S01]  /*52a20*/  IMAD.MOV.U32 R110, RZ, RZ, R8 ;  /* 0x000000ffff6e7224 */ /* 0x000fe200078e0008 */
[----:B------:R-:W-:-:S02]  /*52a30*/  MOV R111, R9 ;  /* 0x00000009006f7202 */ /* 0x000fc40000000f00 */
[----:B----4-:R-:W4:Y:S04]  /*52a40*/  LDL.LU.128 R220, [R1+0xb310] ;  /* 0x00b3100001dc7983 */ /* 0x010f280000300c00 */
[----:B------:R-:W4:Y:S04]  /*52a50*/  LDL.64 R180, [R1+0xa898] ;  /* 0x00a8980001b47983 */ /* 0x000f280000100a00 */
[----:B0-----:R-:W4:Y:S01]  /*52a60*/  LDL.64 R122, [R1+0x7af0] ;  /* 0x007af000017a7983 */ /* 0x001f220000100a00 */
[----:B-1----:R-:W-:-:S03]  /*52a70*/  DMUL R26, R38, UR24 ;  /* 0x00000018261a7c28 */ /* 0x002fc60008000000 */
[----:B------:R-:W4:Y:S04]  /*52a80*/  LDL.LU.128 R52, [R1+0xb300] ;  /* 0x00b3000001347983 */ /* 0x000f280000300c00 */
[----:B------:R2:W-:Y:S02]  /*52a90*/  STL.64 [R1+0x7be8], R26 ;  /* 0x007be81a01007387 */ /* 0x0005e40000100a00 */
[----:B--2---:R-:W-:Y:S01]  /*52aa0*/  DADD R26, R140, R190 ;  /* 0x000000008c1a7229 */ /* 0x004fe200000000be */
[----:B------:R-:W-:Y:S01]  /*52ab0*/  MOV R140, R110 ;  /* 0x0000006e008c7202 */ /* 0x000fe20000000f00 */
[----:B------:R-:W-:Y:S01]  /*52ac0*/  IMAD.MOV.U32 R141, RZ, RZ, R111 ;  /* 0x000000ffff8d7224 */ /* 0x000fe200078e006f */
[----:B------:R-:W-:Y:S01]  /*52ad0*/  DFMA R110, R60, 2, R158 ;  /* 0x400000003c6e782b */ /* 0x000fe2000000009e */
[----:B------:R-:W2:Y:S01]  /*52ae0*/  LDL.64 R158, [R1+0x7958] ;  /* 0x00795800019e7983 */ /* 0x000ea20000100a00 */
[----:B------:R-:W-:Y:S01]  /*52af0*/  DMUL R68, R16, UR26 ;  /* 0x0000001a10447c28 */ /* 0x000fe20008000000 */
[----:B------:R-:W-:Y:S01]  /*52b00*/  MOV R116, R186 ;  /* 0x000000ba00747202 */ /* 0x000fe20000000f00 */
[----:B------:R-:W-:-:S05]  /*52b10*/  IMAD.MOV.U32 R117, RZ, RZ, R187 ;  /* 0x000000ffff757224 */ /* 0x000fca00078e00bb */
[----:B------:R0:W-:Y:S01]  /*52b20*/  STL.64 [R1+0x80b0], R68 ;  /* 0x0080b04401007387 */ /* 0x0001e20000100a00 */
[----:B------:R-:W-:Y:S01]  /*52b30*/  IMAD.MOV.U32 R88, RZ, RZ, R106 ;  /* 0x000000ffff587224 */ /* 0x000fe200078e006a */
[----:B------:R-:W-:Y:S01]  /*52b40*/  DADD R62, R42, R42 ;  /* 0x000000002a3e7229 */ /* 0x000fe2000000002a */
[----:B------:R-:W-:Y:S01]  /*52b50*/  IMAD.MOV.U32 R89, RZ, RZ, R107 ;  /* 0x000000ffff597224 */ /* 0x000fe200078e006b */
[----:B0-----:R-:W-:Y:S01]  /*52b60*/  DADD R68, R4, R202 ;  /* 0x0000000004447229 */ /* 0x001fe200000000ca */
[----:B---3--:R0:W-:Y:S01]  /*52b70*/  STL.128 [R1+0x1830], R116 ;  /* 0x0018307401007387 */ /* 0x0081e20000100c00 */
[----:B------:R-:W-:Y:S02]  /*52b80*/  IMAD.MOV.U32 R190, RZ, RZ, R76 ;  /* 0x000000ffffbe7224 */ /* 0x000fe400078e004c */
[----:B------:R-:W-:Y:S01]  /*52b90*/  IMAD.MOV.U32 R191, RZ, RZ, R77 ;  /* 0x000000ffffbf7224 */ /* 0x000fe200078e004d */
[----:B------:R1:W-:Y:S03]  /*52ba0*/  STL.128 [R1+0x18c0], R124 ;  /* 0x0018c07c01007387 */ /* 0x0003e60000100c00 */
[----:B------:R-:W-:Y:S01]  /*52bb0*/  DADD R68, R128, R68 ;  /* 0x0000000080447229 */ /* 0x000fe20000000044 */
[----:B------:R-:W-:Y:S01]  /*52bc0*/  MOV R106, R138 ;  /* 0x0000008a006a7202 */ /* 0x000fe20000000f00 */
[----:B------:R-:W-:Y:S01]  /*52bd0*/  IMAD.MOV.U32 R107, RZ, RZ, R139 ;  /* 0x000000ffff6b7224 */ /* 0x000fe200078e008b */
[----:B------:R-:W-:Y:S01]  /*52be0*/  DADD R120, R12, R142 ;  /* 0x000000000c787229 */ /* 0x000fe2000000008e */
[----:B------:R-:W-:Y:S01]  /*52bf0*/  UMOV UR24, 0x68497682 ;  /* 0x6849768200187882 */ /* 0x000fe20000000000 */
[----:B------:R-:W-:Y:S01]  /*52c00*/  UMOV UR25, 0x3d5c25c2 ;  /* 0x3d5c25c200197882 */ /* 0x000fe20000000000 */
[----:B------:R-:W-:Y:S01]  /*52c10*/  STL.64 [R1+0xb128], R210 ;  /* 0x00b128d201007387 */ /* 0x000fe20000100a00 */
[----:B0-----:R-:W-:Y:S01]  /*52c20*/  IMAD.MOV.U32 R118, RZ, RZ, R104 ;  /* 0x000000ffff767224 */ /* 0x001fe200078e0068 */
[----:B------:R-:W-:Y:S01]  /*52c30*/  MOV R119, R105 ;  /* 0x0000006900777202 */ /* 0x000fe20000000f00 */
[----:B------:R-:W-:Y:S01]  /*52c40*/  DFMA R104, R224, UR28, R146 ;  /* 0x0000001ce0687c2b */ /* 0x000fe20008000092 */
[----:B------:R-:W-:Y:S01]  /*52c50*/  STL.128 [R1+0xb250], R12 ;  /* 0x00b2500c01007387 */ /* 0x000fe20000100c00 */
[----:B------:R-:W-:-:S02]  /*52c60*/  IMAD.MOV.U32 R146, RZ, RZ, R88 ;  /* 0x000000ffff927224 */ /* 0x000fc400078e0058 */
[----:B------:R-:W-:Y:S01]  /*52c70*/  IMAD.MOV.U32 R147, RZ, RZ, R89 ;  /* 0x000000ffff937224 */ /* 0x000fe200078e0059 */
[----:B------:R-:W-:Y:S01]  /*52c80*/  DFMA R116, R72, 2, R62 ;  /* 0x400000004874782b */ /* 0x000fe2000000003e */
[----:B------:R-:W3:Y:S01]  /*52c90*/  LDL.64 R202, [R1+0x8210] ;  /* 0x0082100001ca7983 */ /* 0x000ee20000100a00 */
[----:B------:R-:W-:Y:S01]  /*52ca0*/  DFMA R62, R94, UR22, R244 ;  /* 0x000000165e3e7c2b */ /* 0x000fe200080000f4 */
[----:B------:R-:W-:Y:S01]  /*52cb0*/  UMOV UR22, 0x9999999a ;  /* 0x9999999a00167882 */ /* 0x000fe20000000000 */
[----:B------:R-:W-:Y:S01]  /*52cc0*/  UMOV UR23, 0x3fd99999 ;  /* 0x3fd9999900177882 */ /* 0x000fe20000000000 */
[----:B------:R-:W-:Y:S01]  /*52cd0*/  DMUL R88, R146, 3 ;  /* 0x4008000092587828 */ /* 0x000fe20000000000 */
[----:B------:R-:W-:Y:S01]  /*52ce0*/  MOV R76, R78 ;  /* 0x0000004e004c7202 */ /* 0x000fe20000000f00 */
[----:B------:R-:W-:Y:S01]  /*52cf0*/  DFMA R244, R176, UR22, R68 ;  /* 0x00000016b0f47c2b */ /* 0x000fe20008000044 */
[----:B------:R0:W-:Y:S01]  /*52d00*/  STL.128 [R1+0xde0], R116 ;  /* 0x000de07401007387 */ /* 0x0001e20000100c00 */
[----:B----4-:R-:W-:Y:S01]  /*52d10*/  DADD R68, R122, R122 ;  /* 0x000000007a447229 */ /* 0x010fe2000000007a */
[----:B------:R-:W-:Y:S01]  /*52d20*/  IMAD.MOV.U32 R77, RZ, RZ, R79 ;  /* 0x000000ffff4d7224 */ /* 0x000fe200078e004f */
[----:B------:R-:W-:Y:S01]  /*52d30*/  DADD R94, R102, R198 ;  /* 0x00000000665e7229 */ /* 0x000fe200000000c6 */
[----:B-1----:R-:W-:Y:S01]  /*52d40*/  IMAD.MOV.U32 R126, RZ, RZ, R190 ;  /* 0x000000ffff7e7224 */ /* 0x002fe200078e00be */
[----:B------:R-:W-:Y:S01]  /*52d50*/  MOV R127, R191 ;  /* 0x000000bf007f7202 */ /* 0x000fe20000000f00 */
[----:B------:R-:W-:Y:S01]  /*52d60*/  IMAD.MOV.U32 R128, RZ, RZ, R106 ;  /* 0x000000ffff807224 */ /* 0x000fe200078e006a */
[----:B------:R-:W-:Y:S04]  /*52d70*/  STL.128 [R1+0x1430], R244 ;  /* 0x001430f401007387 */ /* 0x000fe80000100c00 */
[----:B------:R1:W-:Y:S01]  /*52d80*/  STL.64 [R1+0x7708], R68 ;  /* 0x0077084401007387 */ /* 0x0003e20000100a00 */
[----:B0-----:R-:W-:Y:S01]  /*52d90*/  DFMA R118, R46, 3, R88 ;  /* 0x400800002e76782b */ /* 0x001fe20000000058 */
[----:B------:R-:W-:Y:S01]  /*52da0*/  IMAD.MOV.U32 R190, RZ, RZ, R76 ;  /* 0x000000ffffbe7224 */ /* 0x000fe200078e004c */
[----:B------:R-:W-:Y:S01]  /*52db0*/  MOV R129, R107 ;  /* 0x0000006b00817202 */ /* 0x000fe20000000f00 */
[----:B------:R-:W-:Y:S01]  /*52dc0*/  IMAD.MOV.U32 R191, RZ, RZ, R77 ;  /* 0x000000ffffbf7224 */ /* 0x000fe200078e004d */
[----:B------:R-:W-:Y:S01]  /*52dd0*/  DADD R8, R180, R56 ;  /* 0x00000000b4087229 */ /* 0x000fe20000000038 */
[----:B------:R-:W-:Y:S01]  /*52de0*/  IMAD.MOV.U32 R138, RZ, RZ, R134 ;  /* 0x000000ffff8a7224 */ /* 0x000fe200078e0086 */
[----:B------:R-:W4:Y:S01]  /*52df0*/  LDL.64 R78, [R1+0x7d28] ;  /* 0x007d2800014e7983 */ /* 0x000f220000100a00 */
[----:B-1----:R-:W-:Y:S01]  /*52e00*/  IMAD.MOV.U32 R68, RZ, RZ, R240 ;  /* 0x000000ffff447224 */ /* 0x002fe200078e00f0 */
[----:B------:R-:W-:-:S02]  /*52e10*/  MOV R69, R241 ;  /* 0x000000f100457202 */ /* 0x000fc40000000f00 */
[----:B------:R-:W-:Y:S04]  /*52e20*/  STL.128 [R1+0x1330], R116 ;  /* 0x0013307401007387 */ /* 0x000fe80000100c00 */
[----:B------:R0:W-:Y:S01]  /*52e30*/  STL.128 [R1+0x1100], R68 ;  /* 0x0011004401007387 */ /* 0x0001e20000100c00 */
[----:B------:R-:W-:-:S03]  /*52e40*/  MOV R76, R186 ;  /* 0x000000ba004c7202 */ /* 0x000fc60000000f00 */
[----:B------:R-:W3:Y:S04]  /*52e50*/  LDL.64 R246, [R1+0x7818] ;  /* 0x0078180001f67983 */ /* 0x000ee80000100a00 */
[----:B------:R-:W4:Y:S01]  /*52e60*/  LDL.64 R106, [R1+0x7870] ;  /* 0x00787000016a7983 */ /* 0x000f220000100a00 */
[----:B------:R-:W-:-:S03]  /*52e70*/  IMAD.MOV.U32 R139, RZ, RZ, R135 ;  /* 0x000000ffff8b7224 */ /* 0x000fc600078e0087 */
[----:B------:R-:W3:Y:S01]  /*52e80*/  LDL.64 R102, [R1+0xa810] ;  /* 0x00a8100001667983 */ /* 0x000ee20000100a00 */
[----:B0-----:R-:W-:Y:S01]  /*52e90*/  DADD R68, R96, R96 ;  /* 0x0000000060447229 */ /* 0x001fe20000000060 */
[----:B------:R-:W-:Y:S02]  /*52ea0*/  CS2R R118, SRZ ;  /* 0x0000000000767805 */ /* 0x000fe4000001ff00 */
[----:B------:R-:W3:Y:S01]  /*52eb0*/  LDL.LU.64 R46, [R1+0x7e08] ;  /* 0x007e0800012e7983 */ /* 0x000ee20000300a00 */
[----:B------:R-:W-:Y:S01]  /*52ec0*/  MOV R124, R126 ;  /* 0x0000007e007c7202 */ /* 0x000fe20000000f00 */
[----:B------:R-:W-:Y:S02]  /*52ed0*/  IMAD.MOV.U32 R125, RZ, RZ, R127 ;  /* 0x000000ffff7d7224 */ /* 0x000fe400078e007f */
[----:B------:R-:W3:Y:S04]  /*52ee0*/  LDL.64 R244, [R1+0x8018] ;  /* 0x0080180001f47983 */ /* 0x000ee80000100a00 */
[----:B------:R0:W-:Y:S01]  /*52ef0*/  STL.64 [R1+0x78c8], R68 ;  /* 0x0078c84401007387 */ /* 0x0001e20000100a00 */
[----:B------:R-:W-:-:S03]  /*52f00*/  IMAD.MOV.U32 R77, RZ, RZ, R187 ;  /* 0x000000ffff4d7224 */ /* 0x000fc600078e00bb */
[----:B------:R-:W3:Y:S01]  /*52f10*/  LDL.64 R186, [R1+0xa740] ;  /* 0x00a7400001ba7983 */ /* 0x000ee20000100a00 */
[----:B------:R-:W-:-:S03]  /*52f20*/  DADD R72, R230, R208 ;  /* 0x00000000e6487229 */ /* 0x000fc600000000d0 */
[----:B------:R-:W3:Y:S01]  /*52f30*/  LDL.64 R210, [R1+0x80e0] ;  /* 0x0080e00001d27983 */ /* 0x000ee20000100a00 */
[----:B0-----:R-:W-:-:S03]  /*52f40*/  DADD R68, R200, R110 ;  /* 0x00000000c8447229 */ /* 0x001fc6000000006e */
[----:B------:R-:W-:Y:S01]  /*52f50*/  STL.128 [R1+0x13e0], R80 ;  /* 0x0013e05001007387 */ /* 0x000fe20000100c00 */
[----:B------:R-:W-:-:S03]  /*52f60*/  DADD R110, R2, R178 ;  /* 0x00000000026e7229 */ /* 0x000fc600000000b2 */
[----:B------:R-:W-:Y:S04]  /*52f70*/  STL.128 [R1+0x17e0], R204 ;  /* 0x0017e0cc01007387 */ /* 0x000fe80000100c00 */
[----:B------:R-:W-:Y:S04]  /*52f80*/  STL.64 [R1+0x8150], R110 ;  /* 0x0081506e01007387 */ /* 0x000fe80000100a00 */
[----:B------:R-:W-:Y:S01]  /*52f90*/  STL.128 [R1+0xb1e0], R248 ;  /* 0x00b1e0f801007387 */ /* 0x000fe20000100c00 */
[----:B------:R-:W-:Y:S02]  /*52fa0*/  IMAD.MOV.U32 R142, RZ, RZ, R58 ;  /* 0x000000ffff8e7224 */ /* 0x000fe400078e003a */
[----:B------:R-:W-:Y:S01]  /*52fb0*/  IMAD.MOV.U32 R143, RZ, RZ, R59 ;  /* 0x000000ffff8f7224 */ /* 0x000fe200078e003b */
[----:B------:R-:W-:Y:S04]  /*52fc0*/  STL.64 [R1+0xb130], R90 ;  /* 0x00b1305a01007387 */ /* 0x000fe80000100a00 */
[----:B------:R-:W-:Y:S04]  /*52fd0*/  STL.128 [R1+0xb1c0], R148 ;  /* 0x00b1c09401007387 */ /* 0x000fe80000100c00 */
[----:B------:R-:W-:Y:S04]  /*52fe0*/  STL.64 [R1+0x7c88], R182 ;  /* 0x007c88b601007387 */ /* 0x000fe80000100a00 */
[----:B------:R-:W3:Y:S04]  /*52ff0*/  LDL.64 R14, [R1+0x7868] ;  /* 0x00786800010e7983 */ /* 0x000ee80000100a00 */
[----:B------:R-:W-:Y:S04]  /*53000*/  STL.64 [R1+0xb138], R232 ;  /* 0x00b138e801007387 */ /* 0x000fe80000100a00 */
[----:B------:R-:W-:Y:S04]  /*53010*/  STL.64 [R1+0xb160], R42 ;  /* 0x00b1602a01007387 */ /* 0x000fe80000100a00 */
[----:B------:R-:W-:Y:S04]  /*53020*/  STL.64 [R1+0xb200], R40 ;  /* 0x00b2002801007387 */ /* 0x000fe80000100a00 */
[----:B------:R-:W-:Y:S04]  /*53030*/  STL.64 [R1+0xb0c8], R34 ;  /* 0x00b0c82201007387 */ /* 0x000fe80000100a00 */
[----:B------:R-:W-:Y:S04]  /*53040*/  STL.64 [R1+0xb0c0], R172 ;  /* 0x00b0c0ac01007387 */ /* 0x000fe80000100a00 */
[----:B------:R-:W3:Y:S01]  /*53050*/  LDL.LU.64 R176, [R1+0xb2d0] ;  /* 0x00b2d00001b07983 */ /* 0x000ee20000300a00 */
[----:B--2---:R-:W-:-:S02]  /*53060*/  DFMA R116, R158, 2, R94 ;  /* 0x400000009e74782b */ /* 0x004fc4000000005e */
[----:B------:R-:W-:Y:S02]  /*53070*/  DMUL R180, R38, UR24 ;  /* 0x0000001826b47c28 */ /* 0x000fe40008000000 */
[----:B------:R-:W-:Y:S02]  /*53080*/  DADD R134, R56, R56 ;  /* 0x0000000038867229 */ /* 0x000fe40000000038 */
[----:B------:R-:W-:Y:S01]  /*53090*/  DFMA R88, R74, 3, R156 ;  /* 0x400800004a58782b */ /* 0x000fe2000000009c */
[----:B------:R-:W-:Y:S01]  /*530a0*/  IMAD.MOV.U32 R126, RZ, RZ, R190 ;  /* 0x000000ffff7e7224 */ /* 0x000fe200078e00be */
[----:B------:R-:W-:Y:S01]  /*530b0*/  DADD R116, R220, R116 ;  /* 0x00000000dc747229 */ /* 0x000fe20000000074 */
[----:B------:R-:W-:Y:S01]  /*530c0*/  MOV R127, R191 ;  /* 0x000000bf007f7202 */ /* 0x000fe20000000f00 */
[----:B------:R-:W-:Y:S01]  /*530d0*/  DFMA R94, R170, UR30, R104 ;  /* 0x0000001eaa5e7c2b */ /* 0x000fe20008000068 */
[----:B------:R-:W-:Y:S01]  /*530e0*/  UMOV UR24, 0xa210599e ;  /* 0xa210599e00187882 */ /* 0x000fe20000000000 */
[----:B------:R-:W-:Y:S01]  /*530f0*/  UMOV UR25, 0x3d8ec94c ;  /* 0x3d8ec94c00197882 */ /* 0x000fe20000000000 */
[----:B------:R-:W2:Y:S04]  /*53100*/  LDL.64 R156, [R1+0x7b70] ;  /* 0x007b7000019c7983 */ /* 0x000ea80000100a00 */
[----:B------:R0:W-:Y:S04]  /*53110*/  STL.128 [R1+0x14e0], R116 ;  /* 0x0014e07401007387 */ /* 0x0001e80000100c00 */
[----:B------:R-:W-:Y:S01]  /*53120*/  STL.128 [R1+0xe10], R132 ;  /* 0x000e108401007387 */ /* 0x000fe20000100c00 */
[----:B----4-:R-:W-:-:S03]  /*53130*/  DADD R106, R106, R154 ;  /* 0x000000006a6a7229 */ /* 0x010fc6000000009a */
[----:B0-----:R-:W4:Y:S01]  /*53140*/  LDL.LU.64 R116, [R1+0x8150] ;  /* 0x0081500001747983 */ /* 0x001f220000300a00 */
[----:B------:R-:W-:Y:S02]  /*53150*/  DMUL R118, R22, UR6 ;  /* 0x0000000616767c28 */ /* 0x000fe40008000000 */
[----:B------:R-:W-:Y:S01]  /*53160*/  DFMA R94, R2, UR44, R94 ;  /* 0x0000002c025e7c2b */ /* 0x000fe2000800005e */
[----:B------:R-:W-:Y:S01]  /*53170*/  IMAD.MOV.U32 R190, RZ, RZ, R164 ;  /* 0x000000ffffbe7224 */ /* 0x000fe200078e00a4 */
[----:B---3--:R-:W-:Y:S01]  /*53180*/  DADD R104, R246, R120 ;  /* 0x00000000f6687229 */ /* 0x008fe20000000078 */
[----:B------:R-:W-:Y:S01]  /*53190*/  IMAD.MOV.U32 R191, RZ, RZ, R165 ;  /* 0x000000ffffbf7224 */ /* 0x000fe200078e00a5 */
[----:B------:R-:W-:Y:S01]  /*531a0*/  DMUL R122, R22, UR24 ;  /* 0x00000018167a7c28 */ /* 0x000fe20008000000 */
[----:B------:R-:W3:Y:S04]  /*531b0*/  LDL.64 R154, [R1+0x78a8] ;  /* 0x0078a800019a7983 */ /* 0x000ee80000100a00 */
[----:B------:R0:W-:Y:S01]  /*531c0*/  STL.128 [R1+0x1940], R92 ;  /* 0x0019405c01007387 */ /* 0x0001e20000100c00 */
[----:B------:R-:W-:-:S02]  /*531d0*/  IMAD.MOV.U32 R208, RZ, RZ, R140 ;  /* 0x000000ffffd07224 */ /* 0x000fc400078e008c */
[----:B------:R-:W-:Y:S01]  /*531e0*/  IMAD.MOV.U32 R209, RZ, RZ, R141 ;  /* 0x000000ffffd17224 */ /* 0x000fe200078e008d */
[----:B------:R-:W-:Y:S01]  /*531f0*/  STL.128 [R1+0x1850], R76 ;  /* 0x0018504c01007387 */ /* 0x000fe20000100c00 */
[----:B------:R-:W-:-:S03]  /*53200*/  DADD R102, R102, R130 ;  /* 0x0000000066667229 */ /* 0x000fc60000000082 */
[----:B------:R-:W3:Y:S01]  /*53210*/  LDL.64 R178, [R1+0xa730] ;  /* 0x00a7300001b27983 */ /* 0x000ee20000100a00 */
[----:B------:R-:W-:Y:S02]  /*53220*/  DFMA R120, R186, 2, R188 ;  /* 0x40000000ba78782b */ /* 0x000fe400000000bc */
[----:B------:R-:W-:Y:S01]  /*53230*/  DFMA R164, R166, 3, R144 ;  /* 0x40080000a6a4782b */ /* 0x000fe20000000090 */
[----:B------:R-:W-:Y:S01]  /*53240*/  IMAD.MOV.U32 R198, RZ, RZ, R56 ;  /* 0x000000ffffc67224 */ /* 0x000fe200078e0038 */
[----:B------:R-:W-:Y:S01]  /*53250*/  MOV R199, R57 ;  /* 0x0000003900c77202 */ /* 0x000fe20000000f00 */
[----:B------:R-:W-:Y:S01]  /*53260*/  STL.64 [R1+0x7828], R8 ;  /* 0x0078280801007387 */ /* 0x000fe20000100a00 */
[----:B0-----:R-:W-:Y:S01]  /*53270*/  DADD R94, R216, R68 ;  /* 0x00000000d85e7229 */ /* 0x001fe20000000044 */
[----:B------:R-:W-:Y:S01]  /*53280*/  MOV R68, R118 ;  /* 0x0000007600447202 */ /* 0x000fe20000000f00 */
[----:B------:R-:W-:Y:S01]  /*53290*/  IMAD.MOV.U32 R69, RZ, RZ, R119 ;  /* 0x000000ffff457224 */ /* 0x000fe200078e0077 */
[----:B------:R0:W-:Y:S01]  /*532a0*/  STL.128 [R1+0x1210], R120 ;  /* 0x0012107801007387 */ /* 0x0001e20000100c00 */
[----:B------:R-:W-:Y:S01]  /*532b0*/  MOV R166, R66 ;  /* 0x0000004200a67202 */ /* 0x000fe20000000f00 */
[----:B------:R-:W-:Y:S01]  /*532c0*/  IMAD.MOV.U32 R167, RZ, RZ, R67 ;  /* 0x000000ffffa77224 */ /* 0x000fe200078e0043 */
[----:B------:R-:W-:Y:S01]  /*532d0*/  MOV R67, R135 ;  /* 0x0000008700437202 */ /* 0x000fe20000000f00 */
[----:B------:R-:W-:Y:S01]  /*532e0*/  IMAD.MOV.U32 R66, RZ, RZ, R134 ;  /* 0x000000ffff427224 */ /* 0x000fe200078e0086 */
[----:B------:R-:W3:Y:S01]  /*532f0*/  LDL.LU.128 R80, [R1+0xb330] ;  /* 0x00b3300001507983 */ /* 0x000ee20000300c00 */
[----:B------:R-:W-:-:S03]  /*53300*/  DADD R48, -RZ, -R180 ;  /* 0x00000000ff307229 */ /* 0x000fc600000009b4 */
[----:B------:R-:W-:Y:S01]  /*53310*/  STL.64 [R1+0x7ca8], R180 ;  /* 0x007ca8b401007387 */ /* 0x000fe20000100a00 */
[----:B------:R-:W-:Y:S01]  /*53320*/  MOV R248, R114 ;  /* 0x0000007200f87202 */ /* 0x000fe20000000f00 */
[----:B------:R-:W-:Y:S02]  /*53330*/  IMAD.MOV.U32 R249, RZ, RZ, R115 ;  /* 0x000000fffff97224 */ /* 0x000fe400078e0073 */
[----:B------:R-:W3:Y:S01]  /*53340*/  LDL.LU.128 R204, [R1+0xb2e0] ;  /* 0x00b2e00001cc7983 */ /* 0x000ee20000300c00 */
[----:B0-----:R-:W-:Y:S01]  /*53350*/  DFMA R122, R152, 2, R134 ;  /* 0x40000000987a782b */ /* 0x001fe20000000086 */
[----:B------:R-:W-:Y:S02]  /*53360*/  CS2R R120, SRZ ;  /* 0x0000000000787805 */ /* 0x000fe4000001ff00 */
[----:B------:R-:W3:Y:S04]  /*53370*/  LDL.LU.128 R132, [R1+0xb2b0] ;  /* 0x00b2b00001847983 */ /* 0x000ee80000300c00 */
[----:B------:R-:W3:Y:S04]  /*53380*/  LDL.64 R250, [R1+0x7e38] ;  /* 0x007e380001fa7983 */ /* 0x000ee80000100a00 */
[----:B------:R-:W-:Y:S04]  /*53390*/  STL.64 [R1+0x80f8], R122 ;  /* 0x0080f87a01007387 */ /* 0x000fe80000100a00 */
[----:B------:R0:W-:Y:S04]  /*533a0*/  STL.128 [R1+0x14b0], R120 ;  /* 0x0014b07801007387 */ /* 0x0001e80000100c00 */
[----:B------:R-:W3:Y:S04]  /*533b0*/  LDL.64 R90, [R1+0x7dd0] ;  /* 0x007dd000015a7983 */ /* 0x000ee80000100a00 */
[----:B------:R-:W3:Y:S04]  /*533c0*/  LDL.64 R232, [R1+0x7ac0] ;  /* 0x007ac00001e87983 */ /* 0x000ee80000100a00 */
[----:B------:R-:W3:Y:S04]  /*533d0*/  LDL.LU.64 R74, [R1+0xb2c8] ;  /* 0x00b2c800014a7983 */ /* 0x000ee80000300a00 */
[----:B0-----:R-:W3:Y:S04]  /*533e0*/  LDL.64 R122, [R1+0x7d90] ;  /* 0x007d9000017a7983 */ /* 0x001ee80000100a00 */
[----:B------:R-:W3:Y:S04]  /*533f0*/  LDL.64 R120, [R1+0xa560] ;  /* 0x00a5600001787983 */ /* 0x000ee80000100a00 */
[----:B------:R-:W-:Y:S04]  /*53400*/  STL.64 [R1+0xb150], R200 ;  /* 0x00b150c801007387 */ /* 0x000fe80000100a00 */
[----:B------:R-:W-:Y:S04]  /*53410*/  STL.64 [R1+0xace0], R220 ;  /* 0x00ace0dc01007387 */ /* 0x000fe80000100a00 */
[----:B------:R-:W3:Y:S04]  /*53420*/  LDL.64 R34, [R1+0x7ff8] ;  /* 0x007ff80001227983 */ /* 0x000ee80000100a00 */
[----:B----4-:R0:W-:Y:S01]  /*53430*/  STL.128 [R1+0x12a0], R116 ;  /* 0x0012a07401007387 */ /* 0x0101e20000100c00 */
[----:B------:R-:W-:Y:S01]  /*53440*/  MOV R140, R194 ;  /* 0x000000c2008c7202 */ /* 0x000fe20000000f00 */
[----:B------:R-:W-:-:S02]  /*53450*/  IMAD.MOV.U32 R141, RZ, RZ, R195 ;  /* 0x000000ffff8d7224 */ /* 0x000fc400078e00c3 */
[----:B------:R-:W4:Y:S01]  /*53460*/  LDL.64 R194, [R1+0x98b0] ;  /* 0x0098b00001c27983 */ /* 0x000f220000100a00 */
[----:B------:R-:W-:Y:S02]  /*53470*/  DFMA R10, R10, 2, R66 ;  /* 0x400000000a0a782b */ /* 0x000fe40000000042 */
[----:B------:R-:W-:Y:S01]  /*53480*/  DADD R76, R46, R46 ;  /* 0x000000002e4c7229 */ /* 0x000fe2000000002e */
[----:B------:R-:W4:Y:S01]  /*53490*/  LDL.64 R56, [R1+0x7890] ;  /* 0x0078900001387983 */ /* 0x000f220000100a00 */
[----:B------:R-:W-:Y:S02]  /*534a0*/  DFMA R92, R240, UR36, R242 ;  /* 0x00000024f05c7c2b */ /* 0x000fe400080000f2 */
[----:B------:R-:W-:Y:S02]  /*534b0*/  DMUL R130, R38, UR40 ;  /* 0x0000002826827c28 */ /* 0x000fe40008000000 */
[----:B--2---:R-:W-:Y:S01]  /*534c0*/  DFMA R64, R156, UR20, R64 ;  /* 0x000000149c407c2b */ /* 0x004fe20008000040 */
[----:B------:R-:W-:-:S02]  /*534d0*/  IMAD.MOV.U32 R110, RZ, RZ, R104 ;  /* 0x000000ffff6e7224 */ /* 0x000fc400078e0068 */
[----:B------:R-:W-:Y:S01]  /*534e0*/  IMAD.MOV.U32 R111, RZ, RZ, R105 ;  /* 0x000000ffff6f7224 */ /* 0x000fe200078e0069 */
[----:B0-----:R-:W-:Y:S01]  /*534f0*/  DADD R118, R54, R212 ;  /* 0x0000000036767229 */ /* 0x001fe200000000d4 */
[----:B------:R-:W-:Y:S01]  /*53500*/  MOV R66, R164 ;  /* 0x000000a400427202 */ /* 0x000fe20000000f00 */
[----:B------:R-:W2:Y:S01]  /*53510*/  LDL.64 R212, [R1+0x9ae0] ;  /* 0x009ae00001d47983 */ /* 0x000ea20000100a00 */
[----:B------:R-:W-:Y:S01]  /*53520*/  IMAD.MOV.U32 R67, RZ, RZ, R165 ;  /* 0x000000ffff437224 */ /* 0x000fe200078e00a5 */
[----:B------:R-:W-:Y:S02]  /*53530*/  DFMA R116, R36, UR6, R188 ;  /* 0x0000000624747c2b */ /* 0x000fe400080000bc */
[----:B------:R-:W4:Y:S04]  /*53540*/  LDL.64 R46, [R1+0x7880] ;  /* 0x00788000012e7983 */ /* 0x000f280000100a00 */
[----:B------:R-:W-:Y:S04]  /*53550*/  STL.64 [R1+0xad48], R66 ;  /* 0x00ad484201007387 */ /* 0x000fe80000100a00 */
[----:B------:R0:W-:Y:S04]  /*53560*/  STL.128 [R1+0xdb0], R92 ;  /* 0x000db05c01007387 */ /* 0x0001e80000100c00 */
[----:B------:R1:W-:Y:S01]  /*53570*/  STL.64 [R1+0x7c20], R76 ;  /* 0x007c204c01007387 */ /* 0x0003e20000100a00 */
[----:B------:R-:W-:-:S02]  /*53580*/  IMAD.MOV.U32 R12, RZ, RZ, R64 ;  /* 0x000000ffff0c7224 */ /* 0x000fc400078e0040 */
[----:B------:R-:W-:Y:S01]  /*53590*/  IMAD.MOV.U32 R13, RZ, RZ, R65 ;  /* 0x000000ffff0d7224 */ /* 0x000fe200078e0041 */
[----:B------:R-:W-:Y:S01]  /*535a0*/  UMOV UR24, 0xd9d7bdbb ;  /* 0xd9d7bdbb00187882 */ /* 0x000fe20000000000 */
[----:B------:R-:W-:Y:S01]  /*535b0*/  UMOV UR25, 0x3ddb7cdf ;  /* 0x3ddb7cdf00197882 */ /* 0x000fe20000000000 */
[----:B------:R-:W4:Y:S01]  /*535c0*/  LDL.64 R180, [R1+0x8278] ;  /* 0x0082780001b47983 */ /* 0x000f220000100a00 */
[----:B------:R-:W-:Y:S02]  /*535d0*/  IMAD.MOV.U32 R78, RZ, RZ, R174 ;  /* 0x000000ffff4e7224 */ /* 0x000fe400078e00ae */
[----:B------:R-:W-:Y:S01]  /*535e0*/  IMAD.MOV.U32 R79, RZ, RZ, R175 ;  /* 0x000000ffff4f7224 */ /* 0x000fe200078e00af */
[----:B------:R-:W-:Y:S01]  /*535f0*/  STL.128 [R1+0x14c0], R164 ;  /* 0x0014c0a401007387 */ /* 0x000fe20000100c00 */
[----:B0-----:R-:W-:-:S03]  /*53600*/  DADD R92, -R130, -R136 ;  /* 0x00000000825c7229 */ /* 0x001fc60000000988 */
[----:B-1----:R-:W4:Y:S01]  /*53610*/  LDL.64 R76, [R1+0x7b80] ;  /* 0x007b8000014c7983 */ /* 0x002f220000100a00 */
[----:B------:R-:W-:Y:S01]  /*53620*/  MOV R130, R190 ;  /* 0x000000be00827202 */ /* 0x000fe20000000f00 */
[----:B------:R-:W-:Y:S02]  /*53630*/  IMAD.MOV.U32 R131, RZ, RZ, R191 ;  /* 0x000000ffff837224 */ /* 0x000fe400078e00bf */
[----:B------:R-:W4:Y:S01]  /*53640*/  LDL.64 R190, [R1+0x7b50] ;  /* 0x007b500001be7983 */ /* 0x000f220000100a00 */
[----:B------:R-:W-:-:S03]  /*53650*/  DADD R64, R244, R116 ;  /* 0x00000000f4407229 */ /* 0x000fc60000000074 */
[----:B------:R-:W4:Y:S01]  /*53660*/  LDL.64 R244, [R1+0x8270] ;  /* 0x0082700001f47983 */ /* 0x000f220000100a00 */
[----:B---3--:R-:W-:-:S03]  /*53670*/  DADD R80, R182, R80 ;  /* 0x00000000b6507229 */ /* 0x008fc60000000050 */
[----:B------:R-:W-:Y:S04]  /*53680*/  STL.64 [R1+0xb1f0], R204 ;  /* 0x00b1f0cc01007387 */ /* 0x000fe80000100a00 */
[----:B------:R-:W-:Y:S04]  /*53690*/  STL.64 [R1+0x8260], R48 ;  /* 0x0082603001007387 */ /* 0x000fe80000100a00 */
[----:B------:R-:W-:Y:S04]  /*536a0*/  STL.128 [R1+0x1920], R48 ;  /* 0x0019203001007387 */ /* 0x000fe80000100c00 */
[----:B------:R-:W3:Y:S04]  /*536b0*/  LDL.LU.64 R152, [R1+0xb2c0] ;  /* 0x00b2c00001987983 */ /* 0x000ee80000300a00 */
[----:B------:R-:W3:Y:S01]  /*536c0*/  LDL.64 R22, [R1+0xaba0] ;  /* 0x00aba00001167983 */ /* 0x000ee20000100a00 */
[----:B------:R-:W-:-:S03]  /*536d0*/  DFMA R122, R122, 2, R132 ;  /* 0x400000007a7a782b */ /* 0x000fc60000000084 */
[----:B------:R-:W3:Y:S04]  /*536e0*/  LDL.64 R132, [R1+0x7950] ;  /* 0x0079500001847983 */ /* 0x000ee80000100a00 */
[----:B------:R-:W-:Y:S04]  /*536f0*/  STL.64 [R1+0x7a78], R10 ;  /* 0x007a780a01007387 */ /* 0x000fe80000100a00 */
[----:B------:R0:W-:Y:S04]  /*53700*/  STL.128 [R1+0x14d0], R8 ;  /* 0x0014d00801007387 */ /* 0x0001e80000100c00 */
[----:B------:R-:W-:Y:S04]  /*53710*/  STL.128 [R1+0x1200], R108 ;  /* 0x0012006c01007387 */ /* 0x000fe80000100c00 */
[----:B------:R-:W3:Y:S01]  /*53720*/  LDL.LU.64 R174, [R1+0x7770] ;  /* 0x0077700001ae7983 */ /* 0x000ee20000300a00 */
[----:B--2---:R-:W-:-:S03]  /*53730*/  DADD R66, -R212, R98 ;  /* 0x00000000d4427229 */ /* 0x004fc60000000162 */
[----:B0-----:R-:W2:Y:S01]  /*53740*/  LDL.LU.128 R8, [R1+0xb280] ;  /* 0x00b2800001087983 */ /* 0x001ea20000300c00 */
[----:B------:R-:W-:Y:S01]  /*53750*/  IMAD.MOV.U32 R188, RZ, RZ, R78 ;  /* 0x000000ffffbc7224 */ /* 0x000fe200078e004e */
[----:B------:R-:W-:Y:S01]  /*53760*/  MOV R189, R79 ;  /* 0x0000004f00bd7202 */ /* 0x000fe20000000f00 */
[----:B------:R-:W-:Y:S01]  /*53770*/  DADD R98, R154, R102 ;  /* 0x000000009a627229 */ /* 0x000fe20000000066 */
[----:B------:R-:W2:Y:S01]  /*53780*/  LDL.64 R78, [R1+0x79b8] ;  /* 0x0079b800014e7983 */ /* 0x000ea20000100a00 */
[----:B----4-:R-:W-:Y:S01]  /*53790*/  DADD R58, R202, R46 ;  /* 0x00000000ca3a7229 */ /* 0x010fe2000000002e */
[----:B------:R-:W-:Y:S01]  /*537a0*/  IMAD.MOV.U32 R144, RZ, RZ, R56 ;  /* 0x000000ffff907224 */ /* 0x000fe200078e0038 */
[----:B------:R-:W-:Y:S01]  /*537b0*/  MOV R145, R57 ;  /* 0x0000003900917202 */ /* 0x000fe20000000f00 */
[----:B------:R-:W4:Y:S01]  /*537c0*/  LDL.LU.128 R164, [R1+0xb2a0] ;  /* 0x00b2a00001a47983 */ /* 0x000f220000300c00 */
[----:B------:R-:W-:Y:S01]  /*537d0*/  IMAD.MOV.U32 R160, RZ, RZ, R66 ;  /* 0x000000ffffa07224 */ /* 0x000fe200078e0042 */
[----:B------:R-:W-:-:S02]  /*537e0*/  MOV R161, R67 ;  /* 0x0000004300a17202 */ /* 0x000fc40000000f00 */
[----:B------:R-:W4:Y:S04]  /*537f0*/  LDL.64 R94, [R1+0x80c0] ;  /* 0x0080c000015e7983 */ /* 0x000f280000100a00 */
[----:B------:R0:W-:Y:S04]  /*53800*/  STL.128 [R1+0x1900], R160 ;  /* 0x001900a001007387 */ /* 0x0001e80000100c00 */
[----:B------:R-:W-:Y:S04]  /*53810*/  STL.128 [R1+0x1000], R248 ;  /* 0x001000f801007387 */ /* 0x000fe80000100c00 */
[----:B------:R-:W-:Y:S04]  /*53820*/  STL.128 [R1+0x18a0], R12 ;  /* 0x0018a00c01007387 */ /* 0x000fe80000100c00 */
[----:B------:R-:W-:Y:S01]  /*53830*/  STL.128 [R1+0x12e0], R232 ;  /* 0x0012e0e801007387 */ /* 0x000fe20000100c00 */
[----:B0-----:R-:W-:-:S03]  /*53840*/  DADD R162, R120, R42 ;  /* 0x0000000078a27229 */ /* 0x001fc6000000002a */
[----:B------:R-:W4:Y:S04]  /*53850*/  LDL.64 R204, [R1+0x7aa0] ;  /* 0x007aa00001cc7983 */ /* 0x000f280000100a00 */
[----:B------:R-:W4:Y:S01]  /*53860*/  LDL.64 R120, [R1+0x7c20] ;  /* 0x007c200001787983 */ /* 0x000f220000100a00 */
[----:B------:R-:W-:Y:S02]  /*53870*/  IMAD.MOV.U32 R154, RZ, RZ, R140 ;  /* 0x000000ffff9a7224 */ /* 0x000fe400078e008c */
[----:B------:R-:W-:Y:S01]  /*53880*/  IMAD.MOV.U32 R155, RZ, RZ, R141 ;  /* 0x000000ffff9b7224 */ /* 0x000fe200078e008d */
[----:B------:R-:W-:Y:S01]  /*53890*/  DMUL R110, R38, UR24 ;  /* 0x00000018266e7c28 */ /* 0x000fe20008000000 */
[----:B------:R-:W4:Y:S01]  /*538a0*/  LDL.64 R140, [R1+0xa000] ;  /* 0x00a00000018c7983 */ /* 0x000f220000100a00 */
[----:B------:R-:W-:Y:S01]  /*538b0*/  UMOV UR24, 0xc864deb1 ;  /* 0xc864deb100187882 */ /* 0x000fe20000000000 */
[----:B------:R-:W-:Y:S01]  /*538c0*/  UMOV UR25, 0x3cd3d0da ;  /* 0x3cd3d0da00197882 */ /* 0x000fe20000000000 */
[----:B------:R-:W-:Y:S01]  /*538d0*/  DADD R160, R178, R210 ;  /* 0x00000000b2a07229 */ /* 0x000fe200000000d2 */
[----:B------:R-:W-:Y:S03]  /*538e0*/  STL.64 [R1+0xb180], R134 ;  /* 0x00b1808601007387 */ /* 0x000fe60000100a00 */
[----:B------:R-:W-:Y:S01]  /*538f0*/  DADD R194, -R194, -R110 ;  /* 0x00000000c2c27229 */ /* 0x000fe2000000096e */
[----:B------:R-:W4:Y:S01]  /*53900*/  LDL.64 R178, [R1+0x7708] ;  /* 0x0077080001b27983 */ /* 0x000f220000100a00 */
[----:B------:R-:W-:-:S02]  /*53910*/  DMUL R66, R110, UR22 ;  /* 0x000000166e427c28 */ /* 0x000fc40008000000 */
[----:B------:R-:W-:Y:S01]  /*53920*/  DMUL R110, R16, UR24 ;  /* 0x00000018106e7c28 */ /* 0x000fe20008000000 */
[----:B------:R-:W4:Y:S01]  /*53930*/  LDL.LU.64 R136, [R1+0xb290] ;  /* 0x00b2900001887983 */ /* 0x000f220000300a00 */
[----:B------:R-:W-:Y:S02]  /*53940*/  DADD R68, R68, R76 ;  /* 0x0000000044447229 */ /* 0x000fe4000000004c */
[----:B------:R-:W-:Y:S01]  /*53950*/  DADD R26, R190, R26 ;  /* 0x00000000be1a7229 */ /* 0x000fe2000000001a */
[----:B------:R-:W4:Y:S03]  /*53960*/  LDL.64 R76, [R1+0x9f10] ;  /* 0x009f1000014c7983 */ /* 0x000f260000100a00 */
[----:B------:R-:W-:Y:S01]  /*53970*/  DADD R30, -R30, -R110 ;  /* 0x000000001e1e7229 */ /* 0x000fe2000000096e */
[----:B------:R0:W-:Y:S04]  /*53980*/  STL.128 [R1+0x1780], R192 ;  /* 0x001780c001007387 */ /* 0x0001e80000100c00 */
[----:B------:R-:W4:Y:S01]  /*53990*/  LDL.64 R110, [R1+0x79d0] ;  /* 0x0079d000016e7983 */ /* 0x000f220000100a00 */
[----:B---3--:R-:W-:-:S03]  /*539a0*/  DADD R26, R132, R26 ;  /* 0x00000000841a7229 */ /* 0x008fc6000000001a */
[----:B------:R-:W3:Y:S04]  /*539b0*/  LDL.64 R16, [R1+0x7bb8] ;  /* 0x007bb80001107983 */ /* 0x000ee80000100a00 */
[----:B------:R1:W-:Y:S04]  /*539c0*/  STL.128 [R1+0x1600], R56 ;  /* 0x0016003801007387 */ /* 0x0003e80000100c00 */
[----:B0-----:R-:W3:Y:S01]  /*539d0*/  LDL.64 R194, [R1+0x9f68] ;  /* 0x009f680001c27983 */ /* 0x001ee20000100a00 */
[----:B------:R-:W-:-:S03]  /*539e0*/  DADD R26, R158, R26 ;  /* 0x000000009e1a7229 */ /* 0x000fc6000000001a */
[----:B------:R-:W3:Y:S01]  /*539f0*/  LDL.LU.64 R158, [R1+0x7788] ;  /* 0x00778800019e7983 */ /* 0x000ee20000300a00 */
[----:B------:R-:W-:Y:S01]  /*53a00*/  DADD R182, R86, R86 ;  /* 0x0000000056b67229 */ /* 0x000fe20000000056 */
[----:B------:R-:W-:Y:S02]  /*53a10*/  IMAD.MOV.U32 R112, RZ, RZ, R130 ;  /* 0x000000ffff707224 */ /* 0x000fe400078e0082 */
[----:B------:R-:W-:Y:S01]  /*53a20*/  IMAD.MOV.U32 R113, RZ, RZ, R131 ;  /* 0x000000ffff717224 */ /* 0x000fe200078e0083 */
[----:B------:R-:W-:Y:S01]  /*53a30*/  DADD R4, R90, R80 ;  /* 0x000000005a047229 */ /* 0x000fe20000000050 */
[----:B------:R-:W3:Y:S04]  /*53a40*/  LDL.LU.64 R130, [R1+0x7798] ;  /* 0x0077980001827983 */ /* 0x000ee80000300a00 */
[----:B-1----:R-:W3:Y:S01]  /*53a50*/  LDL.LU.128 R56, [R1+0xb270] ;  /* 0x00b2700001387983 */ /* 0x002ee20000300c00 */
[----:B------:R-:W-:-:S03]  /*53a60*/  DADD R64, R230, R64 ;  /* 0x00000000e6407229 */ /* 0x000fc60000000040 */
[----:B------:R-:W3:Y:S04]  /*53a70*/  LDL.LU.128 R48, [R1+0xb240] ;  /* 0x00b2400001307983 */ /* 0x000ee80000300c00 */
[----:B--2---:R0:W-:Y:S01]  /*53a80*/  STL.64 [R1+0xb188], R10 ;  /* 0x00b1880a01007387 */ /* 0x0041e20000100a00 */
[----:B------:R-:W-:Y:S02]  /*53a90*/  DADD R102, R228, R106 ;  /* 0x00000000e4667229 */ /* 0x000fe4000000006a */
[----:B------:R-:W-:Y:S01]  /*53aa0*/  DADD R108, R240, R242 ;  /* 0x00000000f06c7229 */ /* 0x000fe200000000f2 */
[----:B------:R-:W2:Y:S04]  /*53ab0*/  LDL.LU.64 R190, [R1+0x8048] ;  /* 0x0080480001be7983 */ /* 0x000ea80000300a00 */
[----:B------:R-:W2:Y:S04]  /*53ac0*/  LDL.64 R38, [R1+0x7d00] ;  /* 0x007d000001267983 */ /* 0x000ea80000100a00 */
[----:B0-----:R-:W2:Y:S04]  /*53ad0*/  LDL.64 R10, [R1+0x7808] ;  /* 0x00780800010a7983 */ /* 0x001ea80000100a00 */
[----:B------:R-:W2:Y:S01]  /*53ae0*/  LDL.64 R248, [R1+0x7f18] ;  /* 0x007f180001f87983 */ /* 0x000ea20000100a00 */
[----:B----4-:R-:W-:-:S03]  /*53af0*/  DADD R72, R166, R72 ;  /* 0x00000000a6487229 */ /* 0x010fc60000000048 */
[----:B------:R-:W4:Y:S04]  /*53b00*/  LDL.LU.128 R12, [R1+0xb250] ;  /* 0x00b25000010c7983 */ /* 0x000f280000300c00 */
[----:B------:R-:W4:Y:S04]  /*53b10*/  LDL.128 R40, [R1+0x7b60] ;  /* 0x007b600001287983 */ /* 0x000f280000100c00 */
[----:B------:R-:W4:Y:S04]  /*53b20*/  LDL.128 R232, [R1+0x7c90] ;  /* 0x007c900001e87983 */ /* 0x000f280000100c00 */
[----:B------:R-:W4:Y:S01]  /*53b30*/  LDL.64 R250, [R1+0x7918] ;  /* 0x0079180001fa7983 */ /* 0x000f220000100a00 */
[----:B------:R-:W-:-:S03]  /*53b40*/  DFMA R114, R244, 2, R120 ;  /* 0x40000000f472782b */ /* 0x000fc60000000078 */
[----:B------:R-:W4:Y:S04]  /*53b50*/  LDL.64 R90, [R1+0x78a0] ;  /* 0x0078a000015a7983 */ /* 0x000f280000100a00 */
[----:B------:R-:W2:Y:S04]  /*53b60*/  LDL.64 R244, [R1+0xa5c0] ;  /* 0x00a5c00001f47983 */ /* 0x000ea80000100a00 */
[----:B------:R-:W4:Y:S01]  /*53b70*/  LDL.64 R120, [R1+0x7fd8] ;  /* 0x007fd80001787983 */ /* 0x000f220000100a00 */
[----:B------:R-:W-:-:S03]  /*53b80*/  DFMA R148, R140, 3, R88 ;  /* 0x400800008c94782b */ /* 0x000fc60000000058 */
[----:B------:R-:W4:Y:S01]  /*53b90*/  LDL.64 R140, [R1+0x7ae8] ;  /* 0x007ae800018c7983 */ /* 0x000f220000100a00 */
[----:B------:R-:W-:Y:S02]  /*53ba0*/  DFMA R106, R180, 2, R182 ;  /* 0x40000000b46a782b */ /* 0x000fe400000000b6 */
[----:B------:R-:W-:Y:S01]  /*53bb0*/  DADD R94, R94, R68 ;  /* 0x000000005e5e7229 */ /* 0x000fe20000000044 */
[----:B------:R-:W-:Y:S01]  /*53bc0*/  STL.64 [R1+0x8110], R66 ;  /* 0x0081104201007387 */ /* 0x000fe20000100a00 */
[----:B------:R-:W-:-:S03]  /*53bd0*/  DADD R76, -R76, R174 ;  /* 0x000000004c4c7229 */ /* 0x000fc600000001ae */
[----:B------:R-:W4:Y:S04]  /*53be0*/  LDL.64 R192, [R1+0x7b80] ;  /* 0x007b800001c07983 */ /* 0x000f280000100a00 */
[----:B------:R-:W-:Y:S01]  /*53bf0*/  STL.64 [R1+0x7718], R162 ;  /* 0x007718a201007387 */ /* 0x000fe20000100a00 */
[----:B------:R-:W-:-:S03]  /*53c00*/  DADD R116, R110, R122 ;  /* 0x000000006e747229 */ /* 0x000fc6000000007a */
[----:B------:R-:W-:Y:S01]  /*53c10*/  STL.64 [R1+0x77c0], R148 ;  /* 0x0077c09401007387 */ /* 0x000fe20000100a00 */
[----:B------:R-:W-:Y:S02]  /*53c20*/  DFMA R110, R238, 0.5, R62 ;  /* 0x3fe00000ee6e782b */ /* 0x000fe4000000003e */
[----:B------:R-:W-:Y:S01]  /*53c30*/  DADD R62, R106, R178 ;  /* 0x000000006a3e7229 */ /* 0x000fe200000000b2 */
[----:B------:R0:W-:Y:S01]  /*53c40*/  STL.128 [R1+0x16c0], R76 ;  /* 0x0016c04c01007387 */ /* 0x0001e20000100c00 */
[----:B------:R-:W-:Y:S01]  /*53c50*/  MOV R86, R66 ;  /* 0x0000004200567202 */ /* 0x000fe20000000f00 */
[----:B------:R-:W-:Y:S02]  /*53c60*/  IMAD.MOV.U32 R87, RZ, RZ, R67 ;  /* 0x000000ffff577224 */ /* 0x000fe400078e0043 */
[----:B------:R-:W4:Y:S03]  /*53c70*/  LDL.64 R132, [R1+0x8258] ;  /* 0x0082580001847983 */ /* 0x000f260000100a00 */
[----:B------:R-:W-:Y:S01]  /*53c80*/  DADD R62, R46, R62 ;  /* 0x000000002e3e7229 */ /* 0x000fe2000000003e */
[----:B------:R-:W4:Y:S01]  /*53c90*/  LDL.LU.64 R180, [R1+0x7850] ;  /* 0x0078500001b47983 */ /* 0x000f220000300a00 */
[----:B---3--:R-:W-:-:S03]  /*53ca0*/  DADD R150, R194, R108 ;  /* 0x00000000c2967229 */ /* 0x008fc6000000006c */
[----:B------:R-:W3:Y:S04]  /*53cb0*/  LDL.64 R46, [R1+0x8288] ;  /* 0x00828800012e7983 */ /* 0x000ee80000100a00 */
[----:B0-----:R-:W3:Y:S04]  /*53cc0*/  LDL.LU.128 R76, [R1+0xb260] ;  /* 0x00b26000014c7983 */ /* 0x001ee80000300c00 */
[----:B------:R0:W-:Y:S01]  /*53cd0*/  STL.128 [R1+0x1340], R148 ;  /* 0x0013409401007387 */ /* 0x0001e20000100c00 */
[----:B------:R-:W-:-:S03]  /*53ce0*/  DADD R178, R96, R96 ;  /* 0x0000000060b27229 */ /* 0x000fc60000000060 */
[----:B------:R1:W-:Y:S04]  /*53cf0*/  STL.64 [R1+0xb010], R182 ;  /* 0x00b010b601007387 */ /* 0x0003e80000100a00 */
[----:B------:R1:W-:Y:S04]  /*53d00*/  STL.128 [R1+0x13a0], R84 ;  /* 0x0013a05401007387 */ /* 0x0003e80000100c00 */
[----:B------:R-:W3:Y:S01]  /*53d10*/  LDL.64 R194, [R1+0x7c70] ;  /* 0x007c700001c27983 */ /* 0x000ee20000100a00 */
[----:B0-----:R-:W-:Y:S01]  /*53d20*/  IMAD.MOV.U32 R148, RZ, RZ, R154 ;  /* 0x000000ffff947224 */ /* 0x001fe200078e009a */
[----:B------:R-:W-:-:S02]  /*53d30*/  MOV R149, R155 ;  /* 0x0000009b00957202 */ /* 0x000fc40000000f00 */
[----:B------:R0:W-:Y:S04]  /*53d40*/  STL.128 [R1+0x1400], R4 ;  /* 0x0014000401007387 */ /* 0x0001e80000100c00 */
[----:B------:R-:W3:Y:S01]  /*53d50*/  LDL.64 R154, [R1+0x7ba0] ;  /* 0x007ba000019a7983 */ /* 0x000ee20000100a00 */
[----:B------:R-:W-:-:S03]  /*53d60*/  DADD R68, R114, R178 ;  /* 0x0000000072447229 */ /* 0x000fc600000000b2 */
[----:B------:R-:W3:Y:S01]  /*53d70*/  LDL.64 R178, [R1+0x8218] ;  /* 0x0082180001b27983 */ /* 0x000ee20000100a00 */
[----:B-1----:R-:W-:-:S03]  /*53d80*/  DADD R182, -R212, R92 ;  /* 0x00000000d4b67229 */ /* 0x002fc6000000015c */
[----:B------:R-:W3:Y:S04]  /*53d90*/  LDL.64 R86, [R1+0x81a8] ;  /* 0x0081a80001567983 */ /* 0x000ee80000100a00 */
[----:B------:R1:W-:Y:S04]  /*53da0*/  STL.128 [R1+0x1970], R28 ;  /* 0x0019701c01007387 */ /* 0x0003e80000100c00 */
[----:B------:R1:W-:Y:S04]  /*53db0*/  STL.128 [R1+0xd60], R160 ;  /* 0x000d60a001007387 */ /* 0x0003e80000100c00 */
[----:B------:R1:W-:Y:S04]  /*53dc0*/  STL.64 [R1+0xb158], R174 ;  /* 0x00b158ae01007387 */ /* 0x0003e80000100a00 */
[----:B------:R3:W-:Y:S04]  /*53dd0*/  STL.64 [R1+0xb1f8], R166 ;  /* 0x00b1f8a601007387 */ /* 0x0007e80000100a00 */
[----:B------:R-:W-:Y:S04]  /*53de0*/  STL.64 [R1+0xb178], R164 ;  /* 0x00b178a401007387 */ /* 0x000fe80000100a00 */
[----:B------:R-:W3:Y:S04]  /*53df0*/  LDL.64 R134, [R1+0x7800] ;  /* 0x0078000001867983 */ /* 0x000ee80000100a00 */
[----:B------:R-:W-:Y:S04]  /*53e00*/  STL.64 [R1+0xaf88], R56 ;  /* 0x00af883801007387 */ /* 0x000fe80000100a00 */
[----:B------:R-:W3:Y:S01]  /*53e10*/  LDL.64 R242, [R1+0xa5c8] ;  /* 0x00a5c80001f27983 */ /* 0x000ee20000100a00 */
[----:B--2---:R-:W-:-:S03]  /*53e20*/  DFMA R88, R244, R168, R98 ;  /* 0x000000a8f458722b */ /* 0x004fc60000000062 */
[----:B0-----:R-:W2:Y:S04]  /*53e30*/  LDL.64 R4, [R1+0x79c0] ;  /* 0x0079c00001047983 */ /* 0x001ea80000100a00 */
[----:B------:R-:W2:Y:S01]  /*53e40*/  LDL.64 R244, [R1+0x7ef0] ;  /* 0x007ef00001f47983 */ /* 0x000ea20000100a00 */
[----:B----4-:R-:W-:Y:S02]  /*53e50*/  DADD R80, R120, R116 ;  /* 0x0000000078507229 */ /* 0x010fe40000000074 */
[----:B------:R-:W-:Y:S01]  /*53e60*/  DADD R120, R16, R158 ;  /* 0x0000000010787229 */ /* 0x000fe2000000009e */
[----:B-1----:R-:W4:Y:S04]  /*53e70*/  LDL.LU.128 R28, [R1+0xb230] ;  /* 0x00b23000011c7983 */ /* 0x002f280000300c00 */
[----:B------:R-:W4:Y:S01]  /*53e80*/  LDL.64 R158, [R1+0x7aa8] ;  /* 0x007aa800019e7983 */ /* 0x000f220000100a00 */
[----:B------:R-:W-:-:S02]  /*53e90*/  DADD R98, R166, R64 ;  /* 0x00000000a6627229 */ /* 0x000fc40000000040 */
[----:B------:R-:W-:Y:S01]  /*53ea0*/  DADD R64, R56, R80 ;  /* 0x0000000038407229 */ /* 0x000fe20000000050 */
[----:B------:R-:W4:Y:S01]  /*53eb0*/  LDL.LU.128 R160, [R1+0xb220] ;  /* 0x00b2200001a07983 */ /* 0x000f220000300c00 */
[----:B------:R-:W-:Y:S02]  /*53ec0*/  DADD R80, R140, R88 ;  /* 0x000000008c507229 */ /* 0x000fe40000000058 */
[----:B------:R-:W-:Y:S02]  /*53ed0*/  DADD R92, R10, R102 ;  /* 0x000000000a5c7229 */ /* 0x000fe40000000066 */
[----:B------:R-:W-:Y:S01]  /*53ee0*/  DFMA R72, R168, UR14, R72 ;  /* 0x0000000ea8487c2b */ /* 0x000fe20008000048 */
[----:B------:R-:W-:Y:S03]  /*53ef0*/  STL.128 [R1+0x16f0], R40 ;  /* 0x0016f02801007387 */ /* 0x000fe60000100c00 */
[----:B------:R-:W-:Y:S01]  /*53f00*/  DADD R102, R44, R80 ;  /* 0x000000002c667229 */ /* 0x000fe20000000050 */
[----:B------:R-:W4:Y:S01]  /*53f10*/  LDL.128 R172, [R1+0x77d0] ;  /* 0x0077d00001ac7983 */ /* 0x000f220000100c00 */
[----:B------:R-:W-:-:S02]  /*53f20*/  DADD R80, R220, R26 ;  /* 0x00000000dc507229 */ /* 0x000fc4000000001a */
[----:B------:R-:W-:Y:S02]  /*53f30*/  DFMA R68, R36, UR4, R68 ;  /* 0x0000000424447c2b */ /* 0x000fe40008000044 */
[----:B------:R-:W-:Y:S02]  /*53f40*/  DADD R106, R16, R130 ;  /* 0x00000000106a7229 */ /* 0x000fe40000000082 */
[----:B---3--:R-:W-:Y:S01]  /*53f50*/  DADD R62, R46, R62 ;  /* 0x000000002e3e7229 */ /* 0x008fe2000000003e */
[----:B------:R0:W-:Y:S01]  /*53f60*/  STL.128 [R1+0x1740], R180 ;  /* 0x001740b401007387 */ /* 0x0001e20000100c00 */
[----:B------:R-:W-:-:S03]  /*53f70*/  DADD R26, R228, R102 ;  /* 0x00000000e41a7229 */ /* 0x000fc60000000066 */
[----:B------:R-:W3:Y:S01]  /*53f80*/  LDL.64 R102, [R1+0x7fc0] ;  /* 0x007fc00001667983 */ /* 0x000ee20000100a00 */
[----:B------:R-:W-:Y:S02]  /*53f90*/  DADD R72, R184, R72 ;  /* 0x00000000b8487229 */ /* 0x000fe40000000048 */
[----:B------:R-:W-:Y:S02]  /*53fa0*/  DADD R88, R144, R68 ;  /* 0x0000000090587229 */ /* 0x000fe40000000044 */
[----:B--2---:R-:W-:Y:S01]  /*53fb0*/  DFMA R78, R244, 2, R78 ;  /* 0x40000000f44e782b */ /* 0x004fe2000000004e */
[----:B------:R1:W-:Y:S01]  /*53fc0*/  STL.128 [R1+0x1240], R120 ;  /* 0x0012407801007387 */ /* 0x0003e20000100c00 */
[----:B------:R-:W-:Y:S02]  /*53fd0*/  DFMA R98, R168, UR14, R98 ;  /* 0x0000000ea8627c2b */ /* 0x000fe40008000062 */
[----:B------:R-:W-:Y:S01]  /*53fe0*/  DADD R64, R204, R64 ;  /* 0x00000000cc407229 */ /* 0x000fe20000000040 */
[----:B------:R-:W2:Y:S01]  /*53ff0*/  LDL.64 R166, [R1+0x8298] ;  /* 0x0082980001a67983 */ /* 0x000ea20000100a00 */
[----:B------:R-:W-:-:S02]  /*54000*/  DADD R92, R190, R92 ;  /* 0x00000000be5c7229 */ /* 0x000fc4000000005c */
[----:B------:R-:W-:Y:S01]  /*54010*/  DADD R130, R38, R72 ;  /* 0x0000000026827229 */ /* 0x000fe20000000048 */
[----:B------:R-:W-:Y:S01]  /*54020*/  IMAD.MOV.U32 R46, RZ, RZ, R84 ;  /* 0x000000ffff2e7224 */ /* 0x000fe200078e0054 */
[----:B------:R-:W-:Y:S01]  /*54030*/  DADD R62, R208, R62 ;  /* 0x00000000d03e7229 */ /* 0x000fe2000000003e */
[----:B------:R-:W-:Y:S01]  /*54040*/  MOV R47, R85 ;  /* 0x00000055002f7202 */ /* 0x000fe20000000f00 */
[----:B------:R-:W-:Y:S01]  /*54050*/  DFMA R72, R154, 2, R88 ;  /* 0x400000009a48782b */ /* 0x000fe20000000058 */
[----:B0-----:R-:W2:Y:S01]  /*54060*/  LDL.64 R182, [R1+0x8020] ;  /* 0x0080200001b67983 */ /* 0x001ea20000100a00 */
[----:B------:R-:W-:Y:S02]  /*54070*/  DADD R88, R184, R98 ;  /* 0x00000000b8587229 */ /* 0x000fe40000000062 */
[----:B------:R-:W-:Y:S02]  /*54080*/  DADD R98, R248, R64 ;  /* 0x00000000f8627229 */ /* 0x000fe40000000040 */
[----:B----4-:R-:W-:-:S02]  /*54090*/  DADD R114, R158, R78 ;  /* 0x000000009e727229 */ /* 0x010fc4000000004e */
[----:B------:R-:W-:Y:S01]  /*540a0*/  DFMA R68, R144, 0.5, R68 ;  /* 0x3fe000009044782b */ /* 0x000fe20000000044 */
[----:B------:R-:W-:Y:S01]  /*540b0*/  IMAD.MOV.U32 R244, RZ, RZ, R6 ;  /* 0x000000fffff47224 */ /* 0x000fe200078e0006 */
[----:B------:R-:W-:Y:S01]  /*540c0*/  DADD R64, R226, R106 ;  /* 0x00000000e2407229 */ /* 0x000fe2000000006a */
[----:B------:R-:W-:Y:S01]  /*540d0*/  IMAD.MOV.U32 R245, RZ, RZ, R7 ;  /* 0x000000fffff57224 */ /* 0x000fe200078e0007 */
[----:B------:R-:W-:Y:S01]  /*540e0*/  DADD R92, R90, R92 ;  /* 0x000000005a5c7229 */ /* 0x000fe2000000005c */
[----:B------:R-:W-:Y:S01]  /*540f0*/  STL.128 [R1+0xdc0], R80 ;  /* 0x000dc05001007387 */ /* 0x000fe20000100c00 */
[----:B------:R-:W-:Y:S02]  /*54100*/  DADD R78, R10, R26 ;  /* 0x000000000a4e7229 */ /* 0x000fe4000000001a */
[C-C-:B------:R-:W-:Y:S01]  /*54110*/  DADD R26, R202.reuse, R62.reuse ;  /* 0x00000000ca1a7229 */ /* 0x140fe2000000003e */
[----:B------:R-:W-:Y:S01]  /*54120*/  IMAD.MOV.U32 R158, RZ, RZ, R128 ;  /* 0x000000ffff9e7224 */ /* 0x000fe200078e0080 */
[----:B------:R-:W-:Y:S01]  /*54130*/  DFMA R62, R202, 0.5, R62 ;  /* 0x3fe00000ca3e782b */ /* 0x000fe2000000003e */
[----:B-1----:R-:W-:Y:S01]  /*54140*/  IMAD.MOV.U32 R120, RZ, RZ, R206 ;  /* 0x000000ffff787224 */ /* 0x002fe200078e00ce */
[----:B------:R-:W-:Y:S01]  /*54150*/  DADD R84, R60, R64 ;  /* 0x000000003c547229 */ /* 0x000fe20000000040 */
[----:B------:R-:W-:Y:S01]  /*54160*/  IMAD.MOV.U32 R159, RZ, RZ, R129 ;  /* 0x000000ffff9f7224 */ /* 0x000fe200078e0081 */
[----:B------:R-:W-:Y:S01]  /*54170*/  DADD R150, R132, R92 ;  /* 0x0000000084967229 */ /* 0x000fe2000000005c */
[----:B------:R-:W-:Y:S01]  /*54180*/  MOV R128, R112 ;  /* 0x0000007000807202 */ /* 0x000fe20000000f00 */
[----:B------:R-:W-:Y:S01]  /*54190*/  DADD R92, R224, R98 ;  /* 0x00000000e05c7229 */ /* 0x000fe20000000062 */
[----:B------:R-:W-:Y:S01]  /*541a0*/  IMAD.MOV.U32 R129, RZ, RZ, R113 ;  /* 0x000000ffff817224 */ /* 0x000fe200078e0071 */
[C---:B------:R-:W-:Y:S01]  /*541b0*/  DFMA R26, R178.reuse, 2, R26 ;  /* 0x40000000b21a782b */ /* 0x040fe2000000001a */
[----:B------:R-:W2:Y:S01]  /*541c0*/  LDL.64 R98, [R1+0x78f0] ;  /* 0x0078f00001627983 */ /* 0x000ea20000100a00 */
[----:B------:R-:W-:Y:S01]  /*541d0*/  DADD R62, R178, R62 ;  /* 0x00000000b23e7229 */ /* 0x000fe2000000003e */
[----:B------:R-:W-:Y:S01]  /*541e0*/  IMAD.MOV.U32 R144, RZ, RZ, R142 ;  /* 0x000000ffff907224 */ /* 0x000fe200078e008e */
[----:B------:R-:W-:Y:S01]  /*541f0*/  MOV R178, R86 ;  /* 0x0000005600b27202 */ /* 0x000fe20000000f00 */
[----:B------:R0:W-:Y:S01]  /*54200*/  STL.128 [R1+0x12b0], R128 ;  /* 0x0012b08001007387 */ /* 0x0001e20000100c00 */
[----:B------:R-:W-:Y:S01]  /*54210*/  IMAD.MOV.U32 R179, RZ, RZ, R87 ;  /* 0x000000ffffb37224 */ /* 0x000fe200078e0057 */
[----:B------:R-:W-:-:S02]  /*54220*/  MOV R145, R143 ;  /* 0x0000008f00917202 */ /* 0x000fc40000000f00 */
[----:B------:R1:W-:Y:S01]  /*54230*/  STL.128 [R1+0x1010], R84 ;  /* 0x0010105401007387 */ /* 0x0003e20000100c00 */
[----:B------:R-:W-:Y:S01]  /*54240*/  MOV R202, R124 ;  /* 0x0000007c00ca7202 */ /* 0x000fe20000000f00 */
[----:B------:R-:W-:Y:S01]  /*54250*/  IMAD.MOV.U32 R203, RZ, RZ, R125 ;  /* 0x000000ffffcb7224 */ /* 0x000fe200078e007d */
[----:B------:R-:W-:Y:S01]  /*54260*/  DFMA R124, R52, 2, R72 ;  /* 0x40000000347c782b */ /* 0x000fe20000000048 */
[----:B------:R-:W-:Y:S01]  /*54270*/  IMAD.MOV.U32 R142, RZ, RZ, R126 ;  /* 0x000000ffff8e7224 */ /* 0x000fe200078e007e */
[----:B------:R-:W-:Y:S01]  /*54280*/  DADD R68, R154, R68 ;  /* 0x000000009a447229 */ /* 0x000fe20000000044 */
[----:B------:R-:W-:Y:S01]  /*54290*/  IMAD.MOV.U32 R143, RZ, RZ, R127 ;  /* 0x000000ffff8f7224 */ /* 0x000fe200078e007f */
[----:B------:R-:W-:Y:S01]  /*542a0*/  DFMA R126, R54, 2, R26 ;  /* 0x40000000367e782b */ /* 0x000fe2000000001a */
[----:B------:R-:W4:Y:S01]  /*542b0*/  LDL.64 R6, [R1+0xa818] ;  /* 0x00a8180001067983 */ /* 0x000f220000100a00 */
[----:B0-----:R-:W-:Y:S01]  /*542c0*/  MOV R128, R66 ;  /* 0x0000004200807202 */ /* 0x001fe20000000f00 */
[----:B------:R-:W-:Y:S01]  /*542d0*/  IMAD.MOV.U32 R129, RZ, RZ, R67 ;  /* 0x000000ffff817224 */ /* 0x000fe200078e0043 */
[----:B------:R-:W-:Y:S01]  /*542e0*/  DADD R88, R38, R88 ;  /* 0x0000000026587229 */ /* 0x000fe20000000058 */
[----:B------:R-:W4:Y:S04]  /*542f0*/  LDL.64 R66, [R1+0x79f8] ;  /* 0x0079f80001427983 */ /* 0x000f280000100a00 */
[----:B-1----:R-:W4:Y:S04]  /*54300*/  LDL.64 R86, [R1+0xa918] ;  /* 0x00a9180001567983 */ /* 0x002f280000100a00 */
[----:B------:R-:W4:Y:S04]  /*54310*/  LDL.64 R84, [R1+0xa910] ;  /* 0x00a9100001547983 */ /* 0x000f280000100a00 */
[----:B------:R3:W-:Y:S01]  /*54320*/  STL.128 [R1+0x1060], R124 ;  /* 0x0010607c01007387 */ /* 0x0007e20000100c00 */
[----:B------:R-:W-:Y:S01]  /*54330*/  DADD R116, R52, R68 ;  /* 0x0000000034747229 */ /* 0x000fe20000000044 */
[----:B------:R-:W-:Y:S01]  /*54340*/  IMAD.MOV.U32 R154, RZ, RZ, R198 ;  /* 0x000000ffff9a7224 */ /* 0x000fe200078e00c6 */
[----:B------:R-:W-:Y:S01]  /*54350*/  MOV R155, R199 ;  /* 0x000000c7009b7202 */ /* 0x000fe20000000f00 */
[----:B------:R-:W-:Y:S01]  /*54360*/  DFMA R106, R186, 2, R88 ;  /* 0x40000000ba6a782b */ /* 0x000fe20000000058 */
[----:B------:R-:W-:Y:S01]  /*54370*/  IMAD.MOV.U32 R121, RZ, RZ, R207 ;  /* 0x000000ffff797224 */ /* 0x000fe200078e00cf */
[----:B------:R-:W-:Y:S01]  /*54380*/  DADD R108, R54, R62 ;  /* 0x00000000366c7229 */ /* 0x000fe2000000003e */
[----:B------:R-:W4:Y:S01]  /*54390*/  LDL.64 R122, [R1+0xa7e8] ;  /* 0x00a7e800017a7983 */ /* 0x000f220000100a00 */
[----:B------:R-:W-:-:S02]  /*543a0*/  DADD R64, R222, R92 ;  /* 0x00000000de407229 */ /* 0x000fc4000000005c */
[----:B------:R-:W-:Y:S01]  /*543b0*/  DADD R82, R204, -R248 ;  /* 0x00000000cc527229 */ /* 0x000fe200000008f8 */
[----:B------:R0:W-:Y:S04]  /*543c0*/  STL.128 [R1+0x14a0], R148 ;  /* 0x0014a09401007387 */ /* 0x0001e80000100c00 */
[----:B------:R-:W-:Y:S01]  /*543d0*/  STL.128 [R1+0x1050], R112 ;  /* 0x0010507001007387 */ /* 0x000fe20000100c00 */
[----:B---3--:R-:W-:-:S03]  /*543e0*/  DADD R126, -R102, R194 ;  /* 0x00000000667e7229 */ /* 0x008fc600000001c2 */
[----:B------:R-:W3:Y:S04]  /*543f0*/  LDL.64 R194, [R1+0x7b88] ;  /* 0x007b880001c27983 */ /* 0x000ee80000100a00 */
[----:B------:R1:W-:Y:S01]  /*54400*/  STL.128 [R1+0x10d0], R116 ;  /* 0x0010d07401007387 */ /* 0x0003e20000100c00 */
[----:B------:R-:W-:Y:S01]  /*54410*/  IMAD.MOV.U32 R186, RZ, RZ, R154 ;  /* 0x000000ffffba7224 */ /* 0x000fe200078e009a */
[----:B------:R-:W-:Y:S01]  /*54420*/  MOV R187, R155 ;  /* 0x0000009b00bb7202 */ /* 0x000fe20000000f00 */
[----:B------:R-:W-:Y:S01]  /*54430*/  DADD R154, -RZ, -R4 ;  /* 0x00000000ff9a7229 */ /* 0x000fe20000000904 */
[----:B------:R-:W3:Y:S04]  /*54440*/  LDL.64 R62, [R1+0xa760] ;  /* 0x00a76000013e7983 */ /* 0x000ee80000100a00 */
[----:B------:R-:W3:Y:S04]  /*54450*/  LDL.64 R4, [R1+0xa810] ;  /* 0x00a8100001047983 */ /* 0x000ee80000100a00 */
[----:B------:R-:W3:Y:S04]  /*54460*/  LDL.64 R248, [R1+0xa738] ;  /* 0x00a7380001f87983 */ /* 0x000ee80000100a00 */
[----:B------:R-:W3:Y:S04]  /*54470*/  LDL.64 R10, [R1+0x82e8] ;  /* 0x0082e800010a7983 */ /* 0x000ee80000100a00 */
[----:B------:R-:W3:Y:S01]  /*54480*/  LDL.64 R26, [R1+0x7c60] ;  /* 0x007c6000011a7983 */ /* 0x000ee20000100a00 */
[----:B--2---:R-:W-:-:S03]  /*54490*/  DADD R124, R98, -R182 ;  /* 0x00000000627c7229 */ /* 0x004fc600000008b6 */
[----:B0-----:R-:W2:Y:S01]  /*544a0*/  LDL.128 R148, [R1+0x7f80] ;  /* 0x007f800001947983 */ /* 0x001ea20000100c00 */
[----:B------:R-:W-:Y:S02]  /*544b0*/  IMAD.MOV.U32 R182, RZ, RZ, R144 ;  /* 0x000000ffffb67224 */ /* 0x000fe400078e0090 */
[----:B------:R-:W-:Y:S01]  /*544c0*/  IMAD.MOV.U32 R183, RZ, RZ, R145 ;  /* 0x000000ffffb77224 */ /* 0x000fe200078e0091 */
[----:B----4-:R0:W-:Y:S01]  /*544d0*/  STL.128 [R1+0x1500], R84 ;  /* 0x0015005401007387 */ /* 0x0101e20000100c00 */
[----:B-1----:R-:W-:-:S03]  /*544e0*/  DADD R118, -R66, -R12 ;  /* 0x0000000042767229 */ /* 0x002fc6000000090c */
[----:B------:R-:W4:Y:S04]  /*544f0*/  LDL.64 R66, [R1+0xa8c0] ;  /* 0x00a8c00001427983 */ /* 0x000f280000100a00 */
[----:B------:R-:W2:Y:S01]  /*54500*/  LDL.LU.64 R144, [R1+0x77b0] ;  /* 0x0077b00001907983 */ /* 0x000ea20000300a00 */
[----:B------:R-:W-:-:S03]  /*54510*/  DADD R64, R170, R64 ;  /* 0x00000000aa407229 */ /* 0x000fc60000000040 */
[----:B------:R-:W4:Y:S01]  /*54520*/  LDL.64 R198, [R1+0x9f08] ;  /* 0x009f080001c67983 */ /* 0x000f220000100a00 */
[----:B0-----:R-:W-:Y:S01]  /*54530*/  IMAD.MOV.U32 R84, RZ, RZ, R182 ;  /* 0x000000ffff547224 */ /* 0x001fe200078e00b6 */
[----:B------:R-:W-:Y:S02]  /*54540*/  MOV R85, R183 ;  /* 0x000000b700557202 */ /* 0x000fe40000000f00 */
[----:B------:R-:W4:Y:S04]  /*54550*/  LDL.64 R86, [R1+0x79d8] ;  /* 0x0079d80001567983 */ /* 0x000f280000100a00 */
[----:B------:R-:W4:Y:S04]  /*54560*/  LDL.64 R182, [R1+0x8190] ;  /* 0x0081900001b67983 */ /* 0x000f280000100a00 */
[----:B---3--:R0:W-:Y:S04]  /*54570*/  STL.128 [R1+0x1140], R192 ;  /* 0x001140c001007387 */ /* 0x0081e80000100c00 */
[----:B------:R-:W3:Y:S04]  /*54580*/  LDL.64 R112, [R1+0xab60] ;  /* 0x00ab600001707983 */ /* 0x000ee80000100a00 */
[----:B------:R-:W3:Y:S04]  /*54590*/  LDL.64 R204, [R1+0x7c00] ;  /* 0x007c000001cc7983 */ /* 0x000ee80000100a00 */
[----:B------:R-:W3:Y:S04]  /*545a0*/  LDL.64 R206, [R1+0x7c08] ;  /* 0x007c080001ce7983 */ /* 0x000ee80000100a00 */
[----:B0-----:R-:W3:Y:S01]  /*545b0*/  LDL.64 R192, [R1+0x7810] ;  /* 0x0078100001c07983 */ /* 0x001ee20000100a00 */
[----:B------:R-:W-:Y:S01]  /*545c0*/  DADD R92, R2, R64 ;  /* 0x00000000025c7229 */ /* 0x000fe20000000040 */
[----:B------:R-:W-:Y:S01]  /*545d0*/  MOV R194, R246 ;  /* 0x000000f600c27202 */ /* 0x000fe20000000f00 */
[----:B------:R-:W-:Y:S01]  /*545e0*/  IMAD.MOV.U32 R195, RZ, RZ, R247 ;  /* 0x000000ffffc37224 */ /* 0x000fe200078e00f7 */
[----:B------:R0:W-:Y:S04]  /*545f0*/  STL.128 [R1+0x1370], R4 ;  /* 0x0013700401007387 */ /* 0x0001e80000100c00 */
[----:B------:R1:W-:Y:S04]  /*54600*/  STL.128 [R1+0x1030], R92 ;  /* 0x0010305c01007387 */ /* 0x0003e80000100c00 */
[----:B0-----:R-:W3:Y:S01]  /*54610*/  LDL.64 R4, [R1+0x7ab0] ;  /* 0x007ab00001047983 */ /* 0x001ee20000100a00 */
[----:B-1----:R-:W-:Y:S01]  /*54620*/  DMUL R94, R62, R32 ;  /* 0x000000203e5e7228 */ /* 0x002fe20000000000 */
[----:B------:R-:W-:-:S02]  /*54630*/  IMAD.MOV.U32 R62, RZ, RZ, R40 ;  /* 0x000000ffff3e7224 */ /* 0x000fc400078e0028 */
[----:B------:R-:W-:Y:S02]  /*54640*/  IMAD.MOV.U32 R63, RZ, RZ, R41 ;  /* 0x000000ffff3f7224 */ /* 0x000fe400078e0029 */
[----:B------:R-:W3:Y:S01]  /*54650*/  LDL.128 R40, [R1+0x7d90] ;  /* 0x007d900001287983 */ /* 0x000ee20000100c00 */
[----:B--2---:R-:W-:Y:S01]  /*54660*/  DMUL R114, R144, R30 ;  /* 0x0000001e90727228 */ /* 0x004fe20000000000 */
[----:B------:R-:W-:Y:S01]  /*54670*/  MOV R144, R186 ;  /* 0x000000ba00907202 */ /* 0x000fe20000000f00 */
[----:B------:R-:W-:Y:S02]  /*54680*/  IMAD.MOV.U32 R145, RZ, RZ, R187 ;  /* 0x000000ffff917224 */ /* 0x000fe400078e00bb */
[----:B------:R-:W2:Y:S01]  /*54690*/  LDL.64 R186, [R1+0x8310] ;  /* 0x0083100001ba7983 */ /* 0x000ea20000100a00 */
[----:B----4-:R-:W-:Y:S02]  /*546a0*/  DMUL R130, R86, UR22 ;  /* 0x0000001656827c28 */ /* 0x010fe40008000000 */
[----:B------:R-:W-:Y:S01]  /*546b0*/  DFMA R86, R66, R28, R182 ;  /* 0x0000001c4256722b */ /* 0x000fe200000000b6 */
[----:B------:R-:W-:Y:S04]  /*546c0*/  STL.64 [R1+0xab68], R114 ;  /* 0x00ab687201007387 */ /* 0x000fe80000100a00 */
[----:B---3--:R0:W-:Y:S04]  /*546d0*/  STL.128 [R1+0x18f0], R192 ;  /* 0x0018f0c001007387 */ /* 0x0081e80000100c00 */
[----:B------:R-:W-:Y:S04]  /*546e0*/  STL.64 [R1+0x9f58], R86 ;  /* 0x009f585601007387 */ /* 0x000fe80000100a00 */
[----:B------:R1:W-:Y:S01]  /*546f0*/  STL.128 [R1+0x1390], R84 ;  /* 0x0013905401007387 */ /* 0x0003e20000100c00 */
[----:B------:R-:W-:Y:S01]  /*54700*/  MOV R6, R232 ;  /* 0x000000e800067202 */ /* 0x000fe20000000f00 */
[----:B------:R-:W-:-:S02]  /*54710*/  IMAD.MOV.U32 R7, RZ, RZ, R233 ;  /* 0x000000ffff077224 */ /* 0x000fc400078e00e9 */
[----:B------:R3:W-:Y:S04]  /*54720*/  STL.128 [R1+0xe70], R232 ;  /* 0x000e70e801007387 */ /* 0x0007e80000100c00 */
[----:B0-----:R-:W4:Y:S01]  /*54730*/  LDL.64 R194, [R1+0xa460] ;  /* 0x00a4600001c27983 */ /* 0x001f220000100a00 */
[----:B------:R-:W-:Y:S01]  /*54740*/  UMOV UR28, 0x3b645a1d ;  /* 0x3b645a1d001c7882 */ /* 0x000fe20000000000 */
[----:B------:R-:W-:Y:S01]  /*54750*/  UMOV UR29, 0x3fd54fdf ;  /* 0x3fd54fdf001d7882 */ /* 0x000fe20000000000 */
[----:B------:R-:W-:Y:S01]  /*54760*/  UMOV UR26, 0xce3718e1 ;  /* 0xce3718e1001a7882 */ /* 0x000fe20000000000 */
[----:B------:R-:W-:Y:S01]  /*54770*/  UMOV UR27, 0x3d551c51 ;  /* 0x3d551c51001b7882 */ /* 0x000fe20000000000 */
[----:B------:R0:W-:Y:S04]  /*54780*/  STL.128 [R1+0x1800], R148 ;  /* 0x0018009401007387 */ /* 0x0001e80000100c00 */
[----:B-1----:R-:W2:Y:S01]  /*54790*/  LDL.LU.128 R84, [R1+0xb1d0] ;  /* 0x00b1d00001547983 */ /* 0x002ea20000300c00 */
[----:B---3--:R-:W-:Y:S01]  /*547a0*/  IMAD.MOV.U32 R232, RZ, RZ, R144 ;  /* 0x000000ffffe87224 */ /* 0x008fe200078e0090 */
[----:B------:R-:W-:Y:S01]  /*547b0*/  MOV R233, R145 ;  /* 0x0000009100e97202 */ /* 0x000fe20000000f00 */
[----:B------:R-:W-:Y:S01]  /*547c0*/  IMAD.MOV.U32 R144, RZ, RZ, R142 ;  /* 0x000000ffff907224 */ /* 0x000fe200078e008e */
[----:B------:R-:W-:Y:S01]  /*547d0*/  MOV R142, R188 ;  /* 0x000000bc008e7202 */ /* 0x000fe20000000f00 */
[----:B------:R-:W-:Y:S01]  /*547e0*/  IMAD.MOV.U32 R145, RZ, RZ, R143 ;  /* 0x000000ffff917224 */ /* 0x000fe200078e008f */
[----:B------:R-:W-:Y:S01]  /*547f0*/  DMUL R248, R248, UR28 ;  /* 0x0000001cf8f87c28 */ /* 0x000fe20008000000 */
[----:B------:R-:W-:Y:S01]  /*54800*/  IMAD.MOV.U32 R143, RZ, RZ, R189 ;  /* 0x000000ffff8f7224 */ /* 0x000fe200078e00bd */
[----:B------:R-:W-:Y:S01]  /*54810*/  MOV R189, R161 ;  /* 0x000000a100bd7202 */ /* 0x000fe20000000f00 */
[----:B------:R-:W-:Y:S01]  /*54820*/  IMAD.MOV.U32 R188, RZ, RZ, R160 ;  /* 0x000000ffffbc7224 */ /* 0x000fe200078e00a0 */
[----:B------:R-:W3:Y:S04]  /*54830*/  LDL.LU.64 R234, [R1+0xb210] ;  /* 0x00b2100001ea7983 */ /* 0x000ee80000300a00 */
[----:B------:R-:W3:Y:S01]  /*54840*/  LDL.64 R160, [R1+0xa768] ;  /* 0x00a7680001a07983 */ /* 0x000ee20000100a00 */
[----:B0-----:R-:W-:-:S03]  /*54850*/  DMUL R150, R218, UR26 ;  /* 0x0000001ada967c28 */ /* 0x001fc60008000000 */
[----:B------:R-:W-:Y:S04]  /*54860*/  STL.64 [R1+0x7910], R248 ;  /* 0x007910f801007387 */ /* 0x000fe80000100a00 */
[----:B------:R0:W-:Y:S04]  /*54870*/  STL.128 [R1+0x13b0], R248 ;  /* 0x0013b0f801007387 */ /* 0x0001e80000100c00 */
[----:B------:R-:W3:Y:S04]  /*54880*/  LDL.64 R216, [R1+0x81e8] ;  /* 0x0081e80001d87983 */ /* 0x000ee80000100a00 */
[----:B------:R-:W3:Y:S04]  /*54890*/  LDL.64 R182, [R1+0x7be8] ;  /* 0x007be80001b67983 */ /* 0x000ee80000100a00 */
[----:B------:R-:W3:Y:S04]  /*548a0*/  LDL.64 R66, [R1+0x7f98] ;  /* 0x007f980001427983 */ /* 0x000ee80000100a00 */
[----:B0-----:R-:W3:Y:S04]  /*548b0*/  LDL.LU.128 R248, [R1+0xb1e0] ;  /* 0x00b1e00001f87983 */ /* 0x001ee80000300c00 */
[----:B------:R0:W-:Y:S01]  /*548c0*/  STL.128 [R1+0xf40], R56 ;  /* 0x000f403801007387 */ /* 0x0001e20000100c00 */
[----:B------:R-:W-:Y:S01]  /*548d0*/  DADD R72, R190, R78 ;  /* 0x00000000be487229 */ /* 0x000fe2000000004e */
[----:B------:R-:W-:Y:S01]  /*548e0*/  UMOV UR24, 0x3a23383f ;  /* 0x3a23383f00187882 */ /* 0x000fe20000000000 */
[----:B------:R-:W-:Y:S01]  /*548f0*/  UMOV UR25, 0x3dafe2c6 ;  /* 0x3dafe2c600197882 */ /* 0x000fe20000000000 */
[----:B------:R-:W-:Y:S01]  /*54900*/  STL.128 [R1+0x13c0], R172 ;  /* 0x0013c0ac01007387 */ /* 0x000fe20000100c00 */
[----:B------:R-:W-:Y:S01]  /*54910*/  DMUL R164, R24, UR24 ;  /* 0x0000001818a47c28 */ /* 0x000fe20008000000 */
[----:B------:R-:W-:Y:S01]  /*54920*/  IMAD.MOV.U32 R64, RZ, RZ, R174 ;  /* 0x000000ffff407224 */ /* 0x000fe200078e00ae */
[----:B------:R-:W-:Y:S01]  /*54930*/  MOV R65, R175 ;  /* 0x000000af00417202 */ /* 0x000fe20000000f00 */
[----:B------:R1:W-:Y:S01]  /*54940*/  STL.128 [R1+0x1460], R172 ;  /* 0x001460ac01007387 */ /* 0x0003e20000100c00 */
[----:B------:R-:W-:-:S02]  /*54950*/  IMAD.MOV.U32 R246, RZ, RZ, R172 ;  /* 0x000000fffff67224 */ /* 0x000fc400078e00ac */
[----:B------:R-:W-:Y:S01]  /*54960*/  IMAD.MOV.U32 R247, RZ, RZ, R173 ;  /* 0x000000fffff77224 */ /* 0x000fe200078e00ad */
[----:B------:R-:W-:Y:S01]  /*54970*/  DADD R116, -R26, -R34 ;  /* 0x000000001a747229 */ /* 0x000fe20000000922 */
[----:B------:R-:W-:Y:S01]  /*54980*/  STL.128 [R1+0x1520], R112 ;  /* 0x0015207001007387 */ /* 0x000fe20000100c00 */
[----:B0-----:R-:W-:Y:S01]  /*54990*/  IMAD.MOV.U32 R56, RZ, RZ, R150 ;  /* 0x000000ffff387224 */ /* 0x001fe200078e0096 */
[----:B------:R-:W-:Y:S02]  /*549a0*/  MOV R57, R151 ;  /* 0x0000009700397202 */ /* 0x000fe40000000f00 */
[----:B------:R-:W-:Y:S04]  /*549b0*/  STL.128 [R1+0x14f0], R120 ;  /* 0x0014f07801007387 */ /* 0x000fe80000100c00 */
[----:B------:R-:W3:Y:S04]  /*549c0*/  LDL.64 R220, [R1+0x81f0] ;  /* 0x0081f00001dc7983 */ /* 0x000ee80000100a00 */
[----:B-1----:R-:W3:Y:S04]  /*549d0*/  LDL.64 R172, [R1+0x7820] ;  /* 0x0078200001ac7983 */ /* 0x002ee80000100a00 */
[----:B------:R-:W3:Y:S01]  /*549e0*/  LDL.64 R174, [R1+0x7828] ;  /* 0x0078280001ae7983 */ /* 0x000ee20000100a00 */
[----:B------:R-:W-:Y:S01]  /*549f0*/  MOV R88, R164 ;  /* 0x000000a400587202 */ /* 0x000fe20000000f00 */
[----:B------:R-:W-:-:S02]  /*54a00*/  IMAD.MOV.U32 R89, RZ, RZ, R165 ;  /* 0x000000ffff597224 */ /* 0x000fc400078e00a5 */
[----:B------:R0:W-:Y:S04]  /*54a10*/  STL.128 [R1+0x1980], R164 ;  /* 0x001980a401007387 */ /* 0x0001e80000100c00 */
[----:B------:R-:W-:Y:S04]  /*54a20*/  STL.128 [R1+0x1880], R204 ;  /* 0x001880cc01007387 */ /* 0x000fe80000100c00 */
[----:B------:R-:W-:Y:S04]  /*54a30*/  STL.64 [R1+0x8118], R130 ;  /* 0x0081188201007387 */ /* 0x000fe80000100a00 */
[----:B------:R-:W-:Y:S04]  /*54a40*/  STL.128 [R1+0xe50], R128 ;  /* 0x000e508001007387 */ /* 0x000fe80000100c00 */
[----:B0-----:R-:W3:Y:S04]  /*54a50*/  LDL.64 R164, [R1+0x8060] ;  /* 0x0080600001a47983 */ /* 0x001ee80000100a00 */
[----:B------:R-:W3:Y:S01]  /*54a60*/  LDL.64 R200, [R1+0x79b8] ;  /* 0x0079b80001c87983 */ /* 0x000ee20000100a00 */
[----:B------:R-:W-:-:S03]  /*54a70*/  UMOV UR46, 0x5c28f5c3 ;  /* 0x5c28f5c3002e7882 */ /* 0x000fc60000000000 */
[----:B------:R-:W3:Y:S01]  /*54a80*/  LDL.64 R80, [R1+0x7fe0] ;  /* 0x007fe00001507983 */ /* 0x000ee20000100a00 */
[----:B------:R-:W-:-:S03]  /*54a90*/  UMOV UR47, 0x3fc1c28f ;  /* 0x3fc1c28f002f7882 */ /* 0x000fc60000000000 */
[----:B------:R-:W-:Y:S04]  /*54aa0*/  STL.64 [R1+0xaff0], R28 ;  /* 0x00aff01c01007387 */ /* 0x000fe80000100a00 */
[----:B------:R-:W-:Y:S04]  /*54ab0*/  STL.128 [R1+0x1070], R104 ;  /* 0x0010706801007387 */ /* 0x000fe80000100c00 */
[----:B------:R-:W-:Y:S04]  /*54ac0*/  STL.128 [R1+0x1160], R108 ;  /* 0x0011606c01007387 */ /* 0x000fe80000100c00 */
[----:B------:R-:W-:Y:S04]  /*54ad0*/  STL.128 [R1+0xf30], RZ ;  /* 0x000f30ff01007387 */ /* 0x000fe80000100c00 */
[----:B------:R-:W-:Y:S04]  /*54ae0*/  STL.128 [R1+0xfc0], R48 ;  /* 0x000fc03001007387 */ /* 0x000fe80000100c00 */
[----:B------:R-:W-:Y:S01]  /*54af0*/  STL.128 [R1+0xfb0], R40 ;  /* 0x000fb02801007387 */ /* 0x000fe20000100c00 */
[----:B------:R-:W-:Y:S01]  /*54b00*/  UMOV UR30, 0x6a7ef9db ;  /* 0x6a7ef9db001e7882 */ /* 0x000fe20000000000 */
[----:B------:R-:W-:-:S02]  /*54b10*/  UMOV UR31, 0x3f9374bc ;  /* 0x3f9374bc001f7882 */ /* 0x000fc40000000000 */
[----:B------:R-:W-:Y:S01]  /*54b20*/  STL.64 [R1+0xaef8], R224 ;  /* 0x00aef8e001007387 */ /* 0x000fe20000100a00 */
[----:B------:R-:W-:Y:S01]  /*54b30*/  DADD R140, -RZ, -R140 ;  /* 0x00000000ff8c7229 */ /* 0x000fe2000000098c */
        /* <DEDUP_REMOVED lines=8> */
[----:B------:R-:W-:Y:S04]  /*54bc0*/  STL.64 [R1+0xafd0], R228 ;  /* 0x00afd0e401007387 */ /* 0x000fe80000100a00 */
[----:B------:R-:W-:Y:S04]  /*54bd0*/  STL.64 [R1+0xafc8], R8 ;  /* 0x00afc80801007387 */ /* 0x000fe80000100a00 */
[----:B------:R-:W3:Y:S04]  /*54be0*/  LDL.LU.64 R192, [R1+0xb208] ;  /* 0x00b2080001c07983 */ /* 0x000ee80000300a00 */
[----:B--2---:R0:W-:Y:S01]  /*54bf0*/  STL.128 [R1+0x19a0], R84 ;  /* 0x0019a05401007387 */ /* 0x0041e20000100c00 */
[----:B----4-:R-:W-:-:S03]  /*54c00*/  DADD R78, -R194, -R56 ;  /* 0x00000000c24e7229 */ /* 0x010fc60000000938 */
[----:B------:R-:W2:Y:S04]  /*54c10*/  LDL.64 R194, [R1+0x7af8] ;  /* 0x007af80001c27983 */ /* 0x000ea80000100a00 */
[----:B------:R-:W4:Y:S01]  /*54c20*/  LDL.64 R56, [R1+0xa648] ;  /* 0x00a6480001387983 */ /* 0x000f220000100a00 */
[----:B------:R-:W-:Y:S02]  /*54c30*/  DADD R26, R22, -R10 ;  /* 0x00000000161a7229 */ /* 0x000fe4000000080a */
[----:B------:R-:W-:Y:S01]  /*54c40*/  DADD R68, R90, R72 ;  /* 0x000000005a447229 */ /* 0x000fe20000000048 */
[----:B------:R-:W-:Y:S04]  /*54c50*/  STL.64 [R1+0x7e58], R150 ;  /* 0x007e589601007387 */ /* 0x000fe80000100a00 */
[----:B0-----:R-:W4:Y:S01]  /*54c60*/  LDL.64 R84, [R1+0xa620] ;  /* 0x00a6200001547983 */ /* 0x001f220000100a00 */
[----:B---3--:R-:W-:Y:S01]  /*54c70*/  DADD R26, -R160, R26 ;  /* 0x00000000a01a7229 */ /* 0x008fe2000000011a */
[----:B------:R-:W-:Y:S01]  /*54c80*/  IMAD.MOV.U32 R22, RZ, RZ, R148 ;  /* 0x000000ffff167224 */ /* 0x000fe200078e0094 */
[----:B------:R-:W-:Y:S01]  /*54c90*/  MOV R23, R149 ;  /* 0x0000009500177202 */ /* 0x000fe20000000f00 */
[----:B------:R-:W-:Y:S01]  /*54ca0*/  DFMA R72, R242, R24, R186 ;  /* 0x00000018f248722b */ /* 0x000fe200000000ba */
[----:B------:R-:W3:Y:S01]  /*54cb0*/  LDL.LU.64 R114, [R1+0x7758] ;  /* 0x0077580001727983 */ /* 0x000ee20000300a00 */
[----:B------:R-:W-:-:S03]  /*54cc0*/  DADD R148, -RZ, -R234 ;  /* 0x00000000ff947229 */ /* 0x000fc600000009ea */
[----:B------:R-:W-:Y:S01]  /*54cd0*/  DADD R112, -R70, R26 ;  /* 0x0000000046707229 */ /* 0x000fe2000000011a */
[----:B------:R-:W3:Y:S01]  /*54ce0*/  LDL.128 R204, [R1+0x7a20] ;  /* 0x007a200001cc7983 */ /* 0x000ee20000100c00 */
[----:B------:R-:W-:-:S03]  /*54cf0*/  DADD R120, -RZ, -R6 ;  /* 0x00000000ff787229 */ /* 0x000fc60000000906 */
[----:B------:R0:W-:Y:S01]  /*54d00*/  STL.128 [R1+0x1990], R72 ;  /* 0x0019904801007387 */ /* 0x0001e20000100c00 */
[----:B------:R-:W-:Y:S02]  /*54d10*/  DMUL R122, R182, UR12 ;  /* 0x0000000cb67a7c28 */ /* 0x000fe40008000000 */
[----:B------:R-:W-:Y:S01]  /*54d20*/  DADD R26, -R250, -R216 ;  /* 0x00000000fa1a7229 */ /* 0x000fe200000009d8 */
[----:B------:R-:W-:Y:S04]  /*54d30*/  STL.64 [R1+0x7e50], R148 ;  /* 0x007e509401007387 */ /* 0x000fe80000100a00 */
[----:B------:R1:W-:Y:S01]  /*54d40*/  STL.128 [R1+0x1590], R148 ;  /* 0x0015909401007387 */ /* 0x0003e20000100c00 */
[----:B0-----:R-:W-:Y:S01]  /*54d50*/  DADD R72, -R62, R66 ;  /* 0x000000003e487229 */ /* 0x001fe20000000142 */
[----:B------:R-:W-:Y:S01]  /*54d60*/  MOV R66, R144 ;  /* 0x0000009000427202 */ /* 0x000fe20000000f00 */
[----:B------:R-:W-:Y:S01]  /*54d70*/  IMAD.MOV.U32 R67, RZ, RZ, R145 ;  /* 0x000000ffff437224 */ /* 0x000fe200078e0091 */
[----:B------:R-:W-:Y:S01]  /*54d80*/  DADD R26, -R94, R26 ;  /* 0x000000005e1a7229 */ /* 0x000fe2000000011a */
[----:B------:R-:W-:Y:S01]  /*54d90*/  IMAD.MOV.U32 R144, RZ, RZ, R142 ;  /* 0x000000ffff907224 */ /* 0x000fe200078e008e */
[----:B------:R-:W-:Y:S01]  /*54da0*/  MOV R145, R143 ;  /* 0x0000008f00917202 */ /* 0x000fe20000000f00 */
[----:B------:R-:W-:Y:S01]  /*54db0*/  DADD R142, -RZ, -R22 ;  /* 0x00000000ff8e7229 */ /* 0x000fe20000000916 */
[----:B------:R-:W3:Y:S04]  /*54dc0*/  LDL.64 R22, [R1+0xa6d8] ;  /* 0x00a6d80001167983 */ /* 0x000ee80000100a00 */
[----:B-1----:R-:W3:Y:S01]  /*54dd0*/  LDL.LU.128 R148, [R1+0xb1c0] ;  /* 0x00b1c00001947983 */ /* 0x002ee20000300c00 */
[----:B------:R-:W-:-:S03]  /*54de0*/  DMUL R62, R2, UR16 ;  /* 0x00000010023e7c28 */ /* 0x000fc60008000000 */
[----:B------:R-:W-:Y:S01]  /*54df0*/  STL.64 [R1+0x7c58], R122 ;  /* 0x007c587a01007387 */ /* 0x000fe20000100a00 */
[----:B------:R-:W-:-:S03]  /*54e00*/  DADD R6, -RZ, -R182 ;  /* 0x00000000ff067229 */ /* 0x000fc600000009b6 */
[----:B------:R0:W-:Y:S01]  /*54e10*/  STL.128 [R1+0x1650], R120 ;  /* 0x0016507801007387 */ /* 0x0001e20000100c00 */
[----:B------:R-:W-:Y:S01]  /*54e20*/  IMAD.MOV.U32 R182, RZ, RZ, R214 ;  /* 0x000000ffffb67224 */ /* 0x000fe200078e00d6 */
[----:B------:R-:W-:Y:S01]  /*54e30*/  MOV R183, R215 ;  /* 0x000000d700b77202 */ /* 0x000fe20000000f00 */
[----:B------:R-:W-:Y:S01]  /*54e40*/  DADD R68, R132, R68 ;  /* 0x0000000084447229 */ /* 0x000fe20000000044 */
[----:B------:R-:W3:Y:S01]  /*54e50*/  LDL.64 R214, [R1+0x78e8] ;  /* 0x0078e80001d67983 */ /* 0x000ee20000100a00 */
[----:B------:R-:W-:-:S03]  /*54e60*/  DMUL R234, R240, UR16 ;  /* 0x00000010f0ea7c28 */ /* 0x000fc60008000000 */
[----:B------:R1:W-:Y:S04]  /*54e70*/  STL.128 [R1+0xd90], R172 ;  /* 0x000d90ac01007387 */ /* 0x0003e80000100c00 */
[----:B0-----:R-:W3:Y:S04]  /*54e80*/  LDL.LU.64 R122, [R1+0x77b8] ;  /* 0x0077b800017a7983 */ /* 0x001ee80000300a00 */
[----:B------:R0:W-:Y:S04]  /*54e90*/  STL.128 [R1+0x19b0], R76 ;  /* 0x0019b04c01007387 */ /* 0x0001e80000100c00 */
[----:B-1----:R-:W3:Y:S01]  /*54ea0*/  LDL.64 R174, [R1+0x7ca0] ;  /* 0x007ca00001ae7983 */ /* 0x002ee20000100a00 */
[----:B------:R-:W-:-:S03]  /*54eb0*/  DADD R198, R198, R68 ;  /* 0x00000000c6c67229 */ /* 0x000fc60000000044 */
[----:B------:R1:W-:Y:S01]  /*54ec0*/  STL.128 [R1+0xe20], R232 ;  /* 0x000e20e801007387 */ /* 0x0003e20000100c00 */
[----:B------:R-:W-:-:S03]  /*54ed0*/  DADD R106, -R100, -R164 ;  /* 0x00000000646a7229 */ /* 0x000fc600000009a4 */
[----:B------:R-:W3:Y:S01]  /*54ee0*/  LDL.64 R68, [R1+0x79a8] ;  /* 0x0079a80001447983 */ /* 0x000ee20000100a00 */
[----:B0-----:R-:W-:-:S03]  /*54ef0*/  DFMA R78, R224, UR46, R62 ;  /* 0x0000002ee04e7c2b */ /* 0x001fc6000800003e */
[----:B------:R-:W3:Y:S04]  /*54f00*/  LDL.64 R164, [R1+0x7d28] ;  /* 0x007d280001a47983 */ /* 0x000ee80000100a00 */
[----:B-1----:R-:W3:Y:S01]  /*54f10*/  LDL.64 R232, [R1+0x9f78] ;  /* 0x009f780001e87983 */ /* 0x002ee20000100a00 */
[----:B--2---:R-:W-:Y:S01]  /*54f20*/  DADD R130, -RZ, -R194 ;  /* 0x00000000ff827229 */ /* 0x004fe200000009c2 */
[----:B------:R-:W-:Y:S01]  /*54f30*/  IMAD.MOV.U32 R194, RZ, RZ, R66 ;  /* 0x000000ffffc27224 */ /* 0x000fe200078e0042 */
[----:B------:R-:W-:Y:S01]  /*54f40*/  MOV R66, R144 ;  /* 0x0000009000427202 */ /* 0x000fe20000000f00 */
[----:B------:R-:W-:Y:S02]  /*54f50*/  IMAD.MOV.U32 R195, RZ, RZ, R67 ;  /* 0x000000ffffc37224 */ /* 0x000fe400078e0043 */
[----:B------:R-:W-:-:S02]  /*54f60*/  IMAD.MOV.U32 R67, RZ, RZ, R145 ;  /* 0x000000ffff437224 */ /* 0x000fc400078e0091 */
[----:B------:R-:W2:Y:S01]  /*54f70*/  LDL.LU.64 R144, [R1+0x77e8] ;  /* 0x0077e80001907983 */ /* 0x000ea20000300a00 */
[----:B----4-:R-:W-:-:S08]  /*54f80*/  DFMA R26, -R84, R28, R26 ;  /* 0x0000001c541a722b */ /* 0x010fd0000000011a */
[----:B------:R-:W-:Y:S01]  /*54f90*/  DFMA R62, -R56, R28, R26 ;  /* 0x0000001c383e722b */ /* 0x000fe2000000011a */
[----:B------:R-:W4:Y:S04]  /*54fa0*/  LDL.64 R28, [R1+0x81b8] ;  /* 0x0081b800011c7983 */ /* 0x000f280000100a00 */
[----:B------:R-:W4:Y:S01]  /*54fb0*/  LDL.64 R56, [R1+0xa600] ;  /* 0x00a6000001387983 */ /* 0x000f220000100a00 */
[----:B------:R-:W-:-:S03]  /*54fc0*/  CS2R R74, SRZ ;  /* 0x00000000004a7805 */ /* 0x000fc6000001ff00 */
[----:B---3--:R0:W-:Y:S01]  /*54fd0*/  STL.128 [R1+0x1a10], R112 ;  /* 0x001a107001007387 */ /* 0x0081e20000100c00 */
[----:B------:R-:W-:-:S03]  /*54fe0*/  DMUL R76, R220, UR16 ;  /* 0x00000010dc4c7c28 */ /* 0x000fc60008000000 */
[----:B------:R1:W-:Y:S01]  /*54ff0*/  STL.64 [R1+0x7c50], R120 ;  /* 0x007c507801007387 */ /* 0x0003e20000100a00 */
[----:B------:R-:W-:Y:S02]  /*55000*/  DADD R104, R134, R238 ;  /* 0x0000000086687229 */ /* 0x000fe400000000ee */
[----:B------:R-:W-:Y:S01]  /*55010*/  DADD R62, -R200, R62 ;  /* 0x00000000c83e7229 */ /* 0x000fe2000000013e */
[----:B------:R-:W-:Y:S04]  /*55020*/  STL.128 [R1+0x1440], R196 ;  /* 0x001440c401007387 */ /* 0x000fe80000100c00 */
[----:B------:R-:W-:Y:S04]  /*55030*/  STL.128 [R1+0xf70], R204 ;  /* 0x000f70cc01007387 */ /* 0x000fe80000100c00 */
[----:B0-----:R-:W3:Y:S01]  /*55040*/  LDL.64 R114, [R1+0x7a80] ;  /* 0x007a800001727983 */ /* 0x001ee20000100a00 */
[----:B-1----:R-:W-:Y:S01]  /*55050*/  CS2R R120, SRZ ;  /* 0x0000000000787805 */ /* 0x002fe2000001ff00 */
[----:B------:R-:W-:-:S02]  /*55060*/  DFMA R26, R22, R218, R216 ;  /* 0x000000da161a722b */ /* 0x000fc400000000d8 */
[----:B------:R-:W-:Y:S01]  /*55070*/  DADD R250, -R148, -1300 ;  /* 0xc094500094fa7429 */ /* 0x000fe20000000100 */
[----:B------:R0:W-:Y:S04]  /*55080*/  STL.128 [R1+0x10f0], R204 ;  /* 0x0010f0cc01007387 */ /* 0x0001e80000100c00 */
[----:B------:R-:W-:Y:S04]  /*55090*/  STL.128 [R1+0x1760], R4 ;  /* 0x0017600401007387 */ /* 0x000fe80000100c00 */
[----:B------:R-:W-:Y:S04]  /*550a0*/  STL.128 [R1+0x1a30], R248 ;  /* 0x001a30f801007387 */ /* 0x000fe80000100c00 */
[----:B------:R-:W-:Y:S04]  /*550b0*/  STL.128 [R1+0x1ae0], R72 ;  /* 0x001ae04801007387 */ /* 0x000fe80000100c00 */
[----:B------:R-:W3:Y:S01]  /*550c0*/  LDL.64 R22, [R1+0x8248] ;  /* 0x0082480001167983 */ /* 0x000ee20000100a00 */
[----:B------:R-:W-:-:S03]  /*550d0*/  UMOV UR24, 0x20c49ba ;  /* 0x020c49ba00187882 */ /* 0x000fc60000000000 */
[----:B------:R-:W3:Y:S04]  /*550e0*/  LDL.64 R112, [R1+0x7948] ;  /* 0x0079480001707983 */ /* 0x000ee80000100a00 */
[----:B------:R1:W-:Y:S01]  /*550f0*/  STL.128 [R1+0x1b00], R120 ;  /* 0x001b007801007387 */ /* 0x0003e20000100c00 */
[----:B------:R-:W-:-:S03]  /*55100*/  UMOV UR25, 0x3fa6872b ;  /* 0x3fa6872b00197882 */ /* 0x000fc60000000000 */
[----:B0-----:R-:W3:Y:S04]  /*55110*/  LDL.LU.64 R204, [R1+0xb1f0] ;  /* 0x00b1f00001cc7983 */ /* 0x001ee80000300a00 */
[----:B------:R0:W-:Y:S01]  /*55120*/  STL.128 [R1+0x1b30], R76 ;  /* 0x001b304c01007387 */ /* 0x0001e20000100c00 */
[----:B------:R-:W-:-:S03]  /*55130*/  DADD R108, -RZ, -R18 ;  /* 0x00000000ff6c7229 */ /* 0x000fc60000000912 */
[----:B------:R-:W-:Y:S01]  /*55140*/  STL.128 [R1+0x1b40], R152 ;  /* 0x001b409801007387 */ /* 0x000fe20000100c00 */
[----:B-1----:R-:W-:Y:S01]  /*55150*/  DADD R122, -RZ, -R80 ;  /* 0x00000000ff7a7229 */ /* 0x002fe20000000950 */
[----:B------:R-:W-:Y:S01]  /*55160*/  UMOV UR26, 0x3d70a3d7 ;  /* 0x3d70a3d7001a7882 */ /* 0x000fe20000000000 */
[-C--:B------:R-:W-:Y:S01]  /*55170*/  DFMA R80, R150, R20.reuse, R26 ;  /* 0x000000149650722b */ /* 0x080fe2000000001a */
[----:B------:R-:W-:Y:S01]  /*55180*/  STL.128 [R1+0x1bf0], R124 ;  /* 0x001bf07c01007387 */ /* 0x000fe20000100c00 */
[----:B------:R-:W-:Y:S01]  /*55190*/  DMUL R110, R132, UR24 ;  /* 0x00000018846e7c28 */ /* 0x000fe20008000000 */
[----:B------:R-:W-:Y:S02]  /*551a0*/  UMOV UR27, 0x3fd3d70a ;  /* 0x3fd3d70a001b7882 */ /* 0x000fe40000000000 */
[----:B------:R1:W-:Y:S01]  /*551b0*/  STL.128 [R1+0x1c10], R104 ;  /* 0x001c106801007387 */ /* 0x0003e20000100c00 */
[----:B------:R-:W-:Y:S02]  /*551c0*/  DFMA R150, -R150, R20, R62 ;  /* 0x000000149696722b */ /* 0x000fe4000000013e */
[----:B------:R-:W-:Y:S01]  /*551d0*/  DMUL R62, R222, UR26 ;  /* 0x0000001ade3e7c28 */ /* 0x000fe20008000000 */
[----:B------:R-:W3:Y:S01]  /*551e0*/  LDL.64 R200, [R1+0x7e70] ;  /* 0x007e700001c87983 */ /* 0x000ee20000100a00 */
[----:B------:R-:W-:Y:S01]  /*551f0*/  MOV R34, R40 ;  /* 0x0000002800227202 */ /* 0x000fe20000000f00 */
[----:B------:R-:W-:Y:S01]  /*55200*/  IMAD.MOV.U32 R35, RZ, RZ, R41 ;  /* 0x000000ffff237224 */ /* 0x000fe200078e0029 */
[----:B0-----:R-:W-:Y:S01]  /*55210*/  DADD R76, -R14, -R68 ;  /* 0x000000000e4c7229 */ /* 0x001fe20000000944 */
[----:B------:R-:W3:Y:S01]  /*55220*/  LDL.LU.64 R40, [R1+0xb200] ;  /* 0x00b2000001287983 */ /* 0x000ee20000300a00 */
[----:B------:R-:W-:-:S03]  /*55230*/  DADD R64, -R164, -R64 ;  /* 0x00000000a4407229 */ /* 0x000fc60000000940 */
[----:B------:R-:W3:Y:S01]  /*55240*/  LDL.64 R250, [R1+0x82c8] ;  /* 0x0082c80001fa7983 */ /* 0x000ee20000100a00 */
[----:B-1----:R-:W-:-:S03]  /*55250*/  DADD R106, -RZ, -R174 ;  /* 0x00000000ff6a7229 */ /* 0x002fc600000009ae */
[----:B------:R-:W-:Y:S01]  /*55260*/  STL.128 [R1+0x1c30], R108 ;  /* 0x001c306c01007387 */ /* 0x000fe20000100c00 */
[----:B------:R-:W-:Y:S02]  /*55270*/  IMAD.MOV.U32 R174, RZ, RZ, R146 ;  /* 0x000000ffffae7224 */ /* 0x000fe400078e0092 */
[----:B------:R-:W-:Y:S01]  /*55280*/  IMAD.MOV.U32 R175, RZ, RZ, R147 ;  /* 0x000000ffffaf7224 */ /* 0x000fe200078e0093 */
[----:B------:R-:W-:Y:S01]  /*55290*/  STL.128 [R1+0x1a40], R80 ;  /* 0x001a405001007387 */ /* 0x000fe20000100c00 */
[----:B------:R-:W-:Y:S01]  /*552a0*/  DMUL R68, R232, UR30 ;  /* 0x0000001ee8447c28 */ /* 0x000fe20008000000 */
[----:B------:R-:W-:Y:S01]  /*552b0*/  UMOV UR30, 0xc28f5c29 ;  /* 0xc28f5c29001e7882 */ /* 0x000fe20000000000 */
[----:B------:R-:W-:Y:S01]  /*552c0*/  UMOV UR31, 0x3fe428f5 ;  /* 0x3fe428f5001f7882 */ /* 0x000fe20000000000 */
[----:B------:R-:W-:Y:S01]  /*552d0*/  STL.128 [R1+0x1c50], R148 ;  /* 0x001c509401007387 */ /* 0x000fe20000100c00 */
[----:B------:R-:W-:-:S03]  /*552e0*/  DFMA R62, R224, UR30, R62 ;  /* 0x0000001ee03e7c2b */ /* 0x000fc6000800003e */
[----:B------:R0:W-:Y:S04]  /*552f0*/  STL.128 [R1+0x1c70], R116 ;  /* 0x001c707401007387 */ /* 0x0001e80000100c00 */
[----:B------:R-:W3:Y:S01]  /*55300*/  LDL.64 R164, [R1+0x7e80] ;  /* 0x007e800001a47983 */ /* 0x000ee20000100a00 */
[----:B------:R-:W-:Y:S01]  /*55310*/  UMOV UR28, 0x9999999a ;  /* 0x9999999a001c7882 */ /* 0x000fe20000000000 */
[----:B------:R-:W-:Y:S01]  /*55320*/  UMOV UR29, 0x3fc99999 ;  /* 0x3fc99999001d7882 */ /* 0x000fe20000000000 */
[----:B------:R-:W-:Y:S01]  /*55330*/  DADD R128, -RZ, -R228 ;  /* 0x00000000ff807229 */ /* 0x000fe200000009e4 */
[----:B------:R1:W-:Y:S01]  /*55340*/  STL.64 [R1+0x7e28], R234 ;  /* 0x007e28ea01007387 */ /* 0x0003e20000100a00 */
[----:B------:R-:W-:Y:S01]  /*55350*/  IMAD.MOV.U32 R186, RZ, RZ, R176 ;  /* 0x000000ffffba7224 */ /* 0x000fe200078e00b0 */
[----:B------:R-:W-:-:S02]  /*55360*/  MOV R187, R177 ;  /* 0x000000b100bb7202 */ /* 0x000fc40000000f00 */
[----:B------:R-:W3:Y:S01]  /*55370*/  LDL.64 R248, [R1+0x7f48] ;  /* 0x007f480001f87983 */ /* 0x000ee20000100a00 */
[----:B0-----:R-:W-:-:S03]  /*55380*/  DADD R116, -RZ, -R224 ;  /* 0x00000000ff747229 */ /* 0x001fc600000009e0 */
[----:B------:R-:W3:Y:S04]  /*55390*/  LDL.64 R154, [R1+0x7e00] ;  /* 0x007e0000019a7983 */ /* 0x000ee80000100a00 */
[----:B------:R-:W3:Y:S01]  /*553a0*/  LDL.LU.64 R224, [R1+0x7c78] ;  /* 0x007c780001e07983 */ /* 0x000ee20000300a00 */
[----:B--2---:R-:W-:Y:S01]  /*553b0*/  DFMA R26, R214, R36, R144 ;  /* 0x00000024d61a722b */ /* 0x004fe20000000090 */
[----:B------:R-:W-:Y:S02]  /*553c0*/  CS2R R108, SRZ ;  /* 0x00000000006c7805 */ /* 0x000fe4000001ff00 */
[----:B------:R-:W2:Y:S01]  /*553d0*/  LDL.64 R214, [R1+0x9b20] ;  /* 0x009b200001d67983 */ /* 0x000ea20000100a00 */
[----:B------:R-:W-:-:S03]  /*553e0*/  DADD R144, -RZ, -R98 ;  /* 0x00000000ff907229 */ /* 0x000fc60000000962 */
[----:B------:R-:W2:Y:S01]  /*553f0*/  LDL.LU.64 R98, [R1+0x77f8] ;  /* 0x0077f80001627983 */ /* 0x000ea20000300a00 */
[----:B------:R-:W-:Y:S02]  /*55400*/  IMAD.MOV.U32 R172, RZ, RZ, R166 ;  /* 0x000000ffffac7224 */ /* 0x000fe400078e00a6 */
[----:B------:R-:W-:Y:S01]  /*55410*/  IMAD.MOV.U32 R173, RZ, RZ, R167 ;  /* 0x000000ffffad7224 */ /* 0x000fe200078e00a7 */
[----:B------:R-:W-:Y:S01]  /*55420*/  STL.64 [R1+0x7ab8], R6 ;  /* 0x007ab80601007387 */ /* 0x000fe20000100a00 */
[----:B----4-:R-:W-:Y:S01]  /*55430*/  DADD R146, R28, R102 ;  /* 0x000000001c927229 */ /* 0x010fe20000000066 */
[----:B------:R-:W-:Y:S02]  /*55440*/  IMAD.MOV.U32 R160, RZ, RZ, R4 ;  /* 0x000000ffffa07224 */ /* 0x000fe400078e0004 */
[----:B------:R-:W4:Y:S04]  /*55450*/  LDL.64 R28, [R1+0x79e8] ;  /* 0x0079e800011c7983 */ /* 0x000f280000100a00 */
[----:B------:R-:W4:Y:S01]  /*55460*/  LDL.64 R102, [R1+0x8160] ;  /* 0x0081600001667983 */ /* 0x000f220000100a00 */
[----:B------:R-:W-:-:S03]  /*55470*/  DFMA R148, R56, R20, -R8 ;  /* 0x000000143894722b */ /* 0x000fc60000000808 */
[----:B------:R-:W4:Y:S01]  /*55480*/  LDL.64 R56, [R1+0x7ae0] ;  /* 0x007ae00001387983 */ /* 0x000f220000100a00 */
[----:B------:R-:W-:-:S03]  /*55490*/  DFMA R62, R170, UR34, R62 ;  /* 0x00000022aa3e7c2b */ /* 0x000fc6000800003e */
[----:B------:R0:W-:Y:S04]  /*554a0*/  STL.128 [R1+0x1cb0], R140 ;  /* 0x001cb08c01007387 */ /* 0x0001e80000100c00 */
[----:B-1----:R-:W4:Y:S01]  /*554b0*/  LDL.64 R234, [R1+0x7f08] ;  /* 0x007f080001ea7983 */ /* 0x002f220000100a00 */
[----:B---3--:R-:W-:Y:S01]  /*554c0*/  DADD R110, -R22, R64 ;  /* 0x00000000166e7229 */ /* 0x008fe20000000140 */
[----:B------:R-:W-:Y:S01]  /*554d0*/  MOV R216, R204 ;  /* 0x000000cc00d87202 */ /* 0x000fe20000000f00 */
[----:B------:R-:W-:Y:S01]  /*554e0*/  DFMA R26, R114, UR28, R26 ;  /* 0x0000001c721a7c2b */ /* 0x000fe2000800001a */
[----:B------:R-:W-:Y:S01]  /*554f0*/  IMAD.MOV.U32 R217, RZ, RZ, R205 ;  /* 0x000000ffffd97224 */ /* 0x000fe200078e00cd */
[----:B------:R-:W-:Y:S01]  /*55500*/  MOV R205, R189 ;  /* 0x000000bd00cd7202 */ /* 0x000fe20000000f00 */
[----:B------:R-:W-:Y:S01]  /*55510*/  IMAD.MOV.U32 R204, RZ, RZ, R188 ;  /* 0x000000ffffcc7224 */ /* 0x000fe200078e00bc */
[----:B------:R-:W3:Y:S04]  /*55520*/  LDL.LU.64 R166, [R1+0xb1f8] ;  /* 0x00b1f80001a67983 */ /* 0x000ee80000300a00 */
[----:B------:R-:W-:Y:S01]  /*55530*/  DFMA R64, R112, 0.5, R26 ;  /* 0x3fe000007040782b */ /* 0x000fe2000000001a */
[----:B------:R-:W-:Y:S04]  /*55540*/  STL.128 [R1+0x1cd0], R108 ;  /* 0x001cd06c01007387 */ /* 0x000fe80000100c00 */
[----:B------:R1:W-:Y:S01]  /*55550*/  STL.128 [R1+0x1cf0], R128 ;  /* 0x001cf08001007387 */ /* 0x0003e20000100c00 */
[----:B0-----:R-:W-:Y:S01]  /*55560*/  CS2R R140, SRZ ;  /* 0x00000000008c7805 */ /* 0x001fe2000001ff00 */
[----:B------:R-:W-:-:S02]  /*55570*/  IMAD.MOV.U32 R176, RZ, RZ, R42 ;  /* 0x000000ffffb07224 */ /* 0x000fc400078e002a */
[----:B------:R-:W-:Y:S01]  /*55580*/  IMAD.MOV.U32 R177, RZ, RZ, R43 ;  /* 0x000000ffffb17224 */ /* 0x000fe200078e002b */
[----:B------:R-:W3:Y:S04]  /*55590*/  LDL.64 R150, [R1+0x79e0] ;  /* 0x0079e00001967983 */ /* 0x000ee80000100a00 */
[----:B------:R-:W3:Y:S01]  /*555a0*/  LDL.64 R42, [R1+0x98b0] ;  /* 0x0098b000012a7983 */ /* 0x000ee20000100a00 */
[----:B------:R-:W-:Y:S02]  /*555b0*/  IMAD.MOV.U32 R161, RZ, RZ, R5 ;  /* 0x000000ffffa17224 */ /* 0x000fe400078e0005 */
[----:B------:R-:W-:Y:S01]  /*555c0*/  IMAD.MOV.U32 R92, RZ, RZ, R216 ;  /* 0x000000ffff5c7224 */ /* 0x000fe200078e00d8 */
[----:B------:R-:W3:Y:S01]  /*555d0*/  LDL.LU.64 R80, [R1+0x7830] ;  /* 0x0078300001507983 */ /* 0x000ee20000300a00 */
[----:B-1----:R-:W-:-:S03]  /*555e0*/  CS2R R128, SRZ ;  /* 0x0000000000807805 */ /* 0x002fc6000001ff00 */
[----:B------:R-:W3:Y:S01]  /*555f0*/  LDL.64 R228, [R1+0x80a0] ;  /* 0x0080a00001e47983 */ /* 0x000ee20000100a00 */
[----:B------:R-:W-:-:S03]  /*55600*/  DADD R84, -RZ, -R112 ;  /* 0x00000000ff547229 */ /* 0x000fc60000000970 */
[----:B------:R-:W3:Y:S01]  /*55610*/  LDL.64 R8, [R1+0x7da0] ;  /* 0x007da00001087983 */ /* 0x000ee20000100a00 */
[----:B--2---:R-:W-:Y:S02]  /*55620*/  DFMA R188, R214, UR32, R68 ;  /* 0x00000020d6bc7c2b */ /* 0x004fe40008000044 */
[----:B----4-:R-:W-:Y:S01]  /*55630*/  DADD R82, -RZ, -R28 ;  /* 0x00000000ff527229 */ /* 0x010fe2000000091c */
[----:B------:R-:W-:Y:S01]  /*55640*/  IMAD.MOV.U32 R93, RZ, RZ, R217 ;  /* 0x000000ffff5d7224 */ /* 0x000fe200078e00d9 */
[----:B------:R-:W-:Y:S01]  /*55650*/  DFMA R64, R28, UR20, R64 ;  /* 0x000000141c407c2b */ /* 0x000fe20008000040 */
[----:B------:R-:W2:Y:S01]  /*55660*/  LDL.LU.128 R4, [R1+0xb1b0] ;  /* 0x00b1b00001047983 */ /* 0x000ea20000300c00 */
[----:B------:R-:W-:Y:S02]  /*55670*/  DADD R26, R200, R98 ;  /* 0x00000000c81a7229 */ /* 0x000fe40000000062 */
[----:B------:R-:W-:Y:S01]  /*55680*/  DFMA R130, R40, UR34, R188 ;  /* 0x0000002228827c2b */ /* 0x000fe200080000bc */
[----:B------:R-:W-:Y:S01]  /*55690*/  UMOV UR34, 0x1eb851ec ;  /* 0x1eb851ec00227882 */ /* 0x000fe20000000000 */
[----:B------:R-:W-:Y:S01]  /*556a0*/  UMOV UR35, 0x3fc1eb85 ;  /* 0x3fc1eb8500237882 */ /* 0x000fe20000000000 */
[----:B------:R-:W-:Y:S01]  /*556b0*/  DMUL R110, R102, UR26 ;  /* 0x0000001a666e7c28 */ /* 0x000fe20008000000 */
[----:B------:R-:W4:Y:S01]  /*556c0*/  LDL.64 R200, [R1+0x81f8] ;  /* 0x0081f80001c87983 */ /* 0x000f220000100a00 */
[----:B------:R-:W-:-:S02]  /*556d0*/  DMUL R108, R220, UR34 ;  /* 0x00000022dc6c7c28 */ /* 0x000fc40008000000 */
[----:B------:R-:W-:Y:S01]  /*556e0*/  DFMA R142, R2, UR34, R62 ;  /* 0x00000022028e7c2b */ /* 0x000fe2000800003e */
[----:B------:R-:W2:Y:S01]  /*556f0*/  LDL.64 R28, [R1+0x7de8] ;  /* 0x007de800011c7983 */ /* 0x000ea20000100a00 */
[----:B------:R-:W-:Y:S02]  /*55700*/  DFMA R64, R164, 0.25, R64 ;  /* 0x3fd00000a440782b */ /* 0x000fe40000000040 */
[----:B------:R-:W-:Y:S01]  /*55710*/  DADD R26, R224, R26 ;  /* 0x00000000e01a7229 */ /* 0x000fe2000000001a */
[----:B------:R-:W-:Y:S01]  /*55720*/  STL.128 [R1+0x1d50], R128 ;  /* 0x001d508001007387 */ /* 0x000fe20000100c00 */
[----:B------:R-:W-:Y:S01]  /*55730*/  MOV R98, R182 ;  /* 0x000000b600627202 */ /* 0x000fe20000000f00 */
[----:B------:R-:W-:Y:S01]  /*55740*/  IMAD.MOV.U32 R99, RZ, RZ, R183 ;  /* 0x000000ffff637224 */ /* 0x000fe200078e00b7 */
[----:B------:R-:W-:Y:S01]  /*55750*/  MOV R183, R205 ;  /* 0x000000cd00b77202 */ /* 0x000fe20000000f00 */
[----:B------:R-:W-:Y:S01]  /*55760*/  STL.128 [R1+0x1d40], R108 ;  /* 0x001d406c01007387 */ /* 0x000fe20000100c00 */
[----:B------:R-:W-:Y:S01]  /*55770*/  IMAD.MOV.U32 R182, RZ, RZ, R204 ;  /* 0x000000ffffb67224 */ /* 0x000fe200078e00cc */
[----:B------:R-:W-:-:S02]  /*55780*/  DFMA R120, R250, 0.25, R64 ;  /* 0x3fd00000fa78782b */ /* 0x000fc40000000040 */
[----:B------:R0:W-:Y:S04]  /*55790*/  STL.128 [R1+0x1d70], R140 ;  /* 0x001d708c01007387 */ /* 0x0001e80000100c00 */
[----:B------:R-:W4:Y:S04]  /*557a0*/  LDL.64 R204, [R1+0x79f0] ;  /* 0x0079f00001cc7983 */ /* 0x000f280000100a00 */
[----:B------:R-:W-:Y:S01]  /*557b0*/  STL.128 [R1+0x1ba0], R120 ;  /* 0x001ba07801007387 */ /* 0x000fe20000100c00 */
[----:B0-----:R-:W-:Y:S02]  /*557c0*/  DMUL R140, R164, 0.125 ;  /* 0x3fc00000a48c7828 */ /* 0x001fe40000000000 */
[----:B------:R-:W-:-:S07]  /*557d0*/  DADD R142, R56, R26 ;  /* 0x00000000388e7229 */ /* 0x000fce000000001a */
[----:B------:R0:W-:Y:S04]  /*557e0*/  STL.128 [R1+0x1d80], R140 ;  /* 0x001d808c01007387 */ /* 0x0001e80000100c00 */
[----:B0-----:R-:W2:Y:S04]  /*557f0*/  LDL.64 R140, [R1+0x7c80] ;  /* 0x007c8000018c7983 */ /* 0x001ea80000100a00 */
[----:B------:R-:W2:Y:S01]  /*55800*/  LDL.64 R142, [R1+0x7ee8] ;  /* 0x007ee800018e7983 */ /* 0x000ea20000100a00 */
[----:B------:R-:W-:Y:S01]  /*55810*/  DMUL R62, R170, UR36 ;  /* 0x00000024aa3e7c28 */ /* 0x000fe20008000000 */
[----:B------:R-:W-:Y:S01]  /*55820*/  IMAD.MOV.U32 R220, RZ, RZ, R194 ;  /* 0x000000ffffdc7224 */ /* 0x000fe200078e00c2 */
[----:B------:R-:W-:Y:S01]  /*55830*/  MOV R221, R195 ;  /* 0x000000c300dd7202 */ /* 0x000fe20000000f00 */
[----:B------:R-:W-:Y:S01]  /*55840*/  DMUL R102, R36, UR38 ;  /* 0x0000002624667c28 */ /* 0x000fe20008000000 */
[----:B------:R-:W-:Y:S01]  /*55850*/  UMOV UR38, 0x66666666 ;  /* 0x6666666600267882 */ /* 0x000fe20000000000 */
[----:B------:R-:W-:Y:S01]  /*55860*/  UMOV UR39, 0x3fe66666 ;  /* 0x3fe6666600277882 */ /* 0x000fe20000000000 */
[----:B------:R-:W-:Y:S01]  /*55870*/  IMAD.MOV.U32 R198, RZ, RZ, R220 ;  /* 0x000000ffffc67224 */ /* 0x000fe200078e00dc */
[----:B------:R-:W-:Y:S01]  /*55880*/  DMUL R68, R164, 0.5 ;  /* 0x3fe00000a4447828 */ /* 0x000fe20000000000 */
[----:B------:R-:W-:Y:S01]  /*55890*/  IMAD.MOV.U32 R199, RZ, RZ, R221 ;  /* 0x000000ffffc77224 */ /* 0x000fe200078e00dd */
[----:B------:R-:W-:Y:S01]  /*558a0*/  DFMA R120, R222, UR52, R62 ;  /* 0x00000034de787c2b */ /* 0x000fe2000800003e */
[----:B------:R-:W2:Y:S01]  /*558b0*/  LDL.64 R220, [R1+0x7db0] ;  /* 0x007db00001dc7983 */ /* 0x000ea20000100a00 */
[----:B------:R-:W-:-:S02]  /*558c0*/  DMUL R26, R102, 0.5 ;  /* 0x3fe00000661a7828 */ /* 0x000fc40000000000 */
[----:B------:R-:W-:Y:S01]  /*558d0*/  DMUL R110, R22, 0.5 ;  /* 0x3fe00000166e7828 */ /* 0x000fe20000000000 */
[----:B------:R-:W-:Y:S01]  /*558e0*/  IMAD.MOV.U32 R102, RZ, RZ, R186 ;  /* 0x000000ffff667224 */ /* 0x000fe200078e00ba */
[----:B------:R-:W-:Y:S01]  /*558f0*/  MOV R216, R174 ;  /* 0x000000ae00d87202 */ /* 0x000fe20000000f00 */
[----:B------:R-:W-:Y:S02]  /*55900*/  IMAD.MOV.U32 R103, RZ, RZ, R187 ;  /* 0x000000ffff677224 */ /* 0x000fe400078e00bb */
[----:B------:R-:W-:Y:S01]  /*55910*/  IMAD.MOV.U32 R217, RZ, RZ, R175 ;  /* 0x000000ffffd97224 */ /* 0x000fe200078e00af */
[----:B------:R-:W2:Y:S04]  /*55920*/  LDL.64 R186, [R1+0x7a60] ;  /* 0x007a600001ba7983 */ /* 0x000ea80000100a00 */
[----:B------:R-:W-:Y:S01]  /*55930*/  MOV R74, R110 ;  /* 0x0000006e004a7202 */ /* 0x000fe20000000f00 */
[----:B------:R-:W-:Y:S01]  /*55940*/  IMAD.MOV.U32 R75, RZ, RZ, R111 ;  /* 0x000000ffff4b7224 */ /* 0x000fe200078e006f */
[----:B------:R-:W2:Y:S01]  /*55950*/  LDL.64 R174, [R1+0x7df8] ;  /* 0x007df80001ae7983 */ /* 0x000ea20000100a00 */
[----:B---3--:R-:W-:Y:S01]  /*55960*/  DMUL R72, R42, 0.5 ;  /* 0x3fe000002a487828 */ /* 0x008fe20000000000 */
[----:B------:R-:W-:Y:S01]  /*55970*/  UMOV UR34, 0x33333333 ;  /* 0x3333333300227882 */ /* 0x000fe20000000000 */
[----:B------:R-:W-:Y:S01]  /*55980*/  UMOV UR35, 0x3fd33333 ;  /* 0x3fd3333300237882 */ /* 0x000fe20000000000 */
[----:B------:R-:W3:Y:S01]  /*55990*/  LDL.64 R194, [R1+0x7cf0] ;  /* 0x007cf00001c27983 */ /* 0x000ee20000100a00 */
[----:B----4-:R-:W-:-:S03]  /*559a0*/  DFMA R62, R234, UR38, R204 ;  /* 0x00000026ea3e7c2b */ /* 0x010fc600080000cc */
[----:B------:R-:W4:Y:S01]  /*559b0*/  LDL.64 R204, [R1+0xa8d0] ;  /* 0x00a8d00001cc7983 */ /* 0x000f220000100a00 */
[----:B------:R-:W-:-:S07]  /*559c0*/  DMUL R108, R200, UR28 ;  /* 0x0000001cc86c7c28 */ /* 0x000fce0008000000 */
[----:B------:R0:W-:Y:S01]  /*559d0*/  STL.128 [R1+0x1b60], R108 ;  /* 0x001b606c01007387 */ /* 0x0001e20000100c00 */
[----:B--2---:R-:W-:Y:S02]  /*559e0*/  DFMA R64, R140, 0.5, R26 ;  /* 0x3fe000008c40782b */ /* 0x004fe4000000001a */
[----:B------:R-:W-:Y:S01]  /*559f0*/  DFMA R26, R112, 0.5, R68 ;  /* 0x3fe00000701a782b */ /* 0x000fe20000000044 */
[----:B------:R-:W2:Y:S05]  /*55a00*/  LDL.64 R68, [R1+0x7da8] ;  /* 0x007da80001447983 */ /* 0x000eaa0000100a00 */
[----:B0-----:R-:W-:Y:S02]  /*55a10*/  DADD R110, R142, R64 ;  /* 0x000000008e6e7229 */ /* 0x001fe40000000040 */
[----:B------:R-:W3:Y:S01]  /*55a20*/  LDL.64 R64, [R1+0x7eb8] ;  /* 0x007eb80001407983 */ /* 0x000ee20000100a00 */
[----:B------:R-:W-:Y:S01]  /*55a30*/  DMUL R108, R40, UR36 ;  /* 0x00000024286c7c28 */ /* 0x000fe20008000000 */
[----:B------:R-:W-:Y:S01]  /*55a40*/  UMOV UR36, 0xa3d70a3d ;  /* 0xa3d70a3d00247882 */ /* 0x000fe20000000000 */
[----:B------:R-:W-:Y:S01]  /*55a50*/  DFMA R122, R250, 0.25, R26 ;  /* 0x3fd00000fa7a782b */ /* 0x000fe2000000001a */
[----:B------:R-:W-:Y:S01]  /*55a60*/  UMOV UR37, 0x3fea3d70 ;  /* 0x3fea3d7000257882 */ /* 0x000fe20000000000 */
[----:B------:R-:W-:-:S02]  /*55a70*/  DMUL R26, R176, UR42 ;  /* 0x0000002ab01a7c28 */ /* 0x000fc40008000000 */
[----:B------:R-:W-:Y:S01]  /*55a80*/  DMUL R78, R92, UR36 ;  /* 0x000000245c4e7c28 */ /* 0x000fe20008000000 */
[----:B------:R-:W-:Y:S04]  /*55a90*/  STL.128 [R1+0x1dd0], R72 ;  /* 0x001dd04801007387 */ /* 0x000fe80000100c00 */
[----:B------:R0:W-:Y:S04]  /*55aa0*/  STL.128 [R1+0x1e00], R108 ;  /* 0x001e006c01007387 */ /* 0x0001e80000100c00 */
[----:B------:R-:W-:Y:S04]  /*55ab0*/  STL.128 [R1+0x1e10], R120 ;  /* 0x001e107801007387 */ /* 0x000fe80000100c00 */
[----:B------:R1:W-:Y:S01]  /*55ac0*/  STL.128 [R1+0x1c80], R76 ;  /* 0x001c804c01007387 */ /* 0x0003e20000100c00 */
[----:B------:R-:W-:Y:S01]  /*55ad0*/  DFMA R86, R234, UR34, R28 ;  /* 0x00000022ea567c2b */ /* 0x000fe2000800001c */
[----:B------:R-:W-:-:S02]  /*55ae0*/  MOV R235, R199 ;  /* 0x000000c700eb7202 */ /* 0x000fc40000000f00 */
[----:B------:R-:W2:Y:S01]  /*55af0*/  LDL.64 R28, [R1+0x8018] ;  /* 0x00801800011c7983 */ /* 0x000ea20000100a00 */
[----:B------:R-:W-:Y:S01]  /*55b00*/  IMAD.MOV.U32 R234, RZ, RZ, R198 ;  /* 0x000000ffffea7224 */ /* 0x000fe200078e00c6 */
[----:B0-----:R-:W-:Y:S02]  /*55b10*/  DADD R108, -R56, R62 ;  /* 0x00000000386c7229 */ /* 0x001fe4000000013e */
[----:B------:R-:W2:Y:S04]  /*55b20*/  LDL.64 R72, [R1+0x7ed8] ;  /* 0x007ed80001487983 */ /* 0x000ea80000100a00 */
[----:B------:R-:W2:Y:S01]  /*55b30*/  LDL.64 R56, [R1+0x7d68] ;  /* 0x007d680001387983 */ /* 0x000ea20000100a00 */
[----:B-1----:R-:W-:Y:S01]  /*55b40*/  DFMA R78, R16, UR42, -R220 ;  /* 0x0000002a104e7c2b */ /* 0x002fe200080008dc */
[----:B------:R-:W-:-:S02]  /*55b50*/  IMAD.MOV.U32 R153, RZ, RZ, R235 ;  /* 0x000000ffff997224 */ /* 0x000fc400078e00eb */
[----:B------:R-:W2:Y:S01]  /*55b60*/  LDL.64 R220, [R1+0x7f40] ;  /* 0x007f400001dc7983 */ /* 0x000ea20000100a00 */
[----:B------:R-:W-:Y:S01]  /*55b70*/  IMAD.MOV.U32 R152, RZ, RZ, R234 ;  /* 0x000000ffff987224 */ /* 0x000fe200078e00ea */
[----:B------:R-:W-:Y:S01]  /*55b80*/  MOV R235, R103 ;  /* 0x0000006700eb7202 */ /* 0x000fe20000000f00 */
[----:B------:R-:W-:Y:S01]  /*55b90*/  IMAD.MOV.U32 R234, RZ, RZ, R102 ;  /* 0x000000ffffea7224 */ /* 0x000fe200078e0066 */
[----:B------:R0:W-:Y:S04]  /*55ba0*/  STL.64 [R1+0xaf80], R224 ;  /* 0x00af80e001007387 */ /* 0x0001e80000100a00 */
[----:B------:R-:W2:Y:S01]  /*55bb0*/  LDL.64 R102, [R1+0x78b8] ;  /* 0x0078b80001667983 */ /* 0x000ea20000100a00 */
[----:B------:R-:W-:-:S03]  /*55bc0*/  DMUL R186, R186, UR34 ;  /* 0x00000022baba7c28 */ /* 0x000fc60008000000 */
[----:B------:R1:W-:Y:S04]  /*55bd0*/  STL.128 [R1+0x1ce0], R84 ;  /* 0x001ce05401007387 */ /* 0x0003e80000100c00 */
[----:B0-----:R-:W2:Y:S01]  /*55be0*/  LDL.64 R224, [R1+0x80a8] ;  /* 0x0080a80001e07983 */ /* 0x001ea20000100a00 */
[----:B------:R-:W-:Y:S02]  /*55bf0*/  DADD R124, -RZ, -R114 ;  /* 0x00000000ff7c7229 */ /* 0x000fe40000000972 */
[----:B------:R-:W-:Y:S02]  /*55c00*/  DFMA R126, R174, UR36, R186 ;  /* 0x00000024ae7e7c2b */ /* 0x000fe400080000ba */
[----:B------:R-:W-:Y:S02]  /*55c10*/  DMUL R110, R190, 0.5 ;  /* 0x3fe00000be6e7828 */ /* 0x000fe40000000000 */
[----:B---3--:R-:W-:Y:S01]  /*55c20*/  DADD R74, -RZ, -R64 ;  /* 0x00000000ff4a7229 */ /* 0x008fe20000000940 */
[----:B------:R-:W-:Y:S01]  /*55c30*/  CS2R R120, SRZ ;  /* 0x0000000000787805 */ /* 0x000fe2000001ff00 */
[----:B----4-:R-:W-:Y:S01]  /*55c40*/  DFMA R76, R204, UR48, R26 ;  /* 0x00000030cc4c7c2b */ /* 0x010fe2000800001a */
[----:B------:R-:W3:Y:S04]  /*55c50*/  LDL.64 R64, [R1+0xa9d0] ;  /* 0x00a9d00001407983 */ /* 0x000ee80000100a00 */
[----:B------:R-:W4:Y:S01]  /*55c60*/  LDL.64 R26, [R1+0x8200] ;  /* 0x00820000011a7983 */ /* 0x000f220000100a00 */
[----:B--2---:R-:W-:-:S03]  /*55c70*/  DFMA R122, R248, UR28, R68 ;  /* 0x0000001cf87a7c2b */ /* 0x004fc60008000044 */
[----:B------:R-:W2:Y:S01]  /*55c80*/  LDL.LU.64 R248, [R1+0x78b0] ;  /* 0x0078b00001f87983 */ /* 0x000ea20000300a00 */
[----:B-1----:R-:W-:-:S03]  /*55c90*/  DADD R86, -RZ, -R38 ;  /* 0x00000000ff567229 */ /* 0x002fc60000000926 */
[----:B------:R-:W3:Y:S04]  /*55ca0*/  LDL.LU.64 R38, [R1+0xb198] ;  /* 0x00b1980001267983 */ /* 0x000ee80000300a00 */
[----:B------:R-:W-:Y:S04]  /*55cb0*/  STL.128 [R1+0x1ca0], R124 ;  /* 0x001ca07c01007387 */ /* 0x000fe80000100c00 */
[----:B------:R0:W-:Y:S04]  /*55cc0*/  STL.64 [R1+0xaf70], R186 ;  /* 0x00af70ba01007387 */ /* 0x0001e80000100a00 */
[----:B------:R-:W-:Y:S04]  /*55cd0*/  STL.128 [R1+0x1e20], R108 ;  /* 0x001e206c01007387 */ /* 0x000fe80000100c00 */
[----:B------:R1:W-:Y:S04]  /*55ce0*/  STL.128 [R1+0x1e40], R76 ;  /* 0x001e404c01007387 */ /* 0x0003e80000100c00 */
[----:B0-----:R-:W3:Y:S01]  /*55cf0*/  LDL.64 R186, [R1+0x7b10] ;  /* 0x007b100001ba7983 */ /* 0x001ee20000100a00 */
[----:B------:R-:W-:Y:S01]  /*55d00*/  DADD R104, -RZ, -R90 ;  /* 0x00000000ff687229 */ /* 0x000fe2000000095a */
[----:B------:R-:W-:Y:S01]  /*55d10*/  UMOV UR42, 0x812dea11 ;  /* 0x812dea11002a7882 */ /* 0x000fe20000000000 */
[----:B------:R-:W-:Y:S01]  /*55d20*/  UMOV UR43, 0x3d819799 ;  /* 0x3d819799002b7882 */ /* 0x000fe20000000000 */
[----:B------:R-:W-:Y:S01]  /*55d30*/  DADD R84, -RZ, -R56 ;  /* 0x00000000ff547229 */ /* 0x000fe20000000938 */
[----:B------:R-:W-:Y:S01]  /*55d40*/  UMOV UR50, 0xd9d7bdbb ;  /* 0xd9d7bdbb00327882 */ /* 0x000fe20000000000 */
[----:B------:R-:W-:Y:S01]  /*55d50*/  DADD R62, R28, R166 ;  /* 0x000000001c3e7229 */ /* 0x000fe200000000a6 */
[----:B------:R-:W-:Y:S01]  /*55d60*/  UMOV UR51, 0x3ddb7cdf ;  /* 0x3ddb7cdf00337882 */ /* 0x000fe20000000000 */
[----:B------:R-:W-:Y:S01]  /*55d70*/  DADD R118, -RZ, -R228 ;  /* 0x00000000ff767229 */ /* 0x000fe200000009e4 */
[----:B------:R-:W3:Y:S01]  /*55d80*/  LDL.64 R198, [R1+0x7c68] ;  /* 0x007c680001c67983 */ /* 0x000ee20000100a00 */
[----:B-1----:R-:W-:-:S03]  /*55d90*/  DADD R78, -RZ, -R184 ;  /* 0x00000000ff4e7229 */ /* 0x002fc600000009b8 */
[----:B------:R-:W-:Y:S04]  /*55da0*/  STL.64 [R1+0xaf30], R192 ;  /* 0x00af30c001007387 */ /* 0x000fe80000100a00 */
[----:B------:R-:W2:Y:S01]  /*55db0*/  LDL.LU.64 R184, [R1+0xb190] ;  /* 0x00b1900001b87983 */ /* 0x000ea20000300a00 */
[----:B------:R-:W-:Y:S01]  /*55dc0*/  DMUL R124, R36, UR42 ;  /* 0x0000002a247c7c28 */ /* 0x000fe20008000000 */
[----:B------:R-:W-:Y:S01]  /*55dd0*/  MOV R56, R98 ;  /* 0x0000006200387202 */ /* 0x000fe20000000f00 */
[----:B------:R-:W-:Y:S01]  /*55de0*/  IMAD.MOV.U32 R57, RZ, RZ, R99 ;  /* 0x000000ffff397224 */ /* 0x000fe200078e0063 */
[----:B------:R0:W-:Y:S01]  /*55df0*/  STL.128 [R1+0x1ed0], R120 ;  /* 0x001ed07801007387 */ /* 0x0001e20000100c00 */
[----:B------:R-:W-:-:S03]  /*55e00*/  CS2R R98, SRZ ;  /* 0x0000000000627805 */ /* 0x000fc6000001ff00 */
[----:B------:R1:W-:Y:S04]  /*55e10*/  STL.128 [R1+0x1ee0], R104 ;  /* 0x001ee06801007387 */ /* 0x0003e80000100c00 */
[----:B------:R-:W-:Y:S04]  /*55e20*/  STL.128 [R1+0x1f30], R144 ;  /* 0x001f309001007387 */ /* 0x000fe80000100c00 */
[----:B------:R1:W-:Y:S01]  /*55e30*/  STL.128 [R1+0x1f40], R96 ;  /* 0x001f406001007387 */ /* 0x0003e20000100c00 */
[----:B0-----:R-:W-:Y:S01]  /*55e40*/  DFMA R122, R10, 2, R70 ;  /* 0x400000000a7a782b */ /* 0x001fe20000000046 */
[----:B------:R-:W-:Y:S01]  /*55e50*/  CS2R R120, SRZ ;  /* 0x0000000000787805 */ /* 0x000fe2000001ff00 */
[----:B------:R-:W-:Y:S01]  /*55e60*/  DADD R128, -RZ, -R8 ;  /* 0x00000000ff807229 */ /* 0x000fe20000000908 */
[----:B------:R-:W3:Y:S01]  /*55e70*/  LDL.LU.64 R16, [R1+0xb1a0] ;  /* 0x00b1a00001107983 */ /* 0x000ee20000300a00 */
[----:B-1----:R-:W-:-:S02]  /*55e80*/  DADD R104, -R4, -R150 ;  /* 0x0000000004687229 */ /* 0x002fc40000000996 */
[----:B------:R-:W-:Y:S02]  /*55e90*/  DADD R150, R136, R80 ;  /* 0x0000000088967229 */ /* 0x000fe40000000050 */
[----:B------:R-:W-:Y:S01]  /*55ea0*/  DADD R130, -RZ, -R194 ;  /* 0x00000000ff827229 */ /* 0x000fe200000009c2 */
[----:B------:R-:W3:Y:S01]  /*55eb0*/  LDL.64 R68, [R1+0xaae0] ;  /* 0x00aae00001447983 */ /* 0x000ee20000100a00 */
[----:B------:R-:W-:-:S03]  /*55ec0*/  DADD R96, R102, R62 ;  /* 0x0000000066607229 */ /* 0x000fc6000000003e */
[----:B------:R-:W-:Y:S01]  /*55ed0*/  STL.128 [R1+0x1f50], R120 ;  /* 0x001f507801007387 */ /* 0x000fe20000100c00 */
[----:B------:R-:W-:Y:S02]  /*55ee0*/  DADD R72, -RZ, -R72 ;  /* 0x00000000ff487229 */ /* 0x000fe40000000948 */
[----:B------:R-:W-:Y:S01]  /*55ef0*/  DADD R76, -RZ, -R224 ;  /* 0x00000000ff4c7229 */ /* 0x000fe200000009e0 */
[----:B------:R3:W-:Y:S01]  /*55f00*/  STL.128 [R1+0x1f90], R148 ;  /* 0x001f909401007387 */ /* 0x0007e20000100c00 */
[----:B------:R-:W-:-:S03]  /*55f10*/  DMUL R62, R164, 0.375 ;  /* 0x3fd80000a43e7828 */ /* 0x000fc60000000000 */
[----:B------:R-:W3:Y:S01]  /*55f20*/  LDL.LU.64 R10, [R1+0xb188] ;  /* 0x00b18800010a7983 */ /* 0x000ee20000300a00 */
[----:B----4-:R-:W-:-:S03]  /*55f30*/  DADD R108, R220, R26 ;  /* 0x00000000dc6c7229 */ /* 0x010fc6000000001a */
[----:B--2---:R-:W-:Y:S01]  /*55f40*/  STL.64 [R1+0xaff8], R184 ;  /* 0x00aff8b801007387 */ /* 0x004fe20000100a00 */
[----:B------:R-:W-:Y:S02]  /*55f50*/  DADD R26, -R154, -R200 ;  /* 0x000000009a1a7229 */ /* 0x000fe400000009c8 */
[----:B------:R-:W-:Y:S01]  /*55f60*/  DADD R98, R134, R248 ;  /* 0x0000000086627229 */ /* 0x000fe200000000f8 */
[----:B------:R-:W-:Y:S01]  /*55f70*/  UMOV UR58, 0xcccccccd ;  /* 0xcccccccd003a7882 */ /* 0x000fe20000000000 */
[----:B------:R-:W-:Y:S01]  /*55f80*/  DFMA R62, R112, UR28, R62 ;  /* 0x0000001c703e7c2b */ /* 0x000fe2000800003e */
[----:B------:R-:W-:Y:S01]  /*55f90*/  UMOV UR59, 0x3fe4cccc ;  /* 0x3fe4cccc003b7882 */ /* 0x000fe20000000000 */
[----:B---3--:R-:W-:Y:S01]  /*55fa0*/  DADD R148, -RZ, -R186 ;  /* 0x00000000ff947229 */ /* 0x008fe200000009ba */
[----:B------:R-:W-:Y:S01]  /*55fb0*/  UMOV UR56, 0x47ae147b ;  /* 0x47ae147b00387882 */ /* 0x000fe20000000000 */
[----:B------:R-:W-:Y:S01]  /*55fc0*/  DADD R80, -R246, R26 ;  /* 0x00000000f6507229 */ /* 0x000fe2000000011a */
[----:B------:R0:W-:Y:S01]  /*55fd0*/  STL.128 [R1+0x1fb0], R96 ;  /* 0x001fb06001007387 */ /* 0x0001e20000100c00 */
[----:B------:R-:W-:Y:S01]  /*55fe0*/  DMUL R26, R124, 0.375 ;  /* 0x3fd800007c1a7828 */ /* 0x000fe20000000000 */
[----:B------:R-:W-:-:S02]  /*55ff0*/  IMAD.MOV.U32 R248, RZ, RZ, R234 ;  /* 0x000000fffff87224 */ /* 0x000fc400078e00ea */
[----:B------:R-:W-:Y:S01]  /*56000*/  IMAD.MOV.U32 R249, RZ, RZ, R235 ;  /* 0x000000fffff97224 */ /* 0x000fe200078e00eb */
[----:B------:R-:W2:Y:S04]  /*56010*/  LDL.64 R186, [R1+0x7ee0] ;  /* 0x007ee00001ba7983 */ /* 0x000ea80000100a00 */
[----:B------:R-:W-:Y:S01]  /*56020*/  DFMA R26, R140, 0.25, R26 ;  /* 0x3fd000008c1a782b */ /* 0x000fe2000000001a */
[----:B------:R-:W-:Y:S04]  /*56030*/  STL.128 [R1+0x1fd0], R80 ;  /* 0x001fd05001007387 */ /* 0x000fe80000100c00 */
[----:B------:R-:W-:Y:S04]  /*56040*/  STL.128 [R1+0x2000], R116 ;  /* 0x0020007401007387 */ /* 0x000fe80000100c00 */
[----:B------:R-:W-:Y:S04]  /*56050*/  STL.128 [R1+0x2010], R128 ;  /* 0x0020108001007387 */ /* 0x000fe80000100c00 */
[----:B------:R1:W-:Y:S04]  /*56060*/  STL.128 [R1+0x2030], R72 ;  /* 0x0020304801007387 */ /* 0x0003e80000100c00 */
[----:B------:R-:W3:Y:S04]  /*56070*/  LDL.64 R140, [R1+0x78c0] ;  /* 0x0078c000018c7983 */ /* 0x000ee80000100a00 */
[----:B------:R-:W-:Y:S04]  /*56080*/  STL.128 [R1+0x2090], R84 ;  /* 0x0020905401007387 */ /* 0x000fe80000100c00 */
[----:B------:R4:W-:Y:S01]  /*56090*/  STL.128 [R1+0x20b0], R76 ;  /* 0x0020b04c01007387 */ /* 0x0009e20000100c00 */
[----:B------:R-:W-:Y:S01]  /*560a0*/  MOV R234, R216 ;  /* 0x000000d800ea7202 */ /* 0x000fe20000000f00 */
[----:B------:R-:W-:Y:S01]  /*560b0*/  IMAD.MOV.U32 R235, RZ, RZ, R217 ;  /* 0x000000ffffeb7224 */ /* 0x000fe200078e00d9 */
[----:B------:R-:W-:Y:S01]  /*560c0*/  MOV R217, R159 ;  /* 0x0000009f00d97202 */ /* 0x000fe20000000f00 */
[----:B------:R-:W-:Y:S01]  /*560d0*/  IMAD.MOV.U32 R216, RZ, RZ, R158 ;  /* 0x000000ffffd87224 */ /* 0x000fe200078e009e */
[----:B------:R-:W-:Y:S01]  /*560e0*/  DADD R158, -RZ, -R192 ;  /* 0x00000000ff9e7229 */ /* 0x000fe200000009c0 */
[----:B------:R-:W-:Y:S01]  /*560f0*/  IMAD.MOV.U32 R154, RZ, RZ, R156 ;  /* 0x000000ffff9a7224 */ /* 0x000fe200078e009c */
[----:B0-----:R-:W-:Y:S01]  /*56100*/  DMUL R98, R64, R24 ;  /* 0x0000001840627228 */ /* 0x001fe20000000000 */
[----:B------:R-:W2:Y:S01]  /*56110*/  LDL.64 R192, [R1+0x8230] ;  /* 0x0082300001c07983 */ /* 0x000ea20000100a00 */
[----:B-1----:R-:W-:-:S03]  /*56120*/  DMUL R72, R22, UR28 ;  /* 0x0000001c16487c28 */ /* 0x002fc60008000000 */
[----:B------:R-:W2:Y:S01]  /*56130*/  LDL.64 R64, [R1+0xaa30] ;  /* 0x00aa300001407983 */ /* 0x000ea20000100a00 */
[----:B----4-:R-:W-:Y:S01]  /*56140*/  DADD R76, R142, R26 ;  /* 0x000000008e4c7229 */ /* 0x010fe2000000001a */
[----:B------:R-:W-:Y:S01]  /*56150*/  CS2R R74, SRZ ;  /* 0x00000000004a7805 */ /* 0x000fe2000001ff00 */
[----:B------:R-:W-:Y:S01]  /*56160*/  DMUL R142, R38, UR50 ;  /* 0x00000032268e7c28 */ /* 0x000fe20008000000 */
[----:B------:R-:W4:Y:S01]  /*56170*/  LDL.64 R26, [R1+0x8038] ;  /* 0x00803800011a7983 */ /* 0x000f220000100a00 */
[----:B------:R-:W-:Y:S01]  /*56180*/  DFMA R82, R250, 0.25, R62 ;  /* 0x3fd00000fa52782b */ /* 0x000fe2000000003e */
[----:B------:R-:W-:Y:S02]  /*56190*/  CS2R R78, SRZ ;  /* 0x00000000004e7805 */ /* 0x000fe4000001ff00 */
[----:B------:R-:W-:Y:S01]  /*561a0*/  CS2R R80, SRZ ;  /* 0x0000000000507805 */ /* 0x000fe2000001ff00 */
[----:B------:R-:W-:Y:S01]  /*561b0*/  IMAD.MOV.U32 R155, RZ, RZ, R157 ;  /* 0x000000ffff9b7224 */ /* 0x000fe200078e009d */
[----:B------:R-:W-:Y:S01]  /*561c0*/  MOV R96, R154 ;  /* 0x0000009a00607202 */ /* 0x000fe20000000f00 */
[----:B------:R-:W-:Y:S01]  /*561d0*/  UMOV UR57, 0x3fc47ae1 ;  /* 0x3fc47ae100397882 */ /* 0x000fe20000000000 */
[----:B------:R-:W-:Y:S01]  /*561e0*/  DADD R118, R42, R142 ;  /* 0x000000002a767229 */ /* 0x000fe2000000008e */
[----:B------:R-:W-:Y:S01]  /*561f0*/  UMOV UR60, 0x47ae147b ;  /* 0x47ae147b003c7882 */ /* 0x000fe20000000000 */
[----:B------:R-:W4:Y:S04]  /*56200*/  LDL.64 R142, [R1+0x7f90] ;  /* 0x007f9000018e7983 */ /* 0x000f280000100a00 */
[----:B------:R-:W-:Y:S04]  /*56210*/  STL.128 [R1+0x20e0], R72 ;  /* 0x0020e04801007387 */ /* 0x000fe80000100c00 */
[----:B------:R-:W-:Y:S04]  /*56220*/  STL.128 [R1+0x2100], R76 ;  /* 0x0021004c01007387 */ /* 0x000fe80000100c00 */
[----:B------:R0:W-:Y:S01]  /*56230*/  STL.128 [R1+0x2110], R80 ;  /* 0x0021105001007387 */ /* 0x0001e20000100c00 */
[----:B------:R-:W-:Y:S01]  /*56240*/  IMAD.MOV.U32 R97, RZ, RZ, R155 ;  /* 0x000000ffff617224 */ /* 0x000fe200078e009b */
[----:B------:R-:W-:Y:S01]  /*56250*/  DADD R126, -RZ, -R198 ;  /* 0x00000000ff7e7229 */ /* 0x000fe200000009c6 */
[----:B------:R-:W-:Y:S01]  /*56260*/  UMOV UR61, 0x3f947ae1 ;  /* 0x3f947ae1003d7882 */ /* 0x000fe20000000000 */
[C---:B------:R-:W-:Y:S01]  /*56270*/  DMUL R120, R246.reuse, UR32 ;  /* 0x00000020f6787c28 */ /* 0x040fe20008000000 */
[----:B------:R-:W-:Y:S01]  /*56280*/  CS2R R124, SRZ ;  /* 0x00000000007c7805 */ /* 0x000fe2000001ff00 */
[----:B------:R-:W-:-:S02]  /*56290*/  DMUL R122, R246, UR56 ;  /* 0x00000038f67a7c28 */ /* 0x000fc40008000000 */
[----:B------:R-:W-:Y:S01]  /*562a0*/  DADD R110, -RZ, -R190 ;  /* 0x00000000ff6e7229 */ /* 0x000fe200000009be */
[----:B------:R-:W-:Y:S01]  /*562b0*/  STL.64 [R1+0xabd0], R70 ;  /* 0x00abd04601007387 */ /* 0x000fe20000100a00 */
[----:B------:R-:W-:Y:S02]  /*562c0*/  DADD R160, -RZ, -R160 ;  /* 0x00000000ffa07229 */ /* 0x000fe400000009a0 */
[----:B------:R-:W-:Y:S02]  /*562d0*/  DADD R106, -RZ, -R6 ;  /* 0x00000000ff6a7229 */ /* 0x000fe40000000906 */
[----:B------:R-:W-:Y:S01]  /*562e0*/  DMUL R68, R68, R16 ;  /* 0x0000001044447228 */ /* 0x000fe20000000000 */
[----:B------:R-:W-:Y:S01]  /*562f0*/  STL.64 [R1+0xaf28], R10 ;  /* 0x00af280a01007387 */ /* 0x000fe20000100a00 */
[----:B0-----:R-:W-:-:S03]  /*56300*/  DADD R82, -RZ, -R184 ;  /* 0x00000000ff527229 */ /* 0x001fc600000009b8 */
[----:B------:R-:W4:Y:S01]  /*56310*/  LDL.64 R184, [R1+0x8160] ;  /* 0x0081600001b87983 */ /* 0x000f220000100a00 */
[----:B------:R-:W-:Y:S01]  /*56320*/  DADD R76, -RZ, -R132 ;  /* 0x00000000ff4c7229 */ /* 0x000fe20000000984 */
[----:B------:R-:W-:Y:S02]  /*56330*/  CS2R R154, SRZ ;  /* 0x00000000009a7805 */ /* 0x000fe4000001ff00 */
[----:B------:R-:W-:Y:S01]  /*56340*/  CS2R R78, SRZ ;  /* 0x00000000004e7805 */ /* 0x000fe2000001ff00 */
[----:B------:R-:W-:Y:S01]  /*56350*/  DADD R156, -RZ, -R196 ;  /* 0x00000000ff9c7229 */ /* 0x000fe200000009c4 */
[----:B------:R-:W-:Y:S01]  /*56360*/  UMOV UR62, 0x84a515d ;  /* 0x084a515d003e7882 */ /* 0x000fe20000000000 */
[----:B------:R-:W-:Y:S01]  /*56370*/  DADD R144, -RZ, -R102 ;  /* 0x00000000ff907229 */ /* 0x000fe20000000966 */
[----:B------:R-:W-:Y:S04]  /*56380*/  STL.128 [R1+0x2150], R152 ;  /* 0x0021509801007387 */ /* 0x000fe80000100c00 */
[----:B------:R0:W-:Y:S01]  /*56390*/  STL.128 [R1+0x2170], R76 ;  /* 0x0021704c01007387 */ /* 0x0001e20000100c00 */
[----:B------:R-:W-:-:S03]  /*563a0*/  UMOV UR63, 0x3fe55556 ;  /* 0x3fe55556003f7882 */ /* 0x000fc60000000000 */
[----:B------:R-:W-:Y:S04]  /*563b0*/  STL.64 [R1+0xb018], R230 ;  /* 0x00b018e601007387 */ /* 0x000fe80000100a00 */
[----:B------:R-:W4:Y:S04]  /*563c0*/  LDL.LU.64 R22, [R1+0xb170] ;  /* 0x00b1700001167983 */ /* 0x000f280000300a00 */
[----:B------:R-:W-:Y:S01]  /*563d0*/  STL.64 [R1+0xb000], R166 ;  /* 0x00b000a601007387 */ /* 0x000fe20000100a00 */
[----:B0-----:R-:W-:-:S03]  /*563e0*/  DFMA R76, R2, UR58, -R170 ;  /* 0x0000003a024c7c2b */ /* 0x001fc600080008aa */
[----:B------:R-:W4:Y:S01]  /*563f0*/  LDL.LU.64 R134, [R1+0xb180] ;  /* 0x00b1800001867983 */ /* 0x000f220000300a00 */
[----:B------:R-:W-:Y:S01]  /*56400*/  DMUL R78, R250, 0.5 ;  /* 0x3fe00000fa4e7828 */ /* 0x000fe20000000000 */
[----:B------:R-:W-:Y:S01]  /*56410*/  IMAD.MOV.U32 R250, RZ, RZ, R234 ;  /* 0x000000fffffa7224 */ /* 0x000fe200078e00ea */
[----:B------:R-:W-:Y:S01]  /*56420*/  MOV R234, R216 ;  /* 0x000000d800ea7202 */ /* 0x000fe20000000f00 */
[----:B------:R-:W-:Y:S01]  /*56430*/  IMAD.MOV.U32 R251, RZ, RZ, R235 ;  /* 0x000000fffffb7224 */ /* 0x000fe200078e00eb */
[----:B------:R-:W4:Y:S01]  /*56440*/  LDL.64 R80, [R1+0xa638] ;  /* 0x00a6380001507983 */ /* 0x000f220000100a00 */
[----:B------:R-:W-:Y:S01]  /*56450*/  IMAD.MOV.U32 R235, RZ, RZ, R217 ;  /* 0x000000ffffeb7224 */ /* 0x000fe200078e00d9 */
[----:B------:R-:W-:Y:S01]  /*56460*/  MOV R217, R183 ;  /* 0x000000b700d97202 */ /* 0x000fe20000000f00 */
[----:B------:R-:W-:Y:S01]  /*56470*/  IMAD.MOV.U32 R216, RZ, RZ, R182 ;  /* 0x000000ffffd87224 */ /* 0x000fe200078e00b6 */
[----:B------:R-:W-:Y:S01]  /*56480*/  DADD R152, -RZ, -R10 ;  /* 0x00000000ff987229 */ /* 0x000fe2000000090a */
[----:B------:R-:W4:Y:S04]  /*56490*/  LDL.LU.64 R182, [R1+0x7848] ;  /* 0x0078480001b67983 */ /* 0x000f280000300a00 */
[----:B------:R-:W4:Y:S04]  /*564a0*/  LDL.64 R10, [R1+0x7e78] ;  /* 0x007e7800010a7983 */ /* 0x000f280000100a00 */
[----:B------:R-:W4:Y:S01]  /*564b0*/  LDL.LU.64 R112, [R1+0xb168] ;  /* 0x00b1680001707983 */ /* 0x000f220000300a00 */
[----:B------:R-:W-:Y:S01]  /*564c0*/  UMOV UR66, 0xbaf4cd2d ;  /* 0xbaf4cd2d00427882 */ /* 0x000fe20000000000 */
[----:B------:R-:W-:Y:S01]  /*564d0*/  UMOV UR67, 0x3d843b23 ;  /* 0x3d843b2300437882 */ /* 0x000fe20000000000 */
[----:B------:R-:W-:Y:S01]  /*564e0*/  DADD R130, -RZ, -R44 ;  /* 0x00000000ff827229 */ /* 0x000fe2000000092c */
[----:B------:R-:W-:Y:S01]  /*564f0*/  UMOV UR42, 0xeb851eb8 ;  /* 0xeb851eb8002a7882 */ /* 0x000fe20000000000 */
[----:B------:R-:W-:Y:S01]  /*56500*/  UMOV UR43, 0x3fbeb851 ;  /* 0x3fbeb851002b7882 */ /* 0x000fe20000000000 */
[----:B------:R-:W-:Y:S01]  /*56510*/  UMOV UR64, 0xe147ae14 ;  /* 0xe147ae1400407882 */ /* 0x000fe20000000000 */
[----:B------:R-:W-:Y:S01]  /*56520*/  UMOV UR65, 0x3fde147a ;  /* 0x3fde147a00417882 */ /* 0x000fe20000000000 */
[----:B------:R-:W4:Y:S04]  /*56530*/  LDL.LU.64 R164, [R1+0xb178] ;  /* 0x00b1780001a47983 */ /* 0x000f280000300a00 */
[----:B------:R-:W4:Y:S01]  /*56540*/  LDL.LU.64 R42, [R1+0xb160] ;  /* 0x00b16000012a7983 */ /* 0x000f220000300a00 */
[----:B---3--:R-:W-:Y:S01]  /*56550*/  DADD R116, -RZ, -R140 ;  /* 0x00000000ff747229 */ /* 0x008fe2000000098c */
[----:B------:R-:W-:Y:S01]  /*56560*/  MOV R141, R249 ;  /* 0x000000f9008d7202 */ /* 0x000fe20000000f00 */
[----:B------:R-:W-:Y:S01]  /*56570*/  IMAD.MOV.U32 R140, RZ, RZ, R248 ;  /* 0x000000ffff8c7224 */ /* 0x000fe200078e00f8 */
[----:B--2---:R-:W-:-:S04]  /*56580*/  DMUL R86, R64, R38 ;  /* 0x0000002640567228 */ /* 0x004fc80000000000 */
[----:B------:R0:W-:Y:S01]  /*56590*/  STL.128 [R1+0x2180], R116 ;  /* 0x0021807401007387 */ /* 0x0001e20000100c00 */
[----:B------:R-:W-:-:S03]  /*565a0*/  MOV R64, R162 ;  /* 0x000000a200407202 */ /* 0x000fc60000000f00 */
[----:B------:R1:W-:Y:S01]  /*565b0*/  STL.128 [R1+0x21b0], R76 ;  /* 0x0021b04c01007387 */ /* 0x0003e20000100c00 */
[----:B------:R-:W-:Y:S01]  /*565c0*/  IMAD.MOV.U32 R65, RZ, RZ, R163 ;  /* 0x000000ffff417224 */ /* 0x000fe200078e00a3 */
[----:B------:R-:W-:Y:S01]  /*565d0*/  CS2R R162, SRZ ;  /* 0x0000000000a27805 */ /* 0x000fe2000001ff00 */
[----:B------:R-:W-:Y:S01]  /*565e0*/  IMAD.MOV.U32 R70, RZ, RZ, R140 ;  /* 0x000000ffff467224 */ /* 0x000fe200078e008c */
[----:B------:R-:W-:Y:S01]  /*565f0*/  STL.128 [R1+0x2210], R124 ;  /* 0x0022107c01007387 */ /* 0x000fe20000100c00 */
[----:B------:R-:W-:Y:S01]  /*56600*/  IMAD.MOV.U32 R71, RZ, RZ, R141 ;  /* 0x000000ffff477224 */ /* 0x000fe200078e008d */
[----:B------:R-:W-:Y:S02]  /*56610*/  DFMA R140, R38, UR40, R212 ;  /* 0x00000028268c7c2b */ /* 0x000fe400080000d4 */
[----:B----4-:R-:W-:Y:S01]  /*56620*/  DMUL R142, R142, 0.5 ;  /* 0x3fe000008e8e7828 */ /* 0x010fe20000000000 */
[----:B------:R-:W-:Y:S01]  /*56630*/  STL.64 [R1+0xa458], R68 ;  /* 0x00a4584401007387 */ /* 0x000fe20000100a00 */
[----:B0-----:R-:W-:Y:S01]  /*56640*/  DMUL R116, R244, UR60 ;  /* 0x0000003cf4747c28 */ /* 0x001fe20008000000 */
[----:B------:R-:W-:Y:S01]  /*56650*/  CS2R R118, SRZ ;  /* 0x0000000000767805 */ /* 0x000fe2000001ff00 */
[----:B-1----:R-:W-:Y:S01]  /*56660*/  DADD R78, -RZ, -R26 ;  /* 0x00000000ff4e7229 */ /* 0x002fe2000000091a */
[----:B------:R-:W2:Y:S01]  /*56670*/  LDL.64 R76, [R1+0xa630] ;  /* 0x00a63000014c7983 */ /* 0x000ea20000100a00 */
[----:B------:R-:W-:-:S03]  /*56680*/  DADD R26, -R48, -R192 ;  /* 0x00000000301a7229 */ /* 0x000fc600000009c0 */
[----:B------:R-:W-:Y:S04]  /*56690*/  STL.128 [R1+0x21e0], R120 ;  /* 0x0021e07801007387 */ /* 0x000fe80000100c00 */
[----:B------:R0:W-:Y:S01]  /*566a0*/  STL.128 [R1+0x2200], R116 ;  /* 0x0022007401007387 */ /* 0x0001e20000100c00 */
[----:B------:R-:W-:-:S03]  /*566b0*/  DADD R62, -R98, R26 ;  /* 0x00000000623e7229 */ /* 0x000fc6000000011a */
[----:B------:R-:W-:Y:S04]  /*566c0*/  STL.128 [R1+0x22b0], R108 ;  /* 0x0022b06c01007387 */ /* 0x000fe80000100c00 */
[----:B------:R-:W-:Y:S04]  /*566d0*/  STL.128 [R1+0x22c0], R160 ;  /* 0x0022c0a001007387 */ /* 0x000fe80000100c00 */
[----:B------:R-:W-:Y:S04]  /*566e0*/  STL.128 [R1+0x22e0], R104 ;  /* 0x0022e06801007387 */ /* 0x000fe80000100c00 */
[----:B------:R1:W-:Y:S04]  /*566f0*/  STL.128 [R1+0x22f0], R156 ;  /* 0x0022f09c01007387 */ /* 0x0003e80000100c00 */
[----:B------:R3:W-:Y:S01]  /*56700*/  STL.128 [R1+0x20c0], R140 ;  /* 0x0020c08c01007387 */ /* 0x0007e20000100c00 */
[----:B------:R-:W-:Y:S01]  /*56710*/  IMAD.MOV.U32 R146, RZ, RZ, R142 ;  /* 0x000000ffff927224 */ /* 0x000fe200078e008e */
[----:B------:R-:W-:Y:S01]  /*56720*/  MOV R147, R143 ;  /* 0x0000008f00937202 */ /* 0x000fe20000000f00 */
[----:B------:R-:W-:Y:S01]  /*56730*/  DADD R150, -R68, R62 ;  /* 0x0000000044967229 */ /* 0x000fe2000000013e */
[----:B0-----:R-:W4:Y:S01]  /*56740*/  LDL.64 R118, [R1+0x7fb0] ;  /* 0x007fb00001767983 */ /* 0x001f220000100a00 */
[----:B------:R-:W-:-:S02]  /*56750*/  DFMA R26, R228, UR62, R224 ;  /* 0x0000003ee41a7c2b */ /* 0x000fc400080000e0 */
[----:B------:R-:W-:Y:S01]  /*56760*/  DADD R122, -RZ, -R230 ;  /* 0x00000000ff7a7229 */ /* 0x000fe200000009e6 */
[----:B------:R-:W2:Y:S01]  /*56770*/  LDL.64 R248, [R1+0x7b48] ;  /* 0x007b480001f87983 */ /* 0x000ea20000100a00 */
[----:B-1----:R-:W-:-:S03]  /*56780*/  IMAD.MOV.U32 R158, RZ, RZ, R216 ;  /* 0x000000ffff9e7224 */ /* 0x002fc600078e00d8 */
[----:B------:R-:W2:Y:S01]  /*56790*/  LDL.64 R120, [R1+0xaa98] ;  /* 0x00aa980001787983 */ /* 0x000ea20000100a00 */
[----:B---3--:R-:W-:Y:S01]  /*567a0*/  DADD R140, -R186, -R244 ;  /* 0x00000000ba8c7229 */ /* 0x008fe200000009f4 */
[----:B------:R-:W-:Y:S01]  /*567b0*/  IMAD.MOV.U32 R159, RZ, RZ, R217 ;  /* 0x000000ffff9f7224 */ /* 0x000fe200078e00d9 */
[----:B------:R-:W-:Y:S01]  /*567c0*/  MOV R186, R64 ;  /* 0x0000004000ba7202 */ /* 0x000fe20000000f00 */
[----:B------:R-:W-:Y:S01]  /*567d0*/  IMAD.MOV.U32 R187, RZ, RZ, R65 ;  /* 0x000000ffffbb7224 */ /* 0x000fe200078e0041 */
[----:B------:R-:W-:Y:S01]  /*567e0*/  DADD R64, -R184, -R86 ;  /* 0x00000000b8407229 */ /* 0x000fe20000000956 */
[----:B------:R-:W3:Y:S01]  /*567f0*/  LDL.64 R216, [R1+0x7dd8] ;  /* 0x007dd80001d87983 */ /* 0x000ee20000100a00 */
[----:B------:R-:W-:-:S03]  /*56800*/  CS2R R142, SRZ ;  /* 0x00000000008e7805 */ /* 0x000fc6000001ff00 */
[----:B------:R-:W-:Y:S03]  /*56810*/  STL.128 [R1+0x2300], R144 ;  /* 0x0023009001007387 */ /* 0x000fe60000100c00 */
[----:B------:R-:W-:Y:S01]  /*56820*/  DADD R72, -R70, R64 ;  /* 0x0000000046487229 */ /* 0x000fe20000000140 */
[----:B------:R-:W-:Y:S04]  /*56830*/  STL.128 [R1+0x2320], R140 ;  /* 0x0023208c01007387 */ /* 0x000fe80000100c00 */
[----:B------:R0:W-:Y:S04]  /*56840*/  STL.128 [R1+0x1ff0], R148 ;  /* 0x001ff09401007387 */ /* 0x0001e80000100c00 */
[----:B------:R-:W4:Y:S04]  /*56850*/  LDL.64 R64, [R1+0xab08] ;  /* 0x00ab080001407983 */ /* 0x000f280000100a00 */
[----:B------:R-:W2:Y:S01]  /*56860*/  LDL.64 R224, [R1+0x9f48] ;  /* 0x009f480001e07983 */ /* 0x000ea20000100a00 */
[----:B------:R-:W-:-:S03]  /*56870*/  DADD R106, R230, -R166 ;  /* 0x00000000e66a7229 */ /* 0x000fc600000008a6 */
[----:B------:R-:W2:Y:S04]  /*56880*/  LDL.64 R230, [R1+0x7d70] ;  /* 0x007d700001e67983 */ /* 0x000ea80000100a00 */
[----:B0-----:R-:W2:Y:S01]  /*56890*/  LDL.64 R148, [R1+0x7ef8] ;  /* 0x007ef80001947983 */ /* 0x001ea20000100a00 */
[----:B------:R-:W-:Y:S01]  /*568a0*/  IMAD.MOV.U32 R68, RZ, RZ, R250 ;  /* 0x000000ffff447224 */ /* 0x000fe200078e00fa */
[----:B------:R-:W-:Y:S02]  /*568b0*/  MOV R69, R251 ;  /* 0x000000fb00457202 */ /* 0x000fe40000000f00 */
[----:B------:R-:W2:Y:S01]  /*568c0*/  LDL.LU.64 R166, [R1+0x80d0] ;  /* 0x0080d00001a67983 */ /* 0x000ea20000300a00 */
[----:B------:R-:W-:Y:S01]  /*568d0*/  MOV R126, R186 ;  /* 0x000000ba007e7202 */ /* 0x000fe20000000f00 */
[----:B------:R-:W-:Y:S01]  /*568e0*/  IMAD.MOV.U32 R127, RZ, RZ, R187 ;  /* 0x000000ffff7f7224 */ /* 0x000fe200078e00bb */
[----:B------:R-:W-:Y:S01]  /*568f0*/  MOV R187, R69 ;  /* 0x0000004500bb7202 */ /* 0x000fe20000000f00 */
[----:B------:R-:W-:Y:S01]  /*56900*/  IMAD.MOV.U32 R186, RZ, RZ, R68 ;  /* 0x000000ffffba7224 */ /* 0x000fe200078e0044 */
[----:B------:R-:W2:Y:S04]  /*56910*/  LDL.LU.64 R228, [R1+0x8030] ;  /* 0x0080300001e47983 */ /* 0x000ea80000300a00 */
[----:B------:R-:W2:Y:S01]  /*56920*/  LDL.64 R68, [R1+0x8308] ;  /* 0x0083080001447983 */ /* 0x000ea20000100a00 */
[----:B------:R-:W-:-:S02]  /*56930*/  DADD R108, -RZ, -R10 ;  /* 0x00000000ff6c7229 */ /* 0x000fc4000000090a */
[----:B------:R-:W-:Y:S01]  /*56940*/  DMUL R142, R8, UR62 ;  /* 0x0000003e088e7c28 */ /* 0x000fe20008000000 */
[----:B------:R-:W2:Y:S04]  /*56950*/  LDL.LU.64 R10, [R1+0x79e8] ;  /* 0x0079e800010a7983 */ /* 0x000ea80000300a00 */
[----:B------:R-:W2:Y:S04]  /*56960*/  LDL.LU.64 R8, [R1+0x7808] ;  /* 0x0078080001087983 */ /* 0x000ea80000300a00 */
[----:B------:R-:W2:Y:S01]  /*56970*/  LDL.64 R104, [R1+0xa860] ;  /* 0x00a8600001687983 */ /* 0x000ea20000100a00 */
[----:B------:R-:W-:-:S02]  /*56980*/  DMUL R146, R22, UR66 ;  /* 0x0000004216927c28 */ /* 0x000fc40008000000 */
[----:B------:R-:W-:Y:S02]  /*56990*/  DADD R74, -RZ, -R222 ;  /* 0x00000000ff4a7229 */ /* 0x000fe400000009de */
[----:B------:R-:W-:Y:S01]  /*569a0*/  DMUL R128, R194, UR62 ;  /* 0x0000003ec2807c28 */ /* 0x000fe20008000000 */
[----:B------:R-:W-:Y:S01]  /*569b0*/  UMOV UR40, 0xeb851eb8 ;  /* 0xeb851eb800287882 */ /* 0x000fe20000000000 */
[----:B------:R-:W-:Y:S01]  /*569c0*/  UMOV UR41, 0x3f9eb851 ;  /* 0x3f9eb85100297882 */ /* 0x000fe20000000000 */
[----:B------:R-:W-:Y:S02]  /*569d0*/  DADD R154, -RZ, -R134 ;  /* 0x00000000ff9a7229 */ /* 0x000fe40000000986 */
[----:B------:R-:W-:Y:S01]  /*569e0*/  DMUL R84, R80, R24 ;  /* 0x0000001850547228 */ /* 0x000fe20000000000 */
[----:B------:R-:W-:Y:S01]  /*569f0*/  STL.64 [R1+0xb020], R182 ;  /* 0x00b020b601007387 */ /* 0x000fe20000100a00 */
[----:B------:R-:W-:-:S03]  /*56a00*/  DADD R124, -RZ, -R96 ;  /* 0x00000000ff7c7229 */ /* 0x000fc60000000960 */
[----:B------:R-:W2:Y:S04]  /*56a10*/  LDL.64 R150, [R1+0x7970] ;  /* 0x0079700001967983 */ /* 0x000ea80000100a00 */
[----:B------:R-:W2:Y:S01]  /*56a20*/  LDL.LU.64 R144, [R1+0x7908] ;  /* 0x0079080001907983 */ /* 0x000ea20000300a00 */
[----:B---3--:R-:W-:-:S03]  /*56a30*/  DFMA R140, R216, 0.5, R26 ;  /* 0x3fe00000d88c782b */ /* 0x008fc6000000001a */
[----:B------:R-:W3:Y:S01]  /*56a40*/  LDL.64 R216, [R1+0x78a8] ;  /* 0x0078a80001d87983 */ /* 0x000ee20000100a00 */
[----:B----4-:R-:W-:Y:S02]  /*56a50*/  DMUL R156, R64, R38 ;  /* 0x00000026409c7228 */ /* 0x010fe40000000000 */
[----:B--2---:R-:W-:Y:S01]  /*56a60*/  DADD R26, -R224, -R158 ;  /* 0x00000000e01a7229 */ /* 0x004fe2000000099e */
[----:B------:R-:W2:Y:S01]  /*56a70*/  LDL.LU.64 R224, [R1+0x7bc8] ;  /* 0x007bc80001e07983 */ /* 0x000ea20000300a00 */
[----:B------:R-:W-:-:S03]  /*56a80*/  DFMA R64, R148, UR34, R118 ;  /* 0x0000002294407c2b */ /* 0x000fc60008000076 */
[----:B------:R-:W4:Y:S01]  /*56a90*/  LDL.64 R118, [R1+0x7f28] ;  /* 0x007f280001767983 */ /* 0x000f220000100a00 */
[----:B------:R-:W-:-:S03]  /*56aa0*/  DADD R62, -R182, -R230 ;  /* 0x00000000b63e7229 */ /* 0x000fc600000009e6 */
[----:B------:R0:W-:Y:S01]  /*56ab0*/  STL.128 [R1+0x20a0], R72 ;  /* 0x0020a04801007387 */ /* 0x0001e20000100c00 */
[----:B------:R-:W-:Y:S01]  /*56ac0*/  DMUL R194, R76, R16 ;  /* 0x000000104cc27228 */ /* 0x000fe20000000000 */
[----:B------:R-:W-:Y:S01]  /*56ad0*/  CS2R R80, SRZ ;  /* 0x0000000000507805 */ /* 0x000fe2000001ff00 */
[----:B------:R-:W-:Y:S01]  /*56ae0*/  DADD R116, -RZ, -R248 ;  /* 0x00000000ff747229 */ /* 0x000fe200000009f8 */
[----:B------:R-:W-:Y:S01]  /*56af0*/  IMAD.MOV.U32 R162, RZ, RZ, R126 ;  /* 0x000000ffffa27224 */ /* 0x000fe200078e007e */
[----:B------:R-:W-:Y:S01]  /*56b00*/  DADD R62, -R146, R62 ;  /* 0x00000000923e7229 */ /* 0x000fe2000000013e */
[----:B------:R-:W-:Y:S01]  /*56b10*/  STL.128 [R1+0x2330], R140 ;  /* 0x0023308c01007387 */ /* 0x000fe20000100c00 */
[----:B------:R-:W-:-:S03]  /*56b20*/  DADD R68, -R68, R26 ;  /* 0x0000000044447229 */ /* 0x000fc6000000011a */
[----:B------:R1:W-:Y:S03]  /*56b30*/  STL.128 [R1+0x2340], R128 ;  /* 0x0023408001007387 */ /* 0x0003e60000100c00 */
[----:B------:R-:W-:Y:S01]  /*56b40*/  DADD R62, -R166, R62 ;  /* 0x00000000a63e7229 */ /* 0x000fe2000000013e */
[----:B------:R-:W2:Y:S01]  /*56b50*/  LDL.64 R248, [R1+0xa588] ;  /* 0x00a5880001f87983 */ /* 0x000ea20000100a00 */
[----:B0-----:R-:W-:Y:S02]  /*56b60*/  DMUL R74, R184, UR40 ;  /* 0x00000028b84a7c28 */ /* 0x001fe40008000000 */
[----:B------:R-:W-:Y:S01]  /*56b70*/  DMUL R72, R200, UR20 ;  /* 0x00000014c8487c28 */ /* 0x000fe20008000000 */
[----:B------:R-:W-:Y:S01]  /*56b80*/  STL.128 [R1+0x2350], R80 ;  /* 0x0023505001007387 */ /* 0x000fe20000100c00 */
[----:B------:R-:W-:-:S03]  /*56b90*/  IMAD.MOV.U32 R163, RZ, RZ, R127 ;  /* 0x000000ffffa37224 */ /* 0x000fc600078e007f */
[----:B------:R-:W4:Y:S01]  /*56ba0*/  LDL.64 R182, [R1+0x7bb8] ;  /* 0x007bb80001b67983 */ /* 0x000f220000100a00 */
[----:B-1----:R-:W-:Y:S01]  /*56bb0*/  DMUL R130, R222, UR40 ;  /* 0x00000028de827c28 */ /* 0x002fe20008000000 */
[----:B------:R-:W-:Y:S01]  /*56bc0*/  UMOV UR41, 0x3faeb851 ;  /* 0x3faeb85100297882 */ /* 0x000fe20000000000 */
[----:B------:R-:W-:Y:S02]  /*56bd0*/  DMUL R128, R166, 0.25 ;  /* 0x3fd00000a6807828 */ /* 0x000fe40000000000 */
[----:B------:R-:W-:Y:S02]  /*56be0*/  DMUL R76, R222, UR40 ;  /* 0x00000028de4c7c28 */ /* 0x000fe40008000000 */
[----:B------:R-:W-:Y:S01]  /*56bf0*/  DADD R142, -R228, R62 ;  /* 0x00000000e48e7229 */ /* 0x000fe2000000013e */
[----:B------:R-:W-:Y:S01]  /*56c00*/  CS2R R140, SRZ ;  /* 0x00000000008c7805 */ /* 0x000fe2000001ff00 */
[----:B------:R-:W-:Y:S01]  /*56c10*/  DMUL R26, R246, UR44 ;  /* 0x0000002cf61a7c28 */ /* 0x000fe20008000000 */
[----:B------:R-:W-:Y:S04]  /*56c20*/  STL.128 [R1+0x2370], R152 ;  /* 0x0023709801007387 */ /* 0x000fe80000100c00 */
[----:B------:R0:W-:Y:S01]  /*56c30*/  STL.128 [R1+0x1b70], R72 ;  /* 0x001b704801007387 */ /* 0x0001e20000100c00 */
[----:B------:R-:W-:-:S03]  /*56c40*/  MOV R126, R76 ;  /* 0x0000004c007e7202 */ /* 0x000fc60000000f00 */
[----:B------:R1:W-:Y:S01]  /*56c50*/  STL.128 [R1+0x1b90], R128 ;  /* 0x001b908001007387 */ /* 0x0003e20000100c00 */
[----:B------:R-:W-:Y:S01]  /*56c60*/  IMAD.MOV.U32 R127, RZ, RZ, R77 ;  /* 0x000000ffff7f7224 */ /* 0x000fe200078e004d */
[----:B------:R-:W-:Y:S02]  /*56c70*/  DMUL R62, R10, UR42 ;  /* 0x0000002a0a3e7c28 */ /* 0x000fe40008000000 */
[----:B------:R-:W-:Y:S04]  /*56c80*/  STL.128 [R1+0x23e0], R140 ;  /* 0x0023e08c01007387 */ /* 0x000fe80000100c00 */
[----:B------:R1:W-:Y:S01]  /*56c90*/  STL.128 [R1+0x1e90], R76 ;  /* 0x001e904c01007387 */ /* 0x0003e20000100c00 */
[----:B0-----:R-:W-:-:S03]  /*56ca0*/  DMUL R74, R120, R24 ;  /* 0x00000018784a7228 */ /* 0x001fc60000000000 */
[----:B------:R-:W4:Y:S01]  /*56cb0*/  LDL.LU.64 R154, [R1+0x7900] ;  /* 0x00790000019a7983 */ /* 0x000f220000300a00 */
[----:B-1----:R-:W-:-:S03]  /*56cc0*/  DADD R130, -R112, R68 ;  /* 0x0000000070827229 */ /* 0x002fc60000000144 */
[----:B------:R-:W4:Y:S04]  /*56cd0*/  LDL.64 R152, [R1+0x7920] ;  /* 0x0079200001987983 */ /* 0x000f280000100a00 */
[----:B------:R-:W4:Y:S01]  /*56ce0*/  LDL.64 R68, [R1+0xa9e0] ;  /* 0x00a9e00001447983 */ /* 0x000f220000100a00 */
[----:B------:R-:W-:-:S03]  /*56cf0*/  DFMA R78, R200, UR42, R26 ;  /* 0x0000002ac84e7c2b */ /* 0x000fc6000800001a */
[----:B------:R-:W4:Y:S01]  /*56d00*/  LDL.64 R76, [R1+0xa9a0] ;  /* 0x00a9a000014c7983 */ /* 0x000f220000100a00 */
[----:B------:R-:W-:-:S03]  /*56d10*/  CS2R R128, SRZ ;  /* 0x0000000000807805 */ /* 0x000fc6000001ff00 */
[----:B------:R0:W-:Y:S04]  /*56d20*/  STL.128 [R1+0x23f0], R124 ;  /* 0x0023f07c01007387 */ /* 0x0001e80000100c00 */
[----:B------:R-:W4:Y:S01]  /*56d30*/  LDL.64 R82, [R1+0x7b38] ;  /* 0x007b380001527983 */ /* 0x000f220000100a00 */
[----:B------:R-:W-:Y:S01]  /*56d40*/  DMUL R80, R104, R38 ;  /* 0x0000002668507228 */ /* 0x000fe20000000000 */
[----:B------:R-:W-:Y:S02]  /*56d50*/  IMAD.MOV.U32 R160, RZ, RZ, R186 ;  /* 0x000000ffffa07224 */ /* 0x000fe400078e00ba */
[----:B------:R-:W4:Y:S01]  /*56d60*/  LDL.64 R104, [R1+0x8148] ;  /* 0x0081480001687983 */ /* 0x000f220000100a00 */
[----:B------:R-:W-:-:S03]  /*56d70*/  MOV R161, R187 ;  /* 0x000000bb00a17202 */ /* 0x000fc60000000f00 */
[----:B------:R-:W4:Y:S01]  /*56d80*/  LDL.64 R186, [R1+0x8280] ;  /* 0x0082800001ba7983 */ /* 0x000f220000100a00 */
[----:B0-----:R-:W-:-:S03]  /*56d90*/  DFMA R126, R174, UR20, R64 ;  /* 0x00000014ae7e7c2b */ /* 0x001fc60008000040 */
[----:B------:R-:W-:Y:S01]  /*56da0*/  STL.64 [R1+0x7a58], R84 ;  /* 0x007a585401007387 */ /* 0x000fe20000100a00 */
[----:B------:R-:W-:Y:S02]  /*56db0*/  IMAD.MOV.U32 R250, RZ, RZ, R56 ;  /* 0x000000fffffa7224 */ /* 0x000fe400078e0038 */
[----:B------:R-:W-:Y:S01]  /*56dc0*/  IMAD.MOV.U32 R251, RZ, RZ, R57 ;  /* 0x000000fffffb7224 */ /* 0x000fe200078e0039 */
[----:B------:R-:W-:Y:S01]  /*56dd0*/  DADD R110, -RZ, -R164 ;  /* 0x00000000ff6e7229 */ /* 0x000fe200000009a4 */
[----:B------:R-:W4:Y:S04]  /*56de0*/  LDL.64 R72, [R1+0xab00] ;  /* 0x00ab000001487983 */ /* 0x000f280000100a00 */
[----:B------:R-:W-:Y:S01]  /*56df0*/  STL.128 [R1+0xb0b0], R52 ;  /* 0x00b0b03401007387 */ /* 0x000fe20000100c00 */
[----:B------:R-:W-:Y:S01]  /*56e00*/  UMOV UR48, 0xb552a552 ;  /* 0xb552a55200307882 */ /* 0x000fe20000000000 */
[----:B------:R-:W-:-:S02]  /*56e10*/  UMOV UR49, 0x3d7faa7a ;  /* 0x3d7faa7a00317882 */ /* 0x000fc40000000000 */
[----:B------:R-:W-:Y:S04]  /*56e20*/  STL.64 [R1+0xb050], R218 ;  /* 0x00b050da01007387 */ /* 0x000fe80000100a00 */
[----:B------:R-:W4:Y:S01]  /*56e30*/  LDL.64 R142, [R1+0x7dd0] ;  /* 0x007dd000018e7983 */ /* 0x000f220000100a00 */
[----:B---3--:R-:W-:Y:S01]  /*56e40*/  DFMA R120, R8, UR44, -R216 ;  /* 0x0000002c08787c2b */ /* 0x008fe200080008d8 */
[----:B------:R-:W-:Y:S01]  /*56e50*/  UMOV UR42, 0xf5c28f5c ;  /* 0xf5c28f5c002a7882 */ /* 0x000fe20000000000 */
[----:B------:R-:W-:Y:S01]  /*56e60*/  UMOV UR43, 0x3fef5c28 ;  /* 0x3fef5c28002b7882 */ /* 0x000fe20000000000 */
[----:B------:R-:W3:Y:S04]  /*56e70*/  LDL.LU.64 R174, [R1+0xb158] ;  /* 0x00b1580001ae7983 */ /* 0x000ee80000300a00 */
[----:B------:R-:W-:Y:S04]  /*56e80*/  STL.128 [R1+0x2420], R120 ;  /* 0x0024207801007387 */ /* 0x000fe80000100c00 */
[----:B------:R-:W3:Y:S04]  /*56e90*/  LDL.LU.64 R200, [R1+0xb150] ;  /* 0x00b1500001c87983 */ /* 0x000ee80000300a00 */
[----:B------:R-:W3:Y:S01]  /*56ea0*/  LDL.64 R56, [R1+0xa688] ;  /* 0x00a6880001387983 */ /* 0x000ee20000100a00 */
[----:B--2---:R-:W-:-:S03]  /*56eb0*/  DMUL R248, R248, R38 ;  /* 0x00000026f8f87228 */ /* 0x004fc60000000000 */
[----:B----4-:R0:W-:Y:S01]  /*56ec0*/  STL.128 [R1+0x2430], R116 ;  /* 0x0024307401007387 */ /* 0x0101e20000100c00 */
[----:B------:R-:W-:-:S03]  /*56ed0*/  DADD R124, -R224, R62 ;  /* 0x00000000e07c7229 */ /* 0x000fc6000000013e */
[----:B------:R-:W-:Y:S04]  /*56ee0*/  STL.128 [R1+0x2450], R128 ;  /* 0x0024508001007387 */ /* 0x000fe80000100c00 */
[----:B------:R-:W-:Y:S04]  /*56ef0*/  STL.128 [R1+0x2400], R124 ;  /* 0x0024007c01007387 */ /* 0x000fe80000100c00 */
[----:B------:R-:W-:Y:S01]  /*56f00*/  STL.64 [R1+0xadd0], R74 ;  /* 0x00add04a01007387 */ /* 0x000fe20000100a00 */
[----:B0-----:R-:W-:Y:S01]  /*56f10*/  DMUL R118, R184, UR64 ;  /* 0x00000040b8767c28 */ /* 0x001fe20008000000 */
[----:B------:R-:W-:-:S02]  /*56f20*/  IMAD.MOV.U32 R116, RZ, RZ, R78 ;  /* 0x000000ffff747224 */ /* 0x000fc400078e004e */
[----:B------:R-:W2:Y:S01]  /*56f30*/  LDL.64 R120, [R1+0x9fd8] ;  /* 0x009fd80001787983 */ /* 0x000ea20000100a00 */
[----:B------:R-:W-:Y:S01]  /*56f40*/  IMAD.MOV.U32 R117, RZ, RZ, R79 ;  /* 0x000000ffff757224 */ /* 0x000fe200078e004f */
[----:B------:R-:W-:-:S04]  /*56f50*/  DADD R64, -R182, R154 ;  /* 0x00000000b6407229 */ /* 0x000fc8000000019a */
[----:B------:R0:W-:Y:S01]  /*56f60*/  STL.128 [R1+0x24e0], R116 ;  /* 0x0024e07401007387 */ /* 0x0001e20000100c00 */
[----:B------:R-:W-:Y:S02]  /*56f70*/  DMUL R26, R68, R38 ;  /* 0x00000026441a7228 */ /* 0x000fe40000000000 */
[----:B------:R-:W-:Y:S01]  /*56f80*/  DMUL R140, R76, R22 ;  /* 0x000000164c8c7228 */ /* 0x000fe20000000000 */
[----:B------:R1:W-:Y:S04]  /*56f90*/  STL.64 [R1+0xb028], R248 ;  /* 0x00b028f801007387 */ /* 0x0003e80000100a00 */
[----:B0-----:R-:W4:Y:S01]  /*56fa0*/  LDL.64 R116, [R1+0xa640] ;  /* 0x00a6400001747983 */ /* 0x001f220000100a00 */
[----:B------:R-:W-:Y:S02]  /*56fb0*/  DFMA R68, R44, UR42, R216 ;  /* 0x0000002a2c447c2b */ /* 0x000fe400080000d8 */
[----:B------:R-:W-:Y:S01]  /*56fc0*/  DADD R76, R248, R152 ;  /* 0x00000000f84c7229 */ /* 0x000fe20000000098 */
[----:B------:R-:W2:Y:S01]  /*56fd0*/  LDL.LU.64 R216, [R1+0xb148] ;  /* 0x00b1480001d87983 */ /* 0x000ea20000300a00 */
[----:B------:R-:W-:-:S02]  /*56fe0*/  DFMA R126, R148, UR38, -R82 ;  /* 0x00000026947e7c2b */ /* 0x000fc40008000852 */
[----:B------:R-:W-:Y:S01]  /*56ff0*/  DFMA R124, R224, 0.75, R62 ;  /* 0x3fe80000e07c782b */ /* 0x000fe2000000003e */
[----:B-1----:R-:W2:Y:S01]  /*57000*/  LDL.64 R248, [R1+0x81f0] ;  /* 0x0081f00001f87983 */ /* 0x002ea20000100a00 */
[----:B------:R-:W-:Y:S02]  /*57010*/  DFMA R82, R8, UR44, R68 ;  /* 0x0000002c08527c2b */ /* 0x000fe40008000044 */
[----:B------:R-:W-:Y:S01]  /*57020*/  DADD R68, -R150, R64 ;  /* 0x0000000096447229 */ /* 0x000fe20000000140 */
[----:B------:R-:W2:Y:S01]  /*57030*/  LDL.LU.64 R44, [R1+0xb140] ;  /* 0x00b14000012c7983 */ /* 0x000ea20000300a00 */
[----:B------:R-:W-:-:S03]  /*57040*/  DADD R76, R84, R76 ;  /* 0x00000000544c7229 */ /* 0x000fc6000000004c */
[----:B------:R-:W2:Y:S01]  /*57050*/  LDL.64 R84, [R1+0xa550] ;  /* 0x00a5500001547983 */ /* 0x000ea20000100a00 */
[----:B------:R-:W-:Y:S01]  /*57060*/  UMOV UR44, 0xb851eb85 ;  /* 0xb851eb85002c7882 */ /* 0x000fe20000000000 */
[----:B------:R-:W-:Y:S01]  /*57070*/  UMOV UR45, 0x3fef851e ;  /* 0x3fef851e002d7882 */ /* 0x000fe20000000000 */
[----:B------:R-:W-:Y:S01]  /*57080*/  DADD R64, R104, R144 ;  /* 0x0000000068407229 */ /* 0x000fe20000000090 */
[----:B------:R-:W2:Y:S01]  /*57090*/  LDL.64 R130, [R1+0x7c30] ;  /* 0x007c300001827983 */ /* 0x000ea20000100a00 */
[----:B------:R-:W-:Y:S02]  /*570a0*/  DFMA R104, R90, UR44, R82 ;  /* 0x0000002c5a687c2b */ /* 0x000fe40008000052 */
[----:B------:R-:W-:Y:S01]  /*570b0*/  DADD R82, -R226, R68 ;  /* 0x00000000e2527229 */ /* 0x000fe20000000144 */
[----:B------:R0:W-:Y:S01]  /*570c0*/  STL.128 [R1+0x2520], R124 ;  /* 0x0025207c01007387 */ /* 0x0001e20000100c00 */
[----:B------:R-:W-:Y:S02]  /*570d0*/  DADD R118, -RZ, -R160 ;  /* 0x00000000ff767229 */ /* 0x000fe400000009a0 */
[----:B------:R-:W-:Y:S01]  /*570e0*/  DADD R76, R194, R76 ;  /* 0x00000000c24c7229 */ /* 0x000fe2000000004c */
[----:B------:R-:W-:Y:S01]  /*570f0*/  MOV R150, R232 ;  /* 0x000000e800967202 */ /* 0x000fe20000000f00 */
[----:B------:R-:W-:Y:S01]  /*57100*/  IMAD.MOV.U32 R151, RZ, RZ, R233 ;  /* 0x000000ffff977224 */ /* 0x000fe200078e00e9 */
[----:B------:R-:W-:Y:S01]  /*57110*/  MOV R145, R163 ;  /* 0x000000a300917202 */ /* 0x000fe20000000f00 */
[----:B------:R-:W-:Y:S01]  /*57120*/  IMAD.MOV.U32 R144, RZ, RZ, R162 ;  /* 0x000000ffff907224 */ /* 0x000fe200078e00a2 */
[----:B------:R-:W2:Y:S04]  /*57130*/  LDL.64 R52, [R1+0x7eb0] ;  /* 0x007eb00001347983 */ /* 0x000ea80000100a00 */
[----:B------:R-:W2:Y:S01]  /*57140*/  LDL.64 R128, [R1+0xa5f0] ;  /* 0x00a5f00001807983 */ /* 0x000ea20000100a00 */
[----:B------:R-:W-:-:S03]  /*57150*/  DMUL R72, R72, R24 ;  /* 0x0000001848487228 */ /* 0x000fc60000000000 */
[----:B------:R-:W2:Y:S01]  /*57160*/  LDL.64 R218, [R1+0xa680] ;  /* 0x00a6800001da7983 */ /* 0x000ea20000100a00 */
[----:B---3--:R-:W-:-:S03]  /*57170*/  DMUL R56, R56, R38 ;  /* 0x0000002638387228 */ /* 0x008fc60000000000 */
[----:B------:R-:W-:Y:S01]  /*57180*/  STL.64 [R1+0xb048], R58 ;  /* 0x00b0483a01007387 */ /* 0x000fe20000100a00 */
[----:B------:R-:W-:Y:S02]  /*57190*/  DADD R62, -R40, -R80 ;  /* 0x00000000283e7229 */ /* 0x000fe40000000950 */
[----:B------:R-:W-:Y:S01]  /*571a0*/  DADD R122, -RZ, -R2 ;  /* 0x00000000ff7a7229 */ /* 0x000fe20000000902 */
[----:B------:R-:W3:Y:S01]  /*571b0*/  LDL.64 R148, [R1+0x8170] ;  /* 0x0081700001947983 */ /* 0x000ee20000100a00 */
[----:B------:R-:W-:Y:S01]  /*571c0*/  UMOV UR54, 0xd70a3d71 ;  /* 0xd70a3d7100367882 */ /* 0x000fe20000000000 */
[----:B------:R-:W-:Y:S01]  /*571d0*/  UMOV UR55, 0x3fe570a3 ;  /* 0x3fe570a300377882 */ /* 0x000fe20000000000 */
[----:B------:R-:W-:Y:S01]  /*571e0*/  UMOV UR68, 0x8ece0dea ;  /* 0x8ece0dea00447882 */ /* 0x000fe20000000000 */
[----:B------:R-:W-:Y:S01]  /*571f0*/  UMOV UR69, 0x3d7de81e ;  /* 0x3d7de81e00457882 */ /* 0x000fe20000000000 */
[----:B------:R-:W-:Y:S01]  /*57200*/  STL.64 [R1+0xafd8], R194 ;  /* 0x00afd8c201007387 */ /* 0x000fe20000100a00 */
[----:B------:R-:W-:Y:S01]  /*57210*/  UMOV UR74, 0xe0852fba ;  /* 0xe0852fba004a7882 */ /* 0x000fe20000000000 */
[----:B------:R-:W-:-:S02]  /*57220*/  UMOV UR75, 0x3df6ad6b ;  /* 0x3df6ad6b004b7882 */ /* 0x000fc40000000000 */
[----:B------:R-:W-:Y:S01]  /*57230*/  STL.64 [R1+0x7900], R140 ;  /* 0x0079008c01007387 */ /* 0x000fe20000100a00 */
[----:B------:R-:W-:Y:S01]  /*57240*/  UMOV UR50, 0xc28f5c29 ;  /* 0xc28f5c2900327882 */ /* 0x000fe20000000000 */
[----:B------:R-:W-:Y:S01]  /*57250*/  UMOV UR51, 0x3fec28f5 ;  /* 0x3fec28f500337882 */ /* 0x000fe20000000000 */
[----:B------:R-:W-:Y:S01]  /*57260*/  UMOV UR70, 0xd91d9bf5 ;  /* 0xd91d9bf500467882 */ /* 0x000fe20000000000 */
[----:B------:R-:W-:Y:S01]  /*57270*/  UMOV UR71, 0x3d5ef655 ;  /* 0x3d5ef65500477882 */ /* 0x000fe20000000000 */
[----:B------:R-:W-:Y:S01]  /*57280*/  UMOV UR66, 0xec46db4f ;  /* 0xec46db4f00427882 */ /* 0x000fe20000000000 */
[----:B------:R-:W-:Y:S01]  /*57290*/  UMOV UR67, 0x3d923b5d ;  /* 0x3d923b5d00437882 */ /* 0x000fe20000000000 */
[----:B------:R-:W-:Y:S04]  /*572a0*/  STL.128 [R1+0xb0a0], R168 ;  /* 0x00b0a0a801007387 */ /* 0x000fe80000100c00 */
[----:B------:R-:W-:Y:S04]  /*572b0*/  STL.64 [R1+0xb030], R230 ;  /* 0x00b030e601007387 */ /* 0x000fe80000100a00 */
[----:B------:R-:W-:Y:S01]  /*572c0*/  STL.64 [R1+0xafe0], R190 ;  /* 0x00afe0be01007387 */ /* 0x000fe20000100a00 */
[----:B------:R-:W-:Y:S01]  /*572d0*/  UMOV UR72, 0x71ea9c5c ;  /* 0x71ea9c5c00487882 */ /* 0x000fe20000000000 */
[----:B------:R-:W-:-:S02]  /*572e0*/  UMOV UR73, 0x3dac9659 ;  /* 0x3dac965900497882 */ /* 0x000fc40000000000 */
[----:B------:R-:W-:Y:S04]  /*572f0*/  STL.128 [R1+0xb090], R224 ;  /* 0x00b090e001007387 */ /* 0x000fe80000100c00 */
[----:B------:R-:W-:Y:S04]  /*57300*/  STL.64 [R1+0xb060], R188 ;  /* 0x00b060bc01007387 */ /* 0x000fe80000100a00 */
[----:B------:R-:W3:Y:S01]  /*57310*/  LDL.LU.64 R90, [R1+0xb130] ;  /* 0x00b13000015a7983 */ /* 0x000ee20000300a00 */
[----:B----4-:R-:W-:-:S03]  /*57320*/  DADD R68, -R116, -R186 ;  /* 0x0000000074447229 */ /* 0x010fc600000009ba */
[----:B------:R1:W-:Y:S04]  /*57330*/  STL.128 [R1+0x2530], R108 ;  /* 0x0025306c01007387 */ /* 0x0003e80000100c00 */
[----:B------:R-:W4:Y:S01]  /*57340*/  LDL.64 R186, [R1+0x9b00] ;  /* 0x009b000001ba7983 */ /* 0x000f220000100a00 */
[----:B------:R-:W-:Y:S02]  /*57350*/  DADD R82, -R60, R82 ;  /* 0x000000003c527229 */ /* 0x000fe40000000152 */
[----:B------:R-:W-:Y:S01]  /*57360*/  DADD R116, -RZ, -R42 ;  /* 0x00000000ff747229 */ /* 0x000fe2000000092a */
[----:B------:R1:W-:Y:S04]  /*57370*/  STL.128 [R1+0x2540], R104 ;  /* 0x0025406801007387 */ /* 0x0003e80000100c00 */
[----:B0-----:R-:W3:Y:S01]  /*57380*/  LDL.64 R126, [R1+0x9fc0] ;  /* 0x009fc000017e7983 */ /* 0x001ee20000100a00 */
[----:B-1----:R-:W-:Y:S01]  /*57390*/  DADD R110, -RZ, -R210 ;  /* 0x00000000ff6e7229 */ /* 0x002fe200000009d2 */
[----:B------:R-:W-:Y:S01]  /*573a0*/  CS2R R108, SRZ ;  /* 0x00000000006c7805 */ /* 0x000fe2000001ff00 */
[----:B------:R-:W-:Y:S01]  /*573b0*/  DADD R82, -R200, R82 ;  /* 0x00000000c8527229 */ /* 0x000fe20000000152 */
[----:B------:R-:W-:Y:S01]  /*573c0*/  IMAD.MOV.U32 R162, RZ, RZ, R250 ;  /* 0x000000ffffa27224 */ /* 0x000fe200078e00fa */
[----:B------:R-:W-:Y:S01]  /*573d0*/  MOV R124, R234 ;  /* 0x000000ea007c7202 */ /* 0x000fe20000000f00 */
[----:B------:R-:W-:-:S02]  /*573e0*/  IMAD.MOV.U32 R163, RZ, RZ, R251 ;  /* 0x000000ffffa37224 */ /* 0x000fc400078e00fb */
[----:B------:R-:W-:Y:S01]  /*573f0*/  IMAD.MOV.U32 R125, RZ, RZ, R235 ;  /* 0x000000ffff7d7224 */ /* 0x000fe200078e00eb */
[----:B------:R-:W-:Y:S01]  /*57400*/  DADD R106, R46, R174 ;  /* 0x000000002e6a7229 */ /* 0x000fe200000000ae */
[----:B------:R0:W-:Y:S01]  /*57410*/  STL.128 [R1+0x2550], R108 ;  /* 0x0025506c01007387 */ /* 0x0001e20000100c00 */
[----:B------:R-:W-:-:S03]  /*57420*/  DADD R104, -RZ, -R206 ;  /* 0x00000000ff687229 */ /* 0x000fc600000009ce */
[----:B------:R1:W-:Y:S04]  /*57430*/  STL.128 [R1+0x2560], R116 ;  /* 0x0025607401007387 */ /* 0x0003e80000100c00 */
[----:B------:R2:W-:Y:S04]  /*57440*/  STL.128 [R1+0x2570], R104 ;  /* 0x0025706801007387 */ /* 0x0005e80000100c00 */
[----:B------:R-:W3:Y:S01]  /*57450*/  LDL.64 R250, [R1+0x9f38] ;  /* 0x009f380001fa7983 */ /* 0x000ee20000100a00 */
[----:B0-----:R-:W-:Y:S01]  /*57460*/  DADD R108, -RZ, -R240 ;  /* 0x00000000ff6c7229 */ /* 0x001fe200000009f0 */
[----:B------:R-:W-:-:S02]  /*57470*/  CS2R R110, SRZ ;  /* 0x00000000006e7805 */ /* 0x000fc4000001ff00 */
[----:B------:R-:W3:Y:S01]  /*57480*/  LDL.64 R234, [R1+0x8310] ;  /* 0x0083100001ea7983 */ /* 0x000ee20000100a00 */
[----:B-1----:R-:W-:Y:S02]  /*57490*/  DADD R116, -RZ, -R34 ;  /* 0x00000000ff747229 */ /* 0x002fe40000000922 */
[----:B------:R-:W-:Y:S01]  /*574a0*/  DADD R118, -RZ, -R176 ;  /* 0x00000000ff767229 */ /* 0x000fe200000009b0 */
[----:B------:R0:W-:Y:S01]  /*574b0*/  STL.128 [R1+0x2580], R108 ;  /* 0x0025806c01007387 */ /* 0x0001e20000100c00 */
[----:B--2---:R-:W-:Y:S02]  /*574c0*/  DADD R106, -R216, R82 ;  /* 0x00000000d86a7229 */ /* 0x004fe40000000152 */
[----:B------:R-:W-:Y:S01]  /*574d0*/  DADD R82, R150, R76 ;  /* 0x0000000096527229 */ /* 0x000fe2000000004c */
[----:B------:R-:W-:Y:S01]  /*574e0*/  CS2R R104, SRZ ;  /* 0x0000000000687805 */ /* 0x000fe2000001ff00 */
[----:B------:R-:W2:Y:S04]  /*574f0*/  LDL.LU.64 R216, [R1+0xb0e0] ;  /* 0x00b0e00001d87983 */ /* 0x000ea80000300a00 */
[----:B------:R1:W-:Y:S04]  /*57500*/  STL.128 [R1+0x2590], R116 ;  /* 0x0025907401007387 */ /* 0x0003e80000100c00 */
[----:B------:R-:W2:Y:S01]  /*57510*/  LDL.LU.64 R46, [R1+0xb108] ;  /* 0x00b10800012e7983 */ /* 0x000ea20000300a00 */
[----:B0-----:R-:W-:-:S03]  /*57520*/  DMUL R110, R190, 0.25 ;  /* 0x3fd00000be6e7828 */ /* 0x001fc60000000000 */
[----:B------:R0:W-:Y:S04]  /*57530*/  STL.128 [R1+0x25a0], R104 ;  /* 0x0025a06801007387 */ /* 0x0001e80000100c00 */
[----:B------:R-:W2:Y:S01]  /*57540*/  LDL.LU.64 R206, [R1+0xb100] ;  /* 0x00b1000001ce7983 */ /* 0x000ea20000300a00 */
[----:B-1----:R-:W-:Y:S01]  /*57550*/  DADD R118, R84, -R34 ;  /* 0x0000000054767229 */ /* 0x002fe20000000822 */
[----:B------:R-:W-:Y:S02]  /*57560*/  IMAD.MOV.U32 R154, RZ, RZ, R144 ;  /* 0x000000ffff9a7224 */ /* 0x000fe400078e0090 */
[----:B------:R-:W2:Y:S01]  /*57570*/  LDL.64 R84, [R1+0x9fc8] ;  /* 0x009fc80001547983 */ /* 0x000ea20000100a00 */
[----:B------:R-:W-:Y:S02]  /*57580*/  CS2R R116, SRZ ;  /* 0x0000000000747805 */ /* 0x000fe4000001ff00 */
[----:B------:R-:W-:-:S02]  /*57590*/  MOV R155, R145 ;  /* 0x00000091009b7202 */ /* 0x000fc40000000f00 */
[----:B------:R-:W2:Y:S01]  /*575a0*/  LDL.64 R144, [R1+0x7da8] ;  /* 0x007da80001907983 */ /* 0x000ea20000100a00 */
[----:B0-----:R-:W-:Y:S01]  /*575b0*/  DADD R104, R18, R64 ;  /* 0x0000000012687229 */ /* 0x001fe20000000040 */
[----:B------:R-:W-:Y:S01]  /*575c0*/  MOV R106, R110 ;  /* 0x0000006e006a7202 */ /* 0x000fe20000000f00 */
[----:B------:R-:W-:Y:S01]  /*575d0*/  IMAD.MOV.U32 R107, RZ, RZ, R111 ;  /* 0x000000ffff6b7224 */ /* 0x000fe200078e006f */
[----:B------:R0:W-:Y:S01]  /*575e0*/  STL.128 [R1+0x25b0], R116 ;  /* 0x0025b07401007387 */ /* 0x0001e20000100c00 */
[----:B------:R-:W-:-:S03]  /*575f0*/  DFMA R68, -R242, R24, R68 ;  /* 0x00000018f244722b */ /* 0x000fc60000000144 */
[----:B------:R-:W2:Y:S04]  /*57600*/  LDL.LU.64 R42, [R1+0xb120] ;  /* 0x00b12000012a7983 */ /* 0x000ea80000300a00 */
[----:B------:R-:W-:Y:S04]  /*57610*/  STL.64 [R1+0x7ad8], R76 ;  /* 0x007ad84c01007387 */ /* 0x000fe80000100a00 */
[----:B------:R-:W2:Y:S01]  /*57620*/  LDL.64 R58, [R1+0xa698] ;  /* 0x00a69800013a7983 */ /* 0x000ea20000100a00 */
[----:B0-----:R-:W-:Y:S01]  /*57630*/  IMAD.MOV.U32 R116, RZ, RZ, R162 ;  /* 0x000000ffff747224 */ /* 0x001fe200078e00a2 */
[----:B------:R-:W-:Y:S01]  /*57640*/  DMUL R54, R100, UR54 ;  /* 0x0000003664367c28 */ /* 0x000fe20008000000 */
[----:B------:R-:W-:Y:S01]  /*57650*/  IMAD.MOV.U32 R117, RZ, RZ, R163 ;  /* 0x000000ffff757224 */ /* 0x000fe200078e00a3 */
[----:B------:R-:W2:Y:S04]  /*57660*/  LDL.64 R194, [R1+0x8070] ;  /* 0x0080700001c27983 */ /* 0x000ea80000100a00 */
[----:B------:R-:W2:Y:S04]  /*57670*/  LDL.64 R162, [R1+0x7a38] ;  /* 0x007a380001a27983 */ /* 0x000ea80000100a00 */
[----:B------:R-:W-:Y:S01]  /*57680*/  STL.64 [R1+0xadd8], R72 ;  /* 0x00add84801007387 */ /* 0x000fe20000100a00 */
[----:B------:R-:W-:Y:S01]  /*57690*/  IMAD.MOV.U32 R168, RZ, RZ, R202 ;  /* 0x000000ffffa87224 */ /* 0x000fe200078e00ca */
[----:B------:R-:W-:-:S02]  /*576a0*/  MOV R169, R203 ;  /* 0x000000cb00a97202 */ /* 0x000fc40000000f00 */
[----:B------:R-:W2:Y:S04]  /*576b0*/  LDL.64 R170, [R1+0x8028] ;  /* 0x0080280001aa7983 */ /* 0x000ea80000100a00 */
[----:B------:R-:W2:Y:S04]  /*576c0*/  LDL.LU.64 R174, [R1+0xb110] ;  /* 0x00b1100001ae7983 */ /* 0x000ea80000300a00 */
[----:B------:R-:W2:Y:S04]  /*576d0*/  LDL.LU.64 R232, [R1+0xb138] ;  /* 0x00b1380001e87983 */ /* 0x000ea80000300a00 */
[----:B------:R-:W2:Y:S04]  /*576e0*/  LDL.LU.64 R200, [R1+0xb0f0] ;  /* 0x00b0f00001c87983 */ /* 0x000ea80000300a00 */
[----:B------:R-:W-:Y:S04]  /*576f0*/  STL.64 [R1+0xade8], R98 ;  /* 0x00ade86201007387 */ /* 0x000fe80000100a00 */
[----:B------:R-:W2:Y:S04]  /*57700*/  LDL.LU.64 R176, [R1+0xb0e8] ;  /* 0x00b0e80001b07983 */ /* 0x000ea80000300a00 */
[----:B------:R0:W-:Y:S04]  /*57710*/  STL.128 [R1+0xb080], R164 ;  /* 0x00b080a401007387 */ /* 0x0001e80000100c00 */
[----:B------:R-:W-:Y:S04]  /*57720*/  STL.64 [R1+0xaf78], R94 ;  /* 0x00af785e01007387 */ /* 0x000fe80000100a00 */
[----:B------:R-:W2:Y:S04]  /*57730*/  LDL.LU.64 R60, [R1+0xb118] ;  /* 0x00b11800013c7983 */ /* 0x000ea80000300a00 */
[----:B------:R-:W-:Y:S04]  /*57740*/  STL.64 [R1+0xac00], R50 ;  /* 0x00ac003201007387 */ /* 0x000fe80000100a00 */
[----:B------:R-:W-:Y:S04]  /*57750*/  STL.64 [R1+0x7f78], R156 ;  /* 0x007f789c01007387 */ /* 0x000fe80000100a00 */
[----:B------:R-:W-:Y:S04]  /*57760*/  STL.64 [R1+0xae48], R86 ;  /* 0x00ae485601007387 */ /* 0x000fe80000100a00 */
[----:B------:R-:W-:Y:S04]  /*57770*/  STL.64 [R1+0xafa8], R136 ;  /* 0x00afa88801007387 */ /* 0x000fe80000100a00 */
[----:B------:R-:W-:Y:S04]  /*57780*/  STL.64 [R1+0xae38], R26 ;  /* 0x00ae381a01007387 */ /* 0x000fe80000100a00 */
[----:B------:R-:W-:Y:S04]  /*57790*/  STL.64 [R1+0xaf90], R100 ;  /* 0x00af906401007387 */ /* 0x000fe80000100a00 */
[----:B------:R-:W2:Y:S04]  /*577a0*/  LDL.LU.64 R240, [R1+0xb0f8] ;  /* 0x00b0f80001f07983 */ /* 0x000ea80000300a00 */
[----:B------:R-:W2:Y:S01]  /*577b0*/  LDL.LU.64 R210, [R1+0xb128] ;  /* 0x00b1280001d27983 */ /* 0x000ea20000300a00 */
[----:B----4-:R-:W-:-:S03]  /*577c0*/  DADD R108, R186, R82 ;  /* 0x00000000ba6c7229 */ /* 0x010fc60000000052 */
[----:B0-----:R-:W4:Y:S01]  /*577d0*/  LDL.64 R164, [R1+0x98b0] ;  /* 0x0098b00001a47983 */ /* 0x001f220000100a00 */
[----:B------:R-:W-:Y:S02]  /*577e0*/  DADD R82, -R34, -R56 ;  /* 0x0000000022527229 */ /* 0x000fe40000000938 */
[----:B------:R-:W-:Y:S01]  /*577f0*/  DADD R118, -R188, R62 ;  /* 0x00000000bc767229 */ /* 0x000fe2000000013e */
[----:B---3--:R-:W-:Y:S04]  /*57800*/  STL.64 [R1+0xae68], R90 ;  /* 0x00ae685a01007387 */ /* 0x008fe80000100a00 */
[----:B------:R-:W-:Y:S04]  /*57810*/  STL.128 [R1+0x1da0], R108 ;  /* 0x001da06c01007387 */ /* 0x000fe80000100c00 */
[----:B------:R0:W-:Y:S01]  /*57820*/  STL.128 [R1+0x2120], R104 ;  /* 0x0021206801007387 */ /* 0x0001e20000100c00 */
[----:B------:R-:W-:-:S03]  /*57830*/  DADD R76, -R248, -R156 ;  /* 0x00000000f84c7229 */ /* 0x000fc6000000099c */
[----:B------:R-:W3:Y:S04]  /*57840*/  LDL.64 R188, [R1+0xa458] ;  /* 0x00a4580001bc7983 */ /* 0x000ee80000100a00 */
[----:B------:R-:W4:Y:S04]  /*57850*/  LDL.LU.64 R242, [R1+0xb0d8] ;  /* 0x00b0d80001f27983 */ /* 0x000f280000300a00 */
[----:B------:R-:W-:Y:S01]  /*57860*/  STL.64 [R1+0xad58], R112 ;  /* 0x00ad587001007387 */ /* 0x000fe20000100a00 */
[----:B0-----:R-:W-:-:S03]  /*57870*/  DADD R106, -R74, R82 ;  /* 0x000000004a6a7229 */ /* 0x001fc60000000152 */
[----:B------:R-:W-:Y:S04]  /*57880*/  STL.64 [R1+0xae40], R80 ;  /* 0x00ae405001007387 */ /* 0x000fe80000100a00 */
[----:B------:R-:W3:Y:S01]  /*57890*/  LDL.64 R74, [R1+0xa9c0] ;  /* 0x00a9c000014a7983 */ /* 0x000ee20000100a00 */
[----:B------:R-:W-:Y:S01]  /*578a0*/  CS2R R104, SRZ ;  /* 0x0000000000687805 */ /* 0x000fe2000001ff00 */
[----:B------:R-:W-:Y:S02]  /*578b0*/  DADD R64, -R250, -R26 ;  /* 0x00000000fa407229 */ /* 0x000fe4000000091a */
[----:B------:R-:W4:Y:S04]  /*578c0*/  LDL.LU.64 R18, [R1+0xb0d0] ;  /* 0x00b0d00001127983 */ /* 0x000f280000300a00 */
[----:B------:R0:W-:Y:S01]  /*578d0*/  STL.128 [R1+0x1e30], R104 ;  /* 0x001e306801007387 */ /* 0x0001e20000100c00 */
[----:B------:R-:W-:-:S03]  /*578e0*/  DMUL R108, R38, UR48 ;  /* 0x00000030266c7c28 */ /* 0x000fc60008000000 */
[----:B--2---:R1:W-:Y:S01]  /*578f0*/  STL.64 [R1+0xb058], R216 ;  /* 0x00b058d801007387 */ /* 0x0043e20000100a00 */
[----:B------:R-:W-:-:S03]  /*57900*/  DADD R68, -R84, R68 ;  /* 0x0000000054447229 */ /* 0x000fc60000000144 */
[----:B0-----:R-:W2:Y:S01]  /*57910*/  LDL.64 R104, [R1+0xa728] ;  /* 0x00a7280001687983 */ /* 0x001ea20000100a00 */
[----:B------:R-:W-:Y:S01]  /*57920*/  UMOV UR48, 0xdce4e6a ;  /* 0x0dce4e6a00307882 */ /* 0x000fe20000000000 */
[----:B------:R-:W-:Y:S02]  /*57930*/  UMOV UR49, 0x3dcaf023 ;  /* 0x3dcaf02300317882 */ /* 0x000fe40000000000 */
[----:B------:R-:W-:Y:S01]  /*57940*/  DMUL R84, R16, UR48 ;  /* 0x0000003010547c28 */ /* 0x000fe20008000000 */
[----:B------:R-:W-:Y:S01]  /*57950*/  STL.64 [R1+0x7b28], R108 ;  /* 0x007b286c01007387 */ /* 0x000fe20000100a00 */
[----:B------:R-:W-:Y:S02]  /*57960*/  DADD R82, -R126, R68 ;  /* 0x000000007e527229 */ /* 0x000fe40000000144 */
[----:B------:R-:W-:Y:S01]  /*57970*/  DADD R68, -R108, -R72 ;  /* 0x000000006c447229 */ /* 0x000fe20000000948 */
[----:B-1----:R-:W4:Y:S04]  /*57980*/  LDL.64 R216, [R1+0x7e38] ;  /* 0x007e380001d87983 */ /* 0x002f280000100a00 */
[----:B------:R0:W-:Y:S01]  /*57990*/  STL.64 [R1+0x82f0], R84 ;  /* 0x0082f05401007387 */ /* 0x0001e20000100a00 */
[----:B------:R-:W-:-:S02]  /*579a0*/  DADD R62, -R234, R82 ;  /* 0x00000000ea3e7229 */ /* 0x000fc40000000152 */
[----:B------:R-:W-:Y:S01]  /*579b0*/  DADD R82, -R172, R64 ;  /* 0x00000000ac527229 */ /* 0x000fe20000000140 */
[----:B------:R1:W-:Y:S01]  /*579c0*/  STL.128 [R1+0x21a0], R116 ;  /* 0x0021a07401007387 */ /* 0x0003e20000100c00 */
[----:B------:R-:W-:Y:S02]  /*579d0*/  DMUL R110, R48, UR46 ;  /* 0x0000002e306e7c28 */ /* 0x000fe40008000000 */
[----:B------:R-:W-:Y:S01]  /*579e0*/  DADD R106, -RZ, -R136 ;  /* 0x00000000ff6a7229 */ /* 0x000fe20000000988 */
[----:B------:R-:W4:Y:S01]  /*579f0*/  LDL.64 R126, [R1+0x9f88] ;  /* 0x009f8800017e7983 */ /* 0x000f220000100a00 */
[----:B0-----:R-:W-:Y:S01]  /*57a00*/  DADD R84, -R84, -R120 ;  /* 0x0000000054547229 */ /* 0x001fe20000000978 */
[----:B------:R-:W-:Y:S01]  /*57a10*/  UMOV UR48, 0x1eb851ec ;  /* 0x1eb851ec00307882 */ /* 0x000fe20000000000 */
[----:B------:R-:W-:Y:S01]  /*57a20*/  DADD R120, -R124, R76 ;  /* 0x000000007c787229 */ /* 0x000fe2000000014c */
[----:B------:R-:W-:Y:S01]  /*57a30*/  UMOV UR49, 0x3fe1eb85 ;  /* 0x3fe1eb8500317882 */ /* 0x000fe20000000000 */
[----:B------:R-:W-:Y:S01]  /*57a40*/  DADD R62, -R66, R62 ;  /* 0x00000000423e7229 */ /* 0x000fe2000000013e */
[----:B------:R-:W4:Y:S01]  /*57a50*/  LDL.LU.64 R26, [R1+0x7dc0] ;  /* 0x007dc000011a7983 */ /* 0x000f220000300a00 */
[----:B-1----:R-:W-:-:S03]  /*57a60*/  DADD R118, -R44, R82 ;  /* 0x000000002c767229 */ /* 0x002fc60000000152 */
[----:B------:R0:W-:Y:S01]  /*57a70*/  STL.128 [R1+0x2080], R120 ;  /* 0x0020807801007387 */ /* 0x0001e20000100c00 */
[----:B------:R-:W-:Y:S01]  /*57a80*/  CS2R R116, SRZ ;  /* 0x0000000000747805 */ /* 0x000fe2000001ff00 */
[----:B------:R-:W-:Y:S01]  /*57a90*/  UMOV UR46, 0x33333333 ;  /* 0x33333333002e7882 */ /* 0x000fe20000000000 */
[----:B------:R-:W-:Y:S01]  /*57aa0*/  UMOV UR47, 0x3feb3333 ;  /* 0x3feb3333002f7882 */ /* 0x000fe20000000000 */
[-C--:B------:R-:W-:Y:S02]  /*57ab0*/  DFMA R72, -R128, R38.reuse, -R154 ;  /* 0x000000268048722b */ /* 0x080fe4000000099a */
[----:B------:R-:W-:Y:S01]  /*57ac0*/  DADD R238, -RZ, -R238 ;  /* 0x00000000ffee7229 */ /* 0x000fe200000009ee */
[----:B------:R-:W-:Y:S01]  /*57ad0*/  STL.64 [R1+0xac28], R4 ;  /* 0x00ac280401007387 */ /* 0x000fe20000100a00 */
[----:B------:R-:W-:-:S03]  /*57ae0*/  DMUL R250, R218, R38 ;  /* 0x00000026dafa7228 */ /* 0x000fc60000000000 */
[----:B------:R-:W-:Y:S04]  /*57af0*/  STL.64 [R1+0xadc8], R6 ;  /* 0x00adc80601007387 */ /* 0x000fe80000100a00 */
[----:B------:R-:W-:Y:S01]  /*57b00*/  STL.64 [R1+0xad70], R46 ;  /* 0x00ad702e01007387 */ /* 0x000fe20000100a00 */
[----:B0-----:R-:W-:Y:S02]  /*57b10*/  DADD R122, -RZ, -R206 ;  /* 0x00000000ff7a7229 */ /* 0x001fe400000009ce */
[----:B------:R-:W-:Y:S01]  /*57b20*/  DADD R120, -R46, R62 ;  /* 0x000000002e787229 */ /* 0x000fe2000000013e */
[----:B------:R-:W4:Y:S01]  /*57b30*/  LDL.LU.64 R34, [R1+0xb0c8] ;  /* 0x00b0c80001227983 */ /* 0x000f220000300a00 */
[----:B------:R-:W-:-:S03]  /*57b40*/  DFMA R62, R52, UR46, -R144 ;  /* 0x0000002e343e7c2b */ /* 0x000fc60008000890 */
[----:B------:R-:W4:Y:S04]  /*57b50*/  LDL.64 R144, [R1+0x98b0] ;  /* 0x0098b00001907983 */ /* 0x000f280000100a00 */
[----:B------:R-:W-:Y:S04]  /*57b60*/  STL.64 [R1+0xaeb0], R176 ;  /* 0x00aeb0b001007387 */ /* 0x000fe80000100a00 */
[----:B------:R-:W-:Y:S04]  /*57b70*/  STL.64 [R1+0xafb0], R134 ;  /* 0x00afb08601007387 */ /* 0x000fe80000100a00 */
[----:B------:R-:W4:Y:S01]  /*57b80*/  LDL.LU.64 R172, [R1+0xb0c0] ;  /* 0x00b0c00001ac7983 */ /* 0x000f220000300a00 */
[----:B---3--:R-:W-:-:S03]  /*57b90*/  DADD R108, -R74, R68 ;  /* 0x000000004a6c7229 */ /* 0x008fc60000000144 */
[----:B------:R-:W3:Y:S04]  /*57ba0*/  LDL.64 R74, [R1+0x81f8] ;  /* 0x0081f800014a7983 */ /* 0x000ee80000100a00 */
[----:B------:R-:W-:Y:S04]  /*57bb0*/  STL.128 [R1+0x1b20], R108 ;  /* 0x001b206c01007387 */ /* 0x000fe80000100c00 */
[----:B------:R0:W-:Y:S04]  /*57bc0*/  STL.128 [R1+0x2230], R116 ;  /* 0x0022307401007387 */ /* 0x0001e80000100c00 */
[----:B------:R1:W-:Y:S01]  /*57bd0*/  STL.128 [R1+0x2360], R120 ;  /* 0x0023607801007387 */ /* 0x0003e20000100c00 */
[----:B--2---:R-:W-:-:S02]  /*57be0*/  DADD R64, -R104, R84 ;  /* 0x0000000068407229 */ /* 0x004fc40000000154 */
[----:B------:R-:W-:Y:S01]  /*57bf0*/  DADD R76, -R140, R72 ;  /* 0x000000008c4c7229 */ /* 0x000fe20000000148 */
[----:B------:R2:W-:Y:S01]  /*57c00*/  STL.64 [R1+0x7898], R72 ;  /* 0x0078984801007387 */ /* 0x0005e20000100a00 */
[----:B0-----:R-:W-:-:S03]  /*57c10*/  DFMA R118, R38, UR68, R54 ;  /* 0x0000004426767c2b */ /* 0x001fc60008000036 */
[----:B------:R-:W3:Y:S01]  /*57c20*/  LDL.64 R54, [R1+0xa4a8] ;  /* 0x00a4a80001367983 */ /* 0x000ee20000100a00 */
[----:B------:R-:W-:Y:S02]  /*57c30*/  DADD R82, -R130, R64 ;  /* 0x0000000082527229 */ /* 0x000fe40000000140 */
[----:B------:R-:W-:Y:S01]  /*57c40*/  DMUL R140, R24, UR74 ;  /* 0x0000004a188c7c28 */ /* 0x000fe20008000000 */
[----:B-1----:R-:W3:Y:S01]  /*57c50*/  LDL.64 R120, [R1+0xa758] ;  /* 0x00a7580001787983 */ /* 0x002ee20000100a00 */
[----:B------:R-:W-:Y:S02]  /*57c60*/  DMUL R68, R246, UR48 ;  /* 0x00000030f6447c28 */ /* 0x000fe40008000000 */
[----:B------:R-:W-:Y:S01]  /*57c70*/  DMUL R108, R10, UR50 ;  /* 0x000000320a6c7c28 */ /* 0x000fe20008000000 */
[----:B--2---:R-:W2:Y:S01]  /*57c80*/  LDL.64 R72, [R1+0x7aa8] ;  /* 0x007aa80001487983 */ /* 0x004ea20000100a00 */
[----:B------:R-:W-:Y:S02]  /*57c90*/  DADD R104, -R50, R82 ;  /* 0x0000000032687229 */ /* 0x000fe40000000152 */
[----:B------:R-:W-:Y:S01]  /*57ca0*/  DADD R110, R198, R62 ;  /* 0x00000000c66e7229 */ /* 0x000fe2000000003e */
[----:B------:R-:W2:Y:S04]  /*57cb0*/  LDL.64 R122, [R1+0x7d50] ;  /* 0x007d5000017a7983 */ /* 0x000ea80000100a00 */
[----:B------:R0:W-:Y:S04]  /*57cc0*/  STL.128 [R1+0x2050], R104 ;  /* 0x0020506801007387 */ /* 0x0001e80000100c00 */
[----:B------:R-:W2:Y:S01]  /*57cd0*/  LDL.LU.64 R84, [R1+0x7a60] ;  /* 0x007a600001547983 */ /* 0x000ea20000300a00 */
[----:B0-----:R-:W-:-:S03]  /*57ce0*/  DADD R104, -RZ, -R162 ;  /* 0x00000000ff687229 */ /* 0x001fc600000009a2 */
[----:B------:R-:W2:Y:S01]  /*57cf0*/  LDL.64 R162, [R1+0xa670] ;  /* 0x00a6700001a27983 */ /* 0x000ea20000100a00 */
[----:B------:R-:W-:Y:S02]  /*57d00*/  DADD R64, -R140, R76 ;  /* 0x000000008c407229 */ /* 0x000fe4000000014c */
[----:B------:R-:W-:Y:S02]  /*57d10*/  DMUL R198, R42, UR70 ;  /* 0x000000462ac67c28 */ /* 0x000fe40008000000 */
[----:B----4-:R-:W-:-:S04]  /*57d20*/  DADD R62, -R250, -R216 ;  /* 0x00000000fa3e7229 */ /* 0x010fc800000009d8 */
[----:B------:R-:W-:Y:S02]  /*57d30*/  DADD R64, -R142, R64 ;  /* 0x000000008e407229 */ /* 0x000fe40000000140 */
[----:B------:R-:W-:-:S06]  /*57d40*/  DMUL R76, R166, 0.75 ;  /* 0x3fe80000a64c7828 */ /* 0x000fcc0000000000 */
[----:B------:R-:W-:Y:S02]  /*57d50*/  DADD R106, -R198, R64 ;  /* 0x00000000c66a7229 */ /* 0x000fe40000000140 */
[----:B------:R-:W-:Y:S01]  /*57d60*/  DMUL R198, R58, R16 ;  /* 0x000000103ac67228 */ /* 0x000fe20000000000 */
[----:B------:R0:W-:Y:S04]  /*57d70*/  STL.128 [R1+0x1a80], R108 ;  /* 0x001a806c01007387 */ /* 0x0001e80000100c00 */
[----:B------:R-:W-:Y:S01]  /*57d80*/  STL.64 [R1+0x7a70], R76 ;  /* 0x007a704c01007387 */ /* 0x000fe20000100a00 */
[----:B0-----:R-:W-:Y:S01]  /*57d90*/  DADD R108, -RZ, -R148 ;  /* 0x00000000ff6c7229 */ /* 0x001fe20000000994 */
[----:B------:R-:W-:Y:S01]  /*57da0*/  CS2R R110, SRZ ;  /* 0x00000000006e7805 */ /* 0x000fe2000001ff00 */
[----:B------:R-:W-:-:S02]  /*57db0*/  IMAD.MOV.U32 R148, RZ, RZ, R236 ;  /* 0x000000ffff947224 */ /* 0x000fc400078e00ec */
[----:B------:R-:W-:Y:S02]  /*57dc0*/  IMAD.MOV.U32 R149, RZ, RZ, R237 ;  /* 0x000000ffff957224 */ /* 0x000fe400078e00ed */
[----:B------:R-:W4:Y:S01]  /*57dd0*/  LDL.64 R236, [R1+0xa5f8] ;  /* 0x00a5f80001ec7983 */ /* 0x000f220000100a00 */
[----:B---3--:R-:W-:Y:S01]  /*57de0*/  DFMA R116, R74, UR50, R68 ;  /* 0x000000324a747c2b */ /* 0x008fe20008000044 */
[----:B------:R-:W-:Y:S01]  /*57df0*/  UMOV UR50, 0xe1796495 ;  /* 0xe179649500327882 */ /* 0x000fe20000000000 */
[----:B------:R-:W-:Y:S02]  /*57e00*/  UMOV UR51, 0x3dd5fd7f ;  /* 0x3dd5fd7f00337882 */ /* 0x000fe40000000000 */
[----:B------:R-:W-:-:S08]  /*57e10*/  DMUL R68, R24, UR50 ;  /* 0x0000003218447c28 */ /* 0x000fd00008000000 */
[----:B------:R-:W-:Y:S02]  /*57e20*/  DADD R62, -R68, R62 ;  /* 0x00000000443e7229 */ /* 0x000fe4000000013e */
[----:B------:R-:W-:-:S06]  /*57e30*/  DADD R68, R230, R146 ;  /* 0x00000000e6447229 */ /* 0x000fcc0000000092 */
[----:B------:R-:W-:Y:S02]  /*57e40*/  DADD R64, -R198, R62 ;  /* 0x00000000c6407229 */ /* 0x000fe4000000013e */
[----:B------:R-:W-:Y:S01]  /*57e50*/  DADD R62, R68, R76 ;  /* 0x00000000443e7229 */ /* 0x000fe2000000004c */
[----:B------:R-:W-:Y:S04]  /*57e60*/  STL.128 [R1+0x1a70], R116 ;  /* 0x001a707401007387 */ /* 0x000fe80000100c00 */
[----:B------:R0:W-:Y:S01]  /*57e70*/  STL.128 [R1+0x22d0], R104 ;  /* 0x0022d06801007387 */ /* 0x0001e20000100c00 */
[----:B------:R-:W-:Y:S01]  /*57e80*/  IMAD.MOV.U32 R146, RZ, RZ, R96 ;  /* 0x000000ffff927224 */ /* 0x000fe200078e0060 */
[----:B------:R-:W-:Y:S01]  /*57e90*/  MOV R147, R97 ;  /* 0x0000006100937202 */ /* 0x000fe20000000f00 */
[----:B------:R-:W-:Y:S01]  /*57ea0*/  IMAD.MOV.U32 R97, RZ, RZ, R205 ;  /* 0x000000ffff617224 */ /* 0x000fe200078e00cd */
[----:B------:R1:W-:Y:S01]  /*57eb0*/  STL.64 [R1+0x77c8], R68 ;  /* 0x0077c84401007387 */ /* 0x0003e20000100a00 */
[----:B------:R-:W-:-:S03]  /*57ec0*/  MOV R96, R204 ;  /* 0x000000cc00607202 */ /* 0x000fc60000000f00 */
[----:B------:R-:W-:Y:S04]  /*57ed0*/  STL.128 [R1+0x25d0], R108 ;  /* 0x0025d06c01007387 */ /* 0x000fe80000100c00 */
[----:B------:R-:W3:Y:S01]  /*57ee0*/  LDL.64 R204, [R1+0x8198] ;  /* 0x0081980001cc7983 */ /* 0x000ee20000100a00 */
[----:B0-----:R-:W-:-:S03]  /*57ef0*/  DADD R106, -R126, R64 ;  /* 0x000000007e6a7229 */ /* 0x001fc60000000140 */
[----:B-1----:R-:W3:Y:S01]  /*57f00*/  LDL.64 R68, [R1+0xa858] ;  /* 0x00a8580001447983 */ /* 0x002ee20000100a00 */
[----:B------:R-:W-:-:S03]  /*57f10*/  DADD R104, R228, R62 ;  /* 0x00000000e4687229 */ /* 0x000fc6000000003e */
[----:B------:R-:W3:Y:S04]  /*57f20*/  LDL.64 R62, [R1+0xa920] ;  /* 0x00a92000013e7983 */ /* 0x000ee80000100a00 */
[----:B------:R0:W-:Y:S04]  /*57f30*/  STL.128 [R1+0x2500], R104 ;  /* 0x0025006801007387 */ /* 0x0001e80000100c00 */
[----:B--2---:R-:W-:Y:S01]  /*57f40*/  STL.64 [R1+0xade0], R72 ;  /* 0x00ade04801007387 */ /* 0x004fe20000100a00 */
[----:B------:R-:W-:Y:S01]  /*57f50*/  UMOV UR70, 0xeb851eb8 ;  /* 0xeb851eb800467882 */ /* 0x000fe20000000000 */
[----:B------:R-:W-:-:S02]  /*57f60*/  UMOV UR71, 0x3feeb851 ;  /* 0x3feeb85100477882 */ /* 0x000fc40000000000 */
[----:B------:R-:W-:Y:S04]  /*57f70*/  STL.64 [R1+0xad50], R198 ;  /* 0x00ad50c601007387 */ /* 0x000fe80000100a00 */
[----:B------:R-:W2:Y:S01]  /*57f80*/  LDL.64 R118, [R1+0x7de8] ;  /* 0x007de80001767983 */ /* 0x000ea20000100a00 */
[--C-:B0-----:R-:W-:Y:S01]  /*57f90*/  IMAD.MOV.U32 R104, RZ, RZ, R144.reuse ;  /* 0x000000ffff687224 */ /* 0x101fe200078e0090 */
[----:B------:R-:W-:Y:S01]  /*57fa0*/  MOV R105, R145 ;  /* 0x0000009100697202 */ /* 0x000fe20000000f00 */
[----:B------:R-:W-:Y:S02]  /*57fb0*/  IMAD.MOV.U32 R106, RZ, RZ, R144 ;  /* 0x000000ffff6a7224 */ /* 0x000fe400078e0090 */
[----:B------:R-:W-:Y:S01]  /*57fc0*/  IMAD.MOV.U32 R107, RZ, RZ, R145 ;  /* 0x000000ffff6b7224 */ /* 0x000fe200078e0091 */
[----:B------:R-:W-:-:S04]  /*57fd0*/  DMUL R76, R162, R38 ;  /* 0x00000026a24c7228 */ /* 0x000fc80000000000 */
[----:B------:R0:W-:Y:S02]  /*57fe0*/  STL.128 [R1+0x2610], R104 ;  /* 0x0026106801007387 */ /* 0x0001e40000100c00 */
[----:B0-----:R-:W-:Y:S02]  /*57ff0*/  DMUL R106, R184, UR52 ;  /* 0x00000034b86a7c28 */ /* 0x001fe40008000000 */
[----:B------:R-:W-:-:S07]  /*58000*/  DADD R104, -R214, -R76 ;  /* 0x00000000d6687229 */ /* 0x000fce000000094c */
[----:B------:R0:W-:Y:S02]  /*58010*/  STL.128 [R1+0x1de0], R104 ;  /* 0x001de06801007387 */ /* 0x0001e40000100c00 */
[----:B0-----:R-:W-:Y:S02]  /*58020*/  DADD R104, -R54, -R194 ;  /* 0x0000000036687229 */ /* 0x001fe400000009c2 */
[----:B------:R-:W2:Y:S01]  /*58030*/  LDL.64 R54, [R1+0xa478] ;  /* 0x00a4780001367983 */ /* 0x000ea20000100a00 */
[----:B------:R-:W-:Y:S02]  /*58040*/  DADD R106, R130, R50 ;  /* 0x00000000826a7229 */ /* 0x000fe40000000032 */
[----:B------:R-:W-:Y:S01]  /*58050*/  DMUL R64, R36, UR66 ;  /* 0x0000004224407c28 */ /* 0x000fe20008000000 */
[----:B------:R-:W-:Y:S01]  /*58060*/  UMOV UR52, 0xae147ae1 ;  /* 0xae147ae100347882 */ /* 0x000fe20000000000 */
[----:B------:R-:W-:Y:S01]  /*58070*/  UMOV UR53, 0x3fdae147 ;  /* 0x3fdae14700357882 */ /* 0x000fe20000000000 */
[----:B------:R0:W-:Y:S04]  /*58080*/  STL.64 [R1+0x7858], R76 ;  /* 0x0078584c01007387 */ /* 0x0001e80000100a00 */
[----:B------:R1:W-:Y:S01]  /*58090*/  STL.128 [R1+0x1f60], R104 ;  /* 0x001f606801007387 */ /* 0x0003e20000100c00 */
[----:B------:R-:W-:Y:S01]  /*580a0*/  DMUL R190, R246, UR70 ;  /* 0x00000046f6be7c28 */ /* 0x000fe20008000000 */
[----:B------:R-:W-:Y:S01]  /*580b0*/  MOV R226, R146 ;  /* 0x0000009200e27202 */ /* 0x000fe20000000f00 */
[----:B------:R-:W-:Y:S01]  /*580c0*/  IMAD.MOV.U32 R227, RZ, RZ, R147 ;  /* 0x000000ffffe37224 */ /* 0x000fe200078e0093 */
[----:B------:R-:W2:Y:S01]  /*580d0*/  LDL.LU.64 R194, [R1+0x7870] ;  /* 0x0078700001c27983 */ /* 0x000ea20000300a00 */
[----:B0-----:R-:W-:-:S03]  /*580e0*/  DMUL R76, R186, UR52 ;  /* 0x00000034ba4c7c28 */ /* 0x001fc60008000000 */
[----:B------:R-:W2:Y:S04]  /*580f0*/  LDL.64 R146, [R1+0x7c80] ;  /* 0x007c800001927983 */ /* 0x000ea80000100a00 */
[----:B------:R-:W2:Y:S01]  /*58100*/  LDL.64 R130, [R1+0x7ee8] ;  /* 0x007ee80001827983 */ /* 0x000ea20000100a00 */
[----:B-1----:R-:W-:Y:S02]  /*58110*/  DADD R104, -RZ, -R72 ;  /* 0x00000000ff687229 */ /* 0x002fe40000000948 */
[----:B----4-:R-:W-:Y:S02]  /*58120*/  DFMA R106, R236, R32, R64 ;  /* 0x00000020ec6a722b */ /* 0x010fe40000000040 */
[----:B------:R-:W-:-:S05]  /*58130*/  DMUL R72, R144, UR54 ;  /* 0x0000003690487c28 */ /* 0x000fca0008000000 */
[----:B------:R0:W-:Y:S01]  /*58140*/  STL.128 [R1+0x2490], R104 ;  /* 0x0024906801007387 */ /* 0x0001e20000100c00 */
[----:B------:R-:W-:Y:S01]  /*58150*/  IMAD.MOV.U32 R224, RZ, RZ, R226 ;  /* 0x000000ffffe07224 */ /* 0x000fe200078e00e2 */
[----:B------:R-:W-:Y:S01]  /*58160*/  MOV R225, R227 ;  /* 0x000000e300e17202 */ /* 0x000fe20000000f00 */
[----:B------:R-:W-:Y:S02]  /*58170*/  IMAD.MOV.U32 R226, RZ, RZ, R168 ;  /* 0x000000ffffe27224 */ /* 0x000fe400078e00a8 */
[----:B------:R-:W-:Y:S02]  /*58180*/  IMAD.MOV.U32 R227, RZ, RZ, R169 ;  /* 0x000000ffffe37224 */ /* 0x000fe400078e00a9 */
[----:B------:R-:W4:Y:S01]  /*58190*/  LDL.64 R168, [R1+0x78a0] ;  /* 0x0078a00001a87983 */ /* 0x000f220000100a00 */
[----:B---3--:R-:W-:Y:S02]  /*581a0*/  DMUL R202, R204, UR46 ;  /* 0x0000002eccca7c28 */ /* 0x008fe40008000000 */
[----:B------:R-:W-:-:S06]  /*581b0*/  DMUL R116, R68, R38 ;  /* 0x0000002644747228 */ /* 0x000fcc0000000000 */
[----:B0-----:R-:W-:Y:S02]  /*581c0*/  DADD R104, R202, R72 ;  /* 0x00000000ca687229 */ /* 0x001fe40000000048 */
[----:B------:R-:W-:Y:S02]  /*581d0*/  DMUL R230, R62, R38 ;  /* 0x000000263ee67228 */ /* 0x000fe40000000000 */
[----:B------:R-:W-:-:S07]  /*581e0*/  DADD R106, -R76, -R116 ;  /* 0x000000004c6a7229 */ /* 0x000fce0000000974 */
[----:B------:R0:W-:Y:S02]  /*581f0*/  STL.128 [R1+0x1a60], R104 ;  /* 0x001a606801007387 */ /* 0x0001e40000100c00 */
[----:B0-----:R-:W-:Y:S02]  /*58200*/  DADD R106, R74, R190 ;  /* 0x000000004a6a7229 */ /* 0x001fe400000000be */
[----:B--2---:R-:W-:Y:S02]  /*58210*/  DADD R104, -R54, -R230 ;  /* 0x0000000036687229 */ /* 0x004fe400000009e6 */
[----:B------:R-:W-:-:S05]  /*58220*/  DMUL R54, R38, UR72 ;  /* 0x0000004826367c28 */ /* 0x000fca0008000000 */
[----:B------:R0:W-:Y:S05]  /*58230*/  STL.128 [R1+0x1ab0], R104 ;  /* 0x001ab06801007387 */ /* 0x0001ea0000100c00 */
[----:B0-----:R-:W-:Y:S01]  /*58240*/  MOV R106, R54 ;  /* 0x00000036006a7202 */ /* 0x001fe20000000f00 */
[----:B------:R-:W-:Y:S02]  /*58250*/  IMAD.MOV.U32 R107, RZ, RZ, R55 ;  /* 0x000000ffff6b7224 */ /* 0x000fe400078e0037 */
[----:B------:R-:W2:Y:S01]  /*58260*/  LDL.64 R54, [R1+0xa788] ;  /* 0x00a7880001367983 */ /* 0x000ea20000100a00 */
[----:B------:R-:W-:Y:S01]  /*58270*/  DMUL R144, R144, 0.25 ;  /* 0x3fd0000090907828 */ /* 0x000fe20000000000 */
[----:B------:R-:W-:Y:S01]  /*58280*/  UMOV UR72, 0x812dea11 ;  /* 0x812dea1100487882 */ /* 0x000fe20000000000 */
[----:B------:R-:W-:-:S02]  /*58290*/  UMOV UR73, 0x3d819799 ;  /* 0x3d81979900497882 */ /* 0x000fc40000000000 */
[----:B------:R-:W-:Y:S01]  /*582a0*/  DMUL R198, R36, UR72 ;  /* 0x0000004824c67c28 */ /* 0x000fe20008000000 */
[----:B------:R-:W-:Y:S01]  /*582b0*/  UMOV UR54, 0x33333333 ;  /* 0x3333333300367882 */ /* 0x000fe20000000000 */
[----:B------:R-:W-:-:S04]  /*582c0*/  UMOV UR55, 0x3fc33333 ;  /* 0x3fc3333300377882 */ /* 0x000fc80000000000 */
[----:B------:R-:W-:Y:S02]  /*582d0*/  IMAD.MOV.U32 R104, RZ, RZ, R144 ;  /* 0x000000ffff687224 */ /* 0x000fe400078e0090 */
[----:B------:R-:W-:Y:S01]  /*582e0*/  IMAD.MOV.U32 R105, RZ, RZ, R145 ;  /* 0x000000ffff697224 */ /* 0x000fe200078e0091 */
[----:B------:R-:W-:Y:S01]  /*582f0*/  UMOV UR52, 0xfbe76c8b ;  /* 0xfbe76c8b00347882 */ /* 0x000fe20000000000 */
[----:B------:R-:W-:-:S03]  /*58300*/  UMOV UR53, 0x3fb2f1a9 ;  /* 0x3fb2f1a900357882 */ /* 0x000fc60000000000 */
[----:B------:R0:W-:Y:S01]  /*58310*/  STL.128 [R1+0x20d0], R104 ;  /* 0x0020d06801007387 */ /* 0x0001e20000100c00 */
[----:B------:R-:W-:Y:S02]  /*58320*/  DMUL R108, R198, 0.25 ;  /* 0x3fd00000c66c7828 */ /* 0x000fe40000000000 */
[----:B0-----:R-:W-:Y:S01]  /*58330*/  DFMA R104, R52, UR54, R170 ;  /* 0x0000003634687c2b */ /* 0x001fe200080000aa */
[----:B------:R-:W-:Y:S01]  /*58340*/  MOV R52, R114 ;  /* 0x0000007200347202 */ /* 0x000fe20000000f00 */
[----:B------:R-:W-:Y:S01]  /*58350*/  IMAD.MOV.U32 R53, RZ, RZ, R115 ;  /* 0x000000ffff357224 */ /* 0x000fe200078e0073 */
[----:B------:R-:W-:Y:S01]  /*58360*/  MOV R115, R175 ;  /* 0x000000af00737202 */ /* 0x000fe20000000f00 */
[----:B------:R-:W-:Y:S01]  /*58370*/  IMAD.MOV.U32 R114, RZ, RZ, R174 ;  /* 0x000000ffff727224 */ /* 0x000fe200078e00ae */
[----:B------:R-:W-:Y:S01]  /*58380*/  DADD R106, -RZ, -R8 ;  /* 0x00000000ff6a7229 */ /* 0x000fe20000000908 */
[----:B------:R-:W3:Y:S01]  /*58390*/  LDL.64 R170, [R1+0x7b98] ;  /* 0x007b980001aa7983 */ /* 0x000ee20000100a00 */
[----:B------:R-:W-:-:S05]  /*583a0*/  DMUL R174, R186, UR52 ;  /* 0x00000034baae7c28 */ /* 0x000fca0008000000 */
[----:B------:R0:W-:Y:S02]  /*583b0*/  STL.128 [R1+0x1fe0], R104 ;  /* 0x001fe06801007387 */ /* 0x0001e40000100c00 */
[----:B0-----:R-:W-:Y:S02]  /*583c0*/  IMAD.MOV.U32 R106, RZ, RZ, R108 ;  /* 0x000000ffff6a7224 */ /* 0x001fe400078e006c */
[----:B------:R-:W-:Y:S01]  /*583d0*/  IMAD.MOV.U32 R107, RZ, RZ, R109 ;  /* 0x000000ffff6b7224 */ /* 0x000fe200078e006d */
[----:B------:R-:W-:Y:S02]  /*583e0*/  DMUL R64, R8, UR56 ;  /* 0x0000003808407c28 */ /* 0x000fe40008000000 */
[----:B------:R-:W-:Y:S01]  /*583f0*/  DMUL R68, R98, UR62 ;  /* 0x0000003e62447c28 */ /* 0x000fe20008000000 */
[----:B------:R-:W-:Y:S04]  /*58400*/  STL.64 [R1+0xaf68], R76 ;  /* 0x00af684c01007387 */ /* 0x000fe80000100a00 */
[----:B------:R-:W3:Y:S01]  /*58410*/  LDL.64 R98, [R1+0x9fb0] ;  /* 0x009fb00001627983 */ /* 0x000ee20000100a00 */
[----:B------:R-:W-:-:S02]  /*58420*/  DFMA R64, R194, UR60, R64 ;  /* 0x0000003cc2407c2b */ /* 0x000fc40008000040 */
[----:B------:R-:W-:Y:S01]  /*58430*/  DFMA R68, R192, UR62, R68 ;  /* 0x0000003ec0447c2b */ /* 0x000fe20008000044 */
[----:B------:R-:W3:Y:S05]  /*58440*/  LDL.64 R192, [R1+0x9aa0] ;  /* 0x009aa00001c07983 */ /* 0x000eea0000100a00 */
[----:B----4-:R-:W-:Y:S02]  /*58450*/  DFMA R168, R168, UR32, R64 ;  /* 0x00000020a8a87c2b */ /* 0x010fe40008000040 */
[----:B------:R-:W4:Y:S01]  /*58460*/  LDL.64 R64, [R1+0xa998] ;  /* 0x00a9980001407983 */ /* 0x000f220000100a00 */
[----:B--2---:R-:W-:-:S03]  /*58470*/  DMUL R110, R54, R38 ;  /* 0x00000026366e7228 */ /* 0x004fc60000000000 */
[----:B------:R-:W2:Y:S05]  /*58480*/  LDL.64 R54, [R1+0x7f50] ;  /* 0x007f500001367983 */ /* 0x000eaa0000100a00 */
[----:B------:R-:W-:-:S07]  /*58490*/  DADD R104, -R174, -R110 ;  /* 0x00000000ae687229 */ /* 0x000fce000000096e */
[----:B------:R0:W-:Y:S02]  /*584a0*/  STL.128 [R1+0x20f0], R104 ;  /* 0x0020f06801007387 */ /* 0x0001e40000100c00 */
[----:B0-----:R-:W-:-:S08]  /*584b0*/  DMUL R106, R120, R32 ;  /* 0x00000020786a7228 */ /* 0x001fd00000000000 */
[----:B------:R-:W-:-:S08]  /*584c0*/  DADD R62, -R106, -R146 ;  /* 0x000000006a3e7229 */ /* 0x000fd00000000992 */
[----:B------:R-:W-:Y:S01]  /*584d0*/  DADD R82, -R122, R62 ;  /* 0x000000007a527229 */ /* 0x000fe2000000013e */
[----:B------:R-:W4:Y:S01]  /*584e0*/  LDL.64 R122, [R1+0xa610] ;  /* 0x00a61000017a7983 */ /* 0x000f220000100a00 */
[----:B------:R-:W-:Y:S01]  /*584f0*/  MOV R120, R226 ;  /* 0x000000e200787202 */ /* 0x000fe20000000f00 */
[----:B------:R-:W-:Y:S02]  /*58500*/  IMAD.MOV.U32 R121, RZ, RZ, R227 ;  /* 0x000000ffff797224 */ /* 0x000fe400078e00e3 */
[----:B------:R-:W4:Y:S01]  /*58510*/  LDL.64 R226, [R1+0x7b68] ;  /* 0x007b680001e27983 */ /* 0x000f220000100a00 */
[----:B------:R-:W-:Y:S02]  /*58520*/  DFMA R62, R84, UR38, -R118 ;  /* 0x00000026543e7c2b */ /* 0x000fe40008000876 */
[----:B------:R-:W-:Y:S02]  /*58530*/  DADD R82, -R198, R82 ;  /* 0x00000000c6527229 */ /* 0x000fe40000000152 */
[----:B------:R-:W-:-:S08]  /*58540*/  DADD R84, R130, R130 ;  /* 0x0000000082547229 */ /* 0x000fd00000000082 */
[----:B------:R-:W-:Y:S02]  /*58550*/  DADD R82, R82, -R84 ;  /* 0x0000000052527229 */ /* 0x000fe40000000854 */
[----:B------:R-:W-:Y:S01]  /*58560*/  DFMA R84, R188, UR62, R68 ;  /* 0x0000003ebc547c2b */ /* 0x000fe20008000044 */
[----:B------:R-:W-:Y:S01]  /*58570*/  STL.64 [R1+0x77b0], R110 ;  /* 0x0077b06e01007387 */ /* 0x000fe20000100a00 */
[----:B------:R-:W-:Y:S01]  /*58580*/  UMOV UR32, 0x1723dbb3 ;  /* 0x1723dbb300207882 */ /* 0x000fe20000000000 */
[----:B------:R-:W-:Y:S02]  /*58590*/  UMOV UR33, 0x3cede766 ;  /* 0x3cede76600217882 */ /* 0x000fe40000000000 */
[----:B------:R-:W4:Y:S01]  /*585a0*/  LDL.64 R188, [R1+0x7d98] ;  /* 0x007d980001bc7983 */ /* 0x000f220000100a00 */
[----:B--2---:R-:W-:-:S07]  /*585b0*/  DADD R54, R54, R62 ;  /* 0x0000000036367229 */ /* 0x004fce000000003e */
[----:B------:R-:W-:Y:S04]  /*585c0*/  STL.128 [R1+0x1ac0], R52 ;  /* 0x001ac03401007387 */ /* 0x000fe80000100c00 */
[----:B---3--:R-:W-:Y:S04]  /*585d0*/  STL.128 [R1+0x2220], R168 ;  /* 0x002220a801007387 */ /* 0x008fe80000100c00 */
[----:B------:R0:W-:Y:S04]  /*585e0*/  STL.128 [R1+0x2310], R84 ;  /* 0x0023105401007387 */ /* 0x0001e80000100c00 */
[----:B------:R1:W-:Y:S04]  /*585f0*/  STL.128 [R1+0x23c0], R76 ;  /* 0x0023c04c01007387 */ /* 0x0003e80000100c00 */
[----:B------:R2:W-:Y:S04]  /*58600*/  STL.128 [R1+0x2290], R80 ;  /* 0x0022905001007387 */ /* 0x0005e80000100c00 */
[----:B------:R-:W-:Y:S04]  /*58610*/  STL.128 [R1+0xb070], R200 ;  /* 0x00b070c801007387 */ /* 0x000fe80000100c00 */
[----:B0-----:R-:W3:Y:S01]  /*58620*/  LDL.64 R84, [R1+0xa890] ;  /* 0x00a8900001547983 */ /* 0x001ee20000100a00 */
[----:B-1----:R-:W-:Y:S01]  /*58630*/  IMAD.MOV.U32 R76, RZ, RZ, R110 ;  /* 0x000000ffff4c7224 */ /* 0x002fe200078e006e */
[----:B------:R-:W-:Y:S01]  /*58640*/  MOV R77, R111 ;  /* 0x0000006f004d7202 */ /* 0x000fe20000000f00 */
[----:B------:R-:W-:Y:S01]  /*58650*/  IMAD.MOV.U32 R110, RZ, RZ, R108 ;  /* 0x000000ffff6e7224 */ /* 0x000fe200078e006c */
[----:B------:R-:W-:Y:S01]  /*58660*/  MOV R78, R108 ;  /* 0x0000006c004e7202 */ /* 0x000fe20000000f00 */
[--C-:B------:R-:W-:Y:S01]  /*58670*/  IMAD.MOV.U32 R111, RZ, RZ, R109.reuse ;  /* 0x000000ffff6f7224 */ /* 0x100fe200078e006d */
[----:B--2---:R-:W2:Y:S01]  /*58680*/  LDL.64 R82, [R1+0xaa90] ;  /* 0x00aa900001527983 */ /* 0x004ea20000100a00 */
[----:B------:R-:W-:Y:S01]  /*58690*/  IMAD.MOV.U32 R79, RZ, RZ, R109 ;  /* 0x000000ffff4f7224 */ /* 0x000fe200078e006d */
[----:B----4-:R-:W-:-:S02]  /*586a0*/  DMUL R62, R122, R38 ;  /* 0x000000267a3e7228 */ /* 0x010fc40000000000 */
[----:B------:R-:W-:Y:S01]  /*586b0*/  STL.128 [R1+0x1b80], R108 ;  /* 0x001b806c01007387 */ /* 0x000fe20000100c00 */
[----:B------:R-:W-:Y:S01]  /*586c0*/  IMAD.MOV.U32 R118, RZ, RZ, R224 ;  /* 0x000000ffff767224 */ /* 0x000fe200078e00e0 */
[----:B------:R-:W-:Y:S01]  /*586d0*/  MOV R119, R225 ;  /* 0x000000e100777202 */ /* 0x000fe20000000f00 */
[----:B------:R-:W-:Y:S01]  /*586e0*/  UMOV UR56, 0xc864deb1 ;  /* 0xc864deb100387882 */ /* 0x000fe20000000000 */
[----:B------:R-:W-:Y:S01]  /*586f0*/  UMOV UR57, 0x3cd3d0da ;  /* 0x3cd3d0da00397882 */ /* 0x000fe20000000000 */
[----:B------:R-:W-:Y:S04]  /*58700*/  STL.64 [R1+0xacb8], R174 ;  /* 0x00acb8ae01007387 */ /* 0x000fe80000100a00 */
[----:B------:R0:W-:Y:S04]  /*58710*/  STL.64 [R1+0x7b20], R62 ;  /* 0x007b203e01007387 */ /* 0x0001e80000100a00 */
[----:B------:R1:W-:Y:S04]  /*58720*/  STL.128 [R1+0x1df0], R76 ;  /* 0x001df04c01007387 */ /* 0x0003e80000100c00 */
[----:B------:R-:W4:Y:S01]  /*58730*/  LDL.64 R224, [R1+0x7b00] ;  /* 0x007b000001e07983 */ /* 0x000f220000100a00 */
[----:B0-----:R-:W-:Y:S01]  /*58740*/  DADD R62, -R226, -R62 ;  /* 0x00000000e23e7229 */ /* 0x001fe2000000093e */
[----:B------:R-:W-:-:S02]  /*58750*/  IMAD.MOV.U32 R122, RZ, RZ, R96 ;  /* 0x000000ffff7a7224 */ /* 0x000fc400078e0060 */
[----:B------:R-:W3:Y:S01]  /*58760*/  LDL.64 R226, [R1+0x7f28] ;  /* 0x007f280001e27983 */ /* 0x000ee20000100a00 */
[----:B------:R-:W-:Y:S02]  /*58770*/  IMAD.MOV.U32 R123, RZ, RZ, R97 ;  /* 0x000000ffff7b7224 */ /* 0x000fe400078e0061 */
[----:B------:R-:W-:Y:S01]  /*58780*/  IMAD.MOV.U32 R110, RZ, RZ, R102 ;  /* 0x000000ffff6e7224 */ /* 0x000fe200078e0066 */
[----:B------:R-:W4:Y:S04]  /*58790*/  LDL.64 R174, [R1+0x8200] ;  /* 0x0082000001ae7983 */ /* 0x000f280000100a00 */
[----:B-1----:R-:W2:Y:S01]  /*587a0*/  LDL.64 R76, [R1+0xa750] ;  /* 0x00a75000014c7983 */ /* 0x002ea20000100a00 */
[----:B------:R-:W-:Y:S02]  /*587b0*/  DADD R68, -R232, R62 ;  /* 0x00000000e8447229 */ /* 0x000fe4000000013e */
[----:B------:R-:W-:Y:S01]  /*587c0*/  DMUL R62, R192, R64 ;  /* 0x00000040c03e7228 */ /* 0x000fe20000000000 */
[----:B------:R-:W-:Y:S01]  /*587d0*/  STL.64 [R1+0xaf40], R106 ;  /* 0x00af406a01007387 */ /* 0x000fe20000100a00 */
[----:B------:R-:W-:Y:S01]  /*587e0*/  MOV R192, R92 ;  /* 0x0000005c00c07202 */ /* 0x000fe20000000f00 */
[----:B------:R-:W-:-:S02]  /*587f0*/  IMAD.MOV.U32 R193, RZ, RZ, R93 ;  /* 0x000000ffffc17224 */ /* 0x000fc400078e005d */
[----:B------:R-:W-:Y:S03]  /*58800*/  STL.64 [R1+0x7798], R230 ;  /* 0x007798e601007387 */ /* 0x000fe60000100a00 */
[----:B------:R-:W-:Y:S01]  /*58810*/  DADD R92, R68, -R62 ;  /* 0x00000000445c7229 */ /* 0x000fe2000000083e */
[----:B------:R0:W-:Y:S04]  /*58820*/  STL.64 [R1+0xabd8], R62 ;  /* 0x00abd83e01007387 */ /* 0x0001e80000100a00 */
[----:B------:R-:W4:Y:S04]  /*58830*/  LDL.64 R86, [R1+0x98b0] ;  /* 0x0098b00001567983 */ /* 0x000f280000100a00 */
[----:B------:R-:W-:Y:S04]  /*58840*/  STL.64 [R1+0xafe8], R194 ;  /* 0x00afe8c201007387 */ /* 0x000fe80000100a00 */
[----:B0-----:R-:W4:Y:S01]  /*58850*/  LDL.64 R62, [R1+0xa9b0] ;  /* 0x00a9b000013e7983 */ /* 0x001f220000100a00 */
[----:B------:R-:W-:Y:S01]  /*58860*/  DMUL R232, R16, UR32 ;  /* 0x0000002010e87c28 */ /* 0x000fe20008000000 */
[----:B------:R-:W-:Y:S01]  /*58870*/  UMOV UR32, 0x33333333 ;  /* 0x3333333300207882 */ /* 0x000fe20000000000 */
[----:B------:R-:W-:Y:S01]  /*58880*/  UMOV UR33, 0x40013333 ;  /* 0x4001333300217882 */ /* 0x000fe20000000000 */
[----:B------:R-:W4:Y:S01]  /*58890*/  LDL.LU.128 R52, [R1+0xb0b0] ;  /* 0x00b0b00001347983 */ /* 0x000f220000300c00 */
[----:B------:R-:W-:-:S02]  /*588a0*/  DMUL R78, R214, UR32 ;  /* 0x00000020d64e7c28 */ /* 0x000fc40008000000 */
[----:B------:R-:W-:Y:S01]  /*588b0*/  DMUL R236, R236, R42 ;  /* 0x0000002aecec7228 */ /* 0x000fe20000000000 */
[----:B------:R-:W4:Y:S01]  /*588c0*/  LDL.LU.128 R168, [R1+0xb0a0] ;  /* 0x00b0a00001a87983 */ /* 0x000f220000300c00 */
[----:B------:R-:W-:-:S04]  /*588d0*/  DADD R64, -R232, -R88 ;  /* 0x00000000e8407229 */ /* 0x000fc80000000958 */
[----:B------:R-:W-:-:S07]  /*588e0*/  DFMA R88, R214, UR32, R78 ;  /* 0x00000020d6587c2b */ /* 0x000fce000800004e */
[----:B------:R-:W-:Y:S04]  /*588f0*/  STL.128 [R1+0x2600], R88 ;  /* 0x0026005801007387 */ /* 0x000fe80000100c00 */
[----:B------:R0:W-:Y:S01]  /*58900*/  STL.128 [R1+0x1af0], R92 ;  /* 0x001af05c01007387 */ /* 0x0001e20000100c00 */
[----:B------:R-:W-:Y:S01]  /*58910*/  DADD R68, R234, R66 ;  /* 0x00000000ea447229 */ /* 0x000fe20000000042 */
[----:B0-----:R-:W-:Y:S01]  /*58920*/  IMAD.MOV.U32 R92, RZ, RZ, R120 ;  /* 0x000000ffff5c7224 */ /* 0x001fe200078e0078 */
[----:B------:R-:W-:Y:S01]  /*58930*/  MOV R93, R121 ;  /* 0x00000079005d7202 */ /* 0x000fe20000000f00 */
[----:B--2---:R-:W-:-:S08]  /*58940*/  DMUL R120, R76, R24 ;  /* 0x000000184c787228 */ /* 0x004fd00000000000 */
[----:B---3--:R-:W-:-:S08]  /*58950*/  DADD R78, -R226, -R120 ;  /* 0x00000000e24e7229 */ /* 0x008fd00000000978 */
[----:B----4-:R-:W-:Y:S02]  /*58960*/  DADD R234, -R62, R78 ;  /* 0x000000003eea7229 */ /* 0x010fe4000000014e */
[----:B------:R-:W-:Y:S02]  /*58970*/  DADD R62, R46, R68 ;  /* 0x000000002e3e7229 */ /* 0x000fe40000000044 */
[----:B------:R-:W-:Y:S02]  /*58980*/  DADD R98, -R98, R64 ;  /* 0x0000000062627229 */ /* 0x000fe40000000140 */
[----:B------:R-:W-:Y:S01]  /*58990*/  DMUL R96, R16, UR56 ;  /* 0x0000003810607c28 */ /* 0x000fe20008000000 */
[----:B------:R-:W-:Y:S01]  /*589a0*/  IMAD.MOV.U32 R76, RZ, RZ, R124 ;  /* 0x000000ffff4c7224 */ /* 0x000fe200078e007c */
[----:B------:R-:W-:Y:S01]  /*589b0*/  DMUL R78, R146, UR24 ;  /* 0x00000018924e7c28 */ /* 0x000fe20008000000 */
[----:B------:R-:W-:Y:S04]  /*589c0*/  STL.64 [R1+0x7908], R62 ;  /* 0x0079083e01007387 */ /* 0x000fe80000100a00 */
[----:B------:R-:W2:Y:S01]  /*589d0*/  LDL.128 R200, [R1+0x7900] ;  /* 0x0079000001c87983 */ /* 0x000ea20000100c00 */
[----:B------:R-:W-:-:S03]  /*589e0*/  DMUL R64, R84, R38 ;  /* 0x0000002654407228 */ /* 0x000fc60000000000 */
[----:B------:R0:W-:Y:S04]  /*589f0*/  STL.128 [R1+0x1bb0], R96 ;  /* 0x001bb06001007387 */ /* 0x0001e80000100c00 */
[----:B------:R1:W-:Y:S01]  /*58a00*/  STL.64 [R1+0x79b0], R64 ;  /* 0x0079b04001007387 */ /* 0x0003e20000100a00 */
[----:B------:R-:W-:Y:S01]  /*58a10*/  MOV R77, R125 ;  /* 0x0000007d004d7202 */ /* 0x000fe20000000f00 */
[----:B------:R-:W-:Y:S01]  /*58a20*/  IMAD.MOV.U32 R88, RZ, RZ, R118 ;  /* 0x000000ffff587224 */ /* 0x000fe200078e0076 */
[----:B------:R-:W-:Y:S01]  /*58a30*/  DMUL R94, R192, UR20 ;  /* 0x00000014c05e7c28 */ /* 0x000fe20008000000 */
[----:B------:R-:W-:Y:S01]  /*58a40*/  IMAD.MOV.U32 R89, RZ, RZ, R119 ;  /* 0x000000ffff597224 */ /* 0x000fe200078e0077 */
[----:B------:R-:W3:Y:S01]  /*58a50*/  LDL.64 R124, [R1+0x7f18] ;  /* 0x007f1800017c7983 */ /* 0x000ee20000100a00 */
[----:B------:R-:W-:Y:S01]  /*58a60*/  IMAD.MOV.U32 R111, RZ, RZ, R103 ;  /* 0x000000ffff6f7224 */ /* 0x000fe200078e0067 */
[----:B------:R-:W-:Y:S01]  /*58a70*/  DMUL R90, R222, UR64 ;  /* 0x00000040de5a7c28 */ /* 0x000fe20008000000 */
[----:B------:R-:W-:Y:S01]  /*58a80*/  IMAD.MOV.U32 R108, RZ, RZ, R196 ;  /* 0x000000ffff6c7224 */ /* 0x000fe200078e00c4 */
[----:B------:R-:W4:Y:S01]  /*58a90*/  LDL.64 R68, [R1+0x7c10] ;  /* 0x007c100001447983 */ /* 0x000f220000100a00 */
[----:B0-----:R-:W-:-:S03]  /*58aa0*/  DMUL R96, R82, R24 ;  /* 0x0000001852607228 */ /* 0x001fc60000000000 */
[----:B------:R-:W4:Y:S01]  /*58ab0*/  LDL.64 R118, [R1+0xa888] ;  /* 0x00a8880001767983 */ /* 0x000f220000100a00 */
[----:B-1----:R-:W-:-:S03]  /*58ac0*/  DADD R64, -R188, -R64 ;  /* 0x00000000bc407229 */ /* 0x002fc60000000940 */
[----:B------:R0:W-:Y:S05]  /*58ad0*/  STL.64 [R1+0xadf0], R96 ;  /* 0x00adf06001007387 */ /* 0x0001ea0000100a00 */
[----:B------:R-:W-:Y:S01]  /*58ae0*/  DADD R64, -R96, R64 ;  /* 0x0000000060407229 */ /* 0x000fe20000000140 */
[----:B0-----:R-:W-:Y:S01]  /*58af0*/  MOV R96, R122 ;  /* 0x0000007a00607202 */ /* 0x001fe20000000f00 */
[----:B------:R-:W-:Y:S01]  /*58b00*/  IMAD.MOV.U32 R97, RZ, RZ, R123 ;  /* 0x000000ffff617224 */ /* 0x000fe200078e007b */
[----:B------:R-:W-:Y:S01]  /*58b10*/  DMUL R98, R48, UR30 ;  /* 0x0000001e30627c28 */ /* 0x000fe20008000000 */
[----:B------:R-:W4:Y:S04]  /*58b20*/  LDL.64 R122, [R1+0x7e00] ;  /* 0x007e0000017a7983 */ /* 0x000f280000100a00 */
[----:B------:R-:W-:-:S02]  /*58b30*/  DADD R226, -R96, R64 ;  /* 0x0000000060e27229 */ /* 0x000fc40000000140 */
[----:B------:R-:W-:-:S05]  /*58b40*/  DMUL R102, R248, UR58 ;  /* 0x0000003af8667c28 */ /* 0x000fca0008000000 */
[----:B------:R-:W-:Y:S04]  /*58b50*/  STL.128 [R1+0x1e70], R224 ;  /* 0x001e70e001007387 */ /* 0x000fe80000100c00 */
[----:B------:R-:W-:Y:S01]  /*58b60*/  STL.128 [R1+0x1ef0], R232 ;  /* 0x001ef0e801007387 */ /* 0x000fe20000100c00 */
[----:B--2---:R-:W-:Y:S01]  /*58b70*/  MOV R62, R200 ;  /* 0x000000c8003e7202 */ /* 0x004fe20000000f00 */
[----:B------:R-:W-:Y:S01]  /*58b80*/  IMAD.MOV.U32 R63, RZ, RZ, R201 ;  /* 0x000000ffff3f7224 */ /* 0x000fe200078e00c9 */
[----:B------:R-:W-:Y:S01]  /*58b90*/  UMOV UR20, 0xe91b0b70 ;  /* 0xe91b0b7000147882 */ /* 0x000fe20000000000 */
[----:B------:R-:W-:Y:S01]  /*58ba0*/  UMOV UR21, 0x3dc07e1f ;  /* 0x3dc07e1f00157882 */ /* 0x000fe20000000000 */
[----:B------:R-:W-:Y:S01]  /*58bb0*/  IMAD.MOV.U32 R109, RZ, RZ, R197 ;  /* 0x000000ffff6d7224 */ /* 0x000fe200078e00c5 */
[----:B------:R-:W-:Y:S01]  /*58bc0*/  UMOV UR32, 0xdce4e6a ;  /* 0x0dce4e6a00207882 */ /* 0x000fe20000000000 */
[----:B------:R-:W-:Y:S01]  /*58bd0*/  UMOV UR33, 0x3dcaf023 ;  /* 0x3dcaf02300217882 */ /* 0x000fe20000000000 */
[----:B------:R-:W-:Y:S01]  /*58be0*/  DFMA R64, R128, R38, R62 ;  /* 0x000000268040722b */ /* 0x000fe2000000003e */
[----:B------:R0:W-:Y:S04]  /*58bf0*/  STL.128 [R1+0x1f70], R200 ;  /* 0x001f70c801007387 */ /* 0x0001e80000100c00 */
[----:B------:R-:W3:Y:S03]  /*58c00*/  LDL.64 R128, [R1+0x7aa0] ;  /* 0x007aa00001807983 */ /* 0x000ee60000100a00 */
[----:B------:R-:W-:Y:S01]  /*58c10*/  DADD R64, R140, R64 ;  /* 0x000000008c407229 */ /* 0x000fe20000000040 */
[----:B------:R1:W-:Y:S01]  /*58c20*/  STL.128 [R1+0x1c20], R76 ;  /* 0x001c204c01007387 */ /* 0x0003e20000100c00 */
[----:B------:R-:W-:Y:S01]  /*58c30*/  IMAD.MOV.U32 R140, RZ, RZ, R148 ;  /* 0x000000ffff8c7224 */ /* 0x000fe200078e0094 */
[----:B------:R-:W-:-:S02]  /*58c40*/  MOV R141, R149 ;  /* 0x00000095008d7202 */ /* 0x000fc40000000f00 */
[----:B------:R-:W2:Y:S04]  /*58c50*/  LDL.64 R148, [R1+0x7818] ;  /* 0x0078180001947983 */ /* 0x000ea80000100a00 */
[----:B0-----:R-:W4:Y:S04]  /*58c60*/  LDL.LU.64 R202, [R1+0x7a38] ;  /* 0x007a380001ca7983 */ /* 0x001f280000300a00 */
[----:B------:R-:W-:Y:S01]  /*58c70*/  STL.64 [R1+0xb038], R232 ;  /* 0x00b038e801007387 */ /* 0x000fe20000100a00 */
[----:B-1----:R-:W-:Y:S01]  /*58c80*/  DADD R76, R142, R64 ;  /* 0x000000008e4c7229 */ /* 0x002fe20000000040 */
[----:B------:R-:W-:-:S02]  /*58c90*/  MOV R80, R152 ;  /* 0x0000009800507202 */ /* 0x000fc40000000f00 */
[----:B------:R-:W4:Y:S04]  /*58ca0*/  LDL.64 R142, [R1+0x7ae8] ;  /* 0x007ae800018e7983 */ /* 0x000f280000100a00 */
[----:B------:R0:W-:Y:S04]  /*58cb0*/  STL.128 [R1+0x1d30], R96 ;  /* 0x001d306001007387 */ /* 0x0001e80000100c00 */
[----:B------:R-:W-:Y:S04]  /*58cc0*/  STL.128 [R1+0x2190], R100 ;  /* 0x0021906401007387 */ /* 0x000fe80000100c00 */
[----:B------:R1:W-:Y:S01]  /*58cd0*/  STL.128 [R1+0x23a0], R92 ;  /* 0x0023a05c01007387 */ /* 0x0003e20000100c00 */
[----:B------:R-:W-:Y:S01]  /*58ce0*/  IMAD.MOV.U32 R81, RZ, RZ, R153 ;  /* 0x000000ffff517224 */ /* 0x000fe200078e0099 */
[----:B------:R-:W-:Y:S01]  /*58cf0*/  UMOV UR24, 0x9999999a ;  /* 0x9999999a00187882 */ /* 0x000fe20000000000 */
[----:B------:R-:W-:Y:S01]  /*58d00*/  UMOV UR25, 0x3fb99999 ;  /* 0x3fb9999900197882 */ /* 0x000fe20000000000 */
[----:B------:R-:W-:Y:S01]  /*58d10*/  IMAD.MOV.U32 R84, RZ, RZ, R208 ;  /* 0x000000ffff547224 */ /* 0x000fe200078e00d0 */
[----:B------:R-:W-:Y:S01]  /*58d20*/  MOV R85, R209 ;  /* 0x000000d100557202 */ /* 0x000fe20000000f00 */
[----:B------:R-:W-:Y:S04]  /*58d30*/  STL.64 [R1+0xae80], R116 ;  /* 0x00ae807401007387 */ /* 0x000fe80000100a00 */
[----:B0-----:R-:W4:Y:S01]  /*58d40*/  LDL.64 R98, [R1+0x7ce8] ;  /* 0x007ce80001627983 */ /* 0x001f220000100a00 */
[----:B------:R-:W-:Y:S01]  /*58d50*/  UMOV UR30, 0xe91b0b70 ;  /* 0xe91b0b70001e7882 */ /* 0x000fe20000000000 */
[----:B------:R-:W-:-:S02]  /*58d60*/  UMOV UR31, 0x3dc07e1f ;  /* 0x3dc07e1f001f7882 */ /* 0x000fc40000000000 */
[----:B------:R-:W-:Y:S04]  /*58d70*/  STL.64 [R1+0xae30], R250 ;  /* 0x00ae30fa01007387 */ /* 0x000fe80000100a00 */
[----:B-1----:R-:W4:Y:S01]  /*58d80*/  LDL.64 R94, [R1+0x79a8] ;  /* 0x0079a800015e7983 */ /* 0x002f220000100a00 */
[----:B------:R-:W-:-:S03]  /*58d90*/  DADD R78, -RZ, -R176 ;  /* 0x00000000ff4e7229 */ /* 0x000fc600000009b0 */
[----:B------:R-:W-:Y:S01]  /*58da0*/  STL.128 [R1+0x2510], R88 ;  /* 0x0025105801007387 */ /* 0x000fe20000100c00 */
[----:B------:R-:W-:-:S03]  /*58db0*/  DMUL R62, R38, UR20 ;  /* 0x00000014263e7c28 */ /* 0x000fc60008000000 */
[----:B------:R0:W-:Y:S04]  /*58dc0*/  STL.128 [R1+0x19c0], R76 ;  /* 0x0019c04c01007387 */ /* 0x0001e80000100c00 */
[----:B------:R1:W-:Y:S01]  /*58dd0*/  STL.128 [R1+0x19e0], R108 ;  /* 0x0019e06c01007387 */ /* 0x0003e20000100c00 */
[----:B------:R-:W-:Y:S02]  /*58de0*/  DADD R104, -R164, -R62 ;  /* 0x00000000a4687229 */ /* 0x000fe4000000093e */
[----:B------:R-:W-:Y:S01]  /*58df0*/  DADD R200, -RZ, -R174 ;  /* 0x00000000ffc87229 */ /* 0x000fe200000009ae */
[----:B------:R-:W4:Y:S01]  /*58e00*/  LDL.LU.128 R224, [R1+0xb090] ;  /* 0x00b0900001e07983 */ /* 0x000f220000300c00 */
[----:B---3--:R-:W-:Y:S02]  /*58e10*/  DADD R96, -R128, R124 ;  /* 0x0000000080607229 */ /* 0x008fe4000000017c */
[----:B--2---:R-:W-:-:S02]  /*58e20*/  DADD R92, -RZ, -R148 ;  /* 0x00000000ff5c7229 */ /* 0x004fc40000000994 */
[----:B------:R-:W-:Y:S01]  /*58e30*/  DMUL R64, R198, 0.125 ;  /* 0x3fc00000c6407828 */ /* 0x000fe20000000000 */
[----:B------:R-:W-:Y:S01]  /*58e40*/  STL.64 [R1+0x7960], R76 ;  /* 0x0079604c01007387 */ /* 0x000fe20000100a00 */
[----:B0-----:R-:W-:Y:S01]  /*58e50*/  DMUL R78, R204, UR38 ;  /* 0x00000026cc4e7c28 */ /* 0x001fe20008000000 */
[----:B------:R-:W-:Y:S01]  /*58e60*/  IMAD.MOV.U32 R232, RZ, RZ, R126 ;  /* 0x000000ffffe87224 */ /* 0x000fe200078e007e */
[----:B------:R-:W-:Y:S01]  /*58e70*/  MOV R233, R127 ;  /* 0x0000007f00e97202 */ /* 0x000fe20000000f00 */
[----:B----4-:R-:W-:Y:S01]  /*58e80*/  IMAD.MOV.U32 R194, RZ, RZ, R202 ;  /* 0x000000ffffc27224 */ /* 0x010fe200078e00ca */
[----:B------:R-:W-:Y:S01]  /*58e90*/  MOV R195, R203 ;  /* 0x000000cb00c37202 */ /* 0x000fe20000000f00 */
[----:B------:R-:W-:Y:S02]  /*58ea0*/  IMAD.MOV.U32 R152, RZ, RZ, R242 ;  /* 0x000000ffff987224 */ /* 0x000fe400078e00f2 */
[----:B------:R-:W-:Y:S01]  /*58eb0*/  IMAD.MOV.U32 R153, RZ, RZ, R243 ;  /* 0x000000ffff997224 */ /* 0x000fe200078e00f3 */
[----:B-1----:R-:W-:Y:S01]  /*58ec0*/  DADD R110, R164, R78 ;  /* 0x00000000a46e7229 */ /* 0x002fe2000000004e */
[----:B------:R0:W-:Y:S01]  /*58ed0*/  STL.128 [R1+0x19f0], R104 ;  /* 0x0019f06801007387 */ /* 0x0001e20000100c00 */
[----:B------:R-:W-:Y:S01]  /*58ee0*/  DFMA R108, R118, R38, R100 ;  /* 0x00000026766c722b */ /* 0x000fe20000000064 */
[----:B------:R-:W-:Y:S01]  /*58ef0*/  MOV R148, R114 ;  /* 0x0000007200947202 */ /* 0x000fe20000000f00 */
[----:B------:R-:W-:Y:S01]  /*58f00*/  IMAD.MOV.U32 R149, RZ, RZ, R115 ;  /* 0x000000ffff957224 */ /* 0x000fe200078e0073 */
[----:B------:R-:W-:Y:S01]  /*58f10*/  DADD R114, R206, R60 ;  /* 0x00000000ce727229 */ /* 0x000fe2000000003c */
[----:B------:R-:W-:Y:S01]  /*58f20*/  STL.128 [R1+0x1a00], R200 ;  /* 0x001a00c801007387 */ /* 0x000fe20000100c00 */
[----:B------:R-:W-:-:S03]  /*58f30*/  DADD R118, -R122, -R246 ;  /* 0x000000007a767229 */ /* 0x000fc600000009f6 */
[----:B------:R-:W-:Y:S01]  /*58f40*/  IMAD.MOV.U32 R166, RZ, RZ, R110 ;  /* 0x000000ffffa67224 */ /* 0x000fe200078e006e */
[----:B------:R-:W-:Y:S01]  /*58f50*/  DMUL R208, R2, UR24 ;  /* 0x0000001802d07c28 */ /* 0x000fe20008000000 */
[----:B------:R-:W-:Y:S01]  /*58f60*/  IMAD.MOV.U32 R167, RZ, RZ, R111 ;  /* 0x000000ffffa77224 */ /* 0x000fe200078e006f */
[----:B------:R-:W2:Y:S01]  /*58f70*/  LDL.LU.64 R250, [R1+0x7d90] ;  /* 0x007d900001fa7983 */ /* 0x000ea20000300a00 */
[----:B0-----:R-:W-:Y:S01]  /*58f80*/  DMUL R104, R142, UR70 ;  /* 0x000000468e687c28 */ /* 0x001fe20008000000 */
[----:B------:R-:W-:Y:S02]  /*58f90*/  CS2R R106, SRZ ;  /* 0x00000000006a7805 */ /* 0x000fe4000001ff00 */
[----:B------:R-:W-:Y:S04]  /*58fa0*/  STL.128 [R1+0x24c0], R164 ;  /* 0x0024c0a401007387 */ /* 0x000fe80000100c00 */
[----:B------:R-:W-:Y:S04]  /*58fb0*/  STL.128 [R1+0x1aa0], R108 ;  /* 0x001aa06c01007387 */ /* 0x000fe80000100c00 */
[----:B------:R-:W-:Y:S04]  /*58fc0*/  STL.128 [R1+0x1ad0], R104 ;  /* 0x001ad06801007387 */ /* 0x000fe80000100c00 */
[----:B------:R0:W-:Y:S04]  /*58fd0*/  STL.128 [R1+0x1b10], R92 ;  /* 0x001b105c01007387 */ /* 0x0001e80000100c00 */
[----:B------:R-:W-:Y:S04]  /*58fe0*/  STL.128 [R1+0x1be0], R112 ;  /* 0x001be07001007387 */ /* 0x000fe80000100c00 */
[----:B------:R-:W-:Y:S04]  /*58ff0*/  STL.128 [R1+0x1eb0], R116 ;  /* 0x001eb07401007387 */ /* 0x000fe80000100c00 */
[----:B------:R1:W-:Y:S01]  /*59000*/  STL.128 [R1+0x1c60], R96 ;  /* 0x001c606001007387 */ /* 0x0003e20000100c00 */
[----:B0-----:R-:W-:-:S03]  /*59010*/  DADD R94, -R74, R118 ;  /* 0x000000004a5e7229 */ /* 0x001fc60000000176 */
[----:B------:R-:W3:Y:S01]  /*59020*/  LDL.LU.64 R74, [R1+0x7df0] ;  /* 0x007df000014a7983 */ /* 0x000ee20000300a00 */
[----:B------:R-:W-:Y:S02]  /*59030*/  DMUL R92, R204, UR34 ;  /* 0x00000022cc5c7c28 */ /* 0x000fe40008000000 */
[----:B------:R-:W-:Y:S01]  /*59040*/  DFMA R102, R146, 0.25, R64 ;  /* 0x3fd000009266782b */ /* 0x000fe20000000040 */
[----:B------:R-:W-:Y:S01]  /*59050*/  MOV R90, R230 ;  /* 0x000000e6005a7202 */ /* 0x000fe20000000f00 */
[----:B------:R-:W-:Y:S01]  /*59060*/  IMAD.MOV.U32 R91, RZ, RZ, R231 ;  /* 0x000000ffff5b7224 */ /* 0x000fe200078e00e7 */
[----:B------:R-:W-:Y:S01]  /*59070*/  MOV R143, R29 ;  /* 0x0000001d008f7202 */ /* 0x000fe20000000f00 */
[----:B------:R-:W-:Y:S01]  /*59080*/  IMAD.MOV.U32 R142, RZ, RZ, R28 ;  /* 0x000000ffff8e7224 */ /* 0x000fe200078e001c */
[----:B------:R-:W-:Y:S01]  /*59090*/  CS2R R76, SRZ ;  /* 0x00000000004c7805 */ /* 0x000fe2000001ff00 */
[----:B------:R-:W-:Y:S01]  /*590a0*/  UMOV UR20, 0x986f33c4 ;  /* 0x986f33c400147882 */ /* 0x000fe20000000000 */
[----:B-1----:R-:W4:Y:S01]  /*590b0*/  LDL.LU.64 R98, [R1+0x7998] ;  /* 0x0079980001627983 */ /* 0x002f220000300a00 */
[----:B------:R-:W-:Y:S01]  /*590c0*/  MOV R175, R93 ;  /* 0x0000005d00af7202 */ /* 0x000fe20000000f00 */
[----:B------:R-:W-:Y:S01]  /*590d0*/  IMAD.MOV.U32 R174, RZ, RZ, R92 ;  /* 0x000000ffffae7224 */ /* 0x000fe200078e005c */
[----:B------:R-:W-:Y:S01]  /*590e0*/  CS2R R146, SRZ ;  /* 0x0000000000927805 */ /* 0x000fe2000001ff00 */
[----:B------:R-:W-:Y:S02]  /*590f0*/  STL.128 [R1+0x1c90], R92 ;  /* 0x001c905c01007387 */ /* 0x000fe40000100c00 */
[----:B------:R-:W-:-:S02]  /*59100*/  IMAD.MOV.U32 R88, RZ, RZ, R174 ;  /* 0x000000ffff587224 */ /* 0x000fc400078e00ae */
[----:B------:R-:W-:Y:S01]  /*59110*/  IMAD.MOV.U32 R89, RZ, RZ, R175 ;  /* 0x000000ffff597224 */ /* 0x000fe200078e00af */
[----:B------:R-:W-:Y:S01]  /*59120*/  DFMA R124, R130, 0.5, R102 ;  /* 0x3fe00000827c782b */ /* 0x000fe20000000066 */
[----:B------:R-:W-:Y:S01]  /*59130*/  UMOV UR21, 0x3d9e58b5 ;  /* 0x3d9e58b500157882 */ /* 0x000fe20000000000 */
[----:B------:R-:W-:Y:S04]  /*59140*/  STL.64 [R1+0x8188], R78 ;  /* 0x0081884e01007387 */ /* 0x000fe80000100a00 */
[----:B------:R0:W-:Y:S04]  /*59150*/  STL.128 [R1+0x1cc0], R88 ;  /* 0x001cc05801007387 */ /* 0x0001e80000100c00 */
[----:B------:R-:W-:Y:S04]  /*59160*/  STL.128 [R1+0x1d10], R144 ;  /* 0x001d109001007387 */ /* 0x000fe80000100c00 */
[----:B------:R1:W-:Y:S04]  /*59170*/  STL.128 [R1+0x1d60], R124 ;  /* 0x001d607c01007387 */ /* 0x0003e80000100c00 */
[----:B------:R-:W2:Y:S01]  /*59180*/  LDL.64 R64, [R1+0xa778] ;  /* 0x00a7780001407983 */ /* 0x000ea20000100a00 */
[----:B0-----:R-:W-:Y:S01]  /*59190*/  MOV R88, R140 ;  /* 0x0000008c00587202 */ /* 0x001fe20000000f00 */
[----:B------:R-:W-:Y:S01]  /*591a0*/  IMAD.MOV.U32 R89, RZ, RZ, R141 ;  /* 0x000000ffff597224 */ /* 0x000fe200078e008d */
[----:B------:R-:W-:Y:S01]  /*591b0*/  CS2R R140, SRZ ;  /* 0x00000000008c7805 */ /* 0x000fe2000001ff00 */
[----:B------:R-:W-:-:S02]  /*591c0*/  IMAD.MOV.U32 R122, RZ, RZ, R50 ;  /* 0x000000ffff7a7224 */ /* 0x000fc400078e0032 */
[----:B------:R-:W-:Y:S01]  /*591d0*/  IMAD.MOV.U32 R123, RZ, RZ, R51 ;  /* 0x000000ffff7b7224 */ /* 0x000fe200078e0033 */
[----:B------:R-:W-:Y:S01]  /*591e0*/  MOV R62, R164 ;  /* 0x000000a4003e7202 */ /* 0x000fe20000000f00 */
[----:B------:R0:W-:Y:S04]  /*591f0*/  STL.128 [R1+0x1db0], R140 ;  /* 0x001db08c01007387 */ /* 0x0001e80000100c00 */
[----:B------:R0:W-:Y:S04]  /*59200*/  STL.128 [R1+0x1dc0], R76 ;  /* 0x001dc04c01007387 */ /* 0x0001e80000100c00 */
[----:B-1----:R-:W2:Y:S01]  /*59210*/  LDL.LU.64 R126, [R1+0x8308] ;  /* 0x00830800017e7983 */ /* 0x002ea20000300a00 */
[----:B------:R-:W-:Y:S01]  /*59220*/  IMAD.MOV.U32 R63, RZ, RZ, R165 ;  /* 0x000000ffff3f7224 */ /* 0x000fe200078e00a5 */
[----:B------:R-:W-:Y:S01]  /*59230*/  MOV R95, R157 ;  /* 0x0000009d005f7202 */ /* 0x000fe20000000f00 */
[----:B------:R-:W-:Y:S01]  /*59240*/  IMAD.MOV.U32 R94, RZ, RZ, R156 ;  /* 0x000000ffff5e7224 */ /* 0x000fe200078e009c */
[----:B------:R-:W-:-:S02]  /*59250*/  CS2R R124, SRZ ;  /* 0x00000000007c7805 */ /* 0x000fc4000001ff00 */
[----:B------:R-:W-:Y:S01]  /*59260*/  MOV R200, R70 ;  /* 0x0000004600c87202 */ /* 0x000fe20000000f00 */
[----:B------:R-:W-:Y:S01]  /*59270*/  IMAD.MOV.U32 R201, RZ, RZ, R71 ;  /* 0x000000ffffc97224 */ /* 0x000fe200078e0047 */
[----:B------:R-:W2:Y:S01]  /*59280*/  LDL.64 R156, [R1+0x82c8] ;  /* 0x0082c800019c7983 */ /* 0x000ea20000100a00 */
[----:B0-----:R-:W-:Y:S02]  /*59290*/  IMAD.MOV.U32 R140, RZ, RZ, R148 ;  /* 0x000000ffff8c7224 */ /* 0x001fe400078e0094 */
[----:B------:R-:W-:Y:S01]  /*592a0*/  IMAD.MOV.U32 R141, RZ, RZ, R149 ;  /* 0x000000ffff8d7224 */ /* 0x000fe200078e0095 */
[----:B------:R-:W-:Y:S01]  /*592b0*/  CS2R R92, SRZ ;  /* 0x00000000005c7805 */ /* 0x000fe2000001ff00 */
[----:B------:R-:W-:Y:S01]  /*592c0*/  DMUL R76, R32, UR20 ;  /* 0x00000014204c7c28 */ /* 0x000fe20008000000 */
[----:B------:R-:W2:Y:S01]  /*592d0*/  LDL.64 R130, [R1+0x7d68] ;  /* 0x007d680001827983 */ /* 0x000ea20000100a00 */
[----:B------:R-:W-:Y:S02]  /*592e0*/  DADD R78, -RZ, -R68 ;  /* 0x00000000ff4e7229 */ /* 0x000fe40000000944 */
[----:B------:R-:W-:Y:S01]  /*592f0*/  DADD R166, -RZ, -R60 ;  /* 0x00000000ffa67229 */ /* 0x000fe2000000093c */
[----:B------:R-:W2:Y:S04]  /*59300*/  LDL.LU.64 R112, [R1+0x78f8] ;  /* 0x0078f80001707983 */ /* 0x000ea80000300a00 */
[----:B------:R0:W-:Y:S01]  /*59310*/  STL.128 [R1+0x1e50], R76 ;  /* 0x001e504c01007387 */ /* 0x0001e20000100c00 */
[----:B------:R-:W-:Y:S01]  /*59320*/  MOV R106, R76 ;  /* 0x0000004c006a7202 */ /* 0x000fe20000000f00 */
[----:B------:R-:W-:-:S02]  /*59330*/  IMAD.MOV.U32 R107, RZ, RZ, R77 ;  /* 0x000000ffff6b7224 */ /* 0x000fc400078e004d */
[----:B------:R-:W-:Y:S01]  /*59340*/  IMAD.MOV.U32 R96, RZ, RZ, R214 ;  /* 0x000000ffff607224 */ /* 0x000fe200078e00d6 */
[----:B------:R-:W-:Y:S01]  /*59350*/  STL.64 [R1+0xabe0], R108 ;  /* 0x00abe06c01007387 */ /* 0x000fe20000100a00 */
[----:B------:R-:W-:Y:S01]  /*59360*/  IMAD.MOV.U32 R97, RZ, RZ, R215 ;  /* 0x000000ffff617224 */ /* 0x000fe200078e00d7 */
[----:B------:R-:W-:Y:S02]  /*59370*/  DMUL R110, R248, UR24 ;  /* 0x00000018f86e7c28 */ /* 0x000fe40008000000 */
[----:B------:R-:W-:Y:S04]  /*59380*/  STL.64 [R1+0xae60], R120 ;  /* 0x00ae607801007387 */ /* 0x000fe80000100a00 */
[----:B------:R-:W2:Y:S01]  /*59390*/  LDL.LU.64 R118, [R1+0x77a8] ;  /* 0x0077a80001767983 */ /* 0x000ea20000300a00 */
[----:B0-----:R-:W-:-:S03]  /*593a0*/  DMUL R78, R204, UR28 ;  /* 0x0000001ccc4e7c28 */ /* 0x001fc60008000000 */
[----:B------:R-:W2:Y:S04]  /*593b0*/  LDL.LU.64 R114, [R1+0x82d0] ;  /* 0x0082d00001727983 */ /* 0x000ea80000300a00 */
[----:B------:R-:W-:Y:S01]  /*593c0*/  STL.64 [R1+0x7a68], R78 ;  /* 0x007a684e01007387 */ /* 0x000fe20000100a00 */
[----:B---3--:R-:W-:Y:S02]  /*593d0*/  DADD R76, -RZ, -R74 ;  /* 0x00000000ff4c7229 */ /* 0x008fe4000000094a */
[----:B----4-:R-:W-:-:S07]  /*593e0*/  DADD R148, -RZ, -R98 ;  /* 0x00000000ff947229 */ /* 0x010fce0000000962 */
[----:B------:R0:W-:Y:S02]  /*593f0*/  STL.128 [R1+0x1e60], R148 ;  /* 0x001e609401007387 */ /* 0x0001e40000100c00 */
[----:B0-----:R-:W-:Y:S02]  /*59400*/  DADD R150, -RZ, -R182 ;  /* 0x00000000ff967229 */ /* 0x001fe400000009b6 */
[----:B------:R-:W-:Y:S01]  /*59410*/  DMUL R148, R184, UR40 ;  /* 0x00000028b8947c28 */ /* 0x000fe20008000000 */
[----:B------:R-:W-:Y:S01]  /*59420*/  UMOV UR20, 0x831653c8 ;  /* 0x831653c800147882 */ /* 0x000fe20000000000 */
[----:B------:R-:W-:Y:S01]  /*59430*/  UMOV UR21, 0x3dd037c1 ;  /* 0x3dd037c100157882 */ /* 0x000fe20000000000 */
[----:B--2---:R-:W-:Y:S02]  /*59440*/  DMUL R230, R64, R16 ;  /* 0x0000001040e67228 */ /* 0x004fe40000000000 */
[----:B------:R-:W-:Y:S01]  /*59450*/  DADD R142, -RZ, -R88 ;  /* 0x00000000ff8e7229 */ /* 0x000fe20000000958 */
[----:B------:R-:W-:Y:S01]  /*59460*/  IMAD.MOV.U32 R164, RZ, RZ, R66 ;  /* 0x000000ffffa47224 */ /* 0x000fe200078e0042 */
[----:B------:R-:W-:Y:S04]  /*59470*/  STL.128 [R1+0x1e80], R148 ;  /* 0x001e809401007387 */ /* 0x000fe80000100c00 */
[----:B------:R0:W-:Y:S04]  /*59480*/  STL.128 [R1+0x1ea0], R76 ;  /* 0x001ea04c01007387 */ /* 0x0001e80000100c00 */
[----:B------:R1:W-:Y:S01]  /*59490*/  STL.128 [R1+0x1bc0], R120 ;  /* 0x001bc07801007387 */ /* 0x0003e20000100c00 */
[----:B------:R-:W-:Y:S01]  /*594a0*/  IMAD.MOV.U32 R165, RZ, RZ, R67 ;  /* 0x000000ffffa57224 */ /* 0x000fe200078e0043 */
[----:B------:R-:W-:-:S02]  /*594b0*/  DMUL R50, R24, UR20 ;  /* 0x0000001418327c28 */ /* 0x000fc40008000000 */
[----:B------:R-:W2:Y:S01]  /*594c0*/  LDL.LU.64 R66, [R1+0x7ff0] ;  /* 0x007ff00001427983 */ /* 0x000ea20000300a00 */
[----:B------:R-:W-:Y:S01]  /*594d0*/  IMAD.MOV.U32 R70, RZ, RZ, R126 ;  /* 0x000000ffff467224 */ /* 0x000fe200078e007e */
[----:B------:R-:W-:Y:S02]  /*594e0*/  MOV R71, R127 ;  /* 0x0000007f00477202 */ /* 0x000fe40000000f00 */
[----:B------:R-:W3:Y:S01]  /*594f0*/  LDL.LU.64 R184, [R1+0x7bf0] ;  /* 0x007bf00001b87983 */ /* 0x000ee20000300a00 */
[----:B0-----:R-:W-:Y:S01]  /*59500*/  DMUL R76, R16, UR32 ;  /* 0x00000020104c7c28 */ /* 0x001fe20008000000 */
[----:B------:R-:W-:Y:S01]  /*59510*/  CS2R R78, SRZ ;  /* 0x00000000004e7805 */ /* 0x000fe2000001ff00 */
[----:B------:R-:W-:Y:S01]  /*59520*/  DADD R128, -RZ, -R156 ;  /* 0x00000000ff807229 */ /* 0x000fe2000000099c */
[----:B------:R-:W4:Y:S04]  /*59530*/  LDL.64 R182, [R1+0x7980] ;  /* 0x0079800001b67983 */ /* 0x000f280000100a00 */
[----:B------:R0:W-:Y:S01]  /*59540*/  STL.128 [R1+0x1f00], R76 ;  /* 0x001f004c01007387 */ /* 0x0001e20000100c00 */
[----:B------:R-:W-:Y:S01]  /*59550*/  CS2R R90, SRZ ;  /* 0x00000000005a7805 */ /* 0x000fe2000001ff00 */
[----:B------:R-:W-:Y:S01]  /*59560*/  UMOV UR28, 0x851eb852 ;  /* 0x851eb852001c7882 */ /* 0x000fe20000000000 */
[----:B------:R-:W-:Y:S01]  /*59570*/  UMOV UR29, 0x3fc851eb ;  /* 0x3fc851eb001d7882 */ /* 0x000fe20000000000 */
[----:B------:R-:W-:Y:S01]  /*59580*/  STL.64 [R1+0xacc0], R174 ;  /* 0x00acc0ae01007387 */ /* 0x000fe20000100a00 */
[----:B------:R-:W-:Y:S01]  /*59590*/  MOV R214, R144 ;  /* 0x0000009000d67202 */ /* 0x000fe20000000f00 */
[----:B------:R-:W-:Y:S01]  /*595a0*/  IMAD.MOV.U32 R215, RZ, RZ, R145 ;  /* 0x000000ffffd77224 */ /* 0x000fe200078e0091 */
[----:B------:R-:W-:Y:S01]  /*595b0*/  DMUL R108, R38, UR30 ;  /* 0x0000001e266c7c28 */ /* 0x000fe20008000000 */
[----:B------:R-:W-:Y:S01]  /*595c0*/  IMAD.MOV.U32 R28, RZ, RZ, R104 ;  /* 0x000000ffff1c7224 */ /* 0x000fe200078e0068 */
[----:B-1----:R-:W3:Y:S04]  /*595d0*/  LDL.LU.64 R122, [R1+0x7e58] ;  /* 0x007e5800017a7983 */ /* 0x002ee80000300a00 */
[----:B0-----:R-:W2:Y:S01]  /*595e0*/  LDL.64 R76, [R1+0xa6c8] ;  /* 0x00a6c800014c7983 */ /* 0x001ea20000100a00 */
[----:B------:R-:W-:-:S03]  /*595f0*/  DADD R64, -R204, -R50 ;  /* 0x00000000cc407229 */ /* 0x000fc60000000932 */
[----:B------:R-:W3:Y:S05]  /*59600*/  LDL.64 R78, [R1+0xa6b8] ;  /* 0x00a6b800014e7983 */ /* 0x000eea0000100a00 */
[----:B------:R-:W-:Y:S01]  /*59610*/  DADD R64, -R230, R64 ;  /* 0x00000000e6407229 */ /* 0x000fe20000000140 */
[----:B------:R0:W-:Y:S01]  /*59620*/  STL.128 [R1+0x1f10], R124 ;  /* 0x001f107c01007387 */ /* 0x0001e20000100c00 */
[----:B------:R-:W-:Y:S01]  /*59630*/  MOV R204, R216 ;  /* 0x000000d800cc7202 */ /* 0x000fe20000000f00 */
[----:B------:R-:W-:Y:S02]  /*59640*/  IMAD.MOV.U32 R205, RZ, RZ, R217 ;  /* 0x000000ffffcd7224 */ /* 0x000fe400078e00d9 */
[----:B------:R1:W-:Y:S04]  /*59650*/  STL.128 [R1+0x1f20], R140 ;  /* 0x001f208c01007387 */ /* 0x0003e80000100c00 */
[----:B------:R-:W-:Y:S01]  /*59660*/  STL.128 [R1+0x1f80], R204 ;  /* 0x001f80cc01007387 */ /* 0x000fe20000100c00 */
[----:B0-----:R-:W-:-:S03]  /*59670*/  DADD R124, -R62, R64 ;  /* 0x000000003e7c7229 */ /* 0x001fc60000000140 */
[----:B-1----:R-:W3:Y:S01]  /*59680*/  LDL.64 R142, [R1+0x9b38] ;  /* 0x009b3800018e7983 */ /* 0x002ee20000100a00 */
[----:B--2---:R-:W-:-:S03]  /*59690*/  DMUL R126, R76, R32 ;  /* 0x000000204c7e7228 */ /* 0x004fc60000000000 */
[----:B------:R-:W-:Y:S01]  /*596a0*/  STL.64 [R1+0xad68], R66 ;  /* 0x00ad684201007387 */ /* 0x000fe20000100a00 */
[----:B------:R-:W-:Y:S02]  /*596b0*/  DMUL R62, R38, UR68 ;  /* 0x00000044263e7c28 */ /* 0x000fe40008000000 */
[----:B----4-:R-:W-:Y:S01]  /*596c0*/  DADD R140, -RZ, -R182 ;  /* 0x00000000ff8c7229 */ /* 0x010fe200000009b6 */
[----:B------:R-:W-:Y:S01]  /*596d0*/  UMOV UR20, 0x51eb851f ;  /* 0x51eb851f00147882 */ /* 0x000fe20000000000 */
[----:B------:R-:W-:Y:S01]  /*596e0*/  UMOV UR21, 0x3fd51eb8 ;  /* 0x3fd51eb800157882 */ /* 0x000fe20000000000 */
[----:B------:R-:W-:Y:S04]  /*596f0*/  STL.128 [R1+0x2020], R124 ;  /* 0x0020207c01007387 */ /* 0x000fe80000100c00 */
[----:B------:R0:W-:Y:S04]  /*59700*/  STL.128 [R1+0x2140], R92 ;  /* 0x0021405c01007387 */ /* 0x0001e80000100c00 */
[----:B------:R-:W-:Y:S01]  /*59710*/  STL.64 [R1+0xad60], R70 ;  /* 0x00ad604601007387 */ /* 0x000fe20000100a00 */
[----:B------:R-:W-:Y:S01]  /*59720*/  IMAD.MOV.U32 R156, RZ, RZ, R138 ;  /* 0x000000ffff9c7224 */ /* 0x000fe200078e008a */
[----:B------:R-:W-:-:S02]  /*59730*/  MOV R157, R139 ;  /* 0x0000008b009d7202 */ /* 0x000fc40000000f00 */
[----:B------:R-:W2:Y:S04]  /*59740*/  LDL.64 R64, [R1+0xa990] ;  /* 0x00a9900001407983 */ /* 0x000ea80000100a00 */
[----:B0-----:R-:W4:Y:S04]  /*59750*/  LDL.LU.64 R92, [R1+0x7c30] ;  /* 0x007c3000015c7983 */ /* 0x001f280000300a00 */
[----:B------:R0:W-:Y:S02]  /*59760*/  STL.128 [R1+0x2160], R128 ;  /* 0x0021608001007387 */ /* 0x0001e40000100c00 */
[----:B0-----:R-:W-:-:S02]  /*59770*/  DMUL R130, R132, UR18 ;  /* 0x0000001284827c28 */ /* 0x001fc40008000000 */
[----:B------:R-:W-:Y:S01]  /*59780*/  DADD R132, -RZ, -R66 ;  /* 0x00000000ff847229 */ /* 0x000fe20000000942 */
[----:B----4-:R-:W-:Y:S01]  /*59790*/  MOV R66, R92 ;  /* 0x0000005c00427202 */ /* 0x010fe20000000f00 */
[----:B------:R-:W-:-:S05]  /*597a0*/  IMAD.MOV.U32 R67, RZ, RZ, R93 ;  /* 0x000000ffff437224 */ /* 0x000fca00078e005d */
[----:B------:R0:W-:Y:S04]  /*597b0*/  STL.64 [R1+0xad78], R66 ;  /* 0x00ad784201007387 */ /* 0x0001e80000100a00 */
[----:B0-----:R-:W4:Y:S01]  /*597c0*/  LDL.LU.64 R66, [R1+0x77f0] ;  /* 0x0077f00001427983 */ /* 0x001f220000300a00 */
[----:B---3--:R-:W-:Y:S02]  /*597d0*/  DADD R128, -R220, R184 ;  /* 0x00000000dc807229 */ /* 0x008fe400000001b8 */
[----:B------:R-:W-:Y:S01]  /*597e0*/  DADD R202, -R100, -R62 ;  /* 0x0000000064ca7229 */ /* 0x000fe2000000093e */
[----:B------:R-:W-:Y:S04]  /*597f0*/  STL.64 [R1+0x7860], R62 ;  /* 0x0078603e01007387 */ /* 0x000fe80000100a00 */
[----:B------:R-:W-:Y:S04]  /*59800*/  STL.128 [R1+0x21c0], R128 ;  /* 0x0021c08001007387 */ /* 0x000fe80000100c00 */
[----:B------:R-:W-:Y:S01]  /*59810*/  STL.128 [R1+0x21f0], R200 ;  /* 0x0021f0c801007387 */ /* 0x000fe20000100c00 */
[----:B------:R-:W-:-:S03]  /*59820*/  DMUL R70, R42, UR66 ;  /* 0x000000422a467c28 */ /* 0x000fc60008000000 */
[----:B------:R-:W-:Y:S01]  /*59830*/  STL.128 [R1+0x2240], R164 ;  /* 0x002240a401007387 */ /* 0x000fe20000100c00 */
[----:B------:R-:W-:-:S03]  /*59840*/  DMUL R150, R100, UR20 ;  /* 0x0000001464967c28 */ /* 0x000fc60008000000 */
[----:B------:R0:W-:Y:S04]  /*59850*/  STL.64 [R1+0xae50], R62 ;  /* 0x00ae503e01007387 */ /* 0x0001e80000100a00 */
[----:B------:R-:W-:Y:S04]  /*59860*/  STL.128 [R1+0x2250], R132 ;  /* 0x0022508401007387 */ /* 0x000fe80000100c00 */
[----:B------:R1:W-:Y:S01]  /*59870*/  STL.128 [R1+0x2270], R140 ;  /* 0x0022708c01007387 */ /* 0x0003e20000100c00 */
[----:B0-----:R-:W-:Y:S01]  /*59880*/  IMAD.MOV.U32 R62, RZ, RZ, R142 ;  /* 0x000000ffff3e7224 */ /* 0x001fe200078e008e */
[----:B------:R-:W-:-:S02]  /*59890*/  MOV R63, R143 ;  /* 0x0000008f003f7202 */ /* 0x000fc40000000f00 */
[----:B------:R-:W-:Y:S01]  /*598a0*/  CS2R R94, SRZ ;  /* 0x00000000005e7805 */ /* 0x000fe2000001ff00 */
[----:B------:R-:W-:Y:S01]  /*598b0*/  IMAD.MOV.U32 R220, RZ, RZ, R70 ;  /* 0x000000ffffdc7224 */ /* 0x000fe200078e0046 */
[----:B------:R-:W-:Y:S01]  /*598c0*/  CS2R R138, SRZ ;  /* 0x00000000008a7805 */ /* 0x000fe2000001ff00 */
[----:B------:R-:W-:Y:S01]  /*598d0*/  IMAD.MOV.U32 R221, RZ, RZ, R71 ;  /* 0x000000ffffdd7224 */ /* 0x000fe200078e0047 */
[----:B------:R-:W3:Y:S04]  /*598e0*/  LDL.64 R100, [R1+0x81b8] ;  /* 0x0081b80001647983 */ /* 0x000ee80000100a00 */
[----:B------:R-:W2:Y:S01]  /*598f0*/  LDL.LU.64 R184, [R1+0x7800] ;  /* 0x0078000001b87983 */ /* 0x000ea20000300a00 */
[----:B-1----:R-:W-:Y:S01]  /*59900*/  DMUL R142, R86, UR20 ;  /* 0x00000014568e7c28 */ /* 0x002fe20008000000 */
[----:B------:R-:W-:-:S02]  /*59910*/  IMAD.MOV.U32 R140, RZ, RZ, R174 ;  /* 0x000000ffff8c7224 */ /* 0x000fc400078e00ae */
[----:B------:R-:W2:Y:S01]  /*59920*/  LDL.64 R164, [R1+0xa638] ;  /* 0x00a6380001a47983 */ /* 0x000ea20000100a00 */
[----:B------:R-:W-:-:S03]  /*59930*/  IMAD.MOV.U32 R141, RZ, RZ, R175 ;  /* 0x000000ffff8d7224 */ /* 0x000fc600078e00af */
[----:B------:R-:W2:Y:S04]  /*59940*/  LDL.128 R200, [R1+0x7d00] ;  /* 0x007d000001c87983 */ /* 0x000ea80000100c00 */
[----:B------:R-:W-:Y:S04]  /*59950*/  STL.128 [R1+0x23b0], R140 ;  /* 0x0023b08c01007387 */ /* 0x000fe80000100c00 */
[----:B------:R-:W-:Y:S04]  /*59960*/  STL.128 [R1+0x23d0], R148 ;  /* 0x0023d09401007387 */ /* 0x000fe80000100c00 */
[----:B------:R-:W-:Y:S04]  /*59970*/  STL.128 [R1+0x2440], R92 ;  /* 0x0024405c01007387 */ /* 0x000fe80000100c00 */
[----:B------:R-:W2:Y:S01]  /*59980*/  LDL.64 R166, [R1+0x7838] ;  /* 0x0078380001a67983 */ /* 0x000ea20000100a00 */
[----:B----4-:R-:W-:-:S07]  /*59990*/  DADD R68, -RZ, -R66 ;  /* 0x00000000ff447229 */ /* 0x010fce0000000942 */
[----:B------:R0:W-:Y:S04]  /*599a0*/  STL.128 [R1+0x2460], R68 ;  /* 0x0024604401007387 */ /* 0x0001e80000100c00 */
[----:B------:R1:W-:Y:S04]  /*599b0*/  STL.128 [R1+0x2470], R88 ;  /* 0x0024705801007387 */ /* 0x0003e80000100c00 */
[----:B------:R4:W-:Y:S01]  /*599c0*/  STL.128 [R1+0x2480], R136 ;  /* 0x0024808801007387 */ /* 0x0009e20000100c00 */
[----:B0-----:R-:W-:Y:S01]  /*599d0*/  DMUL R70, R246, UR44 ;  /* 0x0000002cf6467c28 */ /* 0x001fe20008000000 */
[----:B------:R-:W-:Y:S01]  /*599e0*/  MOV R68, R142 ;  /* 0x0000008e00447202 */ /* 0x000fe20000000f00 */
[----:B------:R-:W-:Y:S01]  /*599f0*/  IMAD.MOV.U32 R69, RZ, RZ, R143 ;  /* 0x000000ffff457224 */ /* 0x000fe200078e008f */
[----:B-1----:R-:W-:-:S04]  /*59a00*/  DMUL R90, R78, R20 ;  /* 0x000000144e5a7228 */ /* 0x002fc80000000000 */
[----:B------:R-:W-:Y:S03]  /*59a10*/  STL.64 [R1+0x7a18], R70 ;  /* 0x007a184601007387 */ /* 0x000fe60000100a00 */
[----:B------:R-:W-:Y:S01]  /*59a20*/  IMAD.MOV.U32 R50, RZ, RZ, R70 ;  /* 0x000000ffff327224 */ /* 0x000fe200078e0046 */
[----:B----4-:R-:W4:Y:S01]  /*59a30*/  LDL.64 R136, [R1+0xa600] ;  /* 0x00a6000001887983 */ /* 0x010f220000100a00 */
[----:B------:R-:W-:-:S03]  /*59a40*/  MOV R51, R71 ;  /* 0x0000004700337202 */ /* 0x000fc60000000f00 */
[----:B------:R0:W-:Y:S01]  /*59a50*/  STL.128 [R1+0x24d0], R68 ;  /* 0x0024d04401007387 */ /* 0x0001e20000100c00 */
[----:B------:R-:W-:Y:S01]  /*59a60*/  MOV R94, R90 ;  /* 0x0000005a005e7202 */ /* 0x000fe20000000f00 */
[----:B------:R-:W-:-:S05]  /*59a70*/  IMAD.MOV.U32 R95, RZ, RZ, R91 ;  /* 0x000000ffff5f7224 */ /* 0x000fca00078e005b */
[----:B------:R1:W-:Y:S01]  /*59a80*/  STL.64 [R1+0xaf98], R94 ;  /* 0x00af985e01007387 */ /* 0x0003e20000100a00 */
[----:B0-----:R-:W-:Y:S01]  /*59a90*/  DMUL R70, R244, UR42 ;  /* 0x0000002af4467c28 */ /* 0x001fe20008000000 */
[----:B------:R-:W-:Y:S02]  /*59aa0*/  IMAD.MOV.U32 R68, RZ, RZ, R150 ;  /* 0x000000ffff447224 */ /* 0x000fe400078e0096 */
[----:B------:R-:W-:Y:S01]  /*59ab0*/  IMAD.MOV.U32 R69, RZ, RZ, R151 ;  /* 0x000000ffff457224 */ /* 0x000fe200078e0097 */
[----:B-1----:R-:W4:Y:S04]  /*59ac0*/  LDL.64 R94, [R1+0x7e80] ;  /* 0x007e8000015e7983 */ /* 0x002f280000100a00 */
[----:B------:R0:W-:Y:S04]  /*59ad0*/  STL.128 [R1+0x24f0], R68 ;  /* 0x0024f04401007387 */ /* 0x0001e80000100c00 */
[----:B------:R1:W-:Y:S04]  /*59ae0*/  STL.64 [R1+0x7758], R70 ;  /* 0x0077584601007387 */ /* 0x0003e80000100a00 */
[----:B0-----:R-:W4:Y:S04]  /*59af0*/  LDL.64 R68, [R1+0xa6f8] ;  /* 0x00a6f80001447983 */ /* 0x001f280000100a00 */
[----:B-1----:R-:W4:Y:S01]  /*59b00*/  LDL.64 R70, [R1+0x7cf8] ;  /* 0x007cf80001467983 */ /* 0x002f220000100a00 */
[----:B------:R-:W-:Y:S01]  /*59b10*/  DMUL R244, R8, UR48 ;  /* 0x0000003008f47c28 */ /* 0x000fe20008000000 */
[----:B------:R-:W-:Y:S01]  /*59b20*/  CS2R R246, SRZ ;  /* 0x0000000000f67805 */ /* 0x000fe2000001ff00 */
[----:B------:R-:W-:-:S02]  /*59b30*/  DMUL R142, R76, R36 ;  /* 0x000000244c8e7228 */ /* 0x000fc40000000000 */
[----:B------:R-:W-:Y:S02]  /*59b40*/  DADD R140, -RZ, -R26 ;  /* 0x00000000ff8c7229 */ /* 0x000fe4000000091a */
[----:B---3--:R-:W-:Y:S01]  /*59b50*/  DADD R88, -RZ, -R100 ;  /* 0x00000000ff587229 */ /* 0x008fe20000000964 */
[----:B------:R-:W-:Y:S01]  /*59b60*/  STL.128 [R1+0x1a90], R244 ;  /* 0x001a90f401007387 */ /* 0x000fe20000100c00 */
[----:B------:R-:W-:Y:S01]  /*59b70*/  MOV R76, R56 ;  /* 0x00000038004c7202 */ /* 0x000fe20000000f00 */
[----:B------:R-:W-:Y:S01]  /*59b80*/  IMAD.MOV.U32 R77, RZ, RZ, R57 ;  /* 0x000000ffff4d7224 */ /* 0x000fe200078e0039 */
[----:B------:R-:W-:Y:S01]  /*59b90*/  MOV R57, R211 ;  /* 0x000000d300397202 */ /* 0x000fe20000000f00 */
[----:B------:R-:W-:Y:S01]  /*59ba0*/  STL.64 [R1+0x7a98], R90 ;  /* 0x007a985a01007387 */ /* 0x000fe20000100a00 */
[----:B------:R-:W-:Y:S01]  /*59bb0*/  IMAD.MOV.U32 R56, RZ, RZ, R210 ;  /* 0x000000ffff387224 */ /* 0x000fe200078e00d2 */
[----:B--2---:R-:W-:Y:S02]  /*59bc0*/  DADD R242, -RZ, -R184 ;  /* 0x00000000fff27229 */ /* 0x004fe400000009b8 */
[----:B----4-:R-:W-:-:S07]  /*59bd0*/  DMUL R82, R136, R38 ;  /* 0x0000002688527228 */ /* 0x010fce0000000000 */
[----:B------:R-:W-:Y:S04]  /*59be0*/  STL.128 [R1+0x1fa0], R80 ;  /* 0x001fa05001007387 */ /* 0x000fe80000100c00 */
[----:B------:R0:W-:Y:S04]  /*59bf0*/  STL.64 [R1+0x7928], R82 ;  /* 0x0079285201007387 */ /* 0x0001e80000100a00 */
[----:B------:R-:W-:Y:S04]  /*59c00*/  STL.128 [R1+0x2040], R140 ;  /* 0x0020408c01007387 */ /* 0x000fe80000100c00 */
[----:B------:R1:W-:Y:S01]  /*59c10*/  STL.128 [R1+0x2060], R88 ;  /* 0x0020605801007387 */ /* 0x0003e20000100c00 */
[----:B0-----:R-:W-:Y:S01]  /*59c20*/  IMAD.MOV.U32 R82, RZ, RZ, R240 ;  /* 0x000000ffff527224 */ /* 0x001fe200078e00f0 */
[----:B------:R-:W-:Y:S01]  /*59c30*/  DADD R210, -RZ, -R94 ;  /* 0x00000000ffd27229 */ /* 0x000fe2000000095e */
[----:B------:R-:W-:Y:S01]  /*59c40*/  IMAD.MOV.U32 R83, RZ, RZ, R241 ;  /* 0x000000ffff537224 */ /* 0x000fe200078e00f1 */
[----:B------:R-:W-:-:S02]  /*59c50*/  DMUL R240, R78, R42 ;  /* 0x0000002a4ef07228 */ /* 0x000fc40000000000 */
[----:B------:R-:W-:Y:S01]  /*59c60*/  DMUL R148, R164, R18 ;  /* 0x00000012a4947228 */ /* 0x000fe20000000000 */
[----:B------:R-:W2:Y:S04]  /*59c70*/  LDL.64 R78, [R1+0xa630] ;  /* 0x00a63000014e7983 */ /* 0x000ea80000100a00 */
[----:B------:R0:W-:Y:S01]  /*59c80*/  STL.128 [R1+0x2070], R240 ;  /* 0x002070f001007387 */ /* 0x0001e20000100c00 */
[----:B------:R-:W-:Y:S02]  /*59c90*/  IMAD.MOV.U32 R92, RZ, RZ, R84 ;  /* 0x000000ffff5c7224 */ /* 0x000fe400078e0054 */
[----:B------:R-:W-:Y:S01]  /*59ca0*/  IMAD.MOV.U32 R93, RZ, RZ, R85 ;  /* 0x000000ffff5d7224 */ /* 0x000fe200078e0055 */
[----:B------:R-:W-:Y:S01]  /*59cb0*/  DADD R64, R64, R64 ;  /* 0x0000000040407229 */ /* 0x000fe20000000040 */
[----:B------:R-:W-:Y:S01]  /*59cc0*/  UMOV UR30, 0xd70a3d71 ;  /* 0xd70a3d71001e7882 */ /* 0x000fe20000000000 */
[----:B------:R-:W-:Y:S01]  /*59cd0*/  DADD R212, R212, R62 ;  /* 0x00000000d4d47229 */ /* 0x000fe2000000003e */
[----:B------:R-:W-:Y:S01]  /*59ce0*/  UMOV UR31, 0x3fcd70a3 ;  /* 0x3fcd70a3001f7882 */ /* 0x000fe20000000000 */
[----:B------:R-:W-:Y:S01]  /*59cf0*/  IMAD.MOV.U32 R29, RZ, RZ, R105 ;  /* 0x000000ffff1d7224 */ /* 0x000fe200078e0069 */
[----:B------:R-:W-:Y:S01]  /*59d00*/  CS2R R134, SRZ ;  /* 0x0000000000867805 */ /* 0x000fe2000001ff00 */
[----:B------:R-:W3:Y:S01]  /*59d10*/  LDL.LU.64 R80, [R1+0x7b00] ;  /* 0x007b000001507983 */ /* 0x000ee20000300a00 */
[----:B-1----:R-:W-:-:S03]  /*59d20*/  DMUL R90, R68, R20 ;  /* 0x00000014445a7228 */ /* 0x002fc60000000000 */
[----:B------:R-:W4:Y:S01]  /*59d30*/  LDL.LU.64 R140, [R1+0x7cf0] ;  /* 0x007cf000018c7983 */ /* 0x000f220000300a00 */
[----:B------:R-:W-:-:S03]  /*59d40*/  DADD R88, -RZ, -R70 ;  /* 0x00000000ff587229 */ /* 0x000fc60000000946 */
[----:B------:R-:W-:Y:S04]  /*59d50*/  STL.128 [R1+0x22a0], R208 ;  /* 0x0022a0d001007387 */ /* 0x000fe80000100c00 */
[----:B------:R-:W-:Y:S04]  /*59d60*/  STL.64 [R1+0x7778], R90 ;  /* 0x0077785a01007387 */ /* 0x000fe80000100a00 */
[----:B------:R1:W-:Y:S01]  /*59d70*/  STL.128 [R1+0x2380], R88 ;  /* 0x0023805801007387 */ /* 0x0003e20000100c00 */
[----:B------:R-:W-:Y:S01]  /*59d80*/  MOV R84, R190 ;  /* 0x000000be00547202 */ /* 0x000fe20000000f00 */
[----:B------:R-:W-:-:S02]  /*59d90*/  IMAD.MOV.U32 R85, RZ, RZ, R191 ;  /* 0x000000ffff557224 */ /* 0x000fc400078e00bf */
[----:B0-----:R-:W3:Y:S04]  /*59da0*/  LDL.64 R242, [R1+0x7948] ;  /* 0x0079480001f27983 */ /* 0x001ee80000100a00 */
[----:B------:R-:W4:Y:S04]  /*59db0*/  LDL.64 R104, [R1+0xaa98] ;  /* 0x00aa980001687983 */ /* 0x000f280000100a00 */
[----:B-1----:R-:W2:Y:S01]  /*59dc0*/  LDL.LU.64 R90, [R1+0x8208] ;  /* 0x00820800015a7983 */ /* 0x002ea20000300a00 */
[----:B------:R-:W-:Y:S02]  /*59dd0*/  DMUL R68, R68, R30 ;  /* 0x0000001e44447228 */ /* 0x000fe40000000000 */
[----:B------:R-:W-:-:S07]  /*59de0*/  DADD R70, -RZ, -R112 ;  /* 0x00000000ff467229 */ /* 0x000fce0000000970 */
[----:B------:R0:W-:Y:S04]  /*59df0*/  STL.128 [R1+0x2390], R68 ;  /* 0x0023904401007387 */ /* 0x0001e80000100c00 */
[----:B------:R-:W-:Y:S04]  /*59e00*/  STL.128 [R1+0x24b0], R236 ;  /* 0x0024b0ec01007387 */ /* 0x000fe80000100c00 */
[----:B------:R1:W-:Y:S04]  /*59e10*/  STL.128 [R1+0x19d0], R4 ;  /* 0x0019d00401007387 */ /* 0x0003e80000100c00 */
[----:B------:R1:W-:Y:S04]  /*59e20*/  STL.64 [R1+0x7760], R68 ;  /* 0x0077604401007387 */ /* 0x0003e80000100a00 */
[----:B0-----:R-:W3:Y:S04]  /*59e30*/  LDL.64 R70, [R1+0xa6d0] ;  /* 0x00a6d00001467983 */ /* 0x001ee80000100a00 */
[----:B-1----:R-:W4:Y:S04]  /*59e40*/  LDL.64 R4, [R1+0xa9f0] ;  /* 0x00a9f00001047983 */ /* 0x002f280000100a00 */
[----:B------:R-:W3:Y:S04]  /*59e50*/  LDL.64 R68, [R1+0xaa70] ;  /* 0x00aa700001447983 */ /* 0x000ee80000100a00 */
[----:B------:R-:W3:Y:S01]  /*59e60*/  LDL.64 R6, [R1+0xa690] ;  /* 0x00a6900001067983 */ /* 0x000ee20000100a00 */
[----:B------:R-:W-:-:S03]  /*59e70*/  IMAD.MOV.U32 R190, RZ, RZ, R200 ;  /* 0x000000ffffbe7224 */ /* 0x000fc600078e00c8 */
[----:B------:R-:W-:Y:S01]  /*59e80*/  STL.128 [R1+0x1a50], R12 ;  /* 0x001a500c01007387 */ /* 0x000fe20000100c00 */
[----:B------:R-:W-:-:S03]  /*59e90*/  MOV R191, R201 ;  /* 0x000000c900bf7202 */ /* 0x000fc60000000f00 */
[----:B------:R0:W-:Y:S04]  /*59ea0*/  STL.128 [R1+0x1bd0], R44 ;  /* 0x001bd02c01007387 */ /* 0x0001e80000100c00 */
[----:B------:R-:W-:Y:S04]  /*59eb0*/  STL.128 [R1+0x1c00], R52 ;  /* 0x001c003401007387 */ /* 0x000fe80000100c00 */
[----:B------:R1:W-:Y:S01]  /*59ec0*/  STL.128 [R1+0x1c40], R200 ;  /* 0x001c40c801007387 */ /* 0x0003e20000100c00 */
[----:B------:R-:W-:Y:S01]  /*59ed0*/  IMAD.MOV.U32 R88, RZ, RZ, R82 ;  /* 0x000000ffff587224 */ /* 0x000fe200078e0052 */
[----:B------:R-:W-:-:S02]  /*59ee0*/  MOV R89, R83 ;  /* 0x0000005300597202 */ /* 0x000fc40000000f00 */
[----:B0-----:R-:W3:Y:S04]  /*59ef0*/  LDL.64 R46, [R1+0xa8d0] ;  /* 0x00a8d000012e7983 */ /* 0x001ee80000100a00 */
[----:B-1----:R-:W3:Y:S01]  /*59f00*/  LDL.64 R200, [R1+0x7e10] ;  /* 0x007e100001c87983 */ /* 0x002ee20000100a00 */
[----:B--2---:R-:W-:-:S03]  /*59f10*/  DFMA R164, R186, UR28, R90 ;  /* 0x0000001cbaa47c2b */ /* 0x004fc6000800005a */
[----:B------:R-:W2:Y:S07]  /*59f20*/  LDL.LU.64 R186, [R1+0x7868] ;  /* 0x0078680001ba7983 */ /* 0x000eae0000300a00 */
[----:B------:R-:W-:Y:S01]  /*59f30*/  IMAD.MOV.U32 R174, RZ, RZ, R164 ;  /* 0x000000ffffae7224 */ /* 0x000fe200078e00a4 */
[----:B------:R-:W-:-:S05]  /*59f40*/  MOV R175, R165 ;  /* 0x000000a500af7202 */ /* 0x000fca0000000f00 */
[----:B------:R0:W-:Y:S04]  /*59f50*/  STL.64 [R1+0xacc8], R174 ;  /* 0x00acc8ae01007387 */ /* 0x0001e80000100a00 */
[----:B0-----:R-:W2:Y:S01]  /*59f60*/  LDL.LU.64 R174, [R1+0x8198] ;  /* 0x0081980001ae7983 */ /* 0x001ea20000300a00 */
[----:B----4-:R-:W-:-:S03]  /*59f70*/  DMUL R132, R38, R4 ;  /* 0x0000000426847228 */ /* 0x010fc60000000000 */
[----:B------:R-:W4:Y:S01]  /*59f80*/  LDL.64 R4, [R1+0xa5a0] ;  /* 0x00a5a00001047983 */ /* 0x000f220000100a00 */
[----:B------:R-:W-:Y:S01]  /*59f90*/  IMAD.MOV.U32 R82, RZ, RZ, R156 ;  /* 0x000000ffff527224 */ /* 0x000fe200078e009c */
[----:B------:R-:W-:Y:S01]  /*59fa0*/  MOV R83, R157 ;  /* 0x0000009d00537202 */ /* 0x000fe20000000f00 */
[----:B------:R-:W-:Y:S01]  /*59fb0*/  DMUL R156, R32, R64 ;  /* 0x00000040209c7228 */ /* 0x000fe20000000000 */
[----:B------:R-:W-:Y:S01]  /*59fc0*/  IMAD.MOV.U32 R202, RZ, RZ, R96 ;  /* 0x000000ffffca7224 */ /* 0x000fe200078e0060 */
[----:B---3--:R-:W-:Y:S01]  /*59fd0*/  DMUL R64, R68, R38 ;  /* 0x0000002644407228 */ /* 0x008fe20000000000 */
[----:B------:R-:W-:Y:S01]  /*59fe0*/  IMAD.MOV.U32 R203, RZ, RZ, R97 ;  /* 0x000000ffffcb7224 */ /* 0x000fe200078e0061 */
[----:B------:R-:W-:Y:S01]  /*59ff0*/  DMUL R150, R78, R18 ;  /* 0x000000124e967228 */ /* 0x000fe20000000000 */
[----:B------:R-:W-:Y:S01]  /*5a000*/  MOV R96, R88 ;  /* 0x0000005800607202 */ /* 0x000fe20000000f00 */
[----:B------:R-:W-:Y:S01]  /*5a010*/  IMAD.MOV.U32 R97, RZ, RZ, R89 ;  /* 0x000000ffff617224 */ /* 0x000fe200078e0059 */
[----:B------:R-:W-:Y:S01]  /*5a020*/  STL.128 [R1+0x1ec0], RZ ;  /* 0x001ec0ff01007387 */ /* 0x000fe20000100c00 */
[----:B------:R-:W-:Y:S01]  /*5a030*/  IMAD.MOV.U32 R78, RZ, RZ, R76 ;  /* 0x000000ffff4e7224 */ /* 0x000fe200078e004c */
[----:B------:R-:W-:Y:S01]  /*5a040*/  MOV R79, R77 ;  /* 0x0000004d004f7202 */ /* 0x000fe20000000f00 */
[----:B------:R-:W-:Y:S01]  /*5a050*/  IMAD.MOV.U32 R116, RZ, RZ, R202 ;  /* 0x000000ffff747224 */ /* 0x000fe200078e00ca */
[----:B------:R-:W-:Y:S01]  /*5a060*/  STL.128 [R1+0x2130], RZ ;  /* 0x002130ff01007387 */ /* 0x000fe20000100c00 */
[----:B------:R-:W-:Y:S01]  /*5a070*/  IMAD.MOV.U32 R117, RZ, RZ, R203 ;  /* 0x000000ffff757224 */ /* 0x000fe200078e00cb */
[C---:B------:R-:W-:Y:S01]  /*5a080*/  DMUL R146, R70.reuse, R30 ;  /* 0x0000001e46927228 */ /* 0x040fe20000000000 */
[----:B------:R-:W-:Y:S01]  /*5a090*/  MOV R76, R72 ;  /* 0x00000048004c7202 */ /* 0x000fe20000000f00 */
[----:B------:R-:W-:Y:S01]  /*5a0a0*/  DMUL R144, R70, R32 ;  /* 0x0000002046907228 */ /* 0x000fe20000000000 */
        /* <DEDUP_REMOVED lines=8> */
[----:B------:R-:W-:Y:S01]  /*5a130*/  IMAD.MOV.U32 R88, RZ, RZ, R158 ;  /* 0x000000ffff587224 */ /* 0x000fe200078e009e */
[----:B------:R-:W-:Y:S01]  /*5a140*/  DMUL R154, R6, R20 ;  /* 0x00000014069a7228 */ /* 0x000fe20000000000 */
[----:B------:R-:W-:Y:S01]  /*5a150*/  IMAD.MOV.U32 R89, RZ, RZ, R159 ;  /* 0x000000ffff597224 */ /* 0x000fe200078e009f */
[----:B------:R-:W-:Y:S01]  /*5a160*/  MOV R234, R96 ;  /* 0x0000006000ea7202 */ /* 0x000fe20000000f00 */
[----:B------:R-:W-:Y:S01]  /*5a170*/  IMAD.MOV.U32 R235, RZ, RZ, R97 ;  /* 0x000000ffffeb7224 */ /* 0x000fe200078e0061 */
[----:B------:R-:W-:Y:S01]  /*5a180*/  STL.128 [R1+0x24a0], RZ ;  /* 0x0024a0ff01007387 */ /* 0x000fe20000100c00 */
[----:B------:R-:W-:Y:S01]  /*5a190*/  DADD R158, -RZ, -R64 ;  /* 0x00000000ff9e7229 */ /* 0x000fe20000000940 */
[----:B------:R-:W-:Y:S01]  /*5a1a0*/  IMAD.MOV.U32 R96, RZ, RZ, R92 ;  /* 0x000000ffff607224 */ /* 0x000fe200078e005c */
[----:B------:R-:W-:Y:S01]  /*5a1b0*/  MOV R97, R93 ;  /* 0x0000005d00617202 */ /* 0x000fe20000000f00 */
[----:B------:R-:W-:Y:S01]  /*5a1c0*/  STL.128 [R1+0x25c0], RZ ;  /* 0x0025c0ff01007387 */ /* 0x000fe20000100c00 */
[----:B------:R-:W-:Y:S01]  /*5a1d0*/  IMAD.MOV.U32 R92, RZ, RZ, R160 ;  /* 0x000000ffff5c7224 */ /* 0x000fe200078e00a0 */
[----:B------:R-:W-:Y:S01]  /*5a1e0*/  DFMA R162, R162, R38, R116 ;  /* 0x00000026a2a2722b */ /* 0x000fe20000000074 */
[----:B------:R-:W-:Y:S01]  /*5a1f0*/  IMAD.MOV.U32 R93, RZ, RZ, R161 ;  /* 0x000000ffff5d7224 */ /* 0x000fe200078e00a1 */
[----:B------:R-:W-:Y:S01]  /*5a200*/  STL.128 [R1+0x25e0], RZ ;  /* 0x0025e0ff01007387 */ /* 0x000fe20000100c00 */
[----:B------:R-:W-:-:S03]  /*5a210*/  DADD R160, -RZ, -R132 ;  /* 0x00000000ffa07229 */ /* 0x000fc60000000984 */
[----:B------:R-:W-:Y:S04]  /*5a220*/  STL.128 [R1+0x25f0], RZ ;  /* 0x0025f0ff01007387 */ /* 0x000fe80000100c00 */
[----:B------:R-:W-:Y:S04]  /*5a230*/  STL.128 [R1+0x2260], R144 ;  /* 0x0022609001007387 */ /* 0x000fe80000100c00 */
[----:B------:R-:W-:Y:S04]  /*5a240*/  STL.128 [R1+0x1d90], R148 ;  /* 0x001d909401007387 */ /* 0x000fe80000100c00 */
[----:B------:R-:W-:Y:S04]  /*5a250*/  STL.128 [R1+0x1a20], R152 ;  /* 0x001a209801007387 */ /* 0x000fe80000100c00 */
[----:B------:R-:W-:Y:S04]  /*5a260*/  STL.128 [R1+0x1b50], R156 ;  /* 0x001b509c01007387 */ /* 0x000fe80000100c00 */
[----:B------:R-:W-:Y:S04]  /*5a270*/  STL.128 [R1+0x1d00], R164 ;  /* 0x001d00a401007387 */ /* 0x000fe80000100c00 */
[----:B------:R-:W-:Y:S01]  /*5a280*/  STL.128 [R1+0x1d20], R160 ;  /* 0x001d20a001007387 */ /* 0x000fe20000100c00 */
[----:B------:R-:W-:-:S02]  /*5a290*/  IMAD.MOV.U32 R6, RZ, RZ, R110 ;  /* 0x000000ffff067224 */ /* 0x000fc400078e006e */
[----:B------:R-:W-:Y:S01]  /*5a2a0*/  IMAD.MOV.U32 R7, RZ, RZ, R111 ;  /* 0x000000ffff077224 */ /* 0x000fe200078e006f */
[----:B------:R-:W-:Y:S01]  /*5a2b0*/  MOV R70, R102 ;  /* 0x0000006600467202 */ /* 0x000fe20000000f00 */
[----:B------:R-:W-:Y:S01]  /*5a2c0*/  IMAD.MOV.U32 R71, RZ, RZ, R103 ;  /* 0x000000ffff477224 */ /* 0x000fe200078e0067 */
[----:B------:R-:W-:Y:S01]  /*5a2d0*/  MOV R103, R69 ;  /* 0x0000004500677202 */ /* 0x000fe20000000f00 */
[----:B------:R-:W-:Y:S01]  /*5a2e0*/  IMAD.MOV.U32 R102, RZ, RZ, R68 ;  /* 0x000000ffff667224 */ /* 0x000fe200078e0044 */
[----:B------:R-:W-:Y:S01]  /*5a2f0*/  CS2R R68, SRZ ;  /* 0x0000000000447805 */ /* 0x000fe2000001ff00 */
[----:B------:R-:W-:Y:S02]  /*5a300*/  IMAD.MOV.U32 R176, RZ, RZ, R78 ;  /* 0x000000ffffb07224 */ /* 0x000fe400078e004e */
[----:B------:R-:W-:Y:S01]  /*5a310*/  IMAD.MOV.U32 R177, RZ, RZ, R79 ;  /* 0x000000ffffb17224 */ /* 0x000fe200078e004f */
[----:B------:R-:W-:-:S08]  /*5a320*/  DMUL R78, R170, UR24 ;  /* 0x00000018aa4e7c28 */ /* 0x000fd00008000000 */
[----:B------:R-:W-:-:S08]  /*5a330*/  DFMA R78, R222, UR30, R78 ;  /* 0x0000001ede4e7c2b */ /* 0x000fd0000800004e */
[----:B------:R-:W-:Y:S01]  /*5a340*/  DADD R208, R208, R78 ;  /* 0x00000000d0d07229 */ /* 0x000fe2000000004e */
[----:B------:R-:W-:Y:S04]  /*5a350*/  STL.64 [R1+0xae58], R158 ;  /* 0x00ae589e01007387 */ /* 0x000fe80000100a00 */
[----:B------:R0:W-:Y:S04]  /*5a360*/  STL.64 [R1+0xae90], R160 ;  /* 0x00ae90a001007387 */ /* 0x0001e80000100a00 */
[----:B0-----:R-:W3:Y:S01]  /*5a370*/  LDL.64 R160, [R1+0x7bb8] ;  /* 0x007bb80001a07983 */ /* 0x001ee20000100a00 */
[----:B--2---:R-:W-:-:S07]  /*5a380*/  DMUL R202, R174, UR54 ;  /* 0x00000036aeca7c28 */ /* 0x004fce0008000000 */
[----:B------:R-:W-:Y:S04]  /*5a390*/  STL.128 [R1+0x1fc0], R200 ;  /* 0x001fc0c801007387 */ /* 0x000fe80000100c00 */
[----:B------:R0:W-:Y:S04]  /*5a3a0*/  STL.128 [R1+0x2280], R108 ;  /* 0x0022806c01007387 */ /* 0x0001e80000100c00 */
[----:B------:R1:W-:Y:S01]  /*5a3b0*/  STL.128 [R1+0x2620], R212 ;  /* 0x002620d401007387 */ /* 0x0003e20000100c00 */
[----:B------:R-:W-:Y:S01]  /*5a3c0*/  IMAD.MOV.U32 R158, RZ, RZ, R202 ;  /* 0x000000ffff9e7224 */ /* 0x000fe200078e00ca */
[----:B------:R-:W-:-:S02]  /*5a3d0*/  MOV R159, R203 ;  /* 0x000000cb009f7202 */ /* 0x000fc40000000f00 */
[----:B0-----:R-:W2:Y:S01]  /*5a3e0*/  LDL.64 R110, [R1+0xa688] ;  /* 0x00a68800016e7983 */ /* 0x001ea20000100a00 */
[----:B-1----:R-:W-:Y:S01]  /*5a3f0*/  IMAD.MOV.U32 R212, RZ, RZ, R162 ;  /* 0x000000ffffd47224 */ /* 0x002fe200078e00a2 */
[----:B------:R-:W-:Y:S01]  /*5a400*/  MOV R213, R163 ;  /* 0x000000a300d57202 */ /* 0x000fe20000000f00 */
[----:B------:R-:W-:Y:S02]  /*5a410*/  IMAD.MOV.U32 R214, RZ, RZ, R50 ;  /* 0x000000ffffd67224 */ /* 0x000fe400078e0032 */
[----:B------:R-:W-:Y:S01]  /*5a420*/  IMAD.MOV.U32 R215, RZ, RZ, R51 ;  /* 0x000000ffffd77224 */ /* 0x000fe200078e0033 */
[----:B------:R0:W-:Y:S04]  /*5a430*/  STL.64 [R1+0xae98], R158 ;  /* 0x00ae989e01007387 */ /* 0x0001e80000100a00 */
[----:B------:R1:W-:Y:S01]  /*5a440*/  STL.128 [R1+0x2650], R212 ;  /* 0x002650d401007387 */ /* 0x0003e20000100c00 */
[----:B------:R-:W-:Y:S01]  /*5a450*/  MOV R62, R108 ;  /* 0x0000006c003e7202 */ /* 0x000fe20000000f00 */
[----:B------:R-:W-:Y:S01]  /*5a460*/  IMAD.MOV.U32 R63, RZ, RZ, R109 ;  /* 0x000000ffff3f7224 */ /* 0x000fe200078e006d */
[----:B------:R-:W-:Y:S01]  /*5a470*/  DMUL R78, R188, UR22 ;  /* 0x00000016bc4e7c28 */ /* 0x000fe20008000000 */
[----:B------:R4:W-:Y:S04]  /*5a480*/  STL.64 [R1+0x7830], R164 ;  /* 0x007830a401007387 */ /* 0x0009e80000100a00 */
[----:B0-----:R-:W2:Y:S01]  /*5a490*/  LDL.LU.64 R158, [R1+0x7db0] ;  /* 0x007db000019e7983 */ /* 0x001ea20000300a00 */
[----:B------:R-:W-:Y:S01]  /*5a4a0*/  MOV R120, R166 ;  /* 0x000000a600787202 */ /* 0x000fe20000000f00 */
[----:B------:R-:W-:-:S02]  /*5a4b0*/  IMAD.MOV.U32 R121, RZ, RZ, R167 ;  /* 0x000000ffff797224 */ /* 0x000fc400078e00a7 */
[----:B------:R-:W-:Y:S01]  /*5a4c0*/  STL.64 [R1+0xaf58], R98 ;  /* 0x00af586201007387 */ /* 0x000fe20000100a00 */
[----:B-1----:R-:W-:Y:S01]  /*5a4d0*/  MOV R214, R6 ;  /* 0x0000000600d67202 */ /* 0x002fe20000000f00 */
[----:B------:R-:W-:Y:S01]  /*5a4e0*/  IMAD.MOV.U32 R215, RZ, RZ, R7 ;  /* 0x000000ffffd77224 */ /* 0x000fe200078e0007 */
[----:B------:R-:W-:Y:S01]  /*5a4f0*/  CS2R R212, SRZ ;  /* 0x0000000000d47805 */ /* 0x000fe2000001ff00 */
[----:B------:R-:W2:Y:S04]  /*5a500*/  LDL.64 R6, [R1+0xa840] ;  /* 0x00a8400001067983 */ /* 0x000ea80000100a00 */
[----:B------:R0:W-:Y:S04]  /*5a510*/  STL.128 [R1+0x2660], R212 ;  /* 0x002660d401007387 */ /* 0x0001e80000100c00 */
[----:B------:R1:W-:Y:S01]  /*5a520*/  STL.128 [R1+0x2690], R68 ;  /* 0x0026904401007387 */ /* 0x0003e20000100c00 */
[----:B------:R-:W-:-:S02]  /*5a530*/  IMAD.MOV.U32 R108, RZ, RZ, R234 ;  /* 0x000000ffff6c7224 */ /* 0x000fc400078e00ea */
[----:B------:R-:W-:Y:S01]  /*5a540*/  IMAD.MOV.U32 R109, RZ, RZ, R235 ;  /* 0x000000ffff6d7224 */ /* 0x000fe200078e00eb */
[----:B----4-:R-:W4:Y:S04]  /*5a550*/  LDL.LU.128 R164, [R1+0xb080] ;  /* 0x00b0800001a47983 */ /* 0x010f280000300c00 */
[----:B------:R-:W4:Y:S04]  /*5a560*/  LDL.64 R234, [R1+0xa5e8] ;  /* 0x00a5e80001ea7983 */ /* 0x000f280000100a00 */
[----:B0-----:R-:W4:Y:S01]  /*5a570*/  LDL.LU.64 R214, [R1+0x7888] ;  /* 0x0078880001d67983 */ /* 0x001f220000300a00 */
[----:B-1----:R-:W-:-:S03]  /*5a580*/  DFMA R68, -R4, R168, -R186 ;  /* 0x000000a80444722b */ /* 0x002fc600000009ba */
[----:B------:R-:W4:Y:S04]  /*5a590*/  LDL.LU.64 R98, [R1+0x7fb8] ;  /* 0x007fb80001627983 */ /* 0x000f280000300a00 */
[----:B------:R-:W4:Y:S01]  /*5a5a0*/  LDL.64 R4, [R1+0xab88] ;  /* 0x00ab880001047983 */ /* 0x000f220000100a00 */
[----:B------:R-:W-:Y:S01]  /*5a5b0*/  DFMA R68, R242, UR34, R68 ;  /* 0x00000022f2447c2b */ /* 0x000fe20008000044 */
[----:B------:R-:W-:Y:S01]  /*5a5c0*/  UMOV UR32, 0x68497682 ;  /* 0x6849768200207882 */ /* 0x000fe20000000000 */
[----:B------:R-:W-:Y:S01]  /*5a5d0*/  UMOV UR33, 0x3d7c25c2 ;  /* 0x3d7c25c200217882 */ /* 0x000fe20000000000 */
[----:B------:R-:W4:Y:S04]  /*5a5e0*/  LDL.LU.128 R200, [R1+0xb070] ;  /* 0x00b0700001c87983 */ /* 0x000f280000300c00 */
[----:B------:R-:W4:Y:S01]  /*5a5f0*/  LDL.LU.64 R50, [R1+0x81e0] ;  /* 0x0081e00001327983 */ /* 0x000f220000300a00 */
[----:B------:R-:W-:-:S03]  /*5a600*/  DFMA R210, R94, 0.125, R68 ;  /* 0x3fc000005ed2782b */ /* 0x000fc60000000044 */
[----:B------:R0:W-:Y:S04]  /*5a610*/  STL.64 [R1+0xaea0], R62 ;  /* 0x00aea03e01007387 */ /* 0x0001e80000100a00 */
[----:B------:R1:W-:Y:S01]  /*5a620*/  STL.128 [R1+0x26c0], R208 ;  /* 0x0026c0d001007387 */ /* 0x0003e20000100c00 */
[----:B------:R-:W-:-:S03]  /*5a630*/  CS2R R204, SRZ ;  /* 0x0000000000cc7805 */ /* 0x000fc6000001ff00 */
[----:B------:R-:W-:Y:S04]  /*5a640*/  STL.128 [R1+0xad80], R44 ;  /* 0x00ad802c01007387 */ /* 0x000fe80000100c00 */
[----:B0-----:R-:W4:Y:S04]  /*5a650*/  LDL.LU.64 R62, [R1+0x7b70] ;  /* 0x007b7000013e7983 */ /* 0x001f280000300a00 */
[----:B------:R-:W-:Y:S04]  /*5a660*/  STL.64 [R1+0x7710], R230 ;  /* 0x007710e601007387 */ /* 0x000fe80000100a00 */
[----:B-1----:R-:W4:Y:S04]  /*5a670*/  LDL.LU.64 R210, [R1+0x7e28] ;  /* 0x007e280001d27983 */ /* 0x002f280000300a00 */
[----:B---3--:R-:W-:Y:S04]  /*5a680*/  STL.64 [R1+0xaec0], R160 ;  /* 0x00aec0a001007387 */ /* 0x008fe80000100a00 */
        /* <DEDUP_REMOVED lines=10> */
[----:B------:R-:W3:Y:S01]  /*5a730*/  LDL.LU.64 R188, [R1+0xb060] ;  /* 0x00b0600001bc7983 */ /* 0x000ee20000300a00 */
[----:B--2---:R-:W-:-:S02]  /*5a740*/  DFMA R68, R110, R38, R250 ;  /* 0x000000266e44722b */ /* 0x004fc400000000fa */
[----:B----4-:R-:W-:-:S07]  /*5a750*/  DADD R208, -R180, -R214 ;  /* 0x00000000b4d07229 */ /* 0x010fce00000009d6 */
[----:B------:R-:W-:Y:S04]  /*5a760*/  STL.128 [R1+0x2700], R208 ;  /* 0x002700d001007387 */ /* 0x000fe80000100c00 */
[----:B------:R0:W-:Y:S04]  /*5a770*/  STL.128 [R1+0x2710], R132 ;  /* 0x0027108401007387 */ /* 0x0001e80000100c00 */
[----:B0-----:R-:W2:Y:S01]  /*5a780*/  LDL.LU.64 R134, [R1+0x8238] ;  /* 0x0082380001867983 */ /* 0x001ea20000300a00 */
[----:B------:R-:W-:Y:S02]  /*5a790*/  DFMA R208, R104, R24, R68 ;  /* 0x0000001868d0722b */ /* 0x000fe40000000044 */
[----:B------:R-:W-:-:S02]  /*5a7a0*/  DFMA R210, R46, UR26, R78 ;  /* 0x0000001a2ed27c2b */ /* 0x000fc4000800004e */
[----:B------:R-:W-:Y:S02]  /*5a7b0*/  DFMA R68, R160, UR22, R158 ;  /* 0x00000016a0447c2b */ /* 0x000fe4000800009e */
[----:B------:R-:W-:Y:S01]  /*5a7c0*/  DMUL R104, R32, UR32 ;  /* 0x0000002020687c28 */ /* 0x000fe20008000000 */
[----:B------:R-:W-:Y:S02]  /*5a7d0*/  IMAD.MOV.U32 R110, RZ, RZ, R176 ;  /* 0x000000ffff6e7224 */ /* 0x000fe400078e00b0 */
[----:B------:R0:W-:Y:S01]  /*5a7e0*/  STL.128 [R1+0x2720], R208 ;  /* 0x002720d001007387 */ /* 0x0001e20000100c00 */
[----:B------:R-:W-:-:S03]  /*5a7f0*/  MOV R111, R177 ;  /* 0x000000b1006f7202 */ /* 0x000fc60000000f00 */
[----:B------:R-:W4:Y:S01]  /*5a800*/  LDL.64 R160, [R1+0xa5a0] ;  /* 0x00a5a00001a07983 */ /* 0x000f220000100a00 */
[----:B0-----:R-:W-:Y:S01]  /*5a810*/  DFMA R210, R226, UR16, R68 ;  /* 0x00000010e2d27c2b */ /* 0x001fe20008000044 */
[----:B------:R-:W-:Y:S01]  /*5a820*/  UMOV UR16, 0xb153a753 ;  /* 0xb153a75300107882 */ /* 0x000fe20000000000 */
[----:B------:R-:W-:Y:S01]  /*5a830*/  UMOV UR17, 0x3dd3ca8c ;  /* 0x3dd3ca8c00117882 */ /* 0x000fe20000000000 */
[----:B------:R-:W-:Y:S02]  /*5a840*/  DADD R68, -R4, -R34 ;  /* 0x0000000004447229 */ /* 0x000fe40000000922 */
[----:B------:R-:W-:Y:S01]  /*5a850*/  DMUL R212, R32, UR16 ;  /* 0x0000001020d47c28 */ /* 0x000fe20008000000 */
[----:B------:R-:W3:Y:S07]  /*5a860*/  LDL.64 R4, [R1+0xa8c8] ;  /* 0x00a8c80001047983 */ /* 0x000eee0000100a00 */
[----:B------:R-:W-:Y:S01]  /*5a870*/  DADD R68, -R212, R68 ;  /* 0x00000000d4447229 */ /* 0x000fe20000000144 */
[----:B------:R-:W-:-:S07]  /*5a880*/  CS2R R208, SRZ ;  /* 0x0000000000d07805 */ /* 0x000fce000001ff00 */
[----:B------:R-:W-:Y:S01]  /*5a890*/  DADD R68, -R106, R68 ;  /* 0x000000006a447229 */ /* 0x000fe20000000144 */
[----:B------:R0:W-:Y:S01]  /*5a8a0*/  STL.128 [R1+0x2770], R208 ;  /* 0x002770d001007387 */ /* 0x0001e20000100c00 */
[----:B------:R-:W-:Y:S01]  /*5a8b0*/  MOV R176, R88 ;  /* 0x0000005800b07202 */ /* 0x000fe20000000f00 */
[----:B------:R-:W-:Y:S01]  /*5a8c0*/  IMAD.MOV.U32 R177, RZ, RZ, R89 ;  /* 0x000000ffffb17224 */ /* 0x000fe200078e0059 */
[----:B------:R-:W-:Y:S01]  /*5a8d0*/  MOV R89, R85 ;  /* 0x0000005500597202 */ /* 0x000fe20000000f00 */
[----:B------:R-:W-:Y:S01]  /*5a8e0*/  IMAD.MOV.U32 R88, RZ, RZ, R84 ;  /* 0x000000ffff587224 */ /* 0x000fe200078e0054 */
[----:B------:R-:W-:Y:S01]  /*5a8f0*/  DMUL R84, R6, R38 ;  /* 0x0000002606547228 */ /* 0x000fe20000000000 */
[----:B------:R-:W4:Y:S01]  /*5a900*/  LDL.LU.64 R106, [R1+0x7a08] ;  /* 0x007a0800016a7983 */ /* 0x000f220000300a00 */
[----:B0-----:R-:W-:-:S03]  /*5a910*/  DADD R210, -R104, R68 ;  /* 0x0000000068d27229 */ /* 0x001fc60000000144 */
[----:B------:R-:W4:Y:S03]  /*5a920*/  LDL.64 R104, [R1+0xa608] ;  /* 0x00a6080001687983 */ /* 0x000f260000100a00 */
[----:B------:R-:W-:Y:S01]  /*5a930*/  DADD R68, -R66, -R84 ;  /* 0x0000000042447229 */ /* 0x000fe20000000954 */
[----:B------:R0:W-:Y:S04]  /*5a940*/  STL.64 [R1+0xaec8], R84 ;  /* 0x00aec85401007387 */ /* 0x0001e80000100a00 */
[----:B0-----:R-:W4:Y:S03]  /*5a950*/  LDL.64 R84, [R1+0x7f60] ;  /* 0x007f600001547983 */ /* 0x001f260000100a00 */
[----:B------:R-:W-:Y:S01]  /*5a960*/  DADD R68, -R206, R68 ;  /* 0x00000000ce447229 */ /* 0x000fe20000000144 */
[----:B------:R-:W-:-:S05]  /*5a970*/  CS2R R208, SRZ ;  /* 0x0000000000d07805 */ /* 0x000fca000001ff00 */
[----:B------:R-:W-:Y:S01]  /*5a980*/  STL.128 [R1+0x2780], R208 ;  /* 0x002780d001007387 */ /* 0x000fe20000100c00 */
[----:B------:R-:W-:Y:S01]  /*5a990*/  MOV R44, R26 ;  /* 0x0000001a002c7202 */ /* 0x000fe20000000f00 */
[----:B------:R-:W-:Y:S02]  /*5a9a0*/  IMAD.MOV.U32 R45, RZ, RZ, R27 ;  /* 0x000000ffff2d7224 */ /* 0x000fe400078e001b */
[----:B------:R-:W-:Y:S04]  /*5a9b0*/  STL.64 [R1+0xae70], R120 ;  /* 0x00ae707801007387 */ /* 0x000fe80000100a00 */
[----:B------:R-:W-:Y:S04]  /*5a9c0*/  STL.64 [R1+0xaeb8], R158 ;  /* 0x00aeb89e01007387 */ /* 0x000fe80000100a00 */
[----:B------:R-:W4:Y:S04]  /*5a9d0*/  LDL.64 R26, [R1+0x8160] ;  /* 0x00816000011a7983 */ /* 0x000f280000100a00 */
[----:B------:R0:W-:Y:S04]  /*5a9e0*/  STL.64 [R1+0xad90], R66 ;  /* 0x00ad904201007387 */ /* 0x0001e80000100a00 */
[----:B------:R-:W-:Y:S04]  /*5a9f0*/  STL.64 [R1+0xad98], R60 ;  /* 0x00ad983c01007387 */ /* 0x000fe80000100a00 */
[----:B------:R-:W-:Y:S04]  /*5aa00*/  STL.64 [R1+0xaee0], R164 ;  /* 0x00aee0a401007387 */ /* 0x000fe80000100a00 */
[----:B------:R-:W4:Y:S04]  /*5aa10*/  LDL.64 R100, [R1+0x8228] ;  /* 0x0082280001647983 */ /* 0x000f280000100a00 */
[----:B------:R-:W4:Y:S04]  /*5aa20*/  LDL.LU.64 R54, [R1+0x82c8] ;  /* 0x0082c80001367983 */ /* 0x000f280000300a00 */
[----:B0-----:R-:W4:Y:S04]  /*5aa30*/  LDL.LU.64 R66, [R1+0x8038] ;  /* 0x0080380001427983 */ /* 0x001f280000300a00 */
[----:B------:R-:W4:Y:S04]  /*5aa40*/  LDL.64 R138, [R1+0x7b80] ;  /* 0x007b8000018a7983 */ /* 0x000f280000100a00 */
[----:B------:R-:W4:Y:S04]  /*5aa50*/  LDL.LU.64 R148, [R1+0x7b30] ;  /* 0x007b300001947983 */ /* 0x000f280000300a00 */
[----:B------:R-:W4:Y:S04]  /*5aa60*/  LDL.64 R246, [R1+0x79d8] ;  /* 0x0079d80001f67983 */ /* 0x000f280000100a00 */
[----:B------:R-:W4:Y:S04]  /*5aa70*/  LDL.64 R132, [R1+0x77d8] ;  /* 0x0077d80001847983 */ /* 0x000f280000100a00 */
[----:B------:R-:W4:Y:S01]  /*5aa80*/  LDL.64 R128, [R1+0x8248] ;  /* 0x0082480001807983 */ /* 0x000f220000100a00 */
[----:B--2---:R-:W-:Y:S01]  /*5aa90*/  DADD R78, -R134, -R80 ;  /* 0x00000000864e7229 */ /* 0x004fe20000000950 */
[----:B------:R-:W-:Y:S01]  /*5aaa0*/  MOV R70, R108 ;  /* 0x0000006c00467202 */ /* 0x000fe20000000f00 */
[----:B------:R-:W-:Y:S01]  /*5aab0*/  IMAD.MOV.U32 R71, RZ, RZ, R109 ;  /* 0x000000ffff477224 */ /* 0x000fe200078e006d */
[----:B------:R-:W-:Y:S01]  /*5aac0*/  UMOV UR22, 0x1eb851ec ;  /* 0x1eb851ec00167882 */ /* 0x000fe20000000000 */
[----:B------:R-:W-:Y:S01]  /*5aad0*/  UMOV UR23, 0x3fb1eb85 ;  /* 0x3fb1eb8500177882 */ /* 0x000fe20000000000 */
[----:B------:R-:W-:Y:S01]  /*5aae0*/  UMOV UR16, 0x47ae147b ;  /* 0x47ae147b00107882 */ /* 0x000fe20000000000 */
[----:B------:R-:W-:Y:S01]  /*5aaf0*/  UMOV UR17, 0x3fb47ae1 ;  /* 0x3fb47ae100117882 */ /* 0x000fe20000000000 */
[----:B------:R-:W-:Y:S01]  /*5ab00*/  IMAD.MOV.U32 R124, RZ, RZ, R56 ;  /* 0x000000ffff7c7224 */ /* 0x000fe200078e0038 */
[----:B------:R-:W-:Y:S01]  /*5ab10*/  DADD R206, -R172, R78 ;  /* 0x00000000acce7229 */ /* 0x000fe2000000014e */
[----:B------:R-:W-:Y:S01]  /*5ab20*/  MOV R125, R57 ;  /* 0x00000039007d7202 */ /* 0x000fe20000000f00 */
[----:B------:R-:W2:Y:S04]  /*5ab30*/  LDL.64 R236, [R1+0xa708] ;  /* 0x00a7080001ec7983 */ /* 0x000ea80000100a00 */
[----:B------:R-:W2:Y:S04]  /*5ab40*/  LDL.LU.64 R56, [R1+0x79d0] ;  /* 0x0079d00001387983 */ /* 0x000ea80000300a00 */
[----:B------:R0:W-:Y:S01]  /*5ab50*/  STL.128 [R1+0x27e0], R204 ;  /* 0x0027e0cc01007387 */ /* 0x0001e20000100c00 */
[----:B------:R-:W-:Y:S01]  /*5ab60*/  DADD R210, -RZ, -R228 ;  /* 0x00000000ffd27229 */ /* 0x000fe200000009e4 */
[----:B------:R-:W-:-:S02]  /*5ab70*/  CS2R R208, SRZ ;  /* 0x0000000000d07805 */ /* 0x000fc4000001ff00 */
[----:B------:R-:W2:Y:S04]  /*5ab80*/  LDL.64 R64, [R1+0xa478] ;  /* 0x00a4780001407983 */ /* 0x000ea80000100a00 */
[----:B------:R-:W2:Y:S04]  /*5ab90*/  LDL.64 R46, [R1+0xa668] ;  /* 0x00a66800012e7983 */ /* 0x000ea80000100a00 */
[----:B------:R-:W2:Y:S01]  /*5aba0*/  LDL.64 R238, [R1+0x7c08] ;  /* 0x007c080001ee7983 */ /* 0x000ea20000100a00 */
[----:B0-----:R-:W-:-:S03]  /*5abb0*/  DADD R206, -R60, R68 ;  /* 0x000000003cce7229 */ /* 0x001fc60000000144 */
[----:B------:R-:W2:Y:S01]  /*5abc0*/  LDL.LU.64 R240, [R1+0x79a8] ;  /* 0x0079a80001f07983 */ /* 0x000ea20000300a00 */
[----:B------:R-:W-:Y:S01]  /*5abd0*/  DFMA R68, R234, R32, R150 ;  /* 0x00000020ea44722b */ /* 0x000fe20000000096 */
[----:B------:R-:W-:Y:S01]  /*5abe0*/  CS2R R204, SRZ ;  /* 0x0000000000cc7805 */ /* 0x000fe2000001ff00 */
[----:B---3--:R-:W-:Y:S01]  /*5abf0*/  DADD R78, R4, R4 ;  /* 0x00000000044e7229 */ /* 0x008fe20000000004 */
[----:B------:R-:W-:Y:S04]  /*5ac00*/  STL.64 [R1+0xaed0], R196 ;  /* 0x00aed0c401007387 */ /* 0x000fe80000100a00 */
[----:B------:R-:W-:Y:S01]  /*5ac10*/  STL.64 [R1+0xaf38], R2 ;  /* 0x00af380201007387 */ /* 0x000fe20000100a00 */
[----:B------:R-:W-:-:S03]  /*5ac20*/  DADD R68, R44, R68 ;  /* 0x000000002c447229 */ /* 0x000fc60000000044 */
[----:B------:R0:W-:Y:S04]  /*5ac30*/  STL.128 [R1+0x2830], R204 ;  /* 0x002830cc01007387 */ /* 0x0001e80000100c00 */
[----:B------:R-:W3:Y:S01]  /*5ac40*/  LDL.64 R4, [R1+0xa8b8] ;  /* 0x00a8b80001047983 */ /* 0x000ee20000100a00 */
[----:B------:R-:W-:-:S03]  /*5ac50*/  DADD R68, R140, R68 ;  /* 0x000000008c447229 */ /* 0x000fc60000000044 */
[----:B------:R-:W-:Y:S01]  /*5ac60*/  STL.64 [R1+0xaf48], R222 ;  /* 0x00af48de01007387 */ /* 0x000fe20000100a00 */
[----:B------:R-:W-:Y:S01]  /*5ac70*/  UMOV UR72, 0xa210599e ;  /* 0xa210599e00487882 */ /* 0x000fe20000000000 */
[----:B------:R-:W-:Y:S02]  /*5ac80*/  UMOV UR73, 0x3d8ec94c ;  /* 0x3d8ec94c00497882 */ /* 0x000fe40000000000 */
[----:B------:R-:W-:Y:S01]  /*5ac90*/  STL.64 [R1+0xaf00], R62 ;  /* 0x00af003e01007387 */ /* 0x000fe20000100a00 */
[----:B------:R-:W-:Y:S01]  /*5aca0*/  DADD R68, R164, R68 ;  /* 0x00000000a4447229 */ /* 0x000fe20000000044 */
[----:B0-----:R-:W-:Y:S01]  /*5acb0*/  CS2R R204, SRZ ;  /* 0x0000000000cc7805 */ /* 0x001fe2000001ff00 */
[----:B------:R-:W-:Y:S01]  /*5acc0*/  UMOV UR32, 0x3a23383f ;  /* 0x3a23383f00207882 */ /* 0x000fe20000000000 */
[----:B------:R-:W-:Y:S01]  /*5acd0*/  UMOV UR33, 0x3dafe2c6 ;  /* 0x3dafe2c600217882 */ /* 0x000fe20000000000 */
[----:B------:R-:W-:Y:S04]  /*5ace0*/  STL.64 [R1+0xaf10], R34 ;  /* 0x00af102201007387 */ /* 0x000fe80000100a00 */
[----:B------:R-:W-:Y:S01]  /*5acf0*/  DADD R206, R196, R68 ;  /* 0x00000000c4ce7229 */ /* 0x000fe20000000044 */
[----:B------:R-:W2:Y:S04]  /*5ad00*/  LDL.64 R196, [R1+0xa700] ;  /* 0x00a7000001c47983 */ /* 0x000ea80000100a00 */
[----:B------:R-:W-:Y:S04]  /*5ad10*/  STL.64 [R1+0xaee8], R50 ;  /* 0x00aee83201007387 */ /* 0x000fe80000100a00 */
[----:B------:R0:W-:Y:S04]  /*5ad20*/  STL.128 [R1+0x2860], R204 ;  /* 0x002860cc01007387 */ /* 0x0001e80000100c00 */
[----:B----4-:R-:W-:Y:S04]  /*5ad30*/  STL.64 [R1+0xaf50], R84 ;  /* 0x00af505401007387 */ /* 0x010fe80000100a00 */
[----:B------:R-:W4:Y:S04]  /*5ad40*/  LDL.LU.64 R158, [R1+0x8050] ;  /* 0x00805000019e7983 */ /* 0x000f280000300a00 */
[----:B------:R-:W4:Y:S01]  /*5ad50*/  LDL.LU.64 R60, [R1+0x7990] ;  /* 0x00799000013c7983 */ /* 0x000f220000300a00 */
[----:B0-----:R-:W-:Y:S01]  /*5ad60*/  DADD R206, -RZ, -R122 ;  /* 0x00000000ffce7229 */ /* 0x001fe2000000097a */
[----:B------:R-:W-:-:S02]  /*5ad70*/  CS2R R204, SRZ ;  /* 0x0000000000cc7805 */ /* 0x000fc4000001ff00 */
[----:B------:R-:W-:Y:S04]  /*5ad80*/  STL.64 [R1+0xac50], R188 ;  /* 0x00ac50bc01007387 */ /* 0x000fe80000100a00 */
[----:B------:R-:W4:Y:S04]  /*5ad90*/  LDL.LU.64 R164, [R1+0x78a8] ;  /* 0x0078a80001a47983 */ /* 0x000f280000300a00 */
[----:B------:R0:W-:Y:S01]  /*5ada0*/  STL.128 [R1+0x28b0], R204 ;  /* 0x0028b0cc01007387 */ /* 0x0001e20000100c00 */
[----:B------:R-:W-:Y:S01]  /*5adb0*/  IMAD.MOV.U32 R122, RZ, RZ, R88 ;  /* 0x000000ffff7a7224 */ /* 0x000fe200078e0058 */
[----:B------:R-:W-:-:S02]  /*5adc0*/  MOV R123, R89 ;  /* 0x00000059007b7202 */ /* 0x000fc40000000f00 */
[----:B------:R-:W2:Y:S04]  /*5add0*/  LDL.LU.64 R88, [R1+0x78e8] ;  /* 0x0078e80001587983 */ /* 0x000ea80000300a00 */
[----:B------:R-:W4:Y:S01]  /*5ade0*/  LDL.64 R86, [R1+0xa5c0] ;  /* 0x00a5c00001567983 */ /* 0x000f220000100a00 */
[----:B0-----:R-:W-:Y:S02]  /*5adf0*/  DADD R206, -RZ, -R98 ;  /* 0x00000000ffce7229 */ /* 0x001fe40000000962 */
[----:B------:R-:W-:Y:S01]  /*5ae00*/  DADD R204, -RZ, -R118 ;  /* 0x00000000ffcc7229 */ /* 0x000fe20000000976 */
[----:B------:R-:W4:Y:S06]  /*5ae10*/  LDL.LU.64 R98, [R1+0x7a80] ;  /* 0x007a800001627983 */ /* 0x000f2c0000300a00 */
[----:B------:R0:W-:Y:S02]  /*5ae20*/  STL.128 [R1+0x28c0], R204 ;  /* 0x0028c0cc01007387 */ /* 0x0001e40000100c00 */
[----:B0-----:R-:W-:Y:S01]  /*5ae30*/  DADD R206, -RZ, -R114 ;  /* 0x00000000ffce7229 */ /* 0x001fe20000000972 */
[----:B------:R-:W-:-:S06]  /*5ae40*/  CS2R R204, SRZ ;  /* 0x0000000000cc7805 */ /* 0x000fcc000001ff00 */
[----:B------:R0:W-:Y:S02]  /*5ae50*/  STL.128 [R1+0x28f0], R204 ;  /* 0x0028f0cc01007387 */ /* 0x0001e40000100c00 */
[----:B0-----:R-:W-:-:S08]  /*5ae60*/  DMUL R204, R32, R104 ;  /* 0x0000006820cc7228 */ /* 0x001fd00000000000 */
[----:B------:R-:W-:-:S08]  /*5ae70*/  DADD R114, -R200, -R204 ;  /* 0x00000000c8727229 */ /* 0x000fd000000009cc */
[----:B------:R-:W-:Y:S01]  /*5ae80*/  DADD R68, -R84, R114 ;  /* 0x0000000054447229 */ /* 0x000fe20000000172 */
[----:B------:R-:W-:Y:S01]  /*5ae90*/  IMAD.MOV.U32 R104, RZ, RZ, R102 ;  /* 0x000000ffff687224 */ /* 0x000fe200078e0066 */
[----:B------:R-:W-:Y:S01]  /*5aea0*/  DADD R206, -RZ, -R34 ;  /* 0x00000000ffce7229 */ /* 0x000fe20000000922 */
[----:B------:R-:W-:Y:S01]  /*5aeb0*/  IMAD.MOV.U32 R105, RZ, RZ, R103 ;  /* 0x000000ffff697224 */ /* 0x000fe200078e0067 */
[----:B------:R-:W4:Y:S04]  /*5aec0*/  LDL.64 R84, [R1+0x9aa0] ;  /* 0x009aa00001547983 */ /* 0x000f280000100a00 */
[----:B------:R-:W-:Y:S01]  /*5aed0*/  DADD R68, -R106, R68 ;  /* 0x000000006a447229 */ /* 0x000fe20000000144 */
[----:B------:R-:W-:Y:S01]  /*5aee0*/  MOV R102, R96 ;  /* 0x0000006000667202 */ /* 0x000fe20000000f00 */
[----:B------:R-:W-:Y:S01]  /*5aef0*/  IMAD.MOV.U32 R103, RZ, RZ, R97 ;  /* 0x000000ffff677224 */ /* 0x000fe200078e0061 */
[----:B------:R-:W-:Y:S01]  /*5af00*/  MOV R97, R93 ;  /* 0x0000005d00617202 */ /* 0x000fe20000000f00 */
[----:B------:R-:W-:Y:S01]  /*5af10*/  IMAD.MOV.U32 R118, RZ, RZ, R104 ;  /* 0x000000ffff767224 */ /* 0x000fe200078e0068 */
[----:B------:R0:W-:Y:S03]  /*5af20*/  STL.64 [R1+0xaed8], R114 ;  /* 0x00aed87201007387 */ /* 0x0001e60000100a00 */
[----:B------:R-:W-:Y:S01]  /*5af30*/  DADD R68, -R178, R68 ;  /* 0x00000000b2447229 */ /* 0x000fe20000000144 */
[----:B------:R-:W-:Y:S01]  /*5af40*/  IMAD.MOV.U32 R96, RZ, RZ, R92 ;  /* 0x000000ffff607224 */ /* 0x000fe200078e005c */
[----:B------:R-:W4:Y:S01]  /*5af50*/  LDL.LU.64 R34, [R1+0x7f80] ;  /* 0x007f800001227983 */ /* 0x000f220000300a00 */
[----:B------:R-:W-:-:S02]  /*5af60*/  IMAD.MOV.U32 R92, RZ, RZ, R82 ;  /* 0x000000ffff5c7224 */ /* 0x000fc400078e0052 */
[----:B------:R-:W-:Y:S01]  /*5af70*/  IMAD.MOV.U32 R93, RZ, RZ, R83 ;  /* 0x000000ffff5d7224 */ /* 0x000fe200078e0053 */
[----:B------:R-:W-:Y:S02]  /*5af80*/  DMUL R82, R78, R168 ;  /* 0x000000a84e527228 */ /* 0x000fe40000000000 */
[----:B------:R-:W-:Y:S01]  /*5af90*/  DFMA R68, -R160, R36, R68 ;  /* 0x00000024a044722b */ /* 0x000fe20000000144 */
[----:B------:R-:W-:Y:S01]  /*5afa0*/  IMAD.MOV.U32 R119, RZ, RZ, R105 ;  /* 0x000000ffff777224 */ /* 0x000fe200078e0069 */
[----:B0-----:R-:W4:Y:S04]  /*5afb0*/  LDL.64 R114, [R1+0xa6f0] ;  /* 0x00a6f00001727983 */ /* 0x001f280000100a00 */
[----:B------:R-:W-:Y:S02]  /*5afc0*/  DFMA R178, R78, R168, R82 ;  /* 0x000000a84eb2722b */ /* 0x000fe40000000052 */
[----:B------:R-:W-:-:S02]  /*5afd0*/  DADD R68, -R50, R68 ;  /* 0x0000000032447229 */ /* 0x000fc40000000144 */
[----:B------:R-:W-:Y:S01]  /*5afe0*/  DFMA R78, R218, R38, R216 ;  /* 0x00000026da4e722b */ /* 0x000fe200000000d8 */
[----:B------:R-:W-:Y:S01]  /*5aff0*/  IMAD.MOV.U32 R104, RZ, RZ, R202 ;  /* 0x000000ffff687224 */ /* 0x000fe200078e00ca */
[----:B------:R-:W-:Y:S01]  /*5b000*/  MOV R108, R96 ;  /* 0x00000060006c7202 */ /* 0x000fe20000000f00 */
[----:B------:R-:W-:Y:S01]  /*5b010*/  IMAD.MOV.U32 R105, RZ, RZ, R203 ;  /* 0x000000ffff697224 */ /* 0x000fe200078e00cb */
[----:B------:R-:W4:Y:S02]  /*5b020*/  LDL.LU.64 R216, [R1+0xb058] ;  /* 0x00b0580001d87983 */ /* 0x000f240000300a00 */
[----:B------:R-:W-:Y:S02]  /*5b030*/  DADD R68, -R62, R68 ;  /* 0x000000003e447229 */ /* 0x000fe40000000144 */
[----:B------:R-:W-:Y:S01]  /*5b040*/  DFMA R78, R24, UR50, R78 ;  /* 0x00000032184e7c2b */ /* 0x000fe2000800004e */
[----:B------:R-:W-:Y:S01]  /*5b050*/  IMAD.MOV.U32 R109, RZ, RZ, R97 ;  /* 0x000000ffff6d7224 */ /* 0x000fe200078e0061 */
[----:B------:R-:W4:Y:S04]  /*5b060*/  LDL.LU.64 R218, [R1+0xb050] ;  /* 0x00b0500001da7983 */ /* 0x000f280000300a00 */
[----:B------:R-:W-:Y:S01]  /*5b070*/  DADD R202, R68, -R178 ;  /* 0x0000000044ca7229 */ /* 0x000fe200000008b2 */
[----:B------:R-:W-:Y:S01]  /*5b080*/  IMAD.MOV.U32 R96, RZ, RZ, R92 ;  /* 0x000000ffff607224 */ /* 0x000fe200078e005c */
[----:B------:R-:W-:Y:S01]  /*5b090*/  DFMA R200, R58, R16, R78 ;  /* 0x000000103ac8722b */ /* 0x000fe2000000004e */
[----:B------:R-:W-:Y:S01]  /*5b0a0*/  MOV R97, R93 ;  /* 0x0000005d00617202 */ /* 0x000fe20000000f00 */
[----:B---3--:R-:W-:-:S05]  /*5b0b0*/  DADD R82, R4, R4 ;  /* 0x0000000004527229 */ /* 0x008fca0000000004 */
[----:B------:R0:W-:Y:S01]  /*5b0c0*/  STL.128 [R1+0x26b0], R200 ;  /* 0x0026b0c801007387 */ /* 0x0001e20000100c00 */
[----:B------:R-:W-:Y:S02]  /*5b0d0*/  DMUL R92, R22, UR6 ;  /* 0x00000006165c7c28 */ /* 0x000fe40008000000 */
[----:B------:R-:W-:Y:S01]  /*5b0e0*/  DADD R78, -R126, -R100 ;  /* 0x000000007e4e7229 */ /* 0x000fe20000000964 */
[----:B------:R-:W3:Y:S04]  /*5b0f0*/  LDL.LU.64 R4, [R1+0x82a8] ;  /* 0x0082a80001047983 */ /* 0x000ee80000300a00 */
[----:B------:R1:W-:Y:S04]  /*5b100*/  STL.64 [R1+0xaf08], R178 ;  /* 0x00af08b201007387 */ /* 0x0003e80000100a00 */
[----:B------:R-:W3:Y:S01]  /*5b110*/  LDL.LU.64 R58, [R1+0xb048] ;  /* 0x00b04800013a7983 */ /* 0x000ee20000300a00 */
[----:B0-----:R-:W-:-:S03]  /*5b120*/  DADD R202, -RZ, -R198 ;  /* 0x00000000ffca7229 */ /* 0x001fc600000009c6 */
[----:B------:R-:W3:Y:S04]  /*5b130*/  LDL.LU.64 R62, [R1+0x7708] ;  /* 0x00770800013e7983 */ /* 0x000ee80000300a00 */
[----:B------:R-:W3:Y:S01]  /*5b140*/  LDL.LU.64 R198, [R1+0x7ed8] ;  /* 0x007ed80001c67983 */ /* 0x000ee20000300a00 */
[----:B------:R-:W-:Y:S02]  /*5b150*/  DMUL R68, R82, R36 ;  /* 0x0000002452447228 */ /* 0x000fe40000000000 */
[----:B------:R-:W-:Y:S01]  /*5b160*/  DADD R92, -R92, R78 ;  /* 0x000000005c5c7229 */ /* 0x000fe2000000014e */
[----:B------:R-:W3:Y:S01]  /*5b170*/  LDL.64 R50, [R1+0x7de0] ;  /* 0x007de00001327983 */ /* 0x000ee20000100a00 */
[----:B------:R-:W-:-:S03]  /*5b180*/  DMUL R200, R26, UR22 ;  /* 0x000000161ac87c28 */ /* 0x000fc60008000000 */
[----:B------:R0:W-:Y:S01]  /*5b190*/  STL.128 [R1+0x2900], R204 ;  /* 0x002900cc01007387 */ /* 0x0001e20000100c00 */
[----:B------:R-:W-:-:S03]  /*5b1a0*/  DFMA R82, R82, R36, R68 ;  /* 0x000000245252722b */ /* 0x000fc60000000044 */
[----:B-1----:R-:W3:Y:S05]  /*5b1b0*/  LDL.LU.64 R178, [R1+0x8080] ;  /* 0x0080800001b27983 */ /* 0x002eea0000300a00 */
[----:B------:R-:W-:Y:S02]  /*5b1c0*/  DADD R92, R92, -R82 ;  /* 0x000000005c5c7229 */ /* 0x000fe40000000852 */
[----:B--2---:R-:W-:-:S08]  /*5b1d0*/  DMUL R78, R88, R36 ;  /* 0x00000024584e7228 */ /* 0x004fd00000000000 */
[----:B------:R-:W-:-:S08]  /*5b1e0*/  DFMA R88, R88, R36, R78 ;  /* 0x000000245858722b */ /* 0x000fd0000000004e */
[----:B------:R-:W-:-:S08]  /*5b1f0*/  DADD R88, R92, -R88 ;  /* 0x000000005c587229 */ /* 0x000fd00000000858 */
[----:B------:R-:W-:-:S08]  /*5b200*/  DADD R88, -R224, R88 ;  /* 0x00000000e0587229 */ /* 0x000fd00000000158 */
[----:B------:R-:W-:-:S08]  /*5b210*/  DADD R88, -R186, R88 ;  /* 0x00000000ba587229 */ /* 0x000fd00000000158 */
[----:B----4-:R-:W-:-:S08]  /*5b220*/  DADD R88, -R98, R88 ;  /* 0x0000000062587229 */ /* 0x010fd00000000158 */
[----:B------:R-:W-:Y:S01]  /*5b230*/  DADD R88, -R242, R88 ;  /* 0x00000000f2587229 */ /* 0x000fe20000000158 */
[----:B------:R1:W-:Y:S01]  /*5b240*/  STL.128 [R1+0x29f0], R200 ;  /* 0x0029f0c801007387 */ /* 0x0003e20000100c00 */
[----:B------:R-:W-:-:S03]  /*5b250*/  DMUL R92, R2, UR16 ;  /* 0x00000010025c7c28 */ /* 0x000fc60008000000 */
[----:B------:R-:W2:Y:S03]  /*5b260*/  LDL.64 R2, [R1+0xa8f0] ;  /* 0x00a8f00001027983 */ /* 0x000ea60000100a00 */
[----:B------:R-:W-:Y:S01]  /*5b270*/  DADD R88, -R10, R88 ;  /* 0x000000000a587229 */ /* 0x000fe20000000158 */
[----:B0-----:R-:W-:Y:S01]  /*5b280*/  CS2R R206, SRZ ;  /* 0x0000000000ce7805 */ /* 0x001fe2000001ff00 */
[----:B------:R-:W4:Y:S06]  /*5b290*/  LDL.64 R242, [R1+0xa5b8] ;  /* 0x00a5b80001f27983 */ /* 0x000f2c0000100a00 */
[----:B------:R-:W-:Y:S01]  /*5b2a0*/  DADD R88, -R94, R88 ;  /* 0x000000005e587229 */ /* 0x000fe20000000158 */
[----:B-1----:R-:W-:Y:S01]  /*5b2b0*/  MOV R200, R202 ;  /* 0x000000ca00c87202 */ /* 0x002fe20000000f00 */
[----:B------:R-:W-:Y:S01]  /*5b2c0*/  IMAD.MOV.U32 R201, RZ, RZ, R203 ;  /* 0x000000ffffc97224 */ /* 0x000fe200078e00cb */
[----:B------:R-:W-:-:S05]  /*5b2d0*/  CS2R R202, SRZ ;  /* 0x0000000000ca7805 */ /* 0x000fca000001ff00 */
[----:B------:R-:W-:Y:S01]  /*5b2e0*/  DADD R88, -R54, R88 ;  /* 0x0000000036587229 */ /* 0x000fe20000000158 */
[----:B------:R0:W-:Y:S07]  /*5b2f0*/  STL.128 [R1+0x2a00], R200 ;  /* 0x002a00c801007387 */ /* 0x0001ee0000100c00 */
[----:B------:R-:W-:Y:S02]  /*5b300*/  DADD R88, -R138, R88 ;  /* 0x000000008a587229 */ /* 0x000fe40000000158 */
[----:B0-----:R-:W-:-:S02]  /*5b310*/  DFMA R202, R222, UR22, R92 ;  /* 0x00000016deca7c2b */ /* 0x001fc4000800005c */
[----:B------:R-:W-:Y:S01]  /*5b320*/  DMUL R138, R42, UR4 ;  /* 0x000000042a8a7c28 */ /* 0x000fe20008000000 */
[----:B------:R-:W-:-:S03]  /*5b330*/  CS2R R200, SRZ ;  /* 0x0000000000c87805 */ /* 0x000fc6000001ff00 */
[----:B------:R-:W-:Y:S01]  /*5b340*/  DADD R88, -R220, R88 ;  /* 0x00000000dc587229 */ /* 0x000fe20000000158 */
[----:B------:R-:W4:Y:S04]  /*5b350*/  LDL.64 R222, [R1+0xa5a8] ;  /* 0x00a5a80001de7983 */ /* 0x000f280000100a00 */
[----:B------:R0:W-:Y:S03]  /*5b360*/  STL.128 [R1+0x2a30], R200 ;  /* 0x002a30c801007387 */ /* 0x0001e60000100c00 */
[----:B0-----:R-:W-:Y:S02]  /*5b370*/  DADD R200, -R138, R88 ;  /* 0x000000008ac87229 */ /* 0x001fe40000000158 */
[----:B---3--:R-:W-:-:S08]  /*5b380*/  DFMA R92, R198, UR38, R66 ;  /* 0x00000026c65c7c2b */ /* 0x008fd00008000042 */
[----:B------:R-:W-:-:S08]  /*5b390*/  DADD R92, R148, R92 ;  /* 0x00000000945c7229 */ /* 0x000fd0000000005c */
[----:B------:R-:W-:-:S07]  /*5b3a0*/  DFMA R202, R246, UR12, R92 ;  /* 0x0000000cf6ca7c2b */ /* 0x000fce000800005c */
[----:B------:R0:W-:Y:S02]  /*5b3b0*/  STL.128 [R1+0x2a40], R200 ;  /* 0x002a40c801007387 */ /* 0x0001e40000100c00 */
[----:B0-----:R-:W-:Y:S01]  /*5b3c0*/  DFMA R202, R128, UR34, R132 ;  /* 0x0000002280ca7c2b */ /* 0x001fe20008000084 */
[----:B------:R-:W-:Y:S01]  /*5b3d0*/  IMAD.MOV.U32 R128, RZ, RZ, R102 ;  /* 0x000000ffff807224 */ /* 0x000fe200078e0066 */
[----:B------:R-:W-:Y:S01]  /*5b3e0*/  MOV R102, R76 ;  /* 0x0000004c00667202 */ /* 0x000fe20000000f00 */
[----:B------:R-:W-:Y:S01]  /*5b3f0*/  IMAD.MOV.U32 R129, RZ, RZ, R103 ;  /* 0x000000ffff817224 */ /* 0x000fe200078e0067 */
[----:B------:R-:W-:Y:S01]  /*5b400*/  CS2R R200, SRZ ;  /* 0x0000000000c87805 */ /* 0x000fe2000001ff00 */
[----:B------:R-:W-:Y:S01]  /*5b410*/  IMAD.MOV.U32 R103, RZ, RZ, R77 ;  /* 0x000000ffff677224 */ /* 0x000fe200078e004d */
[----:B------:R-:W-:Y:S01]  /*5b420*/  DMUL R6, R6, R216 ;  /* 0x000000d806067228 */ /* 0x000fe20000000000 */
[----:B------:R-:W3:Y:S04]  /*5b430*/  LDL.64 R76, [R1+0xa710] ;  /* 0x00a71000014c7983 */ /* 0x000ee80000100a00 */
[----:B------:R0:W-:Y:S01]  /*5b440*/  STL.128 [R1+0x2640], R200 ;  /* 0x002640c801007387 */ /* 0x0001e20000100c00 */
[----:B------:R-:W-:Y:S01]  /*5b450*/  IMAD.MOV.U32 R120, RZ, RZ, R128 ;  /* 0x000000ffff787224 */ /* 0x000fe200078e0080 */
[----:B------:R-:W-:Y:S01]  /*5b460*/  MOV R121, R129 ;  /* 0x0000008100797202 */ /* 0x000fe20000000f00 */
[----:B------:R-:W-:-:S02]  /*5b470*/  DMUL R94, R114, R218 ;  /* 0x000000da725e7228 */ /* 0x000fc40000000000 */
[----:B------:R-:W-:Y:S01]  /*5b480*/  DMUL R92, R236, R218 ;  /* 0x000000daec5c7228 */ /* 0x000fe20000000000 */
[----:B------:R-:W-:Y:S01]  /*5b490*/  IMAD.MOV.U32 R246, RZ, RZ, R102 ;  /* 0x000000fffff67224 */ /* 0x000fe200078e0066 */
[----:B------:R-:W-:Y:S01]  /*5b4a0*/  MOV R247, R103 ;  /* 0x0000006700f77202 */ /* 0x000fe20000000f00 */
[----:B------:R-:W-:Y:S01]  /*5b4b0*/  IMAD.MOV.U32 R138, RZ, RZ, R192 ;  /* 0x000000ffff8a7224 */ /* 0x000fe200078e00c0 */
[----:B------:R-:W-:Y:S01]  /*5b4c0*/  STL.64 [R1+0xac58], R4 ;  /* 0x00ac580401007387 */ /* 0x000fe20000100a00 */
[----:B------:R-:W-:-:S03]  /*5b4d0*/  IMAD.MOV.U32 R139, RZ, RZ, R193 ;  /* 0x000000ffff8b7224 */ /* 0x000fc600078e00c1 */
[----:B------:R-:W4:Y:S01]  /*5b4e0*/  LDL.LU.64 R216, [R1+0x7880] ;  /* 0x0078800001d87983 */ /* 0x000f220000300a00 */
[----:B0-----:R-:W-:Y:S01]  /*5b4f0*/  DFMA R202, R40, UR24, R188 ;  /* 0x0000001828ca7c2b */ /* 0x001fe200080000bc */
[----:B------:R-:W-:Y:S01]  /*5b500*/  CS2R R200, SRZ ;  /* 0x0000000000c87805 */ /* 0x000fe2000001ff00 */
[----:B------:R-:W-:Y:S01]  /*5b510*/  DADD R204, -RZ, -R6 ;  /* 0x00000000ffcc7229 */ /* 0x000fe20000000906 */
[----:B------:R-:W-:Y:S01]  /*5b520*/  IMAD.MOV.U32 R128, RZ, RZ, R110 ;  /* 0x000000ffff807224 */ /* 0x000fe200078e006e */
[----:B------:R-:W4:Y:S04]  /*5b530*/  LDL.LU.64 R132, [R1+0xa810] ;  /* 0x00a8100001847983 */ /* 0x000f280000300a00 */
[----:B------:R0:W-:Y:S04]  /*5b540*/  STL.128 [R1+0x2680], R200 ;  /* 0x002680c801007387 */ /* 0x0001e80000100c00 */
[----:B------:R1:W-:Y:S01]  /*5b550*/  STL.128 [R1+0x26a0], R208 ;  /* 0x0026a0d001007387 */ /* 0x0003e20000100c00 */
[----:B------:R-:W-:Y:S01]  /*5b560*/  IMAD.MOV.U32 R129, RZ, RZ, R111 ;  /* 0x000000ffff817224 */ /* 0x000fe200078e006f */
[----:B---3--:R-:W-:-:S02]  /*5b570*/  DMUL R88, R76, R218 ;  /* 0x000000da4c587228 */ /* 0x008fc40000000000 */
[----:B------:R3:W-:Y:S01]  /*5b580*/  STL.64 [R1+0x7788], R6 ;  /* 0x0077880601007387 */ /* 0x0007e20000100a00 */
[----:B0-----:R-:W-:Y:S01]  /*5b590*/  DADD R200, -RZ, -R56 ;  /* 0x00000000ffc87229 */ /* 0x001fe20000000938 */
[----:B------:R-:W-:Y:S01]  /*5b5a0*/  CS2R R202, SRZ ;  /* 0x0000000000ca7805 */ /* 0x000fe2000001ff00 */
[----:B------:R-:W-:Y:S01]  /*5b5b0*/  DADD R102, R156, R156 ;  /* 0x000000009c667229 */ /* 0x000fe2000000009c */
[----:B------:R-:W-:Y:S01]  /*5b5c0*/  MOV R30, R246 ;  /* 0x000000f6001e7202 */ /* 0x000fe20000000f00 */
[----:B------:R-:W-:Y:S01]  /*5b5d0*/  DMUL R110, R196, R218 ;  /* 0x000000dac46e7228 */ /* 0x000fe20000000000 */
[----:B-1----:R-:W-:Y:S01]  /*5b5e0*/  CS2R R208, SRZ ;  /* 0x0000000000d07805 */ /* 0x002fe2000001ff00 */
[----:B------:R-:W-:Y:S01]  /*5b5f0*/  DADD R210, -RZ, -R94 ;  /* 0x00000000ffd27229 */ /* 0x000fe2000000095e */
[----:B------:R0:W-:Y:S04]  /*5b600*/  STL.128 [R1+0x2790], R200 ;  /* 0x002790c801007387 */ /* 0x0001e80000100c00 */
[----:B------:R1:W-:Y:S04]  /*5b610*/  STL.128 [R1+0x2850], R204 ;  /* 0x002850cc01007387 */ /* 0x0003e80000100c00 */
[----:B---3--:R-:W3:Y:S01]  /*5b620*/  LDL.64 R6, [R1+0xa450] ;  /* 0x00a4500001067983 */ /* 0x008ee20000100a00 */
[----:B------:R-:W-:-:S03]  /*5b630*/  DMUL R192, R22, UR72 ;  /* 0x0000004816c07c28 */ /* 0x000fc60008000000 */
[----:B------:R-:W3:Y:S01]  /*5b640*/  LDL.64 R218, [R1+0x8278] ;  /* 0x0082780001da7983 */ /* 0x000ee20000100a00 */
[----:B0-----:R-:W-:Y:S01]  /*5b650*/  DADD R200, -RZ, -R48 ;  /* 0x00000000ffc87229 */ /* 0x001fe20000000930 */
[----:B------:R-:W-:Y:S01]  /*5b660*/  IMAD.MOV.U32 R31, RZ, RZ, R247 ;  /* 0x000000ffff1f7224 */ /* 0x000fe200078e00f7 */
[----:B------:R-:W-:Y:S01]  /*5b670*/  DADD R202, -RZ, -R248 ;  /* 0x00000000ffca7229 */ /* 0x000fe200000009f8 */
[----:B------:R-:W3:Y:S04]  /*5b680*/  LDL.LU.64 R188, [R1+0x79f8] ;  /* 0x0079f80001bc7983 */ /* 0x000ee80000300a00 */
[----:B------:R0:W-:Y:S04]  /*5b690*/  STL.64 [R1+0xacf0], R220 ;  /* 0x00acf0dc01007387 */ /* 0x0001e80000100a00 */
[----:B------:R2:W-:Y:S01]  /*5b6a0*/  STL.128 [R1+0x28d0], R200 ;  /* 0x0028d0c801007387 */ /* 0x0005e20000100c00 */
[----:B-1----:R-:W-:Y:S01]  /*5b6b0*/  DADD R206, -RZ, -R88 ;  /* 0x00000000ffce7229 */ /* 0x002fe20000000958 */
[----:B------:R-:W-:Y:S01]  /*5b6c0*/  CS2R R204, SRZ ;  /* 0x0000000000cc7805 */ /* 0x000fe2000001ff00 */
[----:B------:R-:W-:Y:S01]  /*5b6d0*/  UMOV UR60, 0xa210599e ;  /* 0xa210599e003c7882 */ /* 0x000fe20000000000 */
[----:B------:R-:W-:Y:S01]  /*5b6e0*/  UMOV UR61, 0x3d8ec94c ;  /* 0x3d8ec94c003d7882 */ /* 0x000fe20000000000 */
[----:B------:R-:W-:Y:S01]  /*5b6f0*/  UMOV UR12, 0x812dea11 ;  /* 0x812dea11000c7882 */ /* 0x000fe20000000000 */
[----:B------:R-:W-:Y:S01]  /*5b700*/  UMOV UR13, 0x3d919799 ;  /* 0x3d919799000d7882 */ /* 0x000fe20000000000 */
[----:B------:R-:W-:Y:S04]  /*5b710*/  STL.64 [R1+0xac60], R64 ;  /* 0x00ac604001007387 */ /* 0x000fe80000100a00 */
[----:B0-----:R-:W3:Y:S04]  /*5b720*/  LDL.LU.64 R220, [R1+0x78c8] ;  /* 0x0078c80001dc7983 */ /* 0x001ee80000300a00 */
[----:B------:R-:W3:Y:S01]  /*5b730*/  LDL.LU.64 R156, [R1+0x7fe0] ;  /* 0x007fe000019c7983 */ /* 0x000ee20000300a00 */
[----:B--2---:R-:W-:-:S02]  /*5b740*/  DADD R200, -RZ, -R26 ;  /* 0x00000000ffc87229 */ /* 0x004fc4000000091a */
[----:B------:R-:W-:Y:S01]  /*5b750*/  DADD R202, -RZ, -R40 ;  /* 0x00000000ffca7229 */ /* 0x000fe20000000928 */
[----:B------:R-:W4:Y:S06]  /*5b760*/  LDL.LU.64 R40, [R1+0xb040] ;  /* 0x00b0400001287983 */ /* 0x000f2c0000300a00 */
[----:B------:R0:W-:Y:S02]  /*5b770*/  STL.128 [R1+0x28e0], R200 ;  /* 0x0028e0c801007387 */ /* 0x0001e40000100c00 */
[----:B0-----:R-:W-:Y:S01]  /*5b780*/  DFMA R202, R84, R2, -R4 ;  /* 0x0000000254ca722b */ /* 0x001fe20000000804 */
[----:B------:R-:W-:Y:S01]  /*5b790*/  CS2R R200, SRZ ;  /* 0x0000000000c87805 */ /* 0x000fe2000001ff00 */
[----:B------:R-:W2:Y:S05]  /*5b7a0*/  LDL.64 R2, [R1+0x7ac8] ;  /* 0x007ac80001027983 */ /* 0x000eaa0000100a00 */
[----:B------:R0:W-:Y:S02]  /*5b7b0*/  STL.128 [R1+0x2940], R200 ;  /* 0x002940c801007387 */ /* 0x0001e40000100c00 */
[----:B0-----:R-:W-:-:S02]  /*5b7c0*/  DADD R200, -RZ, -R178 ;  /* 0x00000000ffc87229 */ /* 0x001fc400000009b2 */
[----:B------:R-:W-:-:S07]  /*5b7d0*/  DADD R202, -RZ, -R110 ;  /* 0x00000000ffca7229 */ /* 0x000fce000000096e */
[----:B------:R0:W-:Y:S04]  /*5b7e0*/  STL.128 [R1+0x2920], R200 ;  /* 0x002920c801007387 */ /* 0x0001e80000100c00 */
[----:B------:R1:W-:Y:S04]  /*5b7f0*/  STL.128 [R1+0x2930], R208 ;  /* 0x002930d001007387 */ /* 0x0003e80000100c00 */
[----:B------:R1:W-:Y:S01]  /*5b800*/  STL.128 [R1+0x2950], R204 ;  /* 0x002950cc01007387 */ /* 0x0003e20000100c00 */
[----:B0-----:R-:W-:Y:S01]  /*5b810*/  DADD R200, -RZ, -R92 ;  /* 0x00000000ffc87229 */ /* 0x001fe2000000095c */
[----:B------:R-:W-:-:S02]  /*5b820*/  CS2R R202, SRZ ;  /* 0x0000000000ca7805 */ /* 0x000fc4000001ff00 */
[----:B-1----:R-:W2:Y:S04]  /*5b830*/  LDL.LU.64 R210, [R1+0x7c20] ;  /* 0x007c200001d27983 */ /* 0x002ea80000300a00 */
[----:B------:R0:W-:Y:S04]  /*5b840*/  STL.128 [R1+0x2960], R200 ;  /* 0x002960c801007387 */ /* 0x0001e80000100c00 */
[----:B------:R-:W2:Y:S04]  /*5b850*/  LDL.LU.64 R208, [R1+0x7c18] ;  /* 0x007c180001d07983 */ /* 0x000ea80000300a00 */
[----:B------:R-:W2:Y:S01]  /*5b860*/  LDL.LU.64 R204, [R1+0x7af0] ;  /* 0x007af00001cc7983 */ /* 0x000ea20000300a00 */
[----:B0-----:R-:W-:Y:S01]  /*5b870*/  DADD R200, -R58, R214 ;  /* 0x000000003ac87229 */ /* 0x001fe200000001d6 */
[----:B------:R-:W-:-:S06]  /*5b880*/  CS2R R202, SRZ ;  /* 0x0000000000ca7805 */ /* 0x000fcc000001ff00 */
[----:B------:R0:W-:Y:S04]  /*5b890*/  STL.128 [R1+0x2970], R200 ;  /* 0x002970c801007387 */ /* 0x0001e80000100c00 */
[----:B0-----:R-:W3:Y:S01]  /*5b8a0*/  LDL.64 R200, [R1+0xa460] ;  /* 0x00a4600001c87983 */ /* 0x001ee20000100a00 */
[----:B------:R-:W-:Y:S01]  /*5b8b0*/  MOV R202, R64 ;  /* 0x0000004000ca7202 */ /* 0x000fe20000000f00 */
[----:B------:R-:W-:Y:S01]  /*5b8c0*/  IMAD.MOV.U32 R203, RZ, RZ, R65 ;  /* 0x000000ffffcb7224 */ /* 0x000fe200078e0041 */
[----:B------:R-:W-:Y:S01]  /*5b8d0*/  DMUL R206, R22, UR6 ;  /* 0x0000000616ce7c28 */ /* 0x000fe20008000000 */
[----:B------:R-:W2:Y:S04]  /*5b8e0*/  LDL.LU.64 R64, [R1+0x79c8] ;  /* 0x0079c80001407983 */ /* 0x000ea80000300a00 */
[----:B---3--:R0:W-:Y:S02]  /*5b8f0*/  STL.128 [R1+0x29b0], R200 ;  /* 0x0029b0c801007387 */ /* 0x0081e40000100c00 */
[----:B0-----:R-:W-:Y:S01]  /*5b900*/  DFMA R200, R228, UR36, -R166 ;  /* 0x00000024e4c87c2b */ /* 0x001fe200080008a6 */
[----:B------:R-:W-:Y:S01]  /*5b910*/  IMAD.MOV.U32 R202, RZ, RZ, R232 ;  /* 0x000000ffffca7224 */ /* 0x000fe200078e00e8 */
[----:B------:R-:W-:Y:S01]  /*5b920*/  MOV R203, R233 ;  /* 0x000000e900cb7202 */ /* 0x000fe20000000f00 */
[----:B----4-:R-:W-:Y:S01]  /*5b930*/  DFMA R58, -R242, R40, -R58 ;  /* 0x00000028f23a722b */ /* 0x010fe2000000093a */
[----:B------:R-:W3:Y:S04]  /*5b940*/  LDL.LU.64 R232, [R1+0xb038] ;  /* 0x00b0380001e87983 */ /* 0x000ee80000300a00 */
[----:B------:R0:W-:Y:S02]  /*5b950*/  STL.128 [R1+0x2a10], R200 ;  /* 0x002a10c801007387 */ /* 0x0001e40000100c00 */
[----:B0-----:R-:W-:-:S02]  /*5b960*/  DMUL R202, R248, UR16 ;  /* 0x00000010f8ca7c28 */ /* 0x001fc40008000000 */
[----:B------:R-:W4:Y:S01]  /*5b970*/  LDL.LU.64 R248, [R1+0xb028] ;  /* 0x00b0280001f87983 */ /* 0x000f220000300a00 */
[----:B------:R-:W-:-:S08]  /*5b980*/  DADD R58, -R134, R58 ;  /* 0x00000000863a7229 */ /* 0x000fd0000000013a */
[----:B------:R-:W-:Y:S01]  /*5b990*/  DADD R58, -R80, R58 ;  /* 0x00000000503a7229 */ /* 0x000fe2000000013a */
[----:B------:R-:W-:Y:S02]  /*5b9a0*/  IMAD.MOV.U32 R80, RZ, RZ, R128 ;  /* 0x000000ffff507224 */ /* 0x000fe400078e0080 */
[----:B------:R-:W-:-:S05]  /*5b9b0*/  IMAD.MOV.U32 R81, RZ, RZ, R129 ;  /* 0x000000ffff517224 */ /* 0x000fca00078e0081 */
[----:B------:R-:W-:Y:S01]  /*5b9c0*/  DADD R58, -R172, R58 ;  /* 0x00000000ac3a7229 */ /* 0x000fe2000000013a */
[----:B------:R-:W-:Y:S01]  /*5b9d0*/  MOV R90, R80 ;  /* 0x00000050005a7202 */ /* 0x000fe20000000f00 */
[----:B------:R-:W-:Y:S01]  /*5b9e0*/  IMAD.MOV.U32 R91, RZ, RZ, R81 ;  /* 0x000000ffff5b7224 */ /* 0x000fe200078e0051 */
[----:B------:R-:W-:Y:S01]  /*5b9f0*/  MOV R81, R177 ;  /* 0x000000b100517202 */ /* 0x000fe20000000f00 */
[----:B------:R-:W-:-:S04]  /*5ba00*/  IMAD.MOV.U32 R80, RZ, RZ, R176 ;  /* 0x000000ffff507224 */ /* 0x000fc800078e00b0 */
[----:B------:R-:W-:Y:S01]  /*5ba10*/  DFMA R58, -R222, R38, R58 ;  /* 0x00000026de3a722b */ /* 0x000fe2000000013a */
[----:B------:R-:W-:Y:S01]  /*5ba20*/  MOV R128, R124 ;  /* 0x0000007c00807202 */ /* 0x000fe20000000f00 */
[----:B------:R-:W-:-:S06]  /*5ba30*/  IMAD.MOV.U32 R129, RZ, RZ, R125 ;  /* 0x000000ffff817224 */ /* 0x000fcc00078e007d */
[----:B------:R-:W-:Y:S01]  /*5ba40*/  DADD R58, R58, -R102 ;  /* 0x000000003a3a7229 */ /* 0x000fe20000000866 */
[----:B------:R-:W-:Y:S01]  /*5ba50*/  IMAD.MOV.U32 R124, RZ, RZ, R118 ;  /* 0x000000ffff7c7224 */ /* 0x000fe200078e0076 */
[----:B------:R-:W-:Y:S01]  /*5ba60*/  MOV R125, R119 ;  /* 0x00000077007d7202 */ /* 0x000fe20000000f00 */
[----:B------:R-:W-:Y:S01]  /*5ba70*/  IMAD.MOV.U32 R118, RZ, RZ, R108 ;  /* 0x000000ffff767224 */ /* 0x000fe200078e006c */
[----:B------:R-:W-:Y:S01]  /*5ba80*/  MOV R108, R104 ;  /* 0x00000068006c7202 */ /* 0x000fe20000000f00 */
[----:B------:R-:W-:Y:S01]  /*5ba90*/  IMAD.MOV.U32 R119, RZ, RZ, R109 ;  /* 0x000000ffff777224 */ /* 0x000fe200078e006d */
[----:B------:R-:W-:Y:S01]  /*5baa0*/  DFMA R200, R174, UR38, R230 ;  /* 0x00000026aec87c2b */ /* 0x000fe200080000e6 */
[----:B------:R-:W-:Y:S01]  /*5bab0*/  IMAD.MOV.U32 R109, RZ, RZ, R105 ;  /* 0x000000ffff6d7224 */ /* 0x000fe200078e0069 */
[----:B------:R-:W3:Y:S04]  /*5bac0*/  LDL.LU.64 R230, [R1+0xb030] ;  /* 0x00b0300001e67983 */ /* 0x000ee80000300a00 */
[----:B------:R-:W3:Y:S01]  /*5bad0*/  LDL.LU.64 R104, [R1+0x7b48] ;  /* 0x007b480001687983 */ /* 0x000ee20000300a00 */
[----:B----4-:R-:W-:-:S02]  /*5bae0*/  IMAD.MOV.U32 R176, RZ, RZ, R248 ;  /* 0x000000ffffb07224 */ /* 0x010fc400078e00f8 */
[----:B------:R-:W-:Y:S01]  /*5baf0*/  IMAD.MOV.U32 R177, RZ, RZ, R249 ;  /* 0x000000ffffb17224 */ /* 0x000fe200078e00f9 */
[----:B------:R-:W-:-:S08]  /*5bb00*/  DMUL R248, R46, R38 ;  /* 0x000000262ef87228 */ /* 0x000fd00000000000 */
[----:B------:R-:W-:-:S08]  /*5bb10*/  DADD R102, -R6, -R248 ;  /* 0x0000000006667229 */ /* 0x000fd000000009f8 */
[----:B------:R-:W-:Y:S01]  /*5bb20*/  DADD R102, -R182, R102 ;  /* 0x00000000b6667229 */ /* 0x000fe20000000166 */
[----:B------:R-:W4:Y:S01]  /*5bb30*/  LDL.LU.64 R182, [R1+0xb020] ;  /* 0x00b0200001b67983 */ /* 0x000f220000300a00 */
[----:B--2---:R-:W-:-:S08]  /*5bb40*/  DADD R58, -R2, R58 ;  /* 0x00000000023a7229 */ /* 0x004fd0000000013a */
[----:B------:R-:W-:-:S08]  /*5bb50*/  DADD R58, -R238, R58 ;  /* 0x00000000ee3a7229 */ /* 0x000fd0000000013a */
[----:B------:R-:W-:-:S08]  /*5bb60*/  DADD R58, -R192, R58 ;  /* 0x00000000c03a7229 */ /* 0x000fd0000000013a */
[----:B------:R-:W-:-:S08]  /*5bb70*/  DADD R58, -R14, R58 ;  /* 0x000000000e3a7229 */ /* 0x000fd0000000013a */
[----:B------:R-:W-:-:S08]  /*5bb80*/  DADD R58, -R240, R58 ;  /* 0x00000000f03a7229 */ /* 0x000fd0000000013a */
[----:B------:R-:W-:-:S08]  /*5bb90*/  DADD R58, -R142, R58 ;  /* 0x000000008e3a7229 */ /* 0x000fd0000000013a */
[----:B---3--:R-:W-:Y:S02]  /*5bba0*/  DADD R58, -R104, R58 ;  /* 0x00000000683a7229 */ /* 0x008fe4000000013a */
[----:B----4-:R-:W-:Y:S01]  /*5bbb0*/  DADD R104, -R182, R230 ;  /* 0x00000000b6687229 */ /* 0x010fe200000001e6 */
[----:B------:R-:W2:Y:S01]  /*5bbc0*/  LDL.LU.64 R182, [R1+0xb010] ;  /* 0x00b0100001b67983 */ /* 0x000ea20000300a00 */
[----:B------:R-:W-:Y:S01]  /*5bbd0*/  IMAD.MOV.U32 R238, RZ, RZ, R138 ;  /* 0x000000ffffee7224 */ /* 0x000fe200078e008a */
[----:B------:R-:W-:Y:S01]  /*5bbe0*/  MOV R239, R139 ;  /* 0x0000008b00ef7202 */ /* 0x000fe20000000f00 */
[----:B------:R-:W-:Y:S01]  /*5bbf0*/  IMAD.MOV.U32 R138, RZ, RZ, R118 ;  /* 0x000000ffff8a7224 */ /* 0x000fe200078e0076 */
[----:B------:R0:W-:Y:S01]  /*5bc00*/  STL.64 [R1+0xae00], R6 ;  /* 0x00ae000601007387 */ /* 0x0001e20000100a00 */
[----:B------:R-:W-:Y:S01]  /*5bc10*/  IMAD.MOV.U32 R139, RZ, RZ, R119 ;  /* 0x000000ffff8b7224 */ /* 0x000fe200078e0077 */
[----:B------:R-:W-:Y:S01]  /*5bc20*/  DMUL R118, R24, UR32 ;  /* 0x0000002018767c28 */ /* 0x000fe20008000000 */
[----:B------:R-:W-:Y:S01]  /*5bc30*/  MOV R246, R124 ;  /* 0x0000007c00f67202 */ /* 0x000fe20000000f00 */
[----:B------:R-:W-:Y:S01]  /*5bc40*/  IMAD.MOV.U32 R247, RZ, RZ, R125 ;  /* 0x000000fffff77224 */ /* 0x000fe200078e007d */
[----:B------:R-:W-:Y:S01]  /*5bc50*/  DADD R102, -R112, R102 ;  /* 0x0000000070667229 */ /* 0x000fe20000000166 */
[----:B------:R-:W3:Y:S04]  /*5bc60*/  LDL.LU.64 R230, [R1+0xb018] ;  /* 0x00b0180001e67983 */ /* 0x000ee80000300a00 */
[----:B------:R-:W-:-:S02]  /*5bc70*/  DADD R4, -R232, R118 ;  /* 0x00000000e8047229 */ /* 0x000fc40000000176 */
[----:B0-----:R-:W-:Y:S01]  /*5bc80*/  DADD R6, R232, -R118 ;  /* 0x00000000e8067229 */ /* 0x001fe20000000876 */
[----:B------:R-:W-:Y:S01]  /*5bc90*/  UMOV UR32, 0xbaf4cd2d ;  /* 0xbaf4cd2d00207882 */ /* 0x000fe20000000000 */
[----:B------:R-:W-:Y:S01]  /*5bca0*/  DADD R118, -R180, R58 ;  /* 0x00000000b4767229 */ /* 0x000fe2000000013a */
[----:B------:R-:W-:Y:S01]  /*5bcb0*/  UMOV UR33, 0x3d843b23 ;  /* 0x3d843b2300217882 */ /* 0x000fe20000000000 */
[----:B------:R-:W4:Y:S01]  /*5bcc0*/  LDL.LU.64 R180, [R1+0xb008] ;  /* 0x00b0080001b47983 */ /* 0x000f220000300a00 */
[----:B------:R-:W-:Y:S01]  /*5bcd0*/  IMAD.MOV.U32 R124, RZ, RZ, R122 ;  /* 0x000000ffff7c7224 */ /* 0x000fe200078e007a */
[----:B------:R-:W-:Y:S02]  /*5bce0*/  MOV R125, R123 ;  /* 0x0000007b007d7202 */ /* 0x000fe40000000f00 */
[----:B------:R0:W-:Y:S01]  /*5bcf0*/  STL.64 [R1+0x78e8], R4 ;  /* 0x0078e80401007387 */ /* 0x0001e20000100a00 */
[----:B------:R-:W-:Y:S02]  /*5bd00*/  DMUL R162, R22, UR32 ;  /* 0x0000002016a27c28 */ /* 0x000fe40008000000 */
[----:B------:R-:W-:Y:S01]  /*5bd10*/  DADD R122, -R126, R100 ;  /* 0x000000007e7a7229 */ /* 0x000fe20000000164 */
[----:B------:R1:W-:Y:S01]  /*5bd20*/  STL.64 [R1+0x77a8], R6 ;  /* 0x0077a80601007387 */ /* 0x0003e20000100a00 */
[----:B------:R-:W-:Y:S01]  /*5bd30*/  MOV R170, R238 ;  /* 0x000000ee00aa7202 */ /* 0x000fe20000000f00 */
[----:B------:R-:W-:-:S02]  /*5bd40*/  IMAD.MOV.U32 R171, RZ, RZ, R239 ;  /* 0x000000ffffab7224 */ /* 0x000fc400078e00ef */
[----:B------:R-:W3:Y:S04]  /*5bd50*/  LDL.LU.64 R112, [R1+0x7c60] ;  /* 0x007c600001707983 */ /* 0x000ee80000300a00 */
[----:B0-----:R-:W3:Y:S04]  /*5bd60*/  LDL.LU.64 R4, [R1+0xab68] ;  /* 0x00ab680001047983 */ /* 0x001ee80000300a00 */
[----:B-1----:R-:W3:Y:S01]  /*5bd70*/  LDL.64 R6, [R1+0xa868] ;  /* 0x00a8680001067983 */ /* 0x002ee20000100a00 */
[----:B------:R-:W-:Y:S01]  /*5bd80*/  IMAD.MOV.U32 R238, RZ, RZ, R246 ;  /* 0x000000ffffee7224 */ /* 0x000fe200078e00f6 */
[----:B------:R-:W-:Y:S01]  /*5bd90*/  MOV R239, R247 ;  /* 0x000000f700ef7202 */ /* 0x000fe20000000f00 */
[----:B------:R-:W-:Y:S01]  /*5bda0*/  DADD R58, R162, R104 ;  /* 0x00000000a23a7229 */ /* 0x000fe20000000068 */
[----:B------:R-:W-:Y:S01]  /*5bdb0*/  IMAD.MOV.U32 R246, RZ, RZ, R124 ;  /* 0x000000fffff67224 */ /* 0x000fe200078e007c */
[----:B------:R-:W3:Y:S01]  /*5bdc0*/  LDL.64 R232, [R1+0x8270] ;  /* 0x0082700001e87983 */ /* 0x000ee20000100a00 */
[----:B------:R-:W-:Y:S01]  /*5bdd0*/  IMAD.MOV.U32 R247, RZ, RZ, R125 ;  /* 0x000000fffff77224 */ /* 0x000fe200078e007d */
[----:B------:R-:W-:-:S04]  /*5bde0*/  DADD R124, R206, R122 ;  /* 0x00000000ce7c7229 */ /* 0x000fc8000000007a */
[----:B------:R-:W-:Y:S01]  /*5bdf0*/  DADD R104, R166, R58 ;  /* 0x00000000a6687229 */ /* 0x000fe2000000003a */
[----:B------:R-:W-:Y:S01]  /*5be00*/  IMAD.MOV.U32 R162, RZ, RZ, R30 ;  /* 0x000000ffffa27224 */ /* 0x000fe200078e001e */
[----:B------:R-:W3:Y:S02]  /*5be10*/  LDL.LU.64 R166, [R1+0xb000] ;  /* 0x00b0000001a67983 */ /* 0x000ee40000300a00 */
[----:B------:R-:W-:Y:S02]  /*5be20*/  DADD R58, R82, R124 ;  /* 0x00000000523a7229 */ /* 0x000fe4000000007c */
[----:B--2---:R-:W-:-:S08]  /*5be30*/  DADD R122, -R218, -R182 ;  /* 0x00000000da7a7229 */ /* 0x004fd000000009b6 */
[----:B------:R-:W-:Y:S01]  /*5be40*/  DADD R82, -R62, R122 ;  /* 0x000000003e527229 */ /* 0x000fe2000000017a */
[----:B------:R-:W2:Y:S01]  /*5be50*/  LDL.LU.64 R62, [R1+0x7810] ;  /* 0x00781000013e7983 */ /* 0x000ea20000300a00 */
[----:B------:R-:W-:-:S03]  /*5be60*/  DADD R122, -R214, R118 ;  /* 0x00000000d67a7229 */ /* 0x000fc60000000176 */
[----:B------:R-:W2:Y:S01]  /*5be70*/  LDL.LU.64 R214, [R1+0x7ac0] ;  /* 0x007ac00001d67983 */ /* 0x000ea20000300a00 */
[----:B----4-:R-:W-:Y:S01]  /*5be80*/  DADD R102, -R180, R102 ;  /* 0x00000000b4667229 */ /* 0x010fe20000000166 */
[----:B------:R-:W-:Y:S02]  /*5be90*/  IMAD.MOV.U32 R163, RZ, RZ, R31 ;  /* 0x000000ffffa37224 */ /* 0x000fe400078e001f */
[----:B------:R-:W4:Y:S01]  /*5bea0*/  LDL.LU.64 R30, [R1+0x7928] ;  /* 0x00792800011e7983 */ /* 0x000f220000300a00 */
[----:B------:R-:W-:Y:S02]  /*5beb0*/  DADD R118, R216, R216 ;  /* 0x00000000d8767229 */ /* 0x000fe400000000d8 */
[----:B---3--:R-:W-:Y:S02]  /*5bec0*/  DADD R124, R4, R4 ;  /* 0x00000000047c7229 */ /* 0x008fe40000000004 */
[----:B------:R-:W-:Y:S02]  /*5bed0*/  DADD R4, -R184, R102 ;  /* 0x00000000b8047229 */ /* 0x000fe40000000166 */
[----:B------:R-:W-:Y:S01]  /*5bee0*/  DADD R102, -R34, R122 ;  /* 0x0000000022667229 */ /* 0x000fe2000000017a */
[----:B------:R-:W3:Y:S01]  /*5bef0*/  LDL.LU.64 R184, [R1+0xaff8] ;  /* 0x00aff80001b87983 */ /* 0x000ee20000300a00 */
[----:B------:R-:W-:-:S02]  /*5bf00*/  DMUL R34, R6, R22 ;  /* 0x0000001606227228 */ /* 0x000fc40000000000 */
[----:B------:R-:W-:Y:S01]  /*5bf10*/  DADD R22, -R88, -R50 ;  /* 0x0000000058167229 */ /* 0x000fe20000000932 */
[----:B------:R-:W3:Y:S07]  /*5bf20*/  LDL.64 R50, [R1+0x7c00] ;  /* 0x007c000001327983 */ /* 0x000eee0000100a00 */
[----:B------:R-:W-:Y:S02]  /*5bf30*/  DADD R22, -R34, R22 ;  /* 0x0000000022167229 */ /* 0x000fe40000000116 */
[----:B------:R-:W-:-:S02]  /*5bf40*/  DADD R118, R82, -R118 ;  /* 0x0000000052767229 */ /* 0x000fc40000000876 */
[----:B------:R-:W-:-:S06]  /*5bf50*/  DFMA R122, R34, 2, R88 ;  /* 0x40000000227a782b */ /* 0x000fcc0000000058 */
[----:B------:R-:W-:Y:S02]  /*5bf60*/  DADD R118, R118, -R124 ;  /* 0x0000000076767229 */ /* 0x000fe4000000087c */
[----:B--2---:R-:W-:Y:S02]  /*5bf70*/  DADD R22, -R62, R22 ;  /* 0x000000003e167229 */ /* 0x004fe40000000116 */
[----:B------:R-:W-:Y:S02]  /*5bf80*/  DADD R122, R214, R122 ;  /* 0x00000000d67a7229 */ /* 0x000fe4000000007a */
[----:B------:R-:W-:-:S04]  /*5bf90*/  DADD R182, -R62, R214 ;  /* 0x000000003eb67229 */ /* 0x000fc800000001d6 */
[----:B------:R-:W-:Y:S01]  /*5bfa0*/  DADD R22, -R214, R22 ;  /* 0x00000000d6167229 */ /* 0x000fe20000000116 */
[----:B----4-:R-:W-:Y:S01]  /*5bfb0*/  STL.64 [R1+0xac68], R30 ;  /* 0x00ac681e01007387 */ /* 0x010fe20000100a00 */
[----:B------:R-:W-:Y:S01]  /*5bfc0*/  DADD R124, R112, -R214 ;  /* 0x00000000707c7229 */ /* 0x000fe200000008d6 */
[----:B------:R-:W-:Y:S01]  /*5bfd0*/  MOV R214, R90 ;  /* 0x0000005a00d67202 */ /* 0x000fe20000000f00 */
[----:B------:R-:W-:Y:S01]  /*5bfe0*/  IMAD.MOV.U32 R215, RZ, RZ, R91 ;  /* 0x000000ffffd77224 */ /* 0x000fe200078e005b */
[----:B------:R-:W-:Y:S01]  /*5bff0*/  DADD R88, -R158, -R92 ;  /* 0x000000009e587229 */ /* 0x000fe2000000095c */
[----:B------:R-:W2:Y:S04]  /*5c000*/  LDL.LU.64 R90, [R1+0x7af8] ;  /* 0x007af800015a7983 */ /* 0x000ea80000300a00 */
[----:B------:R0:W-:Y:S03]  /*5c010*/  STL.64 [R1+0x7968], R4 ;  /* 0x0079680401007387 */ /* 0x0001e60000100a00 */
[----:B------:R-:W-:-:S02]  /*5c020*/  DADD R88, -R60, R88 ;  /* 0x000000003c587229 */ /* 0x000fc40000000158 */
[----:B---3--:R-:W-:Y:S01]  /*5c030*/  DADD R102, -R184, R102 ;  /* 0x00000000b8667229 */ /* 0x008fe20000000166 */
[----:B------:R1:W-:Y:S05]  /*5c040*/  STL.64 [R1+0x7850], R34 ;  /* 0x0078502201007387 */ /* 0x0003ea0000100a00 */
[----:B------:R-:W-:Y:S01]  /*5c050*/  DADD R88, -R152, R88 ;  /* 0x0000000098587229 */ /* 0x000fe20000000158 */
[----:B0-----:R-:W3:Y:S01]  /*5c060*/  LDL.LU.64 R4, [R1+0x7ff8] ;  /* 0x007ff80001047983 */ /* 0x001ee20000300a00 */
[----:B------:R-:W-:Y:S02]  /*5c070*/  DADD R122, R132, R122 ;  /* 0x00000000847a7229 */ /* 0x000fe4000000007a */
[----:B------:R-:W-:Y:S01]  /*5c080*/  DADD R82, -R232, -R210 ;  /* 0x00000000e8527229 */ /* 0x000fe200000009d2 */
[----:B------:R-:W-:Y:S03]  /*5c090*/  STL.128 [R1+0x29e0], R200 ;  /* 0x0029e0c801007387 */ /* 0x000fe60000100c00 */
[----:B------:R-:W-:-:S02]  /*5c0a0*/  DADD R88, -R30, R88 ;  /* 0x000000001e587229 */ /* 0x000fc40000000158 */
[----:B------:R-:W-:Y:S01]  /*5c0b0*/  DADD R124, R132, R124 ;  /* 0x00000000847c7229 */ /* 0x000fe2000000007c */
[----:B------:R-:W4:Y:S01]  /*5c0c0*/  LDL.LU.64 R210, [R1+0x8018] ;  /* 0x0080180001d27983 */ /* 0x000f220000300a00 */
[----:B------:R-:W-:-:S03]  /*5c0d0*/  DADD R22, -R112, R22 ;  /* 0x0000000070167229 */ /* 0x000fc60000000116 */
[----:B-1----:R-:W4:Y:S01]  /*5c0e0*/  LDL.LU.64 R34, [R1+0x7ae8] ;  /* 0x007ae80001227983 */ /* 0x002f220000300a00 */
[----:B------:R-:W-:Y:S02]  /*5c0f0*/  DADD R88, -R50, R88 ;  /* 0x0000000032587229 */ /* 0x000fe40000000158 */
[----:B------:R-:W-:Y:S01]  /*5c100*/  DADD R30, -R158, R60 ;  /* 0x000000009e1e7229 */ /* 0x000fe2000000013c */
[----:B------:R-:W4:Y:S04]  /*5c110*/  LDL.64 R50, [R1+0x7d48] ;  /* 0x007d480001327983 */ /* 0x000f280000100a00 */
[----:B------:R-:W4:Y:S01]  /*5c120*/  LDL.LU.64 R60, [R1+0x7b10] ;  /* 0x007b1000013c7983 */ /* 0x000f220000300a00 */
[----:B------:R-:W-:Y:S02]  /*5c130*/  DADD R126, -R188, R88 ;  /* 0x00000000bc7e7229 */ /* 0x000fe40000000158 */
[----:B------:R-:W-:Y:S01]  /*5c140*/  DADD R88, R158, R12 ;  /* 0x000000009e587229 */ /* 0x000fe2000000000c */
[----:B------:R-:W4:Y:S05]  /*5c150*/  LDL.LU.64 R62, [R1+0x7ca0] ;  /* 0x007ca000013e7983 */ /* 0x000f2a0000300a00 */
[----:B------:R-:W-:-:S02]  /*5c160*/  DADD R12, -R12, R126 ;  /* 0x000000000c0c7229 */ /* 0x000fc4000000017e */
[C---:B------:R-:W-:Y:S02]  /*5c170*/  DADD R122, R164.reuse, R122 ;  /* 0x00000000a47a7229 */ /* 0x040fe4000000007a */
[----:B------:R-:W-:-:S06]  /*5c180*/  DADD R124, R164, R124 ;  /* 0x00000000a47c7229 */ /* 0x000fcc000000007c */
[----:B------:R-:W-:Y:S02]  /*5c190*/  DFMA R122, R86, R168, R122 ;  /* 0x000000a8567a722b */ /* 0x000fe4000000007a */
[----:B--2---:R-:W-:Y:S01]  /*5c1a0*/  DADD R126, -R90, R102 ;  /* 0x000000005a7e7229 */ /* 0x004fe20000000166 */
[----:B------:R-:W2:Y:S01]  /*5c1b0*/  LDL.LU.64 R90, [R1+0x7818] ;  /* 0x00781800015a7983 */ /* 0x000ea20000300a00 */
[----:B------:R-:W-:-:S04]  /*5c1c0*/  DADD R124, R28, R124 ;  /* 0x000000001c7c7229 */ /* 0x000fc8000000007c */
[----:B------:R-:W-:Y:S01]  /*5c1d0*/  DADD R122, R28, R122 ;  /* 0x000000001c7a7229 */ /* 0x000fe2000000007a */
[----:B------:R-:W2:Y:S01]  /*5c1e0*/  LDL.LU.64 R28, [R1+0xaff0] ;  /* 0x00aff000011c7983 */ /* 0x000ea20000300a00 */
[----:B---3--:R-:W-:-:S03]  /*5c1f0*/  DADD R22, -R4, R22 ;  /* 0x0000000004167229 */ /* 0x008fc60000000116 */
[----:B------:R2:W-:Y:S01]  /*5c200*/  STL.64 [R1+0xac78], R4 ;  /* 0x00ac780401007387 */ /* 0x0005e20000100a00 */
[----:B------:R-:W-:-:S03]  /*5c210*/  DADD R82, -R220, R82 ;  /* 0x00000000dc527229 */ /* 0x000fc60000000152 */
[----:B------:R-:W3:Y:S01]  /*5c220*/  LDL.LU.64 R220, [R1+0x7b98] ;  /* 0x007b980001dc7983 */ /* 0x000ee20000300a00 */
[----:B----4-:R-:W-:-:S03]  /*5c230*/  DADD R126, -R60, R126 ;  /* 0x000000003c7e7229 */ /* 0x010fc6000000017e */
[----:B------:R0:W-:Y:S01]  /*5c240*/  STL.64 [R1+0x7938], R30 ;  /* 0x0079381e01007387 */ /* 0x0001e20000100a00 */
[----:B------:R-:W-:Y:S01]  /*5c250*/  IMAD.MOV.U32 R158, RZ, RZ, R214 ;  /* 0x000000ffff9e7224 */ /* 0x000fe200078e00d6 */
[----:B------:R-:W-:Y:S01]  /*5c260*/  MOV R159, R215 ;  /* 0x000000d7009f7202 */ /* 0x000fe20000000f00 */
[----:B------:R-:W-:Y:S01]  /*5c270*/  IMAD.MOV.U32 R214, RZ, RZ, R116 ;  /* 0x000000ffffd67224 */ /* 0x000fe200078e0074 */
[----:B--2---:R-:W-:Y:S02]  /*5c280*/  DADD R4, R90, R88 ;  /* 0x000000005a047229 */ /* 0x004fe40000000058 */
[----:B------:R-:W-:Y:S01]  /*5c290*/  DADD R88, -R194, R126 ;  /* 0x00000000c2587229 */ /* 0x000fe2000000017e */
[----:B------:R-:W2:Y:S01]  /*5c2a0*/  LDL.LU.64 R194, [R1+0xafe8] ;  /* 0x00afe80001c27983 */ /* 0x000ea20000300a00 */
[----:B------:R-:W-:-:S03]  /*5c2b0*/  DADD R12, -R90, R12 ;  /* 0x000000005a0c7229 */ /* 0x000fc6000000010c */
[----:B------:R-:W4:Y:S01]  /*5c2c0*/  LDL.LU.64 R90, [R1+0x7ab0] ;  /* 0x007ab000015a7983 */ /* 0x000f220000300a00 */
[----:B------:R-:W-:Y:S02]  /*5c2d0*/  DMUL R6, R6, R28 ;  /* 0x0000001c06067228 */ /* 0x000fe40000000000 */
[----:B0-----:R-:W-:-:S06]  /*5c2e0*/  DMUL R30, R32, UR60 ;  /* 0x0000003c201e7c28 */ /* 0x001fcc0008000000 */
[----:B------:R-:W-:Y:S01]  /*5c2f0*/  DADD R102, -R6, -R154 ;  /* 0x0000000006667229 */ /* 0x000fe2000000099a */
[----:B------:R-:W-:Y:S01]  /*5c300*/  IMAD.MOV.U32 R215, RZ, RZ, R117 ;  /* 0x000000ffffd77224 */ /* 0x000fe200078e0075 */
[----:B------:R-:W-:Y:S01]  /*5c310*/  MOV R116, R128 ;  /* 0x0000008000747202 */ /* 0x000fe20000000f00 */
[----:B------:R-:W-:-:S05]  /*5c320*/  IMAD.MOV.U32 R117, RZ, RZ, R129 ;  /* 0x000000ffff757224 */ /* 0x000fca00078e0081 */
[----:B------:R-:W-:Y:S02]  /*5c330*/  DADD R128, -R30, R102 ;  /* 0x000000001e807229 */ /* 0x000fe40000000166 */
[----:B------:R-:W-:-:S08]  /*5c340*/  DMUL R102, R36, UR6 ;  /* 0x0000000624667c28 */ /* 0x000fd00008000000 */
[----:B------:R-:W-:-:S08]  /*5c350*/  DADD R128, -R102, R128 ;  /* 0x0000000066807229 */ /* 0x000fd00000000180 */
[----:B------:R-:W-:Y:S01]  /*5c360*/  DADD R128, -R210, R128 ;  /* 0x00000000d2807229 */ /* 0x000fe20000000180 */
[----:B------:R0:W-:Y:S01]  /*5c370*/  STL.64 [R1+0x7908], R4 ;  /* 0x0079080401007387 */ /* 0x0001e20000100a00 */
[----:B------:R-:W-:-:S06]  /*5c380*/  DADD R22, -R132, R22 ;  /* 0x0000000084167229 */ /* 0x000fcc0000000116 */
[----:B------:R-:W-:Y:S02]  /*5c390*/  DADD R128, -R230, R128 ;  /* 0x00000000e6807229 */ /* 0x000fe40000000180 */
[----:B0-----:R-:W-:Y:S02]  /*5c3a0*/  DADD R4, R92, -R152 ;  /* 0x000000005c047229 */ /* 0x001fe40000000898 */
[----:B------:R-:W-:Y:S02]  /*5c3b0*/  DADD R92, -R50, R12 ;  /* 0x00000000325c7229 */ /* 0x000fe4000000010c */
[----:B------:R-:W-:Y:S02]  /*5c3c0*/  DADD R12, R6, R6 ;  /* 0x00000000060c7229 */ /* 0x000fe40000000006 */
[----:B------:R-:W-:Y:S02]  /*5c3d0*/  DADD R128, -R166, R128 ;  /* 0x00000000a6807229 */ /* 0x000fe40000000180 */
[----:B------:R-:W-:-:S04]  /*5c3e0*/  DADD R22, -R164, R22 ;  /* 0x00000000a4167229 */ /* 0x000fc80000000116 */
[----:B------:R-:W-:Y:S01]  /*5c3f0*/  DADD R12, -R154, R12 ;  /* 0x000000009a0c7229 */ /* 0x000fe2000000010c */
[----:B------:R4:W-:Y:S01]  /*5c400*/  STL.64 [R1+0x78f8], R4 ;  /* 0x0078f80401007387 */ /* 0x0009e20000100a00 */
[-C--:B------:R-:W-:Y:S02]  /*5c410*/  DFMA R200, R86, R168.reuse, -R132 ;  /* 0x000000a856c8722b */ /* 0x080fe40000000884 */
[----:B--2---:R-:W-:Y:S02]  /*5c420*/  DFMA R126, R194, UR42, R124 ;  /* 0x0000002ac27e7c2b */ /* 0x004fe4000800007c */
[----:B------:R-:W-:Y:S02]  /*5c430*/  DFMA R124, R168, -UR12, R128 ;  /* 0x8000000ca87c7c2b */ /* 0x000fe40008000080 */
[----:B------:R-:W-:Y:S02]  /*5c440*/  DFMA R128, -R86, R168, R22 ;  /* 0x000000a85680722b */ /* 0x000fe40000000116 */
[----:B----4-:R-:W-:-:S02]  /*5c450*/  DADD R4, -R90, R92 ;  /* 0x000000005a047229 */ /* 0x010fc4000000015c */
[----:B------:R-:W-:Y:S02]  /*5c460*/  DADD R92, R30, R12 ;  /* 0x000000001e5c7229 */ /* 0x000fe4000000000c */
[----:B------:R-:W-:Y:S01]  /*5c470*/  DFMA R122, R194, UR42, R122 ;  /* 0x0000002ac27a7c2b */ /* 0x000fe2000800007a */
[----:B------:R-:W-:Y:S01]  /*5c480*/  UMOV UR6, 0xae147ae1 ;  /* 0xae147ae100067882 */ /* 0x000fe20000000000 */
[----:B------:R-:W-:Y:S02]  /*5c490*/  DADD R12, R102, -R30 ;  /* 0x00000000660c7229 */ /* 0x000fe4000000081e */
[----:B------:R-:W-:Y:S01]  /*5c4a0*/  DADD R22, R244, R126 ;  /* 0x00000000f4167229 */ /* 0x000fe2000000007e */
[----:B------:R-:W-:Y:S01]  /*5c4b0*/  UMOV UR7, 0x3feae147 ;  /* 0x3feae14700077882 */ /* 0x000fe20000000000 */
[----:B---3--:R-:W-:Y:S01]  /*5c4c0*/  DADD R126, -R220, R124 ;  /* 0x00000000dc7e7229 */ /* 0x008fe2000000017c */
[----:B------:R-:W-:Y:S01]  /*5c4d0*/  IMAD.MOV.U32 R164, RZ, RZ, R214 ;  /* 0x000000ffffa47224 */ /* 0x000fe200078e00d6 */
[----:B------:R-:W-:Y:S01]  /*5c4e0*/  DADD R124, -R34, R128 ;  /* 0x00000000227c7229 */ /* 0x000fe20000000180 */
[----:B------:R-:W-:Y:S01]  /*5c4f0*/  MOV R165, R215 ;  /* 0x000000d700a57202 */ /* 0x000fe20000000f00 */
[----:B------:R-:W-:Y:S01]  /*5c500*/  DFMA R128, R194, UR42, R132 ;  /* 0x0000002ac2807c2b */ /* 0x000fe20008000084 */
[----:B------:R-:W2:Y:S01]  /*5c510*/  LDL.LU.64 R34, [R1+0x78a0] ;  /* 0x0078a00001227983 */ /* 0x000ea20000300a00 */
[----:B------:R-:W-:-:S02]  /*5c520*/  DADD R132, R102, R92 ;  /* 0x0000000066847229 */ /* 0x000fc4000000005c */
[----:B------:R-:W-:Y:S01]  /*5c530*/  DADD R92, R210, R12 ;  /* 0x00000000d25c7229 */ /* 0x000fe2000000000c */
[----:B------:R0:W-:Y:S01]  /*5c540*/  STL.64 [R1+0x78a8], R4 ;  /* 0x0078a80401007387 */ /* 0x0001e20000100a00 */
[----:B------:R-:W-:-:S03]  /*5c550*/  DFMA R12, R228, UR36, R104 ;  /* 0x00000024e40c7c2b */ /* 0x000fc60008000068 */
[----:B------:R-:W3:Y:S01]  /*5c560*/  LDL.LU.64 R228, [R1+0xafd0] ;  /* 0x00afd00001e47983 */ /* 0x000ee20000300a00 */
[----:B------:R-:W-:-:S03]  /*5c570*/  DADD R126, -R190, R126 ;  /* 0x00000000be7e7229 */ /* 0x000fc6000000017e */
[----:B------:R-:W4:Y:S01]  /*5c580*/  LDL.LU.64 R190, [R1+0xafe0] ;  /* 0x00afe00001be7983 */ /* 0x000f220000300a00 */
[----:B------:R-:W-:-:S03]  /*5c590*/  DADD R124, -R194, R124 ;  /* 0x00000000c27c7229 */ /* 0x000fc6000000017c */
[----:B------:R-:W2:Y:S01]  /*5c5a0*/  LDL.LU.64 R194, [R1+0xafd8] ;  /* 0x00afd80001c27983 */ /* 0x000ea20000300a00 */
[----:B------:R-:W-:Y:S01]  /*5c5b0*/  MOV R214, R246 ;  /* 0x000000f600d67202 */ /* 0x000fe20000000f00 */
[----:B------:R-:W-:Y:S01]  /*5c5c0*/  IMAD.MOV.U32 R215, RZ, RZ, R247 ;  /* 0x000000ffffd77224 */ /* 0x000fe200078e00f7 */
[----:B------:R-:W-:Y:S01]  /*5c5d0*/  MOV R247, R73 ;  /* 0x0000004900f77202 */ /* 0x000fe20000000f00 */
[----:B------:R-:W-:Y:S01]  /*5c5e0*/  IMAD.MOV.U32 R246, RZ, RZ, R72 ;  /* 0x000000fffff67224 */ /* 0x000fe200078e0048 */
[----:B------:R-:W2:Y:S04]  /*5c5f0*/  LDL.64 R90, [R1+0xa5d8] ;  /* 0x00a5d800015a7983 */ /* 0x000ea80000100a00 */
[----:B------:R-:W2:Y:S01]  /*5c600*/  LDL.LU.64 R72, [R1+0x78c0] ;  /* 0x0078c00001487983 */ /* 0x000ea20000300a00 */
[----:B------:R-:W-:-:S02]  /*5c610*/  IMAD.MOV.U32 R60, RZ, RZ, R116 ;  /* 0x000000ffff3c7224 */ /* 0x000fc400078e0074 */
[----:B------:R-:W-:Y:S01]  /*5c620*/  IMAD.MOV.U32 R61, RZ, RZ, R117 ;  /* 0x000000ffff3d7224 */ /* 0x000fe200078e0075 */
[----:B------:R-:W-:Y:S01]  /*5c630*/  DADD R88, -R62, R88 ;  /* 0x000000003e587229 */ /* 0x000fe20000000158 */
[----:B------:R-:W2:Y:S04]  /*5c640*/  LDL.LU.64 R116, [R1+0x7c10] ;  /* 0x007c100001747983 */ /* 0x000ea80000300a00 */
[----:B------:R-:W2:Y:S04]  /*5c650*/  LDL.LU.64 R62, [R1+0x8140] ;  /* 0x00814000013e7983 */ /* 0x000ea80000300a00 */
[----:B------:R-:W2:Y:S01]  /*5c660*/  LDL.64 R244, [R1+0xa5e0] ;  /* 0x00a5e00001f47983 */ /* 0x000ea20000100a00 */
[----:B---3--:R-:W-:-:S08]  /*5c670*/  DADD R122, R228, R122 ;  /* 0x00000000e47a7229 */ /* 0x008fd0000000007a */
[----:B------:R-:W-:-:S08]  /*5c680*/  DFMA R122, R8, UR6, R122 ;  /* 0x00000006087a7c2b */ /* 0x000fd0000800007a */
[----:B----4-:R-:W-:Y:S02]  /*5c690*/  DADD R122, R190, R122 ;  /* 0x00000000be7a7229 */ /* 0x010fe4000000007a */
[----:B------:R-:W-:-:S06]  /*5c6a0*/  DADD R124, -R228, R124 ;  /* 0x00000000e47c7229 */ /* 0x000fcc000000017c */
[----:B--2---:R-:W-:-:S08]  /*5c6b0*/  DFMA R122, R34, UR44, R122 ;  /* 0x0000002c227a7c2b */ /* 0x004fd0000800007a */
[----:B0-----:R-:W-:Y:S02]  /*5c6c0*/  DADD R4, R130, R122 ;  /* 0x0000000082047229 */ /* 0x001fe4000000007a */
[----:B------:R-:W-:Y:S02]  /*5c6d0*/  DADD R122, -R8, R124 ;  /* 0x00000000087a7229 */ /* 0x000fe4000000017c */
[----:B------:R-:W-:Y:S01]  /*5c6e0*/  DADD R124, R228, R128 ;  /* 0x00000000e47c7229 */ /* 0x000fe20000000080 */
[----:B------:R-:W2:Y:S01]  /*5c6f0*/  LDL.LU.64 R8, [R1+0xafc8] ;  /* 0x00afc80001087983 */ /* 0x000ea20000300a00 */
[----:B------:R-:W-:Y:S01]  /*5c700*/  DFMA R128, -R86, R168, R228 ;  /* 0x000000a85680722b */ /* 0x000fe200000001e4 */
[----:B------:R-:W-:Y:S01]  /*5c710*/  IMAD.MOV.U32 R86, RZ, RZ, R238 ;  /* 0x000000ffff567224 */ /* 0x000fe200078e00ee */
[----:B------:R-:W-:Y:S01]  /*5c720*/  MOV R87, R239 ;  /* 0x000000ef00577202 */ /* 0x000fe20000000f00 */
[----:B------:R-:W-:Y:S01]  /*5c730*/  IMAD.MOV.U32 R238, RZ, RZ, R246 ;  /* 0x000000ffffee7224 */ /* 0x000fe200078e00f6 */
[----:B------:R0:W-:Y:S01]  /*5c740*/  STL.64 [R1+0x7a10], R4 ;  /* 0x007a100401007387 */ /* 0x0001e20000100a00 */
[----:B------:R-:W-:Y:S01]  /*5c750*/  IMAD.MOV.U32 R239, RZ, RZ, R247 ;  /* 0x000000ffffef7224 */ /* 0x000fe200078e00f7 */
[----:B------:R-:W-:Y:S01]  /*5c760*/  MOV R246, R194 ;  /* 0x000000c200f67202 */ /* 0x000fe20000000f00 */
[----:B------:R-:W-:Y:S01]  /*5c770*/  IMAD.MOV.U32 R247, RZ, RZ, R195 ;  /* 0x000000fffff77224 */ /* 0x000fe200078e00c3 */
[----:B------:R-:W-:-:S02]  /*5c780*/  DFMA R22, R190, 0.75, R22 ;  /* 0x3fe80000be16782b */ /* 0x000fc40000000016 */
[C---:B------:R-:W-:Y:S02]  /*5c790*/  DFMA R194, R190.reuse, 0.25, R128 ;  /* 0x3fd00000bec2782b */ /* 0x040fe40000000080 */
[C---:B------:R-:W-:Y:S02]  /*5c7a0*/  DADD R184, -R190.reuse, R122 ;  /* 0x00000000beb87229 */ /* 0x040fe4000000017a */
[----:B0-----:R-:W-:Y:S01]  /*5c7b0*/  DFMA R4, R190, 0.75, R124 ;  /* 0x3fe80000be04782b */ /* 0x001fe2000000007c */
[----:B------:R-:W3:Y:S01]  /*5c7c0*/  LDL.LU.64 R190, [R1+0xafc0] ;  /* 0x00afc00001be7983 */ /* 0x000ee20000300a00 */
[----:B------:R-:W-:Y:S01]  /*5c7d0*/  DADD R202, -RZ, -R120 ;  /* 0x00000000ffca7229 */ /* 0x000fe20000000978 */
[----:B------:R-:W-:Y:S01]  /*5c7e0*/  MOV R220, R60 ;  /* 0x0000003c00dc7202 */ /* 0x000fe20000000f00 */
[----:B------:R-:W-:Y:S01]  /*5c7f0*/  DADD R88, -R72, R88 ;  /* 0x0000000048587229 */ /* 0x000fe20000000158 */
[----:B------:R-:W-:Y:S01]  /*5c800*/  IMAD.MOV.U32 R221, RZ, RZ, R61 ;  /* 0x000000ffffdd7224 */ /* 0x000fe200078e003d */
[----:B------:R-:W4:Y:S04]  /*5c810*/  LDL.LU.64 R72, [R1+0x8170] ;  /* 0x0081700001487983 */ /* 0x000f280000300a00 */
[----:B------:R0:W-:Y:S04]  /*5c820*/  STL.128 [R1+0x2a80], R200 ;  /* 0x002a80c801007387 */ /* 0x0001e80000100c00 */
[----:B------:R-:W4:Y:S01]  /*5c830*/  LDL.64 R60, [R1+0xa4c0] ;  /* 0x00a4c000013c7983 */ /* 0x000f220000100a00 */
[----:B------:R-:W-:Y:S01]  /*5c840*/  DMUL R90, R90, R40 ;  /* 0x000000285a5a7228 */ /* 0x000fe20000000000 */
[----:B------:R-:W-:-:S02]  /*5c850*/  IMAD.MOV.U32 R50, RZ, RZ, R164 ;  /* 0x000000ffff327224 */ /* 0x000fc400078e00a4 */
[----:B------:R1:W-:Y:S01]  /*5c860*/  STL.64 [R1+0xac80], R12 ;  /* 0x00ac800c01007387 */ /* 0x0003e20000100a00 */
[----:B------:R-:W-:-:S03]  /*5c870*/  IMAD.MOV.U32 R51, RZ, RZ, R165 ;  /* 0x000000ffff337224 */ /* 0x000fc600078e00a5 */
[----:B------:R1:W-:Y:S04]  /*5c880*/  STL.64 [R1+0x78c8], R6 ;  /* 0x0078c80601007387 */ /* 0x0003e80000100a00 */
[----:B0-----:R-:W2:Y:S01]  /*5c890*/  LDL.LU.64 R200, [R1+0x7ce8] ;  /* 0x007ce80001c87983 */ /* 0x001ea20000300a00 */
[----:B-1----:R-:W-:-:S03]  /*5c8a0*/  DFMA R12, -R242, R40, R172 ;  /* 0x00000028f20c722b */ /* 0x002fc600000001ac */
[----:B------:R-:W2:Y:S01]  /*5c8b0*/  LDL.64 R164, [R1+0xa610] ;  /* 0x00a6100001a47983 */ /* 0x000ea20000100a00 */
[----:B------:R-:W-:-:S03]  /*5c8c0*/  DFMA R40, R222, R38, R172 ;  /* 0x00000026de28722b */ /* 0x000fc600000000ac */
[----:B------:R-:W2:Y:S04]  /*5c8d0*/  LDL.LU.64 R172, [R1+0xafb8] ;  /* 0x00afb80001ac7983 */ /* 0x000ea80000300a00 */
[----:B------:R-:W2:Y:S04]  /*5c8e0*/  LDL.LU.64 R6, [R1+0x78d8] ;  /* 0x0078d80001067983 */ /* 0x000ea80000300a00 */
[----:B------:R0:W-:Y:S04]  /*5c8f0*/  STL.64 [R1+0xadf8], R248 ;  /* 0x00adf8f801007387 */ /* 0x0001e80000100a00 */
[----:B------:R-:W2:Y:S04]  /*5c900*/  LDL.LU.64 R202, [R1+0x7f58] ;  /* 0x007f580001ca7983 */ /* 0x000ea80000300a00 */
[----:B0-----:R-:W2:Y:S01]  /*5c910*/  LDL.LU.64 R248, [R1+0x7dc8] ;  /* 0x007dc80001f87983 */ /* 0x001ea20000300a00 */
[----:B------:R-:W-:-:S08]  /*5c920*/  DADD R104, -R178, -R90 ;  /* 0x00000000b2687229 */ /* 0x000fd0000000095a */
[----:B------:R-:W-:-:S08]  /*5c930*/  DADD R104, -R116, R104 ;  /* 0x0000000074687229 */ /* 0x000fd00000000168 */
[----:B------:R-:W-:Y:S02]  /*5c940*/  DFMA R104, -R222, R32, R104 ;  /* 0x00000020de68722b */ /* 0x000fe40000000168 */
[----:B---3--:R-:W-:Y:S01]  /*5c950*/  DFMA R124, R134, 2, R190 ;  /* 0x40000000867c782b */ /* 0x008fe200000000be */
[----:B------:R-:W3:Y:S05]  /*5c960*/  LDL.LU.64 R134, [R1+0xafb0] ;  /* 0x00afb00001867983 */ /* 0x000eea0000300a00 */
[----:B------:R-:W-:Y:S02]  /*5c970*/  DADD R104, -R62, R104 ;  /* 0x000000003e687229 */ /* 0x000fe40000000168 */
[----:B------:R-:W-:-:S02]  /*5c980*/  DADD R240, R240, R40 ;  /* 0x00000000f0f07229 */ /* 0x000fc40000000028 */
[----:B----4-:R-:W-:Y:S01]  /*5c990*/  DADD R122, -R60, -R72 ;  /* 0x000000003c7a7229 */ /* 0x010fe20000000948 */
[----:B------:R0:W-:Y:S03]  /*5c9a0*/  STL.64 [R1+0x7888], R4 ;  /* 0x0078880401007387 */ /* 0x0001e60000100a00 */
[----:B------:R-:W-:Y:S02]  /*5c9b0*/  DFMA R104, -R244, R28, R104 ;  /* 0x0000001cf468722b */ /* 0x000fe40000000168 */
[----:B------:R-:W-:Y:S02]  /*5c9c0*/  DFMA R128, R222, R32, R116 ;  /* 0x00000020de80722b */ /* 0x000fe40000000074 */
[C---:B------:R-:W-:Y:S02]  /*5c9d0*/  DADD R132, R230.reuse, R132 ;  /* 0x00000000e6847229 */ /* 0x040fe40000000084 */
[----:B------:R-:W-:Y:S01]  /*5c9e0*/  DADD R92, R230, R92 ;  /* 0x00000000e65c7229 */ /* 0x000fe2000000005c */
[----:B------:R-:W-:Y:S01]  /*5c9f0*/  IMAD.MOV.U32 R242, RZ, RZ, R138 ;  /* 0x000000fffff27224 */ /* 0x000fe200078e008a */
[----:B------:R-:W-:Y:S01]  /*5ca00*/  DFMA R104, -R136, R20, R104 ;  /* 0x000000148868722b */ /* 0x000fe20000000168 */
[----:B------:R-:W4:Y:S01]  /*5ca10*/  LDL.64 R230, [R1+0xa588] ;  /* 0x00a5880001e67983 */ /* 0x000f220000100a00 */
[----:B------:R-:W-:-:S03]  /*5ca20*/  DFMA R40, R204, 2, R218 ;  /* 0x40000000cc28782b */ /* 0x000fc600000000da */
[----:B0-----:R-:W4:Y:S03]  /*5ca30*/  LDL.64 R4, [R1+0xa900] ;  /* 0x00a9000001047983 */ /* 0x001f260000100a00 */
[----:B------:R-:W-:Y:S01]  /*5ca40*/  DADD R104, -R208, R104 ;  /* 0x00000000d0687229 */ /* 0x000fe20000000168 */
[----:B------:R-:W-:Y:S01]  /*5ca50*/  MOV R243, R139 ;  /* 0x0000008b00f37202 */ /* 0x000fe20000000f00 */
[----:B------:R-:W-:Y:S01]  /*5ca60*/  DADD R22, R130, R22 ;  /* 0x0000000082167229 */ /* 0x000fe20000000016 */
[----:B------:R-:W-:Y:S01]  /*5ca70*/  UMOV UR16, 0x66666666 ;  /* 0x6666666600107882 */ /* 0x000fe20000000000 */
[----:B------:R-:W-:Y:S01]  /*5ca80*/  UMOV UR17, 0x3fe66666 ;  /* 0x3fe6666600117882 */ /* 0x000fe20000000000 */
[----:B------:R-:W-:Y:S01]  /*5ca90*/  UMOV UR26, 0x66666666 ;  /* 0x66666666001a7882 */ /* 0x000fe20000000000 */
[----:B------:R-:W-:Y:S01]  /*5caa0*/  UMOV UR27, 0x3fd66666 ;  /* 0x3fd66666001b7882 */ /* 0x000fe20000000000 */
[----:B--2---:R-:W-:Y:S01]  /*5cab0*/  DADD R122, -R6, R122 ;  /* 0x00000000067a7229 */ /* 0x004fe2000000017a */
[----:B------:R-:W-:Y:S01]  /*5cac0*/  IMAD.MOV.U32 R138, RZ, RZ, R108 ;  /* 0x000000ffff8a7224 */ /* 0x000fe200078e006c */
[----:B------:R-:W-:Y:S01]  /*5cad0*/  DADD R104, -R8, R104 ;  /* 0x0000000008687229 */ /* 0x000fe20000000168 */
[----:B------:R-:W2:Y:S01]  /*5cae0*/  LDL.LU.64 R218, [R1+0x7fb0] ;  /* 0x007fb00001da7983 */ /* 0x000ea20000300a00 */
[----:B------:R-:W-:Y:S01]  /*5caf0*/  DADD R204, R216, R40 ;  /* 0x00000000d8cc7229 */ /* 0x000fe20000000028 */
[----:B------:R-:W-:-:S02]  /*5cb00*/  IMAD.MOV.U32 R139, RZ, RZ, R109 ;  /* 0x000000ffff8b7224 */ /* 0x000fc400078e006d */
[----:B------:R-:W-:Y:S03]  /*5cb10*/  STL.64 [R1+0xaca8], R22 ;  /* 0x00aca81601007387 */ /* 0x000fe60000100a00 */
[----:B------:R-:W-:Y:S01]  /*5cb20*/  DADD R104, -R64, R104 ;  /* 0x0000000040687229 */ /* 0x000fe20000000168 */
[----:B------:R-:W-:Y:S01]  /*5cb30*/  UMOV UR50, 0xd70a3d71 ;  /* 0xd70a3d7100327882 */ /* 0x000fe20000000000 */
[----:B------:R-:W-:Y:S01]  /*5cb40*/  UMOV UR51, 0x3fdd70a3 ;  /* 0x3fdd70a300337882 */ /* 0x000fe20000000000 */
[----:B------:R-:W2:Y:S01]  /*5cb50*/  LDL.LU.64 R6, [R1+0x7ef8] ;  /* 0x007ef80001067983 */ /* 0x000ea20000300a00 */
[----:B------:R-:W-:Y:S01]  /*5cb60*/  UMOV UR22, 0x33333333 ;  /* 0x3333333300167882 */ /* 0x000fe20000000000 */
[----:B------:R-:W-:Y:S01]  /*5cb70*/  UMOV UR23, 0x3fd33333 ;  /* 0x3fd3333300177882 */ /* 0x000fe20000000000 */
[----:B------:R-:W-:Y:S01]  /*5cb80*/  DADD R154, R224, R58 ;  /* 0x00000000e09a7229 */ /* 0x000fe2000000003a */
[----:B------:R-:W-:Y:S01]  /*5cb90*/  STL.64 [R1+0x77e8], R94 ;  /* 0x0077e85e01007387 */ /* 0x000fe20000100a00 */
[----:B------:R-:W-:-:S03]  /*5cba0*/  DADD R104, -R200, R104 ;  /* 0x00000000c8687229 */ /* 0x000fc60000000168 */
[----:B------:R0:W-:Y:S01]  /*5cbb0*/  STL.64 [R1+0xac70], R188 ;  /* 0x00ac70bc01007387 */ /* 0x0001e20000100a00 */
[----:B------:R-:W-:Y:S01]  /*5cbc0*/  UMOV UR38, 0xec46db4f ;  /* 0xec46db4f00267882 */ /* 0x000fe20000000000 */
[----:B------:R-:W-:Y:S01]  /*5cbd0*/  UMOV UR39, 0x3d923b5d ;  /* 0x3d923b5d00277882 */ /* 0x000fe20000000000 */
[----:B------:R-:W-:Y:S01]  /*5cbe0*/  UMOV UR32, 0x7fdfbfd ;  /* 0x07fdfbfd00207882 */ /* 0x000fe20000000000 */
[----:B------:R-:W-:Y:S01]  /*5cbf0*/  UMOV UR33, 0x3d97bfdc ;  /* 0x3d97bfdc00217882 */ /* 0x000fe20000000000 */
[----:B------:R-:W-:Y:S01]  /*5cc00*/  DFMA R104, -R164, R172, R104 ;  /* 0x000000aca468722b */ /* 0x000fe20000000168 */
[----:B------:R-:W-:Y:S01]  /*5cc10*/  MOV R108, R96 ;  /* 0x00000060006c7202 */ /* 0x000fe20000000f00 */
[----:B------:R-:W-:Y:S01]  /*5cc20*/  IMAD.MOV.U32 R109, RZ, RZ, R97 ;  /* 0x000000ffff6d7224 */ /* 0x000fe200078e0061 */
[----:B------:R-:W-:Y:S04]  /*5cc30*/  STL.64 [R1+0xacb0], R8 ;  /* 0x00acb00801007387 */ /* 0x000fe80000100a00 */
[----:B------:R-:W2:Y:S01]  /*5cc40*/  LDL.LU.64 R96, [R1+0x7f38] ;  /* 0x007f380001607983 */ /* 0x000ea20000300a00 */
[----:B------:R-:W-:Y:S01]  /*5cc50*/  DADD R40, -R248, R104 ;  /* 0x00000000f8287229 */ /* 0x000fe20000000168 */
[----:B------:R-:W-:Y:S01]  /*5cc60*/  IMAD.MOV.U32 R216, RZ, RZ, R158 ;  /* 0x000000ffffd87224 */ /* 0x000fe200078e009e */
[----:B------:R-:W-:Y:S01]  /*5cc70*/  MOV R217, R159 ;  /* 0x0000009f00d97202 */ /* 0x000fe20000000f00 */
[----:B------:R-:W-:Y:S01]  /*5cc80*/  DFMA R58, R198, UR34, R156 ;  /* 0x00000022c63a7c2b */ /* 0x000fe2000800009c */
[----:B0-----:R-:W2:Y:S04]  /*5cc90*/  LDL.LU.64 R188, [R1+0x7890] ;  /* 0x0078900001bc7983 */ /* 0x001ea80000300a00 */
[----:B------:R0:W-:Y:S04]  /*5cca0*/  STL.64 [R1+0xac88], R30 ;  /* 0x00ac881e01007387 */ /* 0x0001e80000100a00 */
[----:B------:R-:W-:Y:S04]  /*5ccb0*/  STL.64 [R1+0xae08], R72 ;  /* 0x00ae084801007387 */ /* 0x000fe80000100a00 */
[----:B------:R-:W2:Y:S01]  /*5ccc0*/  LDL.64 R190, [R1+0x82d8] ;  /* 0x0082d80001be7983 */ /* 0x000ea20000100a00 */
[----:B---3--:R-:W-:-:S02]  /*5ccd0*/  DADD R104, -R134, R122 ;  /* 0x0000000086687229 */ /* 0x008fc4000000017a */
[----:B------:R-:W-:Y:S01]  /*5cce0*/  DADD R40, -R202, R40 ;  /* 0x00000000ca287229 */ /* 0x000fe20000000128 */
[----:B------:R-:W-:Y:S01]  /*5ccf0*/  IMAD.MOV.U32 R158, RZ, RZ, R74 ;  /* 0x000000ffff9e7224 */ /* 0x000fe200078e004a */
[----:B------:R-:W-:Y:S01]  /*5cd00*/  DFMA R122, -R222, R32, R178 ;  /* 0x00000020de7a722b */ /* 0x000fe200000001b2 */
[----:B------:R-:W-:Y:S01]  /*5cd10*/  IMAD.MOV.U32 R159, RZ, RZ, R75 ;  /* 0x000000ffff9f7224 */ /* 0x000fe200078e004b */
[----:B------:R-:W4:Y:S04]  /*5cd20*/  LDL.LU.64 R178, [R1+0x8090] ;  /* 0x0080900001b27983 */ /* 0x000f280000300a00 */
[----:B------:R-:W3:Y:S02]  /*5cd30*/  LDL.LU.64 R74, [R1+0x8040] ;  /* 0x00804000014a7983 */ /* 0x000ee40000300a00 */
[----:B------:R-:W-:-:S02]  /*5cd40*/  DADD R152, R62, R122 ;  /* 0x000000003e987229 */ /* 0x000fc4000000007a */
[----:B------:R-:W-:Y:S01]  /*5cd50*/  DADD R122, R62, R128 ;  /* 0x000000003e7a7229 */ /* 0x000fe20000000080 */
[----:B------:R1:W-:Y:S01]  /*5cd60*/  STL.64 [R1+0xada0], R240 ;  /* 0x00ada0f001007387 */ /* 0x0003e20000100a00 */
[----:B------:R-:W-:Y:S02]  /*5cd70*/  DADD R128, -R66, R40 ;  /* 0x0000000042807229 */ /* 0x000fe40000000128 */
[----:B------:R-:W-:Y:S01]  /*5cd80*/  DMUL R180, R36, UR38 ;  /* 0x0000002624b47c28 */ /* 0x000fe20008000000 */
[----:B0-----:R-:W3:Y:S03]  /*5cd90*/  LDL.LU.64 R30, [R1+0x79b8] ;  /* 0x0079b800011e7983 */ /* 0x001ee60000300a00 */
[----:B------:R-:W-:Y:S02]  /*5cda0*/  DADD R40, R208, R122 ;  /* 0x00000000d0287229 */ /* 0x000fe4000000007a */
[----:B------:R-:W-:-:S02]  /*5cdb0*/  DADD R122, -R156, R128 ;  /* 0x000000009c7a7229 */ /* 0x000fc40000000180 */
[----:B------:R-:W-:Y:S02]  /*5cdc0*/  DFMA R128, -R136, R20, R208 ;  /* 0x000000148880722b */ /* 0x000fe400000001d0 */
[----:B----4-:R-:W-:Y:S01]  /*5cdd0*/  DFMA R130, R84, R4, R178 ;  /* 0x000000045482722b */ /* 0x010fe200000000b2 */
[----:B------:R-:W4:Y:S04]  /*5cde0*/  LDL.LU.64 R136, [R1+0xafa8] ;  /* 0x00afa80001887983 */ /* 0x000f280000300a00 */
[----:B------:R-:W3:Y:S01]  /*5cdf0*/  LDL.LU.64 R208, [R1+0x7970] ;  /* 0x0079700001d07983 */ /* 0x000ee20000300a00 */
[----:B------:R-:W-:Y:S02]  /*5ce00*/  DADD R40, R8, R40 ;  /* 0x0000000008287229 */ /* 0x000fe40000000028 */
[----:B------:R-:W-:Y:S01]  /*5ce10*/  DADD R134, R64, R128 ;  /* 0x0000000040867229 */ /* 0x000fe20000000080 */
[----:B------:R-:W3:Y:S01]  /*5ce20*/  LDL.LU.64 R178, [R1+0x80a0] ;  /* 0x0080a00001b27983 */ /* 0x000ee20000300a00 */
[----:B------:R-:W-:Y:S01]  /*5ce30*/  MOV R62, R44 ;  /* 0x0000002c003e7202 */ /* 0x000fe20000000f00 */
[----:B------:R-:W-:-:S02]  /*5ce40*/  IMAD.MOV.U32 R63, RZ, RZ, R45 ;  /* 0x000000ffff3f7224 */ /* 0x000fc400078e002d */
[----:B-1----:R-:W3:Y:S01]  /*5ce50*/  LDL.64 R240, [R1+0x7ba0] ;  /* 0x007ba00001f07983 */ /* 0x002ee20000100a00 */
[----:B------:R-:W-:-:S03]  /*5ce60*/  DADD R40, R64, R40 ;  /* 0x0000000040287229 */ /* 0x000fc60000000028 */
[----:B------:R-:W3:Y:S01]  /*5ce70*/  LDL.LU.64 R64, [R1+0x78b8] ;  /* 0x0078b80001407983 */ /* 0x000ee20000300a00 */
[----:B------:R-:W-:Y:S01]  /*5ce80*/  DFMA R122, R198, -UR16, R122 ;  /* 0x80000010c67a7c2b */ /* 0x000fe2000800007a */
[----:B------:R-:W-:Y:S01]  /*5ce90*/  IMAD.MOV.U32 R44, RZ, RZ, R86 ;  /* 0x000000ffff2c7224 */ /* 0x000fe200078e0056 */
[----:B------:R-:W-:Y:S01]  /*5cea0*/  MOV R45, R87 ;  /* 0x00000057002d7202 */ /* 0x000fe20000000f00 */
[----:B------:R-:W-:Y:S01]  /*5ceb0*/  IMAD.MOV.U32 R86, RZ, RZ, R246 ;  /* 0x000000ffff567224 */ /* 0x000fe200078e00f6 */
[----:B------:R-:W-:Y:S01]  /*5cec0*/  MOV R246, R80 ;  /* 0x0000005000f67202 */ /* 0x000fe20000000f00 */
[----:B------:R-:W-:Y:S02]  /*5ced0*/  IMAD.MOV.U32 R87, RZ, RZ, R247 ;  /* 0x000000ffff577224 */ /* 0x000fe400078e00f7 */
[----:B------:R-:W-:Y:S02]  /*5cee0*/  IMAD.MOV.U32 R247, RZ, RZ, R81 ;  /* 0x000000fffff77224 */ /* 0x000fe400078e0051 */
[----:B------:R-:W3:Y:S01]  /*5cef0*/  LDL.LU.64 R80, [R1+0x7b58] ;  /* 0x007b580001507983 */ /* 0x000ee20000300a00 */
[----:B----4-:R-:W-:-:S02]  /*5cf00*/  DADD R22, -R136, R104 ;  /* 0x0000000088167229 */ /* 0x010fc40000000168 */
[----:B------:R-:W-:Y:S02]  /*5cf10*/  DFMA R104, -R230, R18, R122 ;  /* 0x00000012e668722b */ /* 0x000fe4000000017a */
[----:B------:R-:W-:-:S06]  /*5cf20*/  DMUL R122, R226, UR26 ;  /* 0x0000001ae27a7c28 */ /* 0x000fcc0008000000 */
[----:B--2---:R-:W-:Y:S02]  /*5cf30*/  DADD R104, -R96, R104 ;  /* 0x0000000060687229 */ /* 0x004fe40000000168 */
[----:B---3--:R-:W-:Y:S02]  /*5cf40*/  DFMA R128, R208, 3, R122 ;  /* 0x40080000d080782b */ /* 0x008fe4000000007a */
[C---:B------:R-:W-:Y:S02]  /*5cf50*/  DFMA R122, R226.reuse, UR50, R208 ;  /* 0x00000032e27a7c2b */ /* 0x040fe400080000d0 */
[----:B------:R-:W-:Y:S02]  /*5cf60*/  DFMA R208, R226, UR24, R130 ;  /* 0x00000018e2d07c2b */ /* 0x000fe40008000082 */
[----:B------:R-:W-:Y:S02]  /*5cf70*/  DADD R104, -R74, R104 ;  /* 0x000000004a687229 */ /* 0x000fe40000000168 */
[----:B------:R-:W-:-:S02]  /*5cf80*/  DADD R130, R200, R40 ;  /* 0x00000000c8827229 */ /* 0x000fc40000000028 */
[----:B------:R-:W-:Y:S01]  /*5cf90*/  DADD R40, R102, -R210 ;  /* 0x0000000066287229 */ /* 0x000fe200000008d2 */
[----:B------:R0:W-:Y:S01]  /*5cfa0*/  STL.64 [R1+0xacd0], R208 ;  /* 0x00acd0d001007387 */ /* 0x0001e20000100a00 */
[----:B------:R-:W-:Y:S01]  /*5cfb0*/  IMAD.MOV.U32 R210, RZ, RZ, R62 ;  /* 0x000000ffffd27224 */ /* 0x000fe200078e003e */
[----:B------:R-:W-:Y:S01]  /*5cfc0*/  MOV R211, R63 ;  /* 0x0000003f00d37202 */ /* 0x000fe20000000f00 */
[----:B------:R-:W-:Y:S01]  /*5cfd0*/  IMAD.MOV.U32 R62, RZ, RZ, R44 ;  /* 0x000000ffff3e7224 */ /* 0x000fe200078e002c */
[----:B------:R-:W-:Y:S01]  /*5cfe0*/  MOV R44, R86 ;  /* 0x00000056002c7202 */ /* 0x000fe20000000f00 */
[----:B------:R-:W-:Y:S01]  /*5cff0*/  IMAD.MOV.U32 R63, RZ, RZ, R45 ;  /* 0x000000ffff3f7224 */ /* 0x000fe200078e002d */
[----:B------:R-:W-:Y:S01]  /*5d000*/  DADD R104, -R218, R104 ;  /* 0x00000000da687229 */ /* 0x000fe20000000168 */
[----:B------:R-:W-:Y:S01]  /*5d010*/  IMAD.MOV.U32 R45, RZ, RZ, R87 ;  /* 0x000000ffff2d7224 */ /* 0x000fe200078e0057 */
[----:B------:R-:W-:Y:S01]  /*5d020*/  MOV R87, R139 ;  /* 0x0000008b00577202 */ /* 0x000fe20000000f00 */
[----:B------:R-:W-:Y:S01]  /*5d030*/  IMAD.MOV.U32 R86, RZ, RZ, R138 ;  /* 0x000000ffff567224 */ /* 0x000fe200078e008a */
[C---:B------:R-:W-:Y:S01]  /*5d040*/  DADD R4, -R64.reuse, R126 ;  /* 0x0000000040047229 */ /* 0x040fe2000000017e */
[----:B------:R-:W2:Y:S01]  /*5d050*/  LDL.LU.64 R138, [R1+0x78e0] ;  /* 0x0078e000018a7983 */ /* 0x000ea20000300a00 */
[----:B0-----:R-:W-:-:S02]  /*5d060*/  DADD R208, R64, R40 ;  /* 0x0000000040d07229 */ /* 0x001fc40000000028 */
[----:B------:R-:W-:Y:S01]  /*5d070*/  DADD R40, -R178, R104 ;  /* 0x00000000b2287229 */ /* 0x000fe20000000168 */
[----:B------:R-:W3:Y:S01]  /*5d080*/  LDL.64 R64, [R1+0x82b0] ;  /* 0x0082b00001407983 */ /* 0x000ee20000100a00 */
[----:B------:R-:W-:-:S03]  /*5d090*/  DADD R104, R100, R206 ;  /* 0x0000000064687229 */ /* 0x000fc600000000ce */
[----:B------:R-:W4:Y:S04]  /*5d0a0*/  LDL.LU.64 R100, [R1+0xafa0] ;  /* 0x00afa00001647983 */ /* 0x000f280000300a00 */
[----:B------:R-:W3:Y:S01]  /*5d0b0*/  LDL.LU.64 R200, [R1+0x7fd8] ;  /* 0x007fd80001c87983 */ /* 0x000ee20000300a00 */
[----:B------:R-:W-:Y:S02]  /*5d0c0*/  DFMA R128, R80, 3, R128 ;  /* 0x400800005080782b */ /* 0x000fe40000000080 */
[----:B------:R-:W-:Y:S01]  /*5d0d0*/  DFMA R68, R68, 2, R104 ;  /* 0x400000004444782b */ /* 0x000fe20000000068 */
[----:B------:R-:W4:Y:S01]  /*5d0e0*/  LDL.LU.64 R178, [R1+0x7b38] ;  /* 0x007b380001b27983 */ /* 0x000f220000300a00 */
[----:B------:R-:W-:Y:S01]  /*5d0f0*/  DFMA R136, R164, R172, R130 ;  /* 0x000000aca488722b */ /* 0x000fe20000000082 */
[----:B------:R-:W-:Y:S01]  /*5d100*/  IMAD.MOV.U32 R206, RZ, RZ, R216 ;  /* 0x000000ffffce7224 */ /* 0x000fe200078e00d8 */
[----:B------:R-:W-:Y:S01]  /*5d110*/  MOV R216, R158 ;  /* 0x0000009e00d87202 */ /* 0x000fe20000000f00 */
[----:B------:R-:W-:-:S02]  /*5d120*/  IMAD.MOV.U32 R207, RZ, RZ, R217 ;  /* 0x000000ffffcf7224 */ /* 0x000fc400078e00d9 */
[----:B------:R-:W-:Y:S02]  /*5d130*/  IMAD.MOV.U32 R217, RZ, RZ, R159 ;  /* 0x000000ffffd97224 */ /* 0x000fe400078e009f */
[----:B------:R-:W4:Y:S04]  /*5d140*/  LDL.64 R158, [R1+0xa5f8] ;  /* 0x00a5f800019e7983 */ /* 0x000f280000100a00 */
[----:B------:R0:W-:Y:S04]  /*5d150*/  STL.64 [R1+0xacd8], R104 ;  /* 0x00acd86801007387 */ /* 0x0001e80000100a00 */
[----:B------:R1:W-:Y:S01]  /*5d160*/  STL.64 [R1+0x78c0], R4 ;  /* 0x0078c00401007387 */ /* 0x0003e20000100a00 */
[----:B0-----:R-:W-:Y:S01]  /*5d170*/  IMAD.MOV.U32 R104, RZ, RZ, R210 ;  /* 0x000000ffff687224 */ /* 0x001fe200078e00d2 */
[----:B------:R-:W-:Y:S01]  /*5d180*/  MOV R105, R211 ;  /* 0x000000d300697202 */ /* 0x000fe20000000f00 */
[----:B------:R-:W-:-:S02]  /*5d190*/  IMAD.MOV.U32 R210, RZ, RZ, R62 ;  /* 0x000000ffffd27224 */ /* 0x000fc400078e003e */
[----:B------:R-:W-:Y:S01]  /*5d1a0*/  IMAD.MOV.U32 R211, RZ, RZ, R63 ;  /* 0x000000ffffd37224 */ /* 0x000fe200078e003f */
[----:B-1----:R-:W4:Y:S04]  /*5d1b0*/  LDL.64 R4, [R1+0xa618] ;  /* 0x00a6180001047983 */ /* 0x002f280000100a00 */
[----:B------:R-:W4:Y:S01]  /*5d1c0*/  LDL.LU.64 R62, [R1+0x7fa0] ;  /* 0x007fa000013e7983 */ /* 0x000f220000300a00 */
[C---:B--2---:R-:W-:Y:S02]  /*5d1d0*/  DADD R126, R138.reuse, R122 ;  /* 0x000000008a7e7229 */ /* 0x044fe4000000007a */
[----:B------:R-:W-:Y:S02]  /*5d1e0*/  DADD R130, R138, R128 ;  /* 0x000000008a827229 */ /* 0x000fe40000000080 */
[----:B------:R-:W-:-:S02]  /*5d1f0*/  DADD R138, R78, R68 ;  /* 0x000000004e8a7229 */ /* 0x000fc40000000044 */
[----:B------:R-:W-:Y:S02]  /*5d200*/  DFMA R68, R6, -UR22, R40 ;  /* 0x8000001606447c2b */ /* 0x000fe40008000028 */
[----:B------:R-:W-:Y:S02]  /*5d210*/  DFMA R40, -R234, R32, -R94 ;  /* 0x00000020ea28722b */ /* 0x000fe4000000095e */
[----:B---3--:R-:W-:Y:S01]  /*5d220*/  DADD R128, R56, -R200 ;  /* 0x0000000038807229 */ /* 0x008fe200000008c8 */
[----:B------:R-:W2:Y:S05]  /*5d230*/  LDL.LU.64 R94, [R1+0xaf98] ;  /* 0x00af9800015e7983 */ /* 0x000eaa0000300a00 */
[----:B----4-:R-:W-:-:S02]  /*5d240*/  DADD R122, -R100, R40 ;  /* 0x00000000647a7229 */ /* 0x010fc40000000128 */
[----:B------:R-:W-:Y:S02]  /*5d250*/  DADD R40, -R250, -R64 ;  /* 0x00000000fa287229 */ /* 0x000fe40000000940 */
[----:B------:R-:W-:Y:S02]  /*5d260*/  DADD R78, R248, R136 ;  /* 0x00000000f84e7229 */ /* 0x000fe40000000088 */
[----:B------:R-:W-:Y:S01]  /*5d270*/  DFMA R138, R224, 0.75, R138 ;  /* 0x3fe80000e08a782b */ /* 0x000fe2000000008a */
[----:B------:R-:W3:Y:S03]  /*5d280*/  LDL.LU.64 R248, [R1+0x7e70] ;  /* 0x007e700001f87983 */ /* 0x000ee60000300a00 */
[----:B------:R-:W-:Y:S01]  /*5d290*/  DADD R40, -R56, R40 ;  /* 0x0000000038287229 */ /* 0x000fe20000000128 */
[----:B------:R-:W4:Y:S04]  /*5d2a0*/  LDL.LU.64 R224, [R1+0xaf80] ;  /* 0x00af800001e07983 */ /* 0x000f280000300a00 */
[----:B------:R-:W2:Y:S01]  /*5d2b0*/  LDL.LU.64 R56, [R1+0xaf88] ;  /* 0x00af880001387983 */ /* 0x000ea20000300a00 */
[----:B------:R-:W-:Y:S01]  /*5d2c0*/  DADD R122, -R150, R122 ;  /* 0x00000000967a7229 */ /* 0x000fe2000000017a */
[----:B------:R-:W-:Y:S01]  /*5d2d0*/  MOV R64, R206 ;  /* 0x000000ce00407202 */ /* 0x000fe20000000f00 */
[----:B------:R-:W-:Y:S01]  /*5d2e0*/  IMAD.MOV.U32 R65, RZ, RZ, R207 ;  /* 0x000000ffff417224 */ /* 0x000fe200078e00cf */
[----:B------:R-:W-:Y:S01]  /*5d2f0*/  MOV R207, R171 ;  /* 0x000000ab00cf7202 */ /* 0x000fe20000000f00 */
[----:B------:R-:W-:Y:S01]  /*5d300*/  IMAD.MOV.U32 R206, RZ, RZ, R170 ;  /* 0x000000ffffce7224 */ /* 0x000fe200078e00aa */
[----:B------:R-:W-:Y:S01]  /*5d310*/  UMOV UR16, 0xe26a48f5 ;  /* 0xe26a48f500107882 */ /* 0x000fe20000000000 */
[----:B------:R-:W4:Y:S02]  /*5d320*/  LDL.LU.64 R170, [R1+0x7df8] ;  /* 0x007df80001aa7983 */ /* 0x000f240000300a00 */
[----:B------:R-:W-:Y:S01]  /*5d330*/  DADD R136, -R104, R122 ;  /* 0x0000000068887229 */ /* 0x000fe2000000017a */
[----:B------:R-:W-:Y:S01]  /*5d340*/  IMAD.MOV.U32 R6, RZ, RZ, R120 ;  /* 0x000000ffff067224 */ /* 0x000fe200078e0078 */
[----:B------:R-:W-:Y:S01]  /*5d350*/  UMOV UR17, 0x3d7b590c ;  /* 0x3d7b590c00117882 */ /* 0x000fe20000000000 */
[----:B------:R-:W-:Y:S01]  /*5d360*/  IMAD.MOV.U32 R7, RZ, RZ, R121 ;  /* 0x000000ffff077224 */ /* 0x000fe200078e0079 */
[----:B------:R-:W-:Y:S01]  /*5d370*/  DADD R40, -R200, R40 ;  /* 0x00000000c8287229 */ /* 0x000fe20000000128 */
[----:B------:R-:W4:Y:S03]  /*5d380*/  LDL.64 R120, [R1+0xa620] ;  /* 0x00a6200001787983 */ /* 0x000f260000100a00 */
[----:B------:R-:W-:Y:S01]  /*5d390*/  DADD R140, -R140, R136 ;  /* 0x000000008c8c7229 */ /* 0x000fe20000000188 */
[----:B------:R-:W4:Y:S01]  /*5d3a0*/  LDL.LU.64 R100, [R1+0xaf90] ;  /* 0x00af900001647983 */ /* 0x000f220000300a00 */
[----:B------:R-:W-:-:S03]  /*5d3b0*/  DADD R136, R156, R152 ;  /* 0x000000009c887229 */ /* 0x000fc60000000098 */
[----:B------:R-:W4:Y:S01]  /*5d3c0*/  LDL.LU.64 R156, [R1+0x80a8] ;  /* 0x0080a800019c7983 */ /* 0x000f220000300a00 */
[----:B------:R-:W-:Y:S01]  /*5d3d0*/  DADD R78, R202, R78 ;  /* 0x00000000ca4e7229 */ /* 0x000fe2000000004e */
[----:B------:R-:W-:Y:S01]  /*5d3e0*/  IMAD.MOV.U32 R202, RZ, RZ, R246 ;  /* 0x000000ffffca7224 */ /* 0x000fe200078e00f6 */
[----:B------:R-:W-:Y:S01]  /*5d3f0*/  MOV R203, R247 ;  /* 0x000000f700cb7202 */ /* 0x000fe20000000f00 */
[-C--:B------:R-:W-:Y:S02]  /*5d400*/  DMUL R246, R4, R28.reuse ;  /* 0x0000001c04f67228 */ /* 0x080fe40000000000 */
[----:B------:R-:W-:Y:S01]  /*5d410*/  DMUL R8, R76, R28 ;  /* 0x0000001c4c087228 */ /* 0x000fe20000000000 */
[----:B------:R-:W4:Y:S01]  /*5d420*/  LDL.LU.64 R76, [R1+0xaf68] ;  /* 0x00af6800014c7983 */ /* 0x000f220000300a00 */
[----:B------:R-:W-:Y:S02]  /*5d430*/  DFMA R152, R160, R168, R154 ;  /* 0x000000a8a098722b */ /* 0x000fe4000000009a */
[----:B------:R-:W-:-:S02]  /*5d440*/  DADD R154, -R188, -R240 ;  /* 0x00000000bc9a7229 */ /* 0x000fc400000009f0 */
[----:B--2---:R-:W-:Y:S02]  /*5d450*/  DADD R122, R200, -R56 ;  /* 0x00000000c87a7229 */ /* 0x004fe40000000838 */
[C---:B------:R-:W-:Y:S02]  /*5d460*/  DADD R128, R56.reuse, R128 ;  /* 0x0000000038807229 */ /* 0x040fe40000000080 */
[----:B------:R-:W-:Y:S02]  /*5d470*/  DADD R40, -R56, R40 ;  /* 0x0000000038287229 */ /* 0x000fe40000000128 */
[----:B------:R-:W-:Y:S02]  /*5d480*/  DADD R56, -R178, R68 ;  /* 0x00000000b2387229 */ /* 0x000fe40000000144 */
[----:B------:R-:W-:-:S06]  /*5d490*/  DFMA R68, -R158, R32, R82 ;  /* 0x000000209e44722b */ /* 0x000fcc0000000152 */
[----:B------:R-:W-:Y:S02]  /*5d4a0*/  DADD R82, -R148, R56 ;  /* 0x0000000094527229 */ /* 0x000fe40000000138 */
[----:B------:R-:W-:-:S06]  /*5d4b0*/  DFMA R56, -R230, R18, R58 ;  /* 0x00000012e638722b */ /* 0x000fcc000000013a */
[----:B------:R-:W-:Y:S02]  /*5d4c0*/  DADD R58, -R62, R82 ;  /* 0x000000003e3a7229 */ /* 0x000fe40000000152 */
[----:B------:R-:W-:-:S06]  /*5d4d0*/  DADD R82, -R246, R68 ;  /* 0x00000000f6527229 */ /* 0x000fcc0000000144 */
[C---:B---3--:R-:W-:Y:S02]  /*5d4e0*/  DADD R58, -R248.reuse, R58 ;  /* 0x00000000f83a7229 */ /* 0x048fe4000000013a */
[----:B------:R-:W-:Y:S02]  /*5d4f0*/  DADD R68, R248, R134 ;  /* 0x00000000f8447229 */ /* 0x000fe40000000086 */
[----:B------:R-:W-:Y:S02]  /*5d500*/  DADD R134, -R94, R82 ;  /* 0x000000005e867229 */ /* 0x000fe40000000152 */
[----:B------:R-:W-:Y:S01]  /*5d510*/  DADD R56, R248, R56 ;  /* 0x00000000f8387229 */ /* 0x000fe20000000038 */
[----:B------:R-:W-:Y:S01]  /*5d520*/  MOV R200, R86 ;  /* 0x0000005600c87202 */ /* 0x000fe20000000f00 */
[----:B----4-:R-:W-:Y:S01]  /*5d530*/  DADD R82, -R224, R58 ;  /* 0x00000000e0527229 */ /* 0x010fe2000000013a */
[----:B------:R-:W-:Y:S01]  /*5d540*/  IMAD.MOV.U32 R201, RZ, RZ, R87 ;  /* 0x000000ffffc97224 */ /* 0x000fe200078e0057 */
[----:B------:R-:W-:Y:S01]  /*5d550*/  DMUL R248, R42, UR32 ;  /* 0x000000202af87c28 */ /* 0x000fe20008000000 */
[----:B------:R-:W2:Y:S01]  /*5d560*/  LDL.LU.64 R86, [R1+0x81e8] ;  /* 0x0081e80001567983 */ /* 0x000ea20000300a00 */
[----:B------:R-:W-:-:S03]  /*5d570*/  DADD R58, -R180, R134 ;  /* 0x00000000b43a7229 */ /* 0x000fc60000000186 */
[----:B------:R-:W2:Y:S01]  /*5d580*/  LDL.LU.64 R94, [R1+0xaf78] ;  /* 0x00af7800015e7983 */ /* 0x000ea20000300a00 */
[----:B------:R-:W-:Y:S02]  /*5d590*/  DADD R82, -R170, R82 ;  /* 0x00000000aa527229 */ /* 0x000fe40000000152 */
[----:B------:R-:W-:Y:S01]  /*5d5a0*/  DFMA R134, R248, 2, R232 ;  /* 0x40000000f886782b */ /* 0x000fe200000000e8 */
[----:B------:R-:W3:Y:S05]  /*5d5b0*/  LDL.64 R180, [R1+0xa648] ;  /* 0x00a6480001b47983 */ /* 0x000eea0000100a00 */
[----:B------:R-:W-:Y:S02]  /*5d5c0*/  DADD R82, -R156, R82 ;  /* 0x000000009c527229 */ /* 0x000fe40000000152 */
[----:B------:R-:W-:-:S02]  /*5d5d0*/  DFMA R156, R4, R28, R134 ;  /* 0x0000001c049c722b */ /* 0x000fc40000000086 */
[----:B------:R-:W-:Y:S02]  /*5d5e0*/  DFMA R58, R36, -UR16, R58 ;  /* 0x80000010243a7c2b */ /* 0x000fe4000800003a */
[----:B------:R-:W-:Y:S02]  /*5d5f0*/  DFMA R134, R168, UR14, -R102 ;  /* 0x0000000ea8867c2b */ /* 0x000fe40008000866 */
[----:B------:R-:W-:Y:S02]  /*5d600*/  DFMA R102, R160, R168, R138 ;  /* 0x000000a8a066722b */ /* 0x000fe4000000008a */
[----:B------:R-:W-:Y:S01]  /*5d610*/  DFMA R138, R36, UR4, R156 ;  /* 0x00000004248a7c2b */ /* 0x000fe2000800009c */
[----:B------:R-:W-:Y:S01]  /*5d620*/  MOV R248, R202 ;  /* 0x000000ca00f87202 */ /* 0x000fe20000000f00 */
[----:B------:R-:W-:Y:S01]  /*5d630*/  DADD R156, R66, R78 ;  /* 0x00000000429c7229 */ /* 0x000fe2000000004e */
[----:B------:R-:W-:Y:S01]  /*5d640*/  IMAD.MOV.U32 R249, RZ, RZ, R203 ;  /* 0x000000fffff97224 */ /* 0x000fe200078e00cb */
[----:B------:R-:W4:Y:S01]  /*5d650*/  LDL.64 R66, [R1+0xa658] ;  /* 0x00a6580001427983 */ /* 0x000f220000100a00 */
[----:B------:R-:W-:-:S02]  /*5d660*/  IMAD.MOV.U32 R202, RZ, RZ, R206 ;  /* 0x000000ffffca7224 */ /* 0x000fc400078e00ce */
[----:B------:R-:W-:Y:S01]  /*5d670*/  IMAD.MOV.U32 R203, RZ, RZ, R207 ;  /* 0x000000ffffcb7224 */ /* 0x000fe200078e00cf */
[----:B------:R-:W-:Y:S01]  /*5d680*/  MOV R207, R221 ;  /* 0x000000dd00cf7202 */ /* 0x000fe20000000f00 */
[----:B------:R-:W-:Y:S01]  /*5d690*/  IMAD.MOV.U32 R206, RZ, RZ, R220 ;  /* 0x000000ffffce7224 */ /* 0x000fe200078e00dc */
[----:B------:R-:W-:Y:S01]  /*5d6a0*/  MOV R220, R162 ;  /* 0x000000a200dc7202 */ /* 0x000fe20000000f00 */
[----:B------:R-:W-:Y:S01]  /*5d6b0*/  IMAD.MOV.U32 R221, RZ, RZ, R163 ;  /* 0x000000ffffdd7224 */ /* 0x000fe200078e00a3 */
[----:B------:R-:W-:Y:S02]  /*5d6c0*/  DADD R162, -R188, R58 ;  /* 0x00000000bca27229 */ /* 0x000fe4000000013a */
[----:B------:R-:W-:-:S06]  /*5d6d0*/  DFMA R4, R168, UR14, R132 ;  /* 0x0000000ea8047c2b */ /* 0x000fcc0008000084 */
[----:B------:R-:W-:-:S08]  /*5d6e0*/  DADD R132, -R240, R162 ;  /* 0x00000000f0847229 */ /* 0x000fd000000001a2 */
[C---:B------:R-:W-:Y:S02]  /*5d6f0*/  DADD R132, -R52.reuse, R132 ;  /* 0x0000000034847229 */ /* 0x040fe40000000184 */
[----:B------:R-:W-:Y:S02]  /*5d700*/  DADD R52, -R52, R154 ;  /* 0x0000000034347229 */ /* 0x000fe4000000019a */
[----:B------:R-:W-:Y:S01]  /*5d710*/  DADD R154, R186, R102 ;  /* 0x00000000ba9a7229 */ /* 0x000fe20000000066 */
[----:B------:R-:W4:Y:S04]  /*5d720*/  LDL.LU.64 R186, [R1+0xaf70] ;  /* 0x00af700001ba7983 */ /* 0x000f280000300a00 */
[----:B------:R0:W-:Y:S04]  /*5d730*/  STL.64 [R1+0x7870], R4 ;  /* 0x0078700401007387 */ /* 0x0001e80000100a00 */
[----:B0-----:R-:W4:Y:S01]  /*5d740*/  LDL.LU.64 R4, [R1+0x7aa0] ;  /* 0x007aa00001047983 */ /* 0x001f220000300a00 */
[----:B------:R-:W-:Y:S01]  /*5d750*/  DMUL R78, R120, R28 ;  /* 0x0000001c784e7228 */ /* 0x000fe20000000000 */
[----:B------:R-:W-:-:S02]  /*5d760*/  IMAD.MOV.U32 R232, RZ, RZ, R6 ;  /* 0x000000ffffe87224 */ /* 0x000fc400078e0006 */
[----:B------:R-:W-:Y:S01]  /*5d770*/  IMAD.MOV.U32 R233, RZ, RZ, R7 ;  /* 0x000000ffffe97224 */ /* 0x000fe200078e0007 */
[----:B------:R-:W-:Y:S01]  /*5d780*/  MOV R7, R65 ;  /* 0x0000004100077202 */ /* 0x000fe20000000f00 */
[----:B------:R-:W-:Y:S01]  /*5d790*/  IMAD.MOV.U32 R6, RZ, RZ, R64 ;  /* 0x000000ffff067224 */ /* 0x000fe200078e0040 */
[----:B------:R-:W-:Y:S01]  /*5d7a0*/  MOV R64, R216 ;  /* 0x000000d800407202 */ /* 0x000fe20000000f00 */
[----:B------:R-:W-:Y:S02]  /*5d7b0*/  IMAD.MOV.U32 R65, RZ, RZ, R217 ;  /* 0x000000ffff417224 */ /* 0x000fe400078e00d9 */
[----:B------:R-:W-:Y:S02]  /*5d7c0*/  IMAD.MOV.U32 R216, RZ, RZ, R50 ;  /* 0x000000ffffd87224 */ /* 0x000fe400078e0032 */
[----:B------:R-:W-:Y:S02]  /*5d7d0*/  IMAD.MOV.U32 R217, RZ, RZ, R51 ;  /* 0x000000ffffd97224 */ /* 0x000fe400078e0033 */
[----:B------:R-:W4:Y:S01]  /*5d7e0*/  LDL.LU.64 R50, [R1+0x7de8] ;  /* 0x007de80001327983 */ /* 0x000f220000300a00 */
[----:B--2---:R-:W-:-:S08]  /*5d7f0*/  DADD R102, -R86, -R94 ;  /* 0x0000000056667229 */ /* 0x004fd0000000095e */
[----:B------:R-:W-:Y:S02]  /*5d800*/  DADD R102, R78, R102 ;  /* 0x000000004e667229 */ /* 0x000fe40000000066 */
[----:B---3--:R-:W-:-:S08]  /*5d810*/  DFMA R78, -R180, R28, -R78 ;  /* 0x0000001cb44e722b */ /* 0x008fd0000000094e */
[----:B----4-:R-:W-:-:S07]  /*5d820*/  DFMA R78, R66, R20, R78 ;  /* 0x00000014424e722b */ /* 0x010fce000000004e */
[----:B------:R0:W-:Y:S04]  /*5d830*/  STL.128 [R1+0xac30], R76 ;  /* 0x00ac304c01007387 */ /* 0x0001e80000100c00 */
[----:B0-----:R-:W2:Y:S01]  /*5d840*/  LDL.LU.64 R78, [R1+0x7dd8] ;  /* 0x007dd800014e7983 */ /* 0x001ea20000300a00 */
[----:B------:R-:W-:Y:S02]  /*5d850*/  DADD R162, -R186, R82 ;  /* 0x00000000baa27229 */ /* 0x000fe40000000152 */
[----:B------:R-:W-:Y:S02]  /*5d860*/  DFMA R82, R180, R28, R94 ;  /* 0x0000001cb452722b */ /* 0x000fe4000000005e */
[----:B------:R-:W-:Y:S02]  /*5d870*/  DADD R94, -R8, R40 ;  /* 0x00000000085e7229 */ /* 0x000fe40000000128 */
[----:B------:R-:W-:Y:S01]  /*5d880*/  DMUL R40, R236, R20 ;  /* 0x00000014ec287228 */ /* 0x000fe20000000000 */
[----:B------:R0:W-:Y:S01]  /*5d890*/  STL.128 [R1+0xabf0], R100 ;  /* 0x00abf06401007387 */ /* 0x0001e20000100c00 */
[----:B------:R-:W-:Y:S01]  /*5d8a0*/  IMAD.MOV.U32 R180, RZ, RZ, R232 ;  /* 0x000000ffffb47224 */ /* 0x000fe200078e00e8 */
[----:B------:R-:W-:Y:S01]  /*5d8b0*/  MOV R181, R233 ;  /* 0x000000e900b57202 */ /* 0x000fe20000000f00 */
[----:B------:R-:W-:Y:S01]  /*5d8c0*/  IMAD.MOV.U32 R232, RZ, RZ, R248 ;  /* 0x000000ffffe87224 */ /* 0x000fe200078e00f8 */
[----:B------:R-:W-:Y:S01]  /*5d8d0*/  MOV R248, R6 ;  /* 0x0000000600f87202 */ /* 0x000fe20000000f00 */
[----:B------:R-:W-:Y:S01]  /*5d8e0*/  IMAD.MOV.U32 R233, RZ, RZ, R249 ;  /* 0x000000ffffe97224 */ /* 0x000fe200078e00f9 */
[----:B------:R-:W-:Y:S01]  /*5d8f0*/  DFMA R58, R168, -UR12, R166 ;  /* 0x8000000ca83a7c2b */ /* 0x000fe200080000a6 */
[----:B------:R-:W-:Y:S01]  /*5d900*/  IMAD.MOV.U32 R249, RZ, RZ, R7 ;  /* 0x000000fffff97224 */ /* 0x000fe200078e0007 */
[----:B------:R-:W-:Y:S01]  /*5d910*/  MOV R7, R203 ;  /* 0x000000cb00077202 */ /* 0x000fe20000000f00 */
[----:B------:R-:W-:Y:S01]  /*5d920*/  IMAD.MOV.U32 R6, RZ, RZ, R202 ;  /* 0x000000ffff067224 */ /* 0x000fe200078e00ca */
[----:B------:R-:W-:Y:S01]  /*5d930*/  DADD R138, R188, R138 ;  /* 0x00000000bc8a7229 */ /* 0x000fe2000000008a */
[----:B------:R1:W-:Y:S04]  /*5d940*/  STL.64 [R1+0xada8], R22 ;  /* 0x00ada81601007387 */ /* 0x0003e80000100a00 */
[----:B------:R3:W-:Y:S01]  /*5d950*/  STL.64 [R1+0xaca0], R92 ;  /* 0x00aca05c01007387 */ /* 0x0007e20000100a00 */
[----:B0-----:R-:W-:-:S02]  /*5d960*/  DADD R102, R30, R82 ;  /* 0x000000001e667229 */ /* 0x001fc40000000052 */
[----:B------:R-:W-:Y:S01]  /*5d970*/  DFMA R82, -R66, R20, -R30 ;  /* 0x000000144252722b */ /* 0x000fe2000000091e */
[----:B------:R-:W-:Y:S01]  /*5d980*/  IMAD.MOV.U32 R202, RZ, RZ, R64 ;  /* 0x000000ffffca7224 */ /* 0x000fe200078e0040 */
[----:B------:R-:W-:Y:S01]  /*5d990*/  DADD R20, -R40, R94 ;  /* 0x0000000028147229 */ /* 0x000fe2000000015e */
[----:B------:R-:W4:Y:S01]  /*5d9a0*/  LDL.LU.64 R66, [R1+0x7f08] ;  /* 0x007f080001427983 */ /* 0x000f220000300a00 */
[----:B------:R-:W-:Y:S01]  /*5d9b0*/  IMAD.MOV.U32 R203, RZ, RZ, R65 ;  /* 0x000000ffffcb7224 */ /* 0x000fe200078e0041 */
[----:B------:R-:W-:Y:S02]  /*5d9c0*/  DFMA R166, R98, UR8, R152 ;  /* 0x0000000862a67c2b */ /* 0x000fe40008000098 */
[----:B------:R-:W4:Y:S03]  /*5d9d0*/  LDL.64 R188, [R1+0xa448] ;  /* 0x00a4480001bc7983 */ /* 0x000f260000100a00 */
[----:B------:R-:W-:Y:S01]  /*5d9e0*/  DADD R20, -R4, R20 ;  /* 0x0000000004147229 */ /* 0x000fe20000000114 */
[----:B------:R-:W-:Y:S01]  /*5d9f0*/  UMOV UR12, 0x119f21d8 ;  /* 0x119f21d8000c7882 */ /* 0x000fe20000000000 */
[----:B------:R-:W-:Y:S01]  /*5da00*/  MOV R4, R232 ;  /* 0x000000e800047202 */ /* 0x000fe20000000f00 */
[----:B------:R-:W-:Y:S01]  /*5da10*/  IMAD.MOV.U32 R5, RZ, RZ, R233 ;  /* 0x000000ffff057224 */ /* 0x000fe200078e00e9 */
[----:B------:R-:W-:Y:S01]  /*5da20*/  UMOV UR13, 0x3dc83073 ;  /* 0x3dc83073000d7882 */ /* 0x000fe20000000000 */
[----:B------:R-:W-:Y:S01]  /*5da30*/  IMAD.MOV.U32 R232, RZ, RZ, R6 ;  /* 0x000000ffffe87224 */ /* 0x000fe200078e0006 */
[----:B-1----:R-:W4:Y:S01]  /*5da40*/  LDL.LU.64 R22, [R1+0x8028] ;  /* 0x0080280001167983 */ /* 0x002f220000300a00 */
[----:B------:R-:W-:-:S03]  /*5da50*/  IMAD.MOV.U32 R233, RZ, RZ, R7 ;  /* 0x000000ffffe97224 */ /* 0x000fc600078e0007 */
[----:B------:R-:W4:Y:S01]  /*5da60*/  LDL.LU.64 R6, [R1+0x79f0] ;  /* 0x0079f00001067983 */ /* 0x000f220000300a00 */
[----:B------:R-:W-:Y:S01]  /*5da70*/  MOV R64, R206 ;  /* 0x000000ce00407202 */ /* 0x000fe20000000f00 */
[----:B------:R-:W-:Y:S01]  /*5da80*/  IMAD.MOV.U32 R65, RZ, RZ, R207 ;  /* 0x000000ffff417224 */ /* 0x000fe200078e00cf */
[----:B------:R-:W-:Y:S01]  /*5da90*/  MOV R207, R221 ;  /* 0x000000dd00cf7202 */ /* 0x000fe20000000f00 */
[----:B------:R-:W-:Y:S01]  /*5daa0*/  IMAD.MOV.U32 R206, RZ, RZ, R220 ;  /* 0x000000ffffce7224 */ /* 0x000fe200078e00dc */
[----:B---3--:R-:W3:Y:S01]  /*5dab0*/  LDL.64 R92, [R1+0x79e0] ;  /* 0x0079e000015c7983 */ /* 0x008ee20000100a00 */
[----:B------:R-:W-:Y:S01]  /*5dac0*/  IMAD.MOV.U32 R220, RZ, RZ, R44 ;  /* 0x000000ffffdc7224 */ /* 0x000fe200078e002c */
[----:B------:R-:W-:Y:S01]  /*5dad0*/  MOV R44, R238 ;  /* 0x000000ee002c7202 */ /* 0x000fe20000000f00 */
[----:B------:R-:W-:Y:S01]  /*5dae0*/  IMAD.MOV.U32 R221, RZ, RZ, R45 ;  /* 0x000000ffffdd7224 */ /* 0x000fe200078e002d */
[----:B------:R0:W-:Y:S01]  /*5daf0*/  STL.64 [R1+0x7750], R8 ;  /* 0x0077500801007387 */ /* 0x0001e20000100a00 */
[----:B------:R-:W-:Y:S01]  /*5db00*/  IMAD.MOV.U32 R45, RZ, RZ, R239 ;  /* 0x000000ffff2d7224 */ /* 0x000fe200078e00ef */
[----:B------:R-:W-:Y:S01]  /*5db10*/  MOV R239, R177 ;  /* 0x000000b100ef7202 */ /* 0x000fe20000000f00 */
[----:B------:R-:W-:Y:S01]  /*5db20*/  IMAD.MOV.U32 R238, RZ, RZ, R176 ;  /* 0x000000ffffee7224 */ /* 0x000fe200078e00b0 */
[----:B------:R-:W-:Y:S01]  /*5db30*/  UMOV UR32, 0x986f33c4 ;  /* 0x986f33c400207882 */ /* 0x000fe20000000000 */
[----:B------:R-:W-:Y:S01]  /*5db40*/  IMAD.MOV.U32 R30, RZ, RZ, R180 ;  /* 0x000000ffff1e7224 */ /* 0x000fe200078e00b4 */
[----:B------:R-:W3:Y:S01]  /*5db50*/  LDL.LU.64 R176, [R1+0x7ae0] ;  /* 0x007ae00001b07983 */ /* 0x000ee20000300a00 */
[----:B------:R-:W-:Y:S01]  /*5db60*/  IMAD.MOV.U32 R31, RZ, RZ, R181 ;  /* 0x000000ffff1f7224 */ /* 0x000fe200078e00b5 */
[----:B------:R-:W-:Y:S01]  /*5db70*/  MOV R181, R249 ;  /* 0x000000f900b57202 */ /* 0x000fe20000000f00 */
[----:B------:R-:W-:Y:S01]  /*5db80*/  IMAD.MOV.U32 R180, RZ, RZ, R248 ;  /* 0x000000ffffb47224 */ /* 0x000fe200078e00f8 */
[----:B------:R-:W-:Y:S01]  /*5db90*/  MOV R248, R202 ;  /* 0x000000ca00f87202 */ /* 0x000fe20000000f00 */
[----:B------:R-:W-:Y:S01]  /*5dba0*/  IMAD.MOV.U32 R249, RZ, RZ, R203 ;  /* 0x000000fffff97224 */ /* 0x000fe200078e00cb */
[----:B------:R-:W-:Y:S01]  /*5dbb0*/  MOV R203, R65 ;  /* 0x0000004100cb7202 */ /* 0x000fe20000000f00 */
[----:B------:R-:W-:Y:S01]  /*5dbc0*/  IMAD.MOV.U32 R202, RZ, RZ, R64 ;  /* 0x000000ffffca7224 */ /* 0x000fe200078e0040 */
[----:B0-----:R-:W3:Y:S01]  /*5dbd0*/  LDL.64 R8, [R1+0x7778] ;  /* 0x0077780001087983 */ /* 0x001ee20000100a00 */
[----:B------:R-:W-:-:S02]  /*5dbe0*/  IMAD.MOV.U32 R64, RZ, RZ, R238 ;  /* 0x000000ffff407224 */ /* 0x000fc400078e00ee */
[----:B------:R-:W-:Y:S01]  /*5dbf0*/  IMAD.MOV.U32 R65, RZ, RZ, R239 ;  /* 0x000000ffff417224 */ /* 0x000fe200078e00ef */
[----:B------:R-:W-:Y:S01]  /*5dc00*/  UMOV UR33, 0x3d9e58b5 ;  /* 0x3d9e58b500217882 */ /* 0x000fe20000000000 */
[----:B------:R-:W3:Y:S04]  /*5dc10*/  LDL.LU.64 R238, [R1+0x7f18] ;  /* 0x007f180001ee7983 */ /* 0x000ee80000300a00 */
[----:B------:R-:W3:Y:S04]  /*5dc20*/  LDL.LU.64 R236, [R1+0xaf60] ;  /* 0x00af600001ec7983 */ /* 0x000ee80000300a00 */
[----:B------:R0:W-:Y:S01]  /*5dc30*/  STL.64 [R1+0xace8], R246 ;  /* 0x00ace8f601007387 */ /* 0x0001e20000100a00 */
[----:B------:R-:W-:Y:S01]  /*5dc40*/  UMOV UR56, 0x7ae147ae ;  /* 0x7ae147ae00387882 */ /* 0x000fe20000000000 */
[----:B------:R-:W-:-:S02]  /*5dc50*/  UMOV UR57, 0x3ff3ae14 ;  /* 0x3ff3ae1400397882 */ /* 0x000fc40000000000 */
[----:B------:R1:W-:Y:S04]  /*5dc60*/  STL.128 [R1+0xac10], R40 ;  /* 0x00ac102801007387 */ /* 0x0003e80000100c00 */
[----:B------:R1:W-:Y:S01]  /*5dc70*/  STL.64 [R1+0xad18], R52 ;  /* 0x00ad183401007387 */ /* 0x0003e20000100a00 */
[----:B------:R-:W-:-:S03]  /*5dc80*/  UMOV UR15, 0x3d819799 ;  /* 0x3d819799000f7882 */ /* 0x000fc60000000000 */
[----:B------:R-:W3:Y:S01]  /*5dc90*/  LDL.LU.64 R100, [R1+0x78f0] ;  /* 0x0078f00001647983 */ /* 0x000ee20000300a00 */
[----:B--2---:R-:W-:Y:S01]  /*5dca0*/  DFMA R94, R78, -0.5, R162 ;  /* 0xbfe000004e5e782b */ /* 0x004fe200000000a2 */
[----:B------:R-:W-:Y:S01]  /*5dcb0*/  MOV R76, R30 ;  /* 0x0000001e004c7202 */ /* 0x000fe20000000f00 */
[----:B------:R-:W-:Y:S01]  /*5dcc0*/  DADD R162, R198, R156 ;  /* 0x00000000c6a27229 */ /* 0x000fe2000000009c */
[----:B------:R-:W-:Y:S01]  /*5dcd0*/  IMAD.MOV.U32 R77, RZ, RZ, R31 ;  /* 0x000000ffff4d7224 */ /* 0x000fe200078e001f */
[CC--:B------:R-:W-:Y:S01]  /*5dce0*/  DFMA R156, R230.reuse, R18.reuse, R136 ;  /* 0x00000012e69c722b */ /* 0x0c0fe20000000088 */
[----:B------:R-:W2:Y:S04]  /*5dcf0*/  LDL.LU.64 R198, [R1+0x7b88] ;  /* 0x007b880001c67983 */ /* 0x000ea80000300a00 */
[----:B------:R1:W-:Y:S01]  /*5dd00*/  STL.64 [R1+0xad10], R58 ;  /* 0x00ad103a01007387 */ /* 0x0003e20000100a00 */
[----:B------:R-:W-:-:S02]  /*5dd10*/  DFMA R18, R230, R18, R162 ;  /* 0x00000012e612722b */ /* 0x000fc400000000a2 */
[----:B------:R-:W-:Y:S01]  /*5dd20*/  DFMA R162, R98, UR8, R154 ;  /* 0x0000000862a27c2b */ /* 0x000fe2000800009a */
[----:B------:R-:W2:Y:S04]  /*5dd30*/  LDL.LU.64 R230, [R1+0x7f50] ;  /* 0x007f500001e67983 */ /* 0x000ea80000300a00 */
[----:B------:R-:W2:Y:S01]  /*5dd40*/  LDL.LU.64 R98, [R1+0xaf58] ;  /* 0x00af580001627983 */ /* 0x000ea20000300a00 */
[----:B------:R-:W-:-:S03]  /*5dd50*/  DADD R94, -R50, R94 ;  /* 0x00000000325e7229 */ /* 0x000fc6000000015e */
[----:B0-----:R-:W2:Y:S04]  /*5dd60*/  LDL.LU.64 R246, [R1+0x8100] ;  /* 0x0081000001f67983 */ /* 0x001ea80000300a00 */
[----:B----4-:R0:W-:Y:S01]  /*5dd70*/  STL.64 [R1+0xadb0], R22 ;  /* 0x00adb01601007387 */ /* 0x0101e20000100a00 */
[----:B------:R-:W-:Y:S02]  /*5dd80*/  DFMA R136, R66, -UR22, R94 ;  /* 0x8000001642887c2b */ /* 0x000fe4000800005e */
[----:B------:R-:W-:Y:S02]  /*5dd90*/  DADD R94, R74, R156 ;  /* 0x000000004a5e7229 */ /* 0x000fe4000000009c */
[----:B---3--:R-:W-:Y:S01]  /*5dda0*/  DADD R20, -R238, R20 ;  /* 0x00000000ee147229 */ /* 0x008fe20000000114 */
[----:B------:R-:W-:-:S05]  /*5ddb0*/  IMAD.MOV.U32 R30, RZ, RZ, R232 ;  /* 0x000000ffff1e7224 */ /* 0x000fca00078e00e8 */
[C---:B------:R-:W-:Y:S01]  /*5ddc0*/  DADD R94, R6.reuse, R94 ;  /* 0x00000000065e7229 */ /* 0x040fe2000000005e */
[----:B------:R-:W-:Y:S01]  /*5ddd0*/  IMAD.MOV.U32 R31, RZ, RZ, R233 ;  /* 0x000000ffff1f7224 */ /* 0x000fe200078e00e9 */
[----:B------:R-:W-:Y:S01]  /*5dde0*/  DADD R152, -R6, R136 ;  /* 0x0000000006987229 */ /* 0x000fe20000000188 */
[----:B------:R-:W3:Y:S04]  /*5ddf0*/  LDL.LU.64 R232, [R1+0x8118] ;  /* 0x0081180001e87983 */ /* 0x000ee80000300a00 */
[----:B------:R-:W4:Y:S01]  /*5de00*/  LDL.LU.64 R6, [R1+0x79c0] ;  /* 0x0079c00001067983 */ /* 0x000f220000300a00 */
[----:B------:R-:W-:Y:S02]  /*5de10*/  DADD R136, R74, R18 ;  /* 0x000000004a887229 */ /* 0x000fe40000000012 */
[----:B------:R-:W-:Y:S01]  /*5de20*/  DADD R18, R224, R68 ;  /* 0x00000000e0127229 */ /* 0x000fe20000000044 */
[----:B------:R-:W3:Y:S01]  /*5de30*/  LDL.64 R74, [R1+0x8288] ;  /* 0x00828800014a7983 */ /* 0x000ee20000100a00 */
[----:B------:R-:W-:-:S02]  /*5de40*/  DADD R156, -R188, UR12 ;  /* 0x0000000cbc9c7e29 */ /* 0x000fc40008000100 */
[----:B------:R-:W-:Y:S01]  /*5de50*/  DADD R152, -R176, R152 ;  /* 0x00000000b0987229 */ /* 0x000fe20000000198 */
[----:B------:R-:W4:Y:S01]  /*5de60*/  LDL.LU.64 R66, [R1+0x7eb0] ;  /* 0x007eb00001427983 */ /* 0x000f220000300a00 */
[----:B------:R-:W-:Y:S02]  /*5de70*/  IMAD.MOV.U32 R226, RZ, RZ, R248 ;  /* 0x000000ffffe27224 */ /* 0x000fe400078e00f8 */
[----:B------:R-:W-:Y:S01]  /*5de80*/  IMAD.MOV.U32 R227, RZ, RZ, R249 ;  /* 0x000000ffffe37224 */ /* 0x000fe200078e00f9 */
[----:B-1----:R-:W4:Y:S04]  /*5de90*/  LDL.64 R42, [R1+0x7c80] ;  /* 0x007c8000012a7983 */ /* 0x002f280000100a00 */
[----:B------:R-:W4:Y:S01]  /*5dea0*/  LDL.LU.64 R52, [R1+0x8200] ;  /* 0x0082000001347983 */ /* 0x000f220000300a00 */
[----:B--2---:R-:W-:-:S02]  /*5deb0*/  DADD R68, -R110, -R98 ;  /* 0x000000006e447229 */ /* 0x004fc40000000962 */
[----:B------:R-:W-:Y:S01]  /*5dec0*/  DADD R238, R230, R18 ;  /* 0x00000000e6ee7229 */ /* 0x000fe20000000012 */
[----:B------:R-:W-:Y:S01]  /*5ded0*/  UMOV UR22, 0xe147ae14 ;  /* 0xe147ae1400167882 */ /* 0x000fe20000000000 */
[----:B------:R-:W-:Y:S01]  /*5dee0*/  DMUL R18, R188, R32 ;  /* 0x00000020bc127228 */ /* 0x000fe20000000000 */
[----:B------:R-:W-:Y:S01]  /*5def0*/  UMOV UR23, 0x3fee147a ;  /* 0x3fee147a00177882 */ /* 0x000fe20000000000 */
[----:B------:R-:W-:Y:S02]  /*5df00*/  DADD R168, -R230, R152 ;  /* 0x00000000e6a87229 */ /* 0x000fe40000000198 */
[----:B------:R-:W-:Y:S02]  /*5df10*/  DMUL R58, R32, UR32 ;  /* 0x00000020203a7c28 */ /* 0x000fe40008000000 */
[----:B---3--:R-:W-:Y:S01]  /*5df20*/  DADD R118, -R74, R118 ;  /* 0x000000004a767229 */ /* 0x008fe20000000176 */
[----:B------:R-:W-:Y:S01]  /*5df30*/  UMOV UR12, 0x33333333 ;  /* 0x33333333000c7882 */ /* 0x000fe20000000000 */
[CC--:B------:R-:W-:Y:S01]  /*5df40*/  DFMA R68, R32.reuse, -R156.reuse, R68 ;  /* 0x8000009c2044722b */ /* 0x0c0fe20000000044 */
[----:B------:R-:W-:Y:S01]  /*5df50*/  UMOV UR13, 0x3fc33333 ;  /* 0x3fc33333000d7882 */ /* 0x000fe20000000000 */
[----:B------:R-:W-:Y:S01]  /*5df60*/  DFMA R18, R32, -R156, -R18 ;  /* 0x8000009c2012722b */ /* 0x000fe20000000812 */
[----:B------:R-:W2:Y:S05]  /*5df70*/  LDL.LU.64 R248, [R1+0x8218] ;  /* 0x0082180001f87983 */ /* 0x000eaa0000300a00 */
[----:B------:R-:W-:-:S02]  /*5df80*/  DFMA R154, -R188, R32, R68 ;  /* 0x00000020bc9a722b */ /* 0x000fc40000000144 */
[----:B------:R-:W-:Y:S02]  /*5df90*/  DFMA R68, R32, R156, R98 ;  /* 0x0000009c2044722b */ /* 0x000fe40000000062 */
[----:B----4-:R-:W-:-:S04]  /*5dfa0*/  DADD R18, R6, R18 ;  /* 0x0000000006127229 */ /* 0x010fc80000000012 */
[C---:B------:R-:W-:Y:S02]  /*5dfb0*/  DADD R154, -R6.reuse, R154 ;  /* 0x00000000069a7229 */ /* 0x040fe4000000019a */
[----:B------:R-:W-:Y:S01]  /*5dfc0*/  DADD R152, R6, R68 ;  /* 0x0000000006987229 */ /* 0x000fe20000000044 */
[----:B------:R-:W3:Y:S01]  /*5dfd0*/  LDL.64 R6, [R1+0x7c98] ;  /* 0x007c980001067983 */ /* 0x000ee20000100a00 */
[----:B------:R-:W-:Y:S01]  /*5dfe0*/  DMUL R68, R156, R24 ;  /* 0x000000189c447228 */ /* 0x000fe20000000000 */
[----:B------:R-:W-:Y:S01]  /*5dff0*/  IMAD.MOV.U32 R230, RZ, RZ, R180 ;  /* 0x000000ffffe67224 */ /* 0x000fe200078e00b4 */
[----:B------:R-:W-:Y:S01]  /*5e000*/  DADD R156, R218, R136 ;  /* 0x00000000da9c7229 */ /* 0x000fe20000000088 */
[----:B------:R-:W-:Y:S01]  /*5e010*/  MOV R231, R181 ;  /* 0x000000b500e77202 */ /* 0x000fe20000000f00 */
[----:B------:R-:W-:Y:S01]  /*5e020*/  IMAD.MOV.U32 R181, RZ, RZ, R203 ;  /* 0x000000ffffb57224 */ /* 0x000fe200078e00cb */
[----:B------:R-:W-:Y:S01]  /*5e030*/  MOV R180, R202 ;  /* 0x000000ca00b47202 */ /* 0x000fe20000000f00 */
[----:B------:R-:W-:Y:S01]  /*5e040*/  DADD R136, -R22, R168 ;  /* 0x0000000016887229 */ /* 0x000fe200000001a8 */
[----:B------:R-:W-:Y:S01]  /*5e050*/  IMAD.MOV.U32 R202, RZ, RZ, R108 ;  /* 0x000000ffffca7224 */ /* 0x000fe200078e006c */
[----:B------:R-:W-:Y:S01]  /*5e060*/  MOV R203, R109 ;  /* 0x0000006d00cb7202 */ /* 0x000fe20000000f00 */
[----:B0-----:R-:W4:Y:S04]  /*5e070*/  LDL.64 R22, [R1+0xa8e8] ;  /* 0x00a8e80001167983 */ /* 0x001f280000100a00 */
[----:B------:R-:W2:Y:S01]  /*5e080*/  LDL.64 R108, [R1+0xa660] ;  /* 0x00a66000016c7983 */ /* 0x000ea20000100a00 */
[----:B------:R-:W-:-:S02]  /*5e090*/  DADD R88, -R68, R88 ;  /* 0x0000000044587229 */ /* 0x000fc40000000158 */
[----:B------:R-:W-:Y:S01]  /*5e0a0*/  DFMA R168, R198, UR22, R94 ;  /* 0x00000016c6a87c2b */ /* 0x000fe2000800005e */
[----:B------:R-:W-:Y:S01]  /*5e0b0*/  IMAD.MOV.U32 R72, RZ, RZ, R230 ;  /* 0x000000ffff487224 */ /* 0x000fe200078e00e6 */
[----:B------:R-:W-:Y:S01]  /*5e0c0*/  DADD R118, -R144, R118 ;  /* 0x0000000090767229 */ /* 0x000fe20000000176 */
[----:B------:R-:W-:Y:S01]  /*5e0d0*/  IMAD.MOV.U32 R73, RZ, RZ, R231 ;  /* 0x000000ffff497224 */ /* 0x000fe200078e00e7 */
[----:B------:R-:W-:Y:S01]  /*5e0e0*/  MOV R231, R181 ;  /* 0x000000b500e77202 */ /* 0x000fe20000000f00 */
[----:B------:R-:W2:Y:S01]  /*5e0f0*/  LDL.LU.64 R218, [R1+0x7f40] ;  /* 0x007f400001da7983 */ /* 0x000ea20000300a00 */
[----:B------:R-:W-:Y:S01]  /*5e100*/  DFMA R94, -R188, R24, R88 ;  /* 0x00000018bc5e722b */ /* 0x000fe20000000158 */
[----:B------:R-:W-:Y:S02]  /*5e110*/  IMAD.MOV.U32 R230, RZ, RZ, R180 ;  /* 0x000000ffffe67224 */ /* 0x000fe400078e00b4 */
[----:B------:R-:W2:Y:S01]  /*5e120*/  LDL.LU.64 R180, [R1+0x7948] ;  /* 0x0079480001b47983 */ /* 0x000ea20000300a00 */
[----:B---3--:R-:W-:-:S02]  /*5e130*/  DADD R88, R6, R168 ;  /* 0x0000000006587229 */ /* 0x008fc400000000a8 */
[----:B------:R-:W-:Y:S01]  /*5e140*/  DFMA R136, R66, -UR12, R136 ;  /* 0x8000000c42887c2b */ /* 0x000fe20008000088 */
[----:B------:R-:W-:Y:S01]  /*5e150*/  UMOV UR32, 0x5c28f5c3 ;  /* 0x5c28f5c300207882 */ /* 0x000fe20000000000 */
[----:B------:R-:W-:Y:S01]  /*5e160*/  DADD R94, -R146, R94 ;  /* 0x00000000925e7229 */ /* 0x000fe2000000015e */
[----:B------:R-:W-:Y:S01]  /*5e170*/  UMOV UR33, 0x3fe5c28f ;  /* 0x3fe5c28f00217882 */ /* 0x000fe20000000000 */
[----:B------:R-:W3:Y:S02]  /*5e180*/  LDL.LU.64 R6, [R1+0x8210] ;  /* 0x0082100001067983 */ /* 0x000ee40000300a00 */
[----:B------:R-:W-:Y:S01]  /*5e190*/  DADD R88, R92, R88 ;  /* 0x000000005c587229 */ /* 0x000fe20000000058 */
[----:B------:R-:W-:Y:S01]  /*5e1a0*/  MOV R92, R30 ;  /* 0x0000001e005c7202 */ /* 0x000fe20000000f00 */
[----:B------:R-:W-:Y:S02]  /*5e1b0*/  IMAD.MOV.U32 R93, RZ, RZ, R31 ;  /* 0x000000ffff5d7224 */ /* 0x000fe400078e001f */
[----:B------:R-:W3:Y:S04]  /*5e1c0*/  LDL.LU.64 R30, [R1+0x7e90] ;  /* 0x007e9000011e7983 */ /* 0x000ee80000300a00 */
[----:B------:R-:W-:-:S02]  /*5e1d0*/  DADD R228, R232, R88 ;  /* 0x00000000e8e47229 */ /* 0x000fc40000000058 */
[----:B----4-:R-:W-:Y:S02]  /*5e1e0*/  DFMA R88, R84, R22, -R212 ;  /* 0x000000165458722b */ /* 0x010fe400000008d4 */
[----:B--2---:R-:W-:Y:S01]  /*5e1f0*/  DMUL R232, R108, R28 ;  /* 0x0000001c6ce87228 */ /* 0x004fe20000000000 */
[----:B------:R-:W2:Y:S05]  /*5e200*/  LDL.LU.64 R84, [R1+0xaf50] ;  /* 0x00af500001547983 */ /* 0x000eaa0000300a00 */
[----:B------:R-:W-:Y:S02]  /*5e210*/  DADD R22, -R58, R88 ;  /* 0x000000003a167229 */ /* 0x000fe40000000158 */
[----:B------:R-:W-:-:S02]  /*5e220*/  DADD R88, -R232, R118 ;  /* 0x00000000e8587229 */ /* 0x000fc40000000176 */
[----:B------:R-:W-:Y:S02]  /*5e230*/  DFMA R118, -R222, R38, R124 ;  /* 0x00000026de76722b */ /* 0x000fe4000000017c */
[C---:B------:R-:W-:Y:S02]  /*5e240*/  DFMA R166, R180.reuse, UR34, R166 ;  /* 0x00000022b4a67c2b */ /* 0x040fe400080000a6 */
[----:B------:R-:W-:Y:S02]  /*5e250*/  DFMA R162, R180, UR8, R162 ;  /* 0x00000008b4a27c2b */ /* 0x000fe400080000a2 */
[----:B------:R-:W-:Y:S01]  /*5e260*/  DADD R136, -R218, R136 ;  /* 0x00000000da887229 */ /* 0x000fe20000000188 */
[----:B------:R-:W-:Y:S01]  /*5e270*/  STL.64 [R1+0x77e0], R22 ;  /* 0x0077e01601007387 */ /* 0x000fe20000100a00 */
[----:B------:R-:W-:Y:S02]  /*5e280*/  DADD R124, -R8, R88 ;  /* 0x00000000087c7229 */ /* 0x000fe40000000158 */
[----:B------:R-:W-:Y:S01]  /*5e290*/  DADD R88, R2, R118 ;  /* 0x0000000002587229 */ /* 0x000fe20000000076 */
[----:B------:R0:W-:Y:S01]  /*5e2a0*/  STL.64 [R1+0xad28], R82 ;  /* 0x00ad285201007387 */ /* 0x0001e20000100a00 */
[----:B------:R-:W-:Y:S01]  /*5e2b0*/  DMUL R218, R234, R16 ;  /* 0x00000010eada7228 */ /* 0x000fe20000000000 */
[----:B------:R-:W-:Y:S01]  /*5e2c0*/  MOV R8, R92 ;  /* 0x0000005c00087202 */ /* 0x000fe20000000f00 */
[----:B------:R-:W-:Y:S01]  /*5e2d0*/  IMAD.MOV.U32 R9, RZ, RZ, R93 ;  /* 0x000000ffff097224 */ /* 0x000fe200078e005d */
[----:B------:R-:W-:-:S02]  /*5e2e0*/  DFMA R162, R10, UR32, R162 ;  /* 0x000000200aa27c2b */ /* 0x000fc400080000a2 */
[----:B------:R-:W-:Y:S01]  /*5e2f0*/  DMUL R168, R42, 0.75 ;  /* 0x3fe800002aa87828 */ /* 0x000fe20000000000 */
[----:B------:R-:W-:Y:S01]  /*5e300*/  MOV R58, R226 ;  /* 0x000000e2003a7202 */ /* 0x000fe20000000f00 */
[----:B------:R-:W-:Y:S01]  /*5e310*/  DADD R180, R192, R88 ;  /* 0x00000000c0b47229 */ /* 0x000fe20000000058 */
[----:B------:R-:W-:Y:S01]  /*5e320*/  IMAD.MOV.U32 R59, RZ, RZ, R227 ;  /* 0x000000ffff3b7224 */ /* 0x000fe200078e00e3 */
[----:B------:R-:W4:Y:S01]  /*5e330*/  LDL.LU.64 R192, [R1+0xaf30] ;  /* 0x00af300001c07983 */ /* 0x000f220000300a00 */
[----:B------:R-:W-:Y:S02]  /*5e340*/  DADD R124, -R76, R124 ;  /* 0x000000004c7c7229 */ /* 0x000fe4000000017c */
[----:B------:R-:W-:Y:S01]  /*5e350*/  DMUL R40, R36, UR14 ;  /* 0x0000000e24287c28 */ /* 0x000fe20008000000 */
[----:B0-----:R-:W4:Y:S01]  /*5e360*/  LDL.LU.64 R82, [R1+0x7da0] ;  /* 0x007da00001527983 */ /* 0x001f220000300a00 */
[----:B------:R-:W-:-:S03]  /*5e370*/  DADD R136, -R52, R136 ;  /* 0x0000000034887229 */ /* 0x000fc60000000188 */
[----:B------:R-:W4:Y:S04]  /*5e380*/  LDL.LU.64 R222, [R1+0xaf48] ;  /* 0x00af480001de7983 */ /* 0x000f280000300a00 */
[----:B------:R0:W-:Y:S01]  /*5e390*/  STL.64 [R1+0xadb8], R238 ;  /* 0x00adb8ee01007387 */ /* 0x0001e20000100a00 */
        /* <DEDUP_REMOVED lines=8> */
[----:B------:R-:W-:Y:S04]  /*5e420*/  STL.64 [R1+0xae10], R98 ;  /* 0x00ae106201007387 */ /* 0x000fe80000100a00 */
[----:B------:R-:W-:Y:S04]  /*5e430*/  STL.128 [R1+0xac90], R144 ;  /* 0x00ac909001007387 */ /* 0x000fe80000100c00 */
[----:B------:R-:W4:Y:S01]  /*5e440*/  LDL.LU.64 R2, [R1+0xaf38] ;  /* 0x00af380001027983 */ /* 0x000f220000300a00 */
[----:B---3--:R-:W-:-:S02]  /*5e450*/  DADD R118, -R30, R190 ;  /* 0x000000001e767229 */ /* 0x008fc400000001be */
[----:B------:R-:W-:Y:S01]  /*5e460*/  DADD R88, R240, R138 ;  /* 0x00000000f0587229 */ /* 0x000fe2000000008a */
[----:B------:R-:W-:Y:S01]  /*5e470*/  IMAD.MOV.U32 R30, RZ, RZ, R220 ;  /* 0x000000ffff1e7224 */ /* 0x000fe200078e00dc */
[----:B------:R-:W-:Y:S01]  /*5e480*/  MOV R31, R221 ;  /* 0x000000dd001f7202 */ /* 0x000fe20000000f00 */
[----:B------:R-:W-:Y:S01]  /*5e490*/  IMAD.MOV.U32 R92, RZ, RZ, R230 ;  /* 0x000000ffff5c7224 */ /* 0x000fe200078e00e6 */
[----:B------:R-:W3:Y:S01]  /*5e4a0*/  LDL.LU.64 R220, [R1+0x7e80] ;  /* 0x007e800001dc7983 */ /* 0x000ee20000300a00 */
[----:B------:R-:W-:Y:S01]  /*5e4b0*/  MOV R93, R231 ;  /* 0x000000e7005d7202 */ /* 0x000fe20000000f00 */
[----:B------:R-:W-:Y:S02]  /*5e4c0*/  IMAD.MOV.U32 R230, RZ, RZ, R216 ;  /* 0x000000ffffe67224 */ /* 0x000fe400078e00d8 */
[----:B------:R-:W-:Y:S01]  /*5e4d0*/  IMAD.MOV.U32 R231, RZ, RZ, R217 ;  /* 0x000000ffffe77224 */ /* 0x000fe200078e00d9 */
[----:B------:R-:W-:Y:S01]  /*5e4e0*/  DADD R216, R14, R180 ;  /* 0x000000000ed87229 */ /* 0x000fe200000000b4 */
[----:B------:R-:W3:Y:S01]  /*5e4f0*/  LDL.LU.64 R190, [R1+0x7ee8] ;  /* 0x007ee80001be7983 */ /* 0x000ee20000300a00 */
[----:B------:R-:W-:-:S02]  /*5e500*/  DADD R94, -R218, R94 ;  /* 0x00000000da5e7229 */ /* 0x000fc4000000015e */
[----:B------:R-:W-:Y:S02]  /*5e510*/  DFMA R138, R10, UR56, R166 ;  /* 0x000000380a8a7c2b */ /* 0x000fe400080000a6 */
[----:B--2---:R-:W-:Y:S01]  /*5e520*/  DADD R22, R84, -R106 ;  /* 0x0000000054167229 */ /* 0x004fe2000000086a */
[----:B------:R-:W2:Y:S03]  /*5e530*/  LDL.LU.64 R10, [R1+0xaf28] ;  /* 0x00af2800010a7983 */ /* 0x000ea60000300a00 */
[----:B------:R-:W-:Y:S01]  /*5e540*/  DADD R94, -R236, R94 ;  /* 0x00000000ec5e7229 */ /* 0x000fe2000000015e */
[----:B------:R-:W2:Y:S01]  /*5e550*/  LDL.LU.64 R106, [R1+0xaf40] ;  /* 0x00af4000016a7983 */ /* 0x000ea20000300a00 */
[----:B------:R-:W-:Y:S01]  /*5e560*/  DADD R124, -R6, R124 ;  /* 0x00000000067c7229 */ /* 0x000fe2000000017c */
[----:B------:R-:W-:Y:S01]  /*5e570*/  MOV R52, R104 ;  /* 0x0000006800347202 */ /* 0x000fe20000000f00 */
[----:B------:R-:W-:Y:S01]  /*5e580*/  IMAD.MOV.U32 R53, RZ, RZ, R105 ;  /* 0x000000ffff357224 */ /* 0x000fe200078e0069 */
[----:B0-----:R-:W2:Y:S01]  /*5e590*/  LDL.LU.64 R238, [R1+0x8020] ;  /* 0x0080200001ee7983 */ /* 0x001ea20000300a00 */
[----:B----4-:R-:W-:-:S07]  /*5e5a0*/  DADD R14, R192, R88 ;  /* 0x00000000c00e7229 */ /* 0x010fce0000000058 */
[----:B------:R3:W-:Y:S01]  /*5e5b0*/  STL.64 [R1+0x7740], R14 ;  /* 0x0077400e01007387 */ /* 0x0007e20000100a00 */
[----:B------:R-:W-:Y:S02]  /*5e5c0*/  DADD R94, -R246, R94 ;  /* 0x00000000f65e7229 */ /* 0x000fe4000000015e */
[C---:B---3--:R-:W-:Y:S02]  /*5e5d0*/  DFMA R14, R220.reuse, 0.875, R138 ;  /* 0x3fec0000dc0e782b */ /* 0x048fe4000000008a */
[----:B------:R-:W-:-:S06]  /*5e5e0*/  DFMA R138, R220, 1.125, R162 ;  /* 0x3ff20000dc8a782b */ /* 0x000fcc00000000a2 */
[C---:B------:R-:W-:Y:S02]  /*5e5f0*/  DADD R246, R54.reuse, R14 ;  /* 0x0000000036f67229 */ /* 0x040fe4000000000e */
[----:B------:R-:W-:Y:S01]  /*5e600*/  DFMA R220, R54, 1.25, R138 ;  /* 0x3ff4000036dc782b */ /* 0x000fe2000000008a */
[----:B------:R-:W3:Y:S01]  /*5e610*/  LDL.LU.64 R54, [R1+0xaf20] ;  /* 0x00af200001367983 */ /* 0x000ee20000300a00 */
[----:B------:R-:W-:Y:S02]  /*5e620*/  DADD R162, -R6, -R248 ;  /* 0x0000000006a27229 */ /* 0x000fe400000009f8 */
[----:B------:R-:W-:Y:S01]  /*5e630*/  DADD R88, -R248, R124 ;  /* 0x00000000f8587229 */ /* 0x000fe2000000017c */
[----:B------:R0:W-:Y:S02]  /*5e640*/  STL.64 [R1+0x7818], R22 ;  /* 0x0078181601007387 */ /* 0x0001e40000100a00 */
[----:B0-----:R-:W-:Y:S02]  /*5e650*/  DADD R22, -R192, R132 ;  /* 0x00000000c0167229 */ /* 0x001fe40000000184 */
[----:B------:R-:W-:Y:S01]  /*5e660*/  DADD R132, R178, R156 ;  /* 0x00000000b2847229 */ /* 0x000fe2000000009c */
[----:B------:R-:W-:Y:S01]  /*5e670*/  IMAD.MOV.U32 R240, RZ, RZ, R72 ;  /* 0x000000fffff07224 */ /* 0x000fe200078e0048 */
[----:B------:R-:W-:Y:S01]  /*5e680*/  MOV R72, R44 ;  /* 0x0000002c00487202 */ /* 0x000fe20000000f00 */
[----:B------:R-:W-:-:S02]  /*5e690*/  IMAD.MOV.U32 R241, RZ, RZ, R73 ;  /* 0x000000fffff17224 */ /* 0x000fc400078e0049 */
[----:B------:R-:W-:Y:S02]  /*5e6a0*/  IMAD.MOV.U32 R73, RZ, RZ, R45 ;  /* 0x000000ffff497224 */ /* 0x000fe400078e002d */
[----:B------:R-:W4:Y:S01]  /*5e6b0*/  LDL.LU.64 R44, [R1+0x7eb8] ;  /* 0x007eb800012c7983 */ /* 0x000f220000300a00 */
[C---:B---3--:R-:W-:Y:S02]  /*5e6c0*/  DADD R124, -R54.reuse, R162 ;  /* 0x00000000367c7229 */ /* 0x048fe400000001a2 */
[----:B------:R-:W-:Y:S02]  /*5e6d0*/  DADD R88, -R54, R88 ;  /* 0x0000000036587229 */ /* 0x000fe40000000158 */
[----:B------:R-:W-:Y:S01]  /*5e6e0*/  DADD R54, R148, R132 ;  /* 0x0000000094367229 */ /* 0x000fe20000000084 */
[----:B------:R-:W3:Y:S01]  /*5e6f0*/  LDL.LU.64 R148, [R1+0xaf18] ;  /* 0x00af180001947983 */ /* 0x000ee20000300a00 */
[----:B--2---:R-:W-:Y:S02]  /*5e700*/  DADD R154, -R10, R154 ;  /* 0x000000000a9a7229 */ /* 0x004fe4000000019a */
[----:B------:R-:W-:-:S02]  /*5e710*/  DADD R106, -R106, R168 ;  /* 0x000000006a6a7229 */ /* 0x000fc400000001a8 */
[----:B------:R-:W-:-:S04]  /*5e720*/  DADD R14, R58, R152 ;  /* 0x000000003a0e7229 */ /* 0x000fc80000000098 */
[----:B------:R-:W-:Y:S02]  /*5e730*/  DADD R132, -R58, R154 ;  /* 0x000000003a847229 */ /* 0x000fe4000000019a */
[----:B------:R-:W-:Y:S02]  /*5e740*/  DADD R54, R62, R54 ;  /* 0x000000003e367229 */ /* 0x000fe40000000036 */
[----:B------:R-:W-:Y:S01]  /*5e750*/  DFMA R138, R40, 0.875, R106 ;  /* 0x3fec0000288a782b */ /* 0x000fe2000000006a */
[----:B------:R-:W-:Y:S01]  /*5e760*/  IMAD.MOV.U32 R104, RZ, RZ, R208 ;  /* 0x000000ffff687224 */ /* 0x000fe200078e00d0 */
[----:B------:R-:W-:Y:S01]  /*5e770*/  MOV R105, R209 ;  /* 0x000000d100697202 */ /* 0x000fe20000000f00 */
[----:B------:R-:W-:Y:S01]  /*5e780*/  IMAD.MOV.U32 R208, RZ, RZ, R12 ;  /* 0x000000ffffd07224 */ /* 0x000fe200078e000c */
[----:B------:R-:W-:Y:S01]  /*5e790*/  MOV R227, R241 ;  /* 0x000000f100e37202 */ /* 0x000fe20000000f00 */
[----:B------:R-:W-:Y:S01]  /*5e7a0*/  IMAD.MOV.U32 R209, RZ, RZ, R13 ;  /* 0x000000ffffd17224 */ /* 0x000fe200078e000d */
[----:B------:R-:W-:Y:S01]  /*5e7b0*/  MOV R12, R30 ;  /* 0x0000001e000c7202 */ /* 0x000fe20000000f00 */
[----:B------:R-:W-:-:S02]  /*5e7c0*/  IMAD.MOV.U32 R226, RZ, RZ, R240 ;  /* 0x000000ffffe27224 */ /* 0x000fc400078e00f0 */
[----:B------:R-:W-:Y:S01]  /*5e7d0*/  IMAD.MOV.U32 R13, RZ, RZ, R31 ;  /* 0x000000ffff0d7224 */ /* 0x000fe200078e001f */
[----:B------:R-:W-:Y:S01]  /*5e7e0*/  MOV R31, R243 ;  /* 0x000000f3001f7202 */ /* 0x000fe20000000f00 */
[----:B------:R-:W-:Y:S01]  /*5e7f0*/  IMAD.MOV.U32 R240, RZ, RZ, R72 ;  /* 0x000000fffff07224 */ /* 0x000fe200078e0048 */
[C---:B------:R-:W-:Y:S01]  /*5e800*/  DADD R54, R224.reuse, R54 ;  /* 0x00000000e0367229 */ /* 0x040fe20000000036 */
[----:B------:R-:W-:Y:S02]  /*5e810*/  IMAD.MOV.U32 R241, RZ, RZ, R73 ;  /* 0x000000fffff17224 */ /* 0x000fe400078e0049 */
[----:B------:R-:W-:Y:S01]  /*5e820*/  IMAD.MOV.U32 R30, RZ, RZ, R242 ;  /* 0x000000ffff1e7224 */ /* 0x000fe200078e00f2 */
[----:B------:R-:W2:Y:S01]  /*5e830*/  LDL.LU.64 R72, [R1+0x7e78] ;  /* 0x007e780001487983 */ /* 0x000ea20000300a00 */
[----:B------:R-:W-:-:S03]  /*5e840*/  DADD R242, R224, R56 ;  /* 0x00000000e0f27229 */ /* 0x000fc60000000038 */
[----:B------:R-:W2:Y:S01]  /*5e850*/  LDL.LU.64 R224, [R1+0xaef8] ;  /* 0x00aef80001e07983 */ /* 0x000ea20000300a00 */
[----:B------:R-:W-:-:S03]  /*5e860*/  DMUL R154, R164, R172 ;  /* 0x000000aca49a7228 */ /* 0x000fc60000000000 */
[----:B------:R-:W2:Y:S01]  /*5e870*/  LDL.LU.64 R164, [R1+0xaee0] ;  /* 0x00aee00001a47983 */ /* 0x000ea20000300a00 */
[C---:B---3--:R-:W-:Y:S02]  /*5e880*/  DADD R106, R148.reuse, R14 ;  /* 0x00000000946a7229 */ /* 0x048fe4000000000e */
[----:B------:R-:W-:Y:S02]  /*5e890*/  DADD R132, -R148, R132 ;  /* 0x0000000094847229 */ /* 0x000fe40000000184 */
[----:B------:R-:W-:-:S04]  /*5e8a0*/  DADD R14, R190, R138 ;  /* 0x00000000be0e7229 */ /* 0x000fc8000000008a */
[C---:B----4-:R-:W-:Y:S02]  /*5e8b0*/  DADD R138, R44.reuse, R106 ;  /* 0x000000002c8a7229 */ /* 0x050fe4000000006a */
[----:B------:R-:W-:-:S06]  /*5e8c0*/  DADD R132, -R44, R132 ;  /* 0x000000002c847229 */ /* 0x000fcc0000000184 */
[C---:B------:R-:W-:Y:S02]  /*5e8d0*/  DADD R186, R82.reuse, R138 ;  /* 0x0000000052ba7229 */ /* 0x040fe4000000008a */
[----:B------:R-:W-:Y:S01]  /*5e8e0*/  DADD R132, -R82, R132 ;  /* 0x0000000052847229 */ /* 0x000fe20000000184 */
[----:B------:R-:W3:Y:S01]  /*5e8f0*/  LDL.LU.64 R82, [R1+0x7da8] ;  /* 0x007da80001527983 */ /* 0x000ee20000300a00 */
[----:B------:R-:W-:Y:S02]  /*5e900*/  DMUL R106, R222, UR42 ;  /* 0x0000002ade6a7c28 */ /* 0x000fe40008000000 */
[----:B------:R-:W-:-:S04]  /*5e910*/  DFMA R152, R40, 1.125, R168 ;  /* 0x3ff200002898782b */ /* 0x000fc800000000a8 */
[----:B--2---:R-:W-:-:S04]  /*5e920*/  DADD R132, -R72, R132 ;  /* 0x0000000048847229 */ /* 0x004fc80000000184 */
[----:B------:R-:W-:Y:S02]  /*5e930*/  DFMA R190, R190, 0.5, R152 ;  /* 0x3fe00000bebe782b */ /* 0x000fe40000000098 */
[C---:B------:R-:W-:Y:S02]  /*5e940*/  DFMA R56, R224.reuse, UR38, R106 ;  /* 0x00000026e0387c2b */ /* 0x040fe4000800006a */
[C---:B------:R-:W-:Y:S02]  /*5e950*/  DFMA R106, R224.reuse, UR12, R128 ;  /* 0x0000000ce06a7c2b */ /* 0x040fe40008000080 */
[C---:B------:R-:W-:Y:S02]  /*5e960*/  DFMA R122, R224.reuse, UR12, R122 ;  /* 0x0000000ce07a7c2b */ /* 0x040fe4000800007a */
[----:B------:R-:W-:Y:S02]  /*5e970*/  DADD R128, -R224, R20 ;  /* 0x00000000e0807229 */ /* 0x000fe40000000114 */
[----:B------:R-:W-:-:S02]  /*5e980*/  DADD R152, R170, R54 ;  /* 0x00000000aa987229 */ /* 0x000fc40000000036 */
[----:B------:R-:W-:Y:S01]  /*5e990*/  DFMA R166, R34, UR44, R194 ;  /* 0x0000002c22a67c2b */ /* 0x000fe200080000c2 */
[----:B------:R-:W-:Y:S01]  /*5e9a0*/  UMOV UR44, 0xa3d70a4 ;  /* 0x0a3d70a4002c7882 */ /* 0x000fe20000000000 */
[----:B------:R-:W-:Y:S01]  /*5e9b0*/  DADD R132, -R100, R132 ;  /* 0x0000000064847229 */ /* 0x000fe20000000184 */
[----:B------:R-:W-:Y:S01]  /*5e9c0*/  UMOV UR45, 0x3fd0a3d7 ;  /* 0x3fd0a3d7002d7882 */ /* 0x000fe20000000000 */
[C---:B------:R-:W-:Y:S01]  /*5e9d0*/  DADD R138, -R222.reuse, R128 ;  /* 0x00000000de8a7229 */ /* 0x040fe20000000180 */
[----:B------:R0:W-:Y:S01]  /*5e9e0*/  STL.64 [R1+0x77b8], R22 ;  /* 0x0077b81601007387 */ /* 0x0001e20000100a00 */
[----:B------:R-:W-:Y:S02]  /*5e9f0*/  DFMA R54, R222, UR44, R122 ;  /* 0x0000002cde367c2b */ /* 0x000fe4000800007a */
[----:B------:R-:W-:Y:S01]  /*5ea00*/  DADD R122, R78, R152 ;  /* 0x000000004e7a7229 */ /* 0x000fe20000000098 */
[----:B------:R1:W-:Y:S01]  /*5ea10*/  STL.64 [R1+0x7708], R14 ;  /* 0x0077080e01007387 */ /* 0x0003e20000100a00 */
[----:B------:R-:W-:Y:S01]  /*5ea20*/  DADD R68, -R238, R132 ;  /* 0x00000000ee447229 */ /* 0x000fe20000000184 */
[----:B------:R-:W-:Y:S01]  /*5ea30*/  CS2R R132, SRZ ;  /* 0x0000000000847805 */ /* 0x000fe2000001ff00 */
[----:B------:R-:W-:Y:S01]  /*5ea40*/  DADD R118, R40, R118 ;  /* 0x0000000028767229 */ /* 0x000fe20000000076 */
[----:B------:R-:W-:Y:S01]  /*5ea50*/  STL.128 [R1+0xae20], R216 ;  /* 0x00ae20d801007387 */ /* 0x000fe20000100c00 */
[----:B0-----:R-:W-:-:S03]  /*5ea60*/  DADD R22, -R34, R184 ;  /* 0x0000000022167229 */ /* 0x001fc600000001b8 */
[----:B------:R-:W2:Y:S01]  /*5ea70*/  LDL.LU.64 R170, [R1+0xaef0] ;  /* 0x00aef00001aa7983 */ /* 0x000ea20000300a00 */
[----:B------:R-:W-:Y:S02]  /*5ea80*/  DADD R192, R50, R122 ;  /* 0x0000000032c07229 */ /* 0x000fe4000000007a */
[----:B-1----:R-:W-:Y:S01]  /*5ea90*/  DADD R14, R178, R62 ;  /* 0x00000000b20e7229 */ /* 0x002fe2000000003e */
[----:B------:R-:W4:Y:S01]  /*5eaa0*/  LDL.LU.64 R34, [R1+0xaf10] ;  /* 0x00af100001227983 */ /* 0x000f220000300a00 */
[----:B------:R-:W-:Y:S02]  /*5eab0*/  DADD R100, R100, R238 ;  /* 0x0000000064647229 */ /* 0x000fe400000000ee */
[----:B------:R-:W-:Y:S01]  /*5eac0*/  DMUL R16, R114, R16 ;  /* 0x0000001072107228 */ /* 0x000fe20000000000 */
[----:B------:R-:W-:Y:S04]  /*5ead0*/  STL.64 [R1+0x7768], R22 ;  /* 0x0077681601007387 */ /* 0x000fe80000100a00 */
[----:B------:R-:W4:Y:S04]  /*5eae0*/  LDL.LU.64 R178, [R1+0xaf08] ;  /* 0x00af080001b27983 */ /* 0x000f280000300a00 */
[----:B------:R-:W4:Y:S04]  /*5eaf0*/  LDL.LU.64 R62, [R1+0xaf00] ;  /* 0x00af0000013e7983 */ /* 0x000f280000300a00 */
[----:B------:R-:W4:Y:S04]  /*5eb00*/  LDL.LU.64 R78, [R1+0x7fc0] ;  /* 0x007fc000014e7983 */ /* 0x000f280000300a00 */
[----:B------:R-:W4:Y:S04]  /*5eb10*/  LDL.LU.64 R238, [R1+0x7c70] ;  /* 0x007c700001ee7983 */ /* 0x000f280000300a00 */
[----:B------:R-:W4:Y:S04]  /*5eb20*/  LDL.LU.64 R50, [R1+0xaee8] ;  /* 0x00aee80001327983 */ /* 0x000f280000300a00 */
[----:B------:R0:W-:Y:S04]  /*5eb30*/  STL.128 [R1+0x2a90], R132 ;  /* 0x002a908401007387 */ /* 0x0001e80000100c00 */
[----:B------:R-:W-:Y:S01]  /*5eb40*/  STL.128 [R1+0xad00], R164 ;  /* 0x00ad00a401007387 */ /* 0x000fe20000100c00 */
[----:B0-----:R-:W-:-:S02]  /*5eb50*/  DMUL R132, R196, R24 ;  /* 0x00000018c4847228 */ /* 0x001fc40000000000 */
[----:B---3--:R-:W-:Y:S02]  /*5eb60*/  DADD R128, -R82, R136 ;  /* 0x0000000052807229 */ /* 0x008fe40000000188 */
[----:B------:R-:W-:Y:S01]  /*5eb70*/  DMUL R136, R40, 1.25 ;  /* 0x3ff4000028887828 */ /* 0x000fe20000000000 */
[----:B------:R-:W-:Y:S01]  /*5eb80*/  IMAD.MOV.U32 R82, RZ, RZ, R210 ;  /* 0x000000ffff527224 */ /* 0x000fe200078e00d2 */
[----:B------:R-:W3:Y:S01]  /*5eb90*/  LDL.LU.64 R40, [R1+0x82e0] ;  /* 0x0082e00001287983 */ /* 0x000ee20000300a00 */
[----:B------:R-:W-:-:S03]  /*5eba0*/  IMAD.MOV.U32 R83, RZ, RZ, R211 ;  /* 0x000000ffff537224 */ /* 0x000fc600078e00d3 */
[----:B------:R-:W2:Y:S02]  /*5ebb0*/  LDL.LU.64 R210, [R1+0x7f48] ;  /* 0x007f480001d27983 */ /* 0x000ea40000300a00 */
[----:B------:R-:W-:Y:S02]  /*5ebc0*/  DFMA R122, R42, UR18, R136 ;  /* 0x000000122a7a7c2b */ /* 0x000fe40008000088 */
[----:B------:R-:W4:Y:S04]  /*5ebd0*/  LDL.64 R42, [R1+0x81a8] ;  /* 0x0081a800012a7983 */ /* 0x000f280000100a00 */
[----:B------:R-:W3:Y:S04]  /*5ebe0*/  LDL.LU.64 R114, [R1+0xaed8] ;  /* 0x00aed80001727983 */ /* 0x000ee80000300a00 */
[----:B------:R-:W3:Y:S01]  /*5ebf0*/  LDL.LU.64 R196, [R1+0xaed0] ;  /* 0x00aed00001c47983 */ /* 0x000ee20000300a00 */
[----:B------:R-:W-:Y:S01]  /*5ec00*/  UMOV UR60, 0xec46db4f ;  /* 0xec46db4f003c7882 */ /* 0x000fe20000000000 */
[----:B------:R-:W-:-:S02]  /*5ec10*/  UMOV UR61, 0x3d923b5d ;  /* 0x3d923b5d003d7882 */ /* 0x000fc40000000000 */
[C---:B------:R-:W-:Y:S01]  /*5ec20*/  DMUL R218, R36.reuse, UR60 ;  /* 0x0000003c24da7c28 */ /* 0x040fe20008000000 */
[----:B------:R-:W-:Y:S01]  /*5ec30*/  UMOV UR14, 0x9999999a ;  /* 0x9999999a000e7882 */ /* 0x000fe20000000000 */
[----:B------:R-:W-:Y:S01]  /*5ec40*/  UMOV UR15, 0x3fc99999 ;  /* 0x3fc99999000f7882 */ /* 0x000fe20000000000 */
[----:B------:R-:W-:Y:S01]  /*5ec50*/  MOV R98, R82 ;  /* 0x0000005200627202 */ /* 0x000fe20000000f00 */
[----:B------:R-:W-:Y:S02]  /*5ec60*/  IMAD.MOV.U32 R99, RZ, RZ, R83 ;  /* 0x000000ffff637224 */ /* 0x000fe400078e0053 */
[----:B------:R-:W-:Y:S02]  /*5ec70*/  IMAD.MOV.U32 R146, RZ, RZ, R92 ;  /* 0x000000ffff927224 */ /* 0x000fe400078e005c */
[----:B------:R-:W-:Y:S01]  /*5ec80*/  IMAD.MOV.U32 R147, RZ, RZ, R93 ;  /* 0x000000ffff937224 */ /* 0x000fe200078e005d */
[----:B------:R-:W-:Y:S01]  /*5ec90*/  DFMA R92, R36, -UR16, -R218 ;  /* 0x80000010245c7c2b */ /* 0x000fe200080008da */
[----:B------:R-:W3:Y:S01]  /*5eca0*/  LDL.LU.64 R22, [R1+0x7fa8] ;  /* 0x007fa80001167983 */ /* 0x000ee20000300a00 */
[----:B------:R-:W-:Y:S01]  /*5ecb0*/  DFMA R20, R222, UR20, R106 ;  /* 0x00000014de147c2b */ /* 0x000fe2000800006a */
[----:B------:R-:W-:Y:S01]  /*5ecc0*/  UMOV UR58, 0x47ae147b ;  /* 0x47ae147b003a7882 */ /* 0x000fe20000000000 */
[----:B------:R-:W-:Y:S01]  /*5ecd0*/  UMOV UR59, 0x3fd47ae1 ;  /* 0x3fd47ae1003b7882 */ /* 0x000fe20000000000 */
[----:B------:R-:W-:Y:S01]  /*5ece0*/  DADD R136, -RZ, -R142 ;  /* 0x00000000ff887229 */ /* 0x000fe2000000098e */
[----:B------:R-:W-:Y:S01]  /*5ecf0*/  IMAD.MOV.U32 R144, RZ, RZ, R60 ;  /* 0x000000ffff907224 */ /* 0x000fe200078e003c */
[----:B------:R-:W-:Y:S01]  /*5ed00*/  MOV R145, R61 ;  /* 0x0000003d00917202 */ /* 0x000fe20000000f00 */
[----:B------:R-:W-:-:S02]  /*5ed10*/  IMAD.MOV.U32 R180, RZ, RZ, R64 ;  /* 0x000000ffffb47224 */ /* 0x000fc400078e0040 */
[----:B------:R-:W-:Y:S01]  /*5ed20*/  IMAD.MOV.U32 R181, RZ, RZ, R65 ;  /* 0x000000ffffb57224 */ /* 0x000fe200078e0041 */
[----:B------:R-:W-:Y:S01]  /*5ed30*/  DFMA R152, R188, R32, R44 ;  /* 0x00000020bc98722b */ /* 0x000fe2000000002c */
[----:B------:R-:W3:Y:S01]  /*5ed40*/  LDL.64 R224, [R1+0xa890] ;  /* 0x00a8900001e07983 */ /* 0x000ee20000100a00 */
[----:B------:R-:W-:-:S03]  /*5ed50*/  DFMA R244, -R244, R28, R154 ;  /* 0x0000001cf4f4722b */ /* 0x000fc6000000019a */
[----:B------:R-:W3:Y:S04]  /*5ed60*/  LDL.LU.64 R194, [R1+0x8190] ;  /* 0x0081900001c27983 */ /* 0x000ee80000300a00 */
[----:B------:R-:W3:Y:S01]  /*5ed70*/  LDL.64 R162, [R1+0xa8c0] ;  /* 0x00a8c00001a27983 */ /* 0x000ee20000100a00 */
[----:B--2---:R-:W-:Y:S02]  /*5ed80*/  DFMA R210, R210, -UR14, R128 ;  /* 0x8000000ed2d27c2b */ /* 0x004fe40008000080 */
[----:B----4-:R-:W-:Y:S01]  /*5ed90*/  DADD R134, R84, R42 ;  /* 0x0000000054867229 */ /* 0x010fe2000000002a */
[----:B------:R-:W-:Y:S01]  /*5eda0*/  IMAD.MOV.U32 R82, RZ, RZ, R230 ;  /* 0x000000ffff527224 */ /* 0x000fe200078e00e6 */
[----:B---3--:R-:W-:Y:S01]  /*5edb0*/  DADD R128, R40, R118 ;  /* 0x0000000028807229 */ /* 0x008fe20000000076 */
[----:B------:R-:W-:Y:S01]  /*5edc0*/  MOV R83, R231 ;  /* 0x000000e700537202 */ /* 0x000fe20000000f00 */
[----:B------:R-:W-:Y:S01]  /*5edd0*/  DADD R118, -R164, R140 ;  /* 0x00000000a4767229 */ /* 0x000fe2000000018c */
[----:B------:R-:W2:Y:S01]  /*5ede0*/  LDL.LU.64 R60, [R1+0x7820] ;  /* 0x00782000013c7983 */ /* 0x000ea20000300a00 */
[----:B------:R-:W-:Y:S01]  /*5edf0*/  DFMA R140, R36, UR4, R218 ;  /* 0x00000004248c7c2b */ /* 0x000fe200080000da */
[----:B------:R-:W-:Y:S01]  /*5ee00*/  MOV R218, R98 ;  /* 0x0000006200da7202 */ /* 0x000fe20000000f00 */
[----:B------:R-:W-:Y:S01]  /*5ee10*/  IMAD.MOV.U32 R219, RZ, RZ, R99 ;  /* 0x000000ffffdb7224 */ /* 0x000fe200078e0063 */
[----:B------:R-:W-:Y:S01]  /*5ee20*/  DADD R98, R196, -R150 ;  /* 0x00000000c4627229 */ /* 0x000fe20000000896 */
[----:B------:R-:W3:Y:S01]  /*5ee30*/  LDL.LU.64 R64, [R1+0x7d98] ;  /* 0x007d980001407983 */ /* 0x000ee20000300a00 */
[----:B------:R-:W-:-:S02]  /*5ee40*/  DFMA R106, R170, UR28, R20 ;  /* 0x0000001caa6a7c2b */ /* 0x000fc40008000014 */
[----:B------:R-:W-:Y:S02]  /*5ee50*/  DFMA R114, R160, R36, R114 ;  /* 0x00000024a072722b */ /* 0x000fe40000000072 */
[----:B------:R-:W-:Y:S01]  /*5ee60*/  DFMA R54, R170, UR58, R54 ;  /* 0x0000003aaa367c2b */ /* 0x000fe20008000036 */
[----:B------:R0:W-:Y:S01]  /*5ee70*/  STL.64 [R1+0x7748], R98 ;  /* 0x0077486201007387 */ /* 0x0001e20000100a00 */
[----:B------:R-:W-:Y:S02]  /*5ee80*/  DADD R142, R44, -R148 ;  /* 0x000000002c8e7229 */ /* 0x000fe40000000894 */
[----:B------:R-:W-:Y:S01]  /*5ee90*/  DADD R20, -R170, R138 ;  /* 0x00000000aa147229 */ /* 0x000fe2000000018a */
[----:B------:R-:W-:Y:S01]  /*5eea0*/  IMAD.MOV.U32 R42, RZ, RZ, R52 ;  /* 0x000000ffff2a7224 */ /* 0x000fe200078e0034 */
[----:B------:R-:W-:Y:S01]  /*5eeb0*/  DADD R230, R148, R18 ;  /* 0x0000000094e67229 */ /* 0x000fe20000000012 */
[----:B------:R-:W-:Y:S01]  /*5eec0*/  IMAD.MOV.U32 R43, RZ, RZ, R53 ;  /* 0x000000ffff2b7224 */ /* 0x000fe200078e0035 */
[----:B------:R-:W-:Y:S01]  /*5eed0*/  DADD R118, -R78, R118 ;  /* 0x000000004e767229 */ /* 0x000fe20000000176 */
[----:B------:R-:W4:Y:S01]  /*5eee0*/  LDL.LU.64 R170, [R1+0x7cb0] ;  /* 0x007cb00001aa7983 */ /* 0x000f220000300a00 */
[----:B0-----:R-:W-:-:S03]  /*5eef0*/  DADD R98, R176, R14 ;  /* 0x00000000b0627229 */ /* 0x001fc6000000000e */
[----:B------:R-:W3:Y:S04]  /*5ef00*/  LDL.LU.64 R44, [R1+0x7e20] ;  /* 0x007e2000012c7983 */ /* 0x000ee80000300a00 */
[----:B------:R-:W2:Y:S01]  /*5ef10*/  LDL.LU.64 R176, [R1+0xaeb0] ;  /* 0x00aeb00001b07983 */ /* 0x000ea20000300a00 */
[----:B------:R-:W-:Y:S02]  /*5ef20*/  DADD R20, -R2, R20 ;  /* 0x0000000002147229 */ /* 0x000fe40000000114 */
[----:B------:R-:W-:Y:S02]  /*5ef30*/  DADD R18, -R50, R134 ;  /* 0x0000000032127229 */ /* 0x000fe40000000186 */
[----:B------:R-:W-:Y:S02]  /*5ef40*/  DADD R168, -RZ, -R22 ;  /* 0x00000000ffa87229 */ /* 0x000fe40000000916 */
[----:B------:R-:W-:-:S02]  /*5ef50*/  DADD R122, R40, R122 ;  /* 0x00000000287a7229 */ /* 0x000fc4000000007a */
[----:B------:R-:W-:Y:S01]  /*5ef60*/  DFMA R234, -R234, R32, R150 ;  /* 0x00000020eaea722b */ /* 0x000fe20000000196 */
[----:B------:R-:W-:Y:S01]  /*5ef70*/  UMOV UR60, 0x831653c8 ;  /* 0x831653c8003c7882 */ /* 0x000fe20000000000 */
[----:B------:R-:W-:Y:S01]  /*5ef80*/  DADD R134, -R132, R20 ;  /* 0x0000000084867229 */ /* 0x000fe20000000114 */
[----:B------:R-:W-:Y:S01]  /*5ef90*/  UMOV UR61, 0x3dd037c1 ;  /* 0x3dd037c1003d7882 */ /* 0x000fe20000000000 */
[----:B------:R-:W-:Y:S01]  /*5efa0*/  DFMA R50, R160, R36, R50 ;  /* 0x00000024a032722b */ /* 0x000fe20000000032 */
[----:B------:R-:W-:Y:S01]  /*5efb0*/  MOV R216, R144 ;  /* 0x0000009000d87202 */ /* 0x000fe20000000f00 */
[----:B------:R-:W-:Y:S01]  /*5efc0*/  DMUL R20, R36, UR4 ;  /* 0x0000000424147c28 */ /* 0x000fe20008000000 */
[----:B------:R-:W-:Y:S01]  /*5efd0*/  MOV R52, R240 ;  /* 0x000000f000347202 */ /* 0x000fe20000000f00 */
[----:B------:R-:W-:Y:S01]  /*5efe0*/  IMAD.MOV.U32 R53, RZ, RZ, R241 ;  /* 0x000000ffff357224 */ /* 0x000fe200078e00f1 */
[----:B------:R-:W-:Y:S01]  /*5eff0*/  CS2R R138, SRZ ;  /* 0x00000000008a7805 */ /* 0x000fe2000001ff00 */
[----:B------:R-:W-:Y:S01]  /*5f000*/  DADD R36, -R16, R134 ;  /* 0x0000000010247229 */ /* 0x000fe20000000186 */
[----:B------:R-:W3:Y:S01]  /*5f010*/  LDL.LU.64 R240, [R1+0x7bd0] ;  /* 0x007bd00001f07983 */ /* 0x000ee20000300a00 */
[----:B------:R-:W-:-:S02]  /*5f020*/  DADD R118, -R238, R118 ;  /* 0x00000000ee767229 */ /* 0x000fc40000000176 */
[----:B------:R-:W-:Y:S01]  /*5f030*/  DADD R238, R78, R238 ;  /* 0x000000004eee7229 */ /* 0x000fe200000000ee */
[----:B------:R-:W-:Y:S01]  /*5f040*/  IMAD.MOV.U32 R40, RZ, RZ, R102 ;  /* 0x000000ffff287224 */ /* 0x000fe200078e0066 */
[----:B------:R-:W-:Y:S01]  /*5f050*/  MOV R79, R83 ;  /* 0x00000053004f7202 */ /* 0x000fe20000000f00 */
[----:B------:R-:W-:Y:S01]  /*5f060*/  IMAD.MOV.U32 R78, RZ, RZ, R82 ;  /* 0x000000ffff4e7224 */ /* 0x000fe200078e0052 */
[----:B------:R-:W-:Y:S01]  /*5f070*/  MOV R41, R103 ;  /* 0x0000006700297202 */ /* 0x000fe20000000f00 */
[----:B------:R-:W-:Y:S01]  /*5f080*/  IMAD.MOV.U32 R82, RZ, RZ, R206 ;  /* 0x000000ffff527224 */ /* 0x000fe200078e00ce */
[----:B------:R-:W3:Y:S01]  /*5f090*/  LDL.LU.64 R160, [R1+0xaec0] ;  /* 0x00aec00001a07983 */ /* 0x000ee20000300a00 */
[----:B------:R-:W-:Y:S01]  /*5f0a0*/  IMAD.MOV.U32 R83, RZ, RZ, R207 ;  /* 0x000000ffff537224 */ /* 0x000fe200078e00cf */
[----:B------:R-:W-:Y:S02]  /*5f0b0*/  DFMA R206, R212, 2, R34 ;  /* 0x40000000d4ce782b */ /* 0x000fe40000000022 */
[----:B------:R0:W-:Y:S04]  /*5f0c0*/  STL.128 [R1+0x2aa0], R136 ;  /* 0x002aa08801007387 */ /* 0x0001e80000100c00 */
[----:B------:R-:W3:Y:S01]  /*5f0d0*/  LDL.LU.64 R34, [R1+0xaea8] ;  /* 0x00aea80001227983 */ /* 0x000ee20000300a00 */
[----:B------:R-:W-:Y:S01]  /*5f0e0*/  DFMA R222, -R162, R28, R194 ;  /* 0x0000001ca2de722b */ /* 0x000fe200000001c2 */
[----:B------:R-:W-:-:S02]  /*5f0f0*/  IMAD.MOV.U32 R217, RZ, RZ, R145 ;  /* 0x000000ffffd97224 */ /* 0x000fc400078e0091 */
[----:B------:R-:W3:Y:S04]  /*5f100*/  LDL.LU.64 R84, [R1+0xaec8] ;  /* 0x00aec80001547983 */ /* 0x000ee80000300a00 */
[----:B0-----:R-:W3:Y:S04]  /*5f110*/  LDL.LU.64 R136, [R1+0x7cc0] ;  /* 0x007cc00001887983 */ /* 0x001ee80000300a00 */
[----:B------:R-:W3:Y:S01]  /*5f120*/  LDL.LU.64 R138, [R1+0x7e60] ;  /* 0x007e6000018a7983 */ /* 0x000ee20000300a00 */
[----:B--2---:R-:W-:Y:S02]  /*5f130*/  DADD R134, -R176, R36 ;  /* 0x00000000b0867229 */ /* 0x004fe40000000124 */
[----:B------:R-:W-:Y:S01]  /*5f140*/  DADD R36, R116, R90 ;  /* 0x0000000074247229 */ /* 0x000fe2000000005a */
[----:B------:R-:W-:Y:S01]  /*5f150*/  MOV R102, R70 ;  /* 0x0000004600667202 */ /* 0x000fe20000000f00 */
[----:B------:R-:W2:Y:S01]  /*5f160*/  LDL.LU.64 R90, [R1+0xae88] ;  /* 0x00ae8800015a7983 */ /* 0x000ea20000300a00 */
[----:B------:R-:W-:Y:S01]  /*5f170*/  IMAD.MOV.U32 R103, RZ, RZ, R71 ;  /* 0x000000ffff677224 */ /* 0x000fe200078e0047 */
[----:B------:R-:W-:-:S02]  /*5f180*/  DFMA R20, -R158, R32, R20 ;  /* 0x000000209e14722b */ /* 0x000fc40000000114 */
[----:B------:R-:W2:Y:S01]  /*5f190*/  LDL.LU.64 R70, [R1+0x81c8] ;  /* 0x0081c80001467983 */ /* 0x000ea20000300a00 */
[----:B------:R-:W-:-:S03]  /*5f1a0*/  MOV R157, R219 ;  /* 0x000000db009d7202 */ /* 0x000fc60000000f00 */
[----:B------:R-:W2:Y:S01]  /*5f1b0*/  LDL.LU.64 R158, [R1+0xaeb8] ;  /* 0x00aeb800019e7983 */ /* 0x000ea20000300a00 */
[----:B------:R-:W-:Y:S01]  /*5f1c0*/  DADD R96, R96, R36 ;  /* 0x0000000060607229 */ /* 0x000fe20000000024 */
[----:B------:R-:W-:Y:S02]  /*5f1d0*/  IMAD.MOV.U32 R156, RZ, RZ, R218 ;  /* 0x000000ffff9c7224 */ /* 0x000fe400078e00da */
[----:B----4-:R3:W-:Y:S01]  /*5f1e0*/  STL.128 [R1+0x2ac0], R168 ;  /* 0x002ac0a801007387 */ /* 0x0107e20000100c00 */
[----:B------:R-:W-:Y:S01]  /*5f1f0*/  IMAD.MOV.U32 R172, RZ, RZ, R42 ;  /* 0x000000ffffac7224 */ /* 0x000fe200078e002a */
[----:B------:R-:W-:Y:S02]  /*5f200*/  MOV R173, R43 ;  /* 0x0000002b00ad7202 */ /* 0x000fe40000000f00 */
[----:B------:R-:W4:Y:S01]  /*5f210*/  LDL.LU.64 R36, [R1+0x7d30] ;  /* 0x007d300001247983 */ /* 0x000f220000300a00 */
[----:B------:R-:W-:Y:S01]  /*5f220*/  DADD R148, -R196, R118 ;  /* 0x00000000c4947229 */ /* 0x000fe20000000176 */
[----:B------:R-:W-:Y:S01]  /*5f230*/  MOV R42, R52 ;  /* 0x00000034002a7202 */ /* 0x000fe20000000f00 */
[----:B------:R-:W-:Y:S01]  /*5f240*/  IMAD.MOV.U32 R43, RZ, RZ, R53 ;  /* 0x000000ffff2b7224 */ /* 0x000fe200078e0035 */
[----:B------:R-:W-:Y:S01]  /*5f250*/  DFMA R118, R188, R32, R110 ;  /* 0x00000020bc76722b */ /* 0x000fe2000000006e */
[----:B------:R-:W-:Y:S01]  /*5f260*/  IMAD.MOV.U32 R52, RZ, RZ, R104 ;  /* 0x000000ffff347224 */ /* 0x000fe200078e0068 */
[----:B------:R-:W-:Y:S01]  /*5f270*/  MOV R53, R105 ;  /* 0x0000006900357202 */ /* 0x000fe20000000f00 */
[----:B------:R-:W-:Y:S01]  /*5f280*/  DFMA R110, R62, UR36, R18 ;  /* 0x000000243e6e7c2b */ /* 0x000fe20008000012 */
[----:B------:R-:W-:Y:S01]  /*5f290*/  IMAD.MOV.U32 R154, RZ, RZ, R156 ;  /* 0x000000ffff9a7224 */ /* 0x000fe200078e009c */
[----:B------:R-:W4:Y:S01]  /*5f2a0*/  LDL.LU.64 R176, [R1+0x7c50] ;  /* 0x007c500001b07983 */ /* 0x000f220000300a00 */
[----:B---3--:R-:W-:-:S03]  /*5f2b0*/  DADD R168, -RZ, -R240 ;  /* 0x00000000ffa87229 */ /* 0x008fc600000009f0 */
[----:B------:R-:W3:Y:S01]  /*5f2c0*/  LDL.LU.64 R116, [R1+0xae80] ;  /* 0x00ae800001747983 */ /* 0x000ee20000300a00 */
[----:B------:R-:W-:Y:S01]  /*5f2d0*/  DADD R170, -RZ, -R60 ;  /* 0x00000000ffaa7229 */ /* 0x000fe2000000093c */
[----:B------:R-:W-:Y:S01]  /*5f2e0*/  IMAD.MOV.U32 R155, RZ, RZ, R157 ;  /* 0x000000ffff9b7224 */ /* 0x000fe200078e009d */
[----:B------:R-:W-:Y:S01]  /*5f2f0*/  DADD R156, R112, R182 ;  /* 0x00000000709c7229 */ /* 0x000fe200000000b6 */
[----:B------:R-:W-:Y:S01]  /*5f300*/  IMAD.MOV.U32 R104, RZ, RZ, R208 ;  /* 0x000000ffff687224 */ /* 0x000fe200078e00d0 */
[----:B------:R-:W-:Y:S01]  /*5f310*/  DMUL R18, R46, R34 ;  /* 0x000000222e127228 */ /* 0x000fe20000000000 */
[----:B------:R-:W-:Y:S01]  /*5f320*/  IMAD.MOV.U32 R105, RZ, RZ, R209 ;  /* 0x000000ffff697224 */ /* 0x000fe200078e00d1 */
[----:B------:R-:W-:Y:S01]  /*5f330*/  MOV R208, R12 ;  /* 0x0000000c00d07202 */ /* 0x000fe20000000f00 */
[----:B------:R-:W-:Y:S01]  /*5f340*/  IMAD.MOV.U32 R209, RZ, RZ, R13 ;  /* 0x000000ffffd17224 */ /* 0x000fe200078e000d */
[----:B------:R-:W3:Y:S01]  /*5f350*/  LDL.LU.64 R46, [R1+0x7fe8] ;  /* 0x007fe800012e7983 */ /* 0x000ee20000300a00 */
[----:B------:R-:W-:Y:S01]  /*5f360*/  IMAD.MOV.U32 R12, RZ, RZ, R202 ;  /* 0x000000ffff0c7224 */ /* 0x000fe200078e00ca */
[----:B------:R-:W-:Y:S01]  /*5f370*/  MOV R13, R203 ;  /* 0x000000cb000d7202 */ /* 0x000fe20000000f00 */
[----:B------:R-:W-:Y:S01]  /*5f380*/  IMAD.MOV.U32 R197, RZ, RZ, R147 ;  /* 0x000000ffffc57224 */ /* 0x000fe200078e0093 */
[----:B------:R-:W3:Y:S01]  /*5f390*/  LDL.LU.64 R112, [R1+0x7a28] ;  /* 0x007a280001707983 */ /* 0x000ee20000300a00 */
[----:B------:R-:W-:-:S03]  /*5f3a0*/  MOV R196, R146 ;  /* 0x0000009200c47202 */ /* 0x000fc60000000f00 */
[----:B------:R-:W3:Y:S04]  /*5f3b0*/  LDL.LU.64 R202, [R1+0x81b0] ;  /* 0x0081b00001ca7983 */ /* 0x000ee80000300a00 */
[----:B------:R0:W-:Y:S04]  /*5f3c0*/  STL.128 [R1+0x2ad0], R136 ;  /* 0x002ad08801007387 */ /* 0x0001e80000100c00 */
[----:B------:R1:W-:Y:S04]  /*5f3d0*/  STL.128 [R1+0x2ae0], R168 ;  /* 0x002ae0a801007387 */ /* 0x0003e80000100c00 */
[----:B------:R-:W3:Y:S01]  /*5f3e0*/  LDL.LU.64 R146, [R1+0x8188] ;  /* 0x0081880001927983 */ /* 0x000ee20000300a00 */
[----:B------:R-:W-:-:S02]  /*5f3f0*/  DMUL R150, R64, 0.75 ;  /* 0x3fe8000040967828 */ /* 0x000fc40000000000 */
[----:B------:R-:W-:Y:S01]  /*5f400*/  DMUL R32, R160, 0.75 ;  /* 0x3fe80000a0207828 */ /* 0x000fe20000000000 */
[----:B------:R-:W-:Y:S01]  /*5f410*/  IMAD.MOV.U32 R218, RZ, RZ, R180 ;  /* 0x000000ffffda7224 */ /* 0x000fe200078e00b4 */
[----:B------:R-:W-:Y:S01]  /*5f420*/  DFMA R184, R62, UR36, R114 ;  /* 0x000000243eb87c2b */ /* 0x000fe20008000072 */
[----:B------:R-:W-:Y:S01]  /*5f430*/  IMAD.MOV.U32 R219, RZ, RZ, R181 ;  /* 0x000000ffffdb7224 */ /* 0x000fe200078e00b5 */
[----:B------:R4:W-:Y:S04]  /*5f440*/  STL.128 [R1+0xad30], R228 ;  /* 0x00ad30e401007387 */ /* 0x0009e80000100c00 */
[----:B0-----:R-:W3:Y:S04]  /*5f450*/  LDL.LU.64 R136, [R1+0x8060] ;  /* 0x0080600001887983 */ /* 0x001ee80000300a00 */
[----:B-1----:R-:W3:Y:S01]  /*5f460*/  LDL.LU.64 R170, [R1+0x7d18] ;  /* 0x007d180001aa7983 */ /* 0x002ee20000300a00 */
[----:B--2---:R-:W-:-:S02]  /*5f470*/  DADD R168, -RZ, -R90 ;  /* 0x00000000ffa87229 */ /* 0x004fc4000000095a */
[----:B------:R-:W-:Y:S01]  /*5f480*/  DFMA R14, R224, R38, R150 ;  /* 0x00000026e00e722b */ /* 0x000fe20000000096 */
[----:B------:R-:W2:Y:S01]  /*5f490*/  LDL.LU.64 R90, [R1+0xae68] ;  /* 0x00ae6800015a7983 */ /* 0x000ea20000300a00 */
[----:B------:R-:W-:Y:S01]  /*5f4a0*/  DADD R38, -RZ, -R44 ;  /* 0x00000000ff267229 */ /* 0x000fe2000000092c */
[----:B------:R-:W-:Y:S01]  /*5f4b0*/  IMAD.MOV.U32 R180, RZ, RZ, R102 ;  /* 0x000000ffffb47224 */ /* 0x000fe200078e0066 */
[----:B------:R-:W-:Y:S01]  /*5f4c0*/  DFMA R34, R70, 2, R158 ;  /* 0x400000004622782b */ /* 0x000fe2000000009e */
[----:B------:R-:W-:Y:S01]  /*5f4d0*/  MOV R181, R103 ;  /* 0x0000006700b57202 */ /* 0x000fe20000000f00 */
[----:B------:R-:W-:Y:S01]  /*5f4e0*/  DMUL R102, R24, UR60 ;  /* 0x0000003c18667c28 */ /* 0x000fe20008000000 */
[----:B------:R-:W2:Y:S01]  /*5f4f0*/  LDL.LU.64 R62, [R1+0xaea0] ;  /* 0x00aea000013e7983 */ /* 0x000ea20000300a00 */
[----:B------:R-:W-:-:S03]  /*5f500*/  DFMA R138, R120, R28, R86 ;  /* 0x0000001c788a722b */ /* 0x000fc60000000056 */
[----:B------:R-:W2:Y:S04]  /*5f510*/  LDL.LU.64 R86, [R1+0xae78] ;  /* 0x00ae780001567983 */ /* 0x000ea80000300a00 */
[----:B----4-:R0:W-:Y:S01]  /*5f520*/  STL.128 [R1+0x2ab0], R36 ;  /* 0x002ab02401007387 */ /* 0x0101e20000100c00 */
[----:B------:R-:W-:Y:S02]  /*5f530*/  DADD R28, R32, R34 ;  /* 0x00000000201c7229 */ /* 0x000fe40000000022 */
[----:B------:R-:W-:Y:S01]  /*5f540*/  DADD R34, R178, R110 ;  /* 0x00000000b2227229 */ /* 0x000fe2000000006e */
[----:B------:R-:W-:Y:S01]  /*5f550*/  MOV R166, R180 ;  /* 0x000000b400a67202 */ /* 0x000fe20000000f00 */
[----:B------:R-:W-:Y:S01]  /*5f560*/  IMAD.MOV.U32 R167, RZ, RZ, R181 ;  /* 0x000000ffffa77224 */ /* 0x000fe200078e00b5 */
[----:B------:R-:W4:Y:S04]  /*5f570*/  LDL.LU.64 R120, [R1+0xae70] ;  /* 0x00ae700001787983 */ /* 0x000f280000300a00 */
[----:B------:R-:W4:Y:S04]  /*5f580*/  LDL.LU.64 R158, [R1+0xae98] ;  /* 0x00ae9800019e7983 */ /* 0x000f280000300a00 */
[----:B------:R-:W4:Y:S01]  /*5f590*/  LDL.LU.64 R228, [R1+0x7798] ;  /* 0x0077980001e47983 */ /* 0x000f220000300a00 */
[----:B0-----:R-:W-:-:S02]  /*5f5a0*/  IMAD.MOV.U32 R36, RZ, RZ, R38 ;  /* 0x000000ffff247224 */ /* 0x001fc400078e0026 */
[----:B------:R-:W-:Y:S01]  /*5f5b0*/  IMAD.MOV.U32 R37, RZ, RZ, R39 ;  /* 0x000000ffff257224 */ /* 0x000fe200078e0027 */
[----:B------:R-:W4:Y:S01]  /*5f5c0*/  LDL.LU.64 R224, [R1+0x7988] ;  /* 0x0079880001e07983 */ /* 0x000f220000300a00 */
[----:B---3--:R-:W-:-:S03]  /*5f5d0*/  DADD R178, R112, -R46 ;  /* 0x0000000070b27229 */ /* 0x008fc6000000082e */
[----:B------:R0:W-:Y:S04]  /*5f5e0*/  STL.128 [R1+0x2af0], R36 ;  /* 0x002af02401007387 */ /* 0x0001e80000100c00 */
[----:B------:R-:W3:Y:S04]  /*5f5f0*/  LDL.64 R112, [R1+0x7d78] ;  /* 0x007d780001707983 */ /* 0x000ee80000100a00 */
[----:B------:R-:W-:Y:S04]  /*5f600*/  STL.128 [R1+0x2b00], R176 ;  /* 0x002b00b001007387 */ /* 0x000fe80000100c00 */
[----:B------:R-:W4:Y:S01]  /*5f610*/  LDL.LU.64 R160, [R1+0xae90] ;  /* 0x00ae900001a07983 */ /* 0x000f220000300a00 */
[----:B------:R-:W-:-:S02]  /*5f620*/  DADD R114, R102, -R146 ;  /* 0x0000000066727229 */ /* 0x000fc40000000892 */
[----:B0-----:R-:W-:Y:S01]  /*5f630*/  DADD R36, -RZ, -R202 ;  /* 0x00000000ff247229 */ /* 0x001fe200000009ca */
[----:B------:R-:W4:Y:S04]  /*5f640*/  LDL.LU.128 R144, [R1+0x7f90] ;  /* 0x007f900001907983 */ /* 0x000f280000300c00 */
[----:B------:R0:W-:Y:S04]  /*5f650*/  STL.128 [R1+0x2b10], R168 ;  /* 0x002b10a801007387 */ /* 0x0001e80000100c00 */
[----:B0-----:R-:W4:Y:S01]  /*5f660*/  LDL.LU.64 R170, [R1+0x7ab8] ;  /* 0x007ab80001aa7983 */ /* 0x001f220000300a00 */
[----:B--2---:R-:W-:-:S07]  /*5f670*/  DADD R38, R196, -R90 ;  /* 0x00000000c4267229 */ /* 0x004fce000000085a */
[----:B------:R0:W-:Y:S04]  /*5f680*/  STL.128 [R1+0x2b20], R36 ;  /* 0x002b202401007387 */ /* 0x0001e80000100c00 */
[----:B0-----:R-:W2:Y:S01]  /*5f690*/  LDL.LU.64 R36, [R1+0x7ea0] ;  /* 0x007ea00001247983 */ /* 0x001ea20000300a00 */
[----:B------:R-:W-:Y:S02]  /*5f6a0*/  IMAD.MOV.U32 R180, RZ, RZ, R78 ;  /* 0x000000ffffb47224 */ /* 0x000fe400078e004e */
[----:B------:R-:W-:Y:S02]  /*5f6b0*/  IMAD.MOV.U32 R181, RZ, RZ, R79 ;  /* 0x000000ffffb57224 */ /* 0x000fe400078e004f */
[----:B------:R-:W-:Y:S01]  /*5f6c0*/  IMAD.MOV.U32 R164, RZ, RZ, R166 ;  /* 0x000000ffffa47224 */ /* 0x000fe200078e00a6 */
[----:B------:R-:W-:Y:S01]  /*5f6d0*/  MOV R166, R172 ;  /* 0x000000ac00a67202 */ /* 0x000fe20000000f00 */
[----:B------:R-:W-:Y:S01]  /*5f6e0*/  IMAD.MOV.U32 R165, RZ, RZ, R167 ;  /* 0x000000ffffa57224 */ /* 0x000fe200078e00a7 */
[----:B------:R-:W2:Y:S01]  /*5f6f0*/  LDL.64 R78, [R1+0xa9c0] ;  /* 0x00a9c000014e7983 */ /* 0x000ea20000100a00 */
[----:B------:R-:W-:Y:S01]  /*5f700*/  IMAD.MOV.U32 R167, RZ, RZ, R173 ;  /* 0x000000ffffa77224 */ /* 0x000fe200078e00ad */
[----:B------:R-:W-:Y:S01]  /*5f710*/  MOV R173, R181 ;  /* 0x000000b500ad7202 */ /* 0x000fe20000000f00 */
[----:B------:R-:W-:Y:S01]  /*5f720*/  IMAD.MOV.U32 R172, RZ, RZ, R180 ;  /* 0x000000ffffac7224 */ /* 0x000fe200078e00b4 */
[----:B------:R-:W-:Y:S01]  /*5f730*/  DADD R38, -RZ, -R154 ;  /* 0x00000000ff267229 */ /* 0x000fe2000000099a */
[----:B------:R-:W2:Y:S01]  /*5f740*/  LDL.64 R180, [R1+0x7918] ;  /* 0x0079180001b47983 */ /* 0x000ea20000100a00 */
[----:B------:R-:W-:Y:S01]  /*5f750*/  MOV R176, R86 ;  /* 0x0000005600b07202 */ /* 0x000fe20000000f00 */
[----:B------:R-:W-:Y:S01]  /*5f760*/  IMAD.MOV.U32 R177, RZ, RZ, R87 ;  /* 0x000000ffffb17224 */ /* 0x000fe200078e0057 */
[----:B---3--:R-:W-:-:S02]  /*5f770*/  DADD R168, -RZ, -R112 ;  /* 0x00000000ffa87229 */ /* 0x008fc40000000970 */
[----:B------:R-:W-:Y:S01]  /*5f780*/  DADD R202, -RZ, -R116 ;  /* 0x00000000ffca7229 */ /* 0x000fe20000000974 */
[----:B------:R-:W3:Y:S01]  /*5f790*/  LDL.LU.64 R112, [R1+0x7858] ;  /* 0x0078580001707983 */ /* 0x000ee20000300a00 */
[----:B----4-:R-:W-:-:S03]  /*5f7a0*/  DMUL R178, R144, -0.5 ;  /* 0xbfe0000090b27828 */ /* 0x010fc60000000000 */
[----:B------:R0:W-:Y:S04]  /*5f7b0*/  STL.128 [R1+0x2b30], R168 ;  /* 0x002b30a801007387 */ /* 0x0001e80000100c00 */
[----:B------:R-:W-:Y:S04]  /*5f7c0*/  STL.128 [R1+0x2b40], R176 ;  /* 0x002b40b001007387 */ /* 0x000fe80000100c00 */
[----:B0-----:R-:W4:Y:S04]  /*5f7d0*/  LDL.LU.64 R168, [R1+0x8260] ;  /* 0x0082600001a87983 */ /* 0x001f280000300a00 */
[----:B--2---:R0:W-:Y:S04]  /*5f7e0*/  STL.128 [R1+0x2b80], R36 ;  /* 0x002b802401007387 */ /* 0x0041e80000100c00 */
[----:B0-----:R-:W2:Y:S01]  /*5f7f0*/  LDL.64 R36, [R1+0x7b28] ;  /* 0x007b280001247983 */ /* 0x001ea20000100a00 */
[----:B------:R-:W-:Y:S01]  /*5f800*/  IMAD.MOV.U32 R116, RZ, RZ, R164 ;  /* 0x000000ffff747224 */ /* 0x000fe200078e00a4 */
[----:B------:R-:W-:Y:S01]  /*5f810*/  MOV R164, R166 ;  /* 0x000000a600a47202 */ /* 0x000fe20000000f00 */
[----:B------:R-:W-:-:S02]  /*5f820*/  IMAD.MOV.U32 R117, RZ, RZ, R165 ;  /* 0x000000ffff757224 */ /* 0x000fc400078e00a5 */
[----:B------:R-:W-:Y:S01]  /*5f830*/  IMAD.MOV.U32 R165, RZ, RZ, R167 ;  /* 0x000000ffffa57224 */ /* 0x000fe200078e00a7 */
[----:B------:R-:W-:Y:S01]  /*5f840*/  MOV R167, R173 ;  /* 0x000000ad00a77202 */ /* 0x000fe20000000f00 */
[----:B------:R-:W-:Y:S02]  /*5f850*/  IMAD.MOV.U32 R166, RZ, RZ, R172 ;  /* 0x000000ffffa67224 */ /* 0x000fe400078e00ac */
[----:B------:R-:W-:Y:S02]  /*5f860*/  IMAD.MOV.U32 R172, RZ, RZ, R216 ;  /* 0x000000ffffac7224 */ /* 0x000fe400078e00d8 */
[----:B------:R-:W-:-:S03]  /*5f870*/  IMAD.MOV.U32 R173, RZ, RZ, R217 ;  /* 0x000000ffffad7224 */ /* 0x000fc600078e00d9 */
[----:B------:R-:W-:Y:S01]  /*5f880*/  MOV R230, R172 ;  /* 0x000000ac00e67202 */ /* 0x000fe20000000f00 */
[----:B------:R-:W-:Y:S01]  /*5f890*/  IMAD.MOV.U32 R231, RZ, RZ, R173 ;  /* 0x000000ffffe77224 */ /* 0x000fe200078e00ad */
[----:B------:R-:W-:Y:S01]  /*5f8a0*/  MOV R172, R58 ;  /* 0x0000003a00ac7202 */ /* 0x000fe20000000f00 */
[----:B------:R-:W-:Y:S01]  /*5f8b0*/  IMAD.MOV.U32 R173, RZ, RZ, R59 ;  /* 0x000000ffffad7224 */ /* 0x000fe200078e003b */
[----:B------:R-:W-:Y:S01]  /*5f8c0*/  MOV R58, R200 ;  /* 0x000000c8003a7202 */ /* 0x000fe20000000f00 */
[----:B------:R-:W-:Y:S02]  /*5f8d0*/  IMAD.MOV.U32 R59, RZ, RZ, R201 ;  /* 0x000000ffff3b7224 */ /* 0x000fe400078e00c9 */
[----:B------:R-:W2:Y:S01]  /*5f8e0*/  LDL.64 R200, [R1+0x7b20] ;  /* 0x007b200001c87983 */ /* 0x000ea20000100a00 */
[----:B------:R-:W-:Y:S02]  /*5f8f0*/  DADD R162, R80, R28 ;  /* 0x0000000050a27229 */ /* 0x000fe4000000001c */
[----:B------:R-:W-:Y:S01]  /*5f900*/  DADD R28, R78, R78 ;  /* 0x000000004e1c7229 */ /* 0x000fe2000000004e */
[----:B------:R-:W2:Y:S01]  /*5f910*/  LDL.LU.64 R80, [R1+0x7f28] ;  /* 0x007f280001507983 */ /* 0x000ea20000300a00 */
[----:B------:R-:W-:-:S02]  /*5f920*/  DADD R180, R116, -R180 ;  /* 0x0000000074b47229 */ /* 0x000fc400000008b4 */
[----:B------:R-:W-:Y:S02]  /*5f930*/  DADD R182, -RZ, -R120 ;  /* 0x00000000ffb67229 */ /* 0x000fe40000000978 */
[C---:B------:R-:W-:Y:S01]  /*5f940*/  DADD R170, R86.reuse, -R158 ;  /* 0x0000000056aa7229 */ /* 0x040fe2000000089e */
[----:B------:R-:W2:Y:S04]  /*5f950*/  LDL.LU.64 R120, [R1+0xae60] ;  /* 0x00ae600001787983 */ /* 0x000ea80000300a00 */
[----:B------:R-:W2:Y:S04]  /*5f960*/  LDL.LU.64 R158, [R1+0xae58] ;  /* 0x00ae5800019e7983 */ /* 0x000ea80000300a00 */
[----:B------:R0:W-:Y:S02]  /*5f970*/  STL.128 [R1+0x2b90], R180 ;  /* 0x002b90b401007387 */ /* 0x0001e40000100c00 */
[----:B0-----:R-:W-:-:S02]  /*5f980*/  DADD R182, R86, -R62 ;  /* 0x0000000056b67229 */ /* 0x001fc4000000083e */
[----:B------:R-:W2:Y:S01]  /*5f990*/  LDL.LU.64 R86, [R1+0xae48] ;  /* 0x00ae480001567983 */ /* 0x000ea20000300a00 */
[----:B------:R-:W-:-:S03]  /*5f9a0*/  MOV R78, R52 ;  /* 0x00000034004e7202 */ /* 0x000fc60000000f00 */
[----:B----4-:R2:W-:Y:S01]  /*5f9b0*/  STL.128 [R1+0x2ba0], R168 ;  /* 0x002ba0a801007387 */ /* 0x0105e20000100c00 */
[----:B------:R-:W-:Y:S01]  /*5f9c0*/  IMAD.MOV.U32 R79, RZ, RZ, R53 ;  /* 0x000000ffff4f7224 */ /* 0x000fe200078e0035 */
[----:B------:R-:W-:Y:S01]  /*5f9d0*/  MOV R216, R218 ;  /* 0x000000da00d87202 */ /* 0x000fe20000000f00 */
[----:B------:R-:W-:Y:S01]  /*5f9e0*/  IMAD.MOV.U32 R217, RZ, RZ, R219 ;  /* 0x000000ffffd97224 */ /* 0x000fe200078e00db */
[----:B------:R-:W-:Y:S01]  /*5f9f0*/  CS2R R180, SRZ ;  /* 0x0000000000b47805 */ /* 0x000fe2000001ff00 */
[----:B------:R-:W-:Y:S01]  /*5fa00*/  IMAD.MOV.U32 R110, RZ, RZ, R164 ;  /* 0x000000ffff6e7224 */ /* 0x000fe200078e00a4 */
[----:B------:R-:W-:Y:S01]  /*5fa10*/  MOV R111, R165 ;  /* 0x000000a5006f7202 */ /* 0x000fe20000000f00 */
[----:B------:R-:W-:Y:S01]  /*5fa20*/  IMAD.MOV.U32 R212, RZ, RZ, R166 ;  /* 0x000000ffffd47224 */ /* 0x000fe200078e00a6 */
[----:B------:R-:W-:Y:S01]  /*5fa30*/  DADD R176, -RZ, -R228 ;  /* 0x00000000ffb07229 */ /* 0x000fe200000009e4 */
[----:B------:R-:W-:Y:S01]  /*5fa40*/  IMAD.MOV.U32 R213, RZ, RZ, R167 ;  /* 0x000000ffffd57224 */ /* 0x000fe200078e00a7 */
[----:B---3--:R-:W-:Y:S01]  /*5fa50*/  DADD R38, -RZ, -R112 ;  /* 0x00000000ff267229 */ /* 0x008fe20000000970 */
[----:B------:R-:W3:Y:S01]  /*5fa60*/  LDL.LU.64 R62, [R1+0xae50] ;  /* 0x00ae5000013e7983 */ /* 0x000ee20000300a00 */
[----:B--2---:R-:W-:Y:S01]  /*5fa70*/  DADD R168, -R36, R28 ;  /* 0x0000000024a87229 */ /* 0x004fe2000000011c */
[----:B------:R-:W-:-:S02]  /*5fa80*/  IMAD.MOV.U32 R52, RZ, RZ, R104 ;  /* 0x000000ffff347224 */ /* 0x000fc400078e0068 */
[----:B------:R-:W2:Y:S01]  /*5fa90*/  LDL.64 R28, [R1+0xaa90] ;  /* 0x00aa9000011c7983 */ /* 0x000ea20000100a00 */
[----:B------:R-:W-:Y:S01]  /*5faa0*/  MOV R53, R105 ;  /* 0x0000006900357202 */ /* 0x000fe20000000f00 */
[----:B------:R-:W-:Y:S01]  /*5fab0*/  IMAD.MOV.U32 R104, RZ, RZ, R208 ;  /* 0x000000ffff687224 */ /* 0x000fe200078e00d0 */
[----:B------:R-:W-:Y:S01]  /*5fac0*/  MOV R208, R12 ;  /* 0x0000000c00d07202 */ /* 0x000fe20000000f00 */
[----:B------:R-:W-:Y:S01]  /*5fad0*/  IMAD.MOV.U32 R105, RZ, RZ, R209 ;  /* 0x000000ffff697224 */ /* 0x000fe200078e00d1 */
[----:B------:R-:W-:Y:S01]  /*5fae0*/  MOV R219, R77 ;  /* 0x0000004d00db7202 */ /* 0x000fe20000000f00 */
[----:B------:R-:W-:Y:S01]  /*5faf0*/  IMAD.MOV.U32 R209, RZ, RZ, R13 ;  /* 0x000000ffffd17224 */ /* 0x000fe200078e000d */
[----:B------:R-:W-:Y:S01]  /*5fb00*/  MOV R13, R5 ;  /* 0x00000005000d7202 */ /* 0x000fe20000000f00 */
[----:B------:R-:W-:Y:S02]  /*5fb10*/  IMAD.MOV.U32 R12, RZ, RZ, R4 ;  /* 0x000000ffff0c7224 */ /* 0x000fe400078e0004 */
[----:B------:R-:W-:Y:S01]  /*5fb20*/  IMAD.MOV.U32 R218, RZ, RZ, R76 ;  /* 0x000000ffffda7224 */ /* 0x000fe200078e004c */
[----:B------:R-:W4:Y:S01]  /*5fb30*/  LDL.64 R4, [R1+0x81f8] ;  /* 0x0081f80001047983 */ /* 0x000f220000100a00 */
[----:B------:R-:W-:Y:S01]  /*5fb40*/  IMAD.MOV.U32 R76, RZ, RZ, R78 ;  /* 0x000000ffff4c7224 */ /* 0x000fe200078e004e */
[----:B------:R-:W-:Y:S01]  /*5fb50*/  MOV R78, R52 ;  /* 0x00000034004e7202 */ /* 0x000fe20000000f00 */
[----:B------:R-:W-:Y:S01]  /*5fb60*/  IMAD.MOV.U32 R77, RZ, RZ, R79 ;  /* 0x000000ffff4d7224 */ /* 0x000fe200078e004f */
[----:B------:R-:W-:Y:S01]  /*5fb70*/  MOV R165, R217 ;  /* 0x000000d900a57202 */ /* 0x000fe20000000f00 */
[----:B------:R-:W-:Y:S01]  /*5fb80*/  IMAD.MOV.U32 R79, RZ, RZ, R53 ;  /* 0x000000ffff4f7224 */ /* 0x000fe200078e0035 */
[----:B------:R-:W-:Y:S01]  /*5fb90*/  MOV R53, R105 ;  /* 0x0000006900357202 */ /* 0x000fe20000000f00 */
[----:B------:R-:W-:Y:S01]  /*5fba0*/  IMAD.MOV.U32 R52, RZ, RZ, R104 ;  /* 0x000000ffff347224 */ /* 0x000fe200078e0068 */
[----:B------:R-:W-:Y:S01]  /*5fbb0*/  DADD R178, -RZ, -R200 ;  /* 0x00000000ffb27229 */ /* 0x000fe200000009c8 */
[----:B------:R-:W-:Y:S01]  /*5fbc0*/  IMAD.MOV.U32 R104, RZ, RZ, R208 ;  /* 0x000000ffff687224 */ /* 0x000fe200078e00d0 */
[----:B------:R-:W-:Y:S01]  /*5fbd0*/  STL.128 [R1+0x2bb0], R180 ;  /* 0x002bb0b401007387 */ /* 0x000fe20000100c00 */
[----:B------:R-:W-:-:S03]  /*5fbe0*/  IMAD.MOV.U32 R105, RZ, RZ, R209 ;  /* 0x000000ffff697224 */ /* 0x000fc600078e00d1 */
[----:B------:R-:W3:Y:S01]  /*5fbf0*/  LDL.LU.64 R208, [R1+0x8248] ;  /* 0x0082480001d07983 */ /* 0x000ee20000300a00 */
[----:B------:R-:W-:Y:S01]  /*5fc00*/  CS2R R200, SRZ ;  /* 0x0000000000c87805 */ /* 0x000fe2000001ff00 */
[----:B------:R-:W-:Y:S01]  /*5fc10*/  IMAD.MOV.U32 R164, RZ, RZ, R216 ;  /* 0x000000ffffa47224 */ /* 0x000fe200078e00d8 */
[----:B------:R-:W-:Y:S01]  /*5fc20*/  MOV R166, R76 ;  /* 0x0000004c00a67202 */ /* 0x000fe20000000f00 */
[----:B------:R-:W-:Y:S01]  /*5fc30*/  IMAD.MOV.U32 R216, RZ, RZ, R218 ;  /* 0x000000ffffd87224 */ /* 0x000fe200078e00da */
[----:B------:R-:W3:Y:S01]  /*5fc40*/  LDL.64 R112, [R1+0x8070] ;  /* 0x0080700001707983 */ /* 0x000ee20000100a00 */
[----:B------:R-:W-:Y:S01]  /*5fc50*/  IMAD.MOV.U32 R217, RZ, RZ, R219 ;  /* 0x000000ffffd97224 */ /* 0x000fe200078e00db */
[----:B------:R-:W-:Y:S01]  /*5fc60*/  MOV R219, R79 ;  /* 0x0000004f00db7202 */ /* 0x000fe20000000f00 */
[----:B------:R-:W-:Y:S02]  /*5fc70*/  IMAD.MOV.U32 R167, RZ, RZ, R77 ;  /* 0x000000ffffa77224 */ /* 0x000fe400078e004d */
[----:B------:R-:W-:-:S02]  /*5fc80*/  IMAD.MOV.U32 R218, RZ, RZ, R78 ;  /* 0x000000ffffda7224 */ /* 0x000fc400078e004e */
[----:B------:R-:W-:Y:S01]  /*5fc90*/  IMAD.MOV.U32 R76, RZ, RZ, R52 ;  /* 0x000000ffff4c7224 */ /* 0x000fe200078e0034 */
[----:B------:R-:W3:Y:S01]  /*5fca0*/  LDL.LU.64 R78, [R1+0x79b0] ;  /* 0x0079b000014e7983 */ /* 0x000ee20000300a00 */
[----:B------:R-:W-:Y:S01]  /*5fcb0*/  IMAD.MOV.U32 R77, RZ, RZ, R53 ;  /* 0x000000ffff4d7224 */ /* 0x000fe200078e0035 */
[----:B------:R-:W-:Y:S01]  /*5fcc0*/  MOV R53, R105 ;  /* 0x0000006900357202 */ /* 0x000fe20000000f00 */
[----:B------:R-:W-:Y:S01]  /*5fcd0*/  IMAD.MOV.U32 R52, RZ, RZ, R104 ;  /* 0x000000ffff347224 */ /* 0x000fe200078e0068 */
[----:B------:R0:W-:Y:S01]  /*5fce0*/  STL.128 [R1+0x2bc0], R200 ;  /* 0x002bc0c801007387 */ /* 0x0001e20000100c00 */
[----:B------:R-:W-:Y:S01]  /*5fcf0*/  IMAD.MOV.U32 R104, RZ, RZ, R12 ;  /* 0x000000ffff687224 */ /* 0x000fe200078e000c */
[----:B------:R-:W-:Y:S01]  /*5fd00*/  MOV R171, R159 ;  /* 0x0000009f00ab7202 */ /* 0x000fe20000000f00 */
[----:B------:R-:W-:Y:S01]  /*5fd10*/  IMAD.MOV.U32 R105, RZ, RZ, R13 ;  /* 0x000000ffff697224 */ /* 0x000fe200078e000d */
[----:B------:R-:W-:Y:S01]  /*5fd20*/  DADD R136, -RZ, -R136 ;  /* 0x00000000ff887229 */ /* 0x000fe20000000988 */
[----:B------:R-:W3:Y:S01]  /*5fd30*/  LDL.LU.64 R12, [R1+0x81f0] ;  /* 0x0081f000010c7983 */ /* 0x000ee20000300a00 */
[----:B------:R-:W-:-:S03]  /*5fd40*/  IMAD.MOV.U32 R170, RZ, RZ, R158 ;  /* 0x000000ffffaa7224 */ /* 0x000fc600078e009e */
[----:B------:R1:W-:Y:S04]  /*5fd50*/  STL.128 [R1+0x2bd0], R176 ;  /* 0x002bd0b001007387 */ /* 0x0003e80000100c00 */
[----:B0-----:R-:W3:Y:S01]  /*5fd60*/  LDL.64 R200, [R1+0xa4a8] ;  /* 0x00a4a80001c87983 */ /* 0x001ee20000100a00 */
[----:B------:R-:W-:-:S03]  /*5fd70*/  DADD R194, R224, R126 ;  /* 0x00000000e0c27229 */ /* 0x000fc6000000007e */
[----:B------:R-:W-:Y:S01]  /*5fd80*/  STL.128 [R1+0x2be0], R168 ;  /* 0x002be0a801007387 */ /* 0x000fe20000100c00 */
[----:B------:R-:W-:-:S03]  /*5fd90*/  DFMA R224, R224, 2, R130 ;  /* 0x40000000e0e0782b */ /* 0x000fc60000000082 */
[----:B------:R0:W-:Y:S01]  /*5fda0*/  STL.128 [R1+0x2bf0], R136 ;  /* 0x002bf08801007387 */ /* 0x0001e20000100c00 */
[----:B------:R-:W-:Y:S02]  /*5fdb0*/  DADD R126, R80, R120 ;  /* 0x00000000507e7229 */ /* 0x000fe40000000078 */
[----:B------:R-:W-:Y:S01]  /*5fdc0*/  DADD R202, -RZ, -R80 ;  /* 0x00000000ffca7229 */ /* 0x000fe20000000950 */
[----:B-1----:R-:W3:Y:S04]  /*5fdd0*/  LDL.64 R176, [R1+0x77b0] ;  /* 0x0077b00001b07983 */ /* 0x002ee80000100a00 */
[----:B------:R-:W3:Y:S04]  /*5fde0*/  LDL.64 R158, [R1+0x9f38] ;  /* 0x009f3800019e7983 */ /* 0x000ee80000100a00 */
[----:B------:R-:W3:Y:S01]  /*5fdf0*/  LDL.LU.64 R130, [R1+0x7cd0] ;  /* 0x007cd00001827983 */ /* 0x000ee20000300a00 */
[----:B0-----:R-:W-:-:S03]  /*5fe00*/  DFMA R136, R26, UR20, -R86 ;  /* 0x000000141a887c2b */ /* 0x001fc60008000856 */
[----:B------:R-:W3:Y:S04]  /*5fe10*/  LDL.LU.64 R80, [R1+0xae40] ;  /* 0x00ae400001507983 */ /* 0x000ee80000300a00 */
[----:B------:R-:W3:Y:S01]  /*5fe20*/  LDL.LU.64 R26, [R1+0xae38] ;  /* 0x00ae3800011a7983 */ /* 0x000ee20000300a00 */
[----:B--2---:R-:W-:Y:S01]  /*5fe30*/  DFMA R168, R28, R24, R14 ;  /* 0x000000181ca8722b */ /* 0x004fe2000000000e */
[----:B------:R-:W-:Y:S01]  /*5fe40*/  IMAD.MOV.U32 R28, RZ, RZ, R212 ;  /* 0x000000ffff1c7224 */ /* 0x000fe200078e00d4 */
[----:B------:R-:W-:Y:S02]  /*5fe50*/  MOV R29, R213 ;  /* 0x000000d5001d7202 */ /* 0x000fe40000000f00 */
[----:B------:R-:W2:Y:S01]  /*5fe60*/  LDL.LU.64 R212, [R1+0x7f78] ;  /* 0x007f780001d47983 */ /* 0x000ea20000300a00 */
[----:B----4-:R-:W-:Y:S01]  /*5fe70*/  DADD R180, -RZ, -R4 ;  /* 0x00000000ffb47229 */ /* 0x010fe20000000904 */
[----:B------:R-:W-:-:S02]  /*5fe80*/  IMAD.MOV.U32 R36, RZ, RZ, R160 ;  /* 0x000000ffff247224 */ /* 0x000fc400078e00a0 */
[----:B------:R-:W-:-:S07]  /*5fe90*/  IMAD.MOV.U32 R37, RZ, RZ, R161 ;  /* 0x000000ffff257224 */ /* 0x000fce00078e00a1 */
[----:B------:R-:W-:Y:S01]  /*5fea0*/  MOV R170, R180 ;  /* 0x000000b400aa7202 */ /* 0x000fe20000000f00 */
[----:B------:R-:W-:Y:S01]  /*5feb0*/  IMAD.MOV.U32 R171, RZ, RZ, R181 ;  /* 0x000000ffffab7224 */ /* 0x000fe200078e00b5 */
[----:B---3--:R-:W-:Y:S01]  /*5fec0*/  DADD R182, -RZ, -R208 ;  /* 0x00000000ffb67229 */ /* 0x008fe200000009d0 */
[----:B------:R0:W-:Y:S06]  /*5fed0*/  STL.128 [R1+0x2c10], R36 ;  /* 0x002c102401007387 */ /* 0x0001ec0000100c00 */
[----:B------:R1:W-:Y:S04]  /*5fee0*/  STL.128 [R1+0x29c0], R180 ;  /* 0x0029c0b401007387 */ /* 0x0003e80000100c00 */
[----:B------:R3:W-:Y:S01]  /*5fef0*/  STL.128 [R1+0x29d0], R168 ;  /* 0x0029d0a801007387 */ /* 0x0007e20000100c00 */
[----:B0-----:R-:W-:-:S02]  /*5ff00*/  DADD R36, R250, -R226 ;  /* 0x00000000fa247229 */ /* 0x001fc400000008e2 */
[----:B------:R-:W-:Y:S01]  /*5ff10*/  DADD R38, -R78, R150 ;  /* 0x000000004e267229 */ /* 0x000fe20000000196 */
[----:B------:R-:W4:Y:S01]  /*5ff20*/  LDL.LU.64 R250, [R1+0xae30] ;  /* 0x00ae300001fa7983 */ /* 0x000f220000300a00 */
[----:B-1----:R-:W-:-:S03]  /*5ff30*/  DMUL R182, R12, 0.25 ;  /* 0x3fd000000cb67828 */ /* 0x002fc60000000000 */
[----:B------:R-:W4:Y:S01]  /*5ff40*/  LDL.64 R180, [R1+0x98b0] ;  /* 0x0098b00001b47983 */ /* 0x000f220000100a00 */
[----:B---3--:R-:W-:-:S03]  /*5ff50*/  CS2R R170, SRZ ;  /* 0x0000000000aa7805 */ /* 0x008fc6000001ff00 */
[----:B------:R0:W-:Y:S01]  /*5ff60*/  STL.128 [R1+0x2c20], R36 ;  /* 0x002c202401007387 */ /* 0x0001e20000100c00 */
[----:B------:R-:W-:Y:S01]  /*5ff70*/  DADD R168, R200, -R112 ;  /* 0x00000000c8a87229 */ /* 0x000fe20000000870 */
[----:B------:R-:W-:-:S05]  /*5ff80*/  CS2R R200, SRZ ;  /* 0x0000000000c87805 */ /* 0x000fca000001ff00 */
[----:B------:R-:W-:Y:S04]  /*5ff90*/  STL.128 [R1+0x2c30], R200 ;  /* 0x002c30c801007387 */ /* 0x000fe80000100c00 */
[----:B------:R1:W-:Y:S01]  /*5ffa0*/  STL.128 [R1+0x2c40], R168 ;  /* 0x002c40a801007387 */ /* 0x0003e20000100c00 */
[----:B------:R-:W-:Y:S02]  /*5ffb0*/  DADD R138, -RZ, -R176 ;  /* 0x00000000ff8a7229 */ /* 0x000fe400000009b0 */
[----:B0-----:R-:W-:Y:S01]  /*5ffc0*/  DADD R36, -RZ, -R62 ;  /* 0x00000000ff247229 */ /* 0x001fe2000000093e */
[----:B------:R-:W-:Y:S01]  /*5ffd0*/  CS2R R176, SRZ ;  /* 0x0000000000b07805 */ /* 0x000fe2000001ff00 */
[----:B------:R-:W-:Y:S01]  /*5ffe0*/  DFMA R178, R130, UR28, -R80 ;  /* 0x0000001c82b27c2b */ /* 0x000fe20008000850 */
[----:B-1----:R-:W-:Y:S01]  /*5fff0*/  CS2R R168, SRZ ;  /* 0x0000000000a87805 */ /* 0x002fe2000001ff00 */
[----:B------:R-:W-:-:S02]  /*60000*/  DADD R38, R158, -R26 ;  /* 0x000000009e267229 */ /* 0x000fc4000000081a */
[----:B--2---:R-:W-:Y:S01]  /*60010*/  DADD R170, -R212, R182 ;  /* 0x00000000d4aa7229 */ /* 0x004fe200000001b6 */
[----:B------:R-:W-:-:S06]  /*60020*/  IMAD.MOV.U32 R212, RZ, RZ, R218 ;  /* 0x000000ffffd47224 */ /* 0x000fcc00078e00da */
[----:B------:R-:W-:Y:S01]  /*60030*/  STL.128 [R1+0x2c60], R168 ;  /* 0x002c60a801007387 */ /* 0x000fe20000100c00 */
[----:B------:R-:W-:-:S03]  /*60040*/  IMAD.MOV.U32 R213, RZ, RZ, R219 ;  /* 0x000000ffffd57224 */ /* 0x000fc600078e00db */
[----:B------:R-:W-:Y:S04]  /*60050*/  STL.128 [R1+0x2c70], R136 ;  /* 0x002c708801007387 */ /* 0x000fe80000100c00 */
[----:B------:R-:W-:Y:S04]  /*60060*/  STL.128 [R1+0x2c80], R176 ;  /* 0x002c80b001007387 */ /* 0x000fe80000100c00 */
[----:B------:R0:W-:Y:S04]  /*60070*/  STL.128 [R1+0x2c90], R36 ;  /* 0x002c902401007387 */ /* 0x0001e80000100c00 */
[----:B------:R-:W2:Y:S04]  /*60080*/  LDL.LU.64 R218, [R1+0x7e98] ;  /* 0x007e980001da7983 */ /* 0x000ea80000300a00 */
[----:B0-----:R-:W3:Y:S01]  /*60090*/  LDL.LU.64 R38, [R1+0x7898] ;  /* 0x0078980001267983 */ /* 0x001ee20000300a00 */
[----:B------:R-:W-:Y:S01]  /*600a0*/  MOV R178, R216 ;  /* 0x000000d800b27202 */ /* 0x000fe20000000f00 */
[----:B------:R-:W-:Y:S01]  /*600b0*/  IMAD.MOV.U32 R179, RZ, RZ, R217 ;  /* 0x000000ffffb37224 */ /* 0x000fe200078e00d9 */
[----:B------:R-:W-:-:S02]  /*600c0*/  CS2R R36, SRZ ;  /* 0x0000000000247805 */ /* 0x000fc4000001ff00 */
[----:B------:R-:W-:Y:S01]  /*600d0*/  CS2R R216, SRZ ;  /* 0x0000000000d87805 */ /* 0x000fe2000001ff00 */
[----:B----4-:R-:W-:Y:S01]  /*600e0*/  DADD R160, -RZ, -R250 ;  /* 0x00000000ffa07229 */ /* 0x010fe200000009fa */
[----:B------:R-:W-:Y:S01]  /*600f0*/  IMAD.MOV.U32 R150, RZ, RZ, R82 ;  /* 0x000000ffff967224 */ /* 0x000fe200078e0052 */
[----:B------:R-:W-:Y:S02]  /*60100*/  MOV R151, R83 ;  /* 0x0000005300977202 */ /* 0x000fe40000000f00 */
[----:B------:R-:W4:Y:S01]  /*60110*/  LDL.LU.64 R82, [R1+0x8230] ;  /* 0x0082300001527983 */ /* 0x000f220000300a00 */
[----:B------:R-:W-:Y:S01]  /*60120*/  DFMA R176, R2, 0.25, R54 ;  /* 0x3fd0000002b0782b */ /* 0x000fe20000000036 */
[----:B------:R-:W-:Y:S01]  /*60130*/  MOV R202, R40 ;  /* 0x0000002800ca7202 */ /* 0x000fe20000000f00 */
[----:B------:R-:W-:Y:S01]  /*60140*/  IMAD.MOV.U32 R203, RZ, RZ, R41 ;  /* 0x000000ffffcb7224 */ /* 0x000fe200078e0029 */
[----:B------:R-:W-:Y:S01]  /*60150*/  MOV R87, R43 ;  /* 0x0000002b00577202 */ /* 0x000fe20000000f00 */
[----:B------:R-:W-:Y:S01]  /*60160*/  IMAD.MOV.U32 R86, RZ, RZ, R42 ;  /* 0x000000ffff567224 */ /* 0x000fe200078e002a */
[----:B------:R-:W-:Y:S01]  /*60170*/  MOV R55, R155 ;  /* 0x0000009b00377202 */ /* 0x000fe20000000f00 */
[----:B------:R-:W-:Y:S01]  /*60180*/  IMAD.MOV.U32 R54, RZ, RZ, R154 ;  /* 0x000000ffff367224 */ /* 0x000fe200078e009a */
[----:B------:R-:W4:Y:S04]  /*60190*/  LDL.128 R40, [R1+0x9b00] ;  /* 0x009b000001287983 */ /* 0x000f280000100c00 */
[----:B------:R-:W4:Y:S04]  /*601a0*/  LDL.64 R154, [R1+0x82a0] ;  /* 0x0082a000019a7983 */ /* 0x000f280000100a00 */
[----:B---3--:R0:W-:Y:S04]  /*601b0*/  STL.128 [R1+0x2ca0], R36 ;  /* 0x002ca02401007387 */ /* 0x0081e80000100c00 */
[----:B--2---:R-:W-:Y:S04]  /*601c0*/  STL.128 [R1+0x2cc0], R216 ;  /* 0x002cc0d801007387 */ /* 0x004fe80000100c00 */
[----:B------:R-:W-:Y:S04]  /*601d0*/  STL.128 [R1+0x2a20], R32 ;  /* 0x002a202001007387 */ /* 0x000fe80000100c00 */
[----:B------:R1:W-:Y:S01]  /*601e0*/  STL.128 [R1+0x2cd0], R160 ;  /* 0x002cd0a001007387 */ /* 0x0003e20000100c00 */
[----:B------:R-:W-:Y:S01]  /*601f0*/  DFMA R14, R74, UR22, R204 ;  /* 0x000000164a0e7c2b */ /* 0x000fe200080000cc */
[----:B------:R-:W-:-:S02]  /*60200*/  IMAD.MOV.U32 R80, RZ, RZ, R110 ;  /* 0x000000ffff507224 */ /* 0x000fc400078e006e */
[----:B------:R-:W-:Y:S01]  /*60210*/  IMAD.MOV.U32 R81, RZ, RZ, R111 ;  /* 0x000000ffff517224 */ /* 0x000fe200078e006f */
[----:B0-----:R-:W-:Y:S01]  /*60220*/  DADD R38, R180, R114 ;  /* 0x00000000b4267229 */ /* 0x001fe20000000072 */
[----:B------:R-:W-:Y:S01]  /*60230*/  UMOV UR14, 0x28f5c28f ;  /* 0x28f5c28f000e7882 */ /* 0x000fe20000000000 */
[----:B------:R-:W-:Y:S01]  /*60240*/  UMOV UR15, 0x3fe28f5c ;  /* 0x3fe28f5c000f7882 */ /* 0x000fe20000000000 */
[----:B------:R-:W-:Y:S01]  /*60250*/  MOV R158, R28 ;  /* 0x0000001c009e7202 */ /* 0x000fe20000000f00 */
[----:B------:R-:W-:Y:S01]  /*60260*/  IMAD.MOV.U32 R159, RZ, RZ, R29 ;  /* 0x000000ffff9f7224 */ /* 0x000fe200078e001d */
[----:B------:R-:W-:Y:S02]  /*60270*/  DFMA R138, R2, 0.25, R106 ;  /* 0x3fd00000028a782b */ /* 0x000fe4000000006a */
[----:B------:R-:W-:Y:S01]  /*60280*/  DADD R136, -RZ, -R84 ;  /* 0x00000000ff887229 */ /* 0x000fe20000000954 */
[----:B------:R-:W-:Y:S01]  /*60290*/  IMAD.MOV.U32 R170, RZ, RZ, R202 ;  /* 0x000000ffffaa7224 */ /* 0x000fe200078e00ca */
[----:B------:R-:W-:Y:S01]  /*602a0*/  UMOV UR4, 0xe0852fba ;  /* 0xe0852fba00047882 */ /* 0x000fe20000000000 */
[----:B------:R-:W-:Y:S01]  /*602b0*/  IMAD.MOV.U32 R171, RZ, RZ, R203 ;  /* 0x000000ffffab7224 */ /* 0x000fe200078e00cb */
[----:B------:R-:W-:Y:S01]  /*602c0*/  UMOV UR5, 0x3df6ad6b ;  /* 0x3df6ad6b00057882 */ /* 0x000fe20000000000 */
[----:B-1----:R-:W-:Y:S01]  /*602d0*/  IMAD.MOV.U32 R162, RZ, RZ, R72 ;  /* 0x000000ffffa27224 */ /* 0x002fe200078e0048 */
[----:B------:R-:W-:Y:S01]  /*602e0*/  UMOV UR16, 0xe1796495 ;  /* 0xe179649500107882 */ /* 0x000fe20000000000 */
[----:B------:R-:W-:Y:S01]  /*602f0*/  IMAD.MOV.U32 R163, RZ, RZ, R73 ;  /* 0x000000ffffa37224 */ /* 0x000fe200078e0049 */
[----:B------:R-:W-:Y:S01]  /*60300*/  MOV R161, R99 ;  /* 0x0000006300a17202 */ /* 0x000fe20000000f00 */
[----:B------:R-:W2:Y:S01]  /*60310*/  LDL.LU.64 R72, [R1+0xae08] ;  /* 0x00ae080001487983 */ /* 0x000ea20000300a00 */
[----:B------:R-:W-:-:S03]  /*60320*/  IMAD.MOV.U32 R160, RZ, RZ, R98 ;  /* 0x000000ffffa07224 */ /* 0x000fc600078e0062 */
[----:B------:R-:W3:Y:S01]  /*60330*/  LDL.LU.64 R98, [R1+0xae10] ;  /* 0x00ae100001627983 */ /* 0x000ee20000300a00 */
[----:B------:R-:W-:Y:S02]  /*60340*/  DMUL R110, R48, UR12 ;  /* 0x0000000c306e7c28 */ /* 0x000fe40008000000 */
[----:B------:R-:W-:Y:S01]  /*60350*/  DADD R14, R232, R14 ;  /* 0x00000000e80e7229 */ /* 0x000fe2000000000e */
[----:B------:R-:W-:Y:S01]  /*60360*/  CS2R R204, SRZ ;  /* 0x0000000000cc7805 */ /* 0x000fe2000001ff00 */
[----:B------:R-:W-:Y:S01]  /*60370*/  DFMA R168, R2, UR14, R56 ;  /* 0x0000000e02a87c2b */ /* 0x000fe20008000038 */
[----:B------:R-:W-:Y:S01]  /*60380*/  MOV R200, R80 ;  /* 0x0000005000c87202 */ /* 0x000fe20000000f00 */
[----:B------:R-:W-:Y:S01]  /*60390*/  UMOV UR17, 0x3dd5fd7f ;  /* 0x3dd5fd7f00117882 */ /* 0x000fe20000000000 */
[----:B------:R-:W3:Y:S01]  /*603a0*/  LDL.LU.128 R216, [R1+0xae20] ;  /* 0x00ae200001d87983 */ /* 0x000ee20000300c00 */
[----:B----4-:R-:W-:Y:S02]  /*603b0*/  DADD R36, -R82, R110 ;  /* 0x0000000052247229 */ /* 0x010fe4000000016e */
[----:B------:R-:W-:Y:S01]  /*603c0*/  DADD R2, R178, R14 ;  /* 0x00000000b2027229 */ /* 0x000fe2000000000e */
[----:B------:R-:W-:Y:S01]  /*603d0*/  IMAD.MOV.U32 R201, RZ, RZ, R81 ;  /* 0x000000ffffc97224 */ /* 0x000fe200078e0051 */
[----:B------:R-:W-:Y:S01]  /*603e0*/  DADD R14, -R42, R154 ;  /* 0x000000002a0e7229 */ /* 0x000fe2000000019a */
[----:B------:R-:W-:Y:S01]  /*603f0*/  STL.128 [R1+0x2ce0], R204 ;  /* 0x002ce0cc01007387 */ /* 0x000fe20000100c00 */
[----:B------:R-:W-:-:S02]  /*60400*/  IMAD.MOV.U32 R80, RZ, RZ, R158 ;  /* 0x000000ffff507224 */ /* 0x000fc400078e009e */
[----:B------:R-:W-:Y:S01]  /*60410*/  IMAD.MOV.U32 R81, RZ, RZ, R159 ;  /* 0x000000ffff517224 */ /* 0x000fe200078e009f */
[----:B------:R0:W-:Y:S04]  /*60420*/  STL.128 [R1+0x2c50], R36 ;  /* 0x002c502401007387 */ /* 0x0001e80000100c00 */
[----:B------:R-:W4:Y:S01]  /*60430*/  LDL.64 R158, [R1+0x80e0] ;  /* 0x0080e000019e7983 */ /* 0x000f220000100a00 */
[----:B------:R-:W-:-:S03]  /*60440*/  IMAD.MOV.U32 R202, RZ, RZ, R150 ;  /* 0x000000ffffca7224 */ /* 0x000fc600078e0096 */
[----:B------:R1:W-:Y:S01]  /*60450*/  STL.128 [R1+0x2cf0], R136 ;  /* 0x002cf08801007387 */ /* 0x0003e20000100c00 */
[----:B------:R-:W-:Y:S01]  /*60460*/  MOV R203, R151 ;  /* 0x0000009700cb7202 */ /* 0x000fe20000000f00 */
[----:B------:R-:W-:Y:S02]  /*60470*/  IMAD.MOV.U32 R28, RZ, RZ, R30 ;  /* 0x000000ffff1c7224 */ /* 0x000fe400078e001e */
[----:B------:R-:W-:Y:S01]  /*60480*/  IMAD.MOV.U32 R29, RZ, RZ, R31 ;  /* 0x000000ffff1d7224 */ /* 0x000fe200078e001f */
[----:B------:R-:W4:Y:S01]  /*60490*/  LDL.64 R56, [R1+0xa730] ;  /* 0x00a7300001387983 */ /* 0x000f220000100a00 */
[----:B0-----:R-:W-:Y:S01]  /*604a0*/  MOV R36, R96 ;  /* 0x0000006000247202 */ /* 0x001fe20000000f00 */
[----:B------:R-:W-:Y:S01]  /*604b0*/  IMAD.MOV.U32 R37, RZ, RZ, R97 ;  /* 0x000000ffff257224 */ /* 0x000fe200078e0061 */
[----:B------:R-:W-:Y:S01]  /*604c0*/  DADD R204, R248, R2 ;  /* 0x00000000f8cc7229 */ /* 0x000fe20000000002 */
[----:B------:R-:W-:Y:S01]  /*604d0*/  MOV R150, R212 ;  /* 0x000000d400967202 */ /* 0x000fe20000000f00 */
[----:B------:R-:W-:Y:S01]  /*604e0*/  DADD R2, R162, R186 ;  /* 0x00000000a2027229 */ /* 0x000fe200000000ba */
[----:B------:R-:W-:Y:S01]  /*604f0*/  IMAD.MOV.U32 R151, RZ, RZ, R213 ;  /* 0x000000ffff977224 */ /* 0x000fe200078e00d5 */
[----:B------:R-:W4:Y:S04]  /*60500*/  LDL.64 R30, [R1+0xa5c8] ;  /* 0x00a5c800011e7983 */ /* 0x000f280000100a00 */
[----:B------:R-:W4:Y:S04]  /*60510*/  LDL.64 R212, [R1+0x9fc8] ;  /* 0x009fc80001d47983 */ /* 0x000f280000100a00 */
[----:B------:R-:W4:Y:S01]  /*60520*/  LDL.64 R82, [R1+0xa538] ;  /* 0x00a5380001527983 */ /* 0x000f220000100a00 */
[----:B--2---:R-:W-:Y:S01]  /*60530*/  DFMA R154, R72, 2, R230 ;  /* 0x40000000489a782b */ /* 0x004fe200000000e6 */
[----:B------:R-:W-:-:S02]  /*60540*/  IMAD.MOV.U32 R106, RZ, RZ, R54 ;  /* 0x000000ffff6a7224 */ /* 0x000fc400078e0036 */
[----:B------:R-:W2:Y:S01]  /*60550*/  LDL.LU.64 R72, [R1+0xade0] ;  /* 0x00ade00001487983 */ /* 0x000ea20000300a00 */
[----:B---3--:R-:W-:Y:S01]  /*60560*/  IMAD.MOV.U32 R38, RZ, RZ, R98 ;  /* 0x000000ffff267224 */ /* 0x008fe200078e0062 */
[----:B------:R-:W-:Y:S01]  /*60570*/  MOV R39, R99 ;  /* 0x0000006300277202 */ /* 0x000fe20000000f00 */
[----:B------:R-:W-:Y:S01]  /*60580*/  IMAD.MOV.U32 R186, RZ, RZ, R28 ;  /* 0x000000ffffba7224 */ /* 0x000fe200078e001c */
[----:B------:R-:W-:Y:S01]  /*60590*/  MOV R107, R55 ;  /* 0x00000037006b7202 */ /* 0x000fe20000000f00 */
[----:B------:R-:W-:Y:S01]  /*605a0*/  IMAD.MOV.U32 R187, RZ, RZ, R29 ;  /* 0x000000ffffbb7224 */ /* 0x000fe200078e001d */
[----:B-1----:R-:W3:Y:S04]  /*605b0*/  LDL.LU.64 R136, [R1+0x77a8] ;  /* 0x0077a80001887983 */ /* 0x002ee80000300a00 */
[----:B------:R0:W-:Y:S04]  /*605c0*/  STL.128 [R1+0x27a0], R36 ;  /* 0x0027a02401007387 */ /* 0x0001e80000100c00 */
[----:B------:R1:W-:Y:S04]  /*605d0*/  STL.128 [R1+0x26d0], R160 ;  /* 0x0026d0a001007387 */ /* 0x0003e80000100c00 */
[----:B------:R1:W-:Y:S01]  /*605e0*/  STL.128 [R1+0x2d10], R152 ;  /* 0x002d109801007387 */ /* 0x0003e20000100c00 */
[----:B------:R-:W-:Y:S01]  /*605f0*/  DADD R34, R6, R248 ;  /* 0x0000000006227229 */ /* 0x000fe200000000f8 */
[----:B------:R-:W-:Y:S01]  /*60600*/  MOV R28, R58 ;  /* 0x0000003a001c7202 */ /* 0x000fe20000000f00 */
[----:B------:R-:W-:Y:S01]  /*60610*/  IMAD.MOV.U32 R29, RZ, RZ, R59 ;  /* 0x000000ffff1d7224 */ /* 0x000fe200078e003b */
[----:B------:R-:W-:Y:S01]  /*60620*/  MOV R54, R8 ;  /* 0x0000000800367202 */ /* 0x000fe20000000f00 */
[----:B------:R-:W3:Y:S01]  /*60630*/  LDL.64 R58, [R1+0x9fb0] ;  /* 0x009fb000013a7983 */ /* 0x000ee20000100a00 */
[----:B0-----:R-:W-:Y:S01]  /*60640*/  CS2R R38, SRZ ;  /* 0x0000000000267805 */ /* 0x001fe2000001ff00 */
[----:B------:R-:W-:-:S02]  /*60650*/  IMAD.MOV.U32 R55, RZ, RZ, R9 ;  /* 0x000000ffff377224 */ /* 0x000fc400078e0009 */
[----:B------:R-:W3:Y:S01]  /*60660*/  LDL.LU.64 R6, [R1+0xae00] ;  /* 0x00ae000001067983 */ /* 0x000ee20000300a00 */
[----:B-1----:R-:W-:Y:S01]  /*60670*/  DADD R162, -RZ, -R164 ;  /* 0x00000000ffa27229 */ /* 0x002fe200000009a4 */
[----:B------:R-:W-:Y:S02]  /*60680*/  CS2R R160, SRZ ;  /* 0x0000000000a07805 */ /* 0x000fe4000001ff00 */
[----:B------:R-:W3:Y:S04]  /*60690*/  LDL.64 R8, [R1+0x7c28] ;  /* 0x007c280001087983 */ /* 0x000ee80000100a00 */
[----:B------:R-:W3:Y:S04]  /*606a0*/  LDL.LU.64 R154, [R1+0x7a20] ;  /* 0x007a2000019a7983 */ /* 0x000ee80000300a00 */
[----:B------:R0:W-:Y:S04]  /*606b0*/  STL.128 [R1+0x2d20], R160 ;  /* 0x002d20a001007387 */ /* 0x0001e80000100c00 */
[----:B------:R-:W3:Y:S01]  /*606c0*/  LDL.LU.64 R96, [R1+0xadf0] ;  /* 0x00adf00001607983 */ /* 0x000ee20000300a00 */
[----:B----4-:R-:W-:-:S03]  /*606d0*/  DFMA R138, -R30, R24, R212 ;  /* 0x000000181e8a722b */ /* 0x010fc600000001d4 */
[----:B------:R-:W4:Y:S01]  /*606e0*/  LDL.64 R212, [R1+0xa578] ;  /* 0x00a5780001d47983 */ /* 0x000f220000100a00 */
[----:B------:R-:W-:Y:S02]  /*606f0*/  IMAD.MOV.U32 R152, RZ, RZ, R82 ;  /* 0x000000ffff987224 */ /* 0x000fe400078e0052 */
[----:B------:R-:W-:Y:S01]  /*60700*/  IMAD.MOV.U32 R153, RZ, RZ, R83 ;  /* 0x000000ffff997224 */ /* 0x000fe200078e0053 */
[----:B------:R-:W4:Y:S04]  /*60710*/  LDL.LU.64 R98, [R1+0xade8] ;  /* 0x00ade80001627983 */ /* 0x000f280000300a00 */
[----:B0-----:R-:W4:Y:S01]  /*60720*/  LDL.LU.64 R162, [R1+0x7718] ;  /* 0x0077180001a27983 */ /* 0x001f220000300a00 */
[----:B------:R-:W-:Y:S01]  /*60730*/  MOV R32, R150 ;  /* 0x0000009600207202 */ /* 0x000fe20000000f00 */
[----:B--2---:R-:W-:Y:S01]  /*60740*/  DADD R36, R72, R14 ;  /* 0x0000000048247229 */ /* 0x004fe2000000000e */
[----:B------:R-:W-:Y:S01]  /*60750*/  IMAD.MOV.U32 R33, RZ, RZ, R151 ;  /* 0x000000ffff217224 */ /* 0x000fe200078e0097 */
[----:B------:R-:W-:Y:S01]  /*60760*/  DMUL R14, R158, 3 ;  /* 0x400800009e0e7828 */ /* 0x000fe20000000000 */
[----:B------:R-:W2:Y:S01]  /*60770*/  LDL.LU.64 R72, [R1+0xadd8] ;  /* 0x00add80001487983 */ /* 0x000ea20000300a00 */
[----:B------:R-:W-:-:S03]  /*60780*/  DADD R158, -RZ, -R74 ;  /* 0x00000000ff9e7229 */ /* 0x000fc6000000094a */
[----:B------:R-:W-:Y:S03]  /*60790*/  STL.128 [R1+0x2d30], R36 ;  /* 0x002d302401007387 */ /* 0x000fe60000100c00 */
[----:B------:R-:W-:Y:S01]  /*607a0*/  DFMA R160, R56, 4, R14 ;  /* 0x4010000038a0782b */ /* 0x000fe2000000000e */
[----:B------:R0:W-:Y:S04]  /*607b0*/  STL.128 [R1+0x2d40], R156 ;  /* 0x002d409c01007387 */ /* 0x0001e80000100c00 */
[----:B------:R-:W2:Y:S01]  /*607c0*/  LDL.LU.64 R74, [R1+0xadd0] ;  /* 0x00add000014a7983 */ /* 0x000ea20000300a00 */
[----:B------:R-:W-:Y:S01]  /*607d0*/  IMAD.MOV.U32 R114, RZ, RZ, R52 ;  /* 0x000000ffff727224 */ /* 0x000fe200078e0034 */
[----:B------:R-:W-:Y:S01]  /*607e0*/  MOV R115, R53 ;  /* 0x0000003500737202 */ /* 0x000fe20000000f00 */
[----:B------:R-:W-:Y:S01]  /*607f0*/  IMAD.MOV.U32 R56, RZ, RZ, R202 ;  /* 0x000000ffff387224 */ /* 0x000fe200078e00ca */
[----:B------:R-:W2:Y:S01]  /*60800*/  LDL.LU.64 R52, [R1+0x80b0] ;  /* 0x0080b00001347983 */ /* 0x000ea20000300a00 */
[----:B------:R-:W-:Y:S01]  /*60810*/  MOV R206, R170 ;  /* 0x000000aa00ce7202 */ /* 0x000fe20000000f00 */
[----:B------:R-:W-:-:S02]  /*60820*/  IMAD.MOV.U32 R207, RZ, RZ, R171 ;  /* 0x000000ffffcf7224 */ /* 0x000fc400078e00ab */
[----:B------:R-:W2:Y:S04]  /*60830*/  LDL.LU.64 R248, [R1+0xadf8] ;  /* 0x00adf80001f87983 */ /* 0x000ea80000300a00 */
[----:B0-----:R-:W2:Y:S04]  /*60840*/  LDL.64 R158, [R1+0x9f98] ;  /* 0x009f9800019e7983 */ /* 0x001ea80000100a00 */
[----:B---3--:R-:W-:Y:S04]  /*60850*/  STL.128 [R1+0x2d70], R152 ;  /* 0x002d709801007387 */ /* 0x008fe80000100c00 */
[----:B----4-:R0:W-:Y:S04]  /*60860*/  STL.128 [R1+0x2d80], R160 ;  /* 0x002d80a001007387 */ /* 0x0101e80000100c00 */
[----:B0-----:R-:W3:Y:S04]  /*60870*/  LDL.64 R160, [R1+0xa910] ;  /* 0x00a9100001a07983 */ /* 0x001ee80000100a00 */
[----:B------:R-:W3:Y:S01]  /*60880*/  LDL.LU.64 R162, [R1+0x77c0] ;  /* 0x0077c00001a27983 */ /* 0x000ee20000300a00 */
[----:B------:R-:W-:Y:S01]  /*60890*/  IMAD.MOV.U32 R57, RZ, RZ, R203 ;  /* 0x000000ffff397224 */ /* 0x000fe200078e00cb */
[----:B------:R-:W-:Y:S01]  /*608a0*/  DFMA R156, R186, 2, R212 ;  /* 0x40000000ba9c782b */ /* 0x000fe200000000d4 */
[----:B------:R-:W-:Y:S01]  /*608b0*/  IMAD.MOV.U32 R202, RZ, RZ, R214 ;  /* 0x000000ffffca7224 */ /* 0x000fe200078e00d6 */
[----:B------:R-:W-:-:S02]  /*608c0*/  MOV R203, R215 ;  /* 0x000000d700cb7202 */ /* 0x000fc40000000f00 */
[----:B------:R-:W-:Y:S01]  /*608d0*/  CS2R R212, SRZ ;  /* 0x0000000000d47805 */ /* 0x000fe2000001ff00 */
[----:B------:R-:W-:Y:S02]  /*608e0*/  IMAD.MOV.U32 R150, RZ, RZ, R104 ;  /* 0x000000ffff967224 */ /* 0x000fe400078e0068 */
[----:B------:R-:W-:Y:S02]  /*608f0*/  IMAD.MOV.U32 R151, RZ, RZ, R105 ;  /* 0x000000ffff977224 */ /* 0x000fe400078e0069 */
[----:B------:R-:W4:Y:S01]  /*60900*/  LDL.LU.64 R104, [R1+0x7bb0] ;  /* 0x007bb00001687983 */ /* 0x000f220000300a00 */
[----:B------:R-:W-:Y:S01]  /*60910*/  DADD R38, -RZ, -R120 ;  /* 0x00000000ff267229 */ /* 0x000fe20000000978 */
[----:B------:R-:W-:Y:S01]  /*60920*/  IMAD.MOV.U32 R120, RZ, RZ, R32 ;  /* 0x000000ffff787224 */ /* 0x000fe200078e0020 */
[----:B------:R-:W-:Y:S01]  /*60930*/  DADD R152, R58, R136 ;  /* 0x000000003a987229 */ /* 0x000fe20000000088 */
[----:B------:R-:W-:Y:S01]  /*60940*/  IMAD.MOV.U32 R121, RZ, RZ, R33 ;  /* 0x000000ffff797224 */ /* 0x000fe200078e0021 */
[----:B------:R-:W-:Y:S01]  /*60950*/  MOV R32, R54 ;  /* 0x0000003600207202 */ /* 0x000fe20000000f00 */
[----:B------:R-:W-:Y:S01]  /*60960*/  IMAD.MOV.U32 R33, RZ, RZ, R55 ;  /* 0x000000ffff217224 */ /* 0x000fe200078e0037 */
[----:B------:R-:W-:Y:S01]  /*60970*/  MOV R55, R29 ;  /* 0x0000001d00377202 */ /* 0x000fe20000000f00 */
[----:B------:R-:W-:Y:S01]  /*60980*/  IMAD.MOV.U32 R54, RZ, RZ, R28 ;  /* 0x000000ffff367224 */ /* 0x000fe200078e001c */
[----:B------:R-:W-:Y:S01]  /*60990*/  DFMA R28, R8, UR26, R106 ;  /* 0x0000001a081c7c2b */ /* 0x000fe2000800006a */
[----:B------:R-:W4:Y:S01]  /*609a0*/  LDL.LU.64 R8, [R1+0x7bc0] ;  /* 0x007bc00001087983 */ /* 0x000f220000300a00 */
[----:B--2---:R-:W-:-:S02]  /*609b0*/  DADD R214, -RZ, -R72 ;  /* 0x00000000ffd67229 */ /* 0x004fc40000000948 */
[----:B------:R-:W-:Y:S01]  /*609c0*/  DADD R154, -RZ, -R74 ;  /* 0x00000000ff9a7229 */ /* 0x000fe2000000094a */
[----:B------:R0:W-:Y:S04]  /*609d0*/  STL.128 [R1+0x2d90], R156 ;  /* 0x002d909c01007387 */ /* 0x0001e80000100c00 */
[----:B0-----:R-:W2:Y:S04]  /*609e0*/  LDL.64 R156, [R1+0xa9b8] ;  /* 0x00a9b800019c7983 */ /* 0x001ea80000100a00 */
[----:B---3--:R-:W-:Y:S04]  /*609f0*/  STL.128 [R1+0x2db0], R160 ;  /* 0x002db0a001007387 */ /* 0x008fe80000100c00 */
[----:B------:R0:W-:Y:S04]  /*60a00*/  STL.128 [R1+0x2dd0], R212 ;  /* 0x002dd0d401007387 */ /* 0x0001e80000100c00 */
[----:B------:R1:W-:Y:S04]  /*60a10*/  STL.128 [R1+0x2de0], R152 ;  /* 0x002de09801007387 */ /* 0x0003e80000100c00 */
[----:B0-----:R-:W3:Y:S01]  /*60a20*/  LDL.64 R212, [R1+0x9f68] ;  /* 0x009f680001d47983 */ /* 0x001ee20000100a00 */
[----:B------:R-:W-:Y:S01]  /*60a30*/  MOV R162, R100 ;  /* 0x0000006400a27202 */ /* 0x000fe20000000f00 */
[----:B------:R-:W-:Y:S01]  /*60a40*/  IMAD.MOV.U32 R163, RZ, RZ, R101 ;  /* 0x000000ffffa37224 */ /* 0x000fe200078e0065 */
[----:B------:R-:W-:Y:S01]  /*60a50*/  MOV R101, R7 ;  /* 0x0000000700657202 */ /* 0x000fe20000000f00 */
[----:B------:R-:W-:Y:S01]  /*60a60*/  IMAD.MOV.U32 R100, RZ, RZ, R6 ;  /* 0x000000ffff647224 */ /* 0x000fe200078e0006 */
[----:B-1----:R-:W3:Y:S04]  /*60a70*/  LDL.64 R154, [R1+0x7b80] ;  /* 0x007b8000019a7983 */ /* 0x002ee80000100a00 */
[----:B------:R-:W3:Y:S01]  /*60a80*/  LDL.LU.64 R6, [R1+0xadc8] ;  /* 0x00adc80001067983 */ /* 0x000ee20000300a00 */
[----:B------:R-:W-:-:S02]  /*60a90*/  DMUL R136, R24, UR4 ;  /* 0x0000000418887c28 */ /* 0x000fc40008000000 */
[----:B------:R-:W-:Y:S02]  /*60aa0*/  DMUL R214, R24, UR16 ;  /* 0x0000001018d67c28 */ /* 0x000fe40008000000 */
[----:B------:R-:W-:Y:S02]  /*60ab0*/  DFMA R14, R198, UR22, R18 ;  /* 0x00000016c60e7c2b */ /* 0x000fe40008000012 */
[----:B------:R-:W-:Y:S01]  /*60ac0*/  DADD R36, -RZ, -R96 ;  /* 0x00000000ff247229 */ /* 0x000fe20000000960 */
[----:B------:R-:W-:Y:S01]  /*60ad0*/  IMAD.MOV.U32 R170, RZ, RZ, R200 ;  /* 0x000000ffffaa7224 */ /* 0x000fe200078e00c8 */
[----:B------:R-:W-:Y:S01]  /*60ae0*/  MOV R171, R201 ;  /* 0x000000c900ab7202 */ /* 0x000fe20000000f00 */
[----:B------:R-:W-:Y:S01]  /*60af0*/  IMAD.MOV.U32 R160, RZ, RZ, R202 ;  /* 0x000000ffffa07224 */ /* 0x000fe200078e00ca */
[----:B------:R-:W-:Y:S01]  /*60b00*/  DADD R200, -RZ, -R98 ;  /* 0x00000000ffc87229 */ /* 0x000fe20000000962 */
[----:B------:R-:W-:Y:S01]  /*60b10*/  IMAD.MOV.U32 R161, RZ, RZ, R203 ;  /* 0x000000ffffa17224 */ /* 0x000fe200078e00cb */
[----:B------:R-:W-:Y:S01]  /*60b20*/  DADD R202, -RZ, -R102 ;  /* 0x00000000ffca7229 */ /* 0x000fe20000000966 */
[----:B------:R-:W-:Y:S01]  /*60b30*/  STL.128 [R1+0x2df0], R36 ;  /* 0x002df02401007387 */ /* 0x000fe20000100c00 */
[----:B------:R-:W-:-:S02]  /*60b40*/  DADD R136, -RZ, -R136 ;  /* 0x00000000ff887229 */ /* 0x000fc40000000988 */
[----:B------:R-:W-:Y:S02]  /*60b50*/  DADD R158, -RZ, -R214 ;  /* 0x00000000ff9e7229 */ /* 0x000fe400000009d6 */
[----:B------:R-:W-:Y:S02]  /*60b60*/  DADD R152, -RZ, -R132 ;  /* 0x00000000ff987229 */ /* 0x000fe40000000984 */
[----:B----4-:R-:W-:Y:S01]  /*60b70*/  DADD R14, R104, R14 ;  /* 0x00000000680e7229 */ /* 0x010fe2000000000e */
[----:B------:R0:W-:Y:S04]  /*60b80*/  STL.128 [R1+0x2e00], R200 ;  /* 0x002e00c801007387 */ /* 0x0001e80000100c00 */
[----:B------:R-:W-:Y:S01]  /*60b90*/  STL.128 [R1+0x2e30], R136 ;  /* 0x002e308801007387 */ /* 0x000fe20000100c00 */
[----:B------:R-:W-:Y:S01]  /*60ba0*/  UMOV UR4, 0x47ae147b ;  /* 0x47ae147b00047882 */ /* 0x000fe20000000000 */
[----:B------:R-:W-:-:S02]  /*60bb0*/  UMOV UR5, 0x3ff27ae1 ;  /* 0x3ff27ae100057882 */ /* 0x000fc40000000000 */
[----:B------:R-:W4:Y:S04]  /*60bc0*/  LDL.LU.64 R102, [R1+0xa458] ;  /* 0x00a4580001667983 */ /* 0x000f280000300a00 */
[----:B0-----:R-:W4:Y:S01]  /*60bd0*/  LDL.LU.64 R200, [R1+0x7c68] ;  /* 0x007c680001c87983 */ /* 0x001f220000300a00 */
[----:B--2---:R-:W-:-:S03]  /*60be0*/  DFMA R38, R156, 2, R52 ;  /* 0x400000009c26782b */ /* 0x004fc60000000034 */
[----:B------:R-:W2:Y:S01]  /*60bf0*/  LDL.LU.64 R202, [R1+0x7980] ;  /* 0x0079800001ca7983 */ /* 0x000ea20000300a00 */
[----:B------:R-:W-:-:S05]  /*60c00*/  CS2R R156, SRZ ;  /* 0x00000000009c7805 */ /* 0x000fca000001ff00 */
[----:B------:R-:W-:Y:S01]  /*60c10*/  STL.128 [R1+0x2e40], R156 ;  /* 0x002e409c01007387 */ /* 0x000fe20000100c00 */
[----:B---3--:R-:W-:Y:S01]  /*60c20*/  DADD R36, R212, R28 ;  /* 0x00000000d4247229 */ /* 0x008fe2000000001c */
[----:B------:R-:W-:Y:S01]  /*60c30*/  IMAD.MOV.U32 R212, RZ, RZ, R160 ;  /* 0x000000ffffd47224 */ /* 0x000fe200078e00a0 */
[----:B------:R-:W-:Y:S01]  /*60c40*/  MOV R160, R226 ;  /* 0x000000e200a07202 */ /* 0x000fe20000000f00 */
[----:B------:R-:W-:Y:S02]  /*60c50*/  IMAD.MOV.U32 R213, RZ, RZ, R161 ;  /* 0x000000ffffd57224 */ /* 0x000fe400078e00a1 */
[----:B------:R-:W-:Y:S01]  /*60c60*/  IMAD.MOV.U32 R161, RZ, RZ, R227 ;  /* 0x000000ffffa17224 */ /* 0x000fe200078e00e3 */
[----:B------:R-:W-:Y:S01]  /*60c70*/  CS2R R226, SRZ ;  /* 0x0000000000e27805 */ /* 0x000fe2000001ff00 */
[----:B------:R0:W-:Y:S04]  /*60c80*/  STL.128 [R1+0x2dc0], R36 ;  /* 0x002dc02401007387 */ /* 0x0001e80000100c00 */
[----:B------:R1:W-:Y:S04]  /*60c90*/  STL.128 [R1+0x2e50], R224 ;  /* 0x002e50e001007387 */ /* 0x0003e80000100c00 */
[----:B------:R3:W-:Y:S01]  /*60ca0*/  STL.128 [R1+0x2e70], R152 ;  /* 0x002e709801007387 */ /* 0x0007e20000100c00 */
[----:B0-----:R-:W-:-:S02]  /*60cb0*/  DADD R38, -R6, R68 ;  /* 0x0000000006267229 */ /* 0x001fc40000000144 */
[----:B------:R-:W-:Y:S01]  /*60cc0*/  DFMA R36, R8, 3, R14 ;  /* 0x400800000824782b */ /* 0x000fe2000000000e */
[----:B------:R-:W-:Y:S01]  /*60cd0*/  IMAD.MOV.U32 R156, RZ, RZ, R206 ;  /* 0x000000ffff9c7224 */ /* 0x000fe200078e00ce */
[----:B-1----:R-:W-:Y:S01]  /*60ce0*/  CS2R R224, SRZ ;  /* 0x0000000000e07805 */ /* 0x002fe2000001ff00 */
[----:B------:R-:W-:Y:S01]  /*60cf0*/  IMAD.MOV.U32 R226, RZ, RZ, R238 ;  /* 0x000000ffffe27224 */ /* 0x000fe200078e00ee */
[----:B------:R-:W-:Y:S01]  /*60d00*/  DADD R158, R6, R142 ;  /* 0x00000000069e7229 */ /* 0x000fe2000000008e */
[----:B------:R-:W-:Y:S01]  /*60d10*/  IMAD.MOV.U32 R227, RZ, RZ, R239 ;  /* 0x000000ffffe37224 */ /* 0x000fe200078e00ef */
[----:B---3--:R-:W3:Y:S04]  /*60d20*/  LDL.LU.64 R154, [R1+0x7e10] ;  /* 0x007e1000019a7983 */ /* 0x008ee80000300a00 */
[----:B------:R0:W-:Y:S04]  /*60d30*/  STL.128 [R1+0x2e90], R224 ;  /* 0x002e90e001007387 */ /* 0x0001e80000100c00 */
[----:B------:R1:W-:Y:S04]  /*60d40*/  STL.128 [R1+0x2e80], R36 ;  /* 0x002e802401007387 */ /* 0x0003e80000100c00 */
[----:B------:R-:W2:Y:S01]  /*60d50*/  LDL.LU.64 R238, [R1+0xadb8] ;  /* 0x00adb80001ee7983 */ /* 0x000ea20000300a00 */
[----:B------:R-:W-:Y:S01]  /*60d60*/  MOV R142, R160 ;  /* 0x000000a0008e7202 */ /* 0x000fe20000000f00 */
[----:B------:R-:W-:-:S02]  /*60d70*/  IMAD.MOV.U32 R143, RZ, RZ, R161 ;  /* 0x000000ffff8f7224 */ /* 0x000fc400078e00a1 */
[----:B------:R-:W-:Y:S01]  /*60d80*/  IMAD.MOV.U32 R160, RZ, RZ, R106 ;  /* 0x000000ffffa07224 */ /* 0x000fe200078e006a */
[----:B------:R-:W-:Y:S01]  /*60d90*/  MOV R106, R54 ;  /* 0x00000036006a7202 */ /* 0x000fe20000000f00 */
[----:B------:R-:W-:Y:S01]  /*60da0*/  IMAD.MOV.U32 R161, RZ, RZ, R107 ;  /* 0x000000ffffa17224 */ /* 0x000fe200078e006b */
[----:B------:R-:W-:Y:S01]  /*60db0*/  MOV R157, R207 ;  /* 0x000000cf009d7202 */ /* 0x000fe20000000f00 */
[----:B------:R-:W-:Y:S01]  /*60dc0*/  DADD R138, -RZ, -R248 ;  /* 0x00000000ff8a7229 */ /* 0x000fe200000009f8 */
[----:B0-----:R-:W3:Y:S01]  /*60dd0*/  LDL.LU.64 R226, [R1+0x7d68] ;  /* 0x007d680001e27983 */ /* 0x001ee20000300a00 */
[----:B-1----:R-:W-:Y:S01]  /*60de0*/  IMAD.MOV.U32 R38, RZ, RZ, R22 ;  /* 0x000000ffff267224 */ /* 0x002fe200078e0016 */
[----:B------:R-:W-:Y:S01]  /*60df0*/  MOV R39, R23 ;  /* 0x0000001700277202 */ /* 0x000fe20000000f00 */
[----:B------:R-:W-:Y:S01]  /*60e00*/  DFMA R136, R188, R24, R216 ;  /* 0x00000018bc88722b */ /* 0x000fe200000000d8 */
[----:B------:R-:W3:Y:S01]  /*60e10*/  LDL.LU.64 R22, [R1+0xadb0] ;  /* 0x00adb00001167983 */ /* 0x000ee20000300a00 */
[----:B------:R-:W-:-:S03]  /*60e20*/  IMAD.MOV.U32 R107, RZ, RZ, R55 ;  /* 0x000000ffff6b7224 */ /* 0x000fc600078e0037 */
[----:B------:R-:W3:Y:S01]  /*60e30*/  LDL.LU.64 R54, [R1+0x8148] ;  /* 0x0081480001367983 */ /* 0x000ee20000300a00 */
[----:B------:R-:W-:Y:S01]  /*60e40*/  CS2R R206, SRZ ;  /* 0x0000000000ce7805 */ /* 0x000fe2000001ff00 */
[----:B------:R-:W-:Y:S02]  /*60e50*/  DADD R28, R6, R2 ;  /* 0x00000000061c7229 */ /* 0x000fe40000000002 */
[----:B------:R-:W-:Y:S01]  /*60e60*/  DADD R152, R100, R248 ;  /* 0x0000000064987229 */ /* 0x000fe200000000f8 */
[----:B------:R-:W-:Y:S01]  /*60e70*/  UMOV UR12, 0x831653c8 ;  /* 0x831653c8000c7882 */ /* 0x000fe20000000000 */
[----:B------:R0:W-:Y:S01]  /*60e80*/  STL.128 [R1+0x2ec0], R204 ;  /* 0x002ec0cc01007387 */ /* 0x0001e20000100c00 */
[----:B----4-:R-:W-:Y:S01]  /*60e90*/  DADD R6, -R200, R210 ;  /* 0x00000000c8067229 */ /* 0x010fe200000001d2 */
[----:B------:R-:W-:Y:S01]  /*60ea0*/  MOV R36, R44 ;  /* 0x0000002c00247202 */ /* 0x000fe20000000f00 */
[----:B------:R-:W-:Y:S01]  /*60eb0*/  IMAD.MOV.U32 R37, RZ, RZ, R45 ;  /* 0x000000ffff257224 */ /* 0x000fe200078e002d */
[----:B------:R-:W-:Y:S01]  /*60ec0*/  STL.128 [R1+0x2d60], R136 ;  /* 0x002d608801007387 */ /* 0x000fe20000100c00 */
[----:B------:R-:W-:-:S03]  /*60ed0*/  UMOV UR13, 0x3dd037c1 ;  /* 0x3dd037c1000d7882 */ /* 0x000fc60000000000 */
[----:B------:R-:W4:Y:S01]  /*60ee0*/  LDL.LU.64 R68, [R1+0xadc0] ;  /* 0x00adc00001447983 */ /* 0x000f220000300a00 */
[----:B--2---:R-:W-:Y:S01]  /*60ef0*/  DADD R14, R200, R238 ;  /* 0x00000000c80e7229 */ /* 0x004fe200000000ee */
[----:B0-----:R-:W-:Y:S02]  /*60f00*/  IMAD.MOV.U32 R204, RZ, RZ, R32 ;  /* 0x000000ffffcc7224 */ /* 0x001fe400078e0020 */
[----:B------:R-:W-:Y:S01]  /*60f10*/  IMAD.MOV.U32 R205, RZ, RZ, R33 ;  /* 0x000000ffffcd7224 */ /* 0x000fe200078e0021 */
[----:B---3--:R0:W-:Y:S04]  /*60f20*/  STL.128 [R1+0x2ee0], R152 ;  /* 0x002ee09801007387 */ /* 0x0081e80000100c00 */
[----:B------:R1:W-:Y:S04]  /*60f30*/  STL.128 [R1+0x2ef0], R36 ;  /* 0x002ef02401007387 */ /* 0x0003e80000100c00 */
[----:B------:R2:W-:Y:S01]  /*60f40*/  STL.64 [R1+0xabb8], R28 ;  /* 0x00abb81c01007387 */ /* 0x0005e20000100a00 */
[----:B------:R-:W-:-:S02]  /*60f50*/  DADD R32, R22, R192 ;  /* 0x0000000016207229 */ /* 0x000fc400000000c0 */
[----:B------:R-:W-:Y:S01]  /*60f60*/  DADD R2, R248, R202 ;  /* 0x00000000f8027229 */ /* 0x000fe200000000ca */
[----:B------:R-:W-:Y:S01]  /*60f70*/  IMAD.MOV.U32 R206, RZ, RZ, R240 ;  /* 0x000000ffffce7224 */ /* 0x000fe200078e00f0 */
[C---:B------:R-:W-:Y:S01]  /*60f80*/  DADD R6, -R54.reuse, R6 ;  /* 0x0000000036067229 */ /* 0x040fe20000000106 */
[----:B0-----:R-:W-:Y:S01]  /*60f90*/  IMAD.MOV.U32 R152, RZ, RZ, R106 ;  /* 0x000000ffff987224 */ /* 0x001fe200078e006a */
[----:B------:R-:W-:Y:S01]  /*60fa0*/  MOV R153, R107 ;  /* 0x0000006b00997202 */ /* 0x000fe20000000f00 */
[----:B------:R-:W-:Y:S01]  /*60fb0*/  DADD R106, R54, R14 ;  /* 0x00000000366a7229 */ /* 0x000fe2000000000e */
[----:B------:R-:W-:Y:S01]  /*60fc0*/  IMAD.MOV.U32 R207, RZ, RZ, R241 ;  /* 0x000000ffffcf7224 */ /* 0x000fe200078e00f1 */
[----:B-1----:R-:W3:Y:S01]  /*60fd0*/  LDL.LU.64 R36, [R1+0x7d08] ;  /* 0x007d080001247983 */ /* 0x002ee20000300a00 */
[----:B------:R-:W-:-:S03]  /*60fe0*/  DFMA R14, R66, UR46, R32 ;  /* 0x0000002e420e7c2b */ /* 0x000fc60008000020 */
[----:B------:R-:W3:Y:S04]  /*60ff0*/  LDL.LU.64 R38, [R1+0x7e40] ;  /* 0x007e400001267983 */ /* 0x000ee80000300a00 */
[----:B------:R-:W4:Y:S04]  /*61000*/  LDL.LU.64 R54, [R1+0x82e8] ;  /* 0x0082e80001367983 */ /* 0x000f280000300a00 */
[----:B------:R-:W4:Y:S01]  /*61010*/  LDL.LU.64 R66, [R1+0xad90] ;  /* 0x00ad900001427983 */ /* 0x000f220000300a00 */
[----:B--2---:R-:W-:Y:S01]  /*61020*/  IMAD.MOV.U32 R28, RZ, RZ, R142 ;  /* 0x000000ffff1c7224 */ /* 0x004fe200078e008e */
[----:B------:R-:W-:Y:S01]  /*61030*/  MOV R29, R143 ;  /* 0x0000008f001d7202 */ /* 0x000fe20000000f00 */
[----:B------:R-:W-:Y:S01]  /*61040*/  IMAD.MOV.U32 R142, RZ, RZ, R156 ;  /* 0x000000ffff8e7224 */ /* 0x000fe200078e009c */
[----:B------:R-:W-:Y:S01]  /*61050*/  MOV R156, R160 ;  /* 0x000000a0009c7202 */ /* 0x000fe20000000f00 */
[----:B------:R-:W-:Y:S01]  /*61060*/  IMAD.MOV.U32 R143, RZ, RZ, R157 ;  /* 0x000000ffff8f7224 */ /* 0x000fe200078e009d */
[----:B------:R-:W-:Y:S01]  /*61070*/  MOV R203, R213 ;  /* 0x000000d500cb7202 */ /* 0x000fe20000000f00 */
[----:B------:R-:W-:Y:S01]  /*61080*/  IMAD.MOV.U32 R157, RZ, RZ, R161 ;  /* 0x000000ffff9d7224 */ /* 0x000fe200078e00a1 */
[----:B------:R-:W-:Y:S01]  /*61090*/  MOV R136, R60 ;  /* 0x0000003c00887202 */ /* 0x000fe20000000f00 */
[----:B------:R-:W2:Y:S01]  /*610a0*/  LDL.LU.64 R160, [R1+0x80d8] ;  /* 0x0080d80001a07983 */ /* 0x000ea20000300a00 */
[----:B------:R-:W-:-:S03]  /*610b0*/  IMAD.MOV.U32 R202, RZ, RZ, R212 ;  /* 0x000000ffffca7224 */ /* 0x000fc600078e00d4 */
[----:B------:R-:W2:Y:S01]  /*610c0*/  LDL.LU.64 R212, [R1+0x7918] ;  /* 0x0079180001d47983 */ /* 0x000ea20000300a00 */
[----:B------:R-:W-:Y:S01]  /*610d0*/  DADD R32, -R226, R6 ;  /* 0x00000000e2207229 */ /* 0x000fe20000000106 */
[----:B------:R-:W-:Y:S01]  /*610e0*/  IMAD.MOV.U32 R137, RZ, RZ, R61 ;  /* 0x000000ffff897224 */ /* 0x000fe200078e003d */
[----:B------:R-:W-:Y:S01]  /*610f0*/  MOV R139, R45 ;  /* 0x0000002d008b7202 */ /* 0x000fe20000000f00 */
[----:B------:R-:W-:Y:S01]  /*61100*/  IMAD.MOV.U32 R138, RZ, RZ, R44 ;  /* 0x000000ffff8a7224 */ /* 0x000fe200078e002c */
[----:B------:R-:W2:Y:S04]  /*61110*/  LDL.LU.64 R22, [R1+0xada8] ;  /* 0x00ada80001167983 */ /* 0x000ea80000300a00 */
[----:B------:R-:W2:Y:S04]  /*61120*/  LDL.LU.64 R210, [R1+0x8220] ;  /* 0x0082200001d27983 */ /* 0x000ea80000300a00 */
[----:B------:R-:W2:Y:S04]  /*61130*/  LDL.LU.64 R240, [R1+0xada0] ;  /* 0x00ada00001f07983 */ /* 0x000ea80000300a00 */
[----:B------:R-:W2:Y:S04]  /*61140*/  LDL.LU.64 R238, [R1+0x7878] ;  /* 0x0078780001ee7983 */ /* 0x000ea80000300a00 */
[----:B---3--:R0:W-:Y:S01]  /*61150*/  STL.128 [R1+0x2f00], R36 ;  /* 0x002f002401007387 */ /* 0x0081e20000100c00 */
[----:B----4-:R-:W-:-:S03]  /*61160*/  DADD R154, -RZ, -R54 ;  /* 0x00000000ff9a7229 */ /* 0x010fc60000000936 */
[----:B------:R-:W3:Y:S01]  /*61170*/  LDL.LU.64 R60, [R1+0xad98] ;  /* 0x00ad9800013c7983 */ /* 0x000ee20000300a00 */
[----:B------:R-:W-:-:S03]  /*61180*/  DADD R54, R66, R84 ;  /* 0x0000000042367229 */ /* 0x000fc60000000054 */
[----:B------:R-:W4:Y:S04]  /*61190*/  LDL.LU.64 R66, [R1+0xad78] ;  /* 0x00ad780001427983 */ /* 0x000f280000300a00 */
[----:B0-----:R-:W3:Y:S01]  /*611a0*/  LDL.LU.64 R36, [R1+0x7f88] ;  /* 0x007f880001247983 */ /* 0x001ee20000300a00 */
[----:B------:R-:W-:Y:S02]  /*611b0*/  DADD R6, R200, R14 ;  /* 0x00000000c8067229 */ /* 0x000fe4000000000e */
[----:B--2---:R-:W-:Y:S01]  /*611c0*/  DADD R14, -R160, R32 ;  /* 0x00000000a00e7229 */ /* 0x004fe20000000120 */
[----:B------:R-:W2:Y:S04]  /*611d0*/  LDL.LU.64 R160, [R1+0x7780] ;  /* 0x0077800001a07983 */ /* 0x000ea80000300a00 */
[----:B------:R-:W-:Y:S04]  /*611e0*/  STL.128 [R1+0x2f10], R204 ;  /* 0x002f10cc01007387 */ /* 0x000fe80000100c00 */
[----:B------:R-:W-:Y:S04]  /*611f0*/  STL.128 [R1+0x2f20], R136 ;  /* 0x002f208801007387 */ /* 0x000fe80000100c00 */
[----:B------:R0:W-:Y:S01]  /*61200*/  STL.128 [R1+0x2f30], R44 ;  /* 0x002f302c01007387 */ /* 0x0001e20000100c00 */
[----:B------:R-:W-:-:S02]  /*61210*/  IMAD.MOV.U32 R38, RZ, RZ, R90 ;  /* 0x000000ffff267224 */ /* 0x000fc400078e005a */
[----:B------:R-:W-:Y:S01]  /*61220*/  IMAD.MOV.U32 R39, RZ, RZ, R91 ;  /* 0x000000ffff277224 */ /* 0x000fe200078e005b */
[----:B0-----:R-:W2:Y:S04]  /*61230*/  LDL.LU.128 R44, [R1+0xad80] ;  /* 0x00ad8000012c7983 */ /* 0x001ea80000300c00 */
[----:B---3--:R4:W-:Y:S02]  /*61240*/  STL.128 [R1+0x2f40], R36 ;  /* 0x002f402401007387 */ /* 0x0089e40000100c00 */
[----:B----4-:R-:W-:Y:S02]  /*61250*/  DADD R36, -RZ, -R66 ;  /* 0x00000000ff247229 */ /* 0x010fe40000000942 */
[----:B------:R-:W3:Y:S01]  /*61260*/  LDL.LU.64 R66, [R1+0xad68] ;  /* 0x00ad680001427983 */ /* 0x000ee20000300a00 */
[----:B------:R-:W-:Y:S01]  /*61270*/  IMAD.MOV.U32 R136, RZ, RZ, R156 ;  /* 0x000000ffff887224 */ /* 0x000fe200078e009c */
[----:B------:R-:W-:Y:S01]  /*61280*/  MOV R137, R157 ;  /* 0x0000009d00897202 */ /* 0x000fe20000000f00 */
[----:B------:R-:W-:Y:S01]  /*61290*/  IMAD.MOV.U32 R139, RZ, RZ, R213 ;  /* 0x000000ffff8b7224 */ /* 0x000fe200078e00d5 */
[----:B------:R-:W-:-:S05]  /*612a0*/  MOV R138, R212 ;  /* 0x000000d4008a7202 */ /* 0x000fca0000000f00 */
[----:B------:R0:W-:Y:S04]  /*612b0*/  STL.128 [R1+0x2f70], R136 ;  /* 0x002f708801007387 */ /* 0x0001e80000100c00 */
[----:B------:R1:W-:Y:S01]  /*612c0*/  STL.128 [R1+0x2f90], R152 ;  /* 0x002f909801007387 */ /* 0x0003e20000100c00 */
[----:B------:R-:W-:Y:S02]  /*612d0*/  MOV R201, R163 ;  /* 0x000000a300c97202 */ /* 0x000fe40000000f00 */
[----:B0-----:R-:W-:Y:S01]  /*612e0*/  CS2R R136, SRZ ;  /* 0x0000000000887805 */ /* 0x001fe2000001ff00 */
[----:B------:R-:W-:Y:S01]  /*612f0*/  IMAD.MOV.U32 R138, RZ, RZ, R228 ;  /* 0x000000ffff8a7224 */ /* 0x000fe200078e00e4 */
[----:B------:R-:W-:Y:S02]  /*61300*/  MOV R139, R229 ;  /* 0x000000e5008b7202 */ /* 0x000fe40000000f00 */
[----:B-1----:R-:W-:Y:S01]  /*61310*/  MOV R152, R112 ;  /* 0x0000007000987202 */ /* 0x002fe20000000f00 */
[----:B------:R-:W-:Y:S01]  /*61320*/  IMAD.MOV.U32 R153, RZ, RZ, R113 ;  /* 0x000000ffff997224 */ /* 0x000fe200078e0071 */
[----:B--2---:R-:W-:Y:S01]  /*61330*/  DFMA R226, R46, UR4, R78 ;  /* 0x000000042ee27c2b */ /* 0x004fe2000800004e */
[----:B------:R0:W-:Y:S01]  /*61340*/  STL.128 [R1+0x2fa0], R136 ;  /* 0x002fa08801007387 */ /* 0x0001e20000100c00 */
[----:B------:R-:W-:-:S03]  /*61350*/  IMAD.MOV.U32 R200, RZ, RZ, R162 ;  /* 0x000000ffffc87224 */ /* 0x000fc600078e00a2 */
[----:B------:R-:W2:Y:S01]  /*61360*/  LDL.LU.64 R112, [R1+0xad58] ;  /* 0x00ad580001707983 */ /* 0x000ea20000300a00 */
[----:B------:R-:W-:Y:S01]  /*61370*/  IMAD.MOV.U32 R163, RZ, RZ, R115 ;  /* 0x000000ffffa37224 */ /* 0x000fe200078e0073 */
[----:B------:R-:W-:Y:S01]  /*61380*/  MOV R204, R142 ;  /* 0x0000008e00cc7202 */ /* 0x000fe20000000f00 */
[----:B------:R-:W-:Y:S01]  /*61390*/  IMAD.MOV.U32 R162, RZ, RZ, R114 ;  /* 0x000000ffffa27224 */ /* 0x000fe200078e0072 */
[----:B------:R-:W-:Y:S01]  /*613a0*/  MOV R114, R56 ;  /* 0x0000003800727202 */ /* 0x000fe20000000f00 */
[----:B------:R-:W-:Y:S01]  /*613b0*/  IMAD.MOV.U32 R115, RZ, RZ, R57 ;  /* 0x000000ffff737224 */ /* 0x000fe200078e0039 */
[----:B------:R-:W-:Y:S01]  /*613c0*/  CS2R R206, SRZ ;  /* 0x0000000000ce7805 */ /* 0x000fe2000001ff00 */
[----:B------:R-:W-:Y:S01]  /*613d0*/  IMAD.MOV.U32 R205, RZ, RZ, R143 ;  /* 0x000000ffffcd7224 */ /* 0x000fe200078e008f */
[----:B------:R-:W-:Y:S01]  /*613e0*/  CS2R R154, SRZ ;  /* 0x00000000009a7805 */ /* 0x000fe2000001ff00 */
[----:B------:R-:W-:Y:S02]  /*613f0*/  IMAD.MOV.U32 R224, RZ, RZ, R28 ;  /* 0x000000ffffe07224 */ /* 0x000fe400078e001c */
[----:B------:R-:W-:Y:S01]  /*61400*/  IMAD.MOV.U32 R225, RZ, RZ, R29 ;  /* 0x000000ffffe17224 */ /* 0x000fe200078e001d */
[----:B0-----:R-:W-:Y:S01]  /*61410*/  DADD R136, -RZ, -R160 ;  /* 0x00000000ff887229 */ /* 0x001fe200000009a0 */
[----:B------:R-:W-:Y:S01]  /*61420*/  MOV R57, R171 ;  /* 0x000000ab00397202 */ /* 0x000fe20000000f00 */
[----:B------:R-:W-:Y:S01]  /*61430*/  DADD R160, -RZ, -R70 ;  /* 0x00000000ffa07229 */ /* 0x000fe20000000946 */
[----:B------:R-:W-:Y:S01]  /*61440*/  IMAD.MOV.U32 R56, RZ, RZ, R170 ;  /* 0x000000ffff387224 */ /* 0x000fe200078e00aa */
[----:B------:R-:W2:Y:S01]  /*61450*/  LDL.LU.64 R70, [R1+0xad60] ;  /* 0x00ad600001467983 */ /* 0x000ea20000300a00 */
[----:B------:R-:W-:-:S02]  /*61460*/  IMAD.MOV.U32 R171, RZ, RZ, R81 ;  /* 0x000000ffffab7224 */ /* 0x000fc400078e0051 */
[----:B------:R-:W-:Y:S01]  /*61470*/  IMAD.MOV.U32 R170, RZ, RZ, R80 ;  /* 0x000000ffffaa7224 */ /* 0x000fe200078e0050 */
[----:B------:R-:W-:Y:S01]  /*61480*/  MOV R80, R116 ;  /* 0x0000007400507202 */ /* 0x000fe20000000f00 */
[----:B------:R-:W-:Y:S01]  /*61490*/  IMAD.MOV.U32 R81, RZ, RZ, R117 ;  /* 0x000000ffff517224 */ /* 0x000fe200078e0075 */
[----:B------:R-:W-:Y:S01]  /*614a0*/  STL.128 [R1+0x2fc0], R204 ;  /* 0x002fc0cc01007387 */ /* 0x000fe20000100c00 */
[----:B------:R-:W-:Y:S02]  /*614b0*/  IMAD.MOV.U32 R117, RZ, RZ, R23 ;  /* 0x000000ffff757224 */ /* 0x000fe400078e0017 */
[----:B------:R-:W-:Y:S01]  /*614c0*/  IMAD.MOV.U32 R116, RZ, RZ, R22 ;  /* 0x000000ffff747224 */ /* 0x000fe200078e0016 */
[----:B------:R-:W-:Y:S01]  /*614d0*/  STL.128 [R1+0x2fd0], R224 ;  /* 0x002fd0e001007387 */ /* 0x000fe20000100c00 */
[----:B------:R-:W-:Y:S02]  /*614e0*/  DADD R32, -R198, R14 ;  /* 0x00000000c6207229 */ /* 0x000fe4000000010e */
[----:B------:R-:W-:Y:S01]  /*614f0*/  DADD R14, R18, R6 ;  /* 0x00000000120e7229 */ /* 0x000fe20000000006 */
[----:B------:R0:W-:Y:S01]  /*61500*/  STL.128 [R1+0x2fe0], R152 ;  /* 0x002fe09801007387 */ /* 0x0001e20000100c00 */
[----:B------:R-:W-:-:S03]  /*61510*/  DFMA R6, R198, UR40, -R18 ;  /* 0x00000028c6067c2b */ /* 0x000fc60008000812 */
[----:B------:R-:W4:Y:S01]  /*61520*/  LDL.LU.64 R228, [R1+0x7710] ;  /* 0x0077100001e47983 */ /* 0x000f220000300a00 */
[----:B------:R-:W-:-:S03]  /*61530*/  CS2R R38, SRZ ;  /* 0x0000000000267805 */ /* 0x000fc6000001ff00 */
[----:B------:R-:W4:Y:S04]  /*61540*/  LDL.LU.64 R28, [R1+0x8298] ;  /* 0x00829800011c7983 */ /* 0x000f280000300a00 */
[----:B------:R-:W4:Y:S01]  /*61550*/  LDL.LU.64 R22, [R1+0x7a40] ;  /* 0x007a400001167983 */ /* 0x000f220000300a00 */
[----:B0-----:R-:W-:Y:S01]  /*61560*/  IMAD.MOV.U32 R152, RZ, RZ, R116 ;  /* 0x000000ffff987224 */ /* 0x001fe200078e0074 */
[----:B------:R-:W-:Y:S02]  /*61570*/  MOV R153, R117 ;  /* 0x0000007500997202 */ /* 0x000fe40000000f00 */
[----:B------:R-:W4:Y:S01]  /*61580*/  LDL.LU.64 R78, [R1+0x7788] ;  /* 0x00778800014e7983 */ /* 0x000f220000300a00 */
[----:B------:R-:W-:Y:S01]  /*61590*/  MOV R156, R164 ;  /* 0x000000a4009c7202 */ /* 0x000fe20000000f00 */
[----:B------:R-:W-:Y:S01]  /*615a0*/  IMAD.MOV.U32 R157, RZ, RZ, R165 ;  /* 0x000000ffff9d7224 */ /* 0x000fe200078e00a5 */
[----:B------:R-:W-:Y:S01]  /*615b0*/  MOV R143, R201 ;  /* 0x000000c9008f7202 */ /* 0x000fe20000000f00 */
[----:B------:R-:W4:Y:S01]  /*615c0*/  LDL.LU.64 R46, [R1+0xad70] ;  /* 0x00ad7000012e7983 */ /* 0x000f220000300a00 */
[----:B---3--:R-:W-:Y:S01]  /*615d0*/  DADD R116, R66, -R198 ;  /* 0x0000000042747229 */ /* 0x008fe200000008c6 */
[----:B------:R-:W-:-:S02]  /*615e0*/  IMAD.MOV.U32 R142, RZ, RZ, R200 ;  /* 0x000000ffff8e7224 */ /* 0x000fc400078e00c8 */
[----:B------:R-:W3:Y:S01]  /*615f0*/  LDL.LU.64 R198, [R1+0xad50] ;  /* 0x00ad500001c67983 */ /* 0x000ee20000300a00 */
[----:B------:R-:W-:Y:S01]  /*61600*/  DADD R32, -R18, R32 ;  /* 0x0000000012207229 */ /* 0x000fe20000000120 */
[----:B------:R-:W-:Y:S01]  /*61610*/  CS2R R138, SRZ ;  /* 0x00000000008a7805 */ /* 0x000fe2000001ff00 */
[----:B------:R-:W-:Y:S01]  /*61620*/  IMAD.MOV.U32 R200, RZ, RZ, R162 ;  /* 0x000000ffffc87224 */ /* 0x000fe200078e00a2 */
[----:B------:R0:W-:Y:S01]  /*61630*/  STL.128 [R1+0x3000], R36 ;  /* 0x0030002401007387 */ /* 0x0001e20000100c00 */
[----:B------:R-:W-:Y:S01]  /*61640*/  IMAD.MOV.U32 R201, RZ, RZ, R163 ;  /* 0x000000ffffc97224 */ /* 0x000fe200078e00a3 */
[----:B------:R-:W-:Y:S02]  /*61650*/  CS2R R162, SRZ ;  /* 0x0000000000a27805 */ /* 0x000fe4000001ff00 */
[----:B------:R-:W-:Y:S01]  /*61660*/  MOV R216, R142 ;  /* 0x0000008e00d87202 */ /* 0x000fe20000000f00 */
[----:B------:R-:W-:Y:S01]  /*61670*/  IMAD.MOV.U32 R217, RZ, RZ, R143 ;  /* 0x000000ffffd97224 */ /* 0x000fe200078e008f */
[----:B------:R-:W-:Y:S01]  /*61680*/  MOV R225, R157 ;  /* 0x0000009d00e17202 */ /* 0x000fe20000000f00 */
[----:B------:R-:W-:Y:S01]  /*61690*/  IMAD.MOV.U32 R224, RZ, RZ, R156 ;  /* 0x000000ffffe07224 */ /* 0x000fe200078e009c */
[----:B------:R-:W-:Y:S01]  /*616a0*/  MOV R226, R196 ;  /* 0x000000c400e27202 */ /* 0x000fe20000000f00 */
[----:B------:R-:W-:Y:S01]  /*616b0*/  IMAD.MOV.U32 R227, RZ, RZ, R197 ;  /* 0x000000ffffe37224 */ /* 0x000fe200078e00c5 */
[----:B------:R-:W-:Y:S01]  /*616c0*/  CS2R R154, SRZ ;  /* 0x00000000009a7805 */ /* 0x000fe2000001ff00 */
[----:B------:R-:W-:Y:S01]  /*616d0*/  IMAD.MOV.U32 R206, RZ, RZ, R240 ;  /* 0x000000ffffce7224 */ /* 0x000fe200078e00f0 */
[----:B------:R1:W-:Y:S01]  /*616e0*/  STL.128 [R1+0x3040], R136 ;  /* 0x0030408801007387 */ /* 0x0003e20000100c00 */
[----:B------:R-:W-:Y:S01]  /*616f0*/  IMAD.MOV.U32 R207, RZ, RZ, R241 ;  /* 0x000000ffffcf7224 */ /* 0x000fe200078e00f1 */
[----:B------:R-:W-:Y:S01]  /*61700*/  CS2R R204, SRZ ;  /* 0x0000000000cc7805 */ /* 0x000fe2000001ff00 */
[----:B------:R-:W-:Y:S01]  /*61710*/  DADD R14, R66, R14 ;  /* 0x00000000420e7229 */ /* 0x000fe2000000000e */
[----:B------:R-:W3:Y:S01]  /*61720*/  LDL.LU.64 R164, [R1+0x7dd0] ;  /* 0x007dd00001a47983 */ /* 0x000ee20000300a00 */
[----:B0-----:R-:W-:Y:S01]  /*61730*/  DADD R38, R60, R54 ;  /* 0x000000003c267229 */ /* 0x001fe20000000036 */
[----:B------:R-:W-:Y:S01]  /*61740*/  MOV R36, R210 ;  /* 0x000000d200247202 */ /* 0x000fe20000000f00 */
[----:B------:R-:W-:Y:S01]  /*61750*/  IMAD.MOV.U32 R37, RZ, RZ, R211 ;  /* 0x000000ffff257224 */ /* 0x000fe200078e00d3 */
[----:B------:R-:W3:Y:S01]  /*61760*/  LDL.LU.64 R60, [R1+0xad40] ;  /* 0x00ad4000013c7983 */ /* 0x000ee20000300a00 */
[----:B------:R-:W-:Y:S01]  /*61770*/  IMAD.MOV.U32 R156, RZ, RZ, R230 ;  /* 0x000000ffff9c7224 */ /* 0x000fe200078e00e6 */
[----:B------:R-:W-:Y:S01]  /*61780*/  MOV R157, R231 ;  /* 0x000000e7009d7202 */ /* 0x000fe20000000f00 */
[----:B------:R-:W-:Y:S01]  /*61790*/  IMAD.MOV.U32 R142, RZ, RZ, R202 ;  /* 0x000000ffff8e7224 */ /* 0x000fe200078e00ca */
[----:B------:R-:W-:Y:S01]  /*617a0*/  DADD R230, -RZ, -R44 ;  /* 0x00000000ffe67229 */ /* 0x000fe2000000092c */
[----:B------:R-:W-:Y:S01]  /*617b0*/  IMAD.MOV.U32 R143, RZ, RZ, R203 ;  /* 0x000000ffff8f7224 */ /* 0x000fe200078e00cb */
[----:B------:R-:W-:Y:S01]  /*617c0*/  DADD R32, -R66, R32 ;  /* 0x0000000042207229 */ /* 0x000fe20000000120 */
[----:B------:R-:W-:Y:S01]  /*617d0*/  IMAD.MOV.U32 R202, RZ, RZ, R50 ;  /* 0x000000ffffca7224 */ /* 0x000fe200078e0032 */
[----:B------:R-:W3:Y:S01]  /*617e0*/  LDL.LU.64 R66, [R1+0xad48] ;  /* 0x00ad480001427983 */ /* 0x000ee20000300a00 */
[----:B------:R-:W-:Y:S01]  /*617f0*/  IMAD.MOV.U32 R203, RZ, RZ, R51 ;  /* 0x000000ffffcb7224 */ /* 0x000fe200078e0033 */
[----:B------:R-:W-:Y:S01]  /*61800*/  MOV R193, R217 ;  /* 0x000000d900c17202 */ /* 0x000fe20000000f00 */
[----:B------:R-:W-:Y:S01]  /*61810*/  IMAD.MOV.U32 R192, RZ, RZ, R216 ;  /* 0x000000ffffc07224 */ /* 0x000fe200078e00d8 */
[----:B------:R-:W-:Y:S01]  /*61820*/  MOV R216, R226 ;  /* 0x000000e200d87202 */ /* 0x000fe20000000f00 */
[----:B------:R-:W-:Y:S01]  /*61830*/  IMAD.MOV.U32 R217, RZ, RZ, R227 ;  /* 0x000000ffffd97224 */ /* 0x000fe200078e00e3 */
[----:B------:R-:W3:Y:S01]  /*61840*/  LDL.LU.64 R240, [R1+0x7ba8] ;  /* 0x007ba80001f07983 */ /* 0x000ee20000300a00 */
[----:B------:R-:W-:Y:S01]  /*61850*/  IMAD.MOV.U32 R226, RZ, RZ, R202 ;  /* 0x000000ffffe27224 */ /* 0x000fe200078e00ca */
[----:B--2---:R-:W-:-:S02]  /*61860*/  DADD R248, R70, R112 ;  /* 0x0000000046f87229 */ /* 0x004fc40000000070 */
[----:B------:R-:W-:Y:S01]  /*61870*/  DADD R196, -RZ, -R70 ;  /* 0x00000000ffc47229 */ /* 0x000fe20000000946 */
[----:B-1----:R-:W2:Y:S04]  /*61880*/  LDL.64 R138, [R1+0xa818] ;  /* 0x00a81800018a7983 */ /* 0x002ea80000100a00 */
[----:B------:R-:W-:Y:S04]  /*61890*/  STL.128 [R1+0x3050], R248 ;  /* 0x003050f801007387 */ /* 0x000fe80000100c00 */
[----:B------:R0:W-:Y:S01]  /*618a0*/  STL.128 [R1+0x3060], R160 ;  /* 0x003060a001007387 */ /* 0x0001e20000100c00 */
[----:B------:R-:W-:-:S03]  /*618b0*/  IMAD.MOV.U32 R227, RZ, RZ, R203 ;  /* 0x000000ffffe37224 */ /* 0x000fc600078e00cb */
[----:B------:R-:W-:Y:S01]  /*618c0*/  STL.128 [R1+0x3070], R36 ;  /* 0x0030702401007387 */ /* 0x000fe20000100c00 */
[----:B------:R-:W-:-:S03]  /*618d0*/  MOV R202, R166 ;  /* 0x000000a600ca7202 */ /* 0x000fc60000000f00 */
[----:B------:R1:W-:Y:S01]  /*618e0*/  STL.128 [R1+0x30a0], R152 ;  /* 0x0030a09801007387 */ /* 0x0003e20000100c00 */
[----:B------:R-:W-:-:S03]  /*618f0*/  IMAD.MOV.U32 R203, RZ, RZ, R167 ;  /* 0x000000ffffcb7224 */ /* 0x000fc600078e00a7 */
[----:B------:R1:W-:Y:S04]  /*61900*/  STL.128 [R1+0x30e0], R204 ;  /* 0x0030e0cc01007387 */ /* 0x0003e80000100c00 */
[----:B----4-:R-:W-:Y:S01]  /*61910*/  STL.128 [R1+0x2800], R228 ;  /* 0x002800e401007387 */ /* 0x010fe20000100c00 */
[----:B------:R-:W-:Y:S02]  /*61920*/  DADD R18, R26, R28 ;  /* 0x000000001a127229 */ /* 0x000fe4000000001c */
[----:B------:R-:W-:Y:S01]  /*61930*/  DADD R136, R238, R2 ;  /* 0x00000000ee887229 */ /* 0x000fe20000000002 */
[----:B0-----:R-:W4:Y:S04]  /*61940*/  LDL.LU.64 R160, [R1+0x80f8] ;  /* 0x0080f80001a07983 */ /* 0x001f280000300a00 */
[----:B-1----:R-:W4:Y:S01]  /*61950*/  LDL.64 R154, [R1+0xa590] ;  /* 0x00a59000019a7983 */ /* 0x002f220000100a00 */
[----:B------:R-:W-:-:S03]  /*61960*/  IMAD.MOV.U32 R204, RZ, RZ, R224 ;  /* 0x000000ffffcc7224 */ /* 0x000fc600078e00e0 */
[----:B------:R-:W4:Y:S01]  /*61970*/  LDL.LU.64 R206, [R1+0x7b80] ;  /* 0x007b800001ce7983 */ /* 0x000f220000300a00 */
[----:B------:R-:W-:Y:S01]  /*61980*/  IMAD.MOV.U32 R205, RZ, RZ, R225 ;  /* 0x000000ffffcd7224 */ /* 0x000fe200078e00e1 */
[----:B------:R-:W-:Y:S01]  /*61990*/  MOV R225, R157 ;  /* 0x0000009d00e17202 */ /* 0x000fe20000000f00 */
[----:B------:R-:W-:Y:S01]  /*619a0*/  IMAD.MOV.U32 R224, RZ, RZ, R156 ;  /* 0x000000ffffe07224 */ /* 0x000fe200078e009c */
[----:B------:R-:W-:Y:S01]  /*619b0*/  DADD R54, R78, R22 ;  /* 0x000000004e367229 */ /* 0x000fe20000000016 */
[----:B------:R-:W-:Y:S01]  /*619c0*/  IMAD.MOV.U32 R90, RZ, RZ, R204 ;  /* 0x000000ffff5a7224 */ /* 0x000fe200078e00cc */
[----:B------:R-:W4:Y:S01]  /*619d0*/  LDL.LU.64 R50, [R1+0x7b50] ;  /* 0x007b500001327983 */ /* 0x000f220000300a00 */
[----:B------:R-:W-:Y:S01]  /*619e0*/  IMAD.MOV.U32 R91, RZ, RZ, R205 ;  /* 0x000000ffff5b7224 */ /* 0x000fe200078e00cd */
[----:B------:R-:W-:Y:S01]  /*619f0*/  MOV R205, R225 ;  /* 0x000000e100cd7202 */ /* 0x000fe20000000f00 */
[----:B------:R-:W-:Y:S01]  /*61a00*/  IMAD.MOV.U32 R204, RZ, RZ, R224 ;  /* 0x000000ffffcc7224 */ /* 0x000fe200078e00e0 */
[----:B------:R-:W-:Y:S01]  /*61a10*/  MOV R224, R202 ;  /* 0x000000ca00e07202 */ /* 0x000fe20000000f00 */
[----:B------:R-:W-:Y:S01]  /*61a20*/  IMAD.MOV.U32 R225, RZ, RZ, R203 ;  /* 0x000000ffffe17224 */ /* 0x000fe200078e00cb */
[----:B------:R-:W4:Y:S04]  /*61a30*/  LDL.64 R38, [R1+0x82f0] ;  /* 0x0082f00001267983 */ /* 0x000f280000100a00 */
[----:B------:R-:W4:Y:S04]  /*61a40*/  LDL.64 R202, [R1+0x7fd0] ;  /* 0x007fd00001ca7983 */ /* 0x000f280000100a00 */
[----:B------:R-:W4:Y:S04]  /*61a50*/  LDL.64 R248, [R1+0xa728] ;  /* 0x00a7280001f87983 */ /* 0x000f280000100a00 */
[----:B---3--:R0:W-:Y:S01]  /*61a60*/  STL.128 [R1+0x2820], R196 ;  /* 0x002820c401007387 */ /* 0x0081e20000100c00 */
[----:B------:R-:W-:Y:S01]  /*61a70*/  DADD R70, R44, R18 ;  /* 0x000000002c467229 */ /* 0x000fe20000000012 */
[----:B------:R-:W-:-:S02]  /*61a80*/  IMAD.MOV.U32 R152, RZ, RZ, R82 ;  /* 0x000000ffff987224 */ /* 0x000fc400078e0052 */
[----:B------:R-:W-:Y:S01]  /*61a90*/  IMAD.MOV.U32 R153, RZ, RZ, R83 ;  /* 0x000000ffff997224 */ /* 0x000fe200078e0053 */
[----:B------:R-:W-:Y:S01]  /*61aa0*/  MOV R162, R66 ;  /* 0x0000004200a27202 */ /* 0x000fe20000000f00 */
[----:B0-----:R-:W3:Y:S01]  /*61ab0*/  LDL.64 R196, [R1+0xa9b0] ;  /* 0x00a9b00001c47983 */ /* 0x001ee20000100a00 */
[----:B------:R-:W-:Y:S01]  /*61ac0*/  DADD R18, R60, R54 ;  /* 0x000000003c127229 */ /* 0x000fe20000000036 */
[----:B------:R-:W-:Y:S02]  /*61ad0*/  IMAD.MOV.U32 R163, RZ, RZ, R67 ;  /* 0x000000ffffa37224 */ /* 0x000fe400078e0043 */
[----:B------:R-:W3:Y:S04]  /*61ae0*/  LDL.LU.64 R66, [R1+0xad20] ;  /* 0x00ad200001427983 */ /* 0x000ee80000300a00 */
[----:B------:R-:W3:Y:S01]  /*61af0*/  LDL.LU.64 R54, [R1+0x78e8] ;  /* 0x0078e80001367983 */ /* 0x000ee20000300a00 */
[----:B------:R-:W-:Y:S01]  /*61b00*/  DFMA R2, R240, 3, R18 ;  /* 0x40080000f002782b */ /* 0x000fe20000000012 */
[----:B------:R-:W-:Y:S01]  /*61b10*/  IMAD.MOV.U32 R18, RZ, RZ, R164 ;  /* 0x000000ffff127224 */ /* 0x000fe200078e00a4 */
[----:B------:R-:W-:Y:S01]  /*61b20*/  DADD R44, -RZ, -R198 ;  /* 0x00000000ff2c7229 */ /* 0x000fe200000009c6 */
[----:B------:R-:W-:Y:S01]  /*61b30*/  IMAD.MOV.U32 R19, RZ, RZ, R165 ;  /* 0x000000ffff137224 */ /* 0x000fe200078e00a5 */
[----:B------:R-:W3:Y:S01]  /*61b40*/  LDL.LU.64 R198, [R1+0x7a78] ;  /* 0x007a780001c67983 */ /* 0x000ee20000300a00 */
[----:B------:R-:W-:-:S03]  /*61b50*/  DADD R166, -RZ, -R46 ;  /* 0x00000000ffa67229 */ /* 0x000fc6000000092e */
[----:B------:R-:W3:Y:S04]  /*61b60*/  LDL.64 R46, [R1+0x7950] ;  /* 0x00795000012e7983 */ /* 0x000ee80000100a00 */
[----:B--2---:R-:W-:Y:S04]  /*61b70*/  STL.128 [R1+0x30f0], R136 ;  /* 0x0030f08801007387 */ /* 0x004fe80000100c00 */
[----:B------:R-:W2:Y:S01]  /*61b80*/  LDL.LU.64 R156, [R1+0x7958] ;  /* 0x00795800019c7983 */ /* 0x000ea20000300a00 */
[----:B------:R-:W-:Y:S01]  /*61b90*/  IMAD.MOV.U32 R36, RZ, RZ, R228 ;  /* 0x000000ffff247224 */ /* 0x000fe200078e00e4 */
[----:B------:R-:W-:Y:S01]  /*61ba0*/  MOV R37, R229 ;  /* 0x000000e500257202 */ /* 0x000fe20000000f00 */
[----:B------:R-:W-:Y:S01]  /*61bb0*/  IMAD.MOV.U32 R250, RZ, RZ, R192 ;  /* 0x000000fffffa7224 */ /* 0x000fe200078e00c0 */
[----:B------:R-:W-:Y:S01]  /*61bc0*/  MOV R251, R193 ;  /* 0x000000c100fb7202 */ /* 0x000fe20000000f00 */
[----:B------:R-:W-:Y:S04]  /*61bd0*/  STL.128 [R1+0xabc0], R96 ;  /* 0x00abc06001007387 */ /* 0x000fe80000100c00 */
[----:B------:R-:W2:Y:S04]  /*61be0*/  LDL.LU.64 R82, [R1+0xad28] ;  /* 0x00ad280001527983 */ /* 0x000ea80000300a00 */
[----:B----4-:R0:W-:Y:S01]  /*61bf0*/  STL.128 [R1+0x3100], R152 ;  /* 0x0031009801007387 */ /* 0x0101e20000100c00 */
[----:B------:R-:W-:-:S03]  /*61c00*/  DADD R202, -R18, R202 ;  /* 0x0000000012ca7229 */ /* 0x000fc600000001ca */
[----:B0-----:R-:W4:Y:S01]  /*61c10*/  LDL.LU.64 R154, [R1+0x81d8] ;  /* 0x0081d800019a7983 */ /* 0x001f220000300a00 */
[----:B------:R-:W-:-:S03]  /*61c20*/  DADD R18, R206, R220 ;  /* 0x00000000ce127229 */ /* 0x000fc600000000dc */
[----:B------:R-:W2:Y:S01]  /*61c30*/  LDL.LU.64 R220, [R1+0xacf0] ;  /* 0x00acf00001dc7983 */ /* 0x000ea20000300a00 */
[----:B---3--:R-:W-:-:S03]  /*61c40*/  DFMA R136, R196, 2, R126 ;  /* 0x40000000c488782b */ /* 0x008fc6000000007e */
[----:B------:R-:W3:Y:S04]  /*61c50*/  LDL.LU.128 R228, [R1+0xad30] ;  /* 0x00ad300001e47983 */ /* 0x000ee80000300c00 */
[----:B------:R-:W2:Y:S04]  /*61c60*/  LDL.LU.64 R196, [R1+0x7828] ;  /* 0x0078280001c47983 */ /* 0x000ea80000300a00 */
[----:B------:R-:W3:Y:S01]  /*61c70*/  LDL.LU.64 R126, [R1+0x80c0] ;  /* 0x0080c000017e7983 */ /* 0x000ee20000300a00 */
[----:B------:R-:W-:Y:S01]  /*61c80*/  IMAD.MOV.U32 R152, RZ, RZ, R66 ;  /* 0x000000ffff987224 */ /* 0x000fe200078e0042 */
[----:B------:R-:W-:-:S02]  /*61c90*/  MOV R153, R67 ;  /* 0x0000004300997202 */ /* 0x000fc40000000f00 */
[----:B------:R0:W-:Y:S01]  /*61ca0*/  STL.128 [R1+0x3110], R160 ;  /* 0x003110a001007387 */ /* 0x0001e20000100c00 */
[----:B------:R-:W-:-:S03]  /*61cb0*/  DADD R138, -RZ, -R102 ;  /* 0x00000000ff8a7229 */ /* 0x000fc60000000966 */
[----:B------:R1:W-:Y:S01]  /*61cc0*/  STL.128 [R1+0x2810], R164 ;  /* 0x002810a401007387 */ /* 0x0003e20000100c00 */
[----:B0-----:R-:W-:Y:S02]  /*61cd0*/  DADD R160, -RZ, -R52 ;  /* 0x00000000ffa07229 */ /* 0x001fe40000000934 */
[----:B------:R-:W-:Y:S02]  /*61ce0*/  DADD R162, R58, R54 ;  /* 0x000000003aa27229 */ /* 0x000fe40000000036 */
[----:B------:R-:W-:Y:S01]  /*61cf0*/  DFMA R2, R50, 2, R2 ;  /* 0x400000003202782b */ /* 0x000fe20000000002 */
[----:B-1----:R-:W3:Y:S04]  /*61d00*/  LDL.LU.128 R164, [R1+0xad00] ;  /* 0x00ad000001a47983 */ /* 0x002ee80000300c00 */
[----:B----4-:R0:W-:Y:S01]  /*61d10*/  STL.128 [R1+0x3120], R152 ;  /* 0x0031209801007387 */ /* 0x0101e20000100c00 */
[----:B------:R-:W-:Y:S01]  /*61d20*/  MOV R192, R216 ;  /* 0x000000d800c07202 */ /* 0x000fe20000000f00 */
[----:B------:R-:W-:Y:S01]  /*61d30*/  IMAD.MOV.U32 R193, RZ, RZ, R217 ;  /* 0x000000ffffc17224 */ /* 0x000fe200078e00d9 */
[----:B------:R-:W-:-:S02]  /*61d40*/  DADD R2, R46, R2 ;  /* 0x000000002e027229 */ /* 0x000fc40000000002 */
[----:B------:R-:W-:Y:S02]  /*61d50*/  DADD R36, -RZ, -R36 ;  /* 0x00000000ff247229 */ /* 0x000fe40000000924 */
[----:B------:R-:W-:Y:S01]  /*61d60*/  DFMA R38, R248, UR46, -R38 ;  /* 0x0000002ef8267c2b */ /* 0x000fe20008000826 */
[----:B------:R-:W-:Y:S01]  /*61d70*/  IMAD.MOV.U32 R66, RZ, RZ, R200 ;  /* 0x000000ffff427224 */ /* 0x000fe200078e00c8 */
[----:B------:R-:W-:Y:S01]  /*61d80*/  DADD R54, R206, R246 ;  /* 0x00000000ce367229 */ /* 0x000fe200000000f6 */
[----:B------:R-:W-:Y:S01]  /*61d90*/  MOV R67, R201 ;  /* 0x000000c900437202 */ /* 0x000fe20000000f00 */
[----:B------:R-:W4:Y:S01]  /*61da0*/  LDL.LU.64 R58, [R1+0xad10] ;  /* 0x00ad1000013a7983 */ /* 0x000f220000300a00 */
[----:B------:R-:W-:-:S03]  /*61db0*/  CS2R R98, SRZ ;  /* 0x0000000000627805 */ /* 0x000fc6000001ff00 */
[----:B------:R-:W4:Y:S01]  /*61dc0*/  LDL.LU.64 R52, [R1+0xad18] ;  /* 0x00ad180001347983 */ /* 0x000f220000300a00 */
[----:B0-----:R-:W-:Y:S01]  /*61dd0*/  MOV R152, R90 ;  /* 0x0000005a00987202 */ /* 0x001fe20000000f00 */
[----:B------:R-:W-:Y:S02]  /*61de0*/  IMAD.MOV.U32 R153, RZ, RZ, R91 ;  /* 0x000000ffff997224 */ /* 0x000fe400078e005b */
[----:B------:R-:W4:Y:S04]  /*61df0*/  LDL.64 R154, [R1+0x77d8] ;  /* 0x0077d800019a7983 */ /* 0x000f280000100a00 */
[----:B--2---:R0:W-:Y:S04]  /*61e00*/  STL.128 [R1+0x3130], R196 ;  /* 0x003130c401007387 */ /* 0x0041e80000100c00 */
[----:B------:R-:W-:Y:S04]  /*61e10*/  STL.128 [R1+0x3140], R160 ;  /* 0x003140a001007387 */ /* 0x000fe80000100c00 */
[----:B------:R1:W-:Y:S01]  /*61e20*/  STL.128 [R1+0x3150], R136 ;  /* 0x0031508801007387 */ /* 0x0003e20000100c00 */
[----:B------:R-:W-:-:S02]  /*61e30*/  IMAD.MOV.U32 R216, RZ, RZ, R226 ;  /* 0x000000ffffd87224 */ /* 0x000fc400078e00e2 */
[----:B------:R-:W-:Y:S01]  /*61e40*/  IMAD.MOV.U32 R217, RZ, RZ, R227 ;  /* 0x000000ffffd97224 */ /* 0x000fe200078e00e3 */
[----:B------:R-:W-:Y:S01]  /*61e50*/  DFMA R2, R156, 2, R2 ;  /* 0x400000009c02782b */ /* 0x000fe20000000002 */
[----:B------:R-:W-:Y:S01]  /*61e60*/  IMAD.MOV.U32 R90, RZ, RZ, R204 ;  /* 0x000000ffff5a7224 */ /* 0x000fe200078e00cc */
[----:B------:R-:W-:Y:S01]  /*61e70*/  CS2R R46, SRZ ;  /* 0x00000000002e7805 */ /* 0x000fe2000001ff00 */
[----:B------:R-:W-:Y:S01]  /*61e80*/  IMAD.MOV.U32 R91, RZ, RZ, R205 ;  /* 0x000000ffff5b7224 */ /* 0x000fe200078e00cd */
[----:B------:R-:W-:Y:S01]  /*61e90*/  CS2R R200, SRZ ;  /* 0x0000000000c87805 */ /* 0x000fe2000001ff00 */
[----:B0-----:R-:W2:Y:S04]  /*61ea0*/  LDL.LU.64 R198, [R1+0x7d28] ;  /* 0x007d280001c67983 */ /* 0x001ea80000300a00 */
[----:B------:R-:W4:Y:S01]  /*61eb0*/  LDL.LU.64 R248, [R1+0x8160] ;  /* 0x0081600001f87983 */ /* 0x000f220000300a00 */
[----:B-1----:R-:W-:-:S03]  /*61ec0*/  IMAD.MOV.U32 R136, RZ, RZ, R56 ;  /* 0x000000ffff887224 */ /* 0x002fc600078e0038 */
[----:B------:R-:W4:Y:S01]  /*61ed0*/  LDL.LU.64 R246, [R1+0xace8] ;  /* 0x00ace80001f67983 */ /* 0x000f220000300a00 */
[----:B------:R-:W-:Y:S01]  /*61ee0*/  IMAD.MOV.U32 R137, RZ, RZ, R57 ;  /* 0x000000ffff897224 */ /* 0x000fe200078e0039 */
[C---:B------:R-:W-:Y:S02]  /*61ef0*/  DADD R56, R220.reuse, R18 ;  /* 0x00000000dc387229 */ /* 0x040fe40000000012 */
[----:B---3--:R-:W-:Y:S01]  /*61f00*/  DADD R18, -R220, -R126 ;  /* 0x00000000dc127229 */ /* 0x008fe2000000097e */
[----:B------:R-:W3:Y:S01]  /*61f10*/  LDL.LU.64 R220, [R1+0xace0] ;  /* 0x00ace00001dc7983 */ /* 0x000ee20000300a00 */
        /* <DEDUP_REMOVED lines=17> */
[----:B------:R-:W-:Y:S01]  /*62030*/  MOV R227, R187 ;  /* 0x000000bb00e37202 */ /* 0x000fe20000000f00 */
[----:B------:R-:W-:Y:S01]  /*62040*/  IMAD.MOV.U32 R225, RZ, RZ, R121 ;  /* 0x000000ffffe17224 */ /* 0x000fe200078e0079 */
[----:B------:R0:W-:Y:S01]  /*62050*/  STL.128 [R1+0x3160], R36 ;  /* 0x0031602401007387 */ /* 0x0001e20000100c00 */
[----:B------:R-:W-:Y:S01]  /*62060*/  IMAD.MOV.U32 R226, RZ, RZ, R186 ;  /* 0x000000ffffe27224 */ /* 0x000fe200078e00ba */
[----:B------:R-:W-:Y:S01]  /*62070*/  MOV R186, R178 ;  /* 0x000000b200ba7202 */ /* 0x000fe20000000f00 */
[----:B------:R-:W-:-:S02]  /*62080*/  IMAD.MOV.U32 R120, RZ, RZ, R114 ;  /* 0x000000ffff787224 */ /* 0x000fc400078e0072 */
[----:B------:R-:W-:Y:S01]  /*62090*/  IMAD.MOV.U32 R121, RZ, RZ, R115 ;  /* 0x000000ffff797224 */ /* 0x000fe200078e0073 */
[----:B------:R-:W-:Y:S01]  /*620a0*/  MOV R115, R171 ;  /* 0x000000ab00737202 */ /* 0x000fe20000000f00 */
[----:B------:R-:W-:Y:S01]  /*620b0*/  IMAD.MOV.U32 R187, RZ, RZ, R179 ;  /* 0x000000ffffbb7224 */ /* 0x000fe200078e00b3 */
[C---:B------:R-:W-:Y:S01]  /*620c0*/  DADD R178, R126.reuse, R54 ;  /* 0x000000007eb27229 */ /* 0x040fe20000000036 */
[----:B------:R-:W-:Y:S01]  /*620d0*/  IMAD.MOV.U32 R114, RZ, RZ, R170 ;  /* 0x000000ffff727224 */ /* 0x000fe200078e00aa */
[----:B------:R-:W-:Y:S01]  /*620e0*/  DADD R170, R126, R56 ;  /* 0x000000007eaa7229 */ /* 0x000fe20000000038 */
[----:B0-----:R-:W-:Y:S01]  /*620f0*/  IMAD.MOV.U32 R36, RZ, RZ, R126 ;  /* 0x000000ffff247224 */ /* 0x001fe200078e007e */
[----:B------:R-:W-:Y:S01]  /*62100*/  MOV R126, R66 ;  /* 0x00000042007e7202 */ /* 0x000fe20000000f00 */
[----:B------:R-:W-:Y:S02]  /*62110*/  IMAD.MOV.U32 R37, RZ, RZ, R127 ;  /* 0x000000ffff257224 */ /* 0x000fe400078e007f */
[----:B------:R-:W-:Y:S01]  /*62120*/  IMAD.MOV.U32 R127, RZ, RZ, R67 ;  /* 0x000000ffff7f7224 */ /* 0x000fe200078e0043 */
[----:B------:R-:W-:Y:S01]  /*62130*/  MOV R67, R251 ;  /* 0x000000fb00437202 */ /* 0x000fe20000000f00 */
[----:B------:R-:W-:-:S02]  /*62140*/  IMAD.MOV.U32 R66, RZ, RZ, R250 ;  /* 0x000000ffff427224 */ /* 0x000fc400078e00fa */
[----:B------:R-:W-:Y:S01]  /*62150*/  IMAD.MOV.U32 R250, RZ, RZ, R90 ;  /* 0x000000fffffa7224 */ /* 0x000fe200078e005a */
[----:B------:R-:W-:Y:S01]  /*62160*/  MOV R90, R192 ;  /* 0x000000c0005a7202 */ /* 0x000fe20000000f00 */
[----:B------:R-:W-:Y:S02]  /*62170*/  IMAD.MOV.U32 R251, RZ, RZ, R91 ;  /* 0x000000fffffb7224 */ /* 0x000fe400078e005b */
[----:B------:R-:W-:Y:S01]  /*62180*/  IMAD.MOV.U32 R91, RZ, RZ, R193 ;  /* 0x000000ffff5b7224 */ /* 0x000fe200078e00c1 */
[----:B------:R-:W-:Y:S01]  /*62190*/  MOV R193, R205 ;  /* 0x000000cd00c17202 */ /* 0x000fe20000000f00 */
[----:B------:R-:W-:Y:S01]  /*621a0*/  IMAD.MOV.U32 R192, RZ, RZ, R204 ;  /* 0x000000ffffc07224 */ /* 0x000fe200078e00cc */
[----:B------:R-:W-:Y:S01]  /*621b0*/  DADD R86, -RZ, -R16 ;  /* 0x00000000ff567229 */ /* 0x000fe20000000910 */
[----:B------:R-:W-:Y:S01]  /*621c0*/  IMAD.MOV.U32 R204, RZ, RZ, R216 ;  /* 0x000000ffffcc7224 */ /* 0x000fe200078e00d8 */
[----:B------:R-:W-:Y:S01]  /*621d0*/  MOV R216, R224 ;  /* 0x000000e000d87202 */ /* 0x000fe20000000f00 */
[----:B------:R-:W-:-:S02]  /*621e0*/  IMAD.MOV.U32 R205, RZ, RZ, R217 ;  /* 0x000000ffffcd7224 */ /* 0x000fc400078e00d9 */
        /* <DEDUP_REMOVED lines=8> */
[----:B------:R-:W-:Y:S01]  /*62270*/  IMAD.MOV.U32 R187, RZ, RZ, R151 ;  /* 0x000000ffffbb7224 */ /* 0x000fe200078e0097 */
[----:B------:R-:W-:Y:S01]  /*62280*/  CS2R R138, SRZ ;  /* 0x00000000008a7805 */ /* 0x000fe2000001ff00 */
[----:B------:R-:W-:Y:S01]  /*62290*/  DADD R150, -RZ, -R76 ;  /* 0x00000000ff967229 */ /* 0x000fe2000000094c */
[----:B------:R-:W-:Y:S04]  /*622a0*/  STL.128 [R1+0x3190], R44 ;  /* 0x0031902c01007387 */ /* 0x000fe80000100c00 */
[----:B------:R-:W-:Y:S01]  /*622b0*/  STL.128 [R1+0x31a0], R84 ;  /* 0x0031a05401007387 */ /* 0x000fe20000100c00 */
[----:B---3--:R-:W-:Y:S01]  /*622c0*/  DADD R38, R220, R2 ;  /* 0x00000000dc267229 */ /* 0x008fe20000000002 */
[----:B------:R-:W-:Y:S01]  /*622d0*/  IMAD.MOV.U32 R196, RZ, RZ, R152 ;  /* 0x000000ffffc47224 */ /* 0x000fe200078e0098 */
[----:B------:R-:W-:Y:S01]  /*622e0*/  MOV R197, R153 ;  /* 0x0000009900c57202 */ /* 0x000fe20000000f00 */
[----:B0-----:R-:W-:Y:S01]  /*622f0*/  DMUL R200, R24, UR12 ;  /* 0x0000000c18c87c28 */ /* 0x001fe20008000000 */
[----:B------:R-:W3:Y:S04]  /*62300*/  LDL.LU.64 R202, [R1+0x7950] ;  /* 0x0079500001ca7983 */ /* 0x000ee80000300a00 */
[----:B------:R-:W-:Y:S04]  /*62310*/  STL.128 [R1+0x31b0], R36 ;  /* 0x0031b02401007387 */ /* 0x000fe80000100c00 */
[----:B------:R0:W-:Y:S04]  /*62320*/  STL.128 [R1+0x31c0], R160 ;  /* 0x0031c0a001007387 */ /* 0x0001e80000100c00 */
[----:B------:R2:W-:Y:S04]  /*62330*/  STL.128 [R1+0x2a60], R136 ;  /* 0x002a608801007387 */ /* 0x0005e80000100c00 */
[----:B------:R-:W-:Y:S04]  /*62340*/  STL.128 [R1+0x26e0], R164 ;  /* 0x0026e0a401007387 */ /* 0x000fe80000100c00 */
[----:B------:R1:W-:Y:S04]  /*62350*/  STL.128 [R1+0x31d0], R148 ;  /* 0x0031d09401007387 */ /* 0x0003e80000100c00 */
[----:B0-----:R-:W3:Y:S01]  /*62360*/  LDL.LU.64 R162, [R1+0x7be8] ;  /* 0x007be80001a27983 */ /* 0x001ee20000300a00 */
[----:B------:R-:W-:Y:S01]  /*62370*/  DADD R36, -RZ, -R218 ;  /* 0x00000000ff247229 */ /* 0x000fe200000009da */
[----:B------:R-:W-:Y:S01]  /*62380*/  CS2R R38, SRZ ;  /* 0x0000000000267805 */ /* 0x000fe2000001ff00 */
[----:B--2---:R-:W-:Y:S01]  /*62390*/  DFMA R138, R208, UR34, -R198 ;  /* 0x00000022d08a7c2b */ /* 0x004fe200080008c6 */
[----:B------:R-:W-:Y:S01]  /*623a0*/  IMAD.MOV.U32 R152, RZ, RZ, R126 ;  /* 0x000000ffff987224 */ /* 0x000fe200078e007e */
[----:B------:R-:W2:Y:S01]  /*623b0*/  LDL.LU.64 R198, [R1+0x7a68] ;  /* 0x007a680001c67983 */ /* 0x000ea20000300a00 */
[----:B------:R-:W-:-:S03]  /*623c0*/  IMAD.MOV.U32 R153, RZ, RZ, R127 ;  /* 0x000000ffff997224 */ /* 0x000fc600078e007f */
[----:B------:R-:W2:Y:S01]  /*623d0*/  LDL.64 R136, [R1+0x7910] ;  /* 0x0079100001887983 */ /* 0x000ea20000100a00 */
[----:B-1----:R-:W-:Y:S01]  /*623e0*/  MOV R150, R174 ;  /* 0x000000ae00967202 */ /* 0x002fe20000000f00 */
[----:B------:R-:W-:Y:S01]  /*623f0*/  IMAD.MOV.U32 R151, RZ, RZ, R175 ;  /* 0x000000ffff977224 */ /* 0x000fe200078e00af */
[----:B------:R-:W-:Y:S01]  /*62400*/  DADD R2, R104, R14 ;  /* 0x0000000068027229 */ /* 0x000fe2000000000e */
[----:B------:R-:W3:Y:S04]  /*62410*/  LDL.LU.64 R174, [R1+0xacc8] ;  /* 0x00acc80001ae7983 */ /* 0x000ee80000300a00 */
[----:B------:R0:W-:Y:S01]  /*62420*/  STL.128 [R1+0x3210], R36 ;  /* 0x0032102401007387 */ /* 0x0001e20000100c00 */
[----:B----4-:R-:W-:Y:S02]  /*62430*/  DFMA R46, R208, UR8, R154 ;  /* 0x00000008d02e7c2b */ /* 0x010fe4000800009a */
[----:B------:R-:W-:Y:S01]  /*62440*/  DMUL R44, R4, UR8 ;  /* 0x00000008042c7c28 */ /* 0x000fe20008000000 */
[----:B------:R-:W4:Y:S01]  /*62450*/  LDL.LU.64 R166, [R1+0x7920] ;  /* 0x0079200001a67983 */ /* 0x000f220000300a00 */
[----:B------:R-:W-:-:S03]  /*62460*/  DMUL R84, R48, UR38 ;  /* 0x0000002630547c28 */ /* 0x000fc60008000000 */
[----:B------:R-:W4:Y:S01]  /*62470*/  LDL.64 R164, [R1+0x9f78] ;  /* 0x009f780001a47983 */ /* 0x000f220000100a00 */
[----:B---3--:R-:W-:Y:S02]  /*62480*/  IMAD.MOV.U32 R160, RZ, RZ, R174 ;  /* 0x000000ffffa07224 */ /* 0x008fe400078e00ae */
[----:B------:R-:W-:Y:S01]  /*62490*/  IMAD.MOV.U32 R161, RZ, RZ, R175 ;  /* 0x000000ffffa17224 */ /* 0x000fe200078e00af */
[----:B0-----:R-:W-:Y:S01]  /*624a0*/  MOV R37, R181 ;  /* 0x000000b500257202 */ /* 0x001fe20000000f00 */
[----:B------:R-:W3:Y:S01]  /*624b0*/  LDL.LU.64 R174, [R1+0xacc0] ;  /* 0x00acc00001ae7983 */ /* 0x000ee20000300a00 */
[--C-:B------:R-:W-:Y:S02]  /*624c0*/  IMAD.MOV.U32 R36, RZ, RZ, R180.reuse ;  /* 0x000000ffff247224 */ /* 0x100fe400078e00b4 */
[----:B------:R-:W-:Y:S02]  /*624d0*/  IMAD.MOV.U32 R38, RZ, RZ, R180 ;  /* 0x000000ffff267224 */ /* 0x000fe400078e00b4 */
[----:B------:R-:W-:Y:S01]  /*624e0*/  IMAD.MOV.U32 R39, RZ, RZ, R181 ;  /* 0x000000ffff277224 */ /* 0x000fe200078e00b5 */
[----:B------:R0:W-:Y:S01]  /*624f0*/  STL.128 [R1+0x3220], R160 ;  /* 0x003220a001007387 */ /* 0x0001e20000100c00 */
[----:B------:R-:W-:-:S02]  /*62500*/  IMAD.MOV.U32 R126, RZ, RZ, R250 ;  /* 0x000000ffff7e7224 */ /* 0x000fc400078e00fa */
[----:B------:R-:W-:Y:S01]  /*62510*/  IMAD.MOV.U32 R127, RZ, RZ, R251 ;  /* 0x000000ffff7f7224 */ /* 0x000fe200078e00fb */
[----:B------:R3:W-:Y:S01]  /*62520*/  STL.128 [R1+0x3230], R36 ;  /* 0x0032302401007387 */ /* 0x0007e20000100c00 */
[----:B------:R-:W-:Y:S01]  /*62530*/  IMAD.MOV.U32 R250, RZ, RZ, R204 ;  /* 0x000000fffffa7224 */ /* 0x000fe200078e00cc */
[----:B------:R-:W-:Y:S01]  /*62540*/  MOV R251, R205 ;  /* 0x000000cd00fb7202 */ /* 0x000fe20000000f00 */
[----:B------:R-:W-:Y:S01]  /*62550*/  IMAD.MOV.U32 R205, RZ, RZ, R225 ;  /* 0x000000ffffcd7224 */ /* 0x000fe200078e00e1 */
[----:B------:R-:W-:Y:S01]  /*62560*/  MOV R204, R224 ;  /* 0x000000e000cc7202 */ /* 0x000fe20000000f00 */
[----:B------:R-:W-:Y:S01]  /*62570*/  IMAD.MOV.U32 R224, RZ, RZ, R120 ;  /* 0x000000ffffe07224 */ /* 0x000fe200078e0078 */
[----:B------:R-:W-:Y:S01]  /*62580*/  MOV R225, R121 ;  /* 0x0000007900e17202 */ /* 0x000fe20000000f00 */
[----:B------:R-:W-:Y:S01]  /*62590*/  DADD R14, -R104, R32 ;  /* 0x00000000680e7229 */ /* 0x000fe20000000120 */
[----:B------:R-:W4:Y:S04]  /*625a0*/  LDL.LU.64 R120, [R1+0x7d48] ;  /* 0x007d480001787983 */ /* 0x000f280000300a00 */
[----:B0-----:R-:W4:Y:S01]  /*625b0*/  LDL.64 R160, [R1+0x8280] ;  /* 0x0082800001a07983 */ /* 0x001f220000100a00 */
[----:B------:R-:W-:-:S03]  /*625c0*/  CS2R R148, SRZ ;  /* 0x0000000000947805 */ /* 0x000fc6000001ff00 */
[----:B------:R-:W4:Y:S01]  /*625d0*/  LDL.LU.64 R208, [R1+0xacd0] ;  /* 0x00acd00001d07983 */ /* 0x000f220000300a00 */
[----:B---3--:R-:W-:Y:S01]  /*625e0*/  DADD R38, R180, -R174 ;  /* 0x00000000b4267229 */ /* 0x008fe200000008ae */
[----:B------:R-:W-:Y:S02]  /*625f0*/  IMAD.MOV.U32 R154, RZ, RZ, R66 ;  /* 0x000000ffff9a7224 */ /* 0x000fe400078e0042 */
[----:B------:R-:W3:Y:S01]  /*62600*/  LDL.LU.64 R174, [R1+0xacb8] ;  /* 0x00acb80001ae7983 */ /* 0x000ee20000300a00 */
[----:B------:R-:W-:Y:S02]  /*62610*/  DFMA R32, R150, UR34, R200 ;  /* 0x0000002296207c2b */ /* 0x000fe400080000c8 */
[----:B------:R-:W-:Y:S01]  /*62620*/  DADD R14, -R8, R14 ;  /* 0x00000000080e7229 */ /* 0x000fe2000000010e */
[----:B------:R-:W-:Y:S01]  /*62630*/  MOV R155, R67 ;  /* 0x00000043009b7202 */ /* 0x000fe20000000f00 */
[----:B------:R-:W-:Y:S01]  /*62640*/  IMAD.MOV.U32 R67, RZ, RZ, R193 ;  /* 0x000000ffff437224 */ /* 0x000fe200078e00c1 */
[----:B------:R-:W-:Y:S01]  /*62650*/  MOV R66, R192 ;  /* 0x000000c000427202 */ /* 0x000fe20000000f00 */
[----:B------:R-:W-:Y:S01]  /*62660*/  IMAD.MOV.U32 R192, RZ, RZ, R216 ;  /* 0x000000ffffc07224 */ /* 0x000fe200078e00d8 */
[----:B------:R-:W-:Y:S01]  /*62670*/  MOV R216, R172 ;  /* 0x000000ac00d87202 */ /* 0x000fe20000000f00 */
[----:B------:R-:W-:Y:S01]  /*62680*/  IMAD.MOV.U32 R193, RZ, RZ, R217 ;  /* 0x000000ffffc17224 */ /* 0x000fe200078e00d9 */
[----:B------:R-:W-:Y:S01]  /*62690*/  DADD R86, R180, R32 ;  /* 0x00000000b4567229 */ /* 0x000fe20000000020 */
[----:B------:R-:W-:Y:S01]  /*626a0*/  IMAD.MOV.U32 R217, RZ, RZ, R173 ;  /* 0x000000ffffd97224 */ /* 0x000fe200078e00ad */
[----:B------:R-:W-:-:S02]  /*626b0*/  DMUL R172, R248, UR30 ;  /* 0x0000001ef8ac7c28 */ /* 0x000fc40008000000 */
[----:B--2---:R-:W-:Y:S01]  /*626c0*/  DADD R36, R180, -R198 ;  /* 0x00000000b4247229 */ /* 0x004fe200000008c6 */
[----:B------:R0:W-:Y:S01]  /*626d0*/  STL.128 [R1+0x3260], R44 ;  /* 0x0032602c01007387 */ /* 0x0001e20000100c00 */
[----:B------:R-:W-:Y:S02]  /*626e0*/  DADD R32, -R78, R14 ;  /* 0x000000004e207229 */ /* 0x000fe4000000010e */
[----:B------:R-:W-:Y:S01]  /*626f0*/  DADD R14, R8, R2 ;  /* 0x00000000080e7229 */ /* 0x000fe20000000002 */
[----:B------:R-:W-:Y:S01]  /*62700*/  MOV R162, R92 ;  /* 0x0000005c00a27202 */ /* 0x000fe20000000f00 */
[----:B------:R-:W-:Y:S01]  /*62710*/  IMAD.MOV.U32 R2, RZ, RZ, R146 ;  /* 0x000000ffff027224 */ /* 0x000fe200078e0092 */
[----:B------:R-:W-:Y:S01]  /*62720*/  MOV R3, R147 ;  /* 0x0000009300037202 */ /* 0x000fe20000000f00 */
[----:B------:R-:W-:Y:S01]  /*62730*/  STL.128 [R1+0x2ff0], R148 ;  /* 0x002ff09401007387 */ /* 0x000fe20000100c00 */
[----:B----4-:R-:W-:-:S03]  /*62740*/  DADD R56, -RZ, -R120 ;  /* 0x00000000ff387229 */ /* 0x010fc60000000978 */
[----:B------:R1:W-:Y:S01]  /*62750*/  STL.128 [R1+0x3280], R84 ;  /* 0x0032805401007387 */ /* 0x0003e20000100c00 */
[----:B------:R-:W-:Y:S01]  /*62760*/  IMAD.MOV.U32 R163, RZ, RZ, R93 ;  /* 0x000000ffffa37224 */ /* 0x000fe200078e005d */
[----:B------:R-:W-:Y:S02]  /*62770*/  DADD R48, -R196, -R166 ;  /* 0x00000000c4307229 */ /* 0x000fe400000009a6 */
[----:B------:R-:W2:Y:S01]  /*62780*/  LDL.LU.64 R104, [R1+0xacd8] ;  /* 0x00acd80001687983 */ /* 0x000ea20000300a00 */
[----:B0-----:R-:W-:Y:S01]  /*62790*/  DADD R46, -R152, R136 ;  /* 0x00000000982e7229 */ /* 0x001fe20000000188 */
[----:B------:R-:W-:Y:S01]  /*627a0*/  MOV R44, R38 ;  /* 0x00000026002c7202 */ /* 0x000fe20000000f00 */
[----:B------:R-:W-:Y:S01]  /*627b0*/  IMAD.MOV.U32 R45, RZ, RZ, R39 ;  /* 0x000000ffff2d7224 */ /* 0x000fe200078e0027 */
[----:B------:R-:W-:Y:S01]  /*627c0*/  MOV R198, R154 ;  /* 0x0000009a00c67202 */ /* 0x000fe20000000f00 */
[----:B------:R-:W-:Y:S01]  /*627d0*/  IMAD.MOV.U32 R199, RZ, RZ, R155 ;  /* 0x000000ffffc77224 */ /* 0x000fe200078e009b */
[----:B------:R-:W-:Y:S01]  /*627e0*/  MOV R155, R127 ;  /* 0x0000007f009b7202 */ /* 0x000fe20000000f00 */
[----:B------:R-:W-:Y:S01]  /*627f0*/  IMAD.MOV.U32 R154, RZ, RZ, R126 ;  /* 0x000000ffff9a7224 */ /* 0x000fe200078e007e */
[----:B------:R-:W-:Y:S01]  /*62800*/  DADD R32, -R22, R32 ;  /* 0x0000000016207229 */ /* 0x000fe20000000120 */
[----:B------:R-:W-:Y:S01]  /*62810*/  IMAD.MOV.U32 R126, RZ, RZ, R250 ;  /* 0x000000ffff7e7224 */ /* 0x000fe200078e00fa */
[----:B------:R-:W-:Y:S01]  /*62820*/  DADD R14, R78, R14 ;  /* 0x000000004e0e7229 */ /* 0x000fe2000000000e */
[----:B------:R-:W-:Y:S01]  /*62830*/  IMAD.MOV.U32 R127, RZ, RZ, R251 ;  /* 0x000000ffff7f7224 */ /* 0x000fe200078e00fb */
[----:B------:R-:W4:Y:S04]  /*62840*/  LDL.LU.64 R8, [R1+0xacb0] ;  /* 0x00acb00001087983 */ /* 0x000f280000300a00 */
[----:B------:R-:W2:Y:S04]  /*62850*/  LDL.LU.64 R250, [R1+0x7a58] ;  /* 0x007a580001fa7983 */ /* 0x000ea80000300a00 */
[----:B---3--:R0:W-:Y:S01]  /*62860*/  STL.128 [R1+0x2670], R172 ;  /* 0x002670ac01007387 */ /* 0x0081e20000100c00 */
[----:B------:R-:W-:-:S03]  /*62870*/  IMAD.MOV.U32 R120, RZ, RZ, R174 ;  /* 0x000000ffff787224 */ /* 0x000fc600078e00ae */
[----:B------:R3:W-:Y:S01]  /*62880*/  STL.128 [R1+0x2b50], R36 ;  /* 0x002b502401007387 */ /* 0x0007e20000100c00 */
[----:B------:R-:W-:-:S03]  /*62890*/  IMAD.MOV.U32 R121, RZ, RZ, R175 ;  /* 0x000000ffff797224 */ /* 0x000fc600078e00af */
[----:B------:R3:W-:Y:S04]  /*628a0*/  STL.128 [R1+0x2f50], R144 ;  /* 0x002f509001007387 */ /* 0x0007e80000100c00 */
[----:B------:R-:W-:Y:S01]  /*628b0*/  STL.128 [R1+0x32a0], R120 ;  /* 0x0032a07801007387 */ /* 0x000fe20000100c00 */
[----:B-1----:R-:W-:Y:S02]  /*628c0*/  DMUL R84, R12, UR14 ;  /* 0x0000000e0c547c28 */ /* 0x002fe40008000000 */
[----:B------:R-:W-:Y:S01]  /*628d0*/  DMUL R86, R248, UR42 ;  /* 0x0000002af8567c28 */ /* 0x000fe20008000000 */
[----:B------:R-:W-:Y:S02]  /*628e0*/  CS2R R78, SRZ ;  /* 0x00000000004e7805 */ /* 0x000fe4000001ff00 */
[----:B0-----:R-:W-:Y:S01]  /*628f0*/  CS2R R172, SRZ ;  /* 0x0000000000ac7805 */ /* 0x001fe2000001ff00 */
[----:B------:R-:W4:Y:S01]  /*62900*/  LDL.LU.64 R136, [R1+0x7c98] ;  /* 0x007c980001887983 */ /* 0x000f220000300a00 */
[----:B---3--:R-:W-:-:S03]  /*62910*/  DADD R36, -RZ, -R2 ;  /* 0x00000000ff247229 */ /* 0x008fc60000000902 */
[----:B------:R-:W3:Y:S04]  /*62920*/  LDL.LU.64 R22, [R1+0xaca8] ;  /* 0x00aca80001167983 */ /* 0x000ee80000300a00 */
[----:B------:R-:W2:Y:S04]  /*62930*/  LDL.LU.128 R144, [R1+0xac90] ;  /* 0x00ac900001907983 */ /* 0x000ea80000300c00 */
[----:B------:R-:W-:Y:S04]  /*62940*/  STL.128 [R1+0x2b60], R36 ;  /* 0x002b602401007387 */ /* 0x000fe80000100c00 */
[----:B------:R0:W-:Y:S01]  /*62950*/  STL.128 [R1+0x2b70], R44 ;  /* 0x002b702c01007387 */ /* 0x0001e20000100c00 */
[----:B------:R-:W-:-:S03]  /*62960*/  DFMA R2, R30, R24, R160 ;  /* 0x000000181e02722b */ /* 0x000fc600000000a0 */
[----:B------:R-:W4:Y:S04]  /*62970*/  LDL.LU.64 R30, [R1+0xac88] ;  /* 0x00ac8800011e7983 */ /* 0x000f280000300a00 */
[----:B------:R-:W3:Y:S04]  /*62980*/  LDL.LU.64 R92, [R1+0xaca0] ;  /* 0x00aca000015c7983 */ /* 0x000ee80000300a00 */
[----:B------:R-:W3:Y:S01]  /*62990*/  LDL.LU.64 R12, [R1+0xac80] ;  /* 0x00ac8000010c7983 */ /* 0x000ee20000300a00 */
[----:B0-----:R-:W-:-:S03]  /*629a0*/  DMUL R46, R4, UR32 ;  /* 0x00000020042e7c28 */ /* 0x001fc60008000000 */
[----:B------:R-:W3:Y:S01]  /*629b0*/  LDL.LU.64 R4, [R1+0xac78] ;  /* 0x00ac780001047983 */ /* 0x000ee20000300a00 */
[----:B------:R-:W-:Y:S01]  /*629c0*/  DFMA R38, -R188, R24, -R68 ;  /* 0x00000018bc26722b */ /* 0x000fe20000000944 */
[----:B------:R-:W-:Y:S02]  /*629d0*/  CS2R R160, SRZ ;  /* 0x0000000000a07805 */ /* 0x000fe4000001ff00 */
[----:B------:R-:W-:Y:S01]  /*629e0*/  CS2R R36, SRZ ;  /* 0x0000000000247805 */ /* 0x000fe2000001ff00 */
[----:B------:R-:W-:Y:S04]  /*629f0*/  STL.128 [R1+0x26f0], R56 ;  /* 0x0026f03801007387 */ /* 0x000fe80000100c00 */
[----:B------:R-:W-:Y:S04]  /*62a00*/  STL.128 [R1+0x2a70], R160 ;  /* 0x002a70a001007387 */ /* 0x000fe80000100c00 */
[----:B------:R0:W-:Y:S01]  /*62a10*/  STL.128 [R1+0x2ed0], R36 ;  /* 0x002ed02401007387 */ /* 0x0001e20000100c00 */
[----:B------:R-:W-:-:S03]  /*62a20*/  DMUL R44, R64, 0.25 ;  /* 0x3fd00000402c7828 */ /* 0x000fc60000000000 */
[----:B------:R-:W3:Y:S01]  /*62a30*/  LDL.LU.64 R64, [R1+0xac60] ;  /* 0x00ac600001407983 */ /* 0x000ee20000300a00 */
[----:B--2---:R-:W-:-:S03]  /*62a40*/  DFMA R122, R188, R24, -R146 ;  /* 0x00000018bc7a722b */ /* 0x004fc60000000892 */
[----:B0-----:R-:W2:Y:S01]  /*62a50*/  LDL.64 R38, [R1+0xab90] ;  /* 0x00ab900001267983 */ /* 0x001ea20000100a00 */
[----:B------:R-:W-:Y:S02]  /*62a60*/  DADD R24, -R60, R32 ;  /* 0x000000003c187229 */ /* 0x000fe40000000120 */
[----:B------:R-:W-:Y:S01]  /*62a70*/  DADD R32, -R250, R48 ;  /* 0x00000000fa207229 */ /* 0x000fe20000000130 */
[----:B------:R-:W-:Y:S01]  /*62a80*/  STL.128 [R1+0x3270], R44 ;  /* 0x0032702c01007387 */ /* 0x000fe20000100c00 */
[----:B----4-:R-:W-:Y:S01]  /*62a90*/  IMAD.MOV.U32 R150, RZ, RZ, R30 ;  /* 0x000000ffff967224 */ /* 0x010fe200078e001e */
[----:B------:R-:W-:Y:S02]  /*62aa0*/  MOV R151, R31 ;  /* 0x0000001f00977202 */ /* 0x000fe40000000f00 */
[----:B------:R-:W4:Y:S04]  /*62ab0*/  LDL.LU.64 R188, [R1+0xac70] ;  /* 0x00ac700001bc7983 */ /* 0x000f280000300a00 */
[----:B------:R-:W2:Y:S01]  /*62ac0*/  LDL.LU.64 R30, [R1+0xac68] ;  /* 0x00ac6800011e7983 */ /* 0x000ea20000300a00 */
[----:B---3--:R-:W-:Y:S01]  /*62ad0*/  IMAD.MOV.U32 R58, RZ, RZ, R4 ;  /* 0x000000ffff3a7224 */ /* 0x008fe200078e0004 */
[----:B------:R-:W-:-:S02]  /*62ae0*/  MOV R59, R5 ;  /* 0x00000005003b7202 */ /* 0x000fc40000000f00 */
[----:B------:R-:W-:Y:S01]  /*62af0*/  CS2R R56, SRZ ;  /* 0x0000000000387805 */ /* 0x000fe2000001ff00 */
[----:B------:R-:W3:Y:S01]  /*62b00*/  LDL.LU.64 R4, [R1+0xac58] ;  /* 0x00ac580001047983 */ /* 0x000ee20000300a00 */
[----:B------:R-:W-:Y:S02]  /*62b10*/  DADD R36, -R240, R24 ;  /* 0x00000000f0247229 */ /* 0x000fe40000000118 */
[----:B------:R-:W-:Y:S01]  /*62b20*/  DADD R24, -R76, R32 ;  /* 0x000000004c187229 */ /* 0x000fe20000000120 */
[----:B------:R-:W-:Y:S04]  /*62b30*/  STL.128 [R1+0x3290], R84 ;  /* 0x0032905401007387 */ /* 0x000fe80000100c00 */
[----:B------:R0:W-:Y:S01]  /*62b40*/  STL.128 [R1+0x2870], R76 ;  /* 0x0028704c01007387 */ /* 0x0001e20000100c00 */
[----:B------:R-:W-:-:S02]  /*62b50*/  IMAD.MOV.U32 R160, RZ, RZ, R198 ;  /* 0x000000ffffa07224 */ /* 0x000fc400078e00c6 */
[----:B------:R-:W-:Y:S01]  /*62b60*/  IMAD.MOV.U32 R161, RZ, RZ, R199 ;  /* 0x000000ffffa17224 */ /* 0x000fe200078e00c7 */
[----:B------:R-:W3:Y:S04]  /*62b70*/  LDL.LU.64 R162, [R1+0x7c58] ;  /* 0x007c580001a27983 */ /* 0x000ee80000300a00 */
[----:B0-----:R-:W3:Y:S01]  /*62b80*/  LDL.LU.128 R76, [R1+0xac30] ;  /* 0x00ac3000014c7983 */ /* 0x001ee20000300c00 */
[----:B------:R-:W-:Y:S02]  /*62b90*/  DADD R32, -R50, R36 ;  /* 0x0000000032207229 */ /* 0x000fe40000000124 */
[----:B------:R-:W-:-:S06]  /*62ba0*/  DADD R36, R60, R14 ;  /* 0x000000003c247229 */ /* 0x000fcc000000000e */
[----:B------:R-:W-:Y:S02]  /*62bb0*/  DADD R32, -R202, R32 ;  /* 0x00000000ca207229 */ /* 0x000fe40000000120 */
[----:B------:R-:W-:Y:S01]  /*62bc0*/  DADD R36, R240, R36 ;  /* 0x00000000f0247229 */ /* 0x000fe20000000024 */
[----:B------:R-:W-:Y:S01]  /*62bd0*/  MOV R44, R216 ;  /* 0x000000d8002c7202 */ /* 0x000fe20000000f00 */
[----:B------:R-:W-:Y:S01]  /*62be0*/  IMAD.MOV.U32 R45, RZ, RZ, R217 ;  /* 0x000000ffff2d7224 */ /* 0x000fe200078e00d9 */
[----:B------:R-:W-:Y:S02]  /*62bf0*/  CS2R R216, SRZ ;  /* 0x0000000000d87805 */ /* 0x000fe4000001ff00 */
[----:B------:R-:W-:Y:S01]  /*62c00*/  CS2R R46, SRZ ;  /* 0x00000000002e7805 */ /* 0x000fe2000001ff00 */
[----:B------:R-:W-:Y:S01]  /*62c10*/  IMAD.MOV.U32 R84, RZ, RZ, R196 ;  /* 0x000000ffff547224 */ /* 0x000fe200078e00c4 */
[----:B------:R-:W-:Y:S02]  /*62c20*/  MOV R85, R197 ;  /* 0x000000c500557202 */ /* 0x000fe40000000f00 */
[----:B------:R-:W-:Y:S01]  /*62c30*/  CS2R R86, SRZ ;  /* 0x0000000000567805 */ /* 0x000fe2000001ff00 */
[----:B------:R-:W-:Y:S01]  /*62c40*/  STL.128 [R1+0x28a0], R216 ;  /* 0x0028a0d801007387 */ /* 0x000fe20000100c00 */
[----:B------:R-:W-:Y:S01]  /*62c50*/  MOV R198, R64 ;  /* 0x0000004000c67202 */ /* 0x000fe20000000f00 */
[----:B------:R-:W-:-:S02]  /*62c60*/  IMAD.MOV.U32 R199, RZ, RZ, R65 ;  /* 0x000000ffffc77224 */ /* 0x000fc400078e0041 */
[----:B------:R0:W-:Y:S01]  /*62c70*/  STL.128 [R1+0x2a50], R44 ;  /* 0x002a502c01007387 */ /* 0x0001e20000100c00 */
[----:B------:R-:W-:Y:S02]  /*62c80*/  IMAD.MOV.U32 R146, RZ, RZ, R40 ;  /* 0x000000ffff927224 */ /* 0x000fe400078e0028 */
[----:B------:R-:W-:Y:S01]  /*62c90*/  IMAD.MOV.U32 R147, RZ, RZ, R41 ;  /* 0x000000ffff937224 */ /* 0x000fe200078e0029 */
[----:B------:R-:W3:Y:S01]  /*62ca0*/  LDL.LU.64 R64, [R1+0xac48] ;  /* 0x00ac480001407983 */ /* 0x000ee20000300a00 */
[----:B--2---:R-:W-:Y:S01]  /*62cb0*/  DADD R148, -RZ, -R30 ;  /* 0x00000000ff947229 */ /* 0x004fe2000000091e */
[----:B----4-:R-:W-:Y:S02]  /*62cc0*/  IMAD.MOV.U32 R174, RZ, RZ, R188 ;  /* 0x000000ffffae7224 */ /* 0x010fe400078e00bc */
[----:B------:R-:W2:Y:S01]  /*62cd0*/  LDL.LU.64 R30, [R1+0xac40] ;  /* 0x00ac4000011e7983 */ /* 0x000ea20000300a00 */
[----:B------:R-:W-:Y:S01]  /*62ce0*/  IMAD.MOV.U32 R175, RZ, RZ, R189 ;  /* 0x000000ffffaf7224 */ /* 0x000fe200078e00bd */
[----:B---3--:R-:W-:-:S02]  /*62cf0*/  DADD R14, -R38, -R4 ;  /* 0x00000000260e7229 */ /* 0x008fc40000000904 */
[----:B------:R-:W-:Y:S01]  /*62d00*/  STL.128 [R1+0x2d50], R148 ;  /* 0x002d509401007387 */ /* 0x000fe20000100c00 */
[----:B0-----:R-:W-:Y:S02]  /*62d10*/  IMAD.MOV.U32 R44, RZ, RZ, R152 ;  /* 0x000000ffff2c7224 */ /* 0x001fe400078e0098 */
[----:B------:R-:W-:Y:S01]  /*62d20*/  IMAD.MOV.U32 R45, RZ, RZ, R153 ;  /* 0x000000ffff2d7224 */ /* 0x000fe200078e0099 */
[----:B------:R-:W3:Y:S02]  /*62d30*/  LDL.LU.64 R216, [R1+0x7ba0] ;  /* 0x007ba00001d87983 */ /* 0x000ee40000300a00 */
[----:B------:R-:W-:Y:S02]  /*62d40*/  DADD R48, -R42, R14 ;  /* 0x000000002a307229 */ /* 0x000fe4000000010e */
[----:B------:R0:W-:Y:S01]  /*62d50*/  STL.128 [R1+0x30b0], R84 ;  /* 0x0030b05401007387 */ /* 0x0001e20000100c00 */
[----:B------:R-:W-:Y:S02]  /*62d60*/  DADD R14, -R156, R32 ;  /* 0x000000009c0e7229 */ /* 0x000fe40000000120 */
[----:B------:R-:W-:Y:S01]  /*62d70*/  DADD R32, R50, R36 ;  /* 0x0000000032207229 */ /* 0x000fe20000000024 */
[----:B------:R-:W4:Y:S04]  /*62d80*/  LDL.LU.64 R152, [R1+0x7740] ;  /* 0x0077400001987983 */ /* 0x000f280000300a00 */
[----:B------:R-:W3:Y:S04]  /*62d90*/  LDL.128 R36, [R1+0x9f60] ;  /* 0x009f600001247983 */ /* 0x000ee80000100c00 */
[----:B------:R1:W-:Y:S01]  /*62da0*/  STL.128 [R1+0x30c0], R56 ;  /* 0x0030c03801007387 */ /* 0x0003e20000100c00 */
[----:B------:R-:W-:Y:S01]  /*62db0*/  MOV R196, R76 ;  /* 0x0000004c00c47202 */ /* 0x000fe20000000f00 */
[----:B------:R-:W-:-:S02]  /*62dc0*/  IMAD.MOV.U32 R197, RZ, RZ, R77 ;  /* 0x000000ffffc57224 */ /* 0x000fc400078e004d */
[----:B------:R-:W-:Y:S04]  /*62dd0*/  STL.128 [R1+0x30d0], R172 ;  /* 0x0030d0ac01007387 */ /* 0x000fe80000100c00 */
[----:B------:R1:W-:Y:S04]  /*62de0*/  STL.128 [R1+0x2630], R196 ;  /* 0x002630c401007387 */ /* 0x0003e80000100c00 */
[----:B0-----:R-:W4:Y:S04]  /*62df0*/  LDL.64 R84, [R1+0xa7e0] ;  /* 0x00a7e00001547983 */ /* 0x001f280000100a00 */
[----:B------:R-:W4:Y:S04]  /*62e00*/  LDL.LU.64 R86, [R1+0xa7e8] ;  /* 0x00a7e80001567983 */ /* 0x000f280000300a00 */
[----:B-1----:R-:W3:Y:S01]  /*62e10*/  LDL.LU.128 R56, [R1+0x7b20] ;  /* 0x007b200001387983 */ /* 0x002ee20000300c00 */
[----:B------:R-:W-:Y:S01]  /*62e20*/  IMAD.MOV.U32 R196, RZ, RZ, R154 ;  /* 0x000000ffffc47224 */ /* 0x000fe200078e009a */
[----:B------:R-:W-:Y:S01]  /*62e30*/  MOV R197, R155 ;  /* 0x0000009b00c57202 */ /* 0x000fe20000000f00 */
[----:B------:R-:W-:Y:S01]  /*62e40*/  IMAD.MOV.U32 R155, RZ, RZ, R67 ;  /* 0x000000ffff9b7224 */ /* 0x000fe200078e0043 */
[----:B------:R-:W-:Y:S01]  /*62e50*/  MOV R154, R66 ;  /* 0x00000042009a7202 */ /* 0x000fe20000000f00 */
[----:B------:R-:W4:Y:S04]  /*62e60*/  LDL.64 R198, [R1+0x9fb8] ;  /* 0x009fb80001c67983 */ /* 0x000f280000100a00 */
[----:B------:R-:W4:Y:S04]  /*62e70*/  LDL.LU.64 R66, [R1+0x7b68] ;  /* 0x007b680001427983 */ /* 0x000f280000300a00 */
[----:B------:R-:W4:Y:S04]  /*62e80*/  LDL.LU.64 R148, [R1+0x7ef0] ;  /* 0x007ef00001947983 */ /* 0x000f280000300a00 */
[----:B------:R0:W-:Y:S04]  /*62e90*/  STL.128 [R1+0x27c0], R40 ;  /* 0x0027c02801007387 */ /* 0x0001e80000100c00 */
[----:B------:R-:W-:Y:S04]  /*62ea0*/  STL.128 [R1+0x27f0], R100 ;  /* 0x0027f06401007387 */ /* 0x000fe80000100c00 */
[----:B------:R1:W-:Y:S04]  /*62eb0*/  STL.128 [R1+0x2990], R160 ;  /* 0x002990a001007387 */ /* 0x0003e80000100c00 */
[----:B------:R-:W4:Y:S04]  /*62ec0*/  LDL.LU.64 R4, [R1+0xac28] ;  /* 0x00ac280001047983 */ /* 0x000f280000300a00 */
[----:B0-----:R-:W4:Y:S04]  /*62ed0*/  LDL.LU.128 R40, [R1+0xac10] ;  /* 0x00ac100001287983 */ /* 0x001f280000300c00 */
[----:B------:R-:W4:Y:S01]  /*62ee0*/  LDL.LU.64 R174, [R1+0x7838] ;  /* 0x0078380001ae7983 */ /* 0x000f220000300a00 */
[----:B-1----:R-:W-:Y:S01]  /*62ef0*/  IMAD.MOV.U32 R160, RZ, RZ, R62 ;  /* 0x000000ffffa07224 */ /* 0x002fe200078e003e */
[----:B------:R-:W-:Y:S01]  /*62f00*/  MOV R161, R63 ;  /* 0x0000003f00a17202 */ /* 0x000fe20000000f00 */
[----:B------:R-:W-:Y:S01]  /*62f10*/  IMAD.MOV.U32 R162, RZ, RZ, R70 ;  /* 0x000000ffffa27224 */ /* 0x000fe200078e0046 */
[----:B------:R-:W4:Y:S01]  /*62f20*/  LDL.LU.128 R100, [R1+0xabf0] ;  /* 0x00abf00001647983 */ /* 0x000f220000300c00 */
[----:B------:R-:W-:Y:S01]  /*62f30*/  IMAD.MOV.U32 R163, RZ, RZ, R71 ;  /* 0x000000ffffa37224 */ /* 0x000fe200078e0047 */
[----:B------:R-:W-:-:S02]  /*62f40*/  DADD R24, -R164, R24 ;  /* 0x00000000a4187229 */ /* 0x000fc40000000118 */
[----:B------:R-:W4:Y:S01]  /*62f50*/  LDL.LU.64 R240, [R1+0xac20] ;  /* 0x00ac200001f07983 */ /* 0x000f220000300a00 */
[----:B--2---:R-:W-:-:S03]  /*62f60*/  DMUL R218, R108, R30 ;  /* 0x0000001e6cda7228 */ /* 0x004fc60000000000 */
[----:B------:R-:W2:Y:S01]  /*62f70*/  LDL.LU.64 R188, [R1+0xac50] ;  /* 0x00ac500001bc7983 */ /* 0x000ea20000300a00 */
[----:B------:R-:W-:-:S03]  /*62f80*/  DADD R32, R202, R32 ;  /* 0x00000000ca207229 */ /* 0x000fc60000000020 */
[----:B------:R-:W2:Y:S04]  /*62f90*/  LDL.LU.64 R172, [R1+0x7c28] ;  /* 0x007c280001ac7983 */ /* 0x000ea80000300a00 */
[----:B------:R-:W2:Y:S01]  /*62fa0*/  LDL.LU.64 R50, [R1+0xac00] ;  /* 0x00ac000001327983 */ /* 0x000ea20000300a00 */
[----:B---3--:R-:W-:Y:S01]  /*62fb0*/  IMAD.MOV.U32 R60, RZ, RZ, R58 ;  /* 0x000000ffff3c7224 */ /* 0x008fe200078e003a */
[----:B------:R-:W-:Y:S01]  /*62fc0*/  MOV R30, R36 ;  /* 0x00000024001e7202 */ /* 0x000fe20000000f00 */
[----:B------:R-:W-:Y:S01]  /*62fd0*/  IMAD.MOV.U32 R31, RZ, RZ, R37 ;  /* 0x000000ffff1f7224 */ /* 0x000fe200078e0025 */
[----:B------:R-:W-:Y:S03]  /*62fe0*/  STL.128 [R1+0x29a0], R36 ;  /* 0x0029a02401007387 */ /* 0x000fe60000100c00 */
[----:B------:R-:W-:Y:S01]  /*62ff0*/  IMAD.MOV.U32 R46, RZ, RZ, R30 ;  /* 0x000000ffff2e7224 */ /* 0x000fe200078e001e */
[----:B------:R-:W-:Y:S01]  /*63000*/  MOV R47, R31 ;  /* 0x0000001f002f7202 */ /* 0x000fe20000000f00 */
[----:B----4-:R0:W-:Y:S01]  /*63010*/  STL.128 [R1+0x2da0], R84 ;  /* 0x002da05401007387 */ /* 0x0101e20000100c00 */
[----:B------:R-:W-:-:S03]  /*63020*/  DADD R30, -R220, R14 ;  /* 0x00000000dc1e7229 */ /* 0x000fc6000000010e */
[----:B------:R1:W-:Y:S01]  /*63030*/  STL.128 [R1+0x2eb0], R216 ;  /* 0x002eb0d801007387 */ /* 0x0003e20000100c00 */
[----:B------:R-:W-:Y:S02]  /*63040*/  DADD R150, R198, R152 ;  /* 0x00000000c6967229 */ /* 0x000fe40000000098 */
[----:B------:R-:W-:Y:S01]  /*63050*/  DADD R14, R66, R56 ;  /* 0x00000000420e7229 */ /* 0x000fe20000000038 */
[----:B------:R3:W-:Y:S04]  /*63060*/  STL.128 [R1+0x2f60], R44 ;  /* 0x002f602c01007387 */ /* 0x0007e80000100c00 */
[----:B------:R-:W-:Y:S04]  /*63070*/  STL.128 [R1+0x2fb0], R56 ;  /* 0x002fb03801007387 */ /* 0x000fe80000100c00 */
[----:B------:R-:W4:Y:S04]  /*63080*/  LDL.64 R66, [R1+0xa618] ;  /* 0x00a6180001427983 */ /* 0x000f280000100a00 */
[----:B------:R3:W-:Y:S01]  /*63090*/  STL.128 [R1+0x3020], R160 ;  /* 0x003020a001007387 */ /* 0x0007e20000100c00 */
[----:B------:R-:W-:-:S02]  /*630a0*/  IMAD.MOV.U32 R54, RZ, RZ, R218 ;  /* 0x000000ffff367224 */ /* 0x000fc400078e00da */
[----:B------:R-:W-:Y:S01]  /*630b0*/  IMAD.MOV.U32 R55, RZ, RZ, R219 ;  /* 0x000000ffff377224 */ /* 0x000fe200078e00db */
[----:B0-----:R-:W2:Y:S01]  /*630c0*/  LDL.LU.64 R86, [R1+0x8098] ;  /* 0x0080980001567983 */ /* 0x001ea20000300a00 */
[----:B------:R-:W-:-:S03]  /*630d0*/  IMAD.MOV.U32 R61, RZ, RZ, R59 ;  /* 0x000000ffff3d7224 */ /* 0x000fc600078e003b */
[----:B-1----:R-:W2:Y:S04]  /*630e0*/  LDL.64 R218, [R1+0x9f38] ;  /* 0x009f380001da7983 */ /* 0x002ea80000100a00 */
[----:B---3--:R-:W3:Y:S04]  /*630f0*/  LDL.LU.64 R46, [R1+0x7ca8] ;  /* 0x007ca800012e7983 */ /* 0x008ee80000300a00 */
[----:B------:R-:W3:Y:S04]  /*63100*/  LDL.64 R160, [R1+0xa550] ;  /* 0x00a5500001a07983 */ /* 0x000ee80000100a00 */
[----:B------:R0:W-:Y:S04]  /*63110*/  STL.128 [R1+0x31e0], R148 ;  /* 0x0031e09401007387 */ /* 0x0001e80000100c00 */
[----:B------:R-:W3:Y:S04]  /*63120*/  LDL.LU.64 R162, [R1+0x79e0] ;  /* 0x0079e00001a27983 */ /* 0x000ee80000300a00 */
[----:B------:R-:W3:Y:S01]  /*63130*/  LDL.64 R58, [R1+0x9f48] ;  /* 0x009f4800013a7983 */ /* 0x000ee20000100a00 */
[----:B------:R-:W-:Y:S01]  /*63140*/  MOV R96, R196 ;  /* 0x000000c400607202 */ /* 0x000fe20000000f00 */
[----:B------:R-:W-:Y:S01]  /*63150*/  IMAD.MOV.U32 R97, RZ, RZ, R197 ;  /* 0x000000ffff617224 */ /* 0x000fe200078e00c5 */
[----:B------:R-:W-:Y:S01]  /*63160*/  DADD R38, -R136, R30 ;  /* 0x0000000088267229 */ /* 0x000fe2000000011e */
[----:B------:R-:W3:Y:S04]  /*63170*/  LDL.LU.64 R202, [R1+0x7bb8] ;  /* 0x007bb80001ca7983 */ /* 0x000ee80000300a00 */
[----:B0-----:R-:W3:Y:S01]  /*63180*/  LDL.64 R150, [R1+0xa558] ;  /* 0x00a5580001967983 */ /* 0x001ee20000100a00 */
[----:B------:R-:W-:-:S03]  /*63190*/  DADD R36, R156, R32 ;  /* 0x000000009c247229 */ /* 0x000fc60000000020 */
[----:B------:R-:W3:Y:S01]  /*631a0*/  LDL.LU.64 R156, [R1+0x79d8] ;  /* 0x0079d800019c7983 */ /* 0x000ee20000300a00 */
[C---:B------:R-:W-:Y:S01]  /*631b0*/  DADD R30, R4.reuse, R242 ;  /* 0x00000000041e7229 */ /* 0x040fe200000000f2 */
[----:B------:R-:W-:Y:S01]  /*631c0*/  CS2R R216, SRZ ;  /* 0x0000000000d87805 */ /* 0x000fe2000001ff00 */
[----:B------:R-:W-:Y:S01]  /*631d0*/  DADD R84, -RZ, -R250 ;  /* 0x00000000ff547229 */ /* 0x000fe200000009fa */
[----:B------:R-:W-:Y:S01]  /*631e0*/  IMAD.MOV.U32 R44, RZ, RZ, R174 ;  /* 0x000000ffff2c7224 */ /* 0x000fe200078e00ae */
[----:B------:R-:W-:Y:S01]  /*631f0*/  DADD R4, -R4, R38 ;  /* 0x0000000004047229 */ /* 0x000fe20000000126 */
[----:B------:R-:W-:Y:S01]  /*63200*/  MOV R45, R175 ;  /* 0x000000af002d7202 */ /* 0x000fe20000000f00 */
[----:B------:R0:W-:Y:S01]  /*63210*/  STL.128 [R1+0x27b0], R96 ;  /* 0x0027b06001007387 */ /* 0x0001e20000100c00 */
[----:B------:R-:W-:Y:S01]  /*63220*/  CS2R R56, SRZ ;  /* 0x0000000000387805 */ /* 0x000fe2000001ff00 */
[----:B------:R-:W-:Y:S02]  /*63230*/  DMUL R38, R180, 0.75 ;  /* 0x3fe80000b4267828 */ /* 0x000fe40000000000 */
[----:B------:R-:W3:Y:S01]  /*63240*/  LDL.LU.64 R136, [R1+0x7758] ;  /* 0x0077580001887983 */ /* 0x000ee20000300a00 */
[----:B------:R-:W-:Y:S01]  /*63250*/  MOV R152, R90 ;  /* 0x0000005a00987202 */ /* 0x000fe20000000f00 */
[----:B------:R-:W-:-:S02]  /*63260*/  IMAD.MOV.U32 R153, RZ, RZ, R91 ;  /* 0x000000ffff997224 */ /* 0x000fc400078e005b */
[----:B------:R-:W3:Y:S04]  /*63270*/  LDL.LU.64 R196, [R1+0x82b8] ;  /* 0x0082b80001c47983 */ /* 0x000ee80000300a00 */
[----:B------:R-:W3:Y:S04]  /*63280*/  LDL.LU.64 R108, [R1+0xabe0] ;  /* 0x00abe000016c7983 */ /* 0x000ee80000300a00 */
[----:B------:R-:W3:Y:S04]  /*63290*/  LDL.LU.64 R62, [R1+0xabd8] ;  /* 0x00abd800013e7983 */ /* 0x000ee80000300a00 */
[----:B------:R-:W3:Y:S04]  /*632a0*/  LDL.LU.64 R70, [R1+0xabd0] ;  /* 0x00abd00001467983 */ /* 0x000ee80000300a00 */
[----:B0-----:R-:W3:Y:S04]  /*632b0*/  LDL.LU.128 R96, [R1+0xabc0] ;  /* 0x00abc00001607983 */ /* 0x001ee80000300c00 */
[----:B------:R-:W3:Y:S01]  /*632c0*/  LDL.LU.64 R242, [R1+0x8280] ;  /* 0x0082800001f27983 */ /* 0x000ee20000300a00 */
[----:B----4-:R-:W-:Y:S01]  /*632d0*/  DMUL R32, R66, R42 ;  /* 0x0000002a42207228 */ /* 0x010fe20000000000 */
[----:B------:R-:W-:Y:S01]  /*632e0*/  IMAD.MOV.U32 R66, RZ, RZ, R100 ;  /* 0x000000ffff427224 */ /* 0x000fe200078e0064 */
[----:B------:R-:W-:Y:S01]  /*632f0*/  MOV R67, R101 ;  /* 0x0000006500437202 */ /* 0x000fe20000000f00 */
[----:B--2---:R-:W-:Y:S01]  /*63300*/  STL.128 [R1+0x2e20], R216 ;  /* 0x002e20d801007387 */ /* 0x004fe20000100c00 */
[----:B---3--:R-:W-:-:S03]  /*63310*/  DADD R42, -R160, R134 ;  /* 0x00000000a02a7229 */ /* 0x008fc60000000186 */
[----:B------:R-:W-:Y:S04]  /*63320*/  STL.128 [R1+0x2ea0], R84 ;  /* 0x002ea05401007387 */ /* 0x000fe80000100c00 */
[----:B------:R0:W-:Y:S01]  /*63330*/  STL.128 [R1+0x2f80], R44 ;  /* 0x002f802c01007387 */ /* 0x0001e20000100c00 */
[----:B------:R-:W-:-:S03]  /*63340*/  DADD R4, -R162, R4 ;  /* 0x00000000a2047229 */ /* 0x000fc60000000104 */
[----:B------:R-:W2:Y:S01]  /*63350*/  LDL.64 R160, [R1+0x9f20] ;  /* 0x009f200001a07983 */ /* 0x000ea20000100a00 */
[----:B------:R-:W-:-:S03]  /*63360*/  MOV R76, R46 ;  /* 0x0000002e004c7202 */ /* 0x000fc60000000f00 */
[----:B------:R-:W2:Y:S01]  /*63370*/  LDL.64 R162, [R1+0x9f28] ;  /* 0x009f280001a27983 */ /* 0x000ea20000100a00 */
[----:B------:R-:W-:-:S03]  /*63380*/  IMAD.MOV.U32 R77, RZ, RZ, R47 ;  /* 0x000000ffff4d7224 */ /* 0x000fc600078e002f */
[----:B------:R1:W-:Y:S01]  /*63390*/  STL.128 [R1+0x3180], R56 ;  /* 0x0031803801007387 */ /* 0x0003e20000100c00 */
[----:B0-----:R-:W-:Y:S01]  /*633a0*/  DADD R44, -R150, R42 ;  /* 0x00000000962c7229 */ /* 0x001fe2000000012a */
[----:B------:R-:W-:Y:S02]  /*633b0*/  CS2R R46, SRZ ;  /* 0x00000000002e7805 */ /* 0x000fe4000001ff00 */
[----:B------:R-:W-:Y:S04]  /*633c0*/  STL.128 [R1+0x31f0], R32 ;  /* 0x0031f02001007387 */ /* 0x000fe80000100c00 */
[----:B------:R-:W-:Y:S01]  /*633d0*/  STL.128 [R1+0x3250], R64 ;  /* 0x0032504001007387 */ /* 0x000fe20000100c00 */
[----:B------:R-:W-:Y:S02]  /*633e0*/  IMAD.MOV.U32 R120, RZ, RZ, R86 ;  /* 0x000000ffff787224 */ /* 0x000fe400078e0056 */
[----:B------:R-:W-:Y:S01]  /*633f0*/  IMAD.MOV.U32 R121, RZ, RZ, R87 ;  /* 0x000000ffff797224 */ /* 0x000fe200078e0057 */
[----:B------:R-:W-:Y:S01]  /*63400*/  MOV R91, R205 ;  /* 0x000000cd005b7202 */ /* 0x000fe20000000f00 */
[----:B------:R-:W-:Y:S01]  /*63410*/  IMAD.MOV.U32 R90, RZ, RZ, R204 ;  /* 0x000000ffff5a7224 */ /* 0x000fe200078e00cc */
[----:B-1----:R-:W-:Y:S01]  /*63420*/  DADD R56, R220, R36 ;  /* 0x00000000dc387229 */ /* 0x002fe20000000024 */
[----:B------:R-:W-:Y:S01]  /*63430*/  CS2R R58, SRZ ;  /* 0x00000000003a7805 */ /* 0x000fe2000001ff00 */
[----:B------:R-:W-:Y:S01]  /*63440*/  IMAD.MOV.U32 R36, RZ, RZ, R174 ;  /* 0x000000ffff247224 */ /* 0x000fe200078e00ae */
[----:B------:R-:W-:Y:S01]  /*63450*/  DADD R86, -R156, R4 ;  /* 0x000000009c567229 */ /* 0x000fe20000000104 */
[----:B------:R-:W-:Y:S01]  /*63460*/  IMAD.MOV.U32 R37, RZ, RZ, R175 ;  /* 0x000000ffff257224 */ /* 0x000fe200078e00af */
[----:B------:R-:W-:Y:S01]  /*63470*/  CS2R R84, SRZ ;  /* 0x0000000000547805 */ /* 0x000fe2000001ff00 */
[----:B------:R-:W3:Y:S04]  /*63480*/  LDL.LU.64 R204, [R1+0x82a0] ;  /* 0x0082a00001cc7983 */ /* 0x000ee80000300a00 */
[----:B------:R-:W-:Y:S04]  /*63490*/  STL.128 [R1+0x3240], R36 ;  /* 0x0032402401007387 */ /* 0x000fe80000100c00 */
[----:B------:R0:W-:Y:S01]  /*634a0*/  STL.128 [R1+0x2910], R44 ;  /* 0x0029102c01007387 */ /* 0x0001e20000100c00 */
[----:B------:R-:W-:-:S03]  /*634b0*/  DMUL R134, R202, 0.25 ;  /* 0x3fd00000ca867828 */ /* 0x000fc60000000000 */
[----:B------:R-:W4:Y:S04]  /*634c0*/  LDL.LU.64 R220, [R1+0x7aa8] ;  /* 0x007aa80001dc7983 */ /* 0x000f280000300a00 */
[----:B------:R-:W4:Y:S01]  /*634d0*/  LDL.LU.64 R216, [R1+0x7e88] ;  /* 0x007e880001d87983 */ /* 0x000f220000300a00 */
[----:B------:R-:W-:-:S03]  /*634e0*/  DFMA R130, R130, UR58, R188 ;  /* 0x0000003a82827c2b */ /* 0x000fc600080000bc */
[----:B------:R-:W4:Y:S04]  /*634f0*/  LDL.LU.64 R218, [R1+0x82b0] ;  /* 0x0082b00001da7983 */ /* 0x000f280000300a00 */
[----:B0-----:R-:W4:Y:S04]  /*63500*/  LDL.LU.64 R44, [R1+0x7960] ;  /* 0x00796000012c7983 */ /* 0x001f280000300a00 */
[----:B------:R0:W-:Y:S04]  /*63510*/  STL.128 [R1+0x3090], R56 ;  /* 0x0030903801007387 */ /* 0x0001e80000100c00 */
[----:B------:R1:W-:Y:S04]  /*63520*/  STL.128 [R1+0x2d00], R84 ;  /* 0x002d005401007387 */ /* 0x0003e80000100c00 */
[----:B------:R-:W-:Y:S04]  /*63530*/  STL.128 [R1+0x2730], RZ ;  /* 0x002730ff01007387 */ /* 0x000fe80000100c00 */
[----:B------:R-:W-:Y:S04]  /*63540*/  STL.128 [R1+0x2740], RZ ;  /* 0x002740ff01007387 */ /* 0x000fe80000100c00 */
[----:B------:R-:W-:Y:S04]  /*63550*/  STL.128 [R1+0x2750], RZ ;  /* 0x002750ff01007387 */ /* 0x000fe80000100c00 */
[----:B------:R-:W-:Y:S04]  /*63560*/  STL.128 [R1+0x2760], RZ ;  /* 0x002760ff01007387 */ /* 0x000fe80000100c00 */
[----:B------:R-:W-:Y:S04]  /*63570*/  STL.128 [R1+0x27d0], RZ ;  /* 0x0027d0ff01007387 */ /* 0x000fe80000100c00 */
[----:B------:R-:W-:Y:S04]  /*63580*/  STL.128 [R1+0x2840], RZ ;  /* 0x002840ff01007387 */ /* 0x000fe80000100c00 */
[----:B------:R-:W-:Y:S04]  /*63590*/  STL.128 [R1+0x2880], RZ ;  /* 0x002880ff01007387 */ /* 0x000fe80000100c00 */
[----:B------:R-:W-:Y:S01]  /*635a0*/  STL.128 [R1+0x2890], RZ ;  /* 0x002890ff01007387 */ /* 0x000fe20000100c00 */
[----:B------:R-:W-:Y:S01]  /*635b0*/  MOV R46, R136 ;  /* 0x00000088002e7202 */ /* 0x000fe20000000f00 */
[----:B------:R-:W-:-:S02]  /*635c0*/  IMAD.MOV.U32 R47, RZ, RZ, R137 ;  /* 0x000000ffff2f7224 */ /* 0x000fc400078e0089 */
[----:B------:R-:W4:Y:S04]  /*635d0*/  LDL.LU.64 R202, [R1+0x7768] ;  /* 0x0077680001ca7983 */ /* 0x000f280000300a00 */
[----:B0-----:R-:W4:Y:S04]  /*635e0*/  LDL.LU.64 R58, [R1+0x7748] ;  /* 0x00774800013a7983 */ /* 0x001f280000300a00 */
[----:B--2---:R0:W-:Y:S04]  /*635f0*/  STL.128 [R1+0x2980], R160 ;  /* 0x002980a001007387 */ /* 0x0041e80000100c00 */
[----:B------:R-:W-:Y:S04]  /*63600*/  STL.128 [R1+0x2c00], RZ ;  /* 0x002c00ff01007387 */ /* 0x000fe80000100c00 */
[----:B------:R-:W-:Y:S04]  /*63610*/  STL.128 [R1+0x2cb0], RZ ;  /* 0x002cb0ff01007387 */ /* 0x000fe80000100c00 */
[----:B------:R-:W-:Y:S04]  /*63620*/  STL.128 [R1+0x2e10], RZ ;  /* 0x002e10ff01007387 */ /* 0x000fe80000100c00 */
[----:B------:R-:W-:Y:S04]  /*63630*/  STL.128 [R1+0x2e60], RZ ;  /* 0x002e60ff01007387 */ /* 0x000fe80000100c00 */
[----:B------:R-:W-:Y:S04]  /*63640*/  STL.128 [R1+0x3010], RZ ;  /* 0x003010ff01007387 */ /* 0x000fe80000100c00 */
[----:B------:R-:W-:Y:S04]  /*63650*/  STL.128 [R1+0x3030], RZ ;  /* 0x003030ff01007387 */ /* 0x000fe80000100c00 */
[----:B------:R-:W-:Y:S04]  /*63660*/  STL.128 [R1+0x3080], RZ ;  /* 0x003080ff01007387 */ /* 0x000fe80000100c00 */
[----:B------:R-:W-:Y:S04]  /*63670*/  STL.128 [R1+0x3200], RZ ;  /* 0x003200ff01007387 */ /* 0x000fe80000100c00 */
[----:B------:R2:W-:Y:S01]  /*63680*/  STL.128 [R1+0x32b0], R188 ;  /* 0x0032b0bc01007387 */ /* 0x0005e20000100c00 */
[----:B-1----:R-:W-:Y:S01]  /*63690*/  IMAD.MOV.U32 R84, RZ, RZ, R152 ;  /* 0x000000ffff547224 */ /* 0x002fe200078e0098 */
[----:B------:R-:W-:-:S02]  /*636a0*/  MOV R85, R153 ;  /* 0x0000009900557202 */ /* 0x000fc40000000f00 */
[----:B------:R-:W-:Y:S01]  /*636b0*/  CS2R R86, SRZ ;  /* 0x0000000000567805 */ /* 0x000fe2000001ff00 */
[----:B0-----:R-:W-:Y:S01]  /*636c0*/  IMAD.MOV.U32 R160, RZ, RZ, R186 ;  /* 0x000000ffffa07224 */ /* 0x001fe200078e00ba */
[----:B------:R-:W-:Y:S01]  /*636d0*/  MOV R161, R187 ;  /* 0x000000bb00a17202 */ /* 0x000fe20000000f00 */
[----:B---3--:R-:W-:Y:S01]  /*636e0*/  DADD R4, -R204, R48 ;  /* 0x00000000cc047229 */ /* 0x008fe20000000130 */
[----:B------:R-:W3:Y:S04]  /*636f0*/  LDL.64 R162, [R1+0x9f50] ;  /* 0x009f500001a27983 */ /* 0x000ee80000100a00 */
[----:B----4-:R0:W-:Y:S04]  /*63700*/  STL.128 [R1+0x32c0], R44 ;  /* 0x0032c02c01007387 */ /* 0x0101e80000100c00 */
[----:B--2---:R-:W2:Y:S01]  /*63710*/  LDL.LU.64 R190, [R1+0x7cf8] ;  /* 0x007cf80001be7983 */ /* 0x004ea20000300a00 */
[----:B------:R-:W-:-:S02]  /*63720*/  IMAD.MOV.U32 R152, RZ, RZ, R126 ;  /* 0x000000ffff987224 */ /* 0x000fc400078e007e */
[----:B------:R-:W-:Y:S01]  /*63730*/  IMAD.MOV.U32 R153, RZ, RZ, R127 ;  /* 0x000000ffff997224 */ /* 0x000fe200078e007f */
[----:B------:R-:W4:Y:S01]  /*63740*/  LDL.LU.64 R186, [R1+0x8258] ;  /* 0x0082580001ba7983 */ /* 0x000f220000300a00 */
[----:B------:R-:W-:Y:S01]  /*63750*/  DADD R156, R156, R30 ;  /* 0x000000009c9c7229 */ /* 0x000fe2000000001e */
[----:B------:R-:W-:Y:S02]  /*63760*/  CS2R R56, SRZ ;  /* 0x0000000000387805 */ /* 0x000fe4000001ff00 */
[----:B------:R-:W3:Y:S04]  /*63770*/  LDL.64 R188, [R1+0x9f08] ;  /* 0x009f080001bc7983 */ /* 0x000ee80000100a00 */
[----:B0-----:R-:W2:Y:S01]  /*63780*/  LDL.LU.64 R44, [R1+0x7a70] ;  /* 0x007a7000012c7983 */ /* 0x001ea20000300a00 */
[----:B------:R-:W-:-:S02]  /*63790*/  IMAD.MOV.U32 R46, RZ, RZ, R134 ;  /* 0x000000ffff2e7224 */ /* 0x000fc400078e0086 */
[----:B------:R-:W-:Y:S01]  /*637a0*/  IMAD.MOV.U32 R47, RZ, RZ, R135 ;  /* 0x000000ffff2f7224 */ /* 0x000fe200078e0087 */
[----:B------:R-:W-:Y:S01]  /*637b0*/  MOV R126, R142 ;  /* 0x0000008e007e7202 */ /* 0x000fe20000000f00 */
[----:B------:R-:W-:Y:S02]  /*637c0*/  IMAD.MOV.U32 R127, RZ, RZ, R143 ;  /* 0x000000ffff7f7224 */ /* 0x000fe400078e008f */
[----:B------:R-:W3:Y:S01]  /*637d0*/  LDL.LU.64 R142, [R1+0x7888] ;  /* 0x00788800018e7983 */ /* 0x000ee20000300a00 */
[----:B------:R-:W-:-:S03]  /*637e0*/  DADD R4, -R196, R4 ;  /* 0x00000000c4047229 */ /* 0x000fc60000000104 */
[----:B--2---:R-:W-:Y:S04]  /*637f0*/  STL.128 [R1+0x32d0], R44 ;  /* 0x0032d02c01007387 */ /* 0x004fe80000100c00 */
[----:B------:R-:W-:Y:S04]  /*63800*/  STL.128 [R1+0x32e0], R84 ;  /* 0x0032e05401007387 */ /* 0x000fe80000100c00 */
[----:B------:R0:W-:Y:S02]  /*63810*/  STL.128 [R1+0x32f0], R168 ;  /* 0x0032f0a801007387 */ /* 0x0001e40000100c00 */
[----:B0-----:R-:W-:Y:S01]  /*63820*/  MOV R168, R160 ;  /* 0x000000a000a87202 */ /* 0x001fe20000000f00 */
[----:B------:R-:W-:-:S02]  /*63830*/  IMAD.MOV.U32 R169, RZ, RZ, R161 ;  /* 0x000000ffffa97224 */ /* 0x000fc400078e00a1 */
[----:B------:R-:W2:Y:S01]  /*63840*/  LDL.LU.64 R160, [R1+0x9f58] ;  /* 0x009f580001a07983 */ /* 0x000ea20000300a00 */
[----:B------:R-:W-:-:S03]  /*63850*/  DADD R4, -R120, R4 ;  /* 0x0000000078047229 */ /* 0x000fc60000000104 */
[----:B------:R0:W-:Y:S05]  /*63860*/  STL.128 [R1+0x3300], R156 ;  /* 0x0033009c01007387 */ /* 0x0001ea0000100c00 */
[----:B------:R-:W-:Y:S02]  /*63870*/  DADD R30, -R190, R4 ;  /* 0x00000000be1e7229 */ /* 0x000fe40000000104 */
[----:B------:R-:W-:Y:S01]  /*63880*/  DADD R44, -R146, R24 ;  /* 0x00000000922c7229 */ /* 0x000fe20000000118 */
[----:B------:R2:W-:Y:S01]  /*63890*/  STL.128 [R1+0x3310], R56 ;  /* 0x0033103801007387 */ /* 0x0005e20000100c00 */
[----:B----4-:R-:W-:Y:S01]  /*638a0*/  DADD R4, -R186, R202 ;  /* 0x00000000ba047229 */ /* 0x010fe200000001ca */
[----:B0-----:R-:W-:-:S02]  /*638b0*/  IMAD.MOV.U32 R156, RZ, RZ, R154 ;  /* 0x000000ffff9c7224 */ /* 0x001fc400078e009a */
[----:B------:R-:W-:Y:S02]  /*638c0*/  IMAD.MOV.U32 R157, RZ, RZ, R155 ;  /* 0x000000ffff9d7224 */ /* 0x000fe400078e009b */
[----:B------:R-:W4:Y:S01]  /*638d0*/  LDL.LU.64 R154, [R1+0x7de0] ;  /* 0x007de000019a7983 */ /* 0x000f220000300a00 */
[----:B---3--:R-:W-:Y:S02]  /*638e0*/  DFMA R142, R186, UR18, R142 ;  /* 0x00000012ba8e7c2b */ /* 0x008fe4000800008e */
[----:B------:R-:W-:Y:S01]  /*638f0*/  DADD R24, -R148, R30 ;  /* 0x0000000094187229 */ /* 0x000fe2000000011e */
[----:B------:R-:W3:Y:S01]  /*63900*/  LDL.LU.64 R186, [R1+0x77e0] ;  /* 0x0077e00001ba7983 */ /* 0x000ee20000300a00 */
[----:B------:R-:W-:-:S03]  /*63910*/  DADD R34, R220, -R148 ;  /* 0x00000000dc227229 */ /* 0x000fc60000000894 */
[----:B------:R-:W3:Y:S04]  /*63920*/  LDL.LU.64 R148, [R1+0x7770] ;  /* 0x0077700001947983 */ /* 0x000ee80000300a00 */
[----:B------:R-:W3:Y:S01]  /*63930*/  LDL.LU.64 R164, [R1+0x8270] ;  /* 0x0082700001a47983 */ /* 0x000ee20000300a00 */
[----:B--2---:R-:W-:Y:S01]  /*63940*/  DADD R56, R216, R160 ;  /* 0x00000000d8387229 */ /* 0x004fe200000000a0 */
[----:B------:R-:W-:Y:S02]  /*63950*/  CS2R R46, SRZ ;  /* 0x00000000002e7805 */ /* 0x000fe4000001ff00 */
[----:B------:R-:W2:Y:S01]  /*63960*/  LDL.LU.64 R160, [R1+0x7a10] ;  /* 0x007a100001a07983 */ /* 0x000ea20000300a00 */
[----:B------:R-:W-:Y:S01]  /*63970*/  CS2R R158, SRZ ;  /* 0x00000000009e7805 */ /* 0x000fe2000001ff00 */
[----:B------:R-:W-:Y:S01]  /*63980*/  DMUL R58, R172, UR24 ;  /* 0x00000018ac3a7c28 */ /* 0x000fe20008000000 */
[----:B------:R-:W-:Y:S01]  /*63990*/  CS2R R84, SRZ ;  /* 0x0000000000547805 */ /* 0x000fe2000001ff00 */
[----:B------:R-:W-:Y:S01]  /*639a0*/  IMAD.MOV.U32 R86, RZ, RZ, R162 ;  /* 0x000000ffff567224 */ /* 0x000fe200078e00a2 */
[----:B------:R-:W-:Y:S01]  /*639b0*/  MOV R87, R163 ;  /* 0x000000a300577202 */ /* 0x000fe20000000f00 */
[----:B------:R-:W-:Y:S01]  /*639c0*/  IMAD.MOV.U32 R134, RZ, RZ, R152 ;  /* 0x000000ffff867224 */ /* 0x000fe200078e0098 */
[----:B------:R-:W-:Y:S01]  /*639d0*/  MOV R135, R153 ;  /* 0x0000009900877202 */ /* 0x000fe20000000f00 */
[----:B------:R-:W-:Y:S04]  /*639e0*/  STL.128 [R1+0x3320], R44 ;  /* 0x0033202c01007387 */ /* 0x000fe80000100c00 */
[----:B------:R-:W3:Y:S01]  /*639f0*/  LDL.LU.64 R152, [R1+0x8278] ;  /* 0x0082780001987983 */ /* 0x000ee20000300a00 */
[----:B------:R-:W-:-:S03]  /*63a00*/  MOV R202, R90 ;  /* 0x0000005a00ca7202 */ /* 0x000fc60000000f00 */
[----:B------:R-:W-:Y:S01]  /*63a10*/  STL.128 [R1+0x3330], R140 ;  /* 0x0033308c01007387 */ /* 0x000fe20000100c00 */
[----:B------:R-:W-:-:S03]  /*63a20*/  IMAD.MOV.U32 R203, RZ, RZ, R91 ;  /* 0x000000ffffcb7224 */ /* 0x000fc600078e005b */
[----:B------:R-:W-:Y:S04]  /*63a30*/  STL.128 [R1+0x3350], R156 ;  /* 0x0033509c01007387 */ /* 0x000fe80000100c00 */
[----:B------:R4:W-:Y:S04]  /*63a40*/  STL.128 [R1+0x3360], R84 ;  /* 0x0033605401007387 */ /* 0x0009e80000100c00 */
[----:B------:R0:W-:Y:S04]  /*63a50*/  STL.128 [R1+0x3370], R56 ;  /* 0x0033703801007387 */ /* 0x0001e80000100c00 */
[----:B------:R-:W3:Y:S01]  /*63a60*/  LDL.LU.64 R90, [R1+0x7760] ;  /* 0x00776000015a7983 */ /* 0x000ee20000300a00 */
[----:B------:R-:W-:Y:S01]  /*63a70*/  DADD R4, -R54, R4 ;  /* 0x0000000036047229 */ /* 0x000fe20000000104 */
[----:B------:R-:W-:-:S02]  /*63a80*/  CS2R R170, SRZ ;  /* 0x0000000000aa7805 */ /* 0x000fc4000001ff00 */
[----:B------:R-:W3:Y:S01]  /*63a90*/  LDL.LU.64 R42, [R1+0x7c80] ;  /* 0x007c8000012a7983 */ /* 0x000ee20000300a00 */
[----:B----4-:R-:W-:-:S03]  /*63aa0*/  DADD R84, R188, R154 ;  /* 0x00000000bc547229 */ /* 0x010fc6000000009a */
[----:B------:R-:W4:Y:S01]  /*63ab0*/  LDL.LU.64 R48, [R1+0x7d50] ;  /* 0x007d500001307983 */ /* 0x000f220000300a00 */
[----:B0-----:R-:W-:-:S03]  /*63ac0*/  DADD R58, R150, -R218 ;  /* 0x00000000963a7229 */ /* 0x001fc600000008da */
[----:B------:R-:W4:Y:S04]  /*63ad0*/  LDL.LU.64 R154, [R1+0x78a8] ;  /* 0x0078a800019a7983 */ /* 0x000f280000300a00 */
[----:B------:R-:W4:Y:S01]  /*63ae0*/  LDL.LU.64 R218, [R1+0x77b8] ;  /* 0x0077b80001da7983 */ /* 0x000f220000300a00 */
[----:B------:R-:W-:-:S03]  /*63af0*/  DADD R140, -R220, R24 ;  /* 0x00000000dc8c7229 */ /* 0x000fc60000000118 */
[----:B------:R-:W4:Y:S04]  /*63b00*/  LDL.LU.64 R150, [R1+0x77e8] ;  /* 0x0077e80001967983 */ /* 0x000f280000300a00 */
[----:B------:R-:W4:Y:S01]  /*63b10*/  LDL.LU.64 R66, [R1+0x77d8] ;  /* 0x0077d80001427983 */ /* 0x000f220000300a00 */
[----:B--2---:R-:W-:-:S03]  /*63b20*/  DADD R24, R54, R160 ;  /* 0x0000000036187229 */ /* 0x004fc600000000a0 */
[----:B------:R-:W2:Y:S01]  /*63b30*/  LDL.LU.64 R160, [R1+0x8058] ;  /* 0x0080580001a07983 */ /* 0x000ea20000300a00 */
[----:B------:R-:W-:Y:S02]  /*63b40*/  DADD R44, -RZ, -R242 ;  /* 0x00000000ff2c7229 */ /* 0x000fe400000009f2 */
[----:B------:R-:W-:Y:S01]  /*63b50*/  DADD R46, -RZ, -R168 ;  /* 0x00000000ff2e7229 */ /* 0x000fe200000009a8 */
[----:B------:R-:W-:Y:S01]  /*63b60*/  CS2R R56, SRZ ;  /* 0x0000000000387805 */ /* 0x000fe2000001ff00 */
[----:B---3--:R-:W-:Y:S01]  /*63b70*/  DADD R142, R198, -R164 ;  /* 0x00000000c68e7229 */ /* 0x008fe200000008a4 */
[----:B------:R-:W-:Y:S01]  /*63b80*/  IMAD.MOV.U32 R156, RZ, RZ, R134 ;  /* 0x000000ffff9c7224 */ /* 0x000fe200078e0086 */
[----:B------:R-:W-:Y:S01]  /*63b90*/  CS2R R158, SRZ ;  /* 0x00000000009e7805 */ /* 0x000fe2000001ff00 */
[----:B------:R-:W-:Y:S01]  /*63ba0*/  IMAD.MOV.U32 R157, RZ, RZ, R135 ;  /* 0x000000ffff9d7224 */ /* 0x000fe200078e0087 */
[----:B------:R-:W3:Y:S04]  /*63bb0*/  LDL.LU.64 R164, [R1+0x82c0] ;  /* 0x0082c00001a47983 */ /* 0x000ee80000300a00 */
[----:B------:R0:W-:Y:S01]  /*63bc0*/  STL.128 [R1+0x3380], R44 ;  /* 0x0033802c01007387 */ /* 0x0001e20000100c00 */
[----:B------:R-:W-:-:S03]  /*63bd0*/  DADD R86, -RZ, -R152 ;  /* 0x00000000ff567229 */ /* 0x000fc60000000998 */
[----:B------:R-:W-:Y:S04]  /*63be0*/  STL.128 [R1+0x3390], R208 ;  /* 0x003390d001007387 */ /* 0x000fe80000100c00 */
[----:B------:R1:W-:Y:S04]  /*63bf0*/  STL.128 [R1+0x33a0], R56 ;  /* 0x0033a03801007387 */ /* 0x0003e80000100c00 */
[----:B------:R-:W3:Y:S01]  /*63c00*/  LDL.LU.64 R134, [R1+0x8228] ;  /* 0x0082280001867983 */ /* 0x000ee20000300a00 */
[----:B0-----:R-:W-:Y:S01]  /*63c10*/  DADD R46, -RZ, -R148 ;  /* 0x00000000ff2e7229 */ /* 0x001fe20000000994 */
[----:B------:R-:W-:-:S02]  /*63c20*/  CS2R R44, SRZ ;  /* 0x00000000002c7805 */ /* 0x000fc4000001ff00 */
[----:B------:R-:W-:Y:S01]  /*63c30*/  CS2R R148, SRZ ;  /* 0x0000000000947805 */ /* 0x000fe2000001ff00 */
[----:B------:R-:W3:Y:S04]  /*63c40*/  LDL.LU.64 R152, [R1+0x77d0] ;  /* 0x0077d00001987983 */ /* 0x000ee80000300a00 */
[----:B------:R0:W-:Y:S01]  /*63c50*/  STL.128 [R1+0x33b0], R44 ;  /* 0x0033b02c01007387 */ /* 0x0001e20000100c00 */
[C---:B-1----:R-:W-:Y:S02]  /*63c60*/  DADD R56, R32.reuse, R24 ;  /* 0x0000000020387229 */ /* 0x042fe40000000018 */
[----:B------:R-:W-:Y:S01]  /*63c70*/  DADD R24, -R32, R4 ;  /* 0x0000000020187229 */ /* 0x000fe20000000104 */
[----:B------:R-:W-:Y:S01]  /*63c80*/  STL.128 [R1+0x33e0], R140 ;  /* 0x0033e08c01007387 */ /* 0x000fe20000100c00 */
[----:B----4-:R-:W-:-:S03]  /*63c90*/  DADD R30, -R90, R154 ;  /* 0x000000005a1e7229 */ /* 0x010fc6000000019a */
[----:B------:R-:W-:Y:S04]  /*63ca0*/  STL.128 [R1+0x33f0], R84 ;  /* 0x0033f05401007387 */ /* 0x000fe80000100c00 */
[----:B------:R-:W4:Y:S01]  /*63cb0*/  LDL.LU.64 R154, [R1+0x7d88] ;  /* 0x007d8800019a7983 */ /* 0x000f220000300a00 */
[----:B0-----:R-:W-:Y:S02]  /*63cc0*/  DADD R46, -RZ, -R32 ;  /* 0x00000000ff2e7229 */ /* 0x001fe40000000920 */
[----:B------:R-:W-:Y:S01]  /*63cd0*/  DADD R44, -R198, R218 ;  /* 0x00000000c62c7229 */ /* 0x000fe200000001da */
[----:B------:R-:W-:Y:S01]  /*63ce0*/  CS2R R32, SRZ ;  /* 0x0000000000207805 */ /* 0x000fe2000001ff00 */
[----:B------:R-:W-:Y:S04]  /*63cf0*/  STL.128 [R1+0x3410], R156 ;  /* 0x0034109c01007387 */ /* 0x000fe80000100c00 */
[----:B------:R-:W-:Y:S04]  /*63d00*/  STL.128 [R1+0x3430], R168 ;  /* 0x003430a801007387 */ /* 0x000fe80000100c00 */
[----:B------:R-:W-:Y:S04]  /*63d10*/  STL.128 [R1+0x3440], R16 ;  /* 0x0034401001007387 */ /* 0x000fe80000100c00 */
[----:B------:R0:W-:Y:S04]  /*63d20*/  STL.128 [R1+0x3460], R148 ;  /* 0x0034609401007387 */ /* 0x0001e80000100c00 */
[----:B------:R-:W-:Y:S04]  /*63d30*/  STL.128 [R1+0x3470], R32 ;  /* 0x0034702001007387 */ /* 0x000fe80000100c00 */
[----:B------:R1:W-:Y:S01]  /*63d40*/  STL.128 [R1+0x3480], R44 ;  /* 0x0034802c01007387 */ /* 0x0003e20000100c00 */
[----:B------:R-:W-:Y:S01]  /*63d50*/  MOV R198, R126 ;  /* 0x0000007e00c67202 */ /* 0x000fe20000000f00 */
[----:B------:R-:W-:-:S02]  /*63d60*/  IMAD.MOV.U32 R199, RZ, RZ, R127 ;  /* 0x000000ffffc77224 */ /* 0x000fc400078e007f */
[----:B------:R-:W4:Y:S04]  /*63d70*/  LDL.LU.64 R218, [R1+0x7750] ;  /* 0x0077500001da7983 */ /* 0x000f280000300a00 */
[----:B0-----:R-:W4:Y:S01]  /*63d80*/  LDL.LU.64 R148, [R1+0x7d70] ;  /* 0x007d700001947983 */ /* 0x001f220000300a00 */
[----:B------:R-:W-:-:S03]  /*63d90*/  CS2R R220, SRZ ;  /* 0x0000000000dc7805 */ /* 0x000fc6000001ff00 */
[----:B------:R-:W4:Y:S04]  /*63da0*/  LDL.LU.64 R150, [R1+0x7c08] ;  /* 0x007c080001967983 */ /* 0x000f280000300a00 */
[----:B-1----:R-:W4:Y:S01]  /*63db0*/  LDL.LU.64 R46, [R1+0x7b60] ;  /* 0x007b6000012e7983 */ /* 0x002f220000300a00 */
[----:B------:R-:W-:Y:S01]  /*63dc0*/  IMAD.MOV.U32 R36, RZ, RZ, R226 ;  /* 0x000000ffff247224 */ /* 0x000fe200078e00e2 */
[----:B------:R-:W-:Y:S02]  /*63dd0*/  MOV R37, R227 ;  /* 0x000000e300257202 */ /* 0x000fe40000000f00 */
[----:B------:R-:W4:Y:S01]  /*63de0*/  LDL.LU.64 R170, [R1+0x7778] ;  /* 0x0077780001aa7983 */ /* 0x000f220000300a00 */
[----:B------:R-:W-:-:S03]  /*63df0*/  DADD R142, R42, -R48 ;  /* 0x000000002a8e7229 */ /* 0x000fc60000000830 */
[----:B------:R-:W4:Y:S01]  /*63e00*/  LDL.64 R156, [R1+0x9fc0] ;  /* 0x009fc000019c7983 */ /* 0x000f220000100a00 */
[----:B------:R-:W-:Y:S02]  /*63e10*/  DADD R4, -R240, R30 ;  /* 0x00000000f0047229 */ /* 0x000fe4000000011e */
[----:B------:R-:W-:Y:S01]  /*63e20*/  DADD R186, -R210, R186 ;  /* 0x00000000d2ba7229 */ /* 0x000fe200000001ba */
[----:B------:R-:W4:Y:S01]  /*63e30*/  LDL.64 R168, [R1+0xa728] ;  /* 0x00a7280001a87983 */ /* 0x000f220000100a00 */
[----:B------:R-:W-:Y:S02]  /*63e40*/  DADD R54, -RZ, -R54 ;  /* 0x00000000ff367229 */ /* 0x000fe40000000936 */
[----:B------:R-:W-:Y:S01]  /*63e50*/  DADD R90, -RZ, -R90 ;  /* 0x00000000ff5a7229 */ /* 0x000fe2000000095a */
[----:B------:R-:W-:Y:S01]  /*63e60*/  UMOV UR4, 0x624dd2f2 ;  /* 0x624dd2f200047882 */ /* 0x000fe20000000000 */
[----:B------:R-:W-:Y:S01]  /*63e70*/  UMOV UR5, 0x3fe55810 ;  /* 0x3fe5581000057882 */ /* 0x000fe20000000000 */
[----:B------:R-:W4:Y:S01]  /*63e80*/  LDL.LU.64 R158, [R1+0x77c8] ;  /* 0x0077c800019e7983 */ /* 0x000f220000300a00 */
[----:B--2---:R-:W-:-:S02]  /*63e90*/  DADD R18, R160, R160 ;  /* 0x00000000a0127229 */ /* 0x004fc400000000a0 */
[----:B------:R-:W-:Y:S01]  /*63ea0*/  DADD R126, -RZ, -R240 ;  /* 0x00000000ff7e7229 */ /* 0x000fe200000009f0 */
[----:B------:R-:W2:Y:S01]  /*63eb0*/  LDL.LU.64 R160, [R1+0x7f60] ;  /* 0x007f600001a07983 */ /* 0x000ea20000300a00 */
[----:B------:R-:W-:Y:S01]  /*63ec0*/  DADD R34, -RZ, -R236 ;  /* 0x00000000ff227229 */ /* 0x000fe200000009ec */
[----:B------:R-:W-:Y:S01]  /*63ed0*/  CS2R R32, SRZ ;  /* 0x0000000000207805 */ /* 0x000fe2000001ff00 */
[----:B---3--:R-:W-:Y:S01]  /*63ee0*/  DADD R44, R164, R164 ;  /* 0x00000000a42c7229 */ /* 0x008fe200000000a4 */
[----:B------:R-:W-:Y:S01]  /*63ef0*/  MOV R208, R36 ;  /* 0x0000002400d07202 */ /* 0x000fe20000000f00 */
[----:B------:R-:W3:Y:S01]  /*63f00*/  LDL.LU.64 R164, [R1+0x7ac8] ;  /* 0x007ac80001a47983 */ /* 0x000ee20000300a00 */
[----:B------:R-:W-:-:S03]  /*63f10*/  IMAD.MOV.U32 R209, RZ, RZ, R37 ;  /* 0x000000ffffd17224 */ /* 0x000fc600078e0025 */
[----:B------:R-:W-:Y:S04]  /*63f20*/  STL.128 [R1+0x3490], R124 ;  /* 0x0034907c01007387 */ /* 0x000fe80000100c00 */
[----:B------:R0:W-:Y:S04]  /*63f30*/  STL.128 [R1+0x34a0], R32 ;  /* 0x0034a02001007387 */ /* 0x0001e80000100c00 */
[----:B------:R1:W-:Y:S04]  /*63f40*/  STL.128 [R1+0x34b0], R220 ;  /* 0x0034b0dc01007387 */ /* 0x0003e80000100c00 */
[----:B------:R-:W3:Y:S04]  /*63f50*/  LDL.64 R36, [R1+0xa8b0] ;  /* 0x00a8b00001247983 */ /* 0x000ee80000100a00 */
[----:B------:R-:W3:Y:S01]  /*63f60*/  LDL.64 R48, [R1+0x9fd0] ;  /* 0x009fd00001307983 */ /* 0x000ee20000100a00 */
[----:B0-----:R-:W-:-:S03]  /*63f70*/  DADD R32, -RZ, -R42 ;  /* 0x00000000ff207229 */ /* 0x001fc6000000092a */
[----:B------:R-:W3:Y:S04]  /*63f80*/  LDL.64 R226, [R1+0xa740] ;  /* 0x00a7400001e27983 */ /* 0x000ee80000100a00 */
[----:B------:R-:W3:Y:S04]  /*63f90*/  LDL.LU.64 R42, [R1+0x78c8] ;  /* 0x0078c800012a7983 */ /* 0x000ee80000300a00 */
[----:B-1----:R-:W3:Y:S01]  /*63fa0*/  LDL.LU.64 R220, [R1+0x80e0] ;  /* 0x0080e00001dc7983 */ /* 0x002ee20000300a00 */
[----:B----4-:R-:W-:-:S03]  /*63fb0*/  DADD R86, -RZ, -R154 ;  /* 0x00000000ff567229 */ /* 0x010fc6000000099a */
[----:B------:R-:W4:Y:S04]  /*63fc0*/  LDL.LU.64 R222, [R1+0x80e8] ;  /* 0x0080e80001de7983 */ /* 0x000f280000300a00 */
[----:B------:R-:W4:Y:S01]  /*63fd0*/  LDL.LU.64 R154, [R1+0x7a98] ;  /* 0x007a9800019a7983 */ /* 0x000f220000300a00 */
[----:B------:R-:W-:-:S03]  /*63fe0*/  DADD R16, -RZ, -R148 ;  /* 0x00000000ff107229 */ /* 0x000fc60000000994 */
[----:B------:R0:W-:Y:S02]  /*63ff0*/  STL.128 [R1+0x34c0], R44 ;  /* 0x0034c02c01007387 */ /* 0x0001e40000100c00 */
[----:B0-----:R-:W-:Y:S02]  /*64000*/  DADD R46, -RZ, -R134 ;  /* 0x00000000ff2e7229 */ /* 0x001fe40000000986 */
[----:B------:R-:W4:Y:S01]  /*64010*/  LDL.LU.64 R134, [R1+0x7908] ;  /* 0x0079080001867983 */ /* 0x000f220000300a00 */
[----:B--2---:R-:W-:-:S03]  /*64020*/  DADD R148, -RZ, -R160 ;  /* 0x00000000ff947229 */ /* 0x004fc600000009a0 */
[----:B------:R-:W2:Y:S01]  /*64030*/  LDL.64 R160, [R1+0xa640] ;  /* 0x00a6400001a07983 */ /* 0x000ea20000100a00 */
[----:B------:R-:W-:Y:S02]  /*64040*/  DADD R124, -RZ, -R152 ;  /* 0x00000000ff7c7229 */ /* 0x000fe40000000998 */
[----:B------:R-:W-:Y:S01]  /*64050*/  DADD R126, -RZ, -R66 ;  /* 0x00000000ff7e7229 */ /* 0x000fe20000000942 */
[----:B------:R-:W-:Y:S01]  /*64060*/  CS2R R34, SRZ ;  /* 0x0000000000227805 */ /* 0x000fe2000001ff00 */
[----:B------:R-:W-:-:S05]  /*64070*/  IMAD.MOV.U32 R84, RZ, RZ, R32 ;  /* 0x000000ffff547224 */ /* 0x000fca00078e0020 */
[----:B------:R0:W-:Y:S01]  /*64080*/  STL.128 [R1+0x34f0], R124 ;  /* 0x0034f07c01007387 */ /* 0x0001e20000100c00 */
[----:B------:R-:W-:Y:S01]  /*64090*/  MOV R85, R33 ;  /* 0x0000002100557202 */ /* 0x000fe20000000f00 */
[----:B---3--:R-:W-:Y:S02]  /*640a0*/  DADD R30, R164, -R150 ;  /* 0x00000000a41e7229 */ /* 0x008fe40000000896 */
[----:B------:R-:W-:Y:S01]  /*640b0*/  DADD R44, -RZ, -R218 ;  /* 0x00000000ff2c7229 */ /* 0x000fe200000009da */
[----:B------:R-:W-:Y:S01]  /*640c0*/  CS2R R150, SRZ ;  /* 0x0000000000967805 */ /* 0x000fe2000001ff00 */
[----:B0-----:R-:W-:Y:S02]  /*640d0*/  IMAD.MOV.U32 R126, RZ, RZ, R124 ;  /* 0x000000ffff7e7224 */ /* 0x001fe400078e007c */
[----:B------:R-:W-:-:S05]  /*640e0*/  IMAD.MOV.U32 R127, RZ, RZ, R125 ;  /* 0x000000ffff7f7224 */ /* 0x000fca00078e007d */
[----:B------:R-:W-:Y:S04]  /*640f0*/  STL.128 [R1+0x3500], R124 ;  /* 0x0035007c01007387 */ /* 0x000fe80000100c00 */
[----:B------:R0:W-:Y:S01]  /*64100*/  STL.128 [R1+0x3510], R32 ;  /* 0x0035102001007387 */ /* 0x0001e20000100c00 */
[----:B------:R-:W-:-:S03]  /*64110*/  DADD R58, R232, -R170 ;  /* 0x00000000e83a7229 */ /* 0x000fc600000008aa */
[----:B------:R-:W-:Y:S04]  /*64120*/  STL.128 [R1+0x3520], R84 ;  /* 0x0035205401007387 */ /* 0x000fe80000100c00 */
[----:B------:R1:W-:Y:S01]  /*64130*/  STL.128 [R1+0x3530], R16 ;  /* 0x0035301001007387 */ /* 0x0003e20000100c00 */
[----:B----4-:R-:W-:-:S03]  /*64140*/  DADD R154, R246, -R154 ;  /* 0x00000000f69a7229 */ /* 0x010fc6000000089a */
[----:B------:R-:W-:Y:S01]  /*64150*/  STL.128 [R1+0x3540], R148 ;  /* 0x0035409401007387 */ /* 0x000fe20000100c00 */
[----:B0-----:R-:W-:-:S03]  /*64160*/  DADD R32, -RZ, -R246 ;  /* 0x00000000ff207229 */ /* 0x001fc600000009f6 */
[----:B------:R-:W3:Y:S01]  /*64170*/  LDL.LU.64 R170, [R1+0x7f30] ;  /* 0x007f300001aa7983 */ /* 0x000ee20000300a00 */
[----:B------:R-:W-:Y:S01]  /*64180*/  DADD R34, -R188, R24 ;  /* 0x00000000bc227229 */ /* 0x000fe20000000118 */
[----:B------:R-:W-:Y:S02]  /*64190*/  CS2R R246, SRZ ;  /* 0x0000000000f67805 */ /* 0x000fe4000001ff00 */
[----:B------:R-:W-:Y:S01]  /*641a0*/  STL.128 [R1+0x3550], R44 ;  /* 0x0035502c01007387 */ /* 0x000fe20000100c00 */
[----:B-1----:R-:W-:-:S03]  /*641b0*/  DADD R18, -RZ, -R164 ;  /* 0x00000000ff127229 */ /* 0x002fc600000009a4 */
[----:B------:R-:W-:Y:S01]  /*641c0*/  STL.128 [R1+0x3560], R244 ;  /* 0x003560f401007387 */ /* 0x000fe20000100c00 */
[----:B------:R-:W-:-:S03]  /*641d0*/  DADD R84, -RZ, -R232 ;  /* 0x00000000ff547229 */ /* 0x000fc600000009e8 */
[----:B------:R-:W3:Y:S01]  /*641e0*/  LDL.64 R164, [R1+0xa828] ;  /* 0x00a8280001a47983 */ /* 0x000ee20000100a00 */
[----:B------:R-:W-:-:S03]  /*641f0*/  DADD R16, R226, -R42 ;  /* 0x00000000e2107229 */ /* 0x000fc6000000082a */
[----:B------:R0:W-:Y:S01]  /*64200*/  STL.128 [R1+0x3590], R32 ;  /* 0x0035902001007387 */ /* 0x0001e20000100c00 */
[----:B------:R-:W-:Y:S01]  /*64210*/  MOV R188, R198 ;  /* 0x000000c600bc7202 */ /* 0x000fe20000000f00 */
[----:B------:R-:W-:Y:S01]  /*64220*/  IMAD.MOV.U32 R189, RZ, RZ, R199 ;  /* 0x000000ffffbd7224 */ /* 0x000fe200078e00c7 */
[----:B------:R-:W-:Y:S01]  /*64230*/  DMUL R24, R172, UR50 ;  /* 0x00000032ac187c28 */ /* 0x000fe20008000000 */
[----:B------:R-:W4:Y:S01]  /*64240*/  LDL.64 R42, [R1+0x9b38] ;  /* 0x009b3800012a7983 */ /* 0x000f220000100a00 */
[----:B------:R-:W-:Y:S01]  /*64250*/  IMAD.MOV.U32 R198, RZ, RZ, R192 ;  /* 0x000000ffffc67224 */ /* 0x000fe200078e00c0 */
[----:B------:R-:W-:Y:S01]  /*64260*/  MOV R199, R193 ;  /* 0x000000c100c77202 */ /* 0x000fe20000000f00 */
[----:B------:R-:W-:Y:S01]  /*64270*/  IMAD.MOV.U32 R210, RZ, RZ, R162 ;  /* 0x000000ffffd27224 */ /* 0x000fe200078e00a2 */
[----:B0-----:R-:W-:Y:S01]  /*64280*/  DADD R34, R36, R36 ;  /* 0x0000000024227229 */ /* 0x001fe20000000024 */
[----:B------:R-:W-:Y:S01]  /*64290*/  CS2R R32, SRZ ;  /* 0x0000000000207805 */ /* 0x000fe2000001ff00 */
[----:B------:R-:W-:Y:S01]  /*642a0*/  IMAD.MOV.U32 R211, RZ, RZ, R163 ;  /* 0x000000ffffd37224 */ /* 0x000fe200078e00a3 */
[----:B------:R-:W-:Y:S01]  /*642b0*/  DADD R86, R48, R134 ;  /* 0x0000000030567229 */ /* 0x000fe20000000086 */
[----:B------:R-:W-:Y:S01]  /*642c0*/  MOV R172, R202 ;  /* 0x000000ca00ac7202 */ /* 0x000fe20000000f00 */
[----:B------:R-:W-:Y:S01]  /*642d0*/  DADD R134, -RZ, -R206 ;  /* 0x00000000ff867229 */ /* 0x000fe200000009ce */
[----:B------:R-:W-:Y:S01]  /*642e0*/  IMAD.MOV.U32 R173, RZ, RZ, R203 ;  /* 0x000000ffffad7224 */ /* 0x000fe200078e00cb */
[----:B------:R-:W4:Y:S04]  /*642f0*/  LDL.64 R162, [R1+0xa738] ;  /* 0x00a7380001a27983 */ /* 0x000f280000100a00 */
[----:B------:R-:W-:Y:S04]  /*64300*/  STL.128 [R1+0x35a0], R84 ;  /* 0x0035a05401007387 */ /* 0x000fe80000100c00 */
[----:B------:R0:W-:Y:S04]  /*64310*/  STL.128 [R1+0x35b0], R16 ;  /* 0x0035b01001007387 */ /* 0x0001e80000100c00 */
[----:B------:R-:W-:Y:S04]  /*64320*/  STL.128 [R1+0x35c0], R32 ;  /* 0x0035c02001007387 */ /* 0x000fe80000100c00 */
[----:B------:R-:W-:Y:S04]  /*64330*/  STL.128 [R1+0x35d0], R220 ;  /* 0x0035d0dc01007387 */ /* 0x000fe80000100c00 */
[----:B------:R-:W-:Y:S01]  /*64340*/  STL.128 [R1+0x35e0], R208 ;  /* 0x0035e0d001007387 */ /* 0x000fe20000100c00 */
[----:B0-----:R-:W-:Y:S01]  /*64350*/  DADD R18, R190, -R120 ;  /* 0x00000000be127229 */ /* 0x001fe20000000878 */
[----:B------:R-:W-:-:S02]  /*64360*/  CS2R R16, SRZ ;  /* 0x0000000000107805 */ /* 0x000fc4000001ff00 */
[----:B------:R0:W-:Y:S04]  /*64370*/  STL.128 [R1+0x35f0], R24 ;  /* 0x0035f01801007387 */ /* 0x0001e80000100c00 */
[----:B------:R-:W4:Y:S01]  /*64380*/  LDL.64 R202, [R1+0x9ae0] ;  /* 0x009ae00001ca7983 */ /* 0x000f220000100a00 */
[----:B--2---:R-:W-:-:S03]  /*64390*/  DADD R36, R160, R242 ;  /* 0x00000000a0247229 */ /* 0x004fc600000000f2 */
[----:B0-----:R-:W2:Y:S04]  /*643a0*/  LDL.64 R24, [R1+0x9f98] ;  /* 0x009f980001187983 */ /* 0x001ea80000100a00 */
[----:B------:R-:W4:Y:S01]  /*643b0*/  LDL.LU.64 R242, [R1+0x7d78] ;  /* 0x007d780001f27983 */ /* 0x000f220000300a00 */
[----:B------:R-:W-:-:S03]  /*643c0*/  DADD R192, R156, R36 ;  /* 0x000000009cc07229 */ /* 0x000fc60000000024 */
[----:B------:R-:W2:Y:S04]  /*643d0*/  LDL.LU.64 R26, [R1+0x7830] ;  /* 0x00783000011a7983 */ /* 0x000ea80000300a00 */
[----:B------:R-:W-:Y:S04]  /*643e0*/  STL.128 [R1+0x3600], R192 ;  /* 0x003600c001007387 */ /* 0x000fe80000100c00 */
[----:B------:R-:W-:Y:S04]  /*643f0*/  STL.128 [R1+0x3620], R132 ;  /* 0x0036208401007387 */ /* 0x000fe80000100c00 */
[----:B------:R-:W-:Y:S04]  /*64400*/  STL.128 [R1+0x3630], R116 ;  /* 0x0036307401007387 */ /* 0x000fe80000100c00 */
[----:B------:R0:W-:Y:S04]  /*64410*/  STL.128 [R1+0x3650], R16 ;  /* 0x0036501001007387 */ /* 0x0001e80000100c00 */
[----:B0-----:R-:W2:Y:S01]  /*64420*/  LDL.64 R18, [R1+0xa818] ;  /* 0x00a8180001127983 */ /* 0x001ea20000100a00 */
[----:B------:R-:W-:-:S03]  /*64430*/  DADD R32, -RZ, -R216 ;  /* 0x00000000ff207229 */ /* 0x000fc600000009d8 */
[----:B------:R-:W2:Y:S01]  /*64440*/  LDL.LU.64 R216, [R1+0x7818] ;  /* 0x0078180001d87983 */ /* 0x000ea20000300a00 */
[----:B------:R-:W-:Y:S02]  /*64450*/  CS2R R120, SRZ ;  /* 0x0000000000787805 */ /* 0x000fe4000001ff00 */
[----:B------:R-:W-:Y:S01]  /*64460*/  CS2R R16, SRZ ;  /* 0x0000000000107805 */ /* 0x000fe2000001ff00 */
[----:B---3--:R-:W-:Y:S01]  /*64470*/  DADD R34, R170, R164 ;  /* 0x00000000aa227229 */ /* 0x008fe200000000a4 */
[----:B------:R-:W3:Y:S01]  /*64480*/  LDL.LU.64 R170, [R1+0x7860] ;  /* 0x0078600001aa7983 */ /* 0x000ee20000300a00 */
[----:B------:R-:W-:-:S03]  /*64490*/  DADD R156, R160, R156 ;  /* 0x00000000a09c7229 */ /* 0x000fc6000000009c */
[----:B------:R0:W-:Y:S04]  /*644a0*/  STL.128 [R1+0x3660], R52 ;  /* 0x0036603401007387 */ /* 0x0001e80000100c00 */
[----:B------:R-:W-:Y:S04]  /*644b0*/  STL.128 [R1+0x3670], R88 ;  /* 0x0036705801007387 */ /* 0x000fe80000100c00 */
[----:B------:R-:W-:Y:S04]  /*644c0*/  STL.128 [R1+0x3680], R120 ;  /* 0x0036807801007387 */ /* 0x000fe80000100c00 */
[----:B------:R-:W3:Y:S01]  /*644d0*/  LDL.LU.64 R160, [R1+0x7fd0] ;  /* 0x007fd00001a07983 */ /* 0x000ee20000300a00 */
[----:B------:R-:W-:-:S02]  /*644e0*/  IMAD.MOV.U32 R206, RZ, RZ, R214 ;  /* 0x000000ffffce7224 */ /* 0x000fc400078e00d6 */
[----:B------:R-:W-:Y:S01]  /*644f0*/  IMAD.MOV.U32 R207, RZ, RZ, R215 ;  /* 0x000000ffffcf7224 */ /* 0x000fe200078e00d7 */
[----:B------:R-:W-:Y:S01]  /*64500*/  MOV R221, R189 ;  /* 0x000000bd00dd7202 */ /* 0x000fe20000000f00 */
[----:B------:R-:W3:Y:S01]  /*64510*/  LDL.LU.64 R214, [R1+0x7e00] ;  /* 0x007e000001d67983 */ /* 0x000ee20000300a00 */
[----:B------:R-:W-:-:S03]  /*64520*/  IMAD.MOV.U32 R220, RZ, RZ, R188 ;  /* 0x000000ffffdc7224 */ /* 0x000fc600078e00bc */
[----:B------:R-:W3:Y:S01]  /*64530*/  LDL.LU.64 R188, [R1+0x81f8] ;  /* 0x0081f80001bc7983 */ /* 0x000ee20000300a00 */
[----:B------:R-:W-:Y:S01]  /*64540*/  MOV R222, R66 ;  /* 0x0000004200de7202 */ /* 0x000fe20000000f00 */
[----:B------:R-:W-:Y:S01]  /*64550*/  IMAD.MOV.U32 R223, RZ, RZ, R67 ;  /* 0x000000ffffdf7224 */ /* 0x000fe200078e0043 */
[----:B------:R-:W-:Y:S01]  /*64560*/  MOV R211, R197 ;  /* 0x000000c500d37202 */ /* 0x000fe20000000f00 */
[----:B------:R-:W-:Y:S01]  /*64570*/  IMAD.MOV.U32 R210, RZ, RZ, R196 ;  /* 0x000000ffffd27224 */ /* 0x000fe200078e00c4 */
[----:B------:R-:W3:Y:S04]  /*64580*/  LDL.LU.64 R66, [R1+0x7ad0] ;  /* 0x007ad00001427983 */ /* 0x000ee80000300a00 */
[----:B------:R-:W3:Y:S01]  /*64590*/  LDL.LU.64 R196, [R1+0x8138] ;  /* 0x0081380001c47983 */ /* 0x000ee20000300a00 */
[----:B------:R-:W-:-:S03]  /*645a0*/  CS2R R208, SRZ ;  /* 0x0000000000d07805 */ /* 0x000fc6000001ff00 */
[----:B0-----:R-:W3:Y:S01]  /*645b0*/  LDL.64 R54, [R1+0xa7b0] ;  /* 0x00a7b00001367983 */ /* 0x001ee20000100a00 */
[----:B----4-:R-:W-:-:S03]  /*645c0*/  DADD R36, R242, R42 ;  /* 0x00000000f2247229 */ /* 0x010fc6000000002a */
[----:B------:R-:W4:Y:S04]  /*645d0*/  LDL.64 R52, [R1+0x9ff0] ;  /* 0x009ff00001347983 */ /* 0x000f280000100a00 */
[----:B------:R-:W4:Y:S01]  /*645e0*/  LDL.LU.64 R242, [R1+0x81a8] ;  /* 0x0081a80001f27983 */ /* 0x000f220000300a00 */
[----:B------:R-:W-:Y:S02]  /*645f0*/  DADD R42, R174, R42 ;  /* 0x00000000ae2a7229 */ /* 0x000fe4000000002a */
[C---:B------:R-:W-:Y:S01]  /*64600*/  DADD R44, R202.reuse, R36 ;  /* 0x00000000ca2c7229 */ /* 0x040fe20000000024 */
[----:B------:R-:W4:Y:S04]  /*64610*/  LDL.LU.64 R174, [R1+0x7ee0] ;  /* 0x007ee00001ae7983 */ /* 0x000f280000300a00 */
[----:B--2---:R0:W-:Y:S02]  /*64620*/  STL.128 [R1+0x3690], R16 ;  /* 0x0036901001007387 */ /* 0x0041e40000100c00 */
[----:B0-----:R-:W-:-:S02]  /*64630*/  DADD R18, R202, R42 ;  /* 0x00000000ca127229 */ /* 0x001fc4000000002a */
[----:B------:R-:W2:Y:S01]  /*64640*/  LDL.64 R202, [R1+0x9fd8] ;  /* 0x009fd80001ca7983 */ /* 0x000ea20000100a00 */
[----:B------:R-:W-:Y:S01]  /*64650*/  DFMA R46, R162, UR4, R34 ;  /* 0x00000004a22e7c2b */ /* 0x000fe20008000022 */
[----:B------:R-:W-:Y:S01]  /*64660*/  MOV R16, R212 ;  /* 0x000000d400107202 */ /* 0x000fe20000000f00 */
[----:B------:R-:W-:Y:S02]  /*64670*/  IMAD.MOV.U32 R34, RZ, RZ, R108 ;  /* 0x000000ffff227224 */ /* 0x000fe400078e006c */
[----:B------:R-:W-:Y:S02]  /*64680*/  IMAD.MOV.U32 R35, RZ, RZ, R109 ;  /* 0x000000ffff237224 */ /* 0x000fe400078e006d */
[----:B------:R-:W-:Y:S01]  /*64690*/  IMAD.MOV.U32 R17, RZ, RZ, R213 ;  /* 0x000000ffff117224 */ /* 0x000fe200078e00d5 */
[----:B------:R-:W-:Y:S01]  /*646a0*/  MOV R213, R81 ;  /* 0x0000005100d57202 */ /* 0x000fe20000000f00 */
[----:B------:R-:W-:Y:S01]  /*646b0*/  IMAD.MOV.U32 R212, RZ, RZ, R80 ;  /* 0x000000ffffd47224 */ /* 0x000fe200078e0050 */
[----:B---3--:R-:W-:Y:S01]  /*646c0*/  DADD R140, R100, R170 ;  /* 0x00000000648c7229 */ /* 0x008fe200000000aa */
[----:B------:R-:W-:Y:S01]  /*646d0*/  IMAD.MOV.U32 R80, RZ, RZ, R100 ;  /* 0x000000ffff507224 */ /* 0x000fe200078e0064 */
[----:B------:R0:W-:Y:S01]  /*646e0*/  STL.128 [R1+0x36a0], R24 ;  /* 0x0036a01801007387 */ /* 0x0001e20000100c00 */
[----:B------:R-:W-:-:S03]  /*646f0*/  IMAD.MOV.U32 R81, RZ, RZ, R101 ;  /* 0x000000ffff517224 */ /* 0x000fc600078e0065 */
[----:B------:R-:W-:Y:S04]  /*64700*/  STL.128 [R1+0x36b0], R32 ;  /* 0x0036b02001007387 */ /* 0x000fe80000100c00 */
[----:B------:R-:W-:Y:S04]  /*64710*/  STL.128 [R1+0x36c0], R44 ;  /* 0x0036c02c01007387 */ /* 0x000fe80000100c00 */
[----:B------:R-:W-:Y:S01]  /*64720*/  STL.128 [R1+0x36d0], R16 ;  /* 0x0036d01001007387 */ /* 0x000fe20000100c00 */
[----:B0-----:R-:W-:Y:S01]  /*64730*/  CS2R R24, SRZ ;  /* 0x0000000000187805 */ /* 0x001fe2000001ff00 */
[----:B------:R-:W-:-:S02]  /*64740*/  IMAD.MOV.U32 R26, RZ, RZ, R136 ;  /* 0x000000ffff1a7224 */ /* 0x000fc400078e0088 */
[----:B------:R-:W3:Y:S01]  /*64750*/  LDL.LU.64 R170, [R1+0x81b8] ;  /* 0x0081b80001aa7983 */ /* 0x000ee20000300a00 */
[----:B------:R-:W-:-:S03]  /*64760*/  IMAD.MOV.U32 R27, RZ, RZ, R137 ;  /* 0x000000ffff1b7224 */ /* 0x000fc600078e0089 */
[----:B------:R0:W-:Y:S04]  /*64770*/  STL.128 [R1+0x36f0], R80 ;  /* 0x0036f05001007387 */ /* 0x0001e80000100c00 */
[----:B------:R-:W-:Y:S04]  /*64780*/  STL.128 [R1+0x3700], R220 ;  /* 0x003700dc01007387 */ /* 0x000fe80000100c00 */
[----:B------:R-:W-:Y:S04]  /*64790*/  STL.128 [R1+0x3740], R140 ;  /* 0x0037408c01007387 */ /* 0x000fe80000100c00 */
[----:B------:R4:W-:Y:S04]  /*647a0*/  STL.128 [R1+0x3750], R24 ;  /* 0x0037501801007387 */ /* 0x0009e80000100c00 */
[----:B0-----:R-:W3:Y:S01]  /*647b0*/  LDL.64 R82, [R1+0xa488] ;  /* 0x00a4880001527983 */ /* 0x001ee20000100a00 */
[----:B------:R-:W-:Y:S01]  /*647c0*/  DADD R46, -RZ, -R160 ;  /* 0x00000000ff2e7229 */ /* 0x000fe200000009a0 */
[----:B------:R-:W-:Y:S01]  /*647d0*/  MOV R160, R198 ;  /* 0x000000c600a07202 */ /* 0x000fe20000000f00 */
[----:B------:R-:W-:-:S02]  /*647e0*/  IMAD.MOV.U32 R161, RZ, RZ, R199 ;  /* 0x000000ffffa17224 */ /* 0x000fc400078e00c7 */
[----:B------:R-:W3:Y:S01]  /*647f0*/  LDL.LU.64 R198, [R1+0x7900] ;  /* 0x0079000001c67983 */ /* 0x000ee20000300a00 */
[----:B----4-:R-:W-:-:S03]  /*64800*/  DADD R26, R242, R216 ;  /* 0x00000000f21a7229 */ /* 0x010fc600000000d8 */
[----:B------:R-:W3:Y:S01]  /*64810*/  LDL.LU.64 R216, [R1+0x7870] ;  /* 0x0078700001d87983 */ /* 0x000ee20000300a00 */
[----:B--2---:R-:W-:-:S03]  /*64820*/  DFMA R44, R168, UR54, R202 ;  /* 0x00000036a82c7c2b */ /* 0x004fc600080000ca */
[----:B------:R-:W2:Y:S01]  /*64830*/  LDL.LU.64 R202, [R1+0x7ec0] ;  /* 0x007ec00001ca7983 */ /* 0x000ea20000300a00 */
[----:B------:R-:W-:Y:S02]  /*64840*/  DADD R18, -R214, R220 ;  /* 0x00000000d6127229 */ /* 0x000fe400000001dc */
[----:B------:R-:W-:Y:S01]  /*64850*/  DADD R174, -R174, R136 ;  /* 0x00000000aeae7229 */ /* 0x000fe20000000188 */
[----:B------:R-:W-:-:S05]  /*64860*/  CS2R R24, SRZ ;  /* 0x0000000000187805 */ /* 0x000fca000001ff00 */
[C---:B------:R-:W-:Y:S02]  /*64870*/  DFMA R136, R188.reuse, UR8, R18 ;  /* 0x00000008bc887c2b */ /* 0x040fe40008000012 */
[----:B------:R-:W-:Y:S01]  /*64880*/  DFMA R18, R188, UR56, -R214 ;  /* 0x00000038bc127c2b */ /* 0x000fe200080008d6 */
[----:B------:R0:W-:Y:S01]  /*64890*/  STL.128 [R1+0x3760], R156 ;  /* 0x0037609c01007387 */ /* 0x0001e20000100c00 */
[----:B------:R-:W-:Y:S01]  /*648a0*/  DADD R34, R218, -R40 ;  /* 0x00000000da227229 */ /* 0x000fe20000000828 */
[----:B------:R-:W-:Y:S02]  /*648b0*/  CS2R R32, SRZ ;  /* 0x0000000000207805 */ /* 0x000fe4000001ff00 */
[----:B------:R1:W-:Y:S03]  /*648c0*/  STL.128 [R1+0x3770], R24 ;  /* 0x0037701801007387 */ /* 0x0003e60000100c00 */
[----:B------:R-:W-:Y:S01]  /*648d0*/  DFMA R108, R152, UR48, R18 ;  /* 0x00000030986c7c2b */ /* 0x000fe20008000012 */
[----:B------:R4:W-:Y:S04]  /*648e0*/  STL.128 [R1+0x3780], R32 ;  /* 0x0037802001007387 */ /* 0x0009e80000100c00 */
[----:B------:R-:W-:Y:S01]  /*648f0*/  STL.128 [R1+0x3790], R104 ;  /* 0x0037906801007387 */ /* 0x000fe20000100c00 */
[----:B------:R-:W-:-:S03]  /*64900*/  DADD R14, R66, R14 ;  /* 0x00000000420e7229 */ /* 0x000fc6000000000e */
[----:B0-----:R-:W2:Y:S01]  /*64910*/  LDL.LU.64 R158, [R1+0x82f0] ;  /* 0x0082f000019e7983 */ /* 0x001ea20000300a00 */
[----:B-1----:R-:W-:-:S03]  /*64920*/  DMUL R24, R152, UR6 ;  /* 0x0000000698187c28 */ /* 0x002fc60008000000 */
[----:B------:R-:W2:Y:S01]  /*64930*/  LDL.LU.64 R218, [R1+0x8000] ;  /* 0x0080000001da7983 */ /* 0x000ea20000300a00 */
[----:B------:R-:W-:Y:S01]  /*64940*/  DADD R152, -RZ, -R210 ;  /* 0x00000000ff987229 */ /* 0x000fe200000009d2 */
[----:B------:R-:W-:Y:S01]  /*64950*/  IMAD.MOV.U32 R26, RZ, RZ, R44 ;  /* 0x000000ffff1a7224 */ /* 0x000fe200078e002c */
[----:B------:R-:W-:Y:S01]  /*64960*/  MOV R27, R45 ;  /* 0x0000002d001b7202 */ /* 0x000fe20000000f00 */
[----:B------:R-:W-:Y:S04]  /*64970*/  STL.128 [R1+0x3420], R44 ;  /* 0x0034202c01007387 */ /* 0x000fe80000100c00 */
[----:B------:R-:W-:Y:S01]  /*64980*/  STL.128 [R1+0x3580], R208 ;  /* 0x003580d001007387 */ /* 0x000fe20000100c00 */
[----:B----4-:R-:W-:-:S03]  /*64990*/  DADD R32, -R48, R4 ;  /* 0x0000000030207229 */ /* 0x010fc60000000104 */
[----:B------:R-:W-:Y:S04]  /*649a0*/  STL.128 [R1+0x37c0], R152 ;  /* 0x0037c09801007387 */ /* 0x000fe80000100c00 */
[----:B------:R0:W-:Y:S01]  /*649b0*/  STL.128 [R1+0x3720], R24 ;  /* 0x0037201801007387 */ /* 0x0001e20000100c00 */
[----:B------:R-:W-:-:S03]  /*649c0*/  DADD R18, -RZ, -R66 ;  /* 0x00000000ff127229 */ /* 0x000fc60000000942 */
[----:B------:R-:W4:Y:S04]  /*649d0*/  LDL.64 R188, [R1+0x9fc8] ;  /* 0x009fc80001bc7983 */ /* 0x000f280000100a00 */
[----:B------:R-:W4:Y:S04]  /*649e0*/  LDL.LU.64 R156, [R1+0x7e38] ;  /* 0x007e3800019c7983 */ /* 0x000f280000300a00 */
[----:B------:R-:W4:Y:S01]  /*649f0*/  LDL.LU.64 R66, [R1+0x8128] ;  /* 0x0081280001427983 */ /* 0x000f220000300a00 */
[----:B0-----:R-:W-:Y:S01]  /*64a00*/  DADD R24, R196, R30 ;  /* 0x00000000c4187229 */ /* 0x001fe2000000001e */
[----:B------:R-:W-:-:S02]  /*64a10*/  CS2R R26, SRZ ;  /* 0x00000000001a7805 */ /* 0x000fc4000001ff00 */
[----:B------:R0:W-:Y:S04]  /*64a20*/  STL.128 [R1+0x37d0], R56 ;  /* 0x0037d03801007387 */ /* 0x0001e80000100c00 */
[----:B0-----:R-:W4:Y:S01]  /*64a30*/  LDL.LU.64 R56, [R1+0x8070] ;  /* 0x0080700001387983 */ /* 0x001f220000300a00 */
[----:B---3--:R-:W-:-:S03]  /*64a40*/  DADD R34, R82, R216 ;  /* 0x0000000052227229 */ /* 0x008fc600000000d8 */
[----:B------:R-:W3:Y:S04]  /*64a50*/  LDL.LU.64 R216, [R1+0x8158] ;  /* 0x0081580001d87983 */ /* 0x000ee80000300a00 */
[----:B------:R-:W-:Y:S04]  /*64a60*/  STL.128 [R1+0x37e0], R32 ;  /* 0x0037e02001007387 */ /* 0x000fe80000100c00 */
[----:B------:R0:W-:Y:S04]  /*64a70*/  STL.128 [R1+0x37f0], R24 ;  /* 0x0037f01801007387 */ /* 0x0001e80000100c00 */
[----:B0-----:R-:W3:Y:S01]  /*64a80*/  LDL.LU.64 R24, [R1+0x7910] ;  /* 0x0079100001187983 */ /* 0x001ee20000300a00 */
[----:B------:R-:W-:-:S03]  /*64a90*/  DADD R32, -RZ, -R198 ;  /* 0x00000000ff207229 */ /* 0x000fc600000009c6 */
[----:B------:R-:W3:Y:S01]  /*64aa0*/  LDL.LU.64 R198, [R1+0x78c0] ;  /* 0x0078c00001c67983 */ /* 0x000ee20000300a00 */
[----:B--2---:R-:W-:-:S03]  /*64ab0*/  DADD R46, -RZ, -R202 ;  /* 0x00000000ff2e7229 */ /* 0x004fc600000009ca */
[----:B------:R-:W2:Y:S01]  /*64ac0*/  LDL.LU.64 R202, [R1+0x7850] ;  /* 0x0078500001ca7983 */ /* 0x000ea20000300a00 */
[----:B------:R-:W-:-:S07]  /*64ad0*/  DADD R16, R52, R54 ;  /* 0x0000000034107229 */ /* 0x000fce0000000036 */
[----:B------:R0:W-:Y:S03]  /*64ae0*/  STL.128 [R1+0x36e0], R16 ;  /* 0x0036e01001007387 */ /* 0x0001e60000100c00 */
[----:B------:R-:W-:Y:S02]  /*64af0*/  IMAD.MOV.U32 R26, RZ, RZ, R16 ;  /* 0x000000ffff1a7224 */ /* 0x000fe400078e0010 */
[----:B------:R-:W-:Y:S01]  /*64b00*/  IMAD.MOV.U32 R27, RZ, RZ, R17 ;  /* 0x000000ffff1b7224 */ /* 0x000fe200078e0011 */
[----:B------:R-:W-:Y:S02]  /*64b10*/  DFMA R58, R168, UR46, R158 ;  /* 0x0000002ea83a7c2b */ /* 0x000fe4000800009e */
[----:B0-----:R-:W-:Y:S02]  /*64b20*/  DADD R16, -RZ, -R242 ;  /* 0x00000000ff107229 */ /* 0x001fe400000009f2 */
[----:B------:R-:W-:Y:S01]  /*64b30*/  DADD R44, -RZ, -R218 ;  /* 0x00000000ff2c7229 */ /* 0x000fe200000009da */
[----:B------:R-:W-:Y:S01]  /*64b40*/  CS2R R18, SRZ ;  /* 0x0000000000127805 */ /* 0x000fe2000001ff00 */
[----:B------:R-:W2:Y:S01]  /*64b50*/  LDL.LU.64 R218, [R1+0x78f8] ;  /* 0x0078f80001da7983 */ /* 0x000ea20000300a00 */
[----:B------:R-:W-:Y:S01]  /*64b60*/  CS2R R168, SRZ ;  /* 0x0000000000a87805 */ /* 0x000fe2000001ff00 */
[----:B----4-:R-:W-:-:S02]  /*64b70*/  DADD R34, R188, R2 ;  /* 0x00000000bc227229 */ /* 0x010fc40000000002 */
[----:B------:R-:W-:Y:S02]  /*64b80*/  DADD R54, -RZ, -R156 ;  /* 0x00000000ff367229 */ /* 0x000fe4000000099c */
[----:B------:R-:W-:Y:S02]  /*64b90*/  DADD R52, -RZ, -R66 ;  /* 0x00000000ff347229 */ /* 0x000fe40000000942 */
[----:B------:R-:W-:Y:S02]  /*64ba0*/  DADD R188, -RZ, -R166 ;  /* 0x00000000ffbc7229 */ /* 0x000fe400000009a6 */
[----:B---3--:R-:W-:Y:S01]  /*64bb0*/  DADD R42, -RZ, -R216 ;  /* 0x00000000ff2a7229 */ /* 0x008fe200000009d8 */
[----:B------:R0:W-:Y:S04]  /*64bc0*/  STL.128 [R1+0x3800], R24 ;  /* 0x0038001801007387 */ /* 0x0001e80000100c00 */
[----:B------:R-:W-:Y:S04]  /*64bd0*/  STL.128 [R1+0x3810], R56 ;  /* 0x0038103801007387 */ /* 0x000fe80000100c00 */
[----:B------:R-:W-:Y:S01]  /*64be0*/  STL.128 [R1+0x3820], R44 ;  /* 0x0038202c01007387 */ /* 0x000fe20000100c00 */
[----:B------:R-:W-:-:S03]  /*64bf0*/  DADD R2, -R82, R198 ;  /* 0x0000000052027229 */ /* 0x000fc600000001c6 */
[----:B------:R-:W-:Y:S01]  /*64c00*/  STL.128 [R1+0x3830], R32 ;  /* 0x0038302001007387 */ /* 0x000fe20000100c00 */
[----:B------:R-:W-:-:S03]  /*64c10*/  MOV R198, R206 ;  /* 0x000000ce00c67202 */ /* 0x000fc60000000f00 */
[----:B------:R-:W-:Y:S01]  /*64c20*/  STL.128 [R1+0x3840], R52 ;  /* 0x0038403401007387 */ /* 0x000fe20000100c00 */
[----:B------:R-:W-:-:S03]  /*64c30*/  IMAD.MOV.U32 R199, RZ, RZ, R207 ;  /* 0x000000ffffc77224 */ /* 0x000fc600078e00cf */
[----:B------:R2:W-:Y:S04]  /*64c40*/  STL.128 [R1+0x3850], R16 ;  /* 0x0038501001007387 */ /* 0x0005e80000100c00 */
[----:B------:R-:W3:Y:S04]  /*64c50*/  LDL.64 R206, [R1+0x9aa0] ;  /* 0x009aa00001ce7983 */ /* 0x000ee80000100a00 */
[----:B------:R-:W-:Y:S04]  /*64c60*/  STL.128 [R1+0x3860], R40 ;  /* 0x0038602801007387 */ /* 0x000fe80000100c00 */
[----:B0-----:R-:W4:Y:S01]  /*64c70*/  LDL.LU.64 R24, [R1+0x7c90] ;  /* 0x007c900001187983 */ /* 0x001f220000300a00 */
[----:B--2---:R-:W-:-:S03]  /*64c80*/  DADD R18, -RZ, -R202 ;  /* 0x00000000ff127229 */ /* 0x004fc600000009ca */
[----:B------:R-:W2:Y:S01]  /*64c90*/  LDL.LU.64 R32, [R1+0x8110] ;  /* 0x0081100001207983 */ /* 0x000ea20000300a00 */
[----:B------:R-:W-:-:S03]  /*64ca0*/  CS2R R16, SRZ ;  /* 0x0000000000107805 */ /* 0x000fc6000001ff00 */
[----:B------:R-:W3:Y:S04]  /*64cb0*/  LDL.64 R202, [R1+0xa998] ;  /* 0x00a9980001ca7983 */ /* 0x000ee80000100a00 */
[----:B------:R0:W-:Y:S04]  /*64cc0*/  STL.128 [R1+0x3870], R8 ;  /* 0x0038700801007387 */ /* 0x0001e80000100c00 */
[----:B------:R-:W-:Y:S04]  /*64cd0*/  STL.128 [R1+0x3880], R168 ;  /* 0x003880a801007387 */ /* 0x000fe80000100c00 */
[----:B------:R1:W-:Y:S04]  /*64ce0*/  STL.128 [R1+0x3890], R188 ;  /* 0x003890bc01007387 */ /* 0x0003e80000100c00 */
[----:B------:R1:W-:Y:S01]  /*64cf0*/  STL.128 [R1+0x38a0], R16 ;  /* 0x0038a01001007387 */ /* 0x0003e20000100c00 */
[----:B0-----:R-:W-:-:S03]  /*64d00*/  DADD R10, -RZ, -R196 ;  /* 0x00000000ff0a7229 */ /* 0x001fc600000009c4 */
[----:B------:R-:W2:Y:S01]  /*64d10*/  LDL.LU.64 R196, [R1+0x77b0] ;  /* 0x0077b00001c47983 */ /* 0x000ea20000300a00 */
[----:B------:R-:W-:Y:S01]  /*64d20*/  DADD R8, -R226, R2 ;  /* 0x00000000e2087229 */ /* 0x000fe20000000102 */
[----:B------:R-:W-:Y:S02]  /*64d30*/  CS2R R216, SRZ ;  /* 0x0000000000d87805 */ /* 0x000fe4000001ff00 */
[----:B------:R-:W2:Y:S04]  /*64d40*/  LDL.LU.64 R226, [R1+0x8288] ;  /* 0x0082880001e27983 */ /* 0x000ea80000300a00 */
[----:B-1----:R-:W2:Y:S04]  /*64d50*/  LDL.LU.64 R190, [R1+0x82d8] ;  /* 0x0082d80001be7983 */ /* 0x002ea80000300a00 */
[----:B------:R-:W4:Y:S04]  /*64d60*/  LDL.LU.64 R18, [R1+0x7e50] ;  /* 0x007e500001127983 */ /* 0x000f280000300a00 */
[----:B------:R0:W-:Y:S04]  /*64d70*/  STL.128 [R1+0x38b0], R216 ;  /* 0x0038b0d801007387 */ /* 0x0001e80000100c00 */
[----:B------:R1:W-:Y:S01]  /*64d80*/  STL.128 [R1+0x38c0], R8 ;  /* 0x0038c00801007387 */ /* 0x0003e20000100c00 */
[----:B------:R-:W-:-:S02]  /*64d90*/  CS2R R16, SRZ ;  /* 0x0000000000107805 */ /* 0x000fc4000001ff00 */
[----:B------:R-:W-:Y:S01]  /*64da0*/  MOV R26, R100 ;  /* 0x00000064001a7202 */ /* 0x000fe20000000f00 */
[----:B------:R-:W-:Y:S01]  /*64db0*/  IMAD.MOV.U32 R27, RZ, RZ, R101 ;  /* 0x000000ffff1b7224 */ /* 0x000fe200078e0065 */
[-C--:B------:R-:W-:Y:S01]  /*64dc0*/  MOV R35, R181.reuse ;  /* 0x000000b500237202 */ /* 0x080fe20000000f00 */
[----:B------:R-:W-:Y:S01]  /*64dd0*/  IMAD.MOV.U32 R34, RZ, RZ, R180 ;  /* 0x000000ffff227224 */ /* 0x000fe200078e00b4 */
[----:B------:R-:W-:Y:S01]  /*64de0*/  MOV R43, R181 ;  /* 0x000000b5002b7202 */ /* 0x000fe20000000f00 */
[----:B0-----:R-:W2:Y:S01]  /*64df0*/  LDL.LU.64 R218, [R1+0x7708] ;  /* 0x0077080001da7983 */ /* 0x001ea20000300a00 */
[----:B-1----:R-:W-:Y:S02]  /*64e00*/  IMAD.MOV.U32 R10, RZ, RZ, R76 ;  /* 0x000000ffff0a7224 */ /* 0x002fe400078e004c */
[----:B------:R-:W-:Y:S01]  /*64e10*/  IMAD.MOV.U32 R11, RZ, RZ, R77 ;  /* 0x000000ffff0b7224 */ /* 0x000fe200078e004d */
[----:B------:R-:W-:Y:S01]  /*64e20*/  DFMA R8, R162, UR4, R164 ;  /* 0x00000004a2087c2b */ /* 0x000fe200080000a4 */
[----:B------:R-:W-:Y:S01]  /*64e30*/  IMAD.MOV.U32 R40, RZ, RZ, R180 ;  /* 0x000000ffff287224 */ /* 0x000fe200078e00b4 */
[----:B------:R-:W-:Y:S01]  /*64e40*/  MOV R164, R224 ;  /* 0x000000e000a47202 */ /* 0x000fe20000000f00 */
[----:B------:R-:W-:-:S02]  /*64e50*/  IMAD.MOV.U32 R165, RZ, RZ, R225 ;  /* 0x000000ffffa57224 */ /* 0x000fc400078e00e1 */
[----:B------:R-:W-:Y:S01]  /*64e60*/  IMAD.MOV.U32 R41, RZ, RZ, R181 ;  /* 0x000000ffff297224 */ /* 0x000fe200078e00b5 */
[----:B------:R-:W2:Y:S01]  /*64e70*/  LDL.LU.64 R224, [R1+0x7c00] ;  /* 0x007c000001e07983 */ /* 0x000ea20000300a00 */
[----:B------:R-:W-:Y:S01]  /*64e80*/  IMAD.MOV.U32 R42, RZ, RZ, R180 ;  /* 0x000000ffff2a7224 */ /* 0x000fe200078e00b4 */
[----:B------:R-:W-:Y:S01]  /*64e90*/  CS2R R162, SRZ ;  /* 0x0000000000a27805 */ /* 0x000fe2000001ff00 */
[----:B------:R-:W-:Y:S01]  /*64ea0*/  UMOV UR16, 0xd70a3d71 ;  /* 0xd70a3d7100107882 */ /* 0x000fe20000000000 */
[----:B------:R-:W-:Y:S01]  /*64eb0*/  UMOV UR17, 0x3fe570a3 ;  /* 0x3fe570a300117882 */ /* 0x000fe20000000000 */
[----:B------:R-:W-:Y:S01]  /*64ec0*/  CS2R R188, SRZ ;  /* 0x0000000000bc7805 */ /* 0x000fe2000001ff00 */
[----:B---3--:R-:W-:Y:S01]  /*64ed0*/  DFMA R76, R206, R202, R14 ;  /* 0x000000cace4c722b */ /* 0x008fe2000000000e */
[----:B------:R-:W-:Y:S01]  /*64ee0*/  CS2R R232, SRZ ;  /* 0x0000000000e87805 */ /* 0x000fe2000001ff00 */
[----:B------:R-:W3:Y:S01]  /*64ef0*/  LDL.LU.64 R206, [R1+0x7ad8] ;  /* 0x007ad80001ce7983 */ /* 0x000ee20000300a00 */
[----:B------:R-:W0:Y:S03]  /*64f00*/  LDCU.64 UR4, c[0x0][0x390] ;  /* 0x00007200ff0477ac */ /* 0x000e260008000a00 */
[----:B------:R-:W3:Y:S04]  /*64f10*/  LDL.64 R14, [R1+0x9f88] ;  /* 0x009f8800010e7983 */ /* 0x000ee80000100a00 */
[----:B----4-:R1:W-:Y:S04]  /*64f20*/  STL.128 [R1+0x38d0], R16 ;  /* 0x0038d01001007387 */ /* 0x0103e80000100c00 */
[----:B------:R-:W-:Y:S04]  /*64f30*/  STL.128 [R1+0x38e0], R24 ;  /* 0x0038e01801007387 */ /* 0x000fe80000100c00 */
[----:B--2---:R-:W-:Y:S04]  /*64f40*/  STL.128 [R1+0x38f0], R32 ;  /* 0x0038f02001007387 */ /* 0x004fe80000100c00 */
[----:B------:R-:W-:Y:S01]  /*64f50*/  STL.128 [R1+0x3900], R40 ;  /* 0x0039002801007387 */ /* 0x000fe20000100c00 */
[----:B-1----:R-:W-:Y:S01]  /*64f60*/  DADD R16, R60, R72 ;  /* 0x000000003c107229 */ /* 0x002fe20000000048 */
[----:B------:R-:W-:Y:S01]  /*64f70*/  IMAD.MOV.U32 R18, RZ, RZ, R64 ;  /* 0x000000ffff127224 */ /* 0x000fe200078e0040 */
[----:B------:R-:W-:Y:S01]  /*64f80*/  MOV R61, R39 ;  /* 0x00000027003d7202 */ /* 0x000fe20000000f00 */
[----:B------:R-:W-:-:S02]  /*64f90*/  IMAD.MOV.U32 R60, RZ, RZ, R38 ;  /* 0x000000ffff3c7224 */ /* 0x000fc400078e0026 */
[----:B------:R-:W-:Y:S01]  /*64fa0*/  IMAD.MOV.U32 R19, RZ, RZ, R65 ;  /* 0x000000ffff137224 */ /* 0x000fe200078e0041 */
[----:B------:R1:W-:Y:S04]  /*64fb0*/  STL.128 [R1+0x3910], R8 ;  /* 0x0039100801007387 */ /* 0x0003e80000100c00 */
[----:B------:R2:W-:Y:S04]  /*64fc0*/  STL.128 [R1+0x3920], R160 ;  /* 0x003920a001007387 */ /* 0x0005e80000100c00 */
[----:B------:R-:W-:Y:S04]  /*64fd0*/  STL.128 [R1+0x3930], R60 ;  /* 0x0039303c01007387 */ /* 0x000fe80000100c00 */
[----:B------:R-:W-:Y:S01]  /*64fe0*/  STL.128 [R1+0x3940], R16 ;  /* 0x0039401001007387 */ /* 0x000fe20000100c00 */
[----:B-1----:R-:W-:-:S02]  /*64ff0*/  DFMA R10, R146, UR52, R196 ;  /* 0x00000034920a7c2b */ /* 0x002fc400080000c4 */
[----:B------:R-:W-:Y:S01]  /*65000*/  DMUL R8, R248, UR44 ;  /* 0x0000002cf8087c28 */ /* 0x000fe20008000000 */
[----:B------:R-:W-:Y:S04]  /*65010*/  STL.128 [R1+0x34e0], R76 ;  /* 0x0034e04c01007387 */ /* 0x000fe80000100c00 */
[----:B------:R-:W-:Y:S04]  /*65020*/  STL.128 [R1+0x3950], R100 ;  /* 0x0039506401007387 */ /* 0x000fe80000100c00 */
[----:B------:R-:W-:Y:S04]  /*65030*/  STL.128 [R1+0x3960], R136 ;  /* 0x0039608801007387 */ /* 0x000fe80000100c00 */
[----:B------:R-:W-:Y:S04]  /*65040*/  STL.128 [R1+0x3980], R108 ;  /* 0x0039806c01007387 */ /* 0x000fe80000100c00 */
[----:B------:R-:W-:Y:S04]  /*65050*/  STL.128 [R1+0x3990], R180 ;  /* 0x003990b401007387 */ /* 0x000fe80000100c00 */
[----:B------:R1:W-:Y:S01]  /*65060*/  STL.128 [R1+0x39a0], R8 ;  /* 0x0039a00801007387 */ /* 0x0003e20000100c00 */
[----:B------:R-:W-:-:S02]  /*65070*/  DMUL R166, R100, UR16 ;  /* 0x0000001064a67c28 */ /* 0x000fc40008000000 */
[----:B------:R-:W-:Y:S01]  /*65080*/  DFMA R2, R226, UR22, -R144 ;  /* 0x00000016e2027c2b */ /* 0x000fe20008000890 */
[----:B------:R-:W4:Y:S04]  /*65090*/  LDL.LU.64 R248, [R1+0x8310] ;  /* 0x0083100001f87983 */ /* 0x000f280000300a00 */
[----:B--2---:R-:W2:Y:S01]  /*650a0*/  LDL.LU.64 R162, [R1+0x7c88] ;  /* 0x007c880001a27983 */ /* 0x004ea20000300a00 */
[----:B-1----:R-:W-:-:S03]  /*650b0*/  DADD R10, -RZ, -R204 ;  /* 0x00000000ff0a7229 */ /* 0x002fc600000009cc */
[----:B------:R-:W4:Y:S01]  /*650c0*/  LDL.LU.64 R204, [R1+0x7968] ;  /* 0x0079680001cc7983 */ /* 0x000f220000300a00 */
[----:B------:R-:W-:Y:S01]  /*650d0*/  MOV R216, R166 ;  /* 0x000000a600d87202 */ /* 0x000fe20000000f00 */
[----:B------:R-:W-:Y:S02]  /*650e0*/  IMAD.MOV.U32 R217, RZ, RZ, R167 ;  /* 0x000000ffffd97224 */ /* 0x000fe400078e00a7 */
[----:B------:R-:W-:Y:S04]  /*650f0*/  STL.128 [R1+0x3730], R188 ;  /* 0x003730bc01007387 */ /* 0x000fe80000100c00 */
[----:B------:R-:W-:Y:S04]  /*65100*/  STL.128 [R1+0x39b0], R128 ;  /* 0x0039b08001007387 */ /* 0x000fe80000100c00 */
[----:B------:R-:W-:Y:S04]  /*65110*/  STL.128 [R1+0x39c0], R216 ;  /* 0x0039c0d801007387 */ /* 0x000fe80000100c00 */
[----:B------:R-:W-:Y:S01]  /*65120*/  STL.128 [R1+0x39d0], R172 ;  /* 0x0039d0ac01007387 */ /* 0x000fe20000100c00 */
[----:B------:R-:W-:Y:S01]  /*65130*/  CS2R R166, SRZ ;  /* 0x0000000000a67805 */ /* 0x000fe2000001ff00 */
[----:B------:R-:W-:-:S02]  /*65140*/  DADD R160, -RZ, -R28 ;  /* 0x00000000ffa07229 */ /* 0x000fc4000000091c */
[----:B------:R-:W2:Y:S01]  /*65150*/  LDL.LU.64 R28, [R1+0xabb8] ;  /* 0x00abb800011c7983 */ /* 0x000ea20000300a00 */
[----:B---3--:R-:W-:-:S03]  /*65160*/  DADD R8, R146, R206 ;  /* 0x0000000092087229 */ /* 0x008fc600000000ce */
[----:B------:R-:W3:Y:S04]  /*65170*/  LDL.64 R206, [R1+0xa4a8] ;  /* 0x00a4a80001ce7983 */ /* 0x000ee80000100a00 */
[----:B------:R1:W-:Y:S04]  /*65180*/  STL.128 [R1+0x39e0], R12 ;  /* 0x0039e00c01007387 */ /* 0x0003e80000100c00 */
[----:B------:R-:W-:Y:S04]  /*65190*/  STL.128 [R1+0x39f0], R184 ;  /* 0x0039f0b801007387 */ /* 0x000fe80000100c00 */
[----:B------:R-:W-:Y:S04]  /*651a0*/  STL.128 [R1+0x3a00], R176 ;  /* 0x003a00b001007387 */ /* 0x000fe80000100c00 */
[----:B------:R-:W-:Y:S01]  /*651b0*/  STL.128 [R1+0x3a10], R228 ;  /* 0x003a10e401007387 */ /* 0x000fe20000100c00 */
[----:B-1----:R-:W-:-:S03]  /*651c0*/  DADD R14, -RZ, -R224 ;  /* 0x00000000ff0e7229 */ /* 0x002fc600000009e0 */
[----:B------:R-:W-:Y:S01]  /*651d0*/  STL.128 [R1+0x3a20], R232 ;  /* 0x003a20e801007387 */ /* 0x000fe20000100c00 */
[----:B------:R-:W-:-:S03]  /*651e0*/  DADD R12, R164, R2 ;  /* 0x00000000a40c7229 */ /* 0x000fc60000000002 */
[----:B------:R1:W-:Y:S04]  /*651f0*/  STL.128 [R1+0x3a30], R8 ;  /* 0x003a300801007387 */ /* 0x0003e80000100c00 */
[----:B------:R-:W0:Y:S04]  /*65200*/  LDL.64 R2, [R1+0xab58] ;  /* 0x00ab580001027983 */ /* 0x000e280000100a00 */
[----:B------:R-:W-:Y:S04]  /*65210*/  STL.128 [R1+0x3a40], R20 ;  /* 0x003a401401007387 */ /* 0x000fe80000100c00 */
[----:B------:R-:W-:Y:S01]  /*65220*/  STL.128 [R1+0x3340], R164 ;  /* 0x003340a401007387 */ /* 0x000fe20000100c00 */
[----:B-1----:R-:W-:Y:S01]  /*65230*/  DADD R10, -RZ, -R70 ;  /* 0x00000000ff0a7229 */ /* 0x002fe20000000946 */
[----:B------:R-:W-:-:S02]  /*65240*/  CS2R R8, SRZ ;  /* 0x0000000000087805 */ /* 0x000fc4000001ff00 */
[----:B------:R-:W-:Y:S01]  /*65250*/  STL.128 [R1+0x3a50], R12 ;  /* 0x003a500c01007387 */ /* 0x000fe20000100c00 */
[----:B------:R-:W-:-:S03]  /*65260*/  IMAD.MOV.U32 R224, RZ, RZ, R114 ;  /* 0x000000ffffe07224 */ /* 0x000fc600078e0072 */
[----:B------:R-:W-:Y:S01]  /*65270*/  STL.128 [R1+0x3a60], R92 ;  /* 0x003a605c01007387 */ /* 0x000fe20000100c00 */
[----:B------:R-:W-:-:S03]  /*65280*/  IMAD.MOV.U32 R225, RZ, RZ, R115 ;  /* 0x000000ffffe17224 */ /* 0x000fc600078e0073 */
[----:B------:R1:W-:Y:S04]  /*65290*/  STL.128 [R1+0x3a70], R8 ;  /* 0x003a700801007387 */ /* 0x0003e80000100c00 */
[----:B------:R-:W3:Y:S04]  /*652a0*/  LDL.LU.64 R114, [R1+0x7938] ;  /* 0x0079380001727983 */ /* 0x000ee80000300a00 */
[----:B-1----:R-:W3:Y:S01]  /*652b0*/  LDL.LU.64 R8, [R1+0x7fc8] ;  /* 0x007fc80001087983 */ /* 0x002ee20000300a00 */
[----:B----4-:R-:W-:-:S03]  /*652c0*/  DADD R70, -R238, R204 ;  /* 0x00000000ee467229 */ /* 0x010fc600000001cc */
[----:B------:R-:W4:Y:S01]  /*652d0*/  LDL.LU.64 R204, [R1+0x7a18] ;  /* 0x007a180001cc7983 */ /* 0x000f220000300a00 */
[----:B------:R-:W-:Y:S02]  /*652e0*/  DADD R202, -RZ, -R50 ;  /* 0x00000000ffca7229 */ /* 0x000fe40000000932 */
[----:B------:R-:W-:Y:S02]  /*652f0*/  DADD R12, -RZ, -R248 ;  /* 0x00000000ff0c7229 */ /* 0x000fe400000009f8 */
[----:B------:R-:W-:Y:S01]  /*65300*/  DADD R14, -RZ, -R112 ;  /* 0x00000000ff0e7229 */ /* 0x000fe20000000970 */
[----:B------:R-:W-:Y:S01]  /*65310*/  IMAD.MOV.U32 R196, RZ, RZ, R198 ;  /* 0x000000ffffc47224 */ /* 0x000fe200078e00c6 */
[----:B------:R-:W-:Y:S01]  /*65320*/  MOV R197, R199 ;  /* 0x000000c700c57202 */ /* 0x000fe20000000f00 */
[----:B------:R-:W-:Y:S01]  /*65330*/  STL.128 [R1+0x3a80], R72 ;  /* 0x003a804801007387 */ /* 0x000fe20000100c00 */
[----:B------:R-:W-:Y:S02]  /*65340*/  CS2R R198, SRZ ;  /* 0x0000000000c67805 */ /* 0x000fe4000001ff00 */
[----:B------:R-:W-:Y:S01]  /*65350*/  CS2R R4, SRZ ;  /* 0x0000000000047805 */ /* 0x000fe2000001ff00 */
[----:B------:R-:W-:Y:S04]  /*65360*/  STL.128 [R1+0x3a90], R96 ;  /* 0x003a906001007387 */ /* 0x000fe80000100c00 */
[----:B------:R-:W-:Y:S04]  /*65370*/  STL.128 [R1+0x3aa0], R200 ;  /* 0x003aa0c801007387 */ /* 0x000fe80000100c00 */
[----:B--2---:R-:W-:Y:S01]  /*65380*/  STL.128 [R1+0x3ac0], R160 ;  /* 0x003ac0a001007387 */ /* 0x004fe20000100c00 */
[----:B------:R-:W-:-:S03]  /*65390*/  CS2R R30, SRZ ;  /* 0x00000000001e7805 */ /* 0x000fc6000001ff00 */
[----:B------:R-:W-:Y:S01]  /*653a0*/  STL.128 [R1+0x3ad0], R12 ;  /* 0x003ad00c01007387 */ /* 0x000fe20000100c00 */
[----:B------:R-:W-:-:S03]  /*653b0*/  CS2R R248, SRZ ;  /* 0x0000000000f87805 */ /* 0x000fc6000001ff00 */
[----:B------:R-:W-:Y:S04]  /*653c0*/  STL.128 [R1+0x3ae0], R196 ;  /* 0x003ae0c401007387 */ /* 0x000fe80000100c00 */
[----:B------:R1:W-:Y:S04]  /*653d0*/  STL.128 [R1+0x3b10], R4 ;  /* 0x003b100401007387 */ /* 0x0003e80000100c00 */
[----:B------:R-:W-:Y:S04]  /*653e0*/  STL.128 [R1+0x3b20], R28 ;  /* 0x003b201c01007387 */ /* 0x000fe80000100c00 */
[----:B------:R-:W-:Y:S01]  /*653f0*/  STL.128 [R1+0x3b30], R248 ;  /* 0x003b30f801007387 */ /* 0x000fe20000100c00 */
[----:B-1----:R-:W-:Y:S01]  /*65400*/  DMUL R6, R226, UR40 ;  /* 0x00000028e2067c28 */ /* 0x002fe20008000000 */
[----:B------:R-:W-:Y:S01]  /*65410*/  CS2R R4, SRZ ;  /* 0x0000000000047805 */ /* 0x000fe2000001ff00 */
[----:B------:R-:W-:Y:S01]  /*65420*/  DADD R226, -RZ, -R214 ;  /* 0x00000000ffe27229 */ /* 0x000fe200000009d6 */
[----:B------:R-:W-:-:S04]  /*65430*/  CS2R R214, SRZ ;  /* 0x0000000000d67805 */ /* 0x000fc8000001ff00 */
[----:B------:R1:W-:Y:S04]  /*65440*/  STL.128 [R1+0x3b50], R4 ;  /* 0x003b500401007387 */ /* 0x0003e80000100c00 */
[----:B------:R2:W-:Y:S04]  /*65450*/  STL.128 [R1+0x3b70], R68 ;  /* 0x003b704401007387 */ /* 0x0005e80000100c00 */
[----:B------:R2:W-:Y:S01]  /*65460*/  STL [R1+0x9b08], RZ ;  /* 0x009b08ff01007387 */ /* 0x0005e20000100800 */
[----:B------:R-:W-:Y:S01]  /*65470*/  BSSY.RECONVERGENT B2, `(.L_x_872) ;  /* 0x000e3ac000027945 */ /* 0x000fe20003800200 */
[----:B------:R-:W-:Y:S01]  /*65480*/  PLOP3.LUT P0, PT, PT, PT, PT, 0x80, 0x8 ;  /* 0x000000000008781c */ /* 0x000fe20003f0f070 */
[----:B0-----:R-:W-:-:S10]  /*65490*/  DADD R2, -R2, UR4 ;  /* 0x0000000402027e29 */ /* 0x001fd40008000100 */
[----:B-1----:R-:W-:Y:S01]  /*654a0*/  IMAD.MOV.U32 R4, RZ, RZ, R3 ;  /* 0x000000ffff047224 */ /* 0x002fe200078e0003 */
[----:B---3--:R-:W-:Y:S02]  /*654b0*/  DADD R80, R48, R114 ;  /* 0x0000000030507229 */ /* 0x008fe40000000072 */
[----:B------:R-:W-:Y:S01]  /*654c0*/  DSETP.MIN.AND P1, P2, |R2|, R8, PT ;  /* 0x000000080200722a */ /* 0x000fe20003a20200 */
[----:B------:R-:W-:Y:S01]  /*654d0*/  MOV R0, R9 ;  /* 0x0000000900007202 */ /* 0x000fe20000000f00 */
[----:B------:R-:W-:-:S04]  /*654e0*/  IMAD.MOV.U32 R5, RZ, RZ, R8 ;  /* 0x000000ffff057224 */ /* 0x000fc800078e0008 */
[----:B------:R-:W-:Y:S02]  /*654f0*/  FSEL R4, |R4|, R0, P1 ;  /* 0x0000000004047208 */ /* 0x000fe40000800200 */
[----:B------:R-:W-:-:S06]  /*65500*/  SEL R6, R2, R5, P1 ;  /* 0x0000000502067207 */ /* 0x000fcc0000800000 */
[----:B------:R-:W-:-:S05]  /*65510*/  @P2 LOP3.LUT R4, R0, 0x80000, RZ, 0xfc, !PT ;  /* 0x0008000000042812 */ /* 0x000fca00078efcff */
[----:B------:R-:W-:-:S05]  /*65520*/  IMAD.MOV.U32 R7, RZ, RZ, R4 ;  /* 0x000000ffff077224 */ /* 0x000fca00078e0004 */
[----:B------:R2:W-:Y:S04]  /*65530*/  STL.64 [R1+0x9ad0], R6 ;  /* 0x009ad00601007387 */ /* 0x0005e80000100a00 */
[----:B----4-:R2:W-:Y:S04]  /*65540*/  STL.128 [R1+0x3710], R204 ;  /* 0x003710cc01007387 */ /* 0x0105e80000100c00 */
[----:B------:R2:W-:Y:S04]  /*65550*/  STL.128 [R1+0x3400], R80 ;  /* 0x0034005001007387 */ /* 0x0005e80000100c00 */
[----:B------:R2:W-:Y:S04]  /*65560*/  STL.128 [R1+0x3970], R224 ;  /* 0x003970e001007387 */ /* 0x0005e80000100c00 */
[----:B------:R2:W-:Y:S04]  /*65570*/  STL.128 [R1+0x34d0], R212 ;  /* 0x0034d0d401007387 */ /* 0x0005e80000100c00 */
[----:B------:R2:W-:Y:S04]  /*65580*/  STL.128 [R1+0x33c0], RZ ;  /* 0x0033c0ff01007387 */ /* 0x0005e80000100c00 */
        /* <DEDUP_REMOVED lines=11> */
[----:B------:R2:W-:Y:S01]  /*65640*/  STL.128 [R1+0x3b60], RZ ;  /* 0x003b60ff01007387 */ /* 0x0005e20000100c00 */
[----:B------:R-:W-:-:S07]  /*65650*/  MOV R0, RZ ;  /* 0x000000ff00007202 */ /* 0x000fce0000000f00 */
.L_x_3031:
[----:B0-2---:R-:W2:Y:S01]  /*65660*/  LDL.128 R4, [R1+0xd20] ;  /* 0x000d200001047983 */ /* 0x005ea20000100c00 */
[----:B------:R-:W0:Y:S01]  /*65670*/  LDC.64 R2, c[0x0][0x388] ;  /* 0x0000e200ff027b82 */ /* 0x000e220000000a00 */
[----:B------:R-:W0:Y:S02]  /*65680*/  LDCU.64 UR4, c[0x0][0x390] ;  /* 0x00007200ff0477ac */ /* 0x000e240008000a00 */
[----:B------:R-:W3:Y:S04]  /*65690*/  LDL.128 R12, [R1+0xd10] ;  /* 0x000d1000010c7983 */ /* 0x000ee80000100c00 */
[----:B------:R-:W4:Y:S04]  /*656a0*/  LDL.128 R8, [R1+0xd30] ;  /* 0x000d300001087983 */ /* 0x000f280000100c00 */
[----:B------:R-:W5:Y:S04]  /*656b0*/  LDL.128 R16, [R1+0xd40] ;  /* 0x000d400001107983 */ /* 0x000f680000100c00 */
[----:B------:R-:W5:Y:S01]  /*656c0*/  LDL.64 R20, [R1+0x9ad0] ;  /* 0x009ad00001147983 */ /* 0x000f620000100a00 */
[----:B--2---:R-:W-:-:S02]  /*656d0*/  DADD R4, -RZ, -R4 ;  /* 0x00000000ff047229 */ /* 0x004fc40000000904 */
[----:B------:R-:W-:Y:S02]  /*656e0*/  DADD R6, -RZ, -R6 ;  /* 0x00000000ff067229 */ /* 0x000fe40000000906 */
[----:B---3--:R-:W-:Y:S02]  /*656f0*/  DADD R12, -RZ, -R12 ;  /* 0x00000000ff0c7229 */ /* 0x008fe4000000090c */
[----:B------:R-:W-:Y:S02]  /*65700*/  DADD R14, -RZ, -R14 ;  /* 0x00000000ff0e7229 */ /* 0x000fe4000000090e */
[----:B----4-:R-:W-:Y:S02]  /*65710*/  DADD R8, -RZ, -R8 ;  /* 0x00000000ff087229 */ /* 0x010fe40000000908 */
[----:B------:R-:W-:Y:S01]  /*65720*/  DADD R10, -RZ, -R10 ;  /* 0x00000000ff0a7229 */ /* 0x000fe2000000090a */
[----:B------:R1:W-:Y:S04]  /*65730*/  STL.128 [R1+0x3b90], R4 ;  /* 0x003b900401007387 */ /* 0x0003e80000100c00 */
[----:B------:R2:W-:Y:S04]  /*65740*/  STL.128 [R1+0x3b80], R12 ;  /* 0x003b800c01007387 */ /* 0x0005e80000100c00 */
[----:B------:R3:W-:Y:S04]  /*65750*/  STL.128 [R1+0x3ba0], R8 ;  /* 0x003ba00801007387 */ /* 0x0007e80000100c00 */
[----:B-1----:R-:W4:Y:S04]  /*65760*/  LDL.128 R4, [R1+0xd70] ;  /* 0x000d700001047983 */ /* 0x002f280000100c00 */
[----:B--2---:R-:W2:Y:S04]  /*65770*/  LDL.128 R12, [R1+0xd50] ;  /* 0x000d5000010c7983 */ /* 0x004ea80000100c00 */
[----:B---3--:R-:W3:Y:S01]  /*65780*/  LDL.128 R8, [R1+0xd60] ;  /* 0x000d600001087983 */ /* 0x008ee20000100c00 */
[----:B-----5:R-:W-:-:S02]  /*65790*/  DADD R16, -RZ, -R16 ;  /* 0x00000000ff107229 */ /* 0x020fc40000000910 */
[----:B------:R-:W-:-:S07]  /*657a0*/  DADD R18, -RZ, -R18 ;  /* 0x00000000ff127229 */ /* 0x000fce0000000912 */
[----:B------:R1:W-:Y:S04]  /*657b0*/  STL.128 [R1+0x3bb0], R16 ;  /* 0x003bb01001007387 */ /* 0x0003e80000100c00 */
[----:B-1----:R-:W5:Y:S01]  /*657c0*/  LDL.128 R16, [R1+0xd80] ;  /* 0x000d800001107983 */ /* 0x002f620000100c00 */
[----:B----4-:R-:W-:Y:S02]  /*657d0*/  DADD R4, -RZ, -R4 ;  /* 0x00000000ff047229 */ /* 0x010fe40000000904 */
[----:B------:R-:W-:Y:S02]  /*657e0*/  DADD R6, -RZ, -R6 ;  /* 0x00000000ff067229 */ /* 0x000fe40000000906 */
[----:B--2---:R-:W-:Y:S02]  /*657f0*/  DADD R12, -RZ, -R12 ;  /* 0x00000000ff0c7229 */ /* 0x004fe4000000090c */
[----:B------:R-:W-:-:S02]  /*65800*/  DADD R14, -RZ, -R14 ;  /* 0x00000000ff0e7229 */ /* 0x000fc4000000090e */
[----:B---3--:R-:W-:Y:S02]  /*65810*/  DADD R8, -RZ, -R8 ;  /* 0x00000000ff087229 */ /* 0x008fe40000000908 */
[----:B------:R-:W-:Y:S01]  /*65820*/  DADD R10, -RZ, -R10 ;  /* 0x00000000ff0a7229 */ /* 0x000fe2000000090a */
[----:B------:R1:W-:Y:S04]  /*65830*/  STL.128 [R1+0x3be0], R4 ;  /* 0x003be00401007387 */ /* 0x0003e80000100c00 */
[----:B------:R2:W-:Y:S04]  /*65840*/  STL.128 [R1+0x3bc0], R12 ;  /* 0x003bc00c01007387 */ /* 0x0005e80000100c00 */
[----:B------:R3:W-:Y:S04]  /*65850*/  STL.128 [R1+0x3bd0], R8 ;  /* 0x003bd00801007387 */ /* 0x0007e80000100c00 */
[----:B-1----:R-:W4:Y:S04]  /*65860*/  LDL.128 R4, [R1+0xdb0] ;  /* 0x000db00001047983 */ /* 0x002f280000100c00 */
[----:B--2---:R-:W2:Y:S04]  /*65870*/  LDL.128 R12, [R1+0xd90] ;  /* 0x000d9000010c7983 */ /* 0x004ea80000100c00 */
[----:B---3--:R-:W3:Y:S01]  /*65880*/  LDL.128 R8, [R1+0xda0] ;  /* 0x000da00001087983 */ /* 0x008ee20000100c00 */
[----:B0-----:R-:W-:-:S02]  /*65890*/  DSETP.LE.AND P1, PT, R2, UR4, PT ;  /* 0x0000000402007e2a */ /* 0x001fc4000bf23000 */
[----:B------:R-:W-:Y:S02]  /*658a0*/  DADD R2, -RZ, -R20 ;  /* 0x00000000ff027229 */ /* 0x000fe40000000914 */
[----:B-----5:R-:W-:Y:S02]  /*658b0*/  DADD R16, -RZ, -R16 ;  /* 0x00000000ff107229 */ /* 0x020fe40000000910 */
[----:B------:R-:W-:-:S07]  /*658c0*/  DADD R18, -RZ, -R18 ;  /* 0x00000000ff127229 */ /* 0x000fce0000000912 */
[----:B------:R-:W-:Y:S04]  /*658d0*/  STL.128 [R1+0x3bf0], R16 ;  /* 0x003bf01001007387 */ /* 0x000fe80000100c00 */
[----:B------:R0:W-:Y:S02]  /*658e0*/  STL [R1+0x9b0c], R0 ;  /* 0x009b0c0001007387 */ /* 0x0001e40000100800 */
[----:B0-----:R-:W-:Y:S01]  /*658f0*/  MOV R0, 0xb0 ;  /* 0x000000b000007802 */ /* 0x001fe20000000f00 */
[----:B----4-:R-:W-:Y:S02]  /*65900*/  DADD R4, -RZ, -R4 ;  /* 0x00000000ff047229 */ /* 0x010fe40000000904 */
[----:B------:R-:W-:Y:S02]  /*65910*/  DADD R6, -RZ, -R6 ;  /* 0x00000000ff067229 */ /* 0x000fe40000000906 */
[----:B--2---:R-:W-:-:S02]  /*65920*/  DADD R12, -RZ, -R12 ;  /* 0x00000000ff0c7229 */ /* 0x004fc4000000090c */
[----:B------:R-:W-:Y:S02]  /*65930*/  DADD R14, -RZ, -R14 ;  /* 0x00000000ff0e7229 */ /* 0x000fe4000000090e */
[----:B---3--:R-:W-:Y:S01]  /*65940*/  DADD R8, -RZ, -R8 ;  /* 0x00000000ff087229 */ /* 0x008fe20000000908 */
[----:B------:R0:W-:Y:S01]  /*65950*/  STL.128 [R1+0x3c20], R4 ;  /* 0x003c200401007387 */ /* 0x0001e20000100c00 */
[----:B------:R-:W-:-:S03]  /*65960*/  DADD R10, -RZ, -R10 ;  /* 0x00000000ff0a7229 */ /* 0x000fc6000000090a */
[----:B------:R1:W-:Y:S04]  /*65970*/  STL.128 [R1+0x3c00], R12 ;  /* 0x003c000c01007387 */ /* 0x0003e80000100c00 */
[----:B------:R1:W-:Y:S01]  /*65980*/  STL.128 [R1+0x3c10], R8 ;  /* 0x003c100801007387 */ /* 0x0003e20000100c00 */
[----:B0-----:R-:W-:Y:S02]  /*65990*/  FSEL R4, R2, R20, !P1 ;  /* 0x0000001402047208 */ /* 0x001fe40004800000 */
[----:B------:R-:W-:-:S05]  /*659a0*/  FSEL R5, R3, R21, !P1 ;  /* 0x0000001503057208 */ /* 0x000fca0004800000 */
[----:B------:R1:W-:Y:S01]  /*659b0*/  STL.64 [R1+0x9850], R4 ;  /* 0x0098500401007387 */ /* 0x0003e20000100a00 */
[----:B------:R-:W-:-:S07]  /*659c0*/  IMAD.MOV.U32 R2, RZ, RZ, 0x16 ;  /* 0x00000016ff027424 */ /* 0x000fce00078e00ff */
.L_x_873:
[----:B0-----:R-:W-:-:S05]  /*659d0*/  IMAD.IADD R3, R1, 0x1, R0 ;  /* 0x0000000101037824 */ /* 0x001fca00078e0200 */
[----:B-1----:R-:W2:Y:S04]  /*659e0*/  LDL.128 R4, [R3+0x10d0] ;  /* 0x0010d00003047983 */ /* 0x002ea80000100c00 */
[----:B------:R-:W3:Y:S04]  /*659f0*/  LDL.128 R12, [R3+0xd10] ;  /* 0x000d1000030c7983 */ /* 0x000ee80000100c00 */
[----:B------:R-:W4:Y:S01]  /*65a00*/  LDL.128 R8, [R3+0xd20] ;  /* 0x000d200003087983 */ /* 0x000f220000100c00 */
[----:B--2---:R-:W-:Y:S02]  /*65a10*/  DADD R4, -RZ, -R4 ;  /* 0x00000000ff047229 */ /* 0x004fe40000000904 */
[----:B------:R-:W-:-:S07]  /*65a20*/  DADD R6, -RZ, -R6 ;  /* 0x00000000ff067229 */ /* 0x000fce0000000906 */
[----:B------:R0:W-:Y:S04]  /*65a30*/  STL.128 [R3+0x3f40], R4 ;  /* 0x003f400403007387 */ /* 0x0001e80000100c00 */
[----:B0-----:R-:W2:Y:S01]  /*65a40*/  LDL.128 R4, [R3+0xd30] ;  /* 0x000d300003047983 */ /* 0x001ea20000100c00 */
[----:B---3--:R-:W-:Y:S02]  /*65a50*/  DADD R12, -RZ, -R12 ;  /* 0x00000000ff0c7229 */ /* 0x008fe4000000090c */
[----:B------:R-:W-:Y:S02]  /*65a60*/  DADD R14, -RZ, -R14 ;  /* 0x00000000ff0e7229 */ /* 0x000fe4000000090e */
[----:B----4-:R-:W-:Y:S02]  /*65a70*/  DADD R8, -RZ, -R8 ;  /* 0x00000000ff087229 */ /* 0x010fe40000000908 */
[----:B------:R-:W-:-:S03]  /*65a80*/  DADD R10, -RZ, -R10 ;  /* 0x00000000ff0a7229 */ /* 0x000fc6000000090a */
[----:B------:R0:W-:Y:S04]  /*65a90*/  STL.128 [R3+0x3b80], R12 ;  /* 0x003b800c03007387 */ /* 0x0001e80000100c00 */
[----:B------:R1:W-:Y:S04]  /*65aa0*/  STL.128 [R3+0x3b90], R8 ;  /* 0x003b900803007387 */ /* 0x0003e80000100c00 */
[----:B0-----:R-:W3:Y:S04]  /*65ab0*/  LDL.128 R12, [R3+0xd40] ;  /* 0x000d4000030c7983 */ /* 0x001ee80000100c00 */
[----:B-1----:R-:W4:Y:S01]  /*65ac0*/  LDL.128 R8, [R3+0xd50] ;  /* 0x000d500003087983 */ /* 0x002f220000100c00 */
[----:B--2---:R-:W-:-:S02]  /*65ad0*/  DADD R4, -RZ, -R4 ;  /* 0x00000000ff047229 */ /* 0x004fc40000000904 */
        /* <DEDUP_REMOVED lines=222> */
[----:B------:R-:W-:Y:S01]  /*668c0*/  DADD R10, -RZ, -R10 ;  /* 0x00000000ff0a7229 */ /* 0x000fe2000000090a */
[----:B------:R-:W-:-:S02]  /*668d0*/  VIADD R2, R2, 0x7a ;  /* 0x0000007a02027836 */ /* 0x000fc40000000000 */
[----:B------:R0:W-:Y:S04]  /*668e0*/  STL.128 [R3+0x3f10], R12 ;  /* 0x003f100c03007387 */ /* 0x0001e80000100c00 */
[----:B------:R0:W-:Y:S01]  /*668f0*/  STL.128 [R3+0x3f20], R8 ;  /* 0x003f200803007387 */ /* 0x0001e20000100c00 */
[----:B------:R-:W-:Y:S02]  /*66900*/  ISETP.NE.AND P1, PT, R2, 0x5ce, PT ;  /* 0x000005ce0200780c */ /* 0x000fe40003f25270 */
[----:B------:R-:W-:Y:S01]  /*66910*/  IADD3 R0, PT, PT, R0, 0x3d0, RZ ;  /* 0x000003d000007810 */ /* 0x000fe20007ffe0ff */
[----:B--2---:R-:W-:Y:S02]  /*66920*/  DADD R4, -RZ, -R4 ;  /* 0x00000000ff047229 */ /* 0x004fe40000000904 */
[----:B------:R-:W-:-:S07]  /*66930*/  DADD R6, -RZ, -R6 ;  /* 0x00000000ff067229 */ /* 0x000fce0000000906 */
[----:B------:R0:W-:Y:S01]  /*66940*/  STL.128 [R3+0x3f30], R4 ;  /* 0x003f300403007387 */ /* 0x0001e20000100c00 */
[----:B------:R-:W-:Y:S05]  /*66950*/  @P1 BRA `(.L_x_873) ;  /* 0xfffffff0001c1947 */ /* 0x000fea000383ffff */
[----:B------:R-:W0:Y:S01]  /*66960*/  LDL.64 R16, [R1+0x9850] ;  /* 0x0098500001107983 */ /* 0x000e220000100a00 */
[----:B------:R-:W-:Y:S01]  /*66970*/  UMOV UR4, 0xb1d33509 ;  /* 0xb1d3350900047882 */ /* 0x000fe20000000000 */
[----:B------:R-:W-:Y:S01]  /*66980*/  UMOV UR5, 0x3fdbe53c ;  /* 0x3fdbe53c00057882 */ /* 0x000fe20000000000 */
[----:B------:R-:W-:Y:S01]  /*66990*/  BSSY.RECONVERGENT B3, `(.L_x_874) ;  /* 0x0000013000037945 */ /* 0x000fe20003800200 */
[----:B0-----:R-:W-:-:S06]  /*669a0*/  DMUL R2, R16, UR4 ;  /* 0x0000000410027c28 */ /* 0x001fcc0008000000 */
        /* <DEDUP_REMOVED lines=11> */
[----:B------:R-:W-:-:S03]  /*66a60*/  MOV R47, R3 ;  /* 0x00000003002f7202 */ /* 0x000fc60000000f00 */
[----:B------:R-:W-:Y:S01]  /*66a70*/  VIADD R50, R0, 0xfff00000 ;  /* 0xfff0000000327836 */ /* 0x000fe20000000000 */
[----:B------:R-:W-:-:S07]  /*66a80*/  MOV R0, 0x66aa0 ;  /* 0x00066aa000007802 */ /* 0x000fce0000000f00 */
[----:B------:R-:W-:Y:S05]  /*66a90*/  CALL.REL.NOINC `($__internal_0_$__cuda_sm20_dblrcp_rn_slowpath_v3) ;  /* 0x00000e9800607944 */ /* 0x000fea0003c00000 */
[----:B------:R-:W-:Y:S01]  /*66aa0*/  IMAD.MOV.U32 R8, RZ, RZ, R46 ;  /* 0x000000ffff087224 */ /* 0x000fe200078e002e */
[----:B------:R-:W-:-:S07]  /*66ab0*/  MOV R9, R47 ;  /* 0x0000002f00097202 */ /* 0x000fce0000000f00 */
.L_x_875:
[----:B------:R-:W-:Y:S05]  /*66ac0*/  BSYNC.RECONVERGENT B3 ;  /* 0x0000000000037941 */ /* 0x000fea0003800200 */
.L_x_874:
[----:B------:R-:W2:Y:S04]  /*66ad0*/  LDL.64 R6, [R1+0x4450] ;  /* 0x0044500001067983 */ /* 0x000ea80000100a00 */
[----:B------:R-:W3:Y:S04]  /*66ae0*/  LDL.64 R4, [R1+0x4480] ;  /* 0x0044800001047983 */ /* 0x000ee80000100a00 */
[----:B------:R-:W4:Y:S04]  /*66af0*/  LDL.64 R28, [R1+0x4098] ;  /* 0x00409800011c7983 */ /* 0x000f280000100a00 */
[----:B------:R-:W4:Y:S04]  /*66b00*/  LDL.128 R128, [R1+0x42c0] ;  /* 0x0042c00001807983 */ /* 0x000f280000100c00 */
[----:B------:R-:W4:Y:S04]  /*66b10*/  LDL.64 R50, [R1+0x3cd8] ;  /* 0x003cd80001327983 */ /* 0x000f280000100a00 */
[----:B------:R-:W4:Y:S04]  /*66b20*/  LDL.64 R52, [R1+0x3d80] ;  /* 0x003d800001347983 */ /* 0x000f280000100a00 */
[----:B------:R-:W4:Y:S04]  /*66b30*/  LDL.64 R10, [R1+0x4400] ;  /* 0x00440000010a7983 */ /* 0x000f280000100a00 */
[----:B------:R-:W4:Y:S04]  /*66b40*/  LDL.128 R124, [R1+0x3b80] ;  /* 0x003b8000017c7983 */ /* 0x000f280000100c00 */
[----:B------:R-:W4:Y:S04]  /*66b50*/  LDL.128 R132, [R1+0x3bb0] ;  /* 0x003bb00001847983 */ /* 0x000f280000100c00 */
[----:B------:R-:W4:Y:S04]  /*66b60*/  LDL.64 R64, [R1+0x69f0] ;  /* 0x0069f00001407983 */ /* 0x000f280000100a00 */
[----:B------:R-:W4:Y:S01]  /*66b70*/  LDL.128 R92, [R1+0x3c60] ;  /* 0x003c6000015c7983 */ /* 0x000f220000100c00 */
[----:B------:R-:W-:Y:S01]  /*66b80*/  IMAD.MOV.U32 R56, RZ, RZ, 0x1 ;  /* 0x00000001ff387424 */ /* 0x000fe200078e00ff */
[----:B------:R-:W0:Y:S02]  /*66b90*/  LDCU UR4, c[0x0][0x3a8] ;  /* 0x00007500ff0477ac */ /* 0x000e240008000800 */
[----:B------:R-:W4:Y:S04]  /*66ba0*/  LDL.64 R110, [R1+0x4990] ;  /* 0x00499000016e7983 */ /* 0x000f280000100a00 */
[----:B------:R-:W4:Y:S04]  /*66bb0*/  LDL.64 R108, [R1+0x4378] ;  /* 0x00437800016c7983 */ /* 0x000f280000100a00 */
[----:B------:R-:W4:Y:S04]  /*66bc0*/  LDL.128 R152, [R1+0x48a0] ;  /* 0x0048a00001987983 */ /* 0x000f280000100c00 */
[----:B------:R-:W4:Y:S04]  /*66bd0*/  LDL.64 R38, [R1+0x3dd8] ;  /* 0x003dd80001267983 */ /* 0x000f280000100a00 */
[----:B------:R-:W4:Y:S04]  /*66be0*/  LDL.64 R36, [R1+0x3f00] ;  /* 0x003f000001247983 */ /* 0x000f280000100a00 */
[----:B------:R-:W4:Y:S04]  /*66bf0*/  LDL.64 R26, [R1+0x40d0] ;  /* 0x0040d000011a7983 */ /* 0x000f280000100a00 */
[----:B------:R-:W4:Y:S04]  /*66c00*/  LDL.64 R24, [R1+0x4130] ;  /* 0x0041300001187983 */ /* 0x000f280000100a00 */
[----:B------:R-:W4:Y:S04]  /*66c10*/  LDL.64 R30, [R1+0x4020] ;  /* 0x00402000011e7983 */ /* 0x000f280000100a00 */
[----:B------:R-:W4:Y:S04]  /*66c20*/  LDL.128 R116, [R1+0x4550] ;  /* 0x0045500001747983 */ /* 0x000f280000100c00 */
        /* <DEDUP_REMOVED lines=11> */
[----:B------:R-:W4:Y:S04]  /*66ce0*/  LDL.128 R44, [R1+0x3da0] ;  /* 0x003da000012c7983 */ /* 0x000f280000100c00 */
[----:B------:R-:W4:Y:S04]  /*66cf0*/  LDL.128 R220, [R1+0x5520] ;  /* 0x0055200001dc7983 */ /* 0x000f280000100c00 */
[----:B------:R-:W4:Y:S04]  /*66d00*/  LDL.128 R76, [R1+0x43a0] ;  /* 0x0043a000014c7983 */ /* 0x000f280000100c00 */
[----:B------:R-:W4:Y:S04]  /*66d10*/  LDL.128 R148, [R1+0x4ca0] ;  /* 0x004ca00001947983 */ /* 0x000f280000100c00 */
[----:B------:R-:W4:Y:S04]  /*66d20*/  LDL.64 R14, [R1+0x4390] ;  /* 0x00439000010e7983 */ /* 0x000f280000100a00 */
[----:B------:R-:W4:Y:S04]  /*66d30*/  LDL.64 R2, [R1+0x44a0] ;  /* 0x0044a00001027983 */ /* 0x000f280000100a00 */
[----:B------:R-:W4:Y:S04]  /*66d40*/  LDL.64 R106, [R1+0x4468] ;  /* 0x00446800016a7983 */ /* 0x000f280000100a00 */
[----:B------:R-:W4:Y:S04]  /*66d50*/  LDL.128 R144, [R1+0x4b40] ;  /* 0x004b400001907983 */ /* 0x000f280000100c00 */
[----:B------:R-:W4:Y:S04]  /*66d60*/  LDL.64 R62, [R1+0x3cb0] ;  /* 0x003cb000013e7983 */ /* 0x000f280000100a00 */
[----:B------:R-:W4:Y:S04]  /*66d70*/  LDL.64 R48, [R1+0x3d00] ;  /* 0x003d000001307983 */ /* 0x000f280000100a00 */
[----:B------:R-:W4:Y:S04]  /*66d80*/  LDL.64 R60, [R1+0x3d50] ;  /* 0x003d5000013c7983 */ /* 0x000f280000100a00 */
[----:B------:R-:W4:Y:S04]  /*66d90*/  LDL.64 R54, [R1+0x3d70] ;  /* 0x003d700001367983 */ /* 0x000f280000100a00 */
[----:B------:R-:W4:Y:S04]  /*66da0*/  LDL.128 R232, [R1+0x5140] ;  /* 0x0051400001e87983 */ /* 0x000f280000100c00 */
[----:B------:R-:W4:Y:S04]  /*66db0*/  LDL.64 R58, [R1+0x3d60] ;  /* 0x003d6000013a7983 */ /* 0x000f280000100a00 */
[----:B------:R-:W4:Y:S04]  /*66dc0*/  LDL.128 R72, [R1+0x4740] ;  /* 0x0047400001487983 */ /* 0x000f280000100c00 */
[----:B------:R-:W4:Y:S04]  /*66dd0*/  LDL.128 R96, [R1+0x4960] ;  /* 0x0049600001607983 */ /* 0x000f280000100c00 */
[----:B------:R-:W4:Y:S04]  /*66de0*/  LDL.128 R84, [R1+0x3c40] ;  /* 0x003c400001547983 */ /* 0x000f280000100c00 */
[----:B------:R-:W4:Y:S04]  /*66df0*/  LDL.128 R184, [R1+0x4e60] ;  /* 0x004e600001b87983 */ /* 0x000f280000100c00 */
[----:B------:R-:W4:Y:S04]  /*66e00*/  LDL.128 R240, [R1+0x5190] ;  /* 0x0051900001f07983 */ /* 0x000f280000100c00 */
[----:B------:R-:W4:Y:S04]  /*66e10*/  LDL.128 R208, [R1+0x50a0] ;  /* 0x0050a00001d07983 */ /* 0x000f280000100c00 */
[----:B------:R-:W4:Y:S04]  /*66e20*/  LDL.64 R104, [R1+0x62f0] ;  /* 0x0062f00001687983 */ /* 0x000f280000100a00 */
[----:B------:R-:W4:Y:S04]  /*66e30*/  LDL.128 R140, [R1+0x4a80] ;  /* 0x004a8000018c7983 */ /* 0x000f280000100c00 */
[----:B------:R-:W4:Y:S04]  /*66e40*/  LDL.128 R248, [R1+0x52c0] ;  /* 0x0052c00001f87983 */ /* 0x000f280000100c00 */
[----:B------:R-:W4:Y:S04]  /*66e50*/  LDL.128 R244, [R1+0x5250] ;  /* 0x0052500001f47983 */ /* 0x000f280000100c00 */
[----:B------:R-:W4:Y:S04]  /*66e60*/  LDL.64 R102, [R1+0x44b0] ;  /* 0x0044b00001667983 */ /* 0x000f280000100a00 */
        /* <DEDUP_REMOVED lines=10> */
[----:B------:R-:W4:Y:S01]  /*66f10*/  LDL.128 R120, [R1+0x48d0] ;  /* 0x0048d00001787983 */ /* 0x000f220000100c00 */
[----:B--2---:R-:W-:-:S02]  /*66f20*/  DADD R6, R6, R8 ;  /* 0x0000000006067229 */ /* 0x004fc40000000008 */
[----:B---3--:R-:W-:-:S05]  /*66f30*/  DADD R4, R4, R8 ;  /* 0x0000000004047229 */ /* 0x008fca0000000008 */
[----:B------:R-:W-:Y:S04]  /*66f40*/  STL.64 [R1+0x4450], R6 ;  /* 0x0044500601007387 */ /* 0x000fe80000100a00 */
[----:B------:R1:W-:Y:S04]  /*66f50*/  STL.64 [R1+0x4480], R4 ;  /* 0x0044800401007387 */ /* 0x0003e80000100a00 */
[----:B-1----:R-:W2:Y:S01]  /*66f60*/  LDL.128 R4, [R1+0x43b0] ;  /* 0x0043b00001047983 */ /* 0x002ea20000100c00 */
[--C-:B----4-:R-:W-:Y:S02]  /*66f70*/  DADD R28, R28, R8.reuse ;  /* 0x000000001c1c7229 */ /* 0x110fe40000000008 */
[----:B------:R-:W-:-:S02]  /*66f80*/  DADD R50, R50, R8 ;  /* 0x0000000032327229 */ /* 0x000fc40000000008 */
[--C-:B------:R-:W-:Y:S02]  /*66f90*/  DADD R10, R10, R8.reuse ;  /* 0x000000000a0a7229 */ /* 0x100fe40000000008 */
[--C-:B------:R-:W-:Y:S02]  /*66fa0*/  DADD R126, R126, R8.reuse ;  /* 0x000000007e7e7229 */ /* 0x100fe40000000008 */
[----:B------:R-:W-:Y:S01]  /*66fb0*/  DADD R64, R64, R8 ;  /* 0x0000000040407229 */ /* 0x000fe20000000008 */
[----:B------:R-:W-:Y:S04]  /*66fc0*/  STL.64 [R1+0xabc8], R134 ;  /* 0x00abc88601007387 */ /* 0x000fe80000100a00 */
[----:B------:R-:W-:Y:S04]  /*66fd0*/  STL.64 [R1+0xabc0], R128 ;  /* 0x00abc08001007387 */ /* 0x000fe80000100a00 */
[----:B------:R-:W-:Y:S04]  /*66fe0*/  STL.64 [R1+0xabb8], R92 ;  /* 0x00abb85c01007387 */ /* 0x000fe80000100a00 */
[----:B--2---:R1:W-:Y:S01]  /*66ff0*/  STL.64 [R1+0x8888], R6 ;  /* 0x0088880601007387 */ /* 0x0043e20000100a00 */
[----:B------:R-:W-:Y:S01]  /*67000*/  MOV R182, R4 ;  /* 0x0000000400b67202 */ /* 0x000fe20000000f00 */
[----:B------:R-:W-:-:S02]  /*67010*/  IMAD.MOV.U32 R183, RZ, RZ, R5 ;  /* 0x000000ffffb77224 */ /* 0x000fc400078e0005 */
[----:B-1----:R-:W2:Y:S04]  /*67020*/  LDL.128 R4, [R1+0x43c0] ;  /* 0x0043c00001047983 */ /* 0x002ea80000100c00 */
[----:B--2---:R1:W-:Y:S01]  /*67030*/  STL.64 [R1+0x83d8], R6 ;  /* 0x0083d80601007387 */ /* 0x0043e20000100a00 */
[----:B------:R-:W-:Y:S01]  /*67040*/  IMAD.MOV.U32 R180, RZ, RZ, R4 ;  /* 0x000000ffffb47224 */ /* 0x000fe200078e0004 */
[----:B------:R-:W-:Y:S02]  /*67050*/  MOV R181, R5 ;  /* 0x0000000500b57202 */ /* 0x000fe40000000f00 */
[----:B-1----:R-:W2:Y:S04]  /*67060*/  LDL.128 R4, [R1+0x43d0] ;  /* 0x0043d00001047983 */ /* 0x002ea80000100c00 */
[----:B--2---:R1:W-:Y:S01]  /*67070*/  STL.64 [R1+0x8408], R6 ;  /* 0x0084080601007387 */ /* 0x0043e20000100a00 */
[----:B------:R-:W-:-:S02]  /*67080*/  IMAD.MOV.U32 R190, RZ, RZ, R4 ;  /* 0x000000ffffbe7224 */ /* 0x000fc400078e0004 */
[----:B------:R-:W-:Y:S02]  /*67090*/  IMAD.MOV.U32 R191, RZ, RZ, R5 ;  /* 0x000000ffffbf7224 */ /* 0x000fe400078e0005 */
[----:B-1----:R-:W2:Y:S04]  /*670a0*/  LDL.128 R4, [R1+0x4420] ;  /* 0x0044200001047983 */ /* 0x002ea80000100c00 */
[----:B------:R1:W-:Y:S04]  /*670b0*/  STL.128 [R1+0xacb0], R108 ;  /* 0x00acb06c01007387 */ /* 0x0003e80000100c00 */
[----:B--2---:R2:W-:Y:S01]  /*670c0*/  STL.64 [R1+0x82c8], R6 ;  /* 0x0082c80601007387 */ /* 0x0045e20000100a00 */
[----:B-1----:R-:W-:Y:S01]  /*670d0*/  MOV R108, R4 ;  /* 0x00000004006c7202 */ /* 0x002fe20000000f00 */
[----:B------:R-:W-:-:S02]  /*670e0*/  IMAD.MOV.U32 R109, RZ, RZ, R5 ;  /* 0x000000ffff6d7224 */ /* 0x000fc400078e0005 */
[----:B--2---:R-:W2:Y:S04]  /*670f0*/  LDL.128 R4, [R1+0x4430] ;  /* 0x0044300001047983 */ /* 0x004ea80000100c00 */
        /* <DEDUP_REMOVED lines=8> */
[----:B--2---:R1:W-:Y:S01]  /*67180*/  STL.64 [R1+0x83e8], R6 ;  /* 0x0083e80601007387 */ /* 0x0043e20000100a00 */
[----:B------:R-:W-:Y:S01]  /*67190*/  MOV R214, R4 ;  /* 0x0000000400d67202 */ /* 0x000fe20000000f00 */
[----:B------:R-:W-:Y:S02]  /*671a0*/  IMAD.MOV.U32 R215, RZ, RZ, R5 ;  /* 0x000000ffffd77224 */ /* 0x000fe400078e0005 */
[----:B-1----:R-:W2:Y:S04]  /*671b0*/  LDL.128 R4, [R1+0x44e0] ;  /* 0x0044e00001047983 */ /* 0x002ea80000100c00 */
[----:B--2---:R1:W-:Y:S01]  /*671c0*/  STL.64 [R1+0x81e8], R6 ;  /* 0x0081e80601007387 */ /* 0x0043e20000100a00 */
[----:B------:R-:W-:Y:S01]  /*671d0*/  IMAD.MOV.U32 R230, RZ, RZ, R4 ;  /* 0x000000ffffe67224 */ /* 0x000fe200078e0004 */
[----:B------:R-:W-:-:S02]  /*671e0*/  MOV R231, R5 ;  /* 0x0000000500e77202 */ /* 0x000fc40000000f00 */
[----:B-1----:R-:W2:Y:S04]  /*671f0*/  LDL.128 R4, [R1+0x44f0] ;  /* 0x0044f00001047983 */ /* 0x002ea80000100c00 */
[----:B------:R1:W-:Y:S02]  /*67200*/  STL.64 [R1+0x4098], R28 ;  /* 0x0040981c01007387 */ /* 0x0003e40000100a00 */
[----:B-1----:R-:W-:Y:S02]  /*67210*/  DADD R28, R130, R8 ;  /* 0x00000000821c7229 */ /* 0x002fe40000000008 */
[----:B--2---:R1:W-:Y:S01]  /*67220*/  STL.64 [R1+0x81d0], R4 ;  /* 0x0081d00401007387 */ /* 0x0043e20000100a00 */
[----:B------:R-:W-:Y:S02]  /*67230*/  IMAD.MOV.U32 R130, RZ, RZ, R6 ;  /* 0x000000ffff827224 */ /* 0x000fe400078e0006 */
[----:B------:R-:W-:-:S02]  /*67240*/  IMAD.MOV.U32 R131, RZ, RZ, R7 ;  /* 0x000000ffff837224 */ /* 0x000fc400078e0007 */
[----:B-1----:R-:W2:Y:S04]  /*67250*/  LDL.128 R4, [R1+0x4510] ;  /* 0x0045100001047983 */ /* 0x002ea80000100c00 */
[----:B--2---:R1:W-:Y:S01]  /*67260*/  STL.64 [R1+0x86d8], R6 ;  /* 0x0086d80601007387 */ /* 0x0043e20000100a00 */
[----:B------:R-:W-:Y:S01]  /*67270*/  MOV R206, R4 ;  /* 0x0000000400ce7202 */ /* 0x000fe20000000f00 */
[----:B------:R-:W-:Y:S02]  /*67280*/  IMAD.MOV.U32 R207, RZ, RZ, R5 ;  /* 0x000000ffffcf7224 */ /* 0x000fe400078e0005 */
[----:B-1----:R-:W2:Y:S04]  /*67290*/  LDL.128 R4, [R1+0x4570] ;  /* 0x0045700001047983 */ /* 0x002ea80000100c00 */
[----:B------:R1:W-:Y:S02]  /*672a0*/  STL.64 [R1+0x3cd8], R50 ;  /* 0x003cd83201007387 */ /* 0x0003e40000100a00 */
[----:B-1----:R-:W-:-:S02]  /*672b0*/  DADD R50, R52, R8 ;  /* 0x0000000034327229 */ /* 0x002fc40000000008 */
[----:B--2---:R1:W-:Y:S01]  /*672c0*/  STL.64 [R1+0x7810], R4 ;  /* 0x0078100401007387 */ /* 0x0043e20000100a00 */
[----:B------:R-:W-:Y:S01]  /*672d0*/  IMAD.MOV.U32 R52, RZ, RZ, R6 ;  /* 0x000000ffff347224 */ /* 0x000fe200078e0006 */
[----:B------:R-:W-:Y:S02]  /*672e0*/  MOV R53, R7 ;  /* 0x0000000700357202 */ /* 0x000fe40000000f00 */
[----:B-1----:R-:W2:Y:S04]  /*672f0*/  LDL.128 R4, [R1+0x4590] ;  /* 0x0045900001047983 */ /* 0x002ea80000100c00 */
[----:B------:R1:W-:Y:S04]  /*67300*/  STL.64 [R1+0x4400], R10 ;  /* 0x0044000a01007387 */ /* 0x0003e80000100a00 */
[----:B-1----:R-:W3:Y:S04]  /*67310*/  LDL.64 R10, [R1+0x47c8] ;  /* 0x0047c800010a7983 */ /* 0x002ee80000100a00 */
[----:B--2---:R1:W-:Y:S01]  /*67320*/  STL.64 [R1+0x8020], R4 ;  /* 0x0080200401007387 */ /* 0x0043e20000100a00 */
[----:B------:R-:W-:-:S02]  /*67330*/  IMAD.MOV.U32 R228, RZ, RZ, R6 ;  /* 0x000000ffffe47224 */ /* 0x000fc400078e0006 */
[----:B------:R-:W-:Y:S02]  /*67340*/  IMAD.MOV.U32 R229, RZ, RZ, R7 ;  /* 0x000000ffffe57224 */ /* 0x000fe400078e0007 */
[----:B-1----:R-:W2:Y:S04]  /*67350*/  LDL.128 R4, [R1+0x45b0] ;  /* 0x0045b00001047983 */ /* 0x002ea80000100c00 */
[----:B---3--:R1:W-:Y:S04]  /*67360*/  STL.64 [R1+0xaca0], R10 ;  /* 0x00aca00a01007387 */ /* 0x0083e80000100a00 */
        /* <DEDUP_REMOVED lines=20> */
[----:B--2---:R1:W-:Y:S01]  /*674b0*/  STL.64 [R1+0x78b0], R4 ;  /* 0x0078b00401007387 */ /* 0x0043e20000100a00 */
[----:B------:R-:W-:Y:S02]  /*674c0*/  IMAD.MOV.U32 R236, RZ, RZ, R6 ;  /* 0x000000ffffec7224 */ /* 0x000fe400078e0006 */
[----:B------:R-:W-:Y:S02]  /*674d0*/  IMAD.MOV.U32 R237, RZ, RZ, R7 ;  /* 0x000000ffffed7224 */ /* 0x000fe400078e0007 */
[----:B-1----:R-:W2:Y:S04]  /*674e0*/  LDL.128 R4, [R1+0x4680] ;  /* 0x0046800001047983 */ /* 0x002ea80000100c00 */
        /* <DEDUP_REMOVED lines=27> */
[----:B-1----:R-:W2:Y:S01]  /*676a0*/  LDL.128 R4, [R1+0x4860] ;  /* 0x0048600001047983 */ /* 0x002ea20000100c00 */
[----:B------:R-:W1:Y:S02]  /*676b0*/  MUFU.RCP64H R57, R127 ;  /* 0x0000007f00397308 */ /* 0x000e640000001800 */
[----:B-1----:R-:W-:-:S08]  /*676c0*/  DFMA R66, -R126, R56, 1 ;  /* 0x3ff000007e42742b */ /* 0x002fd00000000138 */
[----:B------:R-:W-:-:S08]  /*676d0*/  DFMA R66, R66, R66, R66 ;  /* 0x000000424242722b */ /* 0x000fd00000000042 */
[----:B------:R-:W-:-:S08]  /*676e0*/  DFMA R56, R56, R66, R56 ;  /* 0x000000423838722b */ /* 0x000fd00000000038 */
[----:B------:R-:W-:-:S08]  /*676f0*/  DFMA R66, -R126, R56, 1 ;  /* 0x3ff000007e42742b */ /* 0x000fd00000000138 */
[----:B------:R-:W-:Y:S01]  /*67700*/  DFMA R66, R56, R66, R56 ;  /* 0x000000423842722b */ /* 0x000fe20000000038 */
[----:B------:R-:W-:Y:S04]  /*67710*/  STL.64 [R1+0x69f0], R64 ;  /* 0x0069f04001007387 */ /* 0x000fe80000100a00 */
[----:B------:R-:W-:Y:S04]  /*67720*/  STL.64 [R1+0xabf0], R152 ;  /* 0x00abf09801007387 */ /* 0x000fe80000100a00 */
[----:B--2---:R1:W-:Y:S01]  /*67730*/  STL.64 [R1+0x7828], R6 ;  /* 0x0078280601007387 */ /* 0x0043e20000100a00 */
[----:B------:R-:W-:Y:S01]  /*67740*/  IMAD.MOV.U32 R166, RZ, RZ, R4 ;  /* 0x000000ffffa67224 */ /* 0x000fe200078e0004 */
[----:B------:R-:W-:Y:S01]  /*67750*/  MOV R167, R5 ;  /* 0x0000000500a77202 */ /* 0x000fe20000000f00 */
[----:B------:R-:W-:-:S02]  /*67760*/  DADD R38, R38, R8 ;  /* 0x0000000026267229 */ /* 0x000fc40000000008 */
[--C-:B------:R-:W-:Y:S02]  /*67770*/  DADD R36, R36, R8.reuse ;  /* 0x0000000024247229 */ /* 0x100fe40000000008 */
[--C-:B------:R-:W-:Y:S02]  /*67780*/  DADD R26, R26, R8.reuse ;  /* 0x000000001a1a7229 */ /* 0x100fe40000000008 */
[--C-:B------:R-:W-:Y:S02]  /*67790*/  DADD R24, R24, R8.reuse ;  /* 0x0000000018187229 */ /* 0x100fe40000000008 */
[----:B------:R-:W-:Y:S01]  /*677a0*/  DADD R30, R30, R8 ;  /* 0x000000001e1e7229 */ /* 0x000fe20000000008 */
[----:B-1----:R-:W2:Y:S01]  /*677b0*/  LDL.128 R4, [R1+0x4880] ;  /* 0x0048800001047983 */ /* 0x002ea20000100c00 */
[----:B------:R-:W-:-:S03]  /*677c0*/  DMUL R68, R134, R66 ;  /* 0x0000004286447228 */ /* 0x000fc60000000000 */
[----:B------:R-:W-:Y:S04]  /*677d0*/  STL.64 [R1+0x42c8], R28 ;  /* 0x0042c81c01007387 */ /* 0x000fe80000100a00 */
[----:B------:R-:W-:Y:S01]  /*677e0*/  STL.64 [R1+0xabe0], R116 ;  /* 0x00abe07401007387 */ /* 0x000fe20000100a00 */
[----:B------:R-:W-:Y:S02]  /*677f0*/  DFMA R70, -R126, R68, R134 ;  /* 0x000000447e46722b */ /* 0x000fe40000000186 */
[--C-:B------:R-:W-:Y:S02]  /*67800*/  DADD R22, R22, R8.reuse ;  /* 0x0000000016167229 */ /* 0x100fe40000000008 */
[----:B------:R-:W-:Y:S01]  /*67810*/  DADD R20, R20, R8 ;  /* 0x0000000014147229 */ /* 0x000fe20000000008 */
[----:B------:R-:W-:Y:S03]  /*67820*/  STL.128 [R1+0x85a0], R200 ;  /* 0x0085a0c801007387 */ /* 0x000fe60000100c00 */
[----:B------:R-:W-:-:S02]  /*67830*/  DFMA R168, R66, R70, R68 ;  /* 0x0000004642a8722b */ /* 0x000fc40000000044 */
[--C-:B------:R-:W-:Y:S02]  /*67840*/  DADD R18, R18, R8.reuse ;  /* 0x0000000012127229 */ /* 0x100fe40000000008 */
[--C-:B------:R-:W-:Y:S02]  /*67850*/  DADD R16, R16, R8.reuse ;  /* 0x0000000010107229 */ /* 0x100fe40000000008 */
[--C-:B------:R-:W-:Y:S02]  /*67860*/  DADD R42, R42, R8.reuse ;  /* 0x000000002a2a7229 */ /* 0x100fe40000000008 */
[--C-:B------:R-:W-:Y:S02]  /*67870*/  DADD R40, R40, R8.reuse ;  /* 0x0000000028287229 */ /* 0x100fe40000000008 */
[--C-:B------:R-:W-:Y:S02]  /*67880*/  DADD R112, R112, R8.reuse ;  /* 0x0000000070707229 */ /* 0x100fe40000000008 */
[----:B------:R-:W-:-:S02]  /*67890*/  DADD R12, R12, R8 ;  /* 0x000000000c0c7229 */ /* 0x000fc40000000008 */
[--C-:B------:R-:W-:Y:S02]  /*678a0*/  DADD R34, R34, R8.reuse ;  /* 0x0000000022227229 */ /* 0x100fe40000000008 */
[--C-:B------:R-:W-:Y:S02]  /*678b0*/  DADD R32, R32, R8.reuse ;  /* 0x0000000020207229 */ /* 0x100fe40000000008 */
[--C-:B------:R-:W-:Y:S02]  /*678c0*/  DADD R46, R46, R8.reuse ;  /* 0x000000002e2e7229 */ /* 0x100fe40000000008 */
[--C-:B------:R-:W-:Y:S01]  /*678d0*/  DADD R44, R44, R8.reuse ;  /* 0x000000002c2c7229 */ /* 0x100fe20000000008 */
[----:B------:R-:W-:Y:S01]  /*678e0*/  STL.64 [R1+0xac80], R220 ;  /* 0x00ac80dc01007387 */ /* 0x000fe20000100a00 */
[----:B------:R-:W-:Y:S01]  /*678f0*/  DADD R66, R94, R8 ;  /* 0x000000005e427229 */ /* 0x000fe20000000008 */
[----:B------:R-:W-:Y:S02]  /*67900*/  IMAD.MOV.U32 R188, RZ, RZ, R76 ;  /* 0x000000ffffbc7224 */ /* 0x000fe400078e004c */
[----:B------:R-:W-:Y:S04]  /*67910*/  STL.64 [R1+0xac98], R126 ;  /* 0x00ac987e01007387 */ /* 0x000fe80000100a00 */
[----:B------:R1:W-:Y:S01]  /*67920*/  STL.64 [R1+0x3c68], R66 ;  /* 0x003c684201007387 */ /* 0x0003e20000100a00 */
[----:B------:R-:W-:-:S03]  /*67930*/  IMAD.MOV.U32 R189, RZ, RZ, R77 ;  /* 0x000000ffffbd7224 */ /* 0x000fc600078e004d */
[----:B------:R-:W-:Y:S04]  /*67940*/  STL.64 [R1+0x82b8], R78 ;  /* 0x0082b84e01007387 */ /* 0x000fe80000100a00 */
[----:B------:R-:W-:Y:S04]  /*67950*/  STL.64 [R1+0xac28], R148 ;  /* 0x00ac289401007387 */ /* 0x000fe80000100a00 */
[----:B-1----:R-:W3:Y:S01]  /*67960*/  LDL.128 R64, [R1+0x51d0] ;  /* 0x0051d00001407983 */ /* 0x002ee20000100c00 */
[--C-:B------:R-:W-:Y:S02]  /*67970*/  DADD R14, R14, R8.reuse ;  /* 0x000000000e0e7229 */ /* 0x100fe40000000008 */
[----:B------:R-:W-:Y:S01]  /*67980*/  DADD R2, R2, R8 ;  /* 0x0000000002027229 */ /* 0x000fe20000000008 */
[----:B------:R-:W4:Y:S04]  /*67990*/  LDL.64 R56, [R1+0x46e0] ;  /* 0x0046e00001387983 */ /* 0x000f280000100a00 */
[----:B--2---:R1:W-:Y:S01]  /*679a0*/  STL.64 [R1+0x8458], R6 ;  /* 0x0084580601007387 */ /* 0x0043e20000100a00 */
[----:B------:R-:W-:-:S02]  /*679b0*/  IMAD.MOV.U32 R156, RZ, RZ, R4 ;  /* 0x000000ffff9c7224 */ /* 0x000fc400078e0004 */
[----:B------:R-:W-:Y:S01]  /*679c0*/  IMAD.MOV.U32 R157, RZ, RZ, R5 ;  /* 0x000000ffff9d7224 */ /* 0x000fe200078e0005 */
[----:B------:R-:W-:Y:S04]  /*679d0*/  STL.64 [R1+0xabd0], R168 ;  /* 0x00abd0a801007387 */ /* 0x000fe80000100a00 */
[----:B------:R-:W-:Y:S04]  /*679e0*/  STL.64 [R1+0x3dd8], R38 ;  /* 0x003dd82601007387 */ /* 0x000fe80000100a00 */
[----:B-1----:R-:W2:Y:S04]  /*679f0*/  LDL.128 R4, [R1+0x4ce0] ;  /* 0x004ce00001047983 */ /* 0x002ea80000100c00 */
[----:B------:R1:W-:Y:S04]  /*67a00*/  STL.64 [R1+0x3f00], R36 ;  /* 0x003f002401007387 */ /* 0x0003e80000100a00 */
[----:B------:R-:W-:Y:S04]  /*67a10*/  STL.64 [R1+0x40d0], R26 ;  /* 0x0040d01a01007387 */ /* 0x000fe80000100a00 */
[----:B------:R0:W-:Y:S04]  /*67a20*/  STL.64 [R1+0x4130], R24 ;  /* 0x0041301801007387 */ /* 0x0001e80000100a00 */
[----:B------:R0:W-:Y:S04]  /*67a30*/  STL.64 [R1+0x4020], R30 ;  /* 0x0040201e01007387 */ /* 0x0001e80000100a00 */
[----:B-1----:R-:W4:Y:S04]  /*67a40*/  LDL.128 R36, [R1+0x4b00] ;  /* 0x004b000001247983 */ /* 0x002f280000100c00 */
[----:B0-----:R-:W4:Y:S04]  /*67a50*/  LDL.128 R24, [R1+0x4ac0] ;  /* 0x004ac00001187983 */ /* 0x001f280000100c00 */
[----:B------:R-:W4:Y:S04]  /*67a60*/  LDL.128 R28, [R1+0x47e0] ;  /* 0x0047e000011c7983 */ /* 0x000f280000100c00 */
[----:B------:R-:W-:Y:S04]  /*67a70*/  STL.64 [R1+0x4148], R22 ;  /* 0x0041481601007387 */ /* 0x000fe80000100a00 */
[----:B------:R0:W-:Y:S04]  /*67a80*/  STL.64 [R1+0x41d0], R20 ;  /* 0x0041d01401007387 */ /* 0x0001e80000100a00 */
[----:B------:R-:W4:Y:S04]  /*67a90*/  LDL.128 R200, [R1+0x4b90] ;  /* 0x004b900001c87983 */ /* 0x000f280000100c00 */
[----:B------:R-:W-:Y:S01]  /*67aa0*/  STL.64 [R1+0x4320], R18 ;  /* 0x0043201201007387 */ /* 0x000fe20000100a00 */
[----:B---3--:R-:W-:Y:S01]  /*67ab0*/  MOV R168, R64 ;  /* 0x0000004000a87202 */ /* 0x008fe20000000f00 */
[----:B------:R-:W-:-:S02]  /*67ac0*/  IMAD.MOV.U32 R169, RZ, RZ, R65 ;  /* 0x000000ffffa97224 */ /* 0x000fc400078e0041 */
[----:B------:R1:W-:Y:S04]  /*67ad0*/  STL.64 [R1+0x8198], R66 ;  /* 0x0081984201007387 */ /* 0x0003e80000100a00 */
[----:B0-----:R-:W3:Y:S04]  /*67ae0*/  LDL.128 R20, [R1+0x4d20] ;  /* 0x004d200001147983 */ /* 0x001ee80000100c00 */
[----:B------:R0:W-:Y:S04]  /*67af0*/  STL.64 [R1+0x4358], R16 ;  /* 0x0043581001007387 */ /* 0x0001e80000100a00 */
[----:B-1----:R-:W4:Y:S04]  /*67b00*/  LDL.128 R64, [R1+0x5410] ;  /* 0x0054100001407983 */ /* 0x002f280000100c00 */
[----:B------:R-:W-:Y:S04]  /*67b10*/  STL.64 [R1+0x4790], R112 ;  /* 0x0047907001007387 */ /* 0x000fe80000100a00 */
[----:B0-----:R-:W3:Y:S04]  /*67b20*/  LDL.128 R16, [R1+0x5060] ;  /* 0x0050600001107983 */ /* 0x001ee80000100c00 */
[----:B------:R-:W-:Y:S04]  /*67b30*/  STL.64 [R1+0x3cf0], R42 ;  /* 0x003cf02a01007387 */ /* 0x000fe80000100a00 */
[----:B------:R-:W-:Y:S04]  /*67b40*/  STL.64 [R1+0x3dc0], R40 ;  /* 0x003dc02801007387 */ /* 0x000fe80000100a00 */
[----:B------:R-:W-:Y:S04]  /*67b50*/  STL.64 [R1+0x43e0], R12 ;  /* 0x0043e00c01007387 */ /* 0x000fe80000100a00 */
[----:B------:R-:W-:Y:S04]  /*67b60*/  STL.64 [R1+0x3f58], R34 ;  /* 0x003f582201007387 */ /* 0x000fe80000100a00 */
[----:B------:R-:W-:Y:S04]  /*67b70*/  STL.64 [R1+0x3fe0], R32 ;  /* 0x003fe02001007387 */ /* 0x000fe80000100a00 */
[----:B------:R-:W3:Y:S04]  /*67b80*/  LDL.128 R76, [R1+0x3bc0] ;  /* 0x003bc000014c7983 */ /* 0x000ee80000100c00 */
[----:B------:R-:W-:Y:S04]  /*67b90*/  STL.128 [R1+0x3da0], R44 ;  /* 0x003da02c01007387 */ /* 0x000fe80000100c00 */
[----:B------:R-:W3:Y:S04]  /*67ba0*/  LDL.64 R94, [R1+0x44c0] ;  /* 0x0044c000015e7983 */ /* 0x000ee80000100a00 */
[----:B------:R-:W3:Y:S04]  /*67bb0*/  LDL.128 R68, [R1+0x4170] ;  /* 0x0041700001447983 */ /* 0x000ee80000100c00 */
[----:B--2---:R0:W-:Y:S01]  /*67bc0*/  STL.64 [R1+0x8110], R4 ;  /* 0x0081100401007387 */ /* 0x0041e20000100a00 */
[----:B------:R-:W-:Y:S01]  /*67bd0*/  MOV R164, R6 ;  /* 0x0000000600a47202 */ /* 0x000fe20000000f00 */
[----:B------:R-:W-:-:S02]  /*67be0*/  IMAD.MOV.U32 R165, RZ, RZ, R7 ;  /* 0x000000ffffa57224 */ /* 0x000fc400078e0007 */
[----:B----4-:R1:W-:Y:S04]  /*67bf0*/  STL.64 [R1+0x7770], R64 ;  /* 0x0077704001007387 */ /* 0x0103e80000100a00 */
[----:B0-----:R-:W2:Y:S01]  /*67c00*/  LDL.128 R4, [R1+0x4e40] ;  /* 0x004e400001047983 */ /* 0x001ea20000100c00 */
[----:B------:R-:W-:Y:S01]  /*67c10*/  IMAD.MOV.U32 R134, RZ, RZ, R66 ;  /* 0x000000ffff867224 */ /* 0x000fe200078e0042 */
[----:B------:R-:W-:Y:S02]  /*67c20*/  MOV R135, R67 ;  /* 0x0000004300877202 */ /* 0x000fe40000000f00 */
[----:B------:R-:W-:Y:S04]  /*67c30*/  STL.64 [R1+0xac10], R24 ;  /* 0x00ac101801007387 */ /* 0x000fe80000100a00 */
[----:B-1----:R-:W4:Y:S04]  /*67c40*/  LDL.128 R64, [R1+0x55f0] ;  /* 0x0055f00001407983 */ /* 0x002f280000100c00 */
[----:B------:R-:W-:Y:S04]  /*67c50*/  STL.64 [R1+0xac18], R36 ;  /* 0x00ac182401007387 */ /* 0x000fe80000100a00 */
[----:B------:R-:W-:Y:S01]  /*67c60*/  STL.64 [R1+0xabe8], R28 ;  /* 0x00abe81c01007387 */ /* 0x000fe20000100a00 */
[----:B------:R-:W-:Y:S01]  /*67c70*/  DADD R112, R10, R8 ;  /* 0x000000000a707229 */ /* 0x000fe20000000008 */
[----:B------:R-:W-:-:S02]  /*67c80*/  MOV R126, R200 ;  /* 0x000000c8007e7202 */ /* 0x000fc40000000f00 */
[----:B------:R-:W4:Y:S01]  /*67c90*/  LDL.128 R40, [R1+0x4a20] ;  /* 0x004a200001287983 */ /* 0x000f220000100c00 */
[----:B------:R-:W-:Y:S02]  /*67ca0*/  IMAD.MOV.U32 R127, RZ, RZ, R201 ;  /* 0x000000ffff7f7224 */ /* 0x000fe400078e00c9 */
[----:B------:R-:W-:Y:S01]  /*67cb0*/  IMAD.MOV.U32 R148, RZ, RZ, R180 ;  /* 0x000000ffff947224 */ /* 0x000fe200078e00b4 */
[----:B------:R-:W4:Y:S01]  /*67cc0*/  LDL.64 R12, [R1+0x5cf8] ;  /* 0x005cf800010c7983 */ /* 0x000f220000100a00 */
[----:B------:R-:W-:-:S03]  /*67cd0*/  IMAD.MOV.U32 R149, RZ, RZ, R181 ;  /* 0x000000ffff957224 */ /* 0x000fc600078e00b5 */
[----:B---3--:R-:W-:Y:S04]  /*67ce0*/  STL.64 [R1+0xac30], R20 ;  /* 0x00ac301401007387 */ /* 0x008fe80000100a00 */
[----:B------:R-:W3:Y:S04]  /*67cf0*/  LDL.128 R32, [R1+0x4d60] ;  /* 0x004d600001207983 */ /* 0x000ee80000100c00 */
[----:B------:R-:W-:Y:S04]  /*67d00*/  STL.64 [R1+0x77e8], R202 ;  /* 0x0077e8ca01007387 */ /* 0x000fe80000100a00 */
[----:B------:R-:W3:Y:S04]  /*67d10*/  LDL.64 R46, [R1+0x5f10] ;  /* 0x005f1000012e7983 */ /* 0x000ee80000100a00 */
[----:B--2---:R0:W-:Y:S01]  /*67d20*/  STL.64 [R1+0x8218], R6 ;  /* 0x0082180601007387 */ /* 0x0041e20000100a00 */
[----:B------:R-:W-:Y:S01]  /*67d30*/  IMAD.MOV.U32 R152, RZ, RZ, R4 ;  /* 0x000000ffff987224 */ /* 0x000fe200078e0004 */
[----:B------:R-:W-:-:S02]  /*67d40*/  MOV R153, R5 ;  /* 0x0000000500997202 */ /* 0x000fc40000000f00 */
[----:B----4-:R1:W-:Y:S04]  /*67d50*/  STL.64 [R1+0x7830], R64 ;  /* 0x0078304001007387 */ /* 0x0103e80000100a00 */
[----:B0-----:R-:W2:Y:S01]  /*67d60*/  LDL.128 R4, [R1+0x4e90] ;  /* 0x004e900001047983 */ /* 0x001ea20000100c00 */
[----:B------:R-:W-:Y:S02]  /*67d70*/  IMAD.MOV.U32 R128, RZ, RZ, R66 ;  /* 0x000000ffff807224 */ /* 0x000fe400078e0042 */
[----:B------:R-:W-:Y:S01]  /*67d80*/  IMAD.MOV.U32 R129, RZ, RZ, R67 ;  /* 0x000000ffff817224 */ /* 0x000fe200078e0043 */
[----:B------:R-:W-:Y:S01]  /*67d90*/  MOV R25, R111 ;  /* 0x0000006f00197202 */ /* 0x000fe20000000f00 */
[----:B------:R-:W-:Y:S01]  /*67da0*/  IMAD.MOV.U32 R24, RZ, RZ, R110 ;  /* 0x000000ffff187224 */ /* 0x000fe200078e006e */
[----:B------:R-:W4:Y:S04]  /*67db0*/  LDL.LU.64 R10, [R1+0xaca0] ;  /* 0x00aca000010a7983 */ /* 0x000f280000300a00 */
[----:B-1----:R-:W3:Y:S01]  /*67dc0*/  LDL.128 R64, [R1+0x56a0] ;  /* 0x0056a00001407983 */ /* 0x002ee20000100c00 */
[----:B------:R-:W-:-:S02]  /*67dd0*/  IMAD.MOV.U32 R36, RZ, RZ, R108 ;  /* 0x000000ffff247224 */ /* 0x000fc400078e006c */
[----:B------:R-:W-:Y:S01]  /*67de0*/  IMAD.MOV.U32 R37, RZ, RZ, R109 ;  /* 0x000000ffff257224 */ /* 0x000fe200078e006d */
[----:B------:R-:W-:Y:S01]  /*67df0*/  MOV R21, R183 ;  /* 0x000000b700157202 */ /* 0x000fe20000000f00 */
[----:B------:R-:W4:Y:S01]  /*67e00*/  LDL.128 R108, [R1+0x5370] ;  /* 0x00537000016c7983 */ /* 0x000f220000100c00 */
[----:B------:R-:W-:-:S03]  /*67e10*/  IMAD.MOV.U32 R20, RZ, RZ, R182 ;  /* 0x000000ffff147224 */ /* 0x000fc600078e00b6 */
[----:B------:R-:W4:Y:S04]  /*67e20*/  LDL.128 R200, [R1+0x4c50] ;  /* 0x004c500001c87983 */ /* 0x000f280000100c00 */
[----:B------:R-:W4:Y:S04]  /*67e30*/  LDL.128 R180, [R1+0x4dd0] ;  /* 0x004dd00001b47983 */ /* 0x000f280000100c00 */
[----:B--2---:R0:W-:Y:S01]  /*67e40*/  STL.64 [R1+0x80e8], R6 ;  /* 0x0080e80601007387 */ /* 0x0041e20000100a00 */
[----:B------:R-:W-:Y:S02]  /*67e50*/  IMAD.MOV.U32 R162, RZ, RZ, R4 ;  /* 0x000000ffffa27224 */ /* 0x000fe400078e0004 */
[----:B------:R-:W-:-:S02]  /*67e60*/  IMAD.MOV.U32 R163, RZ, RZ, R5 ;  /* 0x000000ffffa37224 */ /* 0x000fc400078e0005 */
[----:B0-----:R-:W2:Y:S01]  /*67e70*/  LDL.128 R4, [R1+0x4ec0] ;  /* 0x004ec00001047983 */ /* 0x001ea20000100c00 */
[----:B---3--:R-:W-:Y:S01]  /*67e80*/  MOV R116, R66 ;  /* 0x0000004200747202 */ /* 0x008fe20000000f00 */
[----:B------:R-:W-:Y:S02]  /*67e90*/  IMAD.MOV.U32 R117, RZ, RZ, R67 ;  /* 0x000000ffff757224 */ /* 0x000fe400078e0043 */
[----:B------:R0:W-:Y:S04]  /*67ea0*/  STL.64 [R1+0x7840], R64 ;  /* 0x0078404001007387 */ /* 0x0001e80000100a00 */
[----:B0-----:R-:W3:Y:S04]  /*67eb0*/  LDL.128 R64, [R1+0x5780] ;  /* 0x0057800001407983 */ /* 0x001ee80000100c00 */
[----:B--2---:R0:W-:Y:S01]  /*67ec0*/  STL.64 [R1+0x8238], R6 ;  /* 0x0082380601007387 */ /* 0x0041e20000100a00 */
[----:B------:R-:W-:Y:S01]  /*67ed0*/  MOV R138, R4 ;  /* 0x00000004008a7202 */ /* 0x000fe20000000f00 */
[----:B------:R-:W-:-:S02]  /*67ee0*/  IMAD.MOV.U32 R139, RZ, RZ, R5 ;  /* 0x000000ffff8b7224 */ /* 0x000fc400078e0005 */
[----:B0-----:R-:W2:Y:S04]  /*67ef0*/  LDL.128 R4, [R1+0x4ef0] ;  /* 0x004ef00001047983 */ /* 0x001ea80000100c00 */
[----:B---3--:R0:W-:Y:S01]  /*67f00*/  STL.64 [R1+0x7858], R66 ;  /* 0x0078584201007387 */ /* 0x0081e20000100a00 */
[----:B------:R-:W-:Y:S01]  /*67f10*/  IMAD.MOV.U32 R28, RZ, RZ, R64 ;  /* 0x000000ffff1c7224 */ /* 0x000fe200078e0040 */
[----:B------:R-:W-:Y:S02]  /*67f20*/  MOV R29, R65 ;  /* 0x00000041001d7202 */ /* 0x000fe40000000f00 */
[----:B0-----:R-:W3:Y:S01]  /*67f30*/  LDL.128 R64, [R1+0x58b0] ;  /* 0x0058b00001407983 */ /* 0x001ee20000100c00 */
[----:B----4-:R-:W-:Y:S01]  /*67f40*/  MOV R220, R110 ;  /* 0x0000006e00dc7202 */ /* 0x010fe20000000f00 */
[----:B------:R-:W-:-:S02]  /*67f50*/  IMAD.MOV.U32 R221, RZ, RZ, R111 ;  /* 0x000000ffffdd7224 */ /* 0x000fc400078e006f */
[----:B--2---:R0:W-:Y:S01]  /*67f60*/  STL.64 [R1+0x77c8], R6 ;  /* 0x0077c80601007387 */ /* 0x0041e20000100a00 */
[----:B------:R-:W-:Y:S01]  /*67f70*/  IMAD.MOV.U32 R160, RZ, RZ, R4 ;  /* 0x000000ffffa07224 */ /* 0x000fe200078e0004 */
[----:B------:R-:W-:Y:S02]  /*67f80*/  MOV R161, R5 ;  /* 0x0000000500a17202 */ /* 0x000fe40000000f00 */
[----:B0-----:R-:W2:Y:S04]  /*67f90*/  LDL.128 R4, [R1+0x4f10] ;  /* 0x004f100001047983 */ /* 0x001ea80000100c00 */
[----:B------:R0:W-:Y:S01]  /*67fa0*/  STL.64 [R1+0x7710], R108 ;  /* 0x0077106c01007387 */ /* 0x0001e20000100a00 */
[----:B---3--:R-:W-:Y:S02]  /*67fb0*/  IMAD.MOV.U32 R92, RZ, RZ, R64 ;  /* 0x000000ffff5c7224 */ /* 0x008fe400078e0040 */
[----:B------:R-:W-:Y:S01]  /*67fc0*/  IMAD.MOV.U32 R93, RZ, RZ, R65 ;  /* 0x000000ffff5d7224 */ /* 0x000fe200078e0041 */
[----:B------:R1:W-:Y:S04]  /*67fd0*/  STL.64 [R1+0x7878], R66 ;  /* 0x0078784201007387 */ /* 0x0003e80000100a00 */
[----:B0-----:R-:W3:Y:S04]  /*67fe0*/  LDL.LU.128 R108, [R1+0xacb0] ;  /* 0x00acb000016c7983 */ /* 0x001ee80000300c00 */
[----:B-1----:R-:W4:Y:S04]  /*67ff0*/  LDL.128 R64, [R1+0x5b70] ;  /* 0x005b700001407983 */ /* 0x002f280000100c00 */
[----:B------:R0:W-:Y:S04]  /*68000*/  STL.64 [R1+0x4390], R14 ;  /* 0x0043900e01007387 */ /* 0x0001e80000100a00 */
[----:B------:R1:W-:Y:S04]  /*68010*/  STL.64 [R1+0x44a0], R2 ;  /* 0x0044a00201007387 */ /* 0x0003e80000100a00 */
[----:B0-----:R-:W4:Y:S04]  /*68020*/  LDL.64 R14, [R1+0x43f0] ;  /* 0x0043f000010e7983 */ /* 0x001f280000100a00 */
[----:B-1----:R-:W4:Y:S04]  /*68030*/  LDL.64 R2, [R1+0x49c8] ;  /* 0x0049c80001027983 */ /* 0x002f280000100a00 */
[----:B------:R0:W-:Y:S02]  /*68040*/  STL.64 [R1+0xac48], R16 ;  /* 0x00ac481001007387 */ /* 0x0001e40000100a00 */
[----:B0-----:R-:W-:-:S02]  /*68050*/  DADD R16, R106, R8 ;  /* 0x000000006a107229 */ /* 0x001fc40000000008 */
[--C-:B------:R-:W-:Y:S01]  /*68060*/  DADD R106, R30, R8.reuse ;  /* 0x000000001e6a7229 */ /* 0x100fe20000000008 */
[----:B------:R-:W4:Y:S04]  /*68070*/  LDL.LU.64 R30, [R1+0x85a0] ;  /* 0x0085a000011e7983 */ /* 0x000f280000300a00 */
[----:B--2---:R0:W-:Y:S01]  /*68080*/  STL.64 [R1+0x7788], R6 ;  /* 0x0077880601007387 */ /* 0x0041e20000100a00 */
[----:B------:R-:W-:Y:S02]  /*68090*/  IMAD.MOV.U32 R158, RZ, RZ, R4 ;  /* 0x000000ffff9e7224 */ /* 0x000fe400078e0004 */
[----:B------:R-:W-:Y:S02]  /*680a0*/  IMAD.MOV.U32 R159, RZ, RZ, R5 ;  /* 0x000000ffff9f7224 */ /* 0x000fe400078e0005 */
[----:B0-----:R-:W2:Y:S04]  /*680b0*/  LDL.128 R4, [R1+0x5100] ;  /* 0x0051000001047983 */ /* 0x001ea80000100c00 */
[----:B------:R0:W-:Y:S01]  /*680c0*/  STL.64 [R1+0xac20], R144 ;  /* 0x00ac209001007387 */ /* 0x0001e20000100a00 */
[----:B------:R-:W-:-:S02]  /*680d0*/  DADD R62, R62, R8 ;  /* 0x000000003e3e7229 */ /* 0x000fc40000000008 */
[--C-:B------:R-:W-:Y:S01]  /*680e0*/  DADD R48, R48, R8.reuse ;  /* 0x0000000030307229 */ /* 0x100fe20000000008 */
[----:B------:R1:W-:Y:S01]  /*680f0*/  STL.64 [R1+0xac60], R232 ;  /* 0x00ac60e801007387 */ /* 0x0003e20000100a00 */
[--C-:B------:R-:W-:Y:S02]  /*68100*/  DADD R60, R60, R8.reuse ;  /* 0x000000003c3c7229 */ /* 0x100fe40000000008 */
[--C-:B------:R-:W-:Y:S01]  /*68110*/  DADD R54, R54, R8.reuse ;  /* 0x0000000036367229 */ /* 0x100fe20000000008 */
[----:B0-----:R-:W-:Y:S02]  /*68120*/  IMAD.MOV.U32 R144, RZ, RZ, R190 ;  /* 0x000000ffff907224 */ /* 0x001fe400078e00be */
[----:B------:R-:W-:Y:S01]  /*68130*/  IMAD.MOV.U32 R145, RZ, RZ, R191 ;  /* 0x000000ffff917224 */ /* 0x000fe200078e00bf */
[--C-:B------:R-:W-:Y:S01]  /*68140*/  DADD R58, R58, R8.reuse ;  /* 0x000000003a3a7229 */ /* 0x100fe20000000008 */
[----:B------:R0:W-:Y:S04]  /*68150*/  STL.64 [R1+0x8040], R72 ;  /* 0x0080404801007387 */ /* 0x0001e80000100a00 */
[----:B-1----:R-:W-:-:S02]  /*68160*/  DADD R232, R144, R8 ;  /* 0x0000000090e87229 */ /* 0x002fc40000000008 */
[--C-:B------:R-:W-:Y:S02]  /*68170*/  DADD R144, R118, R8.reuse ;  /* 0x0000000076907229 */ /* 0x100fe40000000008 */
[--C-:B------:R-:W-:Y:S02]  /*68180*/  DADD R118, R212, R8.reuse ;  /* 0x00000000d4767229 */ /* 0x100fe40000000008 */
[--C-:B------:R-:W-:Y:S01]  /*68190*/  DADD R212, R196, R8.reuse ;  /* 0x00000000c4d47229 */ /* 0x100fe20000000008 */
[----:B0-----:R-:W-:Y:S01]  /*681a0*/  IMAD.MOV.U32 R72, RZ, RZ, R74 ;  /* 0x000000ffff487224 */ /* 0x001fe200078e004a */
[----:B------:R-:W-:Y:S01]  /*681b0*/  MOV R73, R75 ;  /* 0x0000004b00497202 */ /* 0x000fe20000000f00 */
[--C-:B------:R-:W-:Y:S01]  /*681c0*/  DADD R196, R10, R8.reuse ;  /* 0x000000000ac47229 */ /* 0x100fe20000000008 */
[----:B------:R0:W-:Y:S01]  /*681d0*/  STL.64 [R1+0xac00], R40 ;  /* 0x00ac002801007387 */ /* 0x0001e20000100a00 */
[--C-:B------:R-:W-:Y:S02]  /*681e0*/  DADD R10, R168, R8.reuse ;  /* 0x00000000a80a7229 */ /* 0x100fe40000000008 */
[----:B------:R-:W-:Y:S01]  /*681f0*/  DADD R168, R12, R8 ;  /* 0x000000000ca87229 */ /* 0x000fe20000000008 */
[----:B------:R1:W-:Y:S04]  /*68200*/  STL.64 [R1+0x3d60], R58 ;  /* 0x003d603a01007387 */ /* 0x0003e80000100a00 */
[----:B------:R4:W-:Y:S01]  /*68210*/  STL.64 [R1+0xabd8], R44 ;  /* 0x00abd82c01007387 */ /* 0x0009e20000100a00 */
[----:B0-----:R-:W-:Y:S01]  /*68220*/  IMAD.MOV.U32 R40, RZ, RZ, R206 ;  /* 0x000000ffff287224 */ /* 0x001fe200078e00ce */
[----:B------:R-:W-:-:S02]  /*68230*/  MOV R41, R207 ;  /* 0x000000cf00297202 */ /* 0x000fc40000000f00 */
[----:B------:R0:W-:Y:S01]  /*68240*/  STL.64 [R1+0xabf8], R98 ;  /* 0x00abf86201007387 */ /* 0x0001e20000100a00 */
[--C-:B---3--:R-:W-:Y:S01]  /*68250*/  DADD R206, R108, R8.reuse ;  /* 0x000000006cce7229 */ /* 0x108fe20000000008 */
[----:B-1----:R-:W-:Y:S01]  /*68260*/  IMAD.MOV.U32 R58, RZ, RZ, R72 ;  /* 0x000000ffff3a7224 */ /* 0x002fe200078e0048 */
[--C-:B------:R-:W-:Y:S01]  /*68270*/  DADD R108, R186, R8.reuse ;  /* 0x00000000ba6c7229 */ /* 0x100fe20000000008 */
[----:B------:R1:W-:Y:S01]  /*68280*/  STL.64 [R1+0xac38], R32 ;  /* 0x00ac382001007387 */ /* 0x0003e20000100a00 */
[----:B------:R-:W-:Y:S01]  /*68290*/  IMAD.MOV.U32 R59, RZ, RZ, R73 ;  /* 0x000000ffff3b7224 */ /* 0x000fe200078e0049 */
[----:B----4-:R-:W-:Y:S01]  /*682a0*/  MOV R44, R66 ;  /* 0x00000042002c7202 */ /* 0x010fe20000000f00 */
[----:B------:R-:W-:Y:S01]  /*682b0*/  IMAD.MOV.U32 R45, RZ, RZ, R67 ;  /* 0x000000ffff2d7224 */ /* 0x000fe200078e0043 */
[----:B------:R3:W-:Y:S01]  /*682c0*/  STL.64 [R1+0xac88], R76 ;  /* 0x00ac884c01007387 */ /* 0x0007e20000100a00 */
[----:B------:R-:W-:-:S03]  /*682d0*/  DADD R186, R240, R8 ;  /* 0x00000000f0ba7229 */ /* 0x000fc60000000008 */
[----:B------:R4:W-:Y:S01]  /*682e0*/  STL.64 [R1+0xac90], R84 ;  /* 0x00ac905401007387 */ /* 0x0009e20000100a00 */
[----:B0-----:R-:W-:Y:S01]  /*682f0*/  IMAD.MOV.U32 R98, RZ, RZ, R52 ;  /* 0x000000ffff627224 */ /* 0x001fe200078e0034 */
[----:B------:R-:W-:Y:S02]  /*68300*/  MOV R99, R53 ;  /* 0x0000003500637202 */ /* 0x000fe40000000f00 */
[----:B------:R-:W-:Y:S01]  /*68310*/  STL.64 [R1+0x3cb0], R62 ;  /* 0x003cb03e01007387 */ /* 0x000fe20000100a00 */
[----:B-1----:R-:W-:Y:S01]  /*68320*/  MOV R32, R188 ;  /* 0x000000bc00207202 */ /* 0x002fe20000000f00 */
[----:B------:R-:W-:Y:S02]  /*68330*/  IMAD.MOV.U32 R33, RZ, RZ, R189 ;  /* 0x000000ffff217224 */ /* 0x000fe400078e00bd */
[----:B------:R-:W-:Y:S01]  /*68340*/  STL.64 [R1+0x3d00], R48 ;  /* 0x003d003001007387 */ /* 0x000fe20000100a00 */
[----:B---3--:R-:W-:Y:S01]  /*68350*/  MOV R76, R180 ;  /* 0x000000b4004c7202 */ /* 0x008fe20000000f00 */
[----:B------:R-:W-:-:S02]  /*68360*/  IMAD.MOV.U32 R77, RZ, RZ, R181 ;  /* 0x000000ffff4d7224 */ /* 0x000fc400078e00b5 */
[----:B------:R-:W-:Y:S01]  /*68370*/  STL.64 [R1+0x3d50], R60 ;  /* 0x003d503c01007387 */ /* 0x000fe20000100a00 */
[----:B----4-:R-:W-:Y:S01]  /*68380*/  IMAD.MOV.U32 R84, RZ, RZ, R200 ;  /* 0x000000ffff547224 */ /* 0x010fe200078e00c8 */
[----:B------:R-:W-:Y:S02]  /*68390*/  MOV R85, R201 ;  /* 0x000000c900557202 */ /* 0x000fe40000000f00 */
[----:B------:R-:W-:Y:S01]  /*683a0*/  STL.64 [R1+0x3d70], R54 ;  /* 0x003d703601007387 */ /* 0x000fe20000100a00 */
[----:B------:R-:W-:-:S03]  /*683b0*/  DADD R240, R134, R8 ;  /* 0x0000000086f07229 */ /* 0x000fc60000000008 */
[----:B------:R0:W-:Y:S01]  /*683c0*/  STL.64 [R1+0x3d80], R50 ;  /* 0x003d803201007387 */ /* 0x0001e20000100a00 */
[----:B------:R-:W-:-:S03]  /*683d0*/  DADD R134, R46, R8 ;  /* 0x000000002e867229 */ /* 0x000fc60000000008 */
[----:B------:R1:W-:Y:S04]  /*683e0*/  STL.64 [R1+0x8360], R64 ;  /* 0x0083604001007387 */ /* 0x0003e80000100a00 */
[----:B------:R-:W-:Y:S04]  /*683f0*/  STL.64 [R1+0x7e78], R202 ;  /* 0x007e78ca01007387 */ /* 0x000fe80000100a00 */
[----:B------:R3:W-:Y:S04]  /*68400*/  STL.64 [R1+0x86f8], R182 ;  /* 0x0086f8b601007387 */ /* 0x0007e80000100a00 */
[----:B0-----:R-:W4:Y:S04]  /*68410*/  LDL.128 R48, [R1+0x3b90] ;  /* 0x003b900001307983 */ /* 0x001f280000100c00 */
[----:B------:R-:W4:Y:S04]  /*68420*/  LDL.128 R60, [R1+0x3ba0] ;  /* 0x003ba000013c7983 */ /* 0x000f280000100c00 */
[----:B-1----:R-:W4:Y:S04]  /*68430*/  LDL.128 R64, [R1+0x3d20] ;  /* 0x003d200001407983 */ /* 0x002f280000100c00 */
[----:B------:R-:W4:Y:S04]  /*68440*/  LDL.128 R72, [R1+0x41f0] ;  /* 0x0041f00001487983 */ /* 0x000f280000100c00 */
[----:B------:R-:W4:Y:S04]  /*68450*/  LDL.128 R52, [R1+0x4920] ;  /* 0x0049200001347983 */ /* 0x000f280000100c00 */
[----:B---3--:R-:W3:Y:S04]  /*68460*/  LDL.128 R180, [R1+0x4f60] ;  /* 0x004f600001b47983 */ /* 0x008ee80000100c00 */
[----:B------:R-:W3:Y:S04]  /*68470*/  LDL.128 R200, [R1+0x4fc0] ;  /* 0x004fc00001c87983 */ /* 0x000ee80000100c00 */
[----:B------:R-:W3:Y:S04]  /*68480*/  LDL.128 R188, [R1+0x5010] ;  /* 0x0050100001bc7983 */ /* 0x000ee80000100c00 */
[----:B------:R0:W-:Y:S01]  /*68490*/  STL.64 [R1+0xac50], R208 ;  /* 0x00ac50d001007387 */ /* 0x0001e20000100a00 */
[----:B------:R-:W-:-:S03]  /*684a0*/  DADD R110, R110, R8 ;  /* 0x000000006e6e7229 */ /* 0x000fc60000000008 */
[----:B------:R-:W-:Y:S04]  /*684b0*/  STL.64 [R1+0x8190], R168 ;  /* 0x008190a801007387 */ /* 0x000fe80000100a00 */
[----:B------:R1:W-:Y:S01]  /*684c0*/  STL.64 [R1+0x5cf8], R168 ;  /* 0x005cf8a801007387 */ /* 0x0003e20000100a00 */
[--C-:B0-----:R-:W-:Y:S02]  /*684d0*/  DADD R208, R36, R8.reuse ;  /* 0x0000000024d07229 */ /* 0x101fe40000000008 */
[--C-:B------:R-:W-:Y:S02]  /*684e0*/  DADD R36, R238, R8.reuse ;  /* 0x00000000ee247229 */ /* 0x100fe40000000008 */
[--C-:B------:R-:W-:Y:S02]  /*684f0*/  DADD R238, R104, R8.reuse ;  /* 0x0000000068ee7229 */ /* 0x100fe40000000008 */
[--C-:B------:R-:W-:Y:S01]  /*68500*/  DADD R104, R126, R8.reuse ;  /* 0x000000007e687229 */ /* 0x100fe20000000008 */
[----:B------:R0:W-:Y:S04]  /*68510*/  STL.64 [R1+0xac68], R242 ;  /* 0x00ac68f201007387 */ /* 0x0001e80000100a00 */
[----:B------:R-:W3:Y:S04]  /*68520*/  LDL.LU.64 R126, [R1+0xac98] ;  /* 0x00ac9800017e7983 */ /* 0x000ee80000300a00 */
[----:B-1----:R-:W3:Y:S01]  /*68530*/  LDL.LU.64 R168, [R1+0xabd0] ;  /* 0x00abd00001a87983 */ /* 0x002ee20000300a00 */
[----:B0-----:R-:W-:-:S03]  /*68540*/  DADD R242, R148, R8 ;  /* 0x0000000094f27229 */ /* 0x001fc60000000008 */
[----:B------:R-:W-:Y:S01]  /*68550*/  STL.64 [R1+0x81d8], R134 ;  /* 0x0081d88601007387 */ /* 0x000fe20000100a00 */
[--C-:B------:R-:W-:Y:S02]  /*68560*/  DADD R148, R40, R8.reuse ;  /* 0x0000000028947229 */ /* 0x100fe40000000008 */
[--C-:B------:R-:W-:Y:S01]  /*68570*/  DADD R40, R194, R8.reuse ;  /* 0x00000000c2287229 */ /* 0x100fe20000000008 */
[----:B------:R0:W-:Y:S01]  /*68580*/  STL.64 [R1+0x5f10], R134 ;  /* 0x005f108601007387 */ /* 0x0001e20000100a00 */
[--C-:B------:R-:W-:Y:S02]  /*68590*/  DADD R194, R178, R8.reuse ;  /* 0x00000000b2c27229 */ /* 0x100fe40000000008 */
[--C-:B------:R-:W-:Y:S01]  /*685a0*/  DADD R178, R166, R8.reuse ;  /* 0x00000000a6b27229 */ /* 0x100fe20000000008 */
[----:B------:R1:W-:Y:S01]  /*685b0*/  STL.64 [R1+0xac08], R140 ;  /* 0x00ac088c01007387 */ /* 0x0003e20000100a00 */
[--C-:B------:R-:W-:Y:S02]  /*685c0*/  DADD R166, R164, R8.reuse ;  /* 0x00000000a4a67229 */ /* 0x100fe40000000008 */
[--C-:B------:R-:W-:Y:S01]  /*685d0*/  DADD R164, R162, R8.reuse ;  /* 0x00000000a2a47229 */ /* 0x100fe20000000008 */
[----:B------:R1:W-:Y:S04]  /*685e0*/  STL.64 [R1+0x4990], R110 ;  /* 0x0049906e01007387 */ /* 0x0003e80000100a00 */
[----:B0-----:R-:W3:Y:S01]  /*685f0*/  LDL.LU.64 R134, [R1+0xabc8] ;  /* 0x00abc80001867983 */ /* 0x001ee20000300a00 */
[----:B------:R-:W-:Y:S01]  /*68600*/  DADD R162, R160, R8 ;  /* 0x00000000a0a27229 */ /* 0x000fe20000000008 */
[----:B-1----:R-:W-:-:S02]  /*68610*/  IMAD.MOV.U32 R140, RZ, RZ, R130 ;  /* 0x000000ffff8c7224 */ /* 0x002fc400078e0082 */
[----:B------:R-:W-:Y:S01]  /*68620*/  IMAD.MOV.U32 R141, RZ, RZ, R131 ;  /* 0x000000ffff8d7224 */ /* 0x000fe200078e0083 */
[----:B------:R0:W-:Y:S01]  /*68630*/  STL.64 [R1+0xac78], R248 ;  /* 0x00ac78f801007387 */ /* 0x0001e20000100a00 */
[--C-:B------:R-:W-:Y:S02]  /*68640*/  DADD R160, R158, R8.reuse ;  /* 0x000000009ea07229 */ /* 0x100fe40000000008 */
[--C-:B------:R-:W-:Y:S01]  /*68650*/  DADD R110, R234, R8.reuse ;  /* 0x00000000ea6e7229 */ /* 0x100fe20000000008 */
[----:B------:R1:W-:Y:S01]  /*68660*/  STL.64 [R1+0xac70], R244 ;  /* 0x00ac70f401007387 */ /* 0x0003e20000100a00 */
[--C-:B------:R-:W-:Y:S02]  /*68670*/  DADD R158, R210, R8.reuse ;  /* 0x00000000d29e7229 */ /* 0x100fe40000000008 */
[--C-:B------:R-:W-:Y:S01]  /*68680*/  DADD R234, R250, R8.reuse ;  /* 0x00000000faea7229 */ /* 0x100fe20000000008 */
[----:B------:R1:W-:Y:S01]  /*68690*/  STL.64 [R1+0xac40], R184 ;  /* 0x00ac40b801007387 */ /* 0x0003e20000100a00 */
[----:B------:R-:W-:-:S02]  /*686a0*/  DADD R210, R246, R8 ;  /* 0x00000000f6d27229 */ /* 0x000fc40000000008 */
[--C-:B------:R-:W-:Y:S02]  /*686b0*/  DADD R250, R116, R8.reuse ;  /* 0x0000000074fa7229 */ /* 0x100fe40000000008 */
[--C-:B0-----:R-:W-:Y:S02]  /*686c0*/  DADD R248, R32, R8.reuse ;  /* 0x0000000020f87229 */ /* 0x101fe40000000008 */
[--C-:B------:R-:W-:Y:S02]  /*686d0*/  DADD R32, R94, R8.reuse ;  /* 0x000000005e207229 */ /* 0x100fe40000000008 */
[--C-:B-1----:R-:W-:Y:S02]  /*686e0*/  DADD R244, R20, R8.reuse ;  /* 0x0000000014f47229 */ /* 0x102fe40000000008 */
[--C-:B------:R-:W-:Y:S02]  /*686f0*/  DADD R20, R140, R8.reuse ;  /* 0x000000008c147229 */ /* 0x100fe40000000008 */
[----:B------:R-:W-:-:S02]  /*68700*/  DADD R94, R98, R8 ;  /* 0x00000000625e7229 */ /* 0x000fc40000000008 */
        /* <DEDUP_REMOVED lines=14> */
[--C-:B------:R-:W-:Y:S01]  /*687f0*/  DADD R132, R68, R8.reuse ;  /* 0x0000000044847229 */ /* 0x100fe20000000008 */
[----:B------:R-:W-:Y:S01]  /*68800*/  STL.64 [R1+0x46e0], R56 ;  /* 0x0046e03801007387 */ /* 0x000fe20000100a00 */
[--C-:B------:R-:W-:Y:S02]  /*68810*/  DADD R78, R86, R8.reuse ;  /* 0x00000000564e7229 */ /* 0x100fe40000000008 */
[--C-:B------:R-:W-:Y:S01]  /*68820*/  DADD R68, R80, R8.reuse ;  /* 0x0000000050447229 */ /* 0x100fe20000000008 */
[----:B------:R-:W-:Y:S01]  /*68830*/  STL.64 [R1+0x4748], R58 ;  /* 0x0047483a01007387 */ /* 0x000fe20000100a00 */
[----:B------:R-:W-:-:S02]  /*68840*/  DADD R80, R84, R8 ;  /* 0x0000000054507229 */ /* 0x000fc40000000008 */
[--C-:B------:R-:W-:Y:S01]  /*68850*/  DADD R86, R76, R8.reuse ;  /* 0x000000004c567229 */ /* 0x100fe20000000008 */
        /* <DEDUP_REMOVED lines=12> */
[----:B--2---:R0:W-:Y:S04]  /*68920*/  STL.64 [R1+0xac58], R4 ;  /* 0x00ac580401007387 */ /* 0x0041e80000100a00 */
[----:B------:R-:W-:Y:S04]  /*68930*/  STL.64 [R1+0x7898], R140 ;  /* 0x0078988c01007387 */ /* 0x000fe80000100a00 */
[----:B------:R-:W-:Y:S01]  /*68940*/  STL.64 [R1+0x7700], R40 ;  /* 0x0077002801007387 */ /* 0x000fe20000100a00 */
[----:B0-----:R-:W-:-:S03]  /*68950*/  DADD R4, R14, R8 ;  /* 0x000000000e047229 */ /* 0x001fc60000000008 */
[----:B------:R-:W-:Y:S01]  /*68960*/  STL.64 [R1+0x7818], R98 ;  /* 0x0078186201007387 */ /* 0x000fe20000100a00 */
[--C-:B------:R-:W-:Y:S02]  /*68970*/  DADD R14, R24, R8.reuse ;  /* 0x00000000180e7229 */ /* 0x100fe40000000008 */
[--C-:B------:R-:W-:Y:S01]  /*68980*/  DADD R24, R236, R8.reuse ;  /* 0x00000000ec187229 */ /* 0x100fe20000000008 */
[----:B------:R-:W-:Y:S01]  /*68990*/  STL.64 [R1+0x7740], R152 ;  /* 0x0077409801007387 */ /* 0x000fe20000100a00 */
[--C-:B------:R-:W-:Y:S02]  /*689a0*/  DADD R236, R42, R8.reuse ;  /* 0x000000002aec7229 */ /* 0x100fe40000000008 */
[--C-:B------:R-:W-:Y:S01]  /*689b0*/  DADD R42, R218, R8.reuse ;  /* 0x00000000da2a7229 */ /* 0x100fe20000000008 */
[----:B------:R-:W-:Y:S01]  /*689c0*/  STL.64 [R1+0x7708], R4 ;  /* 0x0077080401007387 */ /* 0x000fe20000100a00 */
[--C-:B------:R-:W-:Y:S02]  /*689d0*/  DADD R218, R30, R8.reuse ;  /* 0x000000001eda7229 */ /* 0x100fe40000000008 */
[--C-:B------:R-:W-:Y:S01]  /*689e0*/  DADD R30, R220, R8.reuse ;  /* 0x00000000dc1e7229 */ /* 0x100fe20000000008 */
[----:B------:R-:W-:Y:S04]  /*689f0*/  STL.64 [R1+0x7860], R24 ;  /* 0x0078601801007387 */ /* 0x000fe80000100a00 */
[----:B------:R-:W-:Y:S04]  /*68a00*/  STL.64 [R1+0x7778], R28 ;  /* 0x0077781c01007387 */ /* 0x000fe80000100a00 */
[----:B------:R-:W-:Y:S04]  /*68a10*/  STL.64 [R1+0x7780], R116 ;  /* 0x0077807401007387 */ /* 0x000fe80000100a00 */
[----:B------:R-:W-:Y:S04]  /*68a20*/  STL.64 [R1+0x7820], R44 ;  /* 0x0078202c01007387 */ /* 0x000fe80000100a00 */
[----:B------:R-:W-:Y:S04]  /*68a30*/  STL.64 [R1+0x83f0], R128 ;  /* 0x0083f08001007387 */ /* 0x000fe80000100a00 */
[----:B------:R-:W-:Y:S04]  /*68a40*/  STL.64 [R1+0x8400], R92 ;  /* 0x0084005c01007387 */ /* 0x000fe80000100a00 */
        /* <DEDUP_REMOVED lines=23> */
[----:B------:R0:W5:Y:S04]  /*68bc0*/  LDL.128 R56, [R1+0x3c30] ;  /* 0x003c300001387983 */ /* 0x0001680000100c00 */
[----:B------:R0:W5:Y:S04]  /*68bd0*/  LDL.LU.64 R84, [R1+0xac90] ;  /* 0x00ac900001547983 */ /* 0x0001680000300a00 */
[----:B------:R0:W5:Y:S04]  /*68be0*/  LDL.LU.64 R76, [R1+0xac88] ;  /* 0x00ac8800014c7983 */ /* 0x0001680000300a00 */
[----:B------:R1:W5:Y:S04]  /*68bf0*/  LDL.LU.64 R220, [R1+0xac80] ;  /* 0x00ac800001dc7983 */ /* 0x0003680000300a00 */
[----:B0-----:R0:W5:Y:S04]  /*68c00*/  LDL.LU.64 R248, [R1+0xac78] ;  /* 0x00ac780001f87983 */ /* 0x0011680000300a00 */
[----:B-1----:R0:W5:Y:S04]  /*68c10*/  LDL.LU.64 R244, [R1+0xac70] ;  /* 0x00ac700001f47983 */ /* 0x0021680000300a00 */
[----:B--2---:R0:W5:Y:S04]  /*68c20*/  LDL.LU.64 R242, [R1+0xac68] ;  /* 0x00ac680001f27983 */ /* 0x0041680000300a00 */
[----:B------:R0:W5:Y:S04]  /*68c30*/  LDL.LU.64 R232, [R1+0xac60] ;  /* 0x00ac600001e87983 */ /* 0x0001680000300a00 */
[----:B------:R0:W5:Y:S04]  /*68c40*/  LDL.LU.64 R4, [R1+0xac58] ;  /* 0x00ac580001047983 */ /* 0x0001680000300a00 */
[----:B------:R0:W5:Y:S04]  /*68c50*/  LDL.LU.64 R208, [R1+0xac50] ;  /* 0x00ac500001d07983 */ /* 0x0001680000300a00 */
[----:B------:R0:W5:Y:S04]  /*68c60*/  LDL.LU.64 R16, [R1+0xac48] ;  /* 0x00ac480001107983 */ /* 0x0001680000300a00 */
[----:B------:R0:W5:Y:S04]  /*68c70*/  LDL.LU.64 R184, [R1+0xac40] ;  /* 0x00ac400001b87983 */ /* 0x0001680000300a00 */
[----:B----4-:R0:W5:Y:S04]  /*68c80*/  LDL.LU.64 R32, [R1+0xac38] ;  /* 0x00ac380001207983 */ /* 0x0101680000300a00 */
[----:B------:R0:W5:Y:S04]  /*68c90*/  LDL.LU.64 R20, [R1+0xac30] ;  /* 0x00ac300001147983 */ /* 0x0001680000300a00 */
        /* <DEDUP_REMOVED lines=9> */
[----:B---3--:R0:W5:Y:S04]  /*68d30*/  LDL.LU.64 R116, [R1+0xabe0] ;  /* 0x00abe00001747983 */ /* 0x0081680000300a00 */
[----:B------:R0:W5:Y:S04]  /*68d40*/  LDL.LU.64 R44, [R1+0xabd8] ;  /* 0x00abd800012c7983 */ /* 0x0001680000300a00 */
[----:B------:R0:W5:Y:S04]  /*68d50*/  LDL.LU.64 R128, [R1+0xabc0] ;  /* 0x00abc00001807983 */ /* 0x0001680000300a00 */
[----:B------:R0:W5:Y:S01]  /*68d60*/  LDL.LU.64 R92, [R1+0xabb8] ;  /* 0x00abb800015c7983 */ /* 0x0001620000300a00 */
        /* <DEDUP_REMOVED lines=40> */
[----:B------:R-:W-:Y:S01]  /*68ff0*/  DADD R46, R190, R8 ;  /* 0x00000000be2e7229 */ /* 0x000fe20000000008 */
[----:B------:R0:W-:Y:S01]  /*69000*/  STL.64 [R1+0x8450], R88 ;  /* 0x0084505801007387 */ /* 0x0001e20000100a00 */
[----:B------:R-:W-:-:S03]  /*69010*/  FFMA R0, RZ, R127, R169 ;  /* 0x0000007fff007223 */ /* 0x000fc600000000a9 */
        /* <DEDUP_REMOVED lines=9> */
[----:B------:R0:W-:Y:S04]  /*690b0*/  STL.128 [R1+0x3b80], R124 ;  /* 0x003b807c01007387 */ /* 0x0001e80000100c00 */
[----:B------:R0:W-:Y:S04]  /*690c0*/  STL.64 [R1+0x3bb0], R130 ;  /* 0x003bb08201007387 */ /* 0x0001e80000100a00 */
[----:B------:R0:W-:Y:S04]  /*690d0*/  STL.128 [R1+0x3b90], R48 ;  /* 0x003b903001007387 */ /* 0x0001e80000100c00 */
[----:B------:R0:W-:Y:S04]  /*690e0*/  STL.128 [R1+0x3ba0], R60 ;  /* 0x003ba03c01007387 */ /* 0x0001e80000100c00 */
        /* <DEDUP_REMOVED lines=72> */
[----:B------:R-:W-:-:S02]  /*69570*/  FSETP.GT.AND P1, PT, |R0|, 1.469367938527859385e-39, PT ;  /* 0x001000000000780b */ /* 0x000fc40003f24200 */
[----:B------:R-:W-:Y:S01]  /*69580*/  FSETP.GEU.AND P2, PT, |R135|, 6.5827683646048100446e-37, PT ;  /* 0x036000008700780b */ /* 0x000fe20003f4e200 */
[----:B------:R-:W-:Y:S01]  /*69590*/  BSSY.RECONVERGENT B3, `(.L_x_876) ;  /* 0x000000b000037945 */ /* 0x000fe20003800200 */
[----:B------:R-:W-:-:S11]  /*695a0*/  ISETP.NE.AND P3, PT, RZ, UR4, PT ;  /* 0x00000004ff007c0c */ /* 0x000fd6000bf65270 */
[----:B0-----:R-:W-:Y:S05]  /*695b0*/  @P1 BRA P2, `(.L_x_877) ;  /* 0x0000000000201947 */ /* 0x001fea0001000000 */
[----:B------:R-:W-:Y:S01]  /*695c0*/  MOV R8, R134 ;  /* 0x0000008600087202 */ /* 0x000fe20000000f00 */
[----:B------:R-:W-:Y:S01]  /*695d0*/  IMAD.MOV.U32 R9, RZ, RZ, R135 ;  /* 0x000000ffff097224 */ /* 0x000fe200078e0087 */
[----:B------:R-:W-:Y:S01]  /*695e0*/  MOV R175, R127 ;  /* 0x0000007f00af7202 */ /* 0x000fe20000000f00 */
[----:B------:R-:W-:Y:S01]  /*695f0*/  IMAD.MOV.U32 R174, RZ, RZ, R126 ;  /* 0x000000ffffae7224 */ /* 0x000fe200078e007e */
[----:B------:R-:W-:-:S07]  /*69600*/  MOV R0, 0x69620 ;  /* 0x0006962000007802 */ /* 0x000fce0000000f00 */
[----:B-----5:R-:W-:Y:S05]  /*69610*/  CALL.REL.NOINC `($__internal_1_$__cuda_sm20_div_rn_f64_full) ;  /* 0x00000e7000247944 */ /* 0x020fea0003c00000 */
[----:B------:R-:W-:Y:S02]  /*69620*/  IMAD.MOV.U32 R168, RZ, RZ, R12 ;  /* 0x000000ffffa87224 */ /* 0x000fe400078e000c */
[----:B------:R-:W-:-:S07]  /*69630*/  IMAD.MOV.U32 R169, RZ, RZ, R13 ;  /* 0x000000ffffa97224 */ /* 0x000fce00078e000d */
.L_x_877:
[----:B------:R-:W-:Y:S05]  /*69640*/  BSYNC.RECONVERGENT B3 ;  /* 0x0000000000037941 */ /* 0x000fea0003800200 */
.L_x_876:
[----:B------:R-:W0:Y:S01]  /*69650*/  MUFU.RCP64H R9, R49 ;  /* 0x0000003100097308 */ /* 0x000e220000001800 */
[----:B------:R-:W-:Y:S01]  /*69660*/  MOV R8, 0x1 ;  /* 0x0000000100087802 */ /* 0x000fe20000000f00 */
[----:B------:R-:W-:Y:S01]  /*69670*/  BSSY.RECONVERGENT B3, `(.L_x_878) ;  /* 0x0000015000037945 */ /* 0x000fe20003800200 */
[----:B-----5:R-:W-:-:S04]  /*69680*/  FSETP.GEU.AND P2, PT, |R77|, 6.5827683646048100446e-37, PT ;  /* 0x036000004d00780b */ /* 0x020fc80003f4e200 */
        /* <DEDUP_REMOVED lines=19> */
.L_x_879:
[----:B------:R-:W-:Y:S05]  /*697c0*/  BSYNC.RECONVERGENT B3 ;  /* 0x0000000000037941 */ /* 0x000fea0003800200 */
.L_x_878:
[----:B------:R-:W0:Y:S01]  /*697d0*/  MUFU.RCP64H R9, R127 ;  /* 0x0000007f00097308 */ /* 0x000e220000001800 */
[----:B------:R-:W-:Y:S01]  /*697e0*/  IMAD.MOV.U32 R8, RZ, RZ, 0x1 ;  /* 0x00000001ff087424 */ /* 0x000fe200078e00ff */
[----:B------:R1:W-:Y:S01]  /*697f0*/  STL.128 [R1+0x3bc0], R88 ;  /* 0x003bc05801007387 */ /* 0x0003e20000100c00 */
[----:B------:R-:W-:Y:S01]  /*69800*/  FSETP.GEU.AND P2, PT, |R59|, 6.5827683646048100446e-37, PT ;  /* 0x036000003b00780b */ /* 0x000fe20003f4e200 */
[----:B------:R-:W-:Y:S02]  /*69810*/  BSSY.RECONVERGENT B3, `(.L_x_880) ;  /* 0x0000015000037945 */ /* 0x000fe40003800200 */
[----:B------:R1:W-:Y:S01]  /*69820*/  STL.64 [R1+0x3bb8], R168 ;  /* 0x003bb8a801007387 */ /* 0x0003e20000100a00 */
        /* <DEDUP_REMOVED lines=10> */
[----:B-1----:R-:W-:Y:S05]  /*698d0*/  @P1 BRA P2, `(.L_x_881) ;  /* 0x0000000000201947 */ /* 0x002fea0001000000 */
[----:B------:R-:W-:Y:S01]  /*698e0*/  IMAD.MOV.U32 R8, RZ, RZ, R58 ;  /* 0x000000ffff087224 */ /* 0x000fe200078e003a */
[----:B------:R-:W-:Y:S01]  /*698f0*/  MOV R9, R59 ;  /* 0x0000003b00097202 */ /* 0x000fe20000000f00 */
[----:B------:R-:W-:Y:S01]  /*69900*/  IMAD.MOV.U32 R174, RZ, RZ, R126 ;  /* 0x000000ffffae7224 */ /* 0x000fe200078e007e */
[----:B------:R-:W-:Y:S01]  /*69910*/  MOV R0, 0x69940 ;  /* 0x0006994000007802 */ /* 0x000fe20000000f00 */
[----:B------:R-:W-:-:S07]  /*69920*/  IMAD.MOV.U32 R175, RZ, RZ, R127 ;  /* 0x000000ffffaf7224 */ /* 0x000fce00078e007f */
[----:B------:R-:W-:Y:S05]  /*69930*/  CALL.REL.NOINC `($__internal_1_$__cuda_sm20_div_rn_f64_full) ;  /* 0x00000e6c005c7944 */ /* 0x000fea0003c00000 */
[----:B------:R-:W-:Y:S01]  /*69940*/  MOV R86, R12 ;  /* 0x0000000c00567202 */ /* 0x000fe20000000f00 */
[----:B------:R-:W-:-:S07]  /*69950*/  IMAD.MOV.U32 R87, RZ, RZ, R13 ;  /* 0x000000ffff577224 */ /* 0x000fce00078e000d */
.L_x_881:
[----:B------:R-:W-:Y:S05]  /*69960*/  BSYNC.RECONVERGENT B3 ;  /* 0x0000000000037941 */ /* 0x000fea0003800200 */
.L_x_880:
[----:B------:R-:W0:Y:S01]  /*69970*/  MUFU.RCP64H R9, R49 ;  /* 0x0000003100097308 */ /* 0x000e220000001800 */
[----:B------:R-:W-:Y:S01]  /*69980*/  IMAD.MOV.U32 R8, RZ, RZ, 0x1 ;  /* 0x00000001ff087424 */ /* 0x000fe200078e00ff */
[----:B------:R-:W-:Y:S01]  /*69990*/  FSETP.GEU.AND P2, PT, |R85|, 6.5827683646048100446e-37, PT ;  /* 0x036000005500780b */ /* 0x000fe20003f4e200 */
[----:B------:R-:W-:Y:S04]  /*699a0*/  BSSY.RECONVERGENT B3, `(.L_x_882) ;  /* 0x0000014000037945 */ /* 0x000fe80003800200 */
        /* <DEDUP_REMOVED lines=19> */
.L_x_883:
[----:B------:R-:W-:Y:S05]  /*69ae0*/  BSYNC.RECONVERGENT B3 ;  /* 0x0000000000037941 */ /* 0x000fea0003800200 */
.L_x_882:
[----:B------:R-:W2:Y:S01]  /*69af0*/  LDL.128 R88, [R1+0x3d10] ;  /* 0x003d100001587983 */ /* 0x000ea20000100c00 */
[----:B------:R-:W0:Y:S01]  /*69b00*/  MUFU.RCP64H R9, R63 ;  /* 0x0000003f00097308 */ /* 0x000e220000001800 */
[----:B------:R-:W-:-:S06]  /*69b10*/  MOV R8, 0x1 ;  /* 0x0000000100087802 */ /* 0x000fcc0000000f00 */
[----:B0-----:R-:W-:-:S08]  /*69b20*/  DFMA R12, -R62, R8, 1 ;  /* 0x3ff000003e0c742b */ /* 0x001fd00000000108 */
[----:B------:R-:W-:-:S08]  /*69b30*/  DFMA R12, R12, R12, R12 ;  /* 0x0000000c0c0c722b */ /* 0x000fd0000000000c */
[----:B------:R-:W-:-:S08]  /*69b40*/  DFMA R8, R8, R12, R8 ;  /* 0x0000000c0808722b */ /* 0x000fd00000000008 */
[----:B------:R-:W-:-:S08]  /*69b50*/  DFMA R12, -R62, R8, 1 ;  /* 0x3ff000003e0c742b */ /* 0x000fd00000000108 */
[----:B------:R-:W-:Y:S01]  /*69b60*/  DFMA R8, R8, R12, R8 ;  /* 0x0000000c0808722b */ /* 0x000fe20000000008 */
[----:B------:R0:W-:Y:S01]  /*69b70*/  STL.128 [R1+0x3c40], R76 ;  /* 0x003c404c01007387 */ /* 0x0001e20000100c00 */
[----:B------:R-:W-:Y:S02]  /*69b80*/  IMAD.MOV.U32 R84, RZ, RZ, R56 ;  /* 0x000000ffff547224 */ /* 0x000fe400078e0038 */
[----:B------:R-:W-:Y:S01]  /*69b90*/  IMAD.MOV.U32 R85, RZ, RZ, R57 ;  /* 0x000000ffff557224 */ /* 0x000fe200078e0039 */
[----:B------:R1:W-:Y:S04]  /*69ba0*/  STL.64 [R1+0x3c60], R92 ;  /* 0x003c605c01007387 */ /* 0x0003e80000100a00 */
[----:B------:R1:W-:Y:S01]  /*69bb0*/  STL.128 [R1+0x3c30], R84 ;  /* 0x003c305401007387 */ /* 0x0003e20000100c00 */
[----:B------:R-:W-:Y:S01]  /*69bc0*/  BSSY.RECONVERGENT B3, `(.L_x_884) ;  /* 0x0000010000037945 */ /* 0x000fe20003800200 */
[----:B--2---:R-:W-:-:S08]  /*69bd0*/  DMUL R12, R88, R8 ;  /* 0x00000008580c7228 */ /* 0x004fd00000000000 */
[----:B------:R-:W-:-:S08]  /*69be0*/  DFMA R34, -R62, R12, R88 ;  /* 0x0000000c3e22722b */ /* 0x000fd00000000158 */
[----:B0-----:R-:W-:Y:S01]  /*69bf0*/  DFMA R76, R8, R34, R12 ;  /* 0x00000022084c722b */ /* 0x001fe2000000000c */
[----:B------:R-:W-:-:S09]  /*69c00*/  FSETP.GEU.AND P2, PT, |R89|, 6.5827683646048100446e-37, PT ;  /* 0x036000005900780b */ /* 0x000fd20003f4e200 */
[----:B------:R-:W-:-:S05]  /*69c10*/  FFMA R0, RZ, R63, R77 ;  /* 0x0000003fff007223 */ /* 0x000fca000000004d */
[----:B------:R-:W-:-:S13]  /*69c20*/  FSETP.GT.AND P1, PT, |R0|, 1.469367938527859385e-39, PT ;  /* 0x001000000000780b */ /* 0x000fda0003f24200 */
[----:B-1----:R-:W-:Y:S05]  /*69c30*/  @P1 BRA P2, `(.L_x_885) ;  /* 0x0000000000201947 */ /* 0x002fea0001000000 */
        /* <DEDUP_REMOVED lines=8> */
.L_x_885:
[----:B------:R-:W-:Y:S05]  /*69cc0*/  BSYNC.RECONVERGENT B3 ;  /* 0x0000000000037941 */ /* 0x000fea0003800200 */
.L_x_884:
[----:B------:R-:W0:Y:S01]  /*69cd0*/  MUFU.RCP64H R9, R131 ;  /* 0x0000008300097308 */ /* 0x000e220000001800 */
[----:B------:R-:W-:Y:S01]  /*69ce0*/  MOV R8, 0x1 ;  /* 0x0000000100087802 */ /* 0x000fe20000000f00 */
[----:B------:R-:W-:Y:S01]  /*69cf0*/  BSSY.RECONVERGENT B3, `(.L_x_886) ;  /* 0x0000015000037945 */ /* 0x000fe20003800200 */
        /* <DEDUP_REMOVED lines=20> */
.L_x_887:
[----:B------:R-:W-:Y:S05]  /*69e40*/  BSYNC.RECONVERGENT B3 ;  /* 0x0000000000037941 */ /* 0x000fea0003800200 */
.L_x_886:
[----:B------:R-:W2:Y:S01]  /*69e50*/  LDL.64 R12, [R1+0x3d98] ;  /* 0x003d9800010c7983 */ /* 0x000ea20000100a00 */
[----:B------:R-:W0:Y:S01]  /*69e60*/  MUFU.RCP64H R9, R61 ;  /* 0x0000003d00097308 */ /* 0x000e220000001800 */
[----:B------:R-:W-:Y:S01]  /*69e70*/  IMAD.MOV.U32 R8, RZ, RZ, 0x1 ;  /* 0x00000001ff087424 */ /* 0x000fe200078e00ff */
[----:B------:R-:W-:Y:S01]  /*69e80*/  BSSY.RECONVERGENT B3, `(.L_x_888) ;  /* 0x0000017000037945 */ /* 0x000fe20003800200 */
[----:B------:R1:W-:Y:S04]  /*69e90*/  STL.128 [R1+0x3d10], R76 ;  /* 0x003d104c01007387 */ /* 0x0003e80000100c00 */
[----:B------:R1:W-:Y:S01]  /*69ea0*/  STL.128 [R1+0x3d20], R64 ;  /* 0x003d204001007387 */ /* 0x0003e20000100c00 */
        /* <DEDUP_REMOVED lines=20> */
.L_x_889:
[----:B------:R-:W-:Y:S05]  /*69ff0*/  BSYNC.RECONVERGENT B3 ;  /* 0x0000000000037941 */ /* 0x000fea0003800200 */
.L_x_888:
[----:B------:R-:W2:Y:S04]  /*6a000*/  LDL.128 R64, [R1+0x4160] ;  /* 0x0041600001407983 */ /* 0x000ea80000100c00 */
[----:B------:R0:W5:Y:S01]  /*6a010*/  LDL.128 R56, [R1+0x4180] ;  /* 0x0041800001387983 */ /* 0x0001620000100c00 */
[----:B------:R-:W1:Y:S01]  /*6a020*/  MUFU.RCP64H R13, R127 ;  /* 0x0000007f000d7308 */ /* 0x000e620000001800 */
[----:B------:R-:W-:Y:S01]  /*6a030*/  IMAD.MOV.U32 R12, RZ, RZ, 0x1 ;  /* 0x00000001ff0c7424 */ /* 0x000fe200078e00ff */
[----:B------:R-:W-:Y:S01]  /*6a040*/  BSSY.RECONVERGENT B3, `(.L_x_890) ;  /* 0x0000017000037945 */ /* 0x000fe20003800200 */
[----:B------:R0:W-:Y:S04]  /*6a050*/  STL.64 [R1+0x3d98], R8 ;  /* 0x003d980801007387 */ /* 0x0001e80000100a00 */
[----:B------:R0:W-:Y:S01]  /*6a060*/  STL.64 [R1+0x3da0], R44 ;  /* 0x003da02c01007387 */ /* 0x0001e20000100a00 */
[----:B-1----:R-:W-:-:S08]  /*6a070*/  DFMA R34, -R126, R12, 1 ;  /* 0x3ff000007e22742b */ /* 0x002fd0000000010c */
        /* <DEDUP_REMOVED lines=19> */
.L_x_891:
[----:B------:R-:W-:Y:S05]  /*6a1b0*/  BSYNC.RECONVERGENT B3 ;  /* 0x0000000000037941 */ /* 0x000fea0003800200 */
.L_x_890:
        /* <DEDUP_REMOVED lines=20> */
[----:B-----5:R-:W-:Y:S05]  /*6a300*/  CALL.REL.NOINC `($__internal_1_$__cuda_sm20_div_rn_f64_full) ;  /* 0x00000e6000e87944 */ /* 0x020fea0003c00000 */
[----:B------:R-:W-:Y:S01]  /*6a310*/  IMAD.MOV.U32 R62, RZ, RZ, R12 ;  /* 0x000000ffff3e7224 */ /* 0x000fe200078e000c */
[----:B------:R-:W-:-:S07]  /*6a320*/  MOV R63, R13 ;  /* 0x0000000d003f7202 */ /* 0x000fce0000000f00 */
.L_x_893:
[----:B------:R-:W-:Y:S05]  /*6a330*/  BSYNC.RECONVERGENT B3 ;  /* 0x0000000000037941 */ /* 0x000fea0003800200 */
.L_x_892:
[----:B------:R-:W0:Y:S01]  /*6a340*/  MUFU.RCP64H R9, R127 ;  /* 0x0000007f00097308 */ /* 0x000e220000001800 */
[----:B------:R-:W-:Y:S01]  /*6a350*/  IMAD.MOV.U32 R8, RZ, RZ, 0x1 ;  /* 0x00000001ff087424 */ /* 0x000fe200078e00ff */
[----:B------:R1:W-:Y:S01]  /*6a360*/  STL.128 [R1+0x4160], R60 ;  /* 0x0041603c01007387 */ /* 0x0003e20000100c00 */
[----:B------:R-:W-:Y:S01]  /*6a370*/  IMAD.MOV.U32 R134, RZ, RZ, R70 ;  /* 0x000000ffff867224 */ /* 0x000fe200078e0046 */
[----:B------:R-:W-:Y:S01]  /*6a380*/  MOV R135, R71 ;  /* 0x0000004700877202 */ /* 0x000fe20000000f00 */
[----:B------:R-:W-:Y:S01]  /*6a390*/  BSSY.RECONVERGENT B3, `(.L_x_894) ;  /* 0x0000016000037945 */ /* 0x000fe20003800200 */
[----:B-----5:R-:W-:-:S03]  /*6a3a0*/  FSETP.GEU.AND P2, PT, |R59|, 6.5827683646048100446e-37, PT ;  /* 0x036000003b00780b */ /* 0x020fc60003f4e200 */
[----:B------:R2:W-:Y:S01]  /*6a3b0*/  STL.128 [R1+0x4170], R132 ;  /* 0x0041708401007387 */ /* 0x0005e20000100c00 */
[----:B0-----:R-:W-:-:S08]  /*6a3c0*/  DFMA R12, -R126, R8, 1 ;  /* 0x3ff000007e0c742b */ /* 0x001fd00000000108 */
[----:B------:R-:W-:-:S08]  /*6a3d0*/  DFMA R12, R12, R12, R12 ;  /* 0x0000000c0c0c722b */ /* 0x000fd0000000000c */
[----:B------:R-:W-:-:S08]  /*6a3e0*/  DFMA R8, R8, R12, R8 ;  /* 0x0000000c0808722b */ /* 0x000fd00000000008 */
[----:B------:R-:W-:-:S08]  /*6a3f0*/  DFMA R12, -R126, R8, 1 ;  /* 0x3ff000007e0c742b */ /* 0x000fd00000000108 */
[----:B------:R-:W-:-:S08]  /*6a400*/  DFMA R8, R8, R12, R8 ;  /* 0x0000000c0808722b */ /* 0x000fd00000000008 */
[----:B------:R-:W-:-:S08]  /*6a410*/  DMUL R12, R8, R58 ;  /* 0x0000003a080c7228 */ /* 0x000fd00000000000 */
[----:B------:R-:W-:-:S08]  /*6a420*/  DFMA R34, -R126, R12, R58 ;  /* 0x0000000c7e22722b */ /* 0x000fd0000000013a */
[----:B-1----:R-:W-:-:S10]  /*6a430*/  DFMA R62, R8, R34, R12 ;  /* 0x00000022083e722b */ /* 0x002fd4000000000c */
[----:B------:R-:W-:-:S05]  /*6a440*/  FFMA R0, RZ, R127, R63 ;  /* 0x0000007fff007223 */ /* 0x000fca000000003f */
[----:B------:R-:W-:-:S13]  /*6a450*/  FSETP.GT.AND P1, PT, |R0|, 1.469367938527859385e-39, PT ;  /* 0x001000000000780b */ /* 0x000fda0003f24200 */
[----:B--2---:R-:W-:Y:S05]  /*6a460*/  @P1 BRA P2, `(.L_x_895) ;  /* 0x0000000000201947 */ /* 0x004fea0001000000 */
        /* <DEDUP_REMOVED lines=8> */
.L_x_895:
[----:B------:R-:W-:Y:S05]  /*6a4f0*/  BSYNC.RECONVERGENT B3 ;  /* 0x0000000000037941 */ /* 0x000fea0003800200 */
.L_x_894:
[----:B------:R-:W2:Y:S01]  /*6a500*/  LDL.64 R8, [R1+0x41e8] ;  /* 0x0041e80001087983 */ /* 0x000ea20000100a00 */
[----:B------:R-:W0:Y:S01]  /*6a510*/  MUFU.RCP64H R13, R125 ;  /* 0x0000007d000d7308 */ /* 0x000e220000001800 */
[----:B------:R-:W-:Y:S01]  /*6a520*/  IMAD.MOV.U32 R12, RZ, RZ, 0x1 ;  /* 0x00000001ff0c7424 */ /* 0x000fe200078e00ff */
[----:B------:R-:W-:Y:S01]  /*6a530*/  MOV R61, R57 ;  /* 0x00000039003d7202 */ /* 0x000fe20000000f00 */
[----:B------:R-:W-:Y:S01]  /*6a540*/  IMAD.MOV.U32 R60, RZ, RZ, R56 ;  /* 0x000000ffff3c7224 */ /* 0x000fe200078e0038 */
[----:B------:R-:W-:Y:S01]  /*6a550*/  BSSY.RECONVERGENT B3, `(.L_x_896) ;  /* 0x0000015000037945 */ /* 0x000fe20003800200 */
[----:B------:R-:W-:Y:S02]  /*6a560*/  IMAD.MOV.U32 R70, RZ, RZ, R82 ;  /* 0x000000ffff467224 */ /* 0x000fe400078e0052 */
[----:B------:R-:W-:Y:S01]  /*6a570*/  IMAD.MOV.U32 R71, RZ, RZ, R83 ;  /* 0x000000ffff477224 */ /* 0x000fe200078e0053 */
        /* <DEDUP_REMOVED lines=14> */
[----:B------:R-:W-:Y:S01]  /*6a660*/  MOV R174, R124 ;  /* 0x0000007c00ae7202 */ /* 0x000fe20000000f00 */
[----:B------:R-:W-:Y:S01]  /*6a670*/  IMAD.MOV.U32 R175, RZ, RZ, R125 ;  /* 0x000000ffffaf7224 */ /* 0x000fe200078e007d */
[----:B------:R-:W-:-:S07]  /*6a680*/  MOV R0, 0x6a6a0 ;  /* 0x0006a6a000007802 */ /* 0x000fce0000000f00 */
[----:B------:R-:W-:Y:S05]  /*6a690*/  CALL.REL.NOINC `($__internal_1_$__cuda_sm20_div_rn_f64_full) ;  /* 0x00000e6000047944 */ /* 0x000fea0003c00000 */
.L_x_897:
[----:B------:R-:W-:Y:S05]  /*6a6a0*/  BSYNC.RECONVERGENT B3 ;  /* 0x0000000000037941 */ /* 0x000fea0003800200 */
.L_x_896:
[----:B------:R-:W2:Y:S04]  /*6a6b0*/  LDL.64 R42, [R1+0x7800] ;  /* 0x00780000012a7983 */ /* 0x000ea80000100a00 */
[----:B------:R-:W3:Y:S04]  /*6a6c0*/  LDL.128 R56, [R1+0x4520] ;  /* 0x0045200001387983 */ /* 0x000ee80000100c00 */
[----:B------:R0:W5:Y:S01]  /*6a6d0*/  LDL.128 R168, [R1+0x4540] ;  /* 0x0045400001a87983 */ /* 0x0001620000100c00 */
[----:B------:R-:W-:-:S03]  /*6a6e0*/  IMAD.MOV.U32 R8, RZ, RZ, 0x1 ;  /* 0x00000001ff087424 */ /* 0x000fc600078e00ff */
[----:B------:R1:W-:Y:S04]  /*6a6f0*/  STL.64 [R1+0x41e8], R12 ;  /* 0x0041e80c01007387 */ /* 0x0003e80000100a00 */
[----:B------:R0:W-:Y:S04]  /*6a700*/  STL.128 [R1+0x41f0], R72 ;  /* 0x0041f04801007387 */ /* 0x0001e80000100c00 */
[----:B------:R0:W-:Y:S01]  /*6a710*/  STL.64 [R1+0x42c0], R128 ;  /* 0x0042c08001007387 */ /* 0x0001e20000100a00 */
[----:B------:R-:W-:Y:S01]  /*6a720*/  BSSY.RECONVERGENT B3, `(.L_x_898) ;  /* 0x000001a000037945 */ /* 0x000fe20003800200 */
[----:B--2---:R-:W2:Y:S01]  /*6a730*/  MUFU.RCP64H R9, R43 ;  /* 0x0000002b00097308 */ /* 0x004ea20000001800 */
[----:B---3--:R-:W-:Y:S01]  /*6a740*/  IMAD.MOV.U32 R44, RZ, RZ, R58 ;  /* 0x000000ffff2c7224 */ /* 0x008fe200078e003a */
[----:B------:R-:W-:Y:S01]  /*6a750*/  MOV R45, R59 ;  /* 0x0000003b002d7202 */ /* 0x000fe20000000f00 */
[----:B------:R0:W-:Y:S01]  /*6a760*/  STL.64 [R1+0x84a0], R56 ;  /* 0x0084a03801007387 */ /* 0x0001e20000100a00 */
[----:B--2---:R-:W-:-:S08]  /*6a770*/  DFMA R34, -R42, R8, 1 ;  /* 0x3ff000002a22742b */ /* 0x004fd00000000108 */
[----:B------:R-:W-:-:S08]  /*6a780*/  DFMA R34, R34, R34, R34 ;  /* 0x000000222222722b */ /* 0x000fd00000000022 */
[----:B------:R-:W-:-:S08]  /*6a790*/  DFMA R8, R8, R34, R8 ;  /* 0x000000220808722b */ /* 0x000fd00000000008 */
[----:B------:R-:W-:-:S08]  /*6a7a0*/  DFMA R34, -R42, R8, 1 ;  /* 0x3ff000002a22742b */ /* 0x000fd00000000108 */
[----:B------:R-:W-:-:S08]  /*6a7b0*/  DFMA R8, R8, R34, R8 ;  /* 0x000000220808722b */ /* 0x000fd00000000008 */
[----:B------:R-:W-:-:S08]  /*6a7c0*/  DMUL R34, R44, -R8 ;  /* 0x800000082c227228 */ /* 0x000fd00000000000 */
[--C-:B------:R-:W-:Y:S02]  /*6a7d0*/  DFMA R38, -R42, R34, -R44.reuse ;  /* 0x000000222a26722b */ /* 0x100fe4000000092c */
[----:B-1----:R-:W-:-:S06]  /*6a7e0*/  DADD R12, -RZ, -R44 ;  /* 0x00000000ff0c7229 */ /* 0x002fcc000000092c */
[----:B------:R-:W-:-:S04]  /*6a7f0*/  DFMA R8, R8, R38, R34 ;  /* 0x000000260808722b */ /* 0x000fc80000000022 */
[----:B------:R-:W-:-:S06]  /*6a800*/  FSETP.GEU.AND P2, PT, |R13|, 6.5827683646048100446e-37, PT ;  /* 0x036000000d00780b */ /* 0x000fcc0003f4e200 */
        /* <DEDUP_REMOVED lines=8> */
[----:B-----5:R-:W-:Y:S05]  /*6a890*/  CALL.REL.NOINC `($__internal_1_$__cuda_sm20_div_rn_f64_full) ;  /* 0x00000e5c00847944 */ /* 0x020fea0003c00000 */
[----:B------:R-:W-:Y:S01]  /*6a8a0*/  MOV R8, R12 ;  /* 0x0000000c00087202 */ /* 0x000fe20000000f00 */
[----:B------:R-:W-:-:S07]  /*6a8b0*/  IMAD.MOV.U32 R9, RZ, RZ, R13 ;  /* 0x000000ffff097224 */ /* 0x000fce00078e000d */
.L_x_899:
[----:B------:R-:W-:Y:S05]  /*6a8c0*/  BSYNC.RECONVERGENT B3 ;  /* 0x0000000000037941 */ /* 0x000fea0003800200 */
.L_x_898:
[----:B------:R-:W2:Y:S04]  /*6a8d0*/  LDL.128 R56, [R1+0x4670] ;  /* 0x0046700001387983 */ /* 0x000ea80000100c00 */
[----:B------:R-:W3:Y:S04]  /*6a8e0*/  LDL.64 R42, [R1+0x77b0] ;  /* 0x0077b000012a7983 */ /* 0x000ee80000100a00 */
[----:B------:R-:W4:Y:S04]  /*6a8f0*/  LDL.64 R60, [R1+0x86d8] ;  /* 0x0086d800013c7983 */ /* 0x000f280000100a00 */
[----:B------:R-:W4:Y:S04]  /*6a900*/  LDL.64 R62, [R1+0x84a0] ;  /* 0x0084a000013e7983 */ /* 0x000f280000100a00 */
[----:B------:R-:W4:Y:S04]  /*6a910*/  LDL.64 R64, [R1+0x7c90] ;  /* 0x007c900001407983 */ /* 0x000f280000100a00 */
[----:B------:R-:W4:Y:S01]  /*6a920*/  LDL.64 R66, [R1+0x85a8] ;  /* 0x0085a80001427983 */ /* 0x000f220000100a00 */
[----:B------:R-:W-:-:S03]  /*6a930*/  IMAD.MOV.U32 R12, RZ, RZ, 0x1 ;  /* 0x00000001ff0c7424 */ /* 0x000fc600078e00ff */
[----:B--2---:R0:W-:Y:S01]  /*6a940*/  STL.64 [R1+0x7730], R56 ;  /* 0x0077303801007387 */ /* 0x0041e20000100a00 */
[----:B------:R-:W-:Y:S01]  /*6a950*/  IMAD.MOV.U32 R44, RZ, RZ, R58 ;  /* 0x000000ffff2c7224 */ /* 0x000fe200078e003a */
[----:B------:R-:W-:Y:S02]  /*6a960*/  MOV R45, R59 ;  /* 0x0000003b002d7202 */ /* 0x000fe40000000f00 */
[----:B0-----:R0:W5:Y:S01]  /*6a970*/  LDL.128 R56, [R1+0x4690] ;  /* 0x0046900001387983 */ /* 0x0011620000100c00 */
[----:B---3--:R-:W1:Y:S02]  /*6a980*/  MUFU.RCP64H R13, R43 ;  /* 0x0000002b000d7308 */ /* 0x008e640000001800 */
[----:B-1----:R-:W-:-:S08]  /*6a990*/  DFMA R34, -R42, R12, 1 ;  /* 0x3ff000002a22742b */ /* 0x002fd0000000010c */
[----:B------:R-:W-:-:S08]  /*6a9a0*/  DFMA R34, R34, R34, R34 ;  /* 0x000000222222722b */ /* 0x000fd00000000022 */
[----:B------:R-:W-:-:S08]  /*6a9b0*/  DFMA R12, R12, R34, R12 ;  /* 0x000000220c0c722b */ /* 0x000fd0000000000c */
[----:B------:R-:W-:-:S08]  /*6a9c0*/  DFMA R34, -R42, R12, 1 ;  /* 0x3ff000002a22742b */ /* 0x000fd0000000010c */
[----:B------:R-:W-:-:S08]  /*6a9d0*/  DFMA R12, R12, R34, R12 ;  /* 0x000000220c0c722b */ /* 0x000fd0000000000c */
[----:B------:R-:W-:-:S08]  /*6a9e0*/  DMUL R34, R44, -R12 ;  /* 0x8000000c2c227228 */ /* 0x000fd00000000000 */
[----:B------:R-:W-:Y:S02]  /*6a9f0*/  DFMA R38, -R42, R34, -R44 ;  /* 0x000000222a26722b */ /* 0x000fe4000000092c */
[-C--:B----45:R-:W-:Y:S02]  /*6aa00*/  DFMA R60, R60, R8.reuse, R170 ;  /* 0x000000083c3c722b */ /* 0x0b0fe400000000aa */
[----:B------:R-:W-:-:S04]  /*6aa10*/  DFMA R170, R62, R8, R116 ;  /* 0x000000083eaa722b */ /* 0x000fc80000000074 */
[----:B------:R-:W-:Y:S02]  /*6aa20*/  DFMA R12, R12, R38, R34 ;  /* 0x000000260c0c722b */ /* 0x000fe40000000022 */
[----:B------:R-:W-:Y:S02]  /*6aa30*/  DADD R34, -RZ, -R8 ;  /* 0x00000000ff227229 */ /* 0x000fe40000000908 */
[----:B------:R-:W-:Y:S01]  /*6aa40*/  DADD R8, -RZ, -R44 ;  /* 0x00000000ff087229 */ /* 0x000fe2000000092c */
[----:B------:R0:W-:Y:S04]  /*6aa50*/  STL.64 [R1+0x8210], R60 ;  /* 0x0082103c01007387 */ /* 0x0001e80000100a00 */
[----:B------:R0:W-:Y:S01]  /*6aa60*/  STL.64 [R1+0x4528], R34 ;  /* 0x0045282201007387 */ /* 0x0001e20000100a00 */
[----:B------:R-:W-:-:S03]  /*6aa70*/  FFMA R0, RZ, R43, R13 ;  /* 0x0000002bff007223 */ /* 0x000fc6000000000d */
[----:B------:R0:W-:Y:S04]  /*6aa80*/  STL.128 [R1+0x4530], R64 ;  /* 0x0045304001007387 */ /* 0x0001e80000100c00 */
[----:B------:R0:W-:Y:S04]  /*6aa90*/  STL.64 [R1+0x4548], R60 ;  /* 0x0045483c01007387 */ /* 0x0001e80000100a00 */
[----:B------:R0:W-:Y:S01]  /*6aaa0*/  STL.64 [R1+0x4550], R170 ;  /* 0x004550aa01007387 */ /* 0x0001e20000100a00 */
[----:B------:R-:W-:Y:S02]  /*6aab0*/  FSETP.GT.AND P1, PT, |R0|, 1.469367938527859385e-39, PT ;  /* 0x001000000000780b */ /* 0x000fe40003f24200 */
[----:B------:R-:W-:Y:S01]  /*6aac0*/  FSETP.GEU.AND P2, PT, |R9|, 6.5827683646048100446e-37, PT ;  /* 0x036000000900780b */ /* 0x000fe20003f4e200 */
[----:B------:R-:W-:-:S12]  /*6aad0*/  BSSY.RECONVERGENT B3, `(.L_x_900) ;  /* 0x0000006000037945 */ /* 0x000fd80003800200 */
[----:B0-----:R-:W-:Y:S05]  /*6aae0*/  @P1 BRA P2, `(.L_x_901) ;  /* 0x0000000000101947 */ /* 0x001fea0001000000 */
[----:B------:R-:W-:Y:S01]  /*6aaf0*/  IMAD.MOV.U32 R174, RZ, RZ, R42 ;  /* 0x000000ffffae7224 */ /* 0x000fe200078e002a */
[----:B------:R-:W-:Y:S02]  /*6ab00*/  MOV R175, R43 ;  /* 0x0000002b00af7202 */ /* 0x000fe40000000f00 */
[----:B------:R-:W-:-:S07]  /*6ab10*/  MOV R0, 0x6ab30 ;  /* 0x0006ab3000007802 */ /* 0x000fce0000000f00 */
[----:B------:R-:W-:Y:S05]  /*6ab20*/  CALL.REL.NOINC `($__internal_1_$__cuda_sm20_div_rn_f64_full) ;  /* 0x00000e5800e07944 */ /* 0x000fea0003c00000 */
.L_x_901:
[----:B------:R-:W-:Y:S05]  /*6ab30*/  BSYNC.RECONVERGENT B3 ;  /* 0x0000000000037941 */ /* 0x000fea0003800200 */
.L_x_900:
[----:B------:R-:W2:Y:S04]  /*6ab40*/  LDL.128 R64, [R1+0x4560] ;  /* 0x0045600001407983 */ /* 0x000ea80000100c00 */
[----:B------:R-:W3:Y:S04]  /*6ab50*/  LDL.64 R60, [R1+0x7810] ;  /* 0x00781000013c7983 */ /* 0x000ee80000100a00 */
[----:B------:R-:W4:Y:S04]  /*6ab60*/  LDL.128 R68, [R1+0x48e0] ;  /* 0x0048e00001447983 */ /* 0x000f280000100c00 */
[----:B------:R-:W4:Y:S04]  /*6ab70*/  LDL.64 R86, [R1+0x84f8] ;  /* 0x0084f80001567983 */ /* 0x000f280000100a00 */
[----:B------:R0:W5:Y:S01]  /*6ab80*/  LDL.128 R216, [R1+0x48f0] ;  /* 0x0048f00001d87983 */ /* 0x0001620000100c00 */
[----:B------:R-:W1:Y:S01]  /*6ab90*/  MUFU.RCP64H R9, R197 ;  /* 0x000000c500097308 */ /* 0x000e620000001800 */
[----:B------:R-:W-:-:S06]  /*6aba0*/  IMAD.MOV.U32 R8, RZ, RZ, 0x1 ;  /* 0x00000001ff087424 */ /* 0x000fcc00078e00ff */
[----:B-1----:R-:W-:-:S08]  /*6abb0*/  DFMA R34, -R196, R8, 1 ;  /* 0x3ff00000c422742b */ /* 0x002fd00000000108 */
[----:B------:R-:W-:Y:S01]  /*6abc0*/  DFMA R34, R34, R34, R34 ;  /* 0x000000222222722b */ /* 0x000fe20000000022 */
[----:B--2---:R-:W-:Y:S01]  /*6abd0*/  IMAD.MOV.U32 R44, RZ, RZ, R64 ;  /* 0x000000ffff2c7224 */ /* 0x004fe200078e0040 */
[----:B------:R1:W-:Y:S01]  /*6abe0*/  STL.128 [R1+0x8060], R64 ;  /* 0x0080604001007387 */ /* 0x0003e20000100c00 */
[----:B------:R-:W-:Y:S01]  /*6abf0*/  IMAD.MOV.U32 R45, RZ, RZ, R65 ;  /* 0x000000ffff2d7224 */ /* 0x000fe200078e0041 */
[----:B------:R-:W-:Y:S01]  /*6ac00*/  MOV R42, R66 ;  /* 0x00000042002a7202 */ /* 0x000fe20000000f00 */
[----:B------:R-:W-:Y:S02]  /*6ac10*/  IMAD.MOV.U32 R43, RZ, RZ, R67 ;  /* 0x000000ffff2b7224 */ /* 0x000fe400078e0043 */
[----:B-1----:R-:W2:Y:S01]  /*6ac20*/  LDL.128 R64, [R1+0x4900] ;  /* 0x0049000001407983 */ /* 0x002ea20000100c00 */
[----:B------:R-:W-:-:S08]  /*6ac30*/  DFMA R8, R8, R34, R8 ;  /* 0x000000220808722b */ /* 0x000fd00000000008 */
[----:B------:R-:W-:-:S08]  /*6ac40*/  DFMA R34, -R196, R8, 1 ;  /* 0x3ff00000c422742b */ /* 0x000fd00000000108 */
[----:B------:R-:W-:-:S08]  /*6ac50*/  DFMA R8, R8, R34, R8 ;  /* 0x000000220808722b */ /* 0x000fd00000000008 */
[----:B------:R-:W-:-:S08]  /*6ac60*/  DMUL R34, R120, -R8 ;  /* 0x8000000878227228 */ /* 0x000fd00000000000 */
[----:B------:R-:W-:Y:S02]  /*6ac70*/  DFMA R38, -R196, R34, -R120 ;  /* 0x00000022c426722b */ /* 0x000fe40000000978 */
[-C--:B---3--:R-:W-:Y:S02]  /*6ac80*/  DFMA R62, R60, R12.reuse, R58 ;  /* 0x0000000c3c3e722b */ /* 0x088fe4000000003a */
[----:B------:R-:W-:-:S04]  /*6ac90*/  DFMA R84, R44, R12, R118 ;  /* 0x0000000c2c54722b */ /* 0x000fc80000000076 */
[----:B------:R-:W-:Y:S02]  /*6aca0*/  DFMA R8, R8, R38, R34 ;  /* 0x000000260808722b */ /* 0x000fe40000000022 */
[----:B------:R-:W-:Y:S02]  /*6acb0*/  DADD R34, -RZ, -R12 ;  /* 0x00000000ff227229 */ /* 0x000fe4000000090c */
[----:B------:R-:W-:Y:S02]  /*6acc0*/  DFMA R60, R42, R12, R56 ;  /* 0x0000000c2a3c722b */ /* 0x000fe40000000038 */
[----:B------:R-:W-:Y:S01]  /*6acd0*/  DADD R12, -RZ, -R120 ;  /* 0x00000000ff0c7229 */ /* 0x000fe20000000978 */
[----:B------:R0:W-:Y:S03]  /*6ace0*/  STL.64 [R1+0x7be8], R62 ;  /* 0x007be83e01007387 */ /* 0x0001e60000100a00 */
[----:B------:R-:W-:Y:S01]  /*6acf0*/  FFMA R0, RZ, R197, R9 ;  /* 0x000000c5ff007223 */ /* 0x000fe20000000009 */
[----:B------:R0:W-:Y:S04]  /*6ad00*/  STL.64 [R1+0x4678], R34 ;  /* 0x0046782201007387 */ /* 0x0001e80000100a00 */
[----:B----4-:R0:W-:Y:S04]  /*6ad10*/  STL.128 [R1+0x4680], R84 ;  /* 0x0046805401007387 */ /* 0x0101e80000100c00 */
[----:B------:R0:W-:Y:S04]  /*6ad20*/  STL.64 [R1+0x7be0], R60 ;  /* 0x007be03c01007387 */ /* 0x0001e80000100a00 */
[----:B------:R0:W-:Y:S04]  /*6ad30*/  STL.128 [R1+0x4690], R60 ;  /* 0x0046903c01007387 */ /* 0x0001e80000100c00 */
[----:B------:R0:W-:Y:S01]  /*6ad40*/  STL.128 [R1+0x7b70], R68 ;  /* 0x007b704401007387 */ /* 0x0001e20000100c00 */
[----:B------:R-:W-:-:S02]  /*6ad50*/  FSETP.GT.AND P1, PT, |R0|, 1.469367938527859385e-39, PT ;  /* 0x001000000000780b */ /* 0x000fc40003f24200 */
[----:B------:R-:W-:Y:S01]  /*6ad60*/  FSETP.GEU.AND P2, PT, |R13|, 6.5827683646048100446e-37, PT ;  /* 0x036000000d00780b */ /* 0x000fe20003f4e200 */
[----:B------:R-:W-:Y:S01]  /*6ad70*/  BSSY.RECONVERGENT B3, `(.L_x_902) ;  /* 0x000000b000037945 */ /* 0x000fe20003800200 */
[----:B--2---:R0:W-:Y:S11]  /*6ad80*/  STL.128 [R1+0x7db0], R64 ;  /* 0x007db04001007387 */ /* 0x0041f60000100c00 */
[----:B------:R-:W-:Y:S05]  /*6ad90*/  @P1 BRA P2, `(.L_x_903) ;  /* 0x0000000000201947 */ /* 0x000fea0001000000 */
[----:B------:R-:W-:Y:S01]  /*6ada0*/  MOV R8, R12 ;  /* 0x0000000c00087202 */ /* 0x000fe20000000f00 */
[----:B------:R-:W-:Y:S01]  /*6adb0*/  IMAD.MOV.U32 R9, RZ, RZ, R13 ;  /* 0x000000ffff097224 */ /* 0x000fe200078e000d */
[----:B------:R-:W-:Y:S01]  /*6adc0*/  MOV R175, R197 ;  /* 0x000000c500af7202 */ /* 0x000fe20000000f00 */
[----:B------:R-:W-:Y:S01]  /*6add0*/  IMAD.MOV.U32 R174, RZ, RZ, R196 ;  /* 0x000000ffffae7224 */ /* 0x000fe200078e00c4 */
[----:B------:R-:W-:-:S07]  /*6ade0*/  MOV R0, 0x6ae00 ;  /* 0x0006ae0000007802 */ /* 0x000fce0000000f00 */
[----:B0----5:R-:W-:Y:S05]  /*6adf0*/  CALL.REL.NOINC `($__internal_1_$__cuda_sm20_div_rn_f64_full) ;  /* 0x00000e58002c7944 */ /* 0x021fea0003c00000 */
[----:B------:R-:W-:Y:S02]  /*6ae00*/  IMAD.MOV.U32 R8, RZ, RZ, R12 ;  /* 0x000000ffff087224 */ /* 0x000fe400078e000c */
[----:B------:R-:W-:-:S07]  /*6ae10*/  IMAD.MOV.U32 R9, RZ, RZ, R13 ;  /* 0x000000ffff097224 */ /* 0x000fce00078e000d */
.L_x_903:
[----:B------:R-:W-:Y:S05]  /*6ae20*/  BSYNC.RECONVERGENT B3 ;  /* 0x0000000000037941 */ /* 0x000fea0003800200 */
.L_x_902:
[----:B0-----:R-:W2:Y:S04]  /*6ae30*/  LDL.128 R64, [R1+0x47d0] ;  /* 0x0047d00001407983 */ /* 0x001ea80000100c00 */
[----:B------:R-:W3:Y:S04]  /*6ae40*/  LDL.LU.64 R62, [R1+0x7b70] ;  /* 0x007b7000013e7983 */ /* 0x000ee80000300a00 */
[----:B------:R-:W4:Y:S04]  /*6ae50*/  LDL.128 R56, [R1+0x4910] ;  /* 0x0049100001387983 */ /* 0x000f280000100c00 */
[----:B------:R-:W4:Y:S04]  /*6ae60*/  LDL.LU.64 R42, [R1+0x7db8] ;  /* 0x007db800012a7983 */ /* 0x000f280000300a00 */
[----:B------:R-:W4:Y:S01]  /*6ae70*/  LDL.128 R68, [R1+0x4930] ;  /* 0x0049300001447983 */ /* 0x000f220000100c00 */
[----:B------:R-:W0:Y:S01]  /*6ae80*/  MUFU.RCP64H R13, R95 ;  /* 0x0000005f000d7308 */ /* 0x000e220000001800 */
[----:B------:R-:W-:-:S06]  /*6ae90*/  IMAD.MOV.U32 R12, RZ, RZ, 0x1 ;  /* 0x00000001ff0c7424 */ /* 0x000fcc00078e00ff */
[----:B0-----:R-:W-:-:S08]  /*6aea0*/  DFMA R34, -R94, R12, 1 ;  /* 0x3ff000005e22742b */ /* 0x001fd0000000010c */
[----:B------:R-:W-:Y:S01]  /*6aeb0*/  DFMA R34, R34, R34, R34 ;  /* 0x000000222222722b */ /* 0x000fe20000000022 */
[----:B--2---:R-:W-:Y:S01]  /*6aec0*/  MOV R60, R64 ;  /* 0x00000040003c7202 */ /* 0x004fe20000000f00 */
[----:B------:R-:W-:-:S06]  /*6aed0*/  IMAD.MOV.U32 R61, RZ, RZ, R65 ;  /* 0x000000ffff3d7224 */ /* 0x000fcc00078e0041 */
[----:B---3--:R-:W-:Y:S01]  /*6aee0*/  DFMA R60, R60, R8, R62 ;  /* 0x000000083c3c722b */ /* 0x008fe2000000003e */
[----:B------:R-:W2:Y:S01]  /*6aef0*/  LDL.64 R62, [R1+0x7b78] ;  /* 0x007b7800013e7983 */ /* 0x000ea20000100a00 */
[----:B------:R-:W-:Y:S01]  /*6af00*/  IMAD.MOV.U32 R44, RZ, RZ, R66 ;  /* 0x000000ffff2c7224 */ /* 0x000fe200078e0042 */
[----:B------:R-:W-:Y:S02]  /*6af10*/  MOV R45, R67 ;  /* 0x00000043002d7202 */ /* 0x000fe40000000f00 */
[----:B------:R0:W-:Y:S04]  /*6af20*/  STL.128 [R1+0x8120], R64 ;  /* 0x0081204001007387 */ /* 0x0001e80000100c00 */
[----:B0-----:R0:W5:Y:S01]  /*6af30*/  LDL.128 R64, [R1+0x4940] ;  /* 0x0049400001407983 */ /* 0x0011620000100c00 */
[----:B------:R-:W-:-:S08]  /*6af40*/  DFMA R12, R12, R34, R12 ;  /* 0x000000220c0c722b */ /* 0x000fd0000000000c */
[----:B------:R-:W-:-:S08]  /*6af50*/  DFMA R34, -R94, R12, 1 ;  /* 0x3ff000005e22742b */ /* 0x000fd0000000010c */
[----:B------:R-:W-:-:S08]  /*6af60*/  DFMA R12, R12, R34, R12 ;  /* 0x000000220c0c722b */ /* 0x000fd0000000000c */
[----:B----4-:R-:W-:-:S08]  /*6af70*/  DMUL R34, R56, -R12 ;  /* 0x8000000c38227228 */ /* 0x010fd00000000000 */
[----:B------:R-:W-:Y:S02]  /*6af80*/  DFMA R38, -R94, R34, -R56 ;  /* 0x000000225e26722b */ /* 0x000fe40000000938 */
[----:B------:R-:W-:Y:S02]  /*6af90*/  DADD R120, -RZ, -R8 ;  /* 0x00000000ff787229 */ /* 0x000fe40000000908 */
[----:B------:R-:W-:-:S04]  /*6afa0*/  DFMA R42, R28, R8, R42 ;  /* 0x000000081c2a722b */ /* 0x000fc8000000002a */
[----:B------:R-:W-:Y:S02]  /*6afb0*/  DFMA R38, R12, R38, R34 ;  /* 0x000000260c26722b */ /* 0x000fe40000000022 */
[----:B-----5:R-:W-:Y:S02]  /*6afc0*/  DFMA R34, R44, R8, R218 ;  /* 0x000000082c22722b */ /* 0x020fe400000000da */
[----:B------:R-:W-:Y:S01]  /*6afd0*/  DADD R8, -RZ, -R56 ;  /* 0x00000000ff087229 */ /* 0x000fe20000000938 */
[----:B------:R0:W-:Y:S04]  /*6afe0*/  STL.128 [R1+0x48d0], R120 ;  /* 0x0048d07801007387 */ /* 0x0001e80000100c00 */
[----:B------:R0:W-:Y:S01]  /*6aff0*/  STL.64 [R1+0x7cc0], R42 ;  /* 0x007cc02a01007387 */ /* 0x0001e20000100a00 */
[----:B------:R-:W-:-:S03]  /*6b000*/  FFMA R0, RZ, R95, R39 ;  /* 0x0000005fff007223 */ /* 0x000fc60000000027 */
[----:B------:R0:W-:Y:S04]  /*6b010*/  STL.64 [R1+0x7d90], R60 ;  /* 0x007d903c01007387 */ /* 0x0001e80000100a00 */
[----:B------:R0:W-:Y:S04]  /*6b020*/  STL.64 [R1+0x4908], R42 ;  /* 0x0049082a01007387 */ /* 0x0001e80000100a00 */
[----:B------:R0:W-:Y:S04]  /*6b030*/  STL.64 [R1+0x7b70], R34 ;  /* 0x007b702201007387 */ /* 0x0001e80000100a00 */
[----:B------:R0:W-:Y:S04]  /*6b040*/  STL.64 [R1+0x48f8], R34 ;  /* 0x0048f82201007387 */ /* 0x0001e80000100a00 */
[----:B------:R0:W-:Y:S01]  /*6b050*/  STL.128 [R1+0x80f0], R68 ;  /* 0x0080f04401007387 */ /* 0x0001e20000100c00 */
[----:B------:R-:W-:-:S02]  /*6b060*/  FSETP.GT.AND P1, PT, |R0|, 1.469367938527859385e-39, PT ;  /* 0x001000000000780b */ /* 0x000fc40003f24200 */
[----:B------:R-:W-:Y:S01]  /*6b070*/  FSETP.GEU.AND P2, PT, |R9|, 6.5827683646048100446e-37, PT ;  /* 0x036000000900780b */ /* 0x000fe20003f4e200 */
[----:B------:R-:W-:Y:S01]  /*6b080*/  BSSY.RECONVERGENT B3, `(.L_x_904) ;  /* 0x0000009000037945 */ /* 0x000fe20003800200 */
[----:B--2---:R0:W-:Y:S11]  /*6b090*/  STL.128 [R1+0x48e0], R60 ;  /* 0x0048e03c01007387 */ /* 0x0041f60000100c00 */
[----:B------:R-:W-:Y:S05]  /*6b0a0*/  @P1 BRA P2, `(.L_x_905) ;  /* 0x0000000000181947 */ /* 0x000fea0001000000 */
[----:B------:R-:W-:Y:S01]  /*6b0b0*/  IMAD.MOV.U32 R174, RZ, RZ, R94 ;  /* 0x000000ffffae7224 */ /* 0x000fe200078e005e */
[----:B------:R-:W-:Y:S02]  /*6b0c0*/  MOV R175, R95 ;  /* 0x0000005f00af7202 */ /* 0x000fe40000000f00 */
[----:B------:R-:W-:-:S07]  /*6b0d0*/  MOV R0, 0x6b0f0 ;  /* 0x0006b0f000007802 */ /* 0x000fce0000000f00 */
[----:B0-----:R-:W-:Y:S05]  /*6b0e0*/  CALL.REL.NOINC `($__internal_1_$__cuda_sm20_div_rn_f64_full) ;  /* 0x00000e5400707944 */ /* 0x001fea0003c00000 */
[----:B------:R-:W-:Y:S02]  /*6b0f0*/  IMAD.MOV.U32 R38, RZ, RZ, R12 ;  /* 0x000000ffff267224 */ /* 0x000fe400078e000c */
[----:B------:R-:W-:-:S07]  /*6b100*/  IMAD.MOV.U32 R39, RZ, RZ, R13 ;  /* 0x000000ffff277224 */ /* 0x000fce00078e000d */
.L_x_905:
[----:B------:R-:W-:Y:S05]  /*6b110*/  BSYNC.RECONVERGENT B3 ;  /* 0x0000000000037941 */ /* 0x000fea0003800200 */
.L_x_904:
[----:B------:R-:W2:Y:S04]  /*6b120*/  LDL.64 R56, [R1+0x7860] ;  /* 0x0078600001387983 */ /* 0x000ea80000100a00 */
[----:B0-----:R-:W3:Y:S04]  /*6b130*/  LDL.64 R62, [R1+0x8020] ;  /* 0x00802000013e7983 */ /* 0x001ee80000100a00 */
[----:B------:R-:W4:Y:S04]  /*6b140*/  LDL.128 R68, [R1+0x4580] ;  /* 0x0045800001447983 */ /* 0x000f280000100c00 */
[----:B------:R-:W5:Y:S01]  /*6b150*/  LDL.LU.64 R60, [R1+0x80f8] ;  /* 0x0080f800013c7983 */ /* 0x000f620000300a00 */
[----:B------:R-:W-:Y:S01]  /*6b160*/  IMAD.MOV.U32 R8, RZ, RZ, 0x1 ;  /* 0x00000001ff087424 */ /* 0x000fe200078e00ff */
[----:B------:R-:W-:Y:S01]  /*6b170*/  BSSY.RECONVERGENT B3, `(.L_x_906) ;  /* 0x0000020000037945 */ /* 0x000fe20003800200 */
[----:B--2---:R-:W0:Y:S04]  /*6b180*/  MUFU.RCP64H R9, R57 ;  /* 0x0000003900097308 */ /* 0x004e280000001800 */
[----:B0-----:R-:W-:-:S08]  /*6b190*/  DFMA R12, -R56, R8, 1 ;  /* 0x3ff00000380c742b */ /* 0x001fd00000000108 */
[----:B------:R-:W-:-:S08]  /*6b1a0*/  DFMA R12, R12, R12, R12 ;  /* 0x0000000c0c0c722b */ /* 0x000fd0000000000c */
[----:B------:R-:W-:-:S08]  /*6b1b0*/  DFMA R8, R8, R12, R8 ;  /* 0x0000000c0808722b */ /* 0x000fd00000000008 */
[----:B------:R-:W-:-:S08]  /*6b1c0*/  DFMA R12, -R56, R8, 1 ;  /* 0x3ff00000380c742b */ /* 0x000fd00000000108 */
[----:B------:R-:W-:-:S08]  /*6b1d0*/  DFMA R8, R8, R12, R8 ;  /* 0x0000000c0808722b */ /* 0x000fd00000000008 */
[----:B------:R-:W-:-:S08]  /*6b1e0*/  DMUL R12, R58, -R8 ;  /* 0x800000083a0c7228 */ /* 0x000fd00000000000 */
[----:B------:R-:W-:-:S08]  /*6b1f0*/  DFMA R34, -R56, R12, -R58 ;  /* 0x0000000c3822722b */ /* 0x000fd0000000093a */
[----:B------:R-:W-:Y:S02]  /*6b200*/  DFMA R8, R8, R34, R12 ;  /* 0x000000220808722b */ /* 0x000fe4000000000c */
[----:B---3--:R-:W-:Y:S02]  /*6b210*/  DFMA R34, R62, R38, R64 ;  /* 0x000000263e22722b */ /* 0x008fe40000000040 */
[----:B------:R-:W-:Y:S01]  /*6b220*/  DADD R12, -RZ, -R58 ;  /* 0x00000000ff0c7229 */ /* 0x000fe2000000093a */
[----:B----4-:R0:W-:Y:S04]  /*6b230*/  STL.128 [R1+0x85e0], R68 ;  /* 0x0085e04401007387 */ /* 0x0101e80000100c00 */
[----:B------:R0:W-:Y:S01]  /*6b240*/  STL.64 [R1+0x7760], R34 ;  /* 0x0077602201007387 */ /* 0x0001e20000100a00 */
[----:B------:R-:W-:-:S04]  /*6b250*/  FFMA R0, RZ, R57, R9 ;  /* 0x00000039ff007223 */ /* 0x000fc80000000009 */
[----:B------:R-:W-:Y:S02]  /*6b260*/  FSETP.GEU.AND P2, PT, |R13|, 6.5827683646048100446e-37, PT ;  /* 0x036000000d00780b */ /* 0x000fe40003f4e200 */
[----:B------:R-:W-:Y:S01]  /*6b270*/  FSETP.GT.AND P1, PT, |R0|, 1.469367938527859385e-39, PT ;  /* 0x001000000000780b */ /* 0x000fe20003f24200 */
[----:B------:R-:W-:Y:S01]  /*6b280*/  IMAD.MOV.U32 R43, RZ, RZ, R69 ;  /* 0x000000ffff2b7224 */ /* 0x000fe200078e0045 */
[----:B------:R-:W-:Y:S01]  /*6b290*/  MOV R42, R68 ;  /* 0x00000044002a7202 */ /* 0x000fe20000000f00 */
[----:B------:R-:W-:Y:S01]  /*6b2a0*/  IMAD.MOV.U32 R44, RZ, RZ, R70 ;  /* 0x000000ffff2c7224 */ /* 0x000fe200078e0046 */
[----:B------:R-:W-:-:S04]  /*6b2b0*/  MOV R45, R71 ;  /* 0x00000047002d7202 */ /* 0x000fc80000000f00 */
[-C--:B------:R-:W-:Y:S02]  /*6b2c0*/  DFMA R42, R42, R38.reuse, R54 ;  /* 0x000000262a2a722b */ /* 0x080fe40000000036 */
[----:B-----5:R-:W-:-:S03]  /*6b2d0*/  DFMA R44, R44, R38, R60 ;  /* 0x000000262c2c722b */ /* 0x020fc6000000003c */
[----:B0-----:R-:W-:Y:S08]  /*6b2e0*/  @P1 BRA P2, `(.L_x_907) ;  /* 0x0000000000201947 */ /* 0x001ff00001000000 */
        /* <DEDUP_REMOVED lines=8> */
.L_x_907:
[----:B------:R-:W-:Y:S05]  /*6b370*/  BSYNC.RECONVERGENT B3 ;  /* 0x0000000000037941 */ /* 0x000fea0003800200 */
.L_x_906:
[----:B------:R-:W2:Y:S04]  /*6b380*/  LDL.128 R56, [R1+0x4660] ;  /* 0x0046600001387983 */ /* 0x000ea80000100c00 */
[----:B------:R-:W3:Y:S04]  /*6b390*/  LDL.128 R68, [R1+0x4950] ;  /* 0x0049500001447983 */ /* 0x000ee80000100c00 */
[----:B------:R-:W4:Y:S04]  /*6b3a0*/  LDL.64 R64, [R1+0x7730] ;  /* 0x0077300001407983 */ /* 0x000f280000100a00 */
[----:B------:R-:W4:Y:S04]  /*6b3b0*/  LDL.64 R72, [R1+0x7760] ;  /* 0x0077600001487983 */ /* 0x000f280000100a00 */
[----:B------:R0:W5:Y:S01]  /*6b3c0*/  LDL.128 R60, [R1+0x4980] ;  /* 0x00498000013c7983 */ /* 0x0001620000100c00 */
[----:B------:R-:W1:Y:S01]  /*6b3d0*/  MUFU.RCP64H R13, R85 ;  /* 0x00000055000d7308 */ /* 0x000e620000001800 */
[----:B------:R-:W-:-:S06]  /*6b3e0*/  HFMA2 R12, -RZ, RZ, 0, 5.9604644775390625e-08 ;  /* 0x00000001ff0c7431 */ /* 0x000fcc00000001ff */
[----:B-1----:R-:W-:-:S08]  /*6b3f0*/  DFMA R34, -R84, R12, 1 ;  /* 0x3ff000005422742b */ /* 0x002fd0000000010c */
[----:B------:R-:W-:-:S08]  /*6b400*/  DFMA R34, R34, R34, R34 ;  /* 0x000000222222722b */ /* 0x000fd00000000022 */
[----:B------:R-:W-:-:S08]  /*6b410*/  DFMA R12, R12, R34, R12 ;  /* 0x000000220c0c722b */ /* 0x000fd0000000000c */
[----:B------:R-:W-:Y:S01]  /*6b420*/  DFMA R34, -R84, R12, 1 ;  /* 0x3ff000005422742b */ /* 0x000fe2000000010c */
[----:B--2---:R-:W-:Y:S01]  /*6b430*/  IMAD.MOV.U32 R78, RZ, RZ, R58 ;  /* 0x000000ffff4e7224 */ /* 0x004fe200078e003a */
[----:B------:R-:W-:Y:S01]  /*6b440*/  MOV R79, R59 ;  /* 0x0000003b004f7202 */ /* 0x000fe20000000f00 */
[----:B------:R1:W-:Y:S01]  /*6b450*/  STL.128 [R1+0x7b40], R56 ;  /* 0x007b403801007387 */ /* 0x0003e20000100c00 */
[----:B------:R-:W-:Y:S02]  /*6b460*/  IMAD.MOV.U32 R76, RZ, RZ, R56 ;  /* 0x000000ffff4c7224 */ /* 0x000fe400078e0038 */
[----:B------:R-:W-:Y:S02]  /*6b470*/  IMAD.MOV.U32 R77, RZ, RZ, R57 ;  /* 0x000000ffff4d7224 */ /* 0x000fe400078e0039 */
[----:B-1----:R0:W5:Y:S01]  /*6b480*/  LDL.128 R56, [R1+0x4970] ;  /* 0x0049700001387983 */ /* 0x0021620000100c00 */
[----:B------:R-:W-:-:S08]  /*6b490*/  DFMA R12, R12, R34, R12 ;  /* 0x000000220c0c722b */ /* 0x000fd0000000000c */
[----:B---3--:R-:W-:-:S08]  /*6b4a0*/  DMUL R34, R68, -R12 ;  /* 0x8000000c44227228 */ /* 0x008fd00000000000 */
[----:B------:R-:W-:Y:S02]  /*6b4b0*/  DFMA R54, -R84, R34, -R68 ;  /* 0x000000225436722b */ /* 0x000fe40000000944 */
[----:B----4-:R-:W-:Y:S02]  /*6b4c0*/  DFMA R74, R64, R8, R66 ;  /* 0x00000008404a722b */ /* 0x010fe40000000042 */
[----:B------:R-:W-:-:S04]  /*6b4d0*/  DADD R64, -RZ, -R38 ;  /* 0x00000000ff407229 */ /* 0x000fc80000000926 */
[----:B------:R-:W-:Y:S02]  /*6b4e0*/  DFMA R34, R12, R54, R34 ;  /* 0x000000360c22722b */ /* 0x000fe40000000022 */
[-C--:B------:R-:W-:Y:S02]  /*6b4f0*/  DFMA R44, R78, R8.reuse, R44 ;  /* 0x000000084e2c722b */ /* 0x080fe4000000002c */
[----:B------:R-:W-:Y:S02]  /*6b500*/  DFMA R54, R76, R8, R42 ;  /* 0x000000084c36722b */ /* 0x000fe4000000002a */
[----:B------:R-:W-:Y:S02]  /*6b510*/  DADD R66, -RZ, -R8 ;  /* 0x00000000ff427229 */ /* 0x000fe40000000908 */
[----:B------:R-:W-:Y:S01]  /*6b520*/  DADD R8, -RZ, -R68 ;  /* 0x00000000ff087229 */ /* 0x000fe20000000944 */
[----:B------:R0:W-:Y:S01]  /*6b530*/  STL.64 [R1+0x7768], R74 ;  /* 0x0077684a01007387 */ /* 0x0001e20000100a00 */
[----:B------:R-:W-:-:S03]  /*6b540*/  FFMA R0, RZ, R85, R35 ;  /* 0x00000055ff007223 */ /* 0x000fc60000000023 */
[----:B------:R0:W-:Y:S04]  /*6b550*/  STL.128 [R1+0x4910], R64 ;  /* 0x0049104001007387 */ /* 0x0001e80000100c00 */
[----:B------:R0:W-:Y:S04]  /*6b560*/  STL.64 [R1+0x7e88], R44 ;  /* 0x007e882c01007387 */ /* 0x0001e80000100a00 */
[----:B------:R0:W-:Y:S04]  /*6b570*/  STL.128 [R1+0x4940], R72 ;  /* 0x0049404801007387 */ /* 0x0001e80000100c00 */
[----:B------:R0:W-:Y:S04]  /*6b580*/  STL.128 [R1+0x4920], R52 ;  /* 0x0049203401007387 */ /* 0x0001e80000100c00 */
[----:B------:R0:W-:Y:S01]  /*6b590*/  STL.64 [R1+0x4938], R44 ;  /* 0x0049382c01007387 */ /* 0x0001e20000100a00 */
[----:B------:R-:W-:-:S02]  /*6b5a0*/  FSETP.GT.AND P1, PT, |R0|, 1.469367938527859385e-39, PT ;  /* 0x001000000000780b */ /* 0x000fc40003f24200 */
[----:B------:R-:W-:Y:S01]  /*6b5b0*/  FSETP.GEU.AND P2, PT, |R9|, 6.5827683646048100446e-37, PT ;  /* 0x036000000900780b */ /* 0x000fe20003f4e200 */
[----:B------:R-:W-:-:S12]  /*6b5c0*/  BSSY.RECONVERGENT B3, `(.L_x_908) ;  /* 0x0000008000037945 */ /* 0x000fd80003800200 */
[----:B0-----:R-:W-:Y:S05]  /*6b5d0*/  @P1 BRA P2, `(.L_x_909) ;  /* 0x0000000000181947 */ /* 0x001fea0001000000 */
[----:B------:R-:W-:Y:S01]  /*6b5e0*/  IMAD.MOV.U32 R174, RZ, RZ, R84 ;  /* 0x000000ffffae7224 */ /* 0x000fe200078e0054 */
[----:B------:R-:W-:Y:S01]  /*6b5f0*/  MOV R0, 0x6b620 ;  /* 0x0006b62000007802 */ /* 0x000fe20000000f00 */
[----:B------:R-:W-:-:S07]  /*6b600*/  IMAD.MOV.U32 R175, RZ, RZ, R85 ;  /* 0x000000ffffaf7224 */ /* 0x000fce00078e0055 */
[----:B-----5:R-:W-:Y:S05]  /*6b610*/  CALL.REL.NOINC `($__internal_1_$__cuda_sm20_div_rn_f64_full) ;  /* 0x00000e5000247944 */ /* 0x020fea0003c00000 */
[----:B------:R-:W-:Y:S01]  /*6b620*/  MOV R34, R12 ;  /* 0x0000000c00227202 */ /* 0x000fe20000000f00 */
[----:B------:R-:W-:-:S07]  /*6b630*/  IMAD.MOV.U32 R35, RZ, RZ, R13 ;  /* 0x000000ffff237224 */ /* 0x000fce00078e000d */
.L_x_909:
[----:B------:R-:W-:Y:S05]  /*6b640*/  BSYNC.RECONVERGENT B3 ;  /* 0x0000000000037941 */ /* 0x000fea0003800200 */
.L_x_908:
[----:B------:R-:W2:Y:S04]  /*6b650*/  LDL.64 R38, [R1+0x84f8] ;  /* 0x0084f80001267983 */ /* 0x000ea80000100a00 */
[----:B------:R-:W3:Y:S04]  /*6b660*/  LDL.64 R44, [R1+0x7be8] ;  /* 0x007be800012c7983 */ /* 0x000ee80000100a00 */
[----:B------:R-:W4:Y:S01]  /*6b670*/  LDL.LU.64 R64, [R1+0x7be0] ;  /* 0x007be00001407983 */ /* 0x000f220000300a00 */
[----:B------:R-:W0:Y:S01]  /*6b680*/  MUFU.RCP64H R9, R157 ;  /* 0x0000009d00097308 */ /* 0x000e220000001800 */
[----:B------:R-:W-:-:S06]  /*6b690*/  IMAD.MOV.U32 R8, RZ, RZ, 0x1 ;  /* 0x00000001ff087424 */ /* 0x000fcc00078e00ff */
[----:B0-----:R-:W-:-:S08]  /*6b6a0*/  DFMA R12, -R156, R8, 1 ;  /* 0x3ff000009c0c742b */ /* 0x001fd00000000108 */
[----:B------:R-:W-:-:S08]  /*6b6b0*/  DFMA R12, R12, R12, R12 ;  /* 0x0000000c0c0c722b */ /* 0x000fd0000000000c */
[----:B------:R-:W-:-:S08]  /*6b6c0*/  DFMA R8, R8, R12, R8 ;  /* 0x0000000c0808722b */ /* 0x000fd00000000008 */
[----:B------:R-:W-:-:S08]  /*6b6d0*/  DFMA R12, -R156, R8, 1 ;  /* 0x3ff000009c0c742b */ /* 0x000fd00000000108 */
[----:B------:R-:W-:Y:S01]  /*6b6e0*/  DFMA R12, R8, R12, R8 ;  /* 0x0000000c080c722b */ /* 0x000fe20000000008 */
[----:B------:R-:W-:Y:S01]  /*6b6f0*/  BSSY.RECONVERGENT B3, `(.L_x_910) ;  /* 0x0000011000037945 */ /* 0x000fe20003800200 */
[----:B--2---:R-:W-:-:S08]  /*6b700*/  DFMA R8, R38, R34, R70 ;  /* 0x000000222608722b */ /* 0x004fd00000000046 */
[----:B------:R-:W-:-:S08]  /*6b710*/  DMUL R38, R8, -R12 ;  /* 0x8000000c08267228 */ /* 0x000fd00000000000 */
[--C-:B------:R-:W-:Y:S02]  /*6b720*/  DFMA R42, -R156, R38, -R8.reuse ;  /* 0x000000269c2a722b */ /* 0x100fe40000000908 */
[----:B------:R-:W-:-:S06]  /*6b730*/  DADD R8, -RZ, -R8 ;  /* 0x00000000ff087229 */ /* 0x000fcc0000000908 */
[----:B------:R-:W-:Y:S02]  /*6b740*/  DFMA R12, R12, R42, R38 ;  /* 0x0000002a0c0c722b */ /* 0x000fe40000000026 */
[----:B---3-5:R-:W-:Y:S02]  /*6b750*/  DFMA R38, R44, R34, R58 ;  /* 0x000000222c26722b */ /* 0x028fe4000000003a */
[----:B------:R-:W-:-:S05]  /*6b760*/  FSETP.GEU.AND P2, PT, |R9|, 6.5827683646048100446e-37, PT ;  /* 0x036000000900780b */ /* 0x000fca0003f4e200 */
[----:B------:R0:W-:Y:S01]  /*6b770*/  STL.64 [R1+0x8798], R38 ;  /* 0x0087982601007387 */ /* 0x0001e20000100a00 */
[----:B------:R-:W-:-:S05]  /*6b780*/  FFMA R0, RZ, R157, R13 ;  /* 0x0000009dff007223 */ /* 0x000fca000000000d */
[----:B------:R-:W-:Y:S01]  /*6b790*/  FSETP.GT.AND P1, PT, |R0|, 1.469367938527859385e-39, PT ;  /* 0x001000000000780b */ /* 0x000fe20003f24200 */
[----:B----4-:R-:W-:-:S12]  /*6b7a0*/  DFMA R92, R64, R34, R154 ;  /* 0x00000022405c722b */ /* 0x010fd8000000009a */
[----:B0-----:R-:W-:Y:S05]  /*6b7b0*/  @P1 BRA P2, `(.L_x_911) ;  /* 0x0000000000101947 */ /* 0x001fea0001000000 */
[----:B------:R-:W-:Y:S01]  /*6b7c0*/  MOV R174, R156 ;  /* 0x0000009c00ae7202 */ /* 0x000fe20000000f00 */
[----:B------:R-:W-:Y:S01]  /*6b7d0*/  IMAD.MOV.U32 R175, RZ, RZ, R157 ;  /* 0x000000ffffaf7224 */ /* 0x000fe200078e009d */
[----:B------:R-:W-:-:S07]  /*6b7e0*/  MOV R0, 0x6b800 ;  /* 0x0006b80000007802 */ /* 0x000fce0000000f00 */
[----:B------:R-:W-:Y:S05]  /*6b7f0*/  CALL.REL.NOINC `($__internal_1_$__cuda_sm20_div_rn_f64_full) ;  /* 0x00000e4c00ac7944 */ /* 0x000fea0003c00000 */
.L_x_911:
[----:B------:R-:W-:Y:S05]  /*6b800*/  BSYNC.RECONVERGENT B3 ;  /* 0x0000000000037941 */ /* 0x000fea0003800200 */
.L_x_910:
[----:B------:R-:W2:Y:S04]  /*6b810*/  LDL.128 R64, [R1+0x48b0] ;  /* 0x0048b00001407983 */ /* 0x000ea80000100c00 */
[----:B------:R-:W3:Y:S01]  /*6b820*/  LDL.64 R90, [R1+0x8798] ;  /* 0x00879800015a7983 */ /* 0x000ee20000100a00 */
[----:B------:R-:W0:Y:S01]  /*6b830*/  MUFU.RCP64H R9, R107 ;  /* 0x0000006b00097308 */ /* 0x000e220000001800 */
[----:B------:R-:W-:Y:S02]  /*6b840*/  IMAD.MOV.U32 R8, RZ, RZ, 0x1 ;  /* 0x00000001ff087424 */ /* 0x000fe400078e00ff */
[----:B------:R-:W4:Y:S04]  /*6b850*/  LDL.128 R132, [R1+0x4a30] ;  /* 0x004a300001847983 */ /* 0x000f280000100c00 */
[----:B------:R-:W4:Y:S04]  /*6b860*/  LDL.128 R128, [R1+0x4a50] ;  /* 0x004a500001807983 */ /* 0x000f280000100c00 */
[----:B------:R-:W4:Y:S04]  /*6b870*/  LDL.128 R116, [R1+0x4a70] ;  /* 0x004a700001747983 */ /* 0x000f280000100c00 */
[----:B------:R1:W5:Y:S01]  /*6b880*/  LDL.128 R68, [R1+0x4a60] ;  /* 0x004a600001447983 */ /* 0x0003620000100c00 */
[----:B0-----:R-:W-:-:S08]  /*6b890*/  DFMA R38, -R106, R8, 1 ;  /* 0x3ff000006a26742b */ /* 0x001fd00000000108 */
[----:B------:R-:W-:-:S08]  /*6b8a0*/  DFMA R38, R38, R38, R38 ;  /* 0x000000262626722b */ /* 0x000fd00000000026 */
[----:B------:R-:W-:-:S08]  /*6b8b0*/  DFMA R8, R8, R38, R8 ;  /* 0x000000260808722b */ /* 0x000fd00000000008 */
[----:B------:R-:W-:-:S08]  /*6b8c0*/  DFMA R38, -R106, R8, 1 ;  /* 0x3ff000006a26742b */ /* 0x000fd00000000108 */
[----:B------:R-:W-:Y:S01]  /*6b8d0*/  DFMA R42, R8, R38, R8 ;  /* 0x00000026082a722b */ /* 0x000fe20000000008 */
[----:B--2---:R-:W-:Y:S01]  /*6b8e0*/  MOV R76, R64 ;  /* 0x00000040004c7202 */ /* 0x004fe20000000f00 */
[----:B------:R-:W-:Y:S01]  /*6b8f0*/  IMAD.MOV.U32 R77, RZ, RZ, R65 ;  /* 0x000000ffff4d7224 */ /* 0x000fe200078e0041 */
[----:B------:R0:W-:Y:S01]  /*6b900*/  STL.128 [R1+0x8010], R64 ;  /* 0x0080104001007387 */ /* 0x0001e20000100c00 */
[----:B------:R-:W-:Y:S01]  /*6b910*/  IMAD.MOV.U32 R74, RZ, RZ, R66 ;  /* 0x000000ffff4a7224 */ /* 0x000fe200078e0042 */
[----:B------:R-:W-:Y:S02]  /*6b920*/  MOV R75, R67 ;  /* 0x00000043004b7202 */ /* 0x000fe40000000f00 */
[----:B0-----:R-:W2:Y:S01]  /*6b930*/  LDL.128 R64, [R1+0x48c0] ;  /* 0x0048c00001407983 */ /* 0x001ea20000100c00 */
[----:B------:R-:W-:-:S08]  /*6b940*/  DMUL R8, R40, -R42 ;  /* 0x8000002a28087228 */ /* 0x000fd00000000000 */
[----:B------:R-:W-:Y:S02]  /*6b950*/  DFMA R38, -R106, R8, -R40 ;  /* 0x000000086a26722b */ /* 0x000fe40000000928 */
[-C--:B------:R-:W-:Y:S02]  /*6b960*/  DFMA R94, R76, R12.reuse, R98 ;  /* 0x0000000c4c5e722b */ /* 0x080fe40000000062 */
[----:B------:R-:W-:-:S04]  /*6b970*/  DFMA R88, R74, R12, R56 ;  /* 0x0000000c4a58722b */ /* 0x000fc80000000038 */
[----:B------:R-:W-:Y:S02]  /*6b980*/  DFMA R8, R42, R38, R8 ;  /* 0x000000262a08722b */ /* 0x000fe40000000008 */
[----:B------:R-:W-:Y:S02]  /*6b990*/  DADD R72, -RZ, -R34 ;  /* 0x00000000ff487229 */ /* 0x000fe40000000922 */
[----:B------:R-:W-:Y:S01]  /*6b9a0*/  DADD R74, -RZ, -R12 ;  /* 0x00000000ff4a7229 */ /* 0x000fe2000000090c */
[----:B------:R-:W-:Y:S01]  /*6b9b0*/  STL.64 [R1+0x8790], R88 ;  /* 0x0087905801007387 */ /* 0x000fe20000100a00 */
[----:B--2---:R-:W-:-:S03]  /*6b9c0*/  IMAD.MOV.U32 R58, RZ, RZ, R64 ;  /* 0x000000ffff3a7224 */ /* 0x004fc600078e0040 */
[----:B------:R0:W-:Y:S01]  /*6b9d0*/  STL.128 [R1+0x7f20], R64 ;  /* 0x007f204001007387 */ /* 0x0001e20000100c00 */
[----:B------:R-:W-:Y:S01]  /*6b9e0*/  IMAD.MOV.U32 R59, RZ, RZ, R65 ;  /* 0x000000ffff3b7224 */ /* 0x000fe200078e0041 */
[----:B------:R-:W-:Y:S01]  /*6b9f0*/  MOV R44, R66 ;  /* 0x00000042002c7202 */ /* 0x000fe20000000f00 */
[----:B------:R-:W-:Y:S02]  /*6ba00*/  IMAD.MOV.U32 R45, RZ, RZ, R67 ;  /* 0x000000ffff2d7224 */ /* 0x000fe400078e0043 */
[----:B0-----:R1:W5:Y:S02]  /*6ba10*/  LDL.128 R64, [R1+0x4a40] ;  /* 0x004a400001407983 */ /* 0x0013640000100c00 */
[-C--:B------:R-:W-:Y:S02]  /*6ba20*/  DFMA R76, R58, R12.reuse, R60 ;  /* 0x0000000c3a4c722b */ /* 0x080fe4000000003c */
[----:B------:R-:W-:Y:S02]  /*6ba30*/  DFMA R78, R44, R12, R62 ;  /* 0x0000000c2c4e722b */ /* 0x000fe4000000003e */
[----:B------:R-:W-:Y:S01]  /*6ba40*/  DADD R12, -RZ, -R40 ;  /* 0x00000000ff0c7229 */ /* 0x000fe20000000928 */
[----:B------:R1:W-:Y:S01]  /*6ba50*/  STL.128 [R1+0x4950], R72 ;  /* 0x0049504801007387 */ /* 0x0003e20000100c00 */
[----:B------:R-:W-:-:S03]  /*6ba60*/  FFMA R0, RZ, R107, R9 ;  /* 0x0000006bff007223 */ /* 0x000fc60000000009 */
[----:B------:R1:W-:Y:S04]  /*6ba70*/  STL.64 [R1+0x8380], R76 ;  /* 0x0083804c01007387 */ /* 0x0003e80000100a00 */
[----:B------:R1:W-:Y:S04]  /*6ba80*/  STL.128 [R1+0x4960], R92 ;  /* 0x0049605c01007387 */ /* 0x0003e80000100c00 */
[----:B------:R1:W-:Y:S04]  /*6ba90*/  STL.64 [R1+0x8388], R78 ;  /* 0x0083884e01007387 */ /* 0x0003e80000100a00 */
[----:B---3--:R1:W-:Y:S04]  /*6baa0*/  STL.128 [R1+0x4970], R88 ;  /* 0x0049705801007387 */ /* 0x0083e80000100c00 */
[----:B------:R1:W-:Y:S04]  /*6bab0*/  STL.128 [R1+0x4980], R76 ;  /* 0x0049804c01007387 */ /* 0x0003e80000100c00 */
[----:B----4-:R1:W-:Y:S04]  /*6bac0*/  STL.128 [R1+0x8580], R116 ;  /* 0x0085807401007387 */ /* 0x0103e80000100c00 */
[----:B------:R1:W-:Y:S04]  /*6bad0*/  STL.128 [R1+0x8300], R128 ;  /* 0x0083008001007387 */ /* 0x0003e80000100c00 */
[----:B------:R1:W-:Y:S01]  /*6bae0*/  STL.128 [R1+0x8290], R132 ;  /* 0x0082908401007387 */ /* 0x0003e20000100c00 */
[----:B------:R-:W-:-:S02]  /*6baf0*/  FSETP.GT.AND P1, PT, |R0|, 1.469367938527859385e-39, PT ;  /* 0x001000000000780b */ /* 0x000fc40003f24200 */
[----:B------:R-:W-:Y:S01]  /*6bb00*/  FSETP.GEU.AND P2, PT, |R13|, 6.5827683646048100446e-37, PT ;  /* 0x036000000d00780b */ /* 0x000fe20003f4e200 */
[----:B------:R-:W-:-:S12]  /*6bb10*/  BSSY.RECONVERGENT B3, `(.L_x_912) ;  /* 0x000000a000037945 */ /* 0x000fd80003800200 */
[----:B-1----:R-:W-:Y:S05]  /*6bb20*/  @P1 BRA P2, `(.L_x_913) ;  /* 0x0000000000201947 */ /* 0x002fea0001000000 */
        /* <DEDUP_REMOVED lines=8> */
.L_x_913:
[----:B------:R-:W-:Y:S05]  /*6bbb0*/  BSYNC.RECONVERGENT B3 ;  /* 0x0000000000037941 */ /* 0x000fea0003800200 */
.L_x_912:
[----:B------:R-:W2:Y:S04]  /*6bbc0*/  LDL.128 R40, [R1+0x4ab0] ;  /* 0x004ab00001287983 */ /* 0x000ea80000100c00 */
[----:B------:R-:W3:Y:S04]  /*6bbd0*/  LDL.64 R44, [R1+0x77a8] ;  /* 0x0077a800012c7983 */ /* 0x000ee80000100a00 */
[----:B------:R-:W4:Y:S04]  /*6bbe0*/  LDL.LU.64 R88, [R1+0x8588] ;  /* 0x0085880001587983 */ /* 0x000f280000300a00 */
[----:B------:R-:W4:Y:S04]  /*6bbf0*/  LDL.64 R62, [R1+0x8420] ;  /* 0x00842000013e7983 */ /* 0x000f280000100a00 */
[----:B------:R-:W4:Y:S04]  /*6bc00*/  LDL.128 R116, [R1+0x4ae0] ;  /* 0x004ae00001747983 */ /* 0x000f280000100c00 */
[----:B------:R0:W5:Y:S04]  /*6bc10*/  LDL.128 R56, [R1+0x4ad0] ;  /* 0x004ad00001387983 */ /* 0x0001680000100c00 */
[----:B--2---:R1:W-:Y:S01]  /*6bc20*/  STL.64 [R1+0x87f0], R40 ;  /* 0x0087f02801007387 */ /* 0x0043e20000100a00 */
[----:B------:R-:W-:Y:S01]  /*6bc30*/  IMAD.MOV.U32 R60, RZ, RZ, R42 ;  /* 0x000000ffff3c7224 */ /* 0x000fe200078e002a */
[----:B------:R-:W-:-:S02]  /*6bc40*/  MOV R61, R43 ;  /* 0x0000002b003d7202 */ /* 0x000fc40000000f00 */
[----:B-1----:R-:W2:Y:S02]  /*6bc50*/  LDL.128 R40, [R1+0x47f0] ;  /* 0x0047f00001287983 */ /* 0x002ea40000100c00 */
[----:B--2---:R-:W-:Y:S02]  /*6bc60*/  IMAD.MOV.U32 R76, RZ, RZ, R42 ;  /* 0x000000ffff4c7224 */ /* 0x004fe400078e002a */
[----:B------:R1:W-:Y:S01]  /*6bc70*/  STL.128 [R1+0x81b0], R40 ;  /* 0x0081b02801007387 */ /* 0x0003e20000100c00 */
[----:B------:R-:W-:Y:S01]  /*6bc80*/  IMAD.MOV.U32 R77, RZ, RZ, R43 ;  /* 0x000000ffff4d7224 */ /* 0x000fe200078e002b */
[----:B------:R-:W-:Y:S01]  /*6bc90*/  MOV R82, R40 ;  /* 0x0000002800527202 */ /* 0x000fe20000000f00 */
[----:B------:R-:W-:Y:S02]  /*6bca0*/  IMAD.MOV.U32 R83, RZ, RZ, R41 ;  /* 0x000000ffff537224 */ /* 0x000fe400078e0029 */
[----:B-1----:R-:W2:Y:S02]  /*6bcb0*/  LDL.128 R40, [R1+0x4800] ;  /* 0x0048000001287983 */ /* 0x002ea40000100c00 */
[----:B--2---:R-:W-:Y:S01]  /*6bcc0*/  IMAD.MOV.U32 R78, RZ, RZ, R40 ;  /* 0x000000ffff4e7224 */ /* 0x004fe200078e0028 */
[----:B------:R-:W-:Y:S01]  /*6bcd0*/  MOV R79, R41 ;  /* 0x00000029004f7202 */ /* 0x000fe20000000f00 */
[----:B------:R1:W-:Y:S01]  /*6bce0*/  STL.128 [R1+0x81f0], R40 ;  /* 0x0081f02801007387 */ /* 0x0003e20000100c00 */
[----:B------:R-:W-:-:S02]  /*6bcf0*/  IMAD.MOV.U32 R72, RZ, RZ, R42 ;  /* 0x000000ffff487224 */ /* 0x000fc400078e002a */
[----:B------:R-:W-:Y:S02]  /*6bd00*/  IMAD.MOV.U32 R73, RZ, RZ, R43 ;  /* 0x000000ffff497224 */ /* 0x000fe400078e002b */
[----:B-1----:R-:W2:Y:S01]  /*6bd10*/  LDL.128 R40, [R1+0x4810] ;  /* 0x0048100001287983 */ /* 0x002ea20000100c00 */
[----:B---3--:R-:W1:Y:S01]  /*6bd20*/  MUFU.RCP64H R13, R45 ;  /* 0x0000002d000d7308 */ /* 0x008e620000001800 */
[----:B------:R-:W-:-:S06]  /*6bd30*/  IMAD.MOV.U32 R12, RZ, RZ, 0x1 ;  /* 0x00000001ff0c7424 */ /* 0x000fcc00078e00ff */
[----:B-1----:R-:W-:-:S08]  /*6bd40*/  DFMA R34, -R44, R12, 1 ;  /* 0x3ff000002c22742b */ /* 0x002fd0000000010c */
        /* <DEDUP_REMOVED lines=9> */
[----:B-1----:R0:W5:Y:S01]  /*6bde0*/  LDL.128 R40, [R1+0x4af0] ;  /* 0x004af00001287983 */ /* 0x0021620000100c00 */
[----:B------:R-:W-:-:S08]  /*6bdf0*/  DMUL R34, R60, -R12 ;  /* 0x8000000c3c227228 */ /* 0x000fd00000000000 */
[----:B------:R-:W-:Y:S02]  /*6be00*/  DFMA R38, -R44, R34, -R60 ;  /* 0x000000222c26722b */ /* 0x000fe4000000093c */
[-C--:B-----5:R-:W-:Y:S02]  /*6be10*/  DFMA R76, R76, R8.reuse, R64 ;  /* 0x000000084c4c722b */ /* 0x0a0fe40000000040 */
[----:B------:R-:W-:-:S04]  /*6be20*/  DFMA R78, R78, R8, R66 ;  /* 0x000000084e4e722b */ /* 0x000fc80000000042 */
[----:B------:R-:W-:Y:S02]  /*6be30*/  DFMA R38, R12, R38, R34 ;  /* 0x000000260c26722b */ /* 0x000fe40000000022 */
[-C--:B----4-:R-:W-:Y:S02]  /*6be40*/  DFMA R62, R62, R8.reuse, R140 ;  /* 0x000000083e3e722b */ /* 0x090fe4000000008c */
[-C--:B------:R-:W-:Y:S02]  /*6be50*/  DFMA R72, R72, R8.reuse, R68 ;  /* 0x000000084848722b */ /* 0x080fe40000000044 */
[-C--:B------:R-:W-:Y:S02]  /*6be60*/  DFMA R74, R74, R8.reuse, R70 ;  /* 0x000000084a4a722b */ /* 0x080fe40000000046 */
[-C--:B------:R-:W-:Y:S02]  /*6be70*/  DFMA R34, R86, R8.reuse, R88 ;  /* 0x000000085622722b */ /* 0x080fe40000000058 */
[----:B------:R-:W-:-:S02]  /*6be80*/  DFMA R66, R82, R8, R236 ;  /* 0x000000085242722b */ /* 0x000fc400000000ec */
[----:B------:R-:W-:Y:S02]  /*6be90*/  DADD R64, -RZ, -R8 ;  /* 0x00000000ff407229 */ /* 0x000fe40000000908 */
[----:B------:R-:W-:Y:S01]  /*6bea0*/  DADD R8, -RZ, -R60 ;  /* 0x00000000ff087229 */ /* 0x000fe2000000093c */
[----:B------:R0:W-:Y:S01]  /*6beb0*/  STL.64 [R1+0x80f8], R62 ;  /* 0x0080f83e01007387 */ /* 0x0001e20000100a00 */
[----:B------:R-:W-:-:S03]  /*6bec0*/  FFMA R0, RZ, R45, R39 ;  /* 0x0000002dff007223 */ /* 0x000fc60000000027 */
[----:B------:R0:W-:Y:S04]  /*6bed0*/  STL.64 [R1+0x8050], R76 ;  /* 0x0080504c01007387 */ /* 0x0001e80000100a00 */
[----:B------:R0:W-:Y:S04]  /*6bee0*/  STL.64 [R1+0x8058], R78 ;  /* 0x0080584e01007387 */ /* 0x0001e80000100a00 */
[----:B------:R0:W-:Y:S04]  /*6bef0*/  STL.64 [R1+0x8030], R72 ;  /* 0x0080304801007387 */ /* 0x0001e80000100a00 */
[----:B------:R0:W-:Y:S04]  /*6bf00*/  STL.64 [R1+0x8038], R74 ;  /* 0x0080384a01007387 */ /* 0x0001e80000100a00 */
[----:B------:R0:W-:Y:S04]  /*6bf10*/  STL.64 [R1+0x78f8], R66 ;  /* 0x0078f84201007387 */ /* 0x0001e80000100a00 */
[----:B------:R0:W-:Y:S04]  /*6bf20*/  STL.128 [R1+0x4a20], R64 ;  /* 0x004a204001007387 */ /* 0x0001e80000100c00 */
[----:B------:R0:W-:Y:S04]  /*6bf30*/  STL.64 [R1+0x8118], R34 ;  /* 0x0081182201007387 */ /* 0x0001e80000100a00 */
[----:B------:R0:W-:Y:S04]  /*6bf40*/  STL.64 [R1+0x4a80], R62 ;  /* 0x004a803e01007387 */ /* 0x0001e80000100a00 */
[----:B------:R0:W-:Y:S04]  /*6bf50*/  STL.128 [R1+0x4a40], R76 ;  /* 0x004a404c01007387 */ /* 0x0001e80000100c00 */
        /* <DEDUP_REMOVED lines=8> */
[----:B------:R-:W-:Y:S02]  /*6bfe0*/  MOV R175, R45 ;  /* 0x0000002d00af7202 */ /* 0x000fe40000000f00 */
[----:B------:R-:W-:-:S07]  /*6bff0*/  MOV R0, 0x6c010 ;  /* 0x0006c01000007802 */ /* 0x000fce0000000f00 */
[----:B------:R-:W-:Y:S05]  /*6c000*/  CALL.REL.NOINC `($__internal_1_$__cuda_sm20_div_rn_f64_full) ;  /* 0x00000e4400a87944 */ /* 0x000fea0003c00000 */
[----:B------:R-:W-:Y:S02]  /*6c010*/  IMAD.MOV.U32 R38, RZ, RZ, R12 ;  /* 0x000000ffff267224 */ /* 0x000fe400078e000c */
[----:B------:R-:W-:-:S07]  /*6c020*/  IMAD.MOV.U32 R39, RZ, RZ, R13 ;  /* 0x000000ffff277224 */ /* 0x000fce00078e000d */
.L_x_915:
[----:B------:R-:W-:Y:S05]  /*6c030*/  BSYNC.RECONVERGENT B3 ;  /* 0x0000000000037941 */ /* 0x000fea0003800200 */
.L_x_914:
[----:B------:R-:W2:Y:S01]  /*6c040*/  LDL.64 R44, [R1+0x82c8] ;  /* 0x0082c800012c7983 */ /* 0x000ea20000100a00 */
[----:B------:R-:W0:Y:S01]  /*6c050*/  MUFU.RCP64H R9, R157 ;  /* 0x0000009d00097308 */ /* 0x000e220000001800 */
[----:B------:R-:W-:Y:S01]  /*6c060*/  MOV R8, 0x1 ;  /* 0x0000000100087802 */ /* 0x000fe20000000f00 */
[----:B------:R-:W-:Y:S05]  /*6c070*/  BSSY.RECONVERGENT B3, `(.L_x_916) ;  /* 0x0000018000037945 */ /* 0x000fea0003800200 */
        /* <DEDUP_REMOVED lines=8> */
[----:B------:R-:W-:-:S08]  /*6c100*/  DADD R12, -RZ, -R24 ;  /* 0x00000000ff0c7229 */ /* 0x000fd00000000918 */
[----:B------:R-:W-:Y:S02]  /*6c110*/  FFMA R0, RZ, R157, R9 ;  /* 0x0000009dff007223 */ /* 0x000fe40000000009 */
[----:B------:R-:W-:-:S03]  /*6c120*/  FSETP.GEU.AND P2, PT, |R13|, 6.5827683646048100446e-37, PT ;  /* 0x036000000d00780b */ /* 0x000fc60003f4e200 */
[----:B------:R-:W-:Y:S01]  /*6c130*/  FSETP.GT.AND P1, PT, |R0|, 1.469367938527859385e-39, PT ;  /* 0x001000000000780b */ /* 0x000fe20003f24200 */
[----:B--2---:R-:W-:-:S07]  /*6c140*/  DFMA R24, R44, R38, R58 ;  /* 0x000000262c18722b */ /* 0x004fce000000003a */
[----:B------:R0:W-:Y:S05]  /*6c150*/  STL.64 [R1+0x78a8], R24 ;  /* 0x0078a81801007387 */ /* 0x0001ea0000100a00 */
[----:B------:R-:W-:Y:S05]  /*6c160*/  @P1 BRA P2, `(.L_x_917) ;  /* 0x0000000000201947 */ /* 0x000fea0001000000 */
[----:B------:R-:W-:Y:S01]  /*6c170*/  IMAD.MOV.U32 R8, RZ, RZ, R12 ;  /* 0x000000ffff087224 */ /* 0x000fe200078e000c */
[----:B------:R-:W-:Y:S01]  /*6c180*/  MOV R174, R156 ;  /* 0x0000009c00ae7202 */ /* 0x000fe20000000f00 */
[----:B------:R-:W-:Y:S01]  /*6c190*/  IMAD.MOV.U32 R9, RZ, RZ, R13 ;  /* 0x000000ffff097224 */ /* 0x000fe200078e000d */
[----:B------:R-:W-:Y:S01]  /*6c1a0*/  MOV R0, 0x6c1d0 ;  /* 0x0006c1d000007802 */ /* 0x000fe20000000f00 */
[----:B------:R-:W-:-:S07]  /*6c1b0*/  IMAD.MOV.U32 R175, RZ, RZ, R157 ;  /* 0x000000ffffaf7224 */ /* 0x000fce00078e009d */
[----:B0-----:R-:W-:Y:S05]  /*6c1c0*/  CALL.REL.NOINC `($__internal_1_$__cuda_sm20_div_rn_f64_full) ;  /* 0x00000e4400387944 */ /* 0x001fea0003c00000 */
[----:B------:R-:W-:Y:S01]  /*6c1d0*/  IMAD.MOV.U32 R8, RZ, RZ, R12 ;  /* 0x000000ffff087224 */ /* 0x000fe200078e000c */
[----:B------:R-:W-:-:S07]  /*6c1e0*/  MOV R9, R13 ;  /* 0x0000000d00097202 */ /* 0x000fce0000000f00 */
.L_x_917:
[----:B------:R-:W-:Y:S05]  /*6c1f0*/  BSYNC.RECONVERGENT B3 ;  /* 0x0000000000037941 */ /* 0x000fea0003800200 */
.L_x_916:
[----:B------:R-:W2:Y:S04]  /*6c200*/  LDL.64 R60, [R1+0x8018] ;  /* 0x00801800013c7983 */ /* 0x000ea80000100a00 */
[----:B------:R-:W3:Y:S04]  /*6c210*/  LDL.LU.64 R66, [R1+0x81c8] ;  /* 0x0081c80001427983 */ /* 0x000ee80000300a00 */
[----:B------:R-:W3:Y:S04]  /*6c220*/  LDL.64 R44, [R1+0x7f20] ;  /* 0x007f2000012c7983 */ /* 0x000ee80000100a00 */
[----:B------:R-:W4:Y:S04]  /*6c230*/  LDL.64 R64, [R1+0x8010] ;  /* 0x0080100001407983 */ /* 0x000f280000100a00 */
[----:B------:R-:W5:Y:S04]  /*6c240*/  LDL.64 R58, [R1+0x7f28] ;  /* 0x007f2800013a7983 */ /* 0x000f680000100a00 */
[----:B------:R-:W5:Y:S01]  /*6c250*/  LDL.64 R62, [R1+0x78a8] ;  /* 0x0078a800013e7983 */ /* 0x000f620000100a00 */
[----:B------:R-:W0:Y:S01]  /*6c260*/  MUFU.RCP64H R13, R137 ;  /* 0x00000089000d7308 */ /* 0x000e220000001800 */
[----:B------:R-:W-:-:S02]  /*6c270*/  IMAD.MOV.U32 R12, RZ, RZ, 0x1 ;  /* 0x00000001ff0c7424 */ /* 0x000fc400078e00ff */
[----:B------:R-:W5:Y:S04]  /*6c280*/  LDL.128 R72, [R1+0x4b10] ;  /* 0x004b100001487983 */ /* 0x000f680000100c00 */
[----:B------:R-:W5:Y:S01]  /*6c290*/  LDL.128 R68, [R1+0x4b20] ;  /* 0x004b200001447983 */ /* 0x000f620000100c00 */
        /* <DEDUP_REMOVED lines=8> */
[----:B------:R-:W-:Y:S02]  /*6c320*/  DADD R24, -RZ, -R8 ;  /* 0x00000000ff187229 */ /* 0x000fe40000000908 */
[----:B------:R-:W-:-:S06]  /*6c330*/  DADD R12, -RZ, -R38 ;  /* 0x00000000ff0c7229 */ /* 0x000fcc0000000926 */
[----:B------:R-:W-:Y:S01]  /*6c340*/  FFMA R0, RZ, R137, R35 ;  /* 0x00000089ff007223 */ /* 0x000fe20000000023 */
[----:B------:R-:W-:Y:S04]  /*6c350*/  STL.64 [R1+0x4ab8], R12 ;  /* 0x004ab80c01007387 */ /* 0x000fe80000100a00 */
[----:B------:R-:W-:Y:S01]  /*6c360*/  FSETP.GT.AND P1, PT, |R0|, 1.469367938527859385e-39, PT ;  /* 0x001000000000780b */ /* 0x000fe20003f24200 */
[----:B------:R-:W-:Y:S01]  /*6c370*/  BSSY.RECONVERGENT B3, `(.L_x_918) ;  /* 0x0000016000037945 */ /* 0x000fe20003800200 */
[-C--:B--2---:R-:W-:Y:S02]  /*6c380*/  DFMA R60, R60, R8.reuse, R56 ;  /* 0x000000083c3c722b */ /* 0x084fe40000000038 */
[-C--:B---3--:R-:W-:Y:S02]  /*6c390*/  DFMA R44, R44, R8.reuse, R66 ;  /* 0x000000082c2c722b */ /* 0x088fe40000000042 */
[----:B----4-:R-:W-:-:S02]  /*6c3a0*/  DFMA R26, R64, R8, R26 ;  /* 0x00000008401a722b */ /* 0x010fc4000000001a */
[----:B-----5:R-:W-:Y:S01]  /*6c3b0*/  DFMA R8, R58, R8, R40 ;  /* 0x000000083a08722b */ /* 0x020fe20000000028 */
[----:B------:R-:W-:Y:S06]  /*6c3c0*/  STL.64 [R1+0x78a0], R60 ;  /* 0x0078a03c01007387 */ /* 0x000fec0000100a00 */
[----:B------:R0:W-:Y:S04]  /*6c3d0*/  STL.64 [R1+0x8490], R8 ;  /* 0x0084900801007387 */ /* 0x0001e80000100a00 */
[----:B------:R1:W-:Y:S01]  /*6c3e0*/  STL.128 [R1+0x4ac0], R24 ;  /* 0x004ac01801007387 */ /* 0x0003e20000100c00 */
[----:B0-----:R-:W-:-:S03]  /*6c3f0*/  DADD R8, -RZ, -R42 ;  /* 0x00000000ff087229 */ /* 0x001fc6000000092a */
[----:B------:R1:W-:Y:S04]  /*6c400*/  STL.64 [R1+0x8048], R44 ;  /* 0x0080482c01007387 */ /* 0x0003e80000100a00 */
[----:B------:R1:W-:Y:S04]  /*6c410*/  STL.128 [R1+0x4ad0], R60 ;  /* 0x004ad03c01007387 */ /* 0x0003e80000100c00 */
[----:B------:R1:W-:Y:S04]  /*6c420*/  STL.64 [R1+0x4ae8], R44 ;  /* 0x004ae82c01007387 */ /* 0x0003e80000100a00 */
[----:B------:R1:W-:Y:S04]  /*6c430*/  STL.128 [R1+0x77f0], R68 ;  /* 0x0077f04401007387 */ /* 0x0003e80000100c00 */
[----:B------:R1:W-:Y:S01]  /*6c440*/  STL.128 [R1+0x8410], R72 ;  /* 0x0084104801007387 */ /* 0x0003e20000100c00 */
[----:B------:R-:W-:-:S13]  /*6c450*/  FSETP.GEU.AND P2, PT, |R9|, 6.5827683646048100446e-37, PT ;  /* 0x036000000900780b */ /* 0x000fda0003f4e200 */
[----:B------:R-:W-:Y:S05]  /*6c460*/  @P1 BRA P2, `(.L_x_919) ;  /* 0x0000000000181947 */ /* 0x000fea0001000000 */
[----:B------:R-:W-:Y:S01]  /*6c470*/  IMAD.MOV.U32 R174, RZ, RZ, R136 ;  /* 0x000000ffffae7224 */ /* 0x000fe200078e0088 */
[----:B------:R-:W-:Y:S02]  /*6c480*/  MOV R175, R137 ;  /* 0x0000008900af7202 */ /* 0x000fe40000000f00 */
[----:B------:R-:W-:-:S07]  /*6c490*/  MOV R0, 0x6c4b0 ;  /* 0x0006c4b000007802 */ /* 0x000fce0000000f00 */
[----:B-1----:R-:W-:Y:S05]  /*6c4a0*/  CALL.REL.NOINC `($__internal_1_$__cuda_sm20_div_rn_f64_full) ;  /* 0x00000e4000807944 */ /* 0x002fea0003c00000 */
[----:B------:R-:W-:Y:S02]  /*6c4b0*/  IMAD.MOV.U32 R34, RZ, RZ, R12 ;  /* 0x000000ffff227224 */ /* 0x000fe400078e000c */
[----:B------:R-:W-:-:S07]  /*6c4c0*/  IMAD.MOV.U32 R35, RZ, RZ, R13 ;  /* 0x000000ffff237224 */ /* 0x000fce00078e000d */
.L_x_919:
[----:B------:R-:W-:Y:S05]  /*6c4d0*/  BSYNC.RECONVERGENT B3 ;  /* 0x0000000000037941 */ /* 0x000fea0003800200 */
.L_x_918:
[----:B------:R-:W2:Y:S04]  /*6c4e0*/  LDL.64 R38, [R1+0x7860] ;  /* 0x0078600001267983 */ /* 0x000ea80000100a00 */
[----:B------:R-:W3:Y:S04]  /*6c4f0*/  LDL.LU.64 R42, [R1+0x8418] ;  /* 0x00841800012a7983 */ /* 0x000ee80000300a00 */
[----:B------:R-:W3:Y:S01]  /*6c500*/  LDL.64 R40, [R1+0x77d8] ;  /* 0x0077d80001287983 */ /* 0x000ee20000100a00 */
[----:B------:R-:W-:Y:S01]  /*6c510*/  MOV R8, 0x1 ;  /* 0x0000000100087802 */ /* 0x000fe20000000f00 */
        /* <DEDUP_REMOVED lines=8> */
[----:B-1----:R-:W-:-:S08]  /*6c5a0*/  DFMA R24, -R38, R12, -R36 ;  /* 0x0000000c2618722b */ /* 0x002fd00000000924 */
[----:B------:R-:W-:Y:S02]  /*6c5b0*/  DFMA R8, R8, R24, R12 ;  /* 0x000000180808722b */ /* 0x000fe4000000000c */
[----:B------:R-:W-:-:S08]  /*6c5c0*/  DADD R12, -RZ, -R36 ;  /* 0x00000000ff0c7229 */ /* 0x000fd00000000924 */
[----:B------:R-:W-:Y:S02]  /*6c5d0*/  FFMA R0, RZ, R39, R9 ;  /* 0x00000027ff007223 */ /* 0x000fe40000000009 */
[----:B------:R-:W-:-:S03]  /*6c5e0*/  FSETP.GEU.AND P2, PT, |R13|, 6.5827683646048100446e-37, PT ;  /* 0x036000000d00780b */ /* 0x000fc60003f4e200 */
[----:B------:R-:W-:Y:S01]  /*6c5f0*/  FSETP.GT.AND P1, PT, |R0|, 1.469367938527859385e-39, PT ;  /* 0x001000000000780b */ /* 0x000fe20003f24200 */
[----:B---3--:R-:W-:-:S12]  /*6c600*/  DFMA R44, R40, R34, R42 ;  /* 0x00000022282c722b */ /* 0x008fd8000000002a */
        /* <DEDUP_REMOVED lines=9> */
.L_x_921:
[----:B------:R-:W-:Y:S05]  /*6c6a0*/  BSYNC.RECONVERGENT B3 ;  /* 0x0000000000037941 */ /* 0x000fea0003800200 */
.L_x_920:
[----:B------:R-:W2:Y:S04]  /*6c6b0*/  LDL.128 R40, [R1+0x4b30] ;  /* 0x004b300001287983 */ /* 0x000ea80000100c00 */
[----:B------:R-:W3:Y:S04]  /*6c6c0*/  LDL.64 R70, [R1+0x7b48] ;  /* 0x007b480001467983 */ /* 0x000ee80000100a00 */
[----:B------:R-:W4:Y:S04]  /*6c6d0*/  LDL.LU.64 R68, [R1+0x77f8] ;  /* 0x0077f80001447983 */ /* 0x000f280000300a00 */
[----:B------:R-:W4:Y:S04]  /*6c6e0*/  LDL.64 R62, [R1+0x7730] ;  /* 0x00773000013e7983 */ /* 0x000f280000100a00 */
[----:B------:R-:W4:Y:S04]  /*6c6f0*/  LDL.64 R66, [R1+0x7b40] ;  /* 0x007b400001427983 */ /* 0x000f280000100a00 */
[----:B------:R-:W4:Y:S04]  /*6c700*/  LDL.64 R64, [R1+0x8490] ;  /* 0x0084900001407983 */ /* 0x000f280000100a00 */
[----:B------:R0:W5:Y:S04]  /*6c710*/  LDL.128 R56, [R1+0x4b50] ;  /* 0x004b500001387983 */ /* 0x0001680000100c00 */
[----:B------:R0:W5:Y:S01]  /*6c720*/  LDL.128 R36, [R1+0x4b60] ;  /* 0x004b600001247983 */ /* 0x0001620000100c00 */
[----:B------:R-:W1:Y:S01]  /*6c730*/  MUFU.RCP64H R13, R213 ;  /* 0x000000d5000d7308 */ /* 0x000e620000001800 */
[----:B------:R-:W-:-:S06]  /*6c740*/  IMAD.MOV.U32 R12, RZ, RZ, 0x1 ;  /* 0x00000001ff0c7424 */ /* 0x000fcc00078e00ff */
[----:B-1----:R-:W-:-:S08]  /*6c750*/  DFMA R24, -R212, R12, 1 ;  /* 0x3ff00000d418742b */ /* 0x002fd0000000010c */
[----:B------:R-:W-:-:S08]  /*6c760*/  DFMA R24, R24, R24, R24 ;  /* 0x000000181818722b */ /* 0x000fd00000000018 */
[----:B------:R-:W-:-:S08]  /*6c770*/  DFMA R12, R12, R24, R12 ;  /* 0x000000180c0c722b */ /* 0x000fd0000000000c */
[----:B------:R-:W-:-:S08]  /*6c780*/  DFMA R24, -R212, R12, 1 ;  /* 0x3ff00000d418742b */ /* 0x000fd0000000010c */
[----:B------:R-:W-:Y:S01]  /*6c790*/  DFMA R12, R12, R24, R12 ;  /* 0x000000180c0c722b */ /* 0x000fe2000000000c */
[----:B------:R-:W-:Y:S07]  /*6c7a0*/  BSSY.RECONVERGENT B3, `(.L_x_922) ;  /* 0x000001a000037945 */ /* 0x000fee0003800200 */
[----:B--2---:R-:W-:-:S08]  /*6c7b0*/  DMUL R24, R40, -R12 ;  /* 0x8000000c28187228 */ /* 0x004fd00000000000 */
[----:B------:R-:W-:Y:S02]  /*6c7c0*/  DFMA R60, -R212, R24, -R40 ;  /* 0x00000018d43c722b */ /* 0x000fe40000000928 */
[-C--:B---3--:R-:W-:Y:S02]  /*6c7d0*/  DFMA R44, R70, R8.reuse, R44 ;  /* 0x00000008462c722b */ /* 0x088fe4000000002c */
[----:B----4-:R-:W-:-:S04]  /*6c7e0*/  DFMA R62, R62, R8, R68 ;  /* 0x000000083e3e722b */ /* 0x010fc80000000044 */
[----:B------:R-:W-:Y:S02]  /*6c7f0*/  DFMA R24, R12, R60, R24 ;  /* 0x0000003c0c18722b */ /* 0x000fe40000000018 */
[----:B------:R-:W-:Y:S02]  /*6c800*/  DFMA R70, R66, R8, R142 ;  /* 0x000000084246722b */ /* 0x000fe4000000008e */
[----:B------:R-:W-:Y:S02]  /*6c810*/  DADD R66, -RZ, -R34 ;  /* 0x00000000ff427229 */ /* 0x000fe40000000922 */
[----:B------:R-:W-:Y:S02]  /*6c820*/  DADD R68, -RZ, -R8 ;  /* 0x00000000ff447229 */ /* 0x000fe40000000908 */
[----:B------:R-:W-:Y:S01]  /*6c830*/  DADD R8, -RZ, -R40 ;  /* 0x00000000ff087229 */ /* 0x000fe20000000928 */
[----:B------:R0:W-:Y:S01]  /*6c840*/  STL.64 [R1+0x87a0], R44 ;  /* 0x0087a02c01007387 */ /* 0x0001e20000100a00 */
[----:B------:R-:W-:-:S03]  /*6c850*/  FFMA R0, RZ, R213, R25 ;  /* 0x000000d5ff007223 */ /* 0x000fc60000000019 */
[----:B------:R0:W-:Y:S04]  /*6c860*/  STL.64 [R1+0x7be0], R62 ;  /* 0x007be03e01007387 */ /* 0x0001e80000100a00 */
[----:B------:R0:W-:Y:S04]  /*6c870*/  STL.128 [R1+0x4af0], R64 ;  /* 0x004af04001007387 */ /* 0x0001e80000100c00 */
[----:B------:R0:W-:Y:S04]  /*6c880*/  STL.128 [R1+0x4b00], R68 ;  /* 0x004b004401007387 */ /* 0x0001e80000100c00 */
[----:B------:R0:W-:Y:S04]  /*6c890*/  STL.64 [R1+0x4b18], R44 ;  /* 0x004b182c01007387 */ /* 0x0001e80000100a00 */
[----:B------:R0:W-:Y:S01]  /*6c8a0*/  STL.64 [R1+0x4b28], R62 ;  /* 0x004b283e01007387 */ /* 0x0001e20000100a00 */
[----:B------:R-:W-:-:S02]  /*6c8b0*/  FSETP.GT.AND P1, PT, |R0|, 1.469367938527859385e-39, PT ;  /* 0x001000000000780b */ /* 0x000fc40003f24200 */
[----:B------:R-:W-:-:S13]  /*6c8c0*/  FSETP.GEU.AND P2, PT, |R9|, 6.5827683646048100446e-37, PT ;  /* 0x036000000900780b */ /* 0x000fda0003f4e200 */
[----:B0-----:R-:W-:Y:S05]  /*6c8d0*/  @P1 BRA P2, `(.L_x_923) ;  /* 0x0000000000181947 */ /* 0x001fea0001000000 */
[----:B------:R-:W-:Y:S01]  /*6c8e0*/  IMAD.MOV.U32 R174, RZ, RZ, R212 ;  /* 0x000000ffffae7224 */ /* 0x000fe200078e00d4 */
[----:B------:R-:W-:Y:S02]  /*6c8f0*/  MOV R175, R213 ;  /* 0x000000d500af7202 */ /* 0x000fe40000000f00 */
[----:B------:R-:W-:-:S07]  /*6c900*/  MOV R0, 0x6c920 ;  /* 0x0006c92000007802 */ /* 0x000fce0000000f00 */
[----:B-----5:R-:W-:Y:S05]  /*6c910*/  CALL.REL.NOINC `($__internal_1_$__cuda_sm20_div_rn_f64_full) ;  /* 0x00000e3c00647944 */ /* 0x020fea0003c00000 */
[----:B------:R-:W-:Y:S02]  /*6c920*/  IMAD.MOV.U32 R24, RZ, RZ, R12 ;  /* 0x000000ffff187224 */ /* 0x000fe400078e000c */
[----:B------:R-:W-:-:S07]  /*6c930*/  IMAD.MOV.U32 R25, RZ, RZ, R13 ;  /* 0x000000ffff197224 */ /* 0x000fce00078e000d */
.L_x_923:
[----:B------:R-:W-:Y:S05]  /*6c940*/  BSYNC.RECONVERGENT B3 ;  /* 0x0000000000037941 */ /* 0x000fea0003800200 */
.L_x_922:
[----:B------:R-:W2:Y:S04]  /*6c950*/  LDL.128 R64, [R1+0x46d0] ;  /* 0x0046d00001407983 */ /* 0x000ea80000100c00 */
[----:B------:R-:W3:Y:S01]  /*6c960*/  LDL.64 R60, [R1+0x7c08] ;  /* 0x007c0800013c7983 */ /* 0x000ee20000100a00 */
[----:B------:R-:W0:Y:S01]  /*6c970*/  MUFU.RCP64H R9, R53 ;  /* 0x0000003500097308 */ /* 0x000e220000001800 */
[----:B------:R-:W-:-:S06]  /*6c980*/  IMAD.MOV.U32 R8, RZ, RZ, 0x1 ;  /* 0x00000001ff087424 */ /* 0x000fcc00078e00ff */
        /* <DEDUP_REMOVED lines=12> */
[----:B------:R-:W-:Y:S01]  /*6ca50*/  BSSY.RECONVERGENT B3, `(.L_x_924) ;  /* 0x0000010000037945 */ /* 0x000fe20003800200 */
[----:B--2---:R0:W-:Y:S01]  /*6ca60*/  STL.128 [R1+0x7e30], R64 ;  /* 0x007e304001007387 */ /* 0x0041e20000100c00 */
[----:B------:R-:W-:Y:S01]  /*6ca70*/  MOV R44, R64 ;  /* 0x00000040002c7202 */ /* 0x000fe20000000f00 */
[----:B------:R-:W-:Y:S01]  /*6ca80*/  IMAD.MOV.U32 R45, RZ, RZ, R65 ;  /* 0x000000ffff2d7224 */ /* 0x000fe200078e0041 */
[----:B------:R-:W-:Y:S01]  /*6ca90*/  MOV R41, R67 ;  /* 0x0000004300297202 */ /* 0x000fe20000000f00 */
[----:B------:R-:W-:Y:S01]  /*6caa0*/  IMAD.MOV.U32 R40, RZ, RZ, R66 ;  /* 0x000000ffff287224 */ /* 0x000fe200078e0042 */
[----:B---3--:R-:W-:-:S03]  /*6cab0*/  DFMA R42, R60, R24, R146 ;  /* 0x000000183c2a722b */ /* 0x008fc60000000092 */
[-C--:B-----5:R-:W-:Y:S02]  /*6cac0*/  DFMA R44, R44, R24.reuse, R58 ;  /* 0x000000182c2c722b */ /* 0x0a0fe4000000003a */
[----:B------:R-:W-:Y:S01]  /*6cad0*/  DFMA R38, R40, R24, R38 ;  /* 0x000000182826722b */ /* 0x000fe20000000026 */
[----:B------:R-:W-:Y:S10]  /*6cae0*/  @P1 BRA P2, `(.L_x_925) ;  /* 0x0000000000181947 */ /* 0x000ff40001000000 */
[----:B------:R-:W-:Y:S01]  /*6caf0*/  IMAD.MOV.U32 R174, RZ, RZ, R52 ;  /* 0x000000ffffae7224 */ /* 0x000fe200078e0034 */
[----:B------:R-:W-:Y:S02]  /*6cb00*/  MOV R175, R53 ;  /* 0x0000003500af7202 */ /* 0x000fe40000000f00 */
[----:B------:R-:W-:-:S07]  /*6cb10*/  MOV R0, 0x6cb30 ;  /* 0x0006cb3000007802 */ /* 0x000fce0000000f00 */
[----:B0-----:R-:W-:Y:S05]  /*6cb20*/  CALL.REL.NOINC `($__internal_1_$__cuda_sm20_div_rn_f64_full) ;  /* 0x00000e3800e07944 */ /* 0x001fea0003c00000 */
[----:B------:R-:W-:Y:S02]  /*6cb30*/  IMAD.MOV.U32 R34, RZ, RZ, R12 ;  /* 0x000000ffff227224 */ /* 0x000fe400078e000c */
[----:B------:R-:W-:-:S07]  /*6cb40*/  IMAD.MOV.U32 R35, RZ, RZ, R13 ;  /* 0x000000ffff237224 */ /* 0x000fce00078e000d */
.L_x_925:
[----:B------:R-:W-:Y:S05]  /*6cb50*/  BSYNC.RECONVERGENT B3 ;  /* 0x0000000000037941 */ /* 0x000fea0003800200 */
.L_x_924:
[----:B0-----:R-:W2:Y:S04]  /*6cb60*/  LDL.64 R66, [R1+0x80f0] ;  /* 0x0080f00001427983 */ /* 0x001ea80000100a00 */
[----:B------:R-:W3:Y:S04]  /*6cb70*/  LDL.64 R64, [R1+0x7760] ;  /* 0x0077600001407983 */ /* 0x000ee80000100a00 */
[----:B------:R-:W4:Y:S04]  /*6cb80*/  LDL.64 R62, [R1+0x7e88] ;  /* 0x007e8800013e7983 */ /* 0x000f280000100a00 */
[----:B------:R-:W5:Y:S01]  /*6cb90*/  LDL.64 R60, [R1+0x7768] ;  /* 0x00776800013c7983 */ /* 0x000f620000100a00 */
[----:B------:R-:W0:Y:S01]  /*6cba0*/  MUFU.RCP64H R9, R71 ;  /* 0x0000004700097308 */ /* 0x000e220000001800 */
[----:B------:R-:W-:Y:S01]  /*6cbb0*/  MOV R8, 0x1 ;  /* 0x0000000100087802 */ /* 0x000fe20000000f00 */
[----:B------:R-:W-:Y:S05]  /*6cbc0*/  BSSY.RECONVERGENT B3, `(.L_x_926) ;  /* 0x000001b000037945 */ /* 0x000fea0003800200 */
[----:B0-----:R-:W-:-:S08]  /*6cbd0*/  DFMA R12, -R70, R8, 1 ;  /* 0x3ff00000460c742b */ /* 0x001fd00000000108 */
[----:B------:R-:W-:-:S08]  /*6cbe0*/  DFMA R12, R12, R12, R12 ;  /* 0x0000000c0c0c722b */ /* 0x000fd0000000000c */
[----:B------:R-:W-:-:S08]  /*6cbf0*/  DFMA R8, R8, R12, R8 ;  /* 0x0000000c0808722b */ /* 0x000fd00000000008 */
[----:B------:R-:W-:-:S08]  /*6cc00*/  DFMA R12, -R70, R8, 1 ;  /* 0x3ff00000460c742b */ /* 0x000fd00000000108 */
[----:B------:R-:W-:Y:S02]  /*6cc10*/  DFMA R8, R8, R12, R8 ;  /* 0x0000000c0808722b */ /* 0x000fe40000000008 */
[----:B------:R-:W-:-:S08]  /*6cc20*/  DFMA R12, R54, R34, R144 ;  /* 0x00000022360c722b */ /* 0x000fd00000000090 */
[----:B------:R-:W-:-:S08]  /*6cc30*/  DMUL R40, R12, -R8 ;  /* 0x800000080c287228 */ /* 0x000fd00000000000 */
[--C-:B------:R-:W-:Y:S02]  /*6cc40*/  DFMA R58, -R70, R40, -R12.reuse ;  /* 0x00000028463a722b */ /* 0x100fe4000000090c */
[----:B------:R-:W-:-:S06]  /*6cc50*/  DADD R12, -RZ, -R12 ;  /* 0x00000000ff0c7229 */ /* 0x000fcc000000090c */
[----:B------:R-:W-:-:S04]  /*6cc60*/  DFMA R8, R8, R58, R40 ;  /* 0x0000003a0808722b */ /* 0x000fc80000000028 */
[----:B------:R-:W-:-:S06]  /*6cc70*/  FSETP.GEU.AND P2, PT, |R13|, 6.5827683646048100446e-37, PT ;  /* 0x036000000d00780b */ /* 0x000fcc0003f4e200 */
[----:B------:R-:W-:-:S05]  /*6cc80*/  FFMA R0, RZ, R71, R9 ;  /* 0x00000047ff007223 */ /* 0x000fca0000000009 */
[----:B------:R-:W-:Y:S01]  /*6cc90*/  FSETP.GT.AND P1, PT, |R0|, 1.469367938527859385e-39, PT ;  /* 0x001000000000780b */ /* 0x000fe20003f24200 */
[-C--:B--2---:R-:W-:Y:S02]  /*6cca0*/  DFMA R40, R66, R34.reuse, R56 ;  /* 0x000000224228722b */ /* 0x084fe40000000038 */
[-C--:B---3--:R-:W-:Y:S02]  /*6ccb0*/  DFMA R68, R64, R34.reuse, R36 ;  /* 0x000000224044722b */ /* 0x088fe40000000024 */
[-C--:B----4-:R-:W-:Y:S02]  /*6ccc0*/  DFMA R76, R62, R34.reuse, R44 ;  /* 0x000000223e4c722b */ /* 0x090fe4000000002c */
[----:B-----5:R-:W-:-:S06]  /*6ccd0*/  DFMA R78, R60, R34, R38 ;  /* 0x000000223c4e722b */ /* 0x020fcc0000000026 */
        /* <DEDUP_REMOVED lines=9> */
.L_x_927:
[----:B------:R-:W-:Y:S05]  /*6cd70*/  BSYNC.RECONVERGENT B3 ;  /* 0x0000000000037941 */ /* 0x000fea0003800200 */
.L_x_926:
[----:B------:R-:W2:Y:S04]  /*6cd80*/  LDL.64 R82, [R1+0x78c0] ;  /* 0x0078c00001527983 */ /* 0x000ea80000100a00 */
[----:B------:R-:W3:Y:S01]  /*6cd90*/  LDL.128 R64, [R1+0x4b70] ;  /* 0x004b700001407983 */ /* 0x000ee20000100c00 */
[----:B------:R-:W-:-:S03]  /*6cda0*/  IMAD.MOV.U32 R12, RZ, RZ, 0x1 ;  /* 0x00000001ff0c7424 */ /* 0x000fc600078e00ff */
[----:B------:R-:W4:Y:S04]  /*6cdb0*/  LDL.128 R72, [R1+0x4ba0] ;  /* 0x004ba00001487983 */ /* 0x000f280000100c00 */
        /* <DEDUP_REMOVED lines=8> */
[----:B------:R-:W4:Y:S04]  /*6ce40*/  LDL.128 R128, [R1+0x4c00] ;  /* 0x004c000001807983 */ /* 0x000f280000100c00 */
[----:B------:R-:W4:Y:S04]  /*6ce50*/  LDL.128 R116, [R1+0x4c10] ;  /* 0x004c100001747983 */ /* 0x000f280000100c00 */
[----:B------:R0:W5:Y:S04]  /*6ce60*/  LDL.128 R56, [R1+0x4b80] ;  /* 0x004b800001387983 */ /* 0x0001680000100c00 */
[----:B------:R0:W5:Y:S04]  /*6ce70*/  LDL.128 R236, [R1+0x4bd0] ;  /* 0x004bd00001ec7983 */ /* 0x0001680000100c00 */
[----:B------:R0:W5:Y:S01]  /*6ce80*/  LDL.128 R60, [R1+0x4c30] ;  /* 0x004c3000013c7983 */ /* 0x0001620000100c00 */
[----:B--2---:R-:W1:Y:S02]  /*6ce90*/  MUFU.RCP64H R13, R83 ;  /* 0x00000053000d7308 */ /* 0x004e640000001800 */
[----:B-1----:R-:W-:-:S08]  /*6cea0*/  DFMA R36, -R82, R12, 1 ;  /* 0x3ff000005224742b */ /* 0x002fd0000000010c */
[----:B------:R-:W-:-:S08]  /*6ceb0*/  DFMA R36, R36, R36, R36 ;  /* 0x000000242424722b */ /* 0x000fd00000000024 */
[----:B------:R-:W-:-:S08]  /*6cec0*/  DFMA R12, R12, R36, R12 ;  /* 0x000000240c0c722b */ /* 0x000fd0000000000c */
[----:B------:R-:W-:-:S08]  /*6ced0*/  DFMA R36, -R82, R12, 1 ;  /* 0x3ff000005224742b */ /* 0x000fd0000000010c */
[----:B------:R-:W-:-:S08]  /*6cee0*/  DFMA R12, R12, R36, R12 ;  /* 0x000000240c0c722b */ /* 0x000fd0000000000c */
[----:B---3--:R-:W-:-:S08]  /*6cef0*/  DMUL R36, R64, -R12 ;  /* 0x8000000c40247228 */ /* 0x008fd00000000000 */
[----:B------:R-:W-:-:S08]  /*6cf00*/  DFMA R38, -R82, R36, -R64 ;  /* 0x000000245226722b */ /* 0x000fd00000000940 */
[----:B------:R-:W-:Y:S02]  /*6cf10*/  DFMA R44, R12, R38, R36 ;  /* 0x000000260c2c722b */ /* 0x000fe40000000024 */
[----:B------:R0:W5:Y:S04]  /*6cf20*/  LDL.128 R36, [R1+0x4c20] ;  /* 0x004c200001247983 */ /* 0x0001680000100c00 */
[----:B----4-:R1:W-:Y:S01]  /*6cf30*/  STL.128 [R1+0x7fb0], R72 ;  /* 0x007fb04801007387 */ /* 0x0103e20000100c00 */
[-C--:B------:R-:W-:Y:S02]  /*6cf40*/  DFMA R88, R88, R8.reuse, R40 ;  /* 0x000000085858722b */ /* 0x080fe40000000028 */
[----:B------:R-:W-:Y:S02]  /*6cf50*/  DFMA R90, R90, R8, R76 ;  /* 0x000000085a5a722b */ /* 0x000fe4000000004c */
[----:B------:R-:W-:-:S02]  /*6cf60*/  DADD R40, -RZ, -R8 ;  /* 0x00000000ff287229 */ /* 0x000fc40000000908 */
[----:B-1----:R-:W-:Y:S02]  /*6cf70*/  DADD R72, -RZ, -R24 ;  /* 0x00000000ff487229 */ /* 0x002fe40000000918 */
[----:B------:R-:W-:-:S07]  /*6cf80*/  DADD R74, -RZ, -R34 ;  /* 0x00000000ff4a7229 */ /* 0x000fce0000000922 */
[----:B------:R1:W-:Y:S01]  /*6cf90*/  STL.128 [R1+0x4b30], R72 ;  /* 0x004b304801007387 */ /* 0x0003e20000100c00 */
[----:B------:R-:W-:-:S03]  /*6cfa0*/  FFMA R0, RZ, R83, R45 ;  /* 0x00000053ff007223 */ /* 0x000fc6000000002d */
[----:B------:R0:W-:Y:S04]  /*6cfb0*/  STL.64 [R1+0x84d0], R88 ;  /* 0x0084d05801007387 */ /* 0x0001e80000100a00 */
[----:B------:R0:W-:Y:S01]  /*6cfc0*/  STL.64 [R1+0x84d8], R90 ;  /* 0x0084d85a01007387 */ /* 0x0001e20000100a00 */
[-C--:B-1----:R-:W-:Y:S02]  /*6cfd0*/  DFMA R72, R98, R8.reuse, R68 ;  /* 0x000000086248722b */ /* 0x082fe40000000044 */
[----:B------:R-:W-:Y:S02]  /*6cfe0*/  DFMA R74, R86, R8, R78 ;  /* 0x00000008564a722b */ /* 0x000fe4000000004e */
[----:B------:R-:W-:Y:S01]  /*6cff0*/  DADD R8, -RZ, -R64 ;  /* 0x00000000ff087229 */ /* 0x000fe20000000940 */
[----:B------:R0:W-:Y:S04]  /*6d000*/  STL.128 [R1+0x4b40], R40 ;  /* 0x004b402801007387 */ /* 0x0001e80000100c00 */
[----:B------:R0:W-:Y:S04]  /*6d010*/  STL.64 [R1+0x7dd0], R72 ;  /* 0x007dd04801007387 */ /* 0x0001e80000100a00 */
[----:B------:R0:W-:Y:S04]  /*6d020*/  STL.128 [R1+0x4b50], R88 ;  /* 0x004b505801007387 */ /* 0x0001e80000100c00 */
[----:B------:R0:W-:Y:S04]  /*6d030*/  STL.64 [R1+0x7dd8], R74 ;  /* 0x007dd84a01007387 */ /* 0x0001e80000100a00 */
[----:B------:R0:W-:Y:S04]  /*6d040*/  STL.128 [R1+0x4b60], R72 ;  /* 0x004b604801007387 */ /* 0x0001e80000100c00 */
[----:B------:R0:W-:Y:S04]  /*6d050*/  STL.128 [R1+0x8180], R116 ;  /* 0x0081807401007387 */ /* 0x0001e80000100c00 */
[----:B------:R0:W-:Y:S04]  /*6d060*/  STL.128 [R1+0x7ff0], R128 ;  /* 0x007ff08001007387 */ /* 0x0001e80000100c00 */
[----:B------:R0:W-:Y:S04]  /*6d070*/  STL.128 [R1+0x7f60], R132 ;  /* 0x007f608401007387 */ /* 0x0001e80000100c00 */
[----:B------:R0:W-:Y:S04]  /*6d080*/  STL.128 [R1+0x8150], R224 ;  /* 0x008150e001007387 */ /* 0x0001e80000100c00 */
[----:B------:R0:W-:Y:S04]  /*6d090*/  STL.128 [R1+0x8170], R140 ;  /* 0x0081708c01007387 */ /* 0x0001e80000100c00 */
[----:B------:R0:W-:Y:S01]  /*6d0a0*/  STL.128 [R1+0x8160], R144 ;  /* 0x0081609001007387 */ /* 0x0001e20000100c00 */
[----:B------:R-:W-:-:S02]  /*6d0b0*/  FSETP.GT.AND P1, PT, |R0|, 1.469367938527859385e-39, PT ;  /* 0x001000000000780b */ /* 0x000fc40003f24200 */
[----:B------:R-:W-:Y:S01]  /*6d0c0*/  FSETP.GEU.AND P2, PT, |R9|, 6.5827683646048100446e-37, PT ;  /* 0x036000000900780b */ /* 0x000fe20003f4e200 */
[----:B------:R-:W-:-:S12]  /*6d0d0*/  BSSY.RECONVERGENT B3, `(.L_x_928) ;  /* 0x0000008000037945 */ /* 0x000fd80003800200 */
[----:B0-----:R-:W-:Y:S05]  /*6d0e0*/  @P1 BRA P2, `(.L_x_929) ;  /* 0x0000000000181947 */ /* 0x001fea0001000000 */
[----:B------:R-:W-:Y:S01]  /*6d0f0*/  IMAD.MOV.U32 R174, RZ, RZ, R82 ;  /* 0x000000ffffae7224 */ /* 0x000fe200078e0052 */
[----:B------:R-:W-:Y:S02]  /*6d100*/  MOV R175, R83 ;  /* 0x0000005300af7202 */ /* 0x000fe40000000f00 */
[----:B------:R-:W-:-:S07]  /*6d110*/  MOV R0, 0x6d130 ;  /* 0x0006d13000007802 */ /* 0x000fce0000000f00 */
[----:B-----5:R-:W-:Y:S05]  /*6d120*/  CALL.REL.NOINC `($__internal_1_$__cuda_sm20_div_rn_f64_full) ;  /* 0x00000e3400607944 */ /* 0x020fea0003c00000 */
[----:B------:R-:W-:Y:S02]  /*6d130*/  IMAD.MOV.U32 R44, RZ, RZ, R12 ;  /* 0x000000ffff2c7224 */ /* 0x000fe400078e000c */
[----:B------:R-:W-:-:S07]  /*6d140*/  IMAD.MOV.U32 R45, RZ, RZ, R13 ;  /* 0x000000ffff2d7224 */ /* 0x000fce00078e000d */
.L_x_929:
[----:B------:R-:W-:Y:S05]  /*6d150*/  BSYNC.RECONVERGENT B3 ;  /* 0x0000000000037941 */ /* 0x000fea0003800200 */
.L_x_928:
[----:B------:R-:W2:Y:S04]  /*6d160*/  LDL.128 R72, [R1+0x4500] ;  /* 0x0045000001487983 */ /* 0x000ea80000100c00 */
[----:B------:R-:W3:Y:S01]  /*6d170*/  LDL.LU.64 R68, [R1+0x7f68] ;  /* 0x007f680001447983 */ /* 0x000ee20000300a00 */
        /* <DEDUP_REMOVED lines=19> */
[----:B------:R-:W-:-:S04]  /*6d2b0*/  IMAD.MOV.U32 R64, RZ, RZ, R74 ;  /* 0x000000ffff407224 */ /* 0x000fc800078e004a */
[-C--:B-----5:R-:W-:Y:S02]  /*6d2c0*/  DFMA R40, R40, R44.reuse, R58 ;  /* 0x0000002c2828722b */ /* 0x0a0fe4000000003a */
[----:B---3--:R-:W-:Y:S01]  /*6d2d0*/  DFMA R58, R64, R44, R68 ;  /* 0x0000002c403a722b */ /* 0x008fe20000000044 */
[----:B------:R-:W-:Y:S10]  /*6d2e0*/  @P1 BRA P2, `(.L_x_931) ;  /* 0x0000000000181947 */ /* 0x000ff40001000000 */
[----:B------:R-:W-:Y:S01]  /*6d2f0*/  IMAD.MOV.U32 R174, RZ, RZ, R198 ;  /* 0x000000ffffae7224 */ /* 0x000fe200078e00c6 */
[----:B------:R-:W-:Y:S02]  /*6d300*/  MOV R175, R199 ;  /* 0x000000c700af7202 */ /* 0x000fe40000000f00 */
[----:B------:R-:W-:-:S07]  /*6d310*/  MOV R0, 0x6d330 ;  /* 0x0006d33000007802 */ /* 0x000fce0000000f00 */
[----:B0-----:R-:W-:Y:S05]  /*6d320*/  CALL.REL.NOINC `($__internal_1_$__cuda_sm20_div_rn_f64_full) ;  /* 0x00000e3000e07944 */ /* 0x001fea0003c00000 */
[----:B------:R-:W-:Y:S02]  /*6d330*/  IMAD.MOV.U32 R34, RZ, RZ, R12 ;  /* 0x000000ffff227224 */ /* 0x000fe400078e000c */
[----:B------:R-:W-:-:S07]  /*6d340*/  IMAD.MOV.U32 R35, RZ, RZ, R13 ;  /* 0x000000ffff237224 */ /* 0x000fce00078e000d */
.L_x_931:
[----:B------:R-:W-:Y:S05]  /*6d350*/  BSYNC.RECONVERGENT B3 ;  /* 0x0000000000037941 */ /* 0x000fea0003800200 */
.L_x_930:
[----:B------:R-:W2:Y:S04]  /*6d360*/  LDL.128 R76, [R1+0x4780] ;  /* 0x00478000014c7983 */ /* 0x000ea80000100c00 */
[----:B0-----:R-:W3:Y:S04]  /*6d370*/  LDL.LU.64 R72, [R1+0x8170] ;  /* 0x0081700001487983 */ /* 0x001ee80000300a00 */
        /* <DEDUP_REMOVED lines=16> */
[----:B--2---:R-:W-:Y:S01]  /*6d480*/  IMAD.MOV.U32 R64, RZ, RZ, R78 ;  /* 0x000000ffff407224 */ /* 0x004fe200078e004e */
[----:B------:R-:W-:-:S06]  /*6d490*/  MOV R65, R79 ;  /* 0x0000004f00417202 */ /* 0x000fcc0000000f00 */
[-C--:B------:R-:W-:Y:S02]  /*6d4a0*/  DFMA R36, R64, R34.reuse, R36 ;  /* 0x000000224024722b */ /* 0x080fe40000000024 */
[----:B---3--:R-:W-:Y:S01]  /*6d4b0*/  DFMA R56, R68, R34, R72 ;  /* 0x000000224438722b */ /* 0x008fe20000000048 */
[----:B------:R0:W-:Y:S04]  /*6d4c0*/  STL.128 [R1+0x80c0], R76 ;  /* 0x0080c04c01007387 */ /* 0x0001e80000100c00 */
[----:B------:R0:W-:Y:S04]  /*6d4d0*/  STL.64 [R1+0x7bb0], R36 ;  /* 0x007bb02401007387 */ /* 0x0001e80000100a00 */
[----:B------:R0:W-:Y:S01]  /*6d4e0*/  STL.64 [R1+0x8028], R56 ;  /* 0x0080283801007387 */ /* 0x0001e20000100a00 */
[----:B------:R-:W-:Y:S01]  /*6d4f0*/  MOV R66, R76 ;  /* 0x0000004c00427202 */ /* 0x000fe20000000f00 */
[----:B------:R-:W-:-:S06]  /*6d500*/  IMAD.MOV.U32 R67, RZ, RZ, R77 ;  /* 0x000000ffff437224 */ /* 0x000fcc00078e004d */
        /* <DEDUP_REMOVED lines=8> */
.L_x_933:
[----:B------:R-:W-:Y:S05]  /*6d590*/  BSYNC.RECONVERGENT B3 ;  /* 0x0000000000037941 */ /* 0x000fea0003800200 */
.L_x_932:
[----:B------:R-:W2:Y:S04]  /*6d5a0*/  LDL.64 R66, [R1+0x7828] ;  /* 0x0078280001427983 */ /* 0x000ea80000100a00 */
[----:B------:R-:W3:Y:S01]  /*6d5b0*/  LDL.128 R72, [R1+0x4870] ;  /* 0x0048700001487983 */ /* 0x000ee20000100c00 */
[----:B------:R-:W1:Y:S01]  /*6d5c0*/  MUFU.RCP64H R9, R193 ;  /* 0x000000c100097308 */ /* 0x000e620000001800 */
[----:B------:R-:W-:Y:S01]  /*6d5d0*/  IMAD.MOV.U32 R8, RZ, RZ, 0x1 ;  /* 0x00000001ff087424 */ /* 0x000fe200078e00ff */
[----:B------:R-:W-:Y:S05]  /*6d5e0*/  BSSY.RECONVERGENT B3, `(.L_x_934) ;  /* 0x0000020000037945 */ /* 0x000fea0003800200 */
[----:B-1----:R-:W-:-:S08]  /*6d5f0*/  DFMA R12, -R192, R8, 1 ;  /* 0x3ff00000c00c742b */ /* 0x002fd00000000108 */
[----:B------:R-:W-:-:S08]  /*6d600*/  DFMA R12, R12, R12, R12 ;  /* 0x0000000c0c0c722b */ /* 0x000fd0000000000c */
[----:B------:R-:W-:-:S08]  /*6d610*/  DFMA R8, R8, R12, R8 ;  /* 0x0000000c0808722b */ /* 0x000fd00000000008 */
[----:B------:R-:W-:-:S08]  /*6d620*/  DFMA R12, -R192, R8, 1 ;  /* 0x3ff00000c00c742b */ /* 0x000fd00000000108 */
[----:B------:R-:W-:-:S08]  /*6d630*/  DFMA R8, R8, R12, R8 ;  /* 0x0000000c0808722b */ /* 0x000fd00000000008 */
[----:B------:R-:W-:-:S08]  /*6d640*/  DMUL R12, R40, -R8 ;  /* 0x80000008280c7228 */ /* 0x000fd00000000000 */
[----:B0-----:R-:W-:-:S08]  /*6d650*/  DFMA R36, -R192, R12, -R40 ;  /* 0x0000000cc024722b */ /* 0x001fd00000000928 */
[----:B------:R-:W-:Y:S02]  /*6d660*/  DFMA R8, R8, R36, R12 ;  /* 0x000000240808722b */ /* 0x000fe4000000000c */
[----:B------:R-:W-:-:S08]  /*6d670*/  DADD R12, -RZ, -R40 ;  /* 0x00000000ff0c7229 */ /* 0x000fd00000000928 */
[----:B------:R-:W-:Y:S02]  /*6d680*/  FFMA R0, RZ, R193, R9 ;  /* 0x000000c1ff007223 */ /* 0x000fe40000000009 */
[----:B------:R-:W-:-:S03]  /*6d690*/  FSETP.GEU.AND P2, PT, |R13|, 6.5827683646048100446e-37, PT ;  /* 0x036000000d00780b */ /* 0x000fc60003f4e200 */
[----:B------:R-:W-:Y:S01]  /*6d6a0*/  FSETP.GT.AND P1, PT, |R0|, 1.469367938527859385e-39, PT ;  /* 0x001000000000780b */ /* 0x000fe20003f24200 */
[-C--:B--2---:R-:W-:Y:S01]  /*6d6b0*/  DFMA R40, R66, R24.reuse, R236 ;  /* 0x000000184228722b */ /* 0x084fe200000000ec */
[----:B---3--:R-:W-:Y:S01]  /*6d6c0*/  IMAD.MOV.U32 R56, RZ, RZ, R74 ;  /* 0x000000ffff387224 */ /* 0x008fe200078e004a */
[----:B------:R-:W-:Y:S01]  /*6d6d0*/  MOV R57, R75 ;  /* 0x0000004b00397202 */ /* 0x000fe20000000f00 */
[----:B------:R-:W-:Y:S01]  /*6d6e0*/  STL.128 [R1+0x7c40], R72 ;  /* 0x007c404801007387 */ /* 0x000fe20000100c00 */
[----:B------:R-:W-:Y:S01]  /*6d6f0*/  MOV R64, R72 ;  /* 0x0000004800407202 */ /* 0x000fe20000000f00 */
[----:B------:R-:W-:Y:S02]  /*6d700*/  IMAD.MOV.U32 R65, RZ, RZ, R73 ;  /* 0x000000ffff417224 */ /* 0x000fe400078e0049 */
[----:B------:R0:W-:Y:S04]  /*6d710*/  STL.64 [R1+0x7fc0], R40 ;  /* 0x007fc02801007387 */ /* 0x0001e80000100a00 */
[----:B------:R-:W-:-:S02]  /*6d720*/  DFMA R36, R64, R24, R58 ;  /* 0x000000184024722b */ /* 0x000fc4000000003a */
[----:B0-----:R-:W-:-:S07]  /*6d730*/  DFMA R40, R56, R24, R60 ;  /* 0x000000183828722b */ /* 0x001fce000000003c */
[----:B------:R0:W-:Y:S01]  /*6d740*/  STL.64 [R1+0x7f50], R40 ;  /* 0x007f502801007387 */ /* 0x0001e20000100a00 */
[----:B------:R-:W-:Y:S05]  /*6d750*/  @P1 BRA P2, `(.L_x_935) ;  /* 0x0000000000201947 */ /* 0x000fea0001000000 */
[----:B------:R-:W-:Y:S01]  /*6d760*/  IMAD.MOV.U32 R8, RZ, RZ, R12 ;  /* 0x000000ffff087224 */ /* 0x000fe200078e000c */
[----:B------:R-:W-:Y:S01]  /*6d770*/  MOV R9, R13 ;  /* 0x0000000d00097202 */ /* 0x000fe20000000f00 */
[----:B------:R-:W-:Y:S01]  /*6d780*/  IMAD.MOV.U32 R174, RZ, RZ, R192 ;  /* 0x000000ffffae7224 */ /* 0x000fe200078e00c0 */
[----:B------:R-:W-:Y:S01]  /*6d790*/  MOV R0, 0x6d7c0 ;  /* 0x0006d7c000007802 */ /* 0x000fe20000000f00 */
[----:B------:R-:W-:-:S07]  /*6d7a0*/  IMAD.MOV.U32 R175, RZ, RZ, R193 ;  /* 0x000000ffffaf7224 */ /* 0x000fce00078e00c1 */
[----:B0-----:R-:W-:Y:S05]  /*6d7b0*/  CALL.REL.NOINC `($__internal_1_$__cuda_sm20_div_rn_f64_full) ;  /* 0x00000e2c00bc7944 */ /* 0x001fea0003c00000 */
[----:B------:R-:W-:Y:S01]  /*6d7c0*/  MOV R8, R12 ;  /* 0x0000000c00087202 */ /* 0x000fe20000000f00 */
[----:B------:R-:W-:-:S07]  /*6d7d0*/  IMAD.MOV.U32 R9, RZ, RZ, R13 ;  /* 0x000000ffff097224 */ /* 0x000fce00078e000d */
.L_x_935:
[----:B------:R-:W-:Y:S05]  /*6d7e0*/  BSYNC.RECONVERGENT B3 ;  /* 0x0000000000037941 */ /* 0x000fea0003800200 */
.L_x_934:
[----:B------:R-:W2:Y:S04]  /*6d7f0*/  LDL.128 R56, [R1+0x4a90] ;  /* 0x004a900001387983 */ /* 0x000ea80000100c00 */
[----:B------:R-:W3:Y:S04]  /*6d800*/  LDL.64 R78, [R1+0x87f0] ;  /* 0x0087f000014e7983 */ /* 0x000ee80000100a00 */
[----:B------:R-:W4:Y:S01]  /*6d810*/  LDL.LU.64 R116, [R1+0x8150] ;  /* 0x0081500001747983 */ /* 0x000f220000300a00 */
[----:B------:R-:W0:Y:S01]  /*6d820*/  MUFU.RCP64H R13, R213 ;  /* 0x000000d5000d7308 */ /* 0x000e220000001800 */
[----:B------:R-:W-:-:S02]  /*6d830*/  IMAD.MOV.U32 R12, RZ, RZ, 0x1 ;  /* 0x00000001ff0c7424 */ /* 0x000fc400078e00ff */
[----:B------:R-:W4:Y:S04]  /*6d840*/  LDL.LU.64 R98, [R1+0x8160] ;  /* 0x0081600001627983 */ /* 0x000f280000300a00 */
[----:B------:R-:W4:Y:S04]  /*6d850*/  LDL.LU.64 R88, [R1+0x8188] ;  /* 0x0081880001587983 */ /* 0x000f280000300a00 */
[----:B------:R-:W4:Y:S04]  /*6d860*/  LDL.64 R68, [R1+0x7fc0] ;  /* 0x007fc00001447983 */ /* 0x000f280000100a00 */
[----:B------:R-:W4:Y:S01]  /*6d870*/  LDL.64 R60, [R1+0x8028] ;  /* 0x00802800013c7983 */ /* 0x000f220000100a00 */
[----:B0-----:R-:W-:-:S03]  /*6d880*/  DFMA R40, -R212, R12, 1 ;  /* 0x3ff00000d428742b */ /* 0x001fc6000000010c */
[----:B------:R-:W4:Y:S04]  /*6d890*/  LDL.64 R76, [R1+0x7bb0] ;  /* 0x007bb000014c7983 */ /* 0x000f280000100a00 */
[----:B------:R-:W4:Y:S01]  /*6d8a0*/  LDL.128 R132, [R1+0x4c60] ;  /* 0x004c600001847983 */ /* 0x000f220000100c00 */
[----:B------:R-:W-:-:S03]  /*6d8b0*/  DFMA R40, R40, R40, R40 ;  /* 0x000000282828722b */ /* 0x000fc60000000028 */
[----:B------:R-:W4:Y:S04]  /*6d8c0*/  LDL.128 R128, [R1+0x4c80] ;  /* 0x004c800001807983 */ /* 0x000f280000100c00 */
[----:B------:R0:W5:Y:S01]  /*6d8d0*/  LDL.128 R64, [R1+0x4c40] ;  /* 0x004c400001407983 */ /* 0x0001620000100c00 */
[----:B------:R-:W-:-:S03]  /*6d8e0*/  DFMA R12, R12, R40, R12 ;  /* 0x000000280c0c722b */ /* 0x000fc6000000000c */
[----:B------:R0:W5:Y:S05]  /*6d8f0*/  LDL.128 R224, [R1+0x4c70] ;  /* 0x004c700001e07983 */ /* 0x00016a0000100c00 */
[----:B------:R-:W-:-:S08]  /*6d900*/  DFMA R40, -R212, R12, 1 ;  /* 0x3ff00000d428742b */ /* 0x000fd0000000010c */
[----:B------:R-:W-:Y:S01]  /*6d910*/  DFMA R12, R12, R40, R12 ;  /* 0x000000280c0c722b */ /* 0x000fe2000000000c */
[----:B--2---:R-:W-:Y:S01]  /*6d920*/  MOV R106, R56 ;  /* 0x00000038006a7202 */ /* 0x004fe20000000f00 */
[----:B------:R-:W-:Y:S01]  /*6d930*/  IMAD.MOV.U32 R107, RZ, RZ, R57 ;  /* 0x000000ffff6b7224 */ /* 0x000fe200078e0039 */
[----:B------:R1:W-:Y:S01]  /*6d940*/  STL.128 [R1+0x8680], R56 ;  /* 0x0086803801007387 */ /* 0x0003e20000100c00 */
[----:B------:R-:W-:Y:S01]  /*6d950*/  IMAD.MOV.U32 R90, RZ, RZ, R58 ;  /* 0x000000ffff5a7224 */ /* 0x000fe200078e003a */
[----:B------:R-:W-:Y:S02]  /*6d960*/  MOV R91, R59 ;  /* 0x0000003b005b7202 */ /* 0x000fe40000000f00 */
[----:B-1----:R-:W2:Y:S01]  /*6d970*/  LDL.128 R56, [R1+0x4aa0] ;  /* 0x004aa00001387983 */ /* 0x002ea20000100c00 */
[----:B---3--:R-:W-:Y:S01]  /*6d980*/  DFMA R78, R78, R8, R38 ;  /* 0x000000084e4e722b */ /* 0x008fe20000000026 */
[----:B--2---:R-:W-:Y:S02]  /*6d990*/  IMAD.MOV.U32 R86, RZ, RZ, R58 ;  /* 0x000000ffff567224 */ /* 0x004fe400078e003a */
[----:B------:R1:W-:Y:S01]  /*6d9a0*/  STL.128 [R1+0x80d0], R56 ;  /* 0x0080d03801007387 */ /* 0x0003e20000100c00 */
[----:B------:R-:W-:Y:S01]  /*6d9b0*/  IMAD.MOV.U32 R87, RZ, RZ, R59 ;  /* 0x000000ffff577224 */ /* 0x000fe200078e003b */
[----:B------:R-:W-:Y:S01]  /*6d9c0*/  MOV R82, R56 ;  /* 0x0000003800527202 */ /* 0x000fe20000000f00 */
[----:B------:R-:W-:Y:S01]  /*6d9d0*/  IMAD.MOV.U32 R83, RZ, RZ, R57 ;  /* 0x000000ffff537224 */ /* 0x000fe200078e0039 */
[----:B-1----:R-:W-:-:S02]  /*6d9e0*/  DADD R58, -RZ, -R34 ;  /* 0x00000000ff3a7229 */ /* 0x002fc40000000922 */
[----:B------:R-:W-:-:S08]  /*6d9f0*/  DMUL R34, R12, -R62 ;  /* 0x8000003e0c227228 */ /* 0x000fd00000000000 */
[----:B------:R-:W-:Y:S02]  /*6da00*/  DFMA R40, -R212, R34, -R62 ;  /* 0x00000022d428722b */ /* 0x000fe4000000093e */
[----:B------:R-:W-:Y:S01]  /*6da10*/  DFMA R38, R82, R8, R36 ;  /* 0x000000085226722b */ /* 0x000fe20000000024 */
[----:B------:R-:W2:Y:S05]  /*6da20*/  LDL.64 R36, [R1+0x7f60] ;  /* 0x007f600001247983 */ /* 0x000eaa0000100a00 */
[----:B------:R-:W-:Y:S02]  /*6da30*/  DFMA R34, R12, R40, R34 ;  /* 0x000000280c22722b */ /* 0x000fe40000000022 */
[----:B----4-:R-:W-:Y:S01]  /*6da40*/  DFMA R40, R106, R8, R116 ;  /* 0x000000086a28722b */ /* 0x010fe20000000074 */
[----:B------:R-:W3:Y:S01]  /*6da50*/  LDL.64 R106, [R1+0x77e8] ;  /* 0x0077e800016a7983 */ /* 0x000ee20000100a00 */
[----:B------:R-:W-:-:S07]  /*6da60*/  DADD R56, -RZ, -R44 ;  /* 0x00000000ff387229 */ /* 0x000fce000000092c */
[----:B------:R1:W-:Y:S04]  /*6da70*/  STL.128 [R1+0x4b70], R56 ;  /* 0x004b703801007387 */ /* 0x0003e80000100c00 */
[----:B-1----:R0:W5:Y:S01]  /*6da80*/  LDL.128 R56, [R1+0x4c90] ;  /* 0x004c900001387983 */ /* 0x0021620000100c00 */
[----:B------:R-:W-:Y:S02]  /*6da90*/  DADD R72, -RZ, -R24 ;  /* 0x00000000ff487229 */ /* 0x000fe40000000918 */
[----:B------:R-:W-:Y:S02]  /*6daa0*/  DADD R74, -RZ, -R8 ;  /* 0x00000000ff4a7229 */ /* 0x000fe40000000908 */
[-C--:B------:R-:W-:Y:S02]  /*6dab0*/  DFMA R24, R90, R8.reuse, R98 ;  /* 0x000000085a18722b */ /* 0x080fe40000000062 */
[----:B------:R-:W-:-:S02]  /*6dac0*/  DFMA R236, R86, R8, R88 ;  /* 0x0000000856ec722b */ /* 0x000fc40000000058 */
[----:B------:R-:W-:Y:S01]  /*6dad0*/  DADD R8, -RZ, -R62 ;  /* 0x00000000ff087229 */ /* 0x000fe2000000093e */
[----:B------:R0:W-:Y:S01]  /*6dae0*/  STL.128 [R1+0x4b80], R72 ;  /* 0x004b804801007387 */ /* 0x0001e20000100c00 */
[----:B------:R-:W-:-:S03]  /*6daf0*/  FFMA R0, RZ, R213, R35 ;  /* 0x000000d5ff007223 */ /* 0x000fc60000000023 */
        /* <DEDUP_REMOVED lines=9> */
[----:B------:R0:W-:Y:S04]  /*6db90*/  STL.64 [R1+0x4c18], R236 ;  /* 0x004c18ec01007387 */ /* 0x0001e80000100a00 */
[----:B------:R0:W-:Y:S04]  /*6dba0*/  STL.128 [R1+0x88a0], R132 ;  /* 0x0088a08401007387 */ /* 0x0001e80000100c00 */
[----:B------:R0:W-:Y:S01]  /*6dbb0*/  STL.128 [R1+0x88e0], R128 ;  /* 0x0088e08001007387 */ /* 0x0001e20000100c00 */
[----:B------:R-:W-:-:S02]  /*6dbc0*/  FSETP.GT.AND P1, PT, |R0|, 1.469367938527859385e-39, PT ;  /* 0x001000000000780b */ /* 0x000fc40003f24200 */
[----:B------:R-:W-:Y:S01]  /*6dbd0*/  FSETP.GEU.AND P2, PT, |R9|, 6.5827683646048100446e-37, PT ;  /* 0x036000000900780b */ /* 0x000fe20003f4e200 */
[----:B------:R-:W-:Y:S01]  /*6dbe0*/  BSSY.RECONVERGENT B3, `(.L_x_936) ;  /* 0x000000a000037945 */ /* 0x000fe20003800200 */
[----:B--2---:R0:W-:Y:S04]  /*6dbf0*/  STL.128 [R1+0x4bf0], R36 ;  /* 0x004bf02401007387 */ /* 0x0041e80000100c00 */
[----:B---3--:R0:W-:Y:S07]  /*6dc00*/  STL.128 [R1+0x4b90], R104 ;  /* 0x004b906801007387 */ /* 0x0081ee0000100c00 */
[----:B------:R-:W-:Y:S05]  /*6dc10*/  @P1 BRA P2, `(.L_x_937) ;  /* 0x0000000000181947 */ /* 0x000fea0001000000 */
[----:B------:R-:W-:Y:S01]  /*6dc20*/  IMAD.MOV.U32 R174, RZ, RZ, R212 ;  /* 0x000000ffffae7224 */ /* 0x000fe200078e00d4 */
[----:B------:R-:W-:Y:S02]  /*6dc30*/  MOV R175, R213 ;  /* 0x000000d500af7202 */ /* 0x000fe40000000f00 */
[----:B------:R-:W-:-:S07]  /*6dc40*/  MOV R0, 0x6dc60 ;  /* 0x0006dc6000007802 */ /* 0x000fce0000000f00 */
[----:B0----5:R-:W-:Y:S05]  /*6dc50*/  CALL.REL.NOINC `($__internal_1_$__cuda_sm20_div_rn_f64_full) ;  /* 0x00000e2800947944 */ /* 0x021fea0003c00000 */
[----:B------:R-:W-:Y:S02]  /*6dc60*/  IMAD.MOV.U32 R34, RZ, RZ, R12 ;  /* 0x000000ffff227224 */ /* 0x000fe400078e000c */
[----:B------:R-:W-:-:S07]  /*6dc70*/  IMAD.MOV.U32 R35, RZ, RZ, R13 ;  /* 0x000000ffff237224 */ /* 0x000fce00078e000d */
.L_x_937:
[----:B------:R-:W-:Y:S05]  /*6dc80*/  BSYNC.RECONVERGENT B3 ;  /* 0x0000000000037941 */ /* 0x000fea0003800200 */
.L_x_936:
[----:B0-----:R-:W2:Y:S04]  /*6dc90*/  LDL.64 R36, [R1+0x7c08] ;  /* 0x007c080001247983 */ /* 0x001ea80000100a00 */
[----:B------:R-:W3:Y:S04]  /*6dca0*/  LDL.64 R38, [R1+0x7e38] ;  /* 0x007e380001267983 */ /* 0x000ee80000100a00 */
[----:B------:R-:W4:Y:S01]  /*6dcb0*/  LDL.64 R40, [R1+0x7e30] ;  /* 0x007e300001287983 */ /* 0x000f220000100a00 */
        /* <DEDUP_REMOVED lines=8> */
[----:B-----5:R-:W-:-:S08]  /*6dd40*/  DMUL R12, R8, -R64 ;  /* 0x80000040080c7228 */ /* 0x020fd00000000000 */
[----:B------:R-:W-:-:S08]  /*6dd50*/  DFMA R24, -R178, R12, -R64 ;  /* 0x0000000cb218722b */ /* 0x000fd00000000940 */
[----:B------:R-:W-:Y:S02]  /*6dd60*/  DFMA R24, R8, R24, R12 ;  /* 0x000000180818722b */ /* 0x000fe4000000000c */
[----:B------:R-:W-:-:S08]  /*6dd70*/  DADD R8, -RZ, -R64 ;  /* 0x00000000ff087229 */ /* 0x000fd00000000940 */
[----:B------:R-:W-:Y:S02]  /*6dd80*/  FFMA R0, RZ, R179, R25 ;  /* 0x000000b3ff007223 */ /* 0x000fe40000000019 */
[----:B------:R-:W-:-:S03]  /*6dd90*/  FSETP.GEU.AND P2, PT, |R9|, 6.5827683646048100446e-37, PT ;  /* 0x036000000900780b */ /* 0x000fc60003f4e200 */
[----:B------:R-:W-:Y:S01]  /*6dda0*/  FSETP.GT.AND P1, PT, |R0|, 1.469367938527859385e-39, PT ;  /* 0x001000000000780b */ /* 0x000fe20003f24200 */
[-C--:B--2---:R-:W-:Y:S02]  /*6ddb0*/  DFMA R36, R36, R34.reuse, R66 ;  /* 0x000000222424722b */ /* 0x084fe40000000042 */
[-C--:B---3--:R-:W-:Y:S02]  /*6ddc0*/  DFMA R38, R38, R34.reuse, R148 ;  /* 0x000000222626722b */ /* 0x088fe40000000094 */
[----:B----4-:R-:W-:-:S08]  /*6ddd0*/  DFMA R40, R40, R34, R56 ;  /* 0x000000222828722b */ /* 0x010fd00000000038 */
[----:B------:R-:W-:Y:S05]  /*6dde0*/  @P1 BRA P2, `(.L_x_939) ;  /* 0x0000000000181947 */ /* 0x000fea0001000000 */
[----:B------:R-:W-:Y:S01]  /*6ddf0*/  IMAD.MOV.U32 R174, RZ, RZ, R178 ;  /* 0x000000ffffae7224 */ /* 0x000fe200078e00b2 */
[----:B------:R-:W-:Y:S01]  /*6de00*/  MOV R0, 0x6de30 ;  /* 0x0006de3000007802 */ /* 0x000fe20000000f00 */
[----:B------:R-:W-:-:S07]  /*6de10*/  IMAD.MOV.U32 R175, RZ, RZ, R179 ;  /* 0x000000ffffaf7224 */ /* 0x000fce00078e00b3 */
[----:B------:R-:W-:Y:S05]  /*6de20*/  CALL.REL.NOINC `($__internal_1_$__cuda_sm20_div_rn_f64_full) ;  /* 0x00000e2800207944 */ /* 0x000fea0003c00000 */
[----:B------:R-:W-:Y:S01]  /*6de30*/  MOV R24, R12 ;  /* 0x0000000c00187202 */ /* 0x000fe20000000f00 */
[----:B------:R-:W-:-:S07]  /*6de40*/  IMAD.MOV.U32 R25, RZ, RZ, R13 ;  /* 0x000000ffff197224 */ /* 0x000fce00078e000d */
.L_x_939:
[----:B------:R-:W-:Y:S05]  /*6de50*/  BSYNC.RECONVERGENT B3 ;  /* 0x0000000000037941 */ /* 0x000fea0003800200 */
.L_x_938:
[----:B------:R-:W2:Y:S04]  /*6de60*/  LDL.64 R62, [R1+0x7828] ;  /* 0x00782800013e7983 */ /* 0x000ea80000100a00 */
[----:B------:R-:W3:Y:S04]  /*6de70*/  LDL.64 R60, [R1+0x7c40] ;  /* 0x007c4000013c7983 */ /* 0x000ee80000100a00 */
[----:B------:R-:W4:Y:S01]  /*6de80*/  LDL.64 R56, [R1+0x7c48] ;  /* 0x007c480001387983 */ /* 0x000f220000100a00 */
        /* <DEDUP_REMOVED lines=15> */
[-C--:B--2---:R-:W-:Y:S02]  /*6df80*/  DFMA R36, R62, R24.reuse, R226 ;  /* 0x000000183e24722b */ /* 0x084fe400000000e2 */
[----:B---3--:R-:W-:-:S05]  /*6df90*/  DFMA R40, R60, R24, R40 ;  /* 0x000000183c28722b */ /* 0x008fca0000000028 */
[----:B------:R0:W-:Y:S01]  /*6dfa0*/  STL.64 [R1+0x7e70], R36 ;  /* 0x007e702401007387 */ /* 0x0001e20000100a00 */
[----:B----4-:R-:W-:-:S04]  /*6dfb0*/  DFMA R44, R56, R24, R38 ;  /* 0x00000018382c722b */ /* 0x010fc80000000026 */
[----:B------:R-:W-:Y:S07]  /*6dfc0*/  @P1 BRA P2, `(.L_x_941) ;  /* 0x0000000000201947 */ /* 0x000fee0001000000 */
[----:B------:R-:W-:Y:S01]  /*6dfd0*/  MOV R8, R12 ;  /* 0x0000000c00087202 */ /* 0x000fe20000000f00 */
[----:B------:R-:W-:Y:S01]  /*6dfe0*/  IMAD.MOV.U32 R9, RZ, RZ, R13 ;  /* 0x000000ffff097224 */ /* 0x000fe200078e000d */
[----:B------:R-:W-:Y:S01]  /*6dff0*/  MOV R175, R43 ;  /* 0x0000002b00af7202 */ /* 0x000fe20000000f00 */
[----:B------:R-:W-:Y:S01]  /*6e000*/  IMAD.MOV.U32 R174, RZ, RZ, R42 ;  /* 0x000000ffffae7224 */ /* 0x000fe200078e002a */
[----:B------:R-:W-:-:S07]  /*6e010*/  MOV R0, 0x6e030 ;  /* 0x0006e03000007802 */ /* 0x000fce0000000f00 */
[----:B0-----:R-:W-:Y:S05]  /*6e020*/  CALL.REL.NOINC `($__internal_1_$__cuda_sm20_div_rn_f64_full) ;  /* 0x00000e2400a07944 */ /* 0x001fea0003c00000 */
[----:B------:R-:W-:Y:S02]  /*6e030*/  IMAD.MOV.U32 R8, RZ, RZ, R12 ;  /* 0x000000ffff087224 */ /* 0x000fe400078e000c */
[----:B------:R-:W-:-:S07]  /*6e040*/  IMAD.MOV.U32 R9, RZ, RZ, R13 ;  /* 0x000000ffff097224 */ /* 0x000fce00078e000d */
.L_x_941:
[----:B------:R-:W-:Y:S05]  /*6e050*/  BSYNC.RECONVERGENT B3 ;  /* 0x0000000000037941 */ /* 0x000fea0003800200 */
.L_x_940:
[----:B------:R-:W2:Y:S04]  /*6e060*/  LDL.LU.64 R86, [R1+0x88e8] ;  /* 0x0088e80001567983 */ /* 0x000ea80000300a00 */
[----:B------:R-:W2:Y:S04]  /*6e070*/  LDL.64 R82, [R1+0x84d0] ;  /* 0x0084d00001527983 */ /* 0x000ea80000100a00 */
[----:B0-----:R-:W3:Y:S04]  /*6e080*/  LDL.128 R36, [R1+0x4d10] ;  /* 0x004d100001247983 */ /* 0x001ee80000100c00 */
[----:B------:R-:W4:Y:S04]  /*6e090*/  LDL.64 R74, [R1+0x7dd0] ;  /* 0x007dd000014a7983 */ /* 0x000f280000100a00 */
[----:B------:R-:W4:Y:S04]  /*6e0a0*/  LDL.64 R72, [R1+0x7dd8] ;  /* 0x007dd80001487983 */ /* 0x000f280000100a00 */
[----:B------:R-:W4:Y:S01]  /*6e0b0*/  LDL.64 R68, [R1+0x84d8] ;  /* 0x0084d80001447983 */ /* 0x000f220000100a00 */
[----:B------:R-:W-:-:S03]  /*6e0c0*/  DADD R90, -RZ, -R34 ;  /* 0x00000000ff5a7229 */ /* 0x000fc60000000922 */
[----:B------:R-:W4:Y:S04]  /*6e0d0*/  LDL.64 R88, [R1+0x7f50] ;  /* 0x007f500001587983 */ /* 0x000f280000100a00 */
[----:B------:R-:W4:Y:S04]  /*6e0e0*/  LDL.64 R66, [R1+0x7e70] ;  /* 0x007e700001427983 */ /* 0x000f280000100a00 */
[----:B------:R0:W5:Y:S04]  /*6e0f0*/  LDL.128 R76, [R1+0x4d40] ;  /* 0x004d4000014c7983 */ /* 0x0001680000100c00 */
[----:B------:R0:W5:Y:S01]  /*6e100*/  LDL.128 R116, [R1+0x4d50] ;  /* 0x004d500001747983 */ /* 0x0001620000100c00 */
[----:B------:R-:W1:Y:S01]  /*6e110*/  MUFU.RCP64H R13, R205 ;  /* 0x000000cd000d7308 */ /* 0x000e620000001800 */
[----:B------:R-:W-:Y:S01]  /*6e120*/  IMAD.MOV.U32 R12, RZ, RZ, 0x1 ;  /* 0x00000001ff0c7424 */ /* 0x000fe200078e00ff */
[----:B------:R-:W-:-:S05]  /*6e130*/  DADD R60, -RZ, -R24 ;  /* 0x00000000ff3c7229 */ /* 0x000fca0000000918 */
[----:B-1----:R-:W-:Y:S02]  /*6e140*/  DFMA R24, -R204, R12, 1 ;  /* 0x3ff00000cc18742b */ /* 0x002fe4000000010c */
[----:B--2---:R-:W-:Y:S01]  /*6e150*/  DFMA R34, R82, R8, R86 ;  /* 0x000000085222722b */ /* 0x004fe20000000056 */
[----:B------:R-:W2:Y:S01]  /*6e160*/  LDL.64 R82, [R1+0x7e78] ;  /* 0x007e780001527983 */ /* 0x000ea20000100a00 */
[----:B---3--:R-:W-:Y:S01]  /*6e170*/  MOV R64, R38 ;  /* 0x0000002600407202 */ /* 0x008fe20000000f00 */
[----:B------:R-:W-:Y:S02]  /*6e180*/  IMAD.MOV.U32 R65, RZ, RZ, R39 ;  /* 0x000000ffff417224 */ /* 0x000fe400078e0027 */
[----:B------:R1:W-:Y:S04]  /*6e190*/  STL.64 [R1+0x7e20], R36 ;  /* 0x007e202401007387 */ /* 0x0003e80000100a00 */
[----:B-1----:R0:W5:Y:S01]  /*6e1a0*/  LDL.128 R36, [R1+0x4d30] ;  /* 0x004d300001247983 */ /* 0x0021620000100c00 */
[----:B------:R-:W-:-:S08]  /*6e1b0*/  DFMA R24, R24, R24, R24 ;  /* 0x000000181818722b */ /* 0x000fd00000000018 */
[----:B------:R-:W-:-:S08]  /*6e1c0*/  DFMA R12, R12, R24, R12 ;  /* 0x000000180c0c722b */ /* 0x000fd0000000000c */
[----:B------:R-:W-:-:S08]  /*6e1d0*/  DFMA R24, -R204, R12, 1 ;  /* 0x3ff00000cc18742b */ /* 0x000fd0000000010c */
[----:B------:R-:W-:-:S08]  /*6e1e0*/  DFMA R12, R12, R24, R12 ;  /* 0x000000180c0c722b */ /* 0x000fd0000000000c */
[----:B------:R-:W-:-:S08]  /*6e1f0*/  DMUL R24, R64, -R12 ;  /* 0x8000000c40187228 */ /* 0x000fd00000000000 */
[----:B------:R-:W-:Y:S02]  /*6e200*/  DFMA R56, -R204, R24, -R64 ;  /* 0x00000018cc38722b */ /* 0x000fe40000000940 */
[----:B------:R-:W-:Y:S02]  /*6e210*/  DADD R62, -RZ, -R8 ;  /* 0x00000000ff3e7229 */ /* 0x000fe40000000908 */
[----:B----4-:R-:W-:-:S04]  /*6e220*/  DFMA R58, R74, R8, R58 ;  /* 0x000000084a3a722b */ /* 0x010fc8000000003a */
[----:B------:R-:W-:Y:S02]  /*6e230*/  DFMA R24, R12, R56, R24 ;  /* 0x000000380c18722b */ /* 0x000fe40000000018 */
[-C--:B------:R-:W-:Y:S02]  /*6e240*/  DFMA R218, R72, R8.reuse, R44 ;  /* 0x0000000848da722b */ /* 0x080fe4000000002c */
[----:B------:R-:W-:Y:S02]  /*6e250*/  DFMA R56, R68, R8, R40 ;  /* 0x000000084438722b */ /* 0x000fe40000000028 */
[----:B------:R-:W-:Y:S01]  /*6e260*/  DADD R8, -RZ, -R64 ;  /* 0x00000000ff087229 */ /* 0x000fe20000000940 */
[----:B------:R0:W-:Y:S03]  /*6e270*/  STL.128 [R1+0x4c40], R60 ;  /* 0x004c403c01007387 */ /* 0x0001e60000100c00 */
[----:B------:R-:W-:Y:S01]  /*6e280*/  FFMA R0, RZ, R205, R25 ;  /* 0x000000cdff007223 */ /* 0x000fe20000000019 */
[----:B------:R0:W-:Y:S04]  /*6e290*/  STL.128 [R1+0x4c30], R88 ;  /* 0x004c305801007387 */ /* 0x0001e80000100c00 */
[----:B------:R0:W-:Y:S04]  /*6e2a0*/  STL.64 [R1+0x7db8], R34 ;  /* 0x007db82201007387 */ /* 0x0001e80000100a00 */
[----:B------:R0:W-:Y:S04]  /*6e2b0*/  STL.64 [R1+0x7798], R58 ;  /* 0x0077983a01007387 */ /* 0x0001e80000100a00 */
[----:B------:R0:W-:Y:S04]  /*6e2c0*/  STL.64 [R1+0x4c78], R66 ;  /* 0x004c784201007387 */ /* 0x0001e80000100a00 */
[----:B------:R0:W-:Y:S04]  /*6e2d0*/  STL.64 [R1+0x7790], R56 ;  /* 0x0077903801007387 */ /* 0x0001e80000100a00 */
[----:B------:R0:W-:Y:S04]  /*6e2e0*/  STL.64 [R1+0x4c88], R34 ;  /* 0x004c882201007387 */ /* 0x0001e80000100a00 */
[----:B------:R0:W-:Y:S04]  /*6e2f0*/  STL.128 [R1+0x4c90], R56 ;  /* 0x004c903801007387 */ /* 0x0001e80000100c00 */
[----:B------:R0:W-:Y:S01]  /*6e300*/  STL.64 [R1+0x4ca0], R218 ;  /* 0x004ca0da01007387 */ /* 0x0001e20000100a00 */
[----:B------:R-:W-:-:S02]  /*6e310*/  FSETP.GT.AND P1, PT, |R0|, 1.469367938527859385e-39, PT ;  /* 0x001000000000780b */ /* 0x000fc40003f24200 */
[----:B------:R-:W-:Y:S01]  /*6e320*/  FSETP.GEU.AND P2, PT, |R9|, 6.5827683646048100446e-37, PT ;  /* 0x036000000900780b */ /* 0x000fe20003f4e200 */
[----:B------:R-:W-:Y:S01]  /*6e330*/  BSSY.RECONVERGENT B3, `(.L_x_942) ;  /* 0x0000009000037945 */ /* 0x000fe20003800200 */
[----:B--2---:R0:W-:Y:S11]  /*6e340*/  STL.128 [R1+0x4c50], R80 ;  /* 0x004c505001007387 */ /* 0x0041f60000100c00 */
[----:B------:R-:W-:Y:S05]  /*6e350*/  @P1 BRA P2, `(.L_x_943) ;  /* 0x0000000000181947 */ /* 0x000fea0001000000 */
[----:B------:R-:W-:Y:S01]  /*6e360*/  MOV R174, R204 ;  /* 0x000000cc00ae7202 */ /* 0x000fe20000000f00 */
[----:B------:R-:W-:Y:S01]  /*6e370*/  IMAD.MOV.U32 R175, RZ, RZ, R205 ;  /* 0x000000ffffaf7224 */ /* 0x000fe200078e00cd */
[----:B------:R-:W-:-:S07]  /*6e380*/  MOV R0, 0x6e3a0 ;  /* 0x0006e3a000007802 */ /* 0x000fce0000000f00 */
[----:B0----5:R-:W-:Y:S05]  /*6e390*/  CALL.REL.NOINC `($__internal_1_$__cuda_sm20_div_rn_f64_full) ;  /* 0x00000e2000c47944 */ /* 0x021fea0003c00000 */
[----:B------:R-:W-:Y:S01]  /*6e3a0*/  IMAD.MOV.U32 R24, RZ, RZ, R12 ;  /* 0x000000ffff187224 */ /* 0x000fe200078e000c */
[----:B------:R-:W-:-:S07]  /*6e3b0*/  MOV R25, R13 ;  /* 0x0000000d00197202 */ /* 0x000fce0000000f00 */
.L_x_943:
[----:B------:R-:W-:Y:S05]  /*6e3c0*/  BSYNC.RECONVERGENT B3 ;  /* 0x0000000000037941 */ /* 0x000fea0003800200 */
.L_x_942:
[----:B0-----:R-:W2:Y:S04]  /*6e3d0*/  LDL.128 R60, [R1+0x4640] ;  /* 0x00464000013c7983 */ /* 0x001ea80000100c00 */
        /* <DEDUP_REMOVED lines=17> */
[----:B------:R-:W-:Y:S01]  /*6e4f0*/  IMAD.MOV.U32 R44, RZ, RZ, R62 ;  /* 0x000000ffff2c7224 */ /* 0x000fe200078e003e */
[----:B------:R-:W-:Y:S01]  /*6e500*/  MOV R40, R60 ;  /* 0x0000003c00287202 */ /* 0x000fe20000000f00 */
[----:B------:R-:W-:Y:S02]  /*6e510*/  IMAD.MOV.U32 R45, RZ, RZ, R63 ;  /* 0x000000ffff2d7224 */ /* 0x000fe400078e003f */
[----:B------:R-:W-:Y:S01]  /*6e520*/  IMAD.MOV.U32 R41, RZ, RZ, R61 ;  /* 0x000000ffff297224 */ /* 0x000fe200078e003d */
[----:B---3-5:R-:W-:-:S03]  /*6e530*/  DFMA R20, R56, R24, R118 ;  /* 0x000000183814722b */ /* 0x028fc60000000076 */
[-C--:B------:R-:W-:Y:S02]  /*6e540*/  DFMA R34, R44, R24.reuse, R78 ;  /* 0x000000182c22722b */ /* 0x080fe4000000004e */
[----:B------:R-:W-:Y:S01]  /*6e550*/  DFMA R22, R40, R24, R22 ;  /* 0x000000182816722b */ /* 0x000fe20000000016 */
[----:B------:R-:W-:Y:S10]  /*6e560*/  @P1 BRA P2, `(.L_x_945) ;  /* 0x0000000000101947 */ /* 0x000ff40001000000 */
[----:B------:R-:W-:Y:S01]  /*6e570*/  MOV R174, R122 ;  /* 0x0000007a00ae7202 */ /* 0x000fe20000000f00 */
[----:B------:R-:W-:Y:S01]  /*6e580*/  IMAD.MOV.U32 R175, RZ, RZ, R123 ;  /* 0x000000ffffaf7224 */ /* 0x000fe200078e007b */
[----:B------:R-:W-:-:S07]  /*6e590*/  MOV R0, 0x6e5b0 ;  /* 0x0006e5b000007802 */ /* 0x000fce0000000f00 */
[----:B0-----:R-:W-:Y:S05]  /*6e5a0*/  CALL.REL.NOINC `($__internal_1_$__cuda_sm20_div_rn_f64_full) ;  /* 0x00000e2000407944 */ /* 0x001fea0003c00000 */
.L_x_945:
[----:B------:R-:W-:Y:S05]  /*6e5b0*/  BSYNC.RECONVERGENT B3 ;  /* 0x0000000000037941 */ /* 0x000fea0003800200 */
.L_x_944:
[----:B------:R-:W2:Y:S04]  /*6e5c0*/  LDL.64 R68, [R1+0x78f8] ;  /* 0x0078f80001447983 */ /* 0x000ea80000100a00 */
[----:B------:R-:W3:Y:S04]  /*6e5d0*/  LDL.64 R82, [R1+0x7cc0] ;  /* 0x007cc00001527983 */ /* 0x000ee80000100a00 */
[----:B------:R-:W4:Y:S04]  /*6e5e0*/  LDL.64 R106, [R1+0x7d90] ;  /* 0x007d9000016a7983 */ /* 0x000f280000100a00 */
[----:B------:R-:W4:Y:S04]  /*6e5f0*/  LDL.64 R98, [R1+0x7b78] ;  /* 0x007b780001627983 */ /* 0x000f280000100a00 */
[----:B------:R-:W4:Y:S04]  /*6e600*/  LDL.64 R86, [R1+0x7db0] ;  /* 0x007db00001567983 */ /* 0x000f280000100a00 */
[----:B------:R-:W4:Y:S04]  /*6e610*/  LDL.64 R78, [R1+0x7b70] ;  /* 0x007b7000014e7983 */ /* 0x000f280000100a00 */
[----:B------:R-:W4:Y:S04]  /*6e620*/  LDL.128 R132, [R1+0x4d90] ;  /* 0x004d900001847983 */ /* 0x000f280000100c00 */
[----:B------:R1:W5:Y:S04]  /*6e630*/  LDL.128 R88, [R1+0x4d70] ;  /* 0x004d700001587983 */ /* 0x0003680000100c00 */
[----:B------:R1:W5:Y:S04]  /*6e640*/  LDL.128 R56, [R1+0x4d80] ;  /* 0x004d800001387983 */ /* 0x0003680000100c00 */
[----:B0-----:R1:W5:Y:S04]  /*6e650*/  LDL.128 R60, [R1+0x4da0] ;  /* 0x004da000013c7983 */ /* 0x0013680000100c00 */
[----:B------:R1:W5:Y:S04]  /*6e660*/  LDL.128 R64, [R1+0x4db0] ;  /* 0x004db00001407983 */ /* 0x0003680000100c00 */
[----:B------:R1:W5:Y:S01]  /*6e670*/  LDL.128 R72, [R1+0x4dc0] ;  /* 0x004dc00001487983 */ /* 0x0003620000100c00 */
[----:B------:R-:W-:Y:S01]  /*6e680*/  IMAD.MOV.U32 R8, RZ, RZ, 0x1 ;  /* 0x00000001ff087424 */ /* 0x000fe200078e00ff */
[----:B------:R-:W-:-:S02]  /*6e690*/  DFMA R76, R216, R12, R76 ;  /* 0x0000000cd84c722b */ /* 0x000fc4000000004c */
[----:B------:R-:W-:-:S05]  /*6e6a0*/  DADD R24, -RZ, -R24 ;  /* 0x00000000ff187229 */ /* 0x000fca0000000918 */
[----:B------:R1:W-:Y:S04]  /*6e6b0*/  STL.64 [R1+0x8000], R76 ;  /* 0x0080004c01007387 */ /* 0x0003e80000100a00 */
[----:B------:R1:W-:Y:S01]  /*6e6c0*/  STL.64 [R1+0x4d18], R24 ;  /* 0x004d181801007387 */ /* 0x0003e20000100a00 */
[----:B------:R-:W-:Y:S01]  /*6e6d0*/  BSSY.RECONVERGENT B3, `(.L_x_946) ;  /* 0x0000027000037945 */ /* 0x000fe20003800200 */
[----:B--2---:R-:W0:Y:S02]  /*6e6e0*/  MUFU.RCP64H R9, R69 ;  /* 0x0000004500097308 */ /* 0x004e240000001800 */
[----:B0-----:R-:W-:-:S08]  /*6e6f0*/  DFMA R40, -R68, R8, 1 ;  /* 0x3ff000004428742b */ /* 0x001fd00000000108 */
[----:B------:R-:W-:-:S08]  /*6e700*/  DFMA R40, R40, R40, R40 ;  /* 0x000000282828722b */ /* 0x000fd00000000028 */
[----:B------:R-:W-:-:S08]  /*6e710*/  DFMA R8, R8, R40, R8 ;  /* 0x000000280808722b */ /* 0x000fd00000000008 */
[----:B------:R-:W-:-:S08]  /*6e720*/  DFMA R40, -R68, R8, 1 ;  /* 0x3ff000004428742b */ /* 0x000fd00000000108 */
[----:B------:R-:W-:-:S08]  /*6e730*/  DFMA R8, R8, R40, R8 ;  /* 0x000000280808722b */ /* 0x000fd00000000008 */
[----:B------:R-:W-:-:S08]  /*6e740*/  DMUL R40, R32, -R8 ;  /* 0x8000000820287228 */ /* 0x000fd00000000000 */
[----:B------:R-:W-:Y:S02]  /*6e750*/  DFMA R44, -R68, R40, -R32 ;  /* 0x00000028442c722b */ /* 0x000fe40000000920 */
[-C--:B---3--:R-:W-:Y:S02]  /*6e760*/  DFMA R118, R82, R12.reuse, R20 ;  /* 0x0000000c5276722b */ /* 0x088fe40000000014 */
[----:B----4-:R-:W-:-:S04]  /*6e770*/  DFMA R128, R106, R12, R36 ;  /* 0x0000000c6a80722b */ /* 0x010fc80000000024 */
[----:B------:R-:W-:Y:S02]  /*6e780*/  DFMA R8, R8, R44, R40 ;  /* 0x0000002c0808722b */ /* 0x000fe40000000028 */
[-C--:B------:R-:W-:Y:S02]  /*6e790*/  DFMA R130, R98, R12.reuse, R38 ;  /* 0x0000000c6282722b */ /* 0x080fe40000000026 */
[-C--:B------:R-:W-:Y:S02]  /*6e7a0*/  DFMA R116, R86, R12.reuse, R116 ;  /* 0x0000000c5674722b */ /* 0x080fe40000000074 */
[----:B------:R-:W-:Y:S02]  /*6e7b0*/  DFMA R78, R78, R12, R34 ;  /* 0x0000000c4e4e722b */ /* 0x000fe40000000022 */
[----:B------:R-:W-:Y:S02]  /*6e7c0*/  DADD R20, -RZ, -R12 ;  /* 0x00000000ff147229 */ /* 0x000fe4000000090c */
[----:B------:R-:W-:Y:S01]  /*6e7d0*/  DADD R12, -RZ, -R32 ;  /* 0x00000000ff0c7229 */ /* 0x000fe20000000920 */
[----:B------:R1:W-:Y:S01]  /*6e7e0*/  STL.64 [R1+0x85d0], R128 ;  /* 0x0085d08001007387 */ /* 0x0003e20000100a00 */
[----:B------:R-:W-:-:S03]  /*6e7f0*/  FFMA R0, RZ, R69, R9 ;  /* 0x00000045ff007223 */ /* 0x000fc60000000009 */
[----:B------:R1:W-:Y:S04]  /*6e800*/  STL.64 [R1+0x85d8], R130 ;  /* 0x0085d88201007387 */ /* 0x0003e80000100a00 */
[----:B------:R1:W-:Y:S04]  /*6e810*/  STL.64 [R1+0x7750], R116 ;  /* 0x0077507401007387 */ /* 0x0003e80000100a00 */
[----:B------:R1:W-:Y:S04]  /*6e820*/  STL.64 [R1+0x8008], R78 ;  /* 0x0080084e01007387 */ /* 0x0003e80000100a00 */
[----:B------:R1:W-:Y:S04]  /*6e830*/  STL.128 [R1+0x4d20], R20 ;  /* 0x004d201401007387 */ /* 0x0003e80000100c00 */
[----:B------:R1:W-:Y:S04]  /*6e840*/  STL.64 [R1+0x7758], R118 ;  /* 0x0077587601007387 */ /* 0x0003e80000100a00 */
[----:B------:R1:W-:Y:S04]  /*6e850*/  STL.128 [R1+0x4d30], R128 ;  /* 0x004d308001007387 */ /* 0x0003e80000100c00 */
[----:B------:R1:W-:Y:S04]  /*6e860*/  STL.128 [R1+0x4d40], R76 ;  /* 0x004d404c01007387 */ /* 0x0003e80000100c00 */
[----:B------:R1:W-:Y:S04]  /*6e870*/  STL.128 [R1+0x4d50], R116 ;  /* 0x004d507401007387 */ /* 0x0003e80000100c00 */
[----:B------:R1:W-:Y:S01]  /*6e880*/  STL.128 [R1+0x8310], R132 ;  /* 0x0083108401007387 */ /* 0x0003e20000100c00 */
[----:B------:R-:W-:-:S02]  /*6e890*/  FSETP.GT.AND P1, PT, |R0|, 1.469367938527859385e-39, PT ;  /* 0x001000000000780b */ /* 0x000fc40003f24200 */
[----:B------:R-:W-:-:S13]  /*6e8a0*/  FSETP.GEU.AND P2, PT, |R13|, 6.5827683646048100446e-37, PT ;  /* 0x036000000d00780b */ /* 0x000fda0003f4e200 */
[----:B-1----:R-:W-:Y:S05]  /*6e8b0*/  @P1 BRA P2, `(.L_x_947) ;  /* 0x0000000000201947 */ /* 0x002fea0001000000 */
        /* <DEDUP_REMOVED lines=8> */
.L_x_947:
[----:B------:R-:W-:Y:S05]  /*6e940*/  BSYNC.RECONVERGENT B3 ;  /* 0x0000000000037941 */ /* 0x000fea0003800200 */
.L_x_946:
[----:B------:R-:W0:Y:S01]  /*6e950*/  MUFU.RCP64H R13, R103 ;  /* 0x00000067000d7308 */ /* 0x000e220000001800 */
[----:B------:R-:W-:Y:S01]  /*6e960*/  MOV R12, 0x1 ;  /* 0x00000001000c7802 */ /* 0x000fe20000000f00 */
[----:B------:R-:W2:Y:S04]  /*6e970*/  LDL.LU.64 R78, [R1+0x8058] ;  /* 0x00805800014e7983 */ /* 0x000ea80000300a00 */
[----:B------:R-:W3:Y:S04]  /*6e980*/  LDL.64 R118, [R1+0x8298] ;  /* 0x0082980001767983 */ /* 0x000ee80000100a00 */
[----:B------:R-:W4:Y:S04]  /*6e990*/  LDL.64 R76, [R1+0x8290] ;  /* 0x00829000014c7983 */ /* 0x000f280000100a00 */
[----:B------:R-:W4:Y:S01]  /*6e9a0*/  LDL.64 R98, [R1+0x8300] ;  /* 0x0083000001627983 */ /* 0x000f220000100a00 */
[----:B0-----:R-:W-:-:S03]  /*6e9b0*/  DFMA R20, -R102, R12, 1 ;  /* 0x3ff000006614742b */ /* 0x001fc6000000010c */
[----:B------:R-:W4:Y:S04]  /*6e9c0*/  LDL.64 R106, [R1+0x8050] ;  /* 0x00805000016a7983 */ /* 0x000f280000100a00 */
[----:B------:R-:W4:Y:S01]  /*6e9d0*/  LDL.LU.64 R86, [R1+0x8310] ;  /* 0x0083100001567983 */ /* 0x000f220000300a00 */
[----:B------:R-:W-:-:S03]  /*6e9e0*/  DFMA R20, R20, R20, R20 ;  /* 0x000000141414722b */ /* 0x000fc60000000014 */
[----:B------:R-:W4:Y:S04]  /*6e9f0*/  LDL.64 R82, [R1+0x8308] ;  /* 0x0083080001527983 */ /* 0x000f280000100a00 */
[----:B------:R-:W4:Y:S01]  /*6ea00*/  LDL.64 R68, [R1+0x8030] ;  /* 0x0080300001447983 */ /* 0x000f220000100a00 */
[----:B------:R-:W-:-:S03]  /*6ea10*/  DFMA R12, R12, R20, R12 ;  /* 0x000000140c0c722b */ /* 0x000fc6000000000c */
[----:B------:R-:W4:Y:S04]  /*6ea20*/  LDL.64 R44, [R1+0x8038] ;  /* 0x00803800012c7983 */ /* 0x000f280000100a00 */
[----:B------:R-:W4:Y:S01]  /*6ea30*/  LDL.64 R36, [R1+0x8580] ;  /* 0x0085800001247983 */ /* 0x000f220000100a00 */
[----:B------:R-:W-:-:S03]  /*6ea40*/  DFMA R20, -R102, R12, 1 ;  /* 0x3ff000006614742b */ /* 0x000fc6000000010c */
[----:B------:R-:W4:Y:S04]  /*6ea50*/  LDL.64 R38, [R1+0x8118] ;  /* 0x0081180001267983 */ /* 0x000f280000100a00 */
[----:B------:R-:W4:Y:S01]  /*6ea60*/  LDL.64 R40, [R1+0x80f8] ;  /* 0x0080f80001287983 */ /* 0x000f220000100a00 */
[----:B------:R-:W-:-:S03]  /*6ea70*/  DFMA R12, R12, R20, R12 ;  /* 0x000000140c0c722b */ /* 0x000fc6000000000c */
[----:B------:R-:W4:Y:S04]  /*6ea80*/  LDL.128 R144, [R1+0x4df0] ;  /* 0x004df00001907983 */ /* 0x000f280000100c00 */
[----:B------:R-:W4:Y:S01]  /*6ea90*/  LDL.128 R140, [R1+0x4e00] ;  /* 0x004e0000018c7983 */ /* 0x000f220000100c00 */
[----:B-----5:R-:W-:-:S03]  /*6eaa0*/  DMUL R20, R74, -R12 ;  /* 0x8000000c4a147228 */ /* 0x020fc60000000000 */
[----:B------:R-:W4:Y:S04]  /*6eab0*/  LDL.128 R132, [R1+0x4e10] ;  /* 0x004e100001847983 */ /* 0x000f280000100c00 */
[----:B------:R0:W5:Y:S01]  /*6eac0*/  LDL.128 R32, [R1+0x4e20] ;  /* 0x004e200001207983 */ /* 0x0001620000100c00 */
[----:B------:R-:W-:-:S08]  /*6ead0*/  DFMA R24, -R102, R20, -R74 ;  /* 0x000000146618722b */ /* 0x000fd0000000094a */
[----:B------:R-:W-:Y:S02]  /*6eae0*/  DFMA R12, R12, R24, R20 ;  /* 0x000000180c0c722b */ /* 0x000fe40000000014 */
[----:B------:R-:W4:Y:S08]  /*6eaf0*/  LDL.64 R24, [R1+0x4de0] ;  /* 0x004de00001187983 */ /* 0x000f300000100a00 */
[----:B------:R-:W-:-:S05]  /*6eb00*/  FFMA R0, RZ, R103, R13 ;  /* 0x00000067ff007223 */ /* 0x000fca000000000d */
[----:B------:R-:W-:Y:S01]  /*6eb10*/  FSETP.GT.AND P1, PT, |R0|, 1.469367938527859385e-39, PT ;  /* 0x001000000000780b */ /* 0x000fe20003f24200 */
[----:B------:R-:W-:Y:S01]  /*6eb20*/  BSSY.RECONVERGENT B3, `(.L_x_948) ;  /* 0x0000028000037945 */ /* 0x000fe20003800200 */
[-C--:B--2---:R-:W-:Y:S02]  /*6eb30*/  DFMA R116, R78, R8.reuse, R56 ;  /* 0x000000084e74722b */ /* 0x084fe40000000038 */
[-C--:B---3--:R-:W-:Y:S02]  /*6eb40*/  DFMA R128, R118, R8.reuse, R88 ;  /* 0x000000087680722b */ /* 0x088fe40000000058 */
[-C--:B----4-:R-:W-:Y:S02]  /*6eb50*/  DFMA R78, R76, R8.reuse, R150 ;  /* 0x000000084c4e722b */ /* 0x090fe40000000096 */
[----:B------:R-:W-:Y:S02]  /*6eb60*/  DADD R76, -RZ, -R8 ;  /* 0x00000000ff4c7229 */ /* 0x000fe40000000908 */
[----:B------:R-:W-:-:S02]  /*6eb70*/  DFMA R118, R98, R8, R58 ;  /* 0x000000086276722b */ /* 0x000fc4000000003a */
[-C--:B------:R-:W-:Y:S02]  /*6eb80*/  DFMA R130, R106, R8.reuse, R90 ;  /* 0x000000086a82722b */ /* 0x080fe4000000005a */
[-C--:B------:R-:W-:Y:S02]  /*6eb90*/  DFMA R20, R82, R8.reuse, R86 ;  /* 0x000000085214722b */ /* 0x080fe40000000056 */
[-C--:B------:R-:W-:Y:S02]  /*6eba0*/  DFMA R56, R68, R8.reuse, R60 ;  /* 0x000000084438722b */ /* 0x080fe4000000003c */
[-C--:B------:R-:W-:Y:S02]  /*6ebb0*/  DFMA R58, R44, R8.reuse, R62 ;  /* 0x000000082c3a722b */ /* 0x080fe4000000003e */
[-C--:B------:R-:W-:Y:S02]  /*6ebc0*/  DFMA R36, R36, R8.reuse, R64 ;  /* 0x000000082424722b */ /* 0x080fe40000000040 */
[----:B------:R-:W-:-:S02]  /*6ebd0*/  DFMA R38, R38, R8, R66 ;  /* 0x000000082626722b */ /* 0x000fc40000000042 */
[----:B------:R-:W-:Y:S01]  /*6ebe0*/  DFMA R8, R40, R8, R72 ;  /* 0x000000082808722b */ /* 0x000fe20000000048 */
[----:B------:R-:W-:Y:S06]  /*6ebf0*/  STL.128 [R1+0x4d60], R76 ;  /* 0x004d604c01007387 */ /* 0x000fec0000100c00 */
[----:B------:R1:W-:Y:S04]  /*6ec00*/  STL.64 [R1+0x81a0], R8 ;  /* 0x0081a00801007387 */ /* 0x0003e80000100a00 */
[----:B------:R0:W-:Y:S01]  /*6ec10*/  STL.64 [R1+0x7d80], R116 ;  /* 0x007d807401007387 */ /* 0x0001e20000100a00 */
[----:B-1----:R-:W-:-:S03]  /*6ec20*/  DADD R8, -RZ, -R74 ;  /* 0x00000000ff087229 */ /* 0x002fc6000000094a */
        /* <DEDUP_REMOVED lines=9> */
[----:B------:R0:W-:Y:S04]  /*6ecc0*/  STL.64 [R1+0x7da8], R38 ;  /* 0x007da82601007387 */ /* 0x0001e80000100a00 */
[----:B------:R0:W-:Y:S04]  /*6ecd0*/  STL.64 [R1+0x4d90], R20 ;  /* 0x004d901401007387 */ /* 0x0001e80000100a00 */
[----:B------:R0:W-:Y:S04]  /*6ece0*/  STL.64 [R1+0x8150], R24 ;  /* 0x0081501801007387 */ /* 0x0001e80000100a00 */
[----:B------:R0:W-:Y:S04]  /*6ecf0*/  STL.128 [R1+0x4da0], R56 ;  /* 0x004da03801007387 */ /* 0x0001e80000100c00 */
[----:B------:R0:W-:Y:S04]  /*6ed00*/  STL.128 [R1+0x8690], R144 ;  /* 0x0086909001007387 */ /* 0x0001e80000100c00 */
[----:B------:R0:W-:Y:S04]  /*6ed10*/  STL.128 [R1+0x4db0], R36 ;  /* 0x004db02401007387 */ /* 0x0001e80000100c00 */
[----:B------:R0:W-:Y:S04]  /*6ed20*/  STL.128 [R1+0x8900], R140 ;  /* 0x0089008c01007387 */ /* 0x0001e80000100c00 */
[----:B------:R0:W-:Y:S01]  /*6ed30*/  STL.128 [R1+0x8910], R132 ;  /* 0x0089108401007387 */ /* 0x0001e20000100c00 */
[----:B------:R-:W-:-:S13]  /*6ed40*/  FSETP.GEU.AND P2, PT, |R9|, 6.5827683646048100446e-37, PT ;  /* 0x036000000900780b */ /* 0x000fda0003f4e200 */
[----:B------:R-:W-:Y:S05]  /*6ed50*/  @P1 BRA P2, `(.L_x_949) ;  /* 0x0000000000101947 */ /* 0x000fea0001000000 */
[----:B------:R-:W-:Y:S01]  /*6ed60*/  IMAD.MOV.U32 R174, RZ, RZ, R102 ;  /* 0x000000ffffae7224 */ /* 0x000fe200078e0066 */
[----:B------:R-:W-:Y:S01]  /*6ed70*/  MOV R0, 0x6eda0 ;  /* 0x0006eda000007802 */ /* 0x000fe20000000f00 */
[----:B------:R-:W-:-:S07]  /*6ed80*/  IMAD.MOV.U32 R175, RZ, RZ, R103 ;  /* 0x000000ffffaf7224 */ /* 0x000fce00078e0067 */
[----:B0----5:R-:W-:Y:S05]  /*6ed90*/  CALL.REL.NOINC `($__internal_1_$__cuda_sm20_div_rn_f64_full) ;  /* 0x00000e1800447944 */ /* 0x021fea0003c00000 */
.L_x_949:
[----:B------:R-:W-:Y:S05]  /*6eda0*/  BSYNC.RECONVERGENT B3 ;  /* 0x0000000000037941 */ /* 0x000fea0003800200 */
.L_x_948:
[----:B------:R-:W2:Y:S04]  /*6edb0*/  LDL.64 R40, [R1+0x77a0] ;  /* 0x0077a00001287983 */ /* 0x000ea80000100a00 */
[----:B0-----:R-:W3:Y:S04]  /*6edc0*/  LDL.128 R36, [R1+0x4e30] ;  /* 0x004e300001247983 */ /* 0x001ee80000100c00 */
[----:B------:R-:W4:Y:S04]  /*6edd0*/  LDL.128 R88, [R1+0x4890] ;  /* 0x0048900001587983 */ /* 0x000f280000100c00 */
[----:B------:R-:W4:Y:S01]  /*6ede0*/  LDL.LU.64 R58, [R1+0x8918] ;  /* 0x00891800013a7983 */ /* 0x000f220000300a00 */
[----:B------:R-:W-:-:S03]  /*6edf0*/  IMAD.MOV.U32 R8, RZ, RZ, 0x1 ;  /* 0x00000001ff087424 */ /* 0x000fc600078e00ff */
[----:B------:R-:W4:Y:S04]  /*6ee00*/  LDL.LU.64 R66, [R1+0x8908] ;  /* 0x0089080001427983 */ /* 0x000f280000300a00 */
[----:B------:R-:W4:Y:S04]  /*6ee10*/  LDL.64 R64, [R1+0x8458] ;  /* 0x0084580001407983 */ /* 0x000f280000100a00 */
[----:B------:R-:W4:Y:S04]  /*6ee20*/  LDL.64 R72, [R1+0x81a0] ;  /* 0x0081a00001487983 */ /* 0x000f280000100a00 */
[----:B------:R-:W4:Y:S01]  /*6ee30*/  LDL.64 R56, [R1+0x7980] ;  /* 0x0079800001387983 */ /* 0x000f220000100a00 */
[----:B--2---:R-:W0:Y:S02]  /*6ee40*/  MUFU.RCP64H R9, R41 ;  /* 0x0000002900097308 */ /* 0x004e240000001800 */
[----:B0-----:R-:W-:-:S08]  /*6ee50*/  DFMA R20, -R40, R8, 1 ;  /* 0x3ff000002814742b */ /* 0x001fd00000000108 */
[----:B------:R-:W-:-:S08]  /*6ee60*/  DFMA R20, R20, R20, R20 ;  /* 0x000000141414722b */ /* 0x000fd00000000014 */
[----:B------:R-:W-:-:S08]  /*6ee70*/  DFMA R8, R8, R20, R8 ;  /* 0x000000140808722b */ /* 0x000fd00000000008 */
[----:B------:R-:W-:-:S08]  /*6ee80*/  DFMA R20, -R40, R8, 1 ;  /* 0x3ff000002814742b */ /* 0x000fd00000000108 */
[----:B------:R-:W-:-:S08]  /*6ee90*/  DFMA R8, R8, R20, R8 ;  /* 0x000000140808722b */ /* 0x000fd00000000008 */
[----:B---3--:R-:W-:Y:S01]  /*6eea0*/  DMUL R20, R36, -R8 ;  /* 0x8000000824147228 */ /* 0x008fe20000000000 */
[----:B----4-:R-:W-:Y:S01]  /*6eeb0*/  IMAD.MOV.U32 R44, RZ, RZ, R88 ;  /* 0x000000ffff2c7224 */ /* 0x010fe200078e0058 */
[----:B------:R-:W-:-:S06]  /*6eec0*/  MOV R45, R89 ;  /* 0x00000059002d7202 */ /* 0x000fcc0000000f00 */
[----:B------:R-:W-:Y:S01]  /*6eed0*/  DFMA R24, -R40, R20, -R36 ;  /* 0x000000142818722b */ /* 0x000fe20000000924 */
[----:B------:R-:W-:Y:S01]  /*6eee0*/  MOV R60, R90 ;  /* 0x0000005a003c7202 */ /* 0x000fe20000000f00 */
[----:B------:R-:W-:Y:S01]  /*6eef0*/  IMAD.MOV.U32 R61, RZ, RZ, R91 ;  /* 0x000000ffff3d7224 */ /* 0x000fe200078e005b */
[----:B------:R0:W-:Y:S05]  /*6ef00*/  STL.128 [R1+0x8730], R88 ;  /* 0x0087305801007387 */ /* 0x0001ea0000100c00 */
[----:B------:R-:W-:Y:S02]  /*6ef10*/  DFMA R20, R8, R24, R20 ;  /* 0x000000180814722b */ /* 0x000fe40000000014 */
[-C--:B------:R-:W-:Y:S01]  /*6ef20*/  DFMA R8, R44, R12.reuse, R58 ;  /* 0x0000000c2c08722b */ /* 0x080fe2000000003a */
[----:B------:R-:W2:Y:S04]  /*6ef30*/  LDL.64 R58, [R1+0x86f8] ;  /* 0x0086f800013a7983 */ /* 0x000ea80000100a00 */
[----:B0-----:R-:W3:Y:S01]  /*6ef40*/  LDL.128 R88, [R1+0x4e50] ;  /* 0x004e500001587983 */ /* 0x001ee20000100c00 */
[----:B-----5:R-:W-:-:S02]  /*6ef50*/  DFMA R62, R152, R12, R34 ;  /* 0x0000000c983e722b */ /* 0x020fc40000000022 */
[-C--:B------:R-:W-:Y:S01]  /*6ef60*/  DFMA R60, R60, R12.reuse, R32 ;  /* 0x0000000c3c3c722b */ /* 0x080fe20000000020 */
[----:B------:R-:W-:Y:S01]  /*6ef70*/  STL.64 [R1+0x88f0], R8 ;  /* 0x0088f00801007387 */ /* 0x000fe20000100a00 */
[----:B------:R-:W-:Y:S02]  /*6ef80*/  DADD R74, -RZ, -R12 ;  /* 0x00000000ff4a7229 */ /* 0x000fe4000000090c */
[----:B------:R-:W-:Y:S01]  /*6ef90*/  DFMA R24, R64, R12, R66 ;  /* 0x0000000c4018722b */ /* 0x000fe20000000042 */
[----:B------:R0:W-:Y:S01]  /*6efa0*/  STL.64 [R1+0x4e18], R8 ;  /* 0x004e180801007387 */ /* 0x0001e20000100a00 */
[----:B------:R-:W-:-:S03]  /*6efb0*/  FFMA R0, RZ, R41, R21 ;  /* 0x00000029ff007223 */ /* 0x000fc60000000015 */
[----:B------:R1:W-:Y:S01]  /*6efc0*/  STL.128 [R1+0x4dc0], R72 ;  /* 0x004dc04801007387 */ /* 0x0003e20000100c00 */
[----:B0-----:R-:W-:-:S03]  /*6efd0*/  DADD R8, -RZ, -R36 ;  /* 0x00000000ff087229 */ /* 0x001fc60000000924 */
[----:B------:R1:W-:Y:S04]  /*6efe0*/  STL.64 [R1+0x8140], R60 ;  /* 0x0081403c01007387 */ /* 0x0003e80000100a00 */
[----:B------:R1:W-:Y:S04]  /*6eff0*/  STL.128 [R1+0x4e20], R60 ;  /* 0x004e203c01007387 */ /* 0x0003e80000100c00 */
[----:B------:R1:W-:Y:S04]  /*6f000*/  STL.64 [R1+0x88e8], R24 ;  /* 0x0088e81801007387 */ /* 0x0003e80000100a00 */
[----:B------:R1:W-:Y:S01]  /*6f010*/  STL.64 [R1+0x4e08], R24 ;  /* 0x004e081801007387 */ /* 0x0003e20000100a00 */
        /* <DEDUP_REMOVED lines=9> */
[----:B-1----:R-:W-:Y:S05]  /*6f0b0*/  CALL.REL.NOINC `($__internal_1_$__cuda_sm20_div_rn_f64_full) ;  /* 0x00000e14007c7944 */ /* 0x002fea0003c00000 */
[----:B------:R-:W-:Y:S02]  /*6f0c0*/  IMAD.MOV.U32 R20, RZ, RZ, R12 ;  /* 0x000000ffff147224 */ /* 0x000fe400078e000c */
[----:B------:R-:W-:-:S07]  /*6f0d0*/  IMAD.MOV.U32 R21, RZ, RZ, R13 ;  /* 0x000000ffff157224 */ /* 0x000fce00078e000d */
.L_x_951:
[----:B------:R-:W-:Y:S05]  /*6f0e0*/  BSYNC.RECONVERGENT B3 ;  /* 0x0000000000037941 */ /* 0x000fea0003800200 */
.L_x_950:
[----:B------:R-:W2:Y:S04]  /*6f0f0*/  LDL.LU.64 R34, [R1+0x7f40] ;  /* 0x007f400001227983 */ /* 0x000ea80000300a00 */
        /* <DEDUP_REMOVED lines=16> */
[----:B--2---:R-:W-:-:S12]  /*6f200*/  DFMA R40, R32, R20, R34 ;  /* 0x000000142028722b */ /* 0x004fd80000000022 */
        /* <DEDUP_REMOVED lines=9> */
.L_x_953:
[----:B------:R-:W-:Y:S05]  /*6f2a0*/  BSYNC.RECONVERGENT B3 ;  /* 0x0000000000037941 */ /* 0x000fea0003800200 */
.L_x_952:
[----:B------:R-:W2:Y:S01]  /*6f2b0*/  LDL.128 R128, [R1+0x4f30] ;  /* 0x004f300001807983 */ /* 0x000ea20000100c00 */
[----:B------:R-:W0:Y:S01]  /*6f2c0*/  MUFU.RCP64H R13, R113 ;  /* 0x00000071000d7308 */ /* 0x000e220000001800 */
[----:B------:R-:W-:Y:S02]  /*6f2d0*/  IMAD.MOV.U32 R12, RZ, RZ, 0x1 ;  /* 0x00000001ff0c7424 */ /* 0x000fe400078e00ff */
[----:B------:R-:W3:Y:S04]  /*6f2e0*/  LDL.64 R76, [R1+0x8128] ;  /* 0x00812800014c7983 */ /* 0x000ee80000100a00 */
[----:B------:R-:W4:Y:S04]  /*6f2f0*/  LDL.LU.64 R68, [R1+0x7740] ;  /* 0x0077400001447983 */ /* 0x000f280000300a00 */
[----:B------:R-:W4:Y:S04]  /*6f300*/  LDL.64 R44, [R1+0x8120] ;  /* 0x00812000012c7983 */ /* 0x000f280000100a00 */
[----:B------:R1:W5:Y:S01]  /*6f310*/  LDL.128 R116, [R1+0x4f40] ;  /* 0x004f400001747983 */ /* 0x0003620000100c00 */
[----:B0-----:R-:W-:-:S03]  /*6f320*/  DFMA R24, -R112, R12, 1 ;  /* 0x3ff000007018742b */ /* 0x001fc6000000010c */
[----:B------:R1:W5:Y:S04]  /*6f330*/  LDL.128 R36, [R1+0x4f70] ;  /* 0x004f700001247983 */ /* 0x0003680000100c00 */
[----:B------:R1:W5:Y:S01]  /*6f340*/  LDL.128 R56, [R1+0x4f80] ;  /* 0x004f800001387983 */ /* 0x0003620000100c00 */
[----:B------:R-:W-:-:S03]  /*6f350*/  DFMA R24, R24, R24, R24 ;  /* 0x000000181818722b */ /* 0x000fc60000000018 */
[----:B------:R1:W5:Y:S04]  /*6f360*/  LDL.128 R64, [R1+0x4f90] ;  /* 0x004f900001407983 */ /* 0x0003680000100c00 */
[----:B------:R1:W5:Y:S01]  /*6f370*/  LDL.128 R72, [R1+0x4fa0] ;  /* 0x004fa00001487983 */ /* 0x0003620000100c00 */
[----:B------:R-:W-:Y:S02]  /*6f380*/  DFMA R12, R12, R24, R12 ;  /* 0x000000180c0c722b */ /* 0x000fe4000000000c */
[----:B------:R-:W-:Y:S01]  /*6f390*/  DADD R62, -RZ, -R8 ;  /* 0x00000000ff3e7229 */ /* 0x000fe20000000908 */
[----:B------:R1:W5:Y:S01]  /*6f3a0*/  LDL.128 R88, [R1+0x4fb0] ;  /* 0x004fb00001587983 */ /* 0x0003620000100c00 */
[----:B------:R-:W-:-:S04]  /*6f3b0*/  DADD R60, -RZ, -R20 ;  /* 0x00000000ff3c7229 */ /* 0x000fc80000000914 */
[----:B------:R-:W-:-:S03]  /*6f3c0*/  DFMA R24, -R112, R12, 1 ;  /* 0x3ff000007018742b */ /* 0x000fc6000000010c */
[----:B------:R0:W-:Y:S05]  /*6f3d0*/  STL.128 [R1+0x4e30], R60 ;  /* 0x004e303c01007387 */ /* 0x0001ea0000100c00 */
[----:B------:R-:W-:Y:S01]  /*6f3e0*/  DFMA R12, R12, R24, R12 ;  /* 0x000000180c0c722b */ /* 0x000fe2000000000c */
[----:B0-----:R-:W4:Y:S07]  /*6f3f0*/  LDL.64 R62, [R1+0x8218] ;  /* 0x00821800013e7983 */ /* 0x001f2e0000100a00 */
[----:B--2---:R-:W-:-:S08]  /*6f400*/  DMUL R24, R128, -R12 ;  /* 0x8000000c80187228 */ /* 0x004fd00000000000 */
[----:B------:R-:W-:-:S08]  /*6f410*/  DFMA R32, -R112, R24, -R128 ;  /* 0x000000187020722b */ /* 0x000fd00000000980 */
[----:B------:R-:W-:Y:S02]  /*6f420*/  DFMA R24, R12, R32, R24 ;  /* 0x000000200c18722b */ /* 0x000fe40000000018 */
[----:B------:R1:W5:Y:S01]  /*6f430*/  LDL.128 R32, [R1+0x4f50] ;  /* 0x004f500001207983 */ /* 0x0003620000100c00 */
[-C--:B---3--:R-:W-:Y:S02]  /*6f440*/  DFMA R40, R76, R8.reuse, R40 ;  /* 0x000000084c28722b */ /* 0x088fe40000000028 */
[-C--:B----4-:R-:W-:Y:S02]  /*6f450*/  DFMA R60, R44, R8.reuse, R68 ;  /* 0x000000082c3c722b */ /* 0x090fe40000000044 */
[----:B------:R-:W-:Y:S02]  /*6f460*/  DFMA R20, R28, R8, R184 ;  /* 0x000000081c14722b */ /* 0x000fe400000000b8 */
[----:B------:R-:W-:Y:S01]  /*6f470*/  DADD R8, -RZ, -R128 ;  /* 0x00000000ff087229 */ /* 0x000fe20000000980 */
[----:B------:R1:W-:Y:S01]  /*6f480*/  STL.64 [R1+0x7e28], R40 ;  /* 0x007e282801007387 */ /* 0x0003e20000100a00 */
[----:B------:R-:W-:-:S03]  /*6f490*/  FFMA R0, RZ, R113, R25 ;  /* 0x00000071ff007223 */ /* 0x000fc60000000019 */
[----:B------:R1:W-:Y:S04]  /*6f4a0*/  STL.64 [R1+0x4e50], R40 ;  /* 0x004e502801007387 */ /* 0x0003e80000100a00 */
[----:B------:R1:W-:Y:S04]  /*6f4b0*/  STL.64 [R1+0x7890], R20 ;  /* 0x0078901401007387 */ /* 0x0003e80000100a00 */
[----:B------:R1:W-:Y:S01]  /*6f4c0*/  STL.64 [R1+0x4e60], R20 ;  /* 0x004e601401007387 */ /* 0x0003e20000100a00 */
[----:B------:R-:W-:Y:S02]  /*6f4d0*/  FSETP.GT.AND P1, PT, |R0|, 1.469367938527859385e-39, PT ;  /* 0x001000000000780b */ /* 0x000fe40003f24200 */
[----:B------:R-:W-:Y:S01]  /*6f4e0*/  FSETP.GEU.AND P2, PT, |R9|, 6.5827683646048100446e-37, PT ;  /* 0x036000000900780b */ /* 0x000fe20003f4e200 */
[----:B------:R-:W-:Y:S01]  /*6f4f0*/  BSSY.RECONVERGENT B3, `(.L_x_954) ;  /* 0x0000009000037945 */ /* 0x000fe20003800200 */
[----:B------:R1:W-:Y:S11]  /*6f500*/  STL.128 [R1+0x4e40], R60 ;  /* 0x004e403c01007387 */ /* 0x0003f60000100c00 */
[----:B------:R-:W-:Y:S05]  /*6f510*/  @P1 BRA P2, `(.L_x_955) ;  /* 0x0000000000181947 */ /* 0x000fea0001000000 */
[----:B------:R-:W-:Y:S01]  /*6f520*/  IMAD.MOV.U32 R174, RZ, RZ, R112 ;  /* 0x000000ffffae7224 */ /* 0x000fe200078e0070 */
[----:B------:R-:W-:Y:S02]  /*6f530*/  MOV R175, R113 ;  /* 0x0000007100af7202 */ /* 0x000fe40000000f00 */
[----:B------:R-:W-:-:S07]  /*6f540*/  MOV R0, 0x6f560 ;  /* 0x0006f56000007802 */ /* 0x000fce0000000f00 */
[----:B-1---5:R-:W-:Y:S05]  /*6f550*/  CALL.REL.NOINC `($__internal_1_$__cuda_sm20_div_rn_f64_full) ;  /* 0x00000e1000547944 */ /* 0x022fea0003c00000 */
[----:B------:R-:W-:Y:S02]  /*6f560*/  IMAD.MOV.U32 R24, RZ, RZ, R12 ;  /* 0x000000ffff187224 */ /* 0x000fe400078e000c */
[----:B------:R-:W-:-:S07]  /*6f570*/  IMAD.MOV.U32 R25, RZ, RZ, R13 ;  /* 0x000000ffff197224 */ /* 0x000fce00078e000d */
.L_x_955:
[----:B------:R-:W-:Y:S05]  /*6f580*/  BSYNC.RECONVERGENT B3 ;  /* 0x0000000000037941 */ /* 0x000fea0003800200 */
.L_x_954:
[----:B-1----:R-:W2:Y:S04]  /*6f590*/  LDL.64 R62, [R1+0x7ee0] ;  /* 0x007ee000013e7983 */ /* 0x002ea80000100a00 */
[----:B------:R-:W3:Y:S01]  /*6f5a0*/  LDL.128 R132, [R1+0x45c0] ;  /* 0x0045c00001847983 */ /* 0x000ee20000100c00 */
        /* <DEDUP_REMOVED lines=15> */
[----:B--2--5:R-:W-:Y:S01]  /*6f6a0*/  DFMA R62, R62, R24, R72 ;  /* 0x000000183e3e722b */ /* 0x024fe20000000048 */
[----:B---3--:R0:W-:Y:S01]  /*6f6b0*/  STL.128 [R1+0x88c0], R132 ;  /* 0x0088c08401007387 */ /* 0x0081e20000100c00 */
[----:B------:R-:W-:Y:S01]  /*6f6c0*/  MOV R44, R132 ;  /* 0x00000084002c7202 */ /* 0x000fe20000000f00 */
[----:B------:R-:W-:Y:S01]  /*6f6d0*/  IMAD.MOV.U32 R45, RZ, RZ, R133 ;  /* 0x000000ffff2d7224 */ /* 0x000fe200078e0085 */
[----:B------:R-:W-:-:S03]  /*6f6e0*/  MOV R41, R135 ;  /* 0x0000008700297202 */ /* 0x000fc60000000f00 */
[----:B------:R0:W-:Y:S01]  /*6f6f0*/  STL.64 [R1+0x8330], R62 ;  /* 0x0083303e01007387 */ /* 0x0001e20000100a00 */
[----:B------:R-:W-:Y:S01]  /*6f700*/  IMAD.MOV.U32 R40, RZ, RZ, R134 ;  /* 0x000000ffff287224 */ /* 0x000fe200078e0086 */
[----:B------:R-:W-:-:S05]  /*6f710*/  DFMA R44, R44, R24, R36 ;  /* 0x000000182c2c722b */ /* 0x000fca0000000024 */
        /* <DEDUP_REMOVED lines=8> */
.L_x_957:
[----:B------:R-:W-:Y:S05]  /*6f7a0*/  BSYNC.RECONVERGENT B3 ;  /* 0x0000000000037941 */ /* 0x000fea0003800200 */
.L_x_956:
[----:B------:R-:W2:Y:S04]  /*6f7b0*/  LDL.128 R128, [R1+0x4620] ;  /* 0x0046200001807983 */ /* 0x000ea80000100c00 */
[----:B------:R-:W3:Y:S01]  /*6f7c0*/  LDL.64 R64, [R1+0x7f10] ;  /* 0x007f100001407983 */ /* 0x000ee20000100a00 */
[----:B------:R-:W1:Y:S01]  /*6f7d0*/  MUFU.RCP64H R9, R179 ;  /* 0x000000b300097308 */ /* 0x000e620000001800 */
[----:B------:R-:W-:-:S06]  /*6f7e0*/  IMAD.MOV.U32 R8, RZ, RZ, 0x1 ;  /* 0x00000001ff087424 */ /* 0x000fcc00078e00ff */
[----:B-1----:R-:W-:-:S08]  /*6f7f0*/  DFMA R12, -R178, R8, 1 ;  /* 0x3ff00000b20c742b */ /* 0x002fd00000000108 */
        /* <DEDUP_REMOVED lines=12> */
[----:B--2---:R-:W-:Y:S01]  /*6f8c0*/  MOV R68, R128 ;  /* 0x0000008000447202 */ /* 0x004fe20000000f00 */
[----:B------:R-:W-:-:S06]  /*6f8d0*/  IMAD.MOV.U32 R69, RZ, RZ, R129 ;  /* 0x000000ffff457224 */ /* 0x000fcc00078e0081 */
[-C--:B------:R-:W-:Y:S01]  /*6f8e0*/  DFMA R68, R68, R20.reuse, R38 ;  /* 0x000000144444722b */ /* 0x080fe20000000026 */
[----:B------:R1:W-:Y:S06]  /*6f8f0*/  STL.128 [R1+0x7d30], R128 ;  /* 0x007d308001007387 */ /* 0x0003ec0000100c00 */
[----:B------:R1:W-:Y:S01]  /*6f900*/  STL.64 [R1+0x8768], R68 ;  /* 0x0087684401007387 */ /* 0x0003e20000100a00 */
[----:B0-----:R-:W-:Y:S01]  /*6f910*/  IMAD.MOV.U32 R62, RZ, RZ, R130 ;  /* 0x000000ffff3e7224 */ /* 0x001fe200078e0082 */
[----:B------:R-:W-:Y:S01]  /*6f920*/  MOV R63, R131 ;  /* 0x00000083003f7202 */ /* 0x000fe20000000f00 */
[----:B---3--:R-:W-:-:S05]  /*6f930*/  DFMA R64, R64, R20, R88 ;  /* 0x000000144040722b */ /* 0x008fca0000000058 */
[----:B------:R-:W-:Y:S01]  /*6f940*/  DFMA R38, R62, R20, R40 ;  /* 0x000000143e26722b */ /* 0x000fe20000000028 */
[----:B------:R-:W-:Y:S10]  /*6f950*/  @P1 BRA P2, `(.L_x_959) ;  /* 0x0000000000181947 */ /* 0x000ff40001000000 */
[----:B------:R-:W-:Y:S01]  /*6f960*/  IMAD.MOV.U32 R174, RZ, RZ, R178 ;  /* 0x000000ffffae7224 */ /* 0x000fe200078e00b2 */
[----:B------:R-:W-:Y:S02]  /*6f970*/  MOV R175, R179 ;  /* 0x000000b300af7202 */ /* 0x000fe40000000f00 */
[----:B------:R-:W-:-:S07]  /*6f980*/  MOV R0, 0x6f9a0 ;  /* 0x0006f9a000007802 */ /* 0x000fce0000000f00 */
[----:B-1----:R-:W-:Y:S05]  /*6f990*/  CALL.REL.NOINC `($__internal_1_$__cuda_sm20_div_rn_f64_full) ;  /* 0x00000e0c00447944 */ /* 0x002fea0003c00000 */
[----:B------:R-:W-:Y:S02]  /*6f9a0*/  IMAD.MOV.U32 R36, RZ, RZ, R12 ;  /* 0x000000ffff247224 */ /* 0x000fe400078e000c */
[----:B------:R-:W-:-:S07]  /*6f9b0*/  IMAD.MOV.U32 R37, RZ, RZ, R13 ;  /* 0x000000ffff257224 */ /* 0x000fce00078e000d */
.L_x_959:
[----:B------:R-:W-:Y:S05]  /*6f9c0*/  BSYNC.RECONVERGENT B3 ;  /* 0x0000000000037941 */ /* 0x000fea0003800200 */
.L_x_958:
[----:B------:R-:W2:Y:S04]  /*6f9d0*/  LDL.64 R62, [R1+0x7c40] ;  /* 0x007c4000013e7983 */ /* 0x000ea80000100a00 */
[----:B-1----:R-:W3:Y:S04]  /*6f9e0*/  LDL.64 R68, [R1+0x7828] ;  /* 0x0078280001447983 */ /* 0x002ee80000100a00 */
[----:B------:R-:W4:Y:S01]  /*6f9f0*/  LDL.64 R72, [R1+0x7c48] ;  /* 0x007c480001487983 */ /* 0x000f220000100a00 */
[----:B------:R-:W0:Y:S01]  /*6fa00*/  MUFU.RCP64H R9, R193 ;  /* 0x000000c100097308 */ /* 0x000e220000001800 */
[----:B------:R-:W-:-:S06]  /*6fa10*/  MOV R8, 0x1 ;  /* 0x0000000100087802 */ /* 0x000fcc0000000f00 */
        /* <DEDUP_REMOVED lines=13> */
[-C--:B--2---:R-:W-:Y:S02]  /*6faf0*/  DFMA R62, R62, R36.reuse, R38 ;  /* 0x000000243e3e722b */ /* 0x084fe40000000026 */
[----:B---3--:R-:W-:-:S07]  /*6fb00*/  DFMA R38, R68, R36, R44 ;  /* 0x000000244426722b */ /* 0x008fce000000002c */
[----:B------:R0:W-:Y:S01]  /*6fb10*/  STL.64 [R1+0x8760], R38 ;  /* 0x0087602601007387 */ /* 0x0001e20000100a00 */
[----:B----4-:R-:W-:Y:S01]  /*6fb20*/  DFMA R64, R72, R36, R64 ;  /* 0x000000244840722b */ /* 0x010fe20000000040 */
[----:B------:R-:W-:Y:S10]  /*6fb30*/  @P1 BRA P2, `(.L_x_961) ;  /* 0x0000000000181947 */ /* 0x000ff40001000000 */
[----:B------:R-:W-:Y:S01]  /*6fb40*/  IMAD.MOV.U32 R174, RZ, RZ, R192 ;  /* 0x000000ffffae7224 */ /* 0x000fe200078e00c0 */
[----:B------:R-:W-:Y:S01]  /*6fb50*/  MOV R0, 0x6fb80 ;  /* 0x0006fb8000007802 */ /* 0x000fe20000000f00 */
[----:B------:R-:W-:-:S07]  /*6fb60*/  IMAD.MOV.U32 R175, RZ, RZ, R193 ;  /* 0x000000ffffaf7224 */ /* 0x000fce00078e00c1 */
[----:B0-----:R-:W-:Y:S05]  /*6fb70*/  CALL.REL.NOINC `($__internal_1_$__cuda_sm20_div_rn_f64_full) ;  /* 0x00000e0800cc7944 */ /* 0x001fea0003c00000 */
[----:B------:R-:W-:Y:S01]  /*6fb80*/  MOV R40, R12 ;  /* 0x0000000c00287202 */ /* 0x000fe20000000f00 */
[----:B------:R-:W-:-:S07]  /*6fb90*/  IMAD.MOV.U32 R41, RZ, RZ, R13 ;  /* 0x000000ffff297224 */ /* 0x000fce00078e000d */
.L_x_961:
[----:B------:R-:W-:Y:S05]  /*6fba0*/  BSYNC.RECONVERGENT B3 ;  /* 0x0000000000037941 */ /* 0x000fea0003800200 */
.L_x_960:
[----:B------:R-:W2:Y:S04]  /*6fbb0*/  LDL.64 R82, [R1+0x8680] ;  /* 0x0086800001527983 */ /* 0x000ea80000100a00 */
[----:B------:R-:W3:Y:S04]  /*6fbc0*/  LDL.64 R76, [R1+0x80d8] ;  /* 0x0080d800014c7983 */ /* 0x000ee80000100a00 */
[----:B------:R-:W4:Y:S04]  /*6fbd0*/  LDL.64 R44, [R1+0x87f0] ;  /* 0x0087f000012c7983 */ /* 0x000f280000100a00 */
[----:B------:R-:W5:Y:S04]  /*6fbe0*/  LDL.64 R72, [R1+0x8688] ;  /* 0x0086880001487983 */ /* 0x000f680000100a00 */
[----:B------:R-:W5:Y:S01]  /*6fbf0*/  LDL.64 R68, [R1+0x80d0] ;  /* 0x0080d00001447983 */ /* 0x000f620000100a00 */
        /* <DEDUP_REMOVED lines=15> */
[-C--:B--2---:R-:W-:Y:S02]  /*6fcf0*/  DFMA R34, R82, R40.reuse, R34 ;  /* 0x000000285222722b */ /* 0x084fe40000000022 */
[-C--:B---3--:R-:W-:Y:S02]  /*6fd00*/  DFMA R32, R76, R40.reuse, R66 ;  /* 0x000000284c20722b */ /* 0x088fe40000000042 */
[-C--:B----4-:R-:W-:Y:S02]  /*6fd10*/  DFMA R44, R44, R40.reuse, R74 ;  /* 0x000000282c2c722b */ /* 0x090fe4000000004a */
[-C--:B-----5:R-:W-:Y:S02]  /*6fd20*/  DFMA R102, R72, R40.reuse, R182 ;  /* 0x000000284866722b */ /* 0x0a0fe400000000b6 */
[----:B------:R-:W-:-:S04]  /*6fd30*/  DFMA R62, R68, R40, R62 ;  /* 0x00000028443e722b */ /* 0x000fc8000000003e */
[----:B------:R-:W-:Y:S07]  /*6fd40*/  @P1 BRA P2, `(.L_x_963) ;  /* 0x0000000000181947 */ /* 0x000fee0001000000 */
[----:B------:R-:W-:Y:S01]  /*6fd50*/  MOV R174, R42 ;  /* 0x0000002a00ae7202 */ /* 0x000fe20000000f00 */
[----:B------:R-:W-:Y:S01]  /*6fd60*/  IMAD.MOV.U32 R175, RZ, RZ, R43 ;  /* 0x000000ffffaf7224 */ /* 0x000fe200078e002b */
[----:B------:R-:W-:-:S07]  /*6fd70*/  MOV R0, 0x6fd90 ;  /* 0x0006fd9000007802 */ /* 0x000fce0000000f00 */
[----:B------:R-:W-:Y:S05]  /*6fd80*/  CALL.REL.NOINC `($__internal_1_$__cuda_sm20_div_rn_f64_full) ;  /* 0x00000e0800487944 */ /* 0x000fea0003c00000 */
[----:B------:R-:W-:Y:S01]  /*6fd90*/  IMAD.MOV.U32 R38, RZ, RZ, R12 ;  /* 0x000000ffff267224 */ /* 0x000fe200078e000c */
[----:B------:R-:W-:-:S07]  /*6fda0*/  MOV R39, R13 ;  /* 0x0000000d00277202 */ /* 0x000fce0000000f00 */
.L_x_963:
[----:B------:R-:W-:Y:S05]  /*6fdb0*/  BSYNC.RECONVERGENT B3 ;  /* 0x0000000000037941 */ /* 0x000fea0003800200 */
.L_x_962:
[----:B------:R-:W2:Y:S04]  /*6fdc0*/  LDL.64 R72, [R1+0x7dd0] ;  /* 0x007dd00001487983 */ /* 0x000ea80000100a00 */
[----:B------:R-:W3:Y:S04]  /*6fdd0*/  LDL.64 R74, [R1+0x84d0] ;  /* 0x0084d000014a7983 */ /* 0x000ee80000100a00 */
[----:B------:R-:W4:Y:S04]  /*6fde0*/  LDL.64 R68, [R1+0x7dd8] ;  /* 0x007dd80001447983 */ /* 0x000f280000100a00 */
[----:B------:R-:W5:Y:S01]  /*6fdf0*/  LDL.64 R76, [R1+0x84d8] ;  /* 0x0084d800014c7983 */ /* 0x000f620000100a00 */
        /* <DEDUP_REMOVED lines=16> */
[-C--:B---3--:R-:W-:Y:S02]  /*6ff00*/  DFMA R58, R74, R38.reuse, R58 ;  /* 0x000000264a3a722b */ /* 0x088fe4000000003a */
[----:B----4-:R-:W-:-:S03]  /*6ff10*/  DFMA R32, R68, R38, R64 ;  /* 0x000000264420722b */ /* 0x010fc60000000040 */
[----:B------:R0:W-:Y:S04]  /*6ff20*/  STL.64 [R1+0x7bc8], R34 ;  /* 0x007bc82201007387 */ /* 0x0001e80000100a00 */
[----:B------:R0:W-:Y:S04]  /*6ff30*/  STL.64 [R1+0x8758], R58 ;  /* 0x0087583a01007387 */ /* 0x0001e80000100a00 */
[----:B------:R0:W-:Y:S01]  /*6ff40*/  STL.64 [R1+0x88d0], R32 ;  /* 0x0088d02001007387 */ /* 0x0001e20000100a00 */
[----:B-----5:R-:W-:Y:S01]  /*6ff50*/  DFMA R62, R76, R38, R62 ;  /* 0x000000264c3e722b */ /* 0x020fe2000000003e */
[----:B------:R-:W-:Y:S10]  /*6ff60*/  @P1 BRA P2, `(.L_x_965) ;  /* 0x0000000000201947 */ /* 0x000ff40001000000 */
        /* <DEDUP_REMOVED lines=8> */
.L_x_965:
[----:B------:R-:W-:Y:S05]  /*6fff0*/  BSYNC.RECONVERGENT B3 ;  /* 0x0000000000037941 */ /* 0x000fea0003800200 */
.L_x_964:
[----:B------:R-:W2:Y:S01]  /*70000*/  LDL.128 R132, [R1+0x4f00] ;  /* 0x004f000001847983 */ /* 0x000ea20000100c00 */
[----:B0-----:R-:W-:Y:S02]  /*70010*/  DADD R32, -RZ, -R24 ;  /* 0x00000000ff207229 */ /* 0x001fe40000000918 */
[----:B------:R-:W-:Y:S01]  /*70020*/  DADD R34, -RZ, -R20 ;  /* 0x00000000ff227229 */ /* 0x000fe20000000914 */
[----:B------:R-:W3:Y:S04]  /*70030*/  LDL.64 R58, [R1+0x77c8] ;  /* 0x0077c800013a7983 */ /* 0x000ee80000100a00 */
[----:B------:R-:W4:Y:S04]  /*70040*/  LDL.128 R128, [R1+0x8760] ;  /* 0x0087600001807983 */ /* 0x000f280000100c00 */
[----:B------:R0:W-:Y:S04]  /*70050*/  STL.128 [R1+0x4f30], R32 ;  /* 0x004f302001007387 */ /* 0x0001e80000100c00 */
[----:B------:R-:W5:Y:S04]  /*70060*/  LDL.64 R118, [R1+0x8758] ;  /* 0x0087580001767983 */ /* 0x000f680000100a00 */
[----:B------:R-:W5:Y:S04]  /*70070*/  LDL.64 R74, [R1+0x7bc8] ;  /* 0x007bc800014a7983 */ /* 0x000f680000100a00 */
[----:B------:R-:W5:Y:S01]  /*70080*/  LDL.64 R64, [R1+0x8330] ;  /* 0x0083300001407983 */ /* 0x000f620000100a00 */
[----:B------:R-:W1:Y:S01]  /*70090*/  MUFU.RCP64H R13, R163 ;  /* 0x000000a3000d7308 */ /* 0x000e620000001800 */
[----:B------:R-:W-:Y:S01]  /*700a0*/  IMAD.MOV.U32 R12, RZ, RZ, 0x1 ;  /* 0x00000001ff0c7424 */ /* 0x000fe200078e00ff */
[----:B0-----:R-:W-:Y:S01]  /*700b0*/  DADD R32, -RZ, -R36 ;  /* 0x00000000ff207229 */ /* 0x001fe20000000924 */
[----:B------:R-:W5:Y:S01]  /*700c0*/  LDL.128 R144, [R1+0x4fd0] ;  /* 0x004fd00001907983 */ /* 0x000f620000100c00 */
[----:B------:R-:W-:-:S03]  /*700d0*/  DADD R34, -RZ, -R40 ;  /* 0x00000000ff227229 */ /* 0x000fc60000000928 */
[----:B------:R-:W5:Y:S04]  /*700e0*/  LDL.128 R140, [R1+0x4fe0] ;  /* 0x004fe000018c7983 */ /* 0x000f680000100c00 */
[----:B------:R-:W-:Y:S01]  /*700f0*/  STL.128 [R1+0x4f40], R32 ;  /* 0x004f402001007387 */ /* 0x000fe20000100c00 */
        /* <DEDUP_REMOVED lines=13> */
[----:B------:R-:W-:Y:S02]  /*701d0*/  DADD R32, -RZ, -R38 ;  /* 0x00000000ff207229 */ /* 0x000fe40000000926 */
[----:B------:R-:W-:-:S04]  /*701e0*/  DADD R34, -RZ, -R8 ;  /* 0x00000000ff227229 */ /* 0x000fc80000000908 */
[----:B------:R-:W-:Y:S02]  /*701f0*/  DFMA R12, R12, R24, R20 ;  /* 0x000000180c0c722b */ /* 0x000fe40000000014 */
[-C--:B---3--:R-:W-:Y:S02]  /*70200*/  DFMA R116, R58, R8.reuse, R56 ;  /* 0x000000083a74722b */ /* 0x088fe40000000038 */
[-C--:B------:R-:W-:Y:S02]  /*70210*/  DFMA R72, R40, R8.reuse, R62 ;  /* 0x000000082848722b */ /* 0x080fe4000000003e */
[----:B------:R-:W-:Y:S02]  /*70220*/  DFMA R66, R36, R8, R44 ;  /* 0x000000082442722b */ /* 0x000fe4000000002c */
[----:B------:R-:W-:Y:S01]  /*70230*/  DADD R8, -RZ, -R90 ;  /* 0x00000000ff087229 */ /* 0x000fe2000000095a */
[----:B------:R0:W-:Y:S01]  /*70240*/  STL.128 [R1+0x4f50], R32 ;  /* 0x004f502001007387 */ /* 0x0001e20000100c00 */
[----:B------:R-:W-:-:S03]  /*70250*/  FFMA R0, RZ, R163, R13 ;  /* 0x000000a3ff007223 */ /* 0x000fc6000000000d */
[----:B------:R0:W-:Y:S04]  /*70260*/  STL.128 [R1+0x4f60], R100 ;  /* 0x004f606401007387 */ /* 0x0001e80000100c00 */
[----:B------:R0:W-:Y:S04]  /*70270*/  STL.64 [R1+0x8750], R116 ;  /* 0x0087507401007387 */ /* 0x0001e80000100a00 */
[----:B----4-:R0:W-:Y:S04]  /*70280*/  STL.128 [R1+0x4f70], R128 ;  /* 0x004f708001007387 */ /* 0x0101e80000100c00 */
[----:B------:R0:W-:Y:S04]  /*70290*/  STL.64 [R1+0x7bc0], R72 ;  /* 0x007bc04801007387 */ /* 0x0001e80000100a00 */
[----:B-----5:R0:W-:Y:S04]  /*702a0*/  STL.128 [R1+0x4f80], R116 ;  /* 0x004f807401007387 */ /* 0x0201e80000100c00 */
[----:B------:R0:W-:Y:S04]  /*702b0*/  STL.64 [R1+0x8338], R66 ;  /* 0x0083384201007387 */ /* 0x0001e80000100a00 */
[----:B------:R0:W-:Y:S04]  /*702c0*/  STL.128 [R1+0x4f90], R72 ;  /* 0x004f904801007387 */ /* 0x0001e80000100c00 */
[----:B------:R0:W-:Y:S04]  /*702d0*/  STL.128 [R1+0x4fa0], R64 ;  /* 0x004fa04001007387 */ /* 0x0001e80000100c00 */
[----:B------:R0:W-:Y:S04]  /*702e0*/  STL.128 [R1+0x83c0], R140 ;  /* 0x0083c08c01007387 */ /* 0x0001e80000100c00 */
[----:B------:R0:W-:Y:S01]  /*702f0*/  STL.128 [R1+0x7d00], R144 ;  /* 0x007d009001007387 */ /* 0x0001e20000100c00 */
[----:B------:R-:W-:-:S02]  /*70300*/  FSETP.GT.AND P1, PT, |R0|, 1.469367938527859385e-39, PT ;  /* 0x001000000000780b */ /* 0x000fc40003f24200 */
[----:B------:R-:W-:Y:S01]  /*70310*/  FSETP.GEU.AND P2, PT, |R9|, 6.5827683646048100446e-37, PT ;  /* 0x036000000900780b */ /* 0x000fe20003f4e200 */
[----:B------:R-:W-:Y:S01]  /*70320*/  BSSY.RECONVERGENT B3, `(.L_x_966) ;  /* 0x0000007000037945 */ /* 0x000fe20003800200 */
[----:B--2---:R0:W-:Y:S11]  /*70330*/  STL.128 [R1+0x7740], R132 ;  /* 0x0077408401007387 */ /* 0x0041f60000100c00 */
[----:B------:R-:W-:Y:S05]  /*70340*/  @P1 BRA P2, `(.L_x_967) ;  /* 0x0000000000101947 */ /* 0x000fea0001000000 */
[----:B------:R-:W-:Y:S01]  /*70350*/  IMAD.MOV.U32 R174, RZ, RZ, R162 ;  /* 0x000000ffffae7224 */ /* 0x000fe200078e00a2 */
[----:B------:R-:W-:Y:S01]  /*70360*/  MOV R0, 0x70390 ;  /* 0x0007039000007802 */ /* 0x000fe20000000f00 */
[----:B------:R-:W-:-:S07]  /*70370*/  IMAD.MOV.U32 R175, RZ, RZ, R163 ;  /* 0x000000ffffaf7224 */ /* 0x000fce00078e00a3 */
[----:B0-----:R-:W-:Y:S05]  /*70380*/  CALL.REL.NOINC `($__internal_1_$__cuda_sm20_div_rn_f64_full) ;  /* 0x00000e0000c87944 */ /* 0x001fea0003c00000 */
.L_x_967:
[----:B------:R-:W-:Y:S05]  /*70390*/  BSYNC.RECONVERGENT B3 ;  /* 0x0000000000037941 */ /* 0x000fea0003800200 */
.L_x_966:
[----:B------:R-:W2:Y:S04]  /*703a0*/  LDL.LU.64 R40, [R1+0x7748] ;  /* 0x0077480001287983 */ /* 0x000ea80000300a00 */
[----:B------:R-:W3:Y:S04]  /*703b0*/  LDL.LU.64 R62, [R1+0x83c8] ;  /* 0x0083c800013e7983 */ /* 0x000ee80000300a00 */
[----:B------:R-:W3:Y:S04]  /*703c0*/  LDL.64 R44, [R1+0x7ac8] ;  /* 0x007ac800012c7983 */ /* 0x000ee80000100a00 */
[----:B------:R-:W4:Y:S04]  /*703d0*/  LDL.64 R76, [R1+0x77c8] ;  /* 0x0077c800014c7983 */ /* 0x000f280000100a00 */
[----:B0-----:R-:W4:Y:S04]  /*703e0*/  LDL.LU.64 R74, [R1+0x7d08] ;  /* 0x007d0800014a7983 */ /* 0x001f280000300a00 */
[----:B------:R-:W4:Y:S04]  /*703f0*/  LDL.64 R68, [R1+0x7ac0] ;  /* 0x007ac00001447983 */ /* 0x000f280000100a00 */
[----:B------:R-:W4:Y:S04]  /*70400*/  LDL.64 R72, [R1+0x88d0] ;  /* 0x0088d00001487983 */ /* 0x000f280000100a00 */
[----:B------:R0:W5:Y:S04]  /*70410*/  LDL.128 R64, [R1+0x5000] ;  /* 0x0050000001407983 */ /* 0x0001680000100c00 */
[----:B------:R0:W5:Y:S04]  /*70420*/  LDL.128 R32, [R1+0x5020] ;  /* 0x0050200001207983 */ /* 0x0001680000100c00 */
[----:B------:R0:W5:Y:S04]  /*70430*/  LDL.128 R36, [R1+0x5030] ;  /* 0x0050300001247983 */ /* 0x0001680000100c00 */
[----:B------:R0:W5:Y:S01]  /*70440*/  LDL.128 R56, [R1+0x5040] ;  /* 0x0050400001387983 */ /* 0x0001620000100c00 */
[----:B------:R-:W1:Y:S01]  /*70450*/  MUFU.RCP64H R9, R115 ;  /* 0x0000007300097308 */ /* 0x000e620000001800 */
[----:B------:R-:W-:-:S06]  /*70460*/  MOV R8, 0x1 ;  /* 0x0000000100087802 */ /* 0x000fcc0000000f00 */
[----:B-1----:R-:W-:-:S08]  /*70470*/  DFMA R20, -R114, R8, 1 ;  /* 0x3ff000007214742b */ /* 0x002fd00000000108 */
[----:B------:R-:W-:-:S08]  /*70480*/  DFMA R20, R20, R20, R20 ;  /* 0x000000141414722b */ /* 0x000fd00000000014 */
[----:B------:R-:W-:-:S08]  /*70490*/  DFMA R8, R8, R20, R8 ;  /* 0x000000140808722b */ /* 0x000fd00000000008 */
[----:B------:R-:W-:-:S08]  /*704a0*/  DFMA R20, -R114, R8, 1 ;  /* 0x3ff000007214742b */ /* 0x000fd00000000108 */
[----:B------:R-:W-:Y:S01]  /*704b0*/  DFMA R8, R8, R20, R8 ;  /* 0x000000140808722b */ /* 0x000fe20000000008 */
[----:B------:R-:W-:Y:S07]  /*704c0*/  BSSY.RECONVERGENT B3, `(.L_x_968) ;  /* 0x0000018000037945 */ /* 0x000fee0003800200 */
[----:B--2---:R-:W-:-:S08]  /*704d0*/  DMUL R20, R40, -R8 ;  /* 0x8000000828147228 */ /* 0x004fd00000000000 */
[----:B------:R-:W-:-:S08]  /*704e0*/  DFMA R24, -R114, R20, -R40 ;  /* 0x000000147218722b */ /* 0x000fd00000000928 */
[----:B------:R-:W-:Y:S02]  /*704f0*/  DFMA R20, R8, R24, R20 ;  /* 0x000000180814722b */ /* 0x000fe40000000014 */
[-C--:B---3--:R-:W-:Y:S02]  /*70500*/  DFMA R8, R44, R12.reuse, R62 ;  /* 0x0000000c2c08722b */ /* 0x088fe4000000003e */
[-C--:B----4-:R-:W-:Y:S02]  /*70510*/  DFMA R98, R76, R12.reuse, R202 ;  /* 0x0000000c4c62722b */ /* 0x090fe400000000ca */
[----:B------:R-:W-:Y:S02]  /*70520*/  DFMA R76, R68, R12, R74 ;  /* 0x0000000c444c722b */ /* 0x000fe4000000004a */
[----:B------:R-:W-:Y:S01]  /*70530*/  DADD R74, -RZ, -R12 ;  /* 0x00000000ff4a7229 */ /* 0x000fe2000000090c */
[----:B------:R-:W-:Y:S04]  /*70540*/  STL.64 [R1+0x7f18], R8 ;  /* 0x007f180801007387 */ /* 0x000fe80000100a00 */
[----:B------:R1:W-:Y:S01]  /*70550*/  STL.64 [R1+0x4fe8], R8 ;  /* 0x004fe80801007387 */ /* 0x0003e20000100a00 */
[----:B------:R-:W-:-:S03]  /*70560*/  FFMA R0, RZ, R115, R21 ;  /* 0x00000073ff007223 */ /* 0x000fc60000000015 */
[----:B------:R0:W-:Y:S01]  /*70570*/  STL.128 [R1+0x4fb0], R72 ;  /* 0x004fb04801007387 */ /* 0x0001e20000100c00 */
[----:B-1----:R-:W-:-:S03]  /*70580*/  DADD R8, -RZ, -R40 ;  /* 0x00000000ff087229 */ /* 0x002fc60000000928 */
[----:B------:R0:W-:Y:S04]  /*70590*/  STL.128 [R1+0x4fc0], R96 ;  /* 0x004fc06001007387 */ /* 0x0001e80000100c00 */
[----:B------:R0:W-:Y:S01]  /*705a0*/  STL.64 [R1+0x4fd8], R76 ;  /* 0x004fd84c01007387 */ /* 0x0001e20000100a00 */
[----:B------:R-:W-:Y:S02]  /*705b0*/  FSETP.GT.AND P1, PT, |R0|, 1.469367938527859385e-39, PT ;  /* 0x001000000000780b */ /* 0x000fe40003f24200 */
[----:B------:R-:W-:-:S13]  /*705c0*/  FSETP.GEU.AND P2, PT, |R9|, 6.5827683646048100446e-37, PT ;  /* 0x036000000900780b */ /* 0x000fda0003f4e200 */
[----:B0-----:R-:W-:Y:S05]  /*705d0*/  @P1 BRA P2, `(.L_x_969) ;  /* 0x0000000000181947 */ /* 0x001fea0001000000 */
[----:B------:R-:W-:Y:S01]  /*705e0*/  IMAD.MOV.U32 R174, RZ, RZ, R114 ;  /* 0x000000ffffae7224 */ /* 0x000fe200078e0072 */
[----:B------:R-:W-:Y:S01]  /*705f0*/  MOV R0, 0x70620 ;  /* 0x0007062000007802 */ /* 0x000fe20000000f00 */
[----:B------:R-:W-:-:S07]  /*70600*/  IMAD.MOV.U32 R175, RZ, RZ, R115 ;  /* 0x000000ffffaf7224 */ /* 0x000fce00078e0073 */
[----:B-----5:R-:W-:Y:S05]  /*70610*/  CALL.REL.NOINC `($__internal_1_$__cuda_sm20_div_rn_f64_full) ;  /* 0x00000e0000247944 */ /* 0x020fea0003c00000 */
[----:B------:R-:W-:Y:S01]  /*70620*/  MOV R20, R12 ;  /* 0x0000000c00147202 */ /* 0x000fe20000000f00 */
[----:B------:R-:W-:-:S07]  /*70630*/  IMAD.MOV.U32 R21, RZ, RZ, R13 ;  /* 0x000000ffff157224 */ /* 0x000fce00078e000d */
.L_x_969:
[----:B------:R-:W-:Y:S05]  /*70640*/  BSYNC.RECONVERGENT B3 ;  /* 0x0000000000037941 */ /* 0x000fea0003800200 */
.L_x_968:
[----:B------:R-:W2:Y:S04]  /*70650*/  LDL.128 R72, [R1+0x4600] ;  /* 0x0046000001487983 */ /* 0x000ea80000100c00 */
[----:B------:R-:W3:Y:S01]  /*70660*/  LDL.64 R62, [R1+0x8590] ;  /* 0x00859000013e7983 */ /* 0x000ee20000100a00 */
[----:B------:R-:W0:Y:S01]  /*70670*/  MUFU.RCP64H R9, R193 ;  /* 0x000000c100097308 */ /* 0x000e220000001800 */
[----:B------:R-:W-:-:S06]  /*70680*/  HFMA2 R8, -RZ, RZ, 0, 5.9604644775390625e-08 ;  /* 0x00000001ff087431 */ /* 0x000fcc00000001ff */
        /* <DEDUP_REMOVED lines=18> */
[-C--:B---3--:R-:W-:Y:S02]  /*707b0*/  DFMA R24, R62, R20.reuse, R58 ;  /* 0x000000143e18722b */ /* 0x088fe4000000003a */
[----:B------:R-:W-:-:S03]  /*707c0*/  DFMA R64, R68, R20, R188 ;  /* 0x000000144440722b */ /* 0x000fc600000000bc */
[----:B------:R-:W-:Y:S01]  /*707d0*/  DFMA R36, R44, R20, R36 ;  /* 0x000000142c24722b */ /* 0x000fe20000000024 */
[----:B------:R-:W-:Y:S10]  /*707e0*/  @P1 BRA P2, `(.L_x_971) ;  /* 0x0000000000181947 */ /* 0x000ff40001000000 */
[----:B------:R-:W-:Y:S01]  /*707f0*/  IMAD.MOV.U32 R174, RZ, RZ, R192 ;  /* 0x000000ffffae7224 */ /* 0x000fe200078e00c0 */
[----:B------:R-:W-:Y:S01]  /*70800*/  MOV R0, 0x70830 ;  /* 0x0007083000007802 */ /* 0x000fe20000000f00 */
[----:B------:R-:W-:-:S07]  /*70810*/  IMAD.MOV.U32 R175, RZ, RZ, R193 ;  /* 0x000000ffffaf7224 */ /* 0x000fce00078e00c1 */
[----:B0-----:R-:W-:Y:S05]  /*70820*/  CALL.REL.NOINC `($__internal_1_$__cuda_sm20_div_rn_f64_full) ;  /* 0x00000dfc00a07944 */ /* 0x001fea0003c00000 */
[----:B------:R-:W-:Y:S01]  /*70830*/  MOV R40, R12 ;  /* 0x0000000c00287202 */ /* 0x000fe20000000f00 */
[----:B------:R-:W-:-:S07]  /*70840*/  IMAD.MOV.U32 R41, RZ, RZ, R13 ;  /* 0x000000ffff297224 */ /* 0x000fce00078e000d */
.L_x_971:
[----:B------:R-:W-:Y:S05]  /*70850*/  BSYNC.RECONVERGENT B3 ;  /* 0x0000000000037941 */ /* 0x000fea0003800200 */
.L_x_970:
[----:B------:R-:W2:Y:S04]  /*70860*/  LDL.64 R44, [R1+0x8680] ;  /* 0x00868000012c7983 */ /* 0x000ea80000100a00 */
[----:B------:R-:W3:Y:S04]  /*70870*/  LDL.64 R62, [R1+0x80d8] ;  /* 0x0080d800013e7983 */ /* 0x000ee80000100a00 */
[----:B0-----:R-:W4:Y:S04]  /*70880*/  LDL.64 R74, [R1+0x87f0] ;  /* 0x0087f000014a7983 */ /* 0x001f280000100a00 */
[----:B------:R-:W5:Y:S04]  /*70890*/  LDL.64 R72, [R1+0x8688] ;  /* 0x0086880001487983 */ /* 0x000f680000100a00 */
[----:B------:R-:W5:Y:S01]  /*708a0*/  LDL.64 R68, [R1+0x80d0] ;  /* 0x0080d00001447983 */ /* 0x000f620000100a00 */
[----:B------:R-:W0:Y:S01]  /*708b0*/  MUFU.RCP64H R9, R163 ;  /* 0x000000a300097308 */ /* 0x000e220000001800 */
[----:B------:R-:W-:Y:S01]  /*708c0*/  IMAD.MOV.U32 R8, RZ, RZ, 0x1 ;  /* 0x00000001ff087424 */ /* 0x000fe200078e00ff */
[----:B------:R-:W-:Y:S05]  /*708d0*/  BSSY.RECONVERGENT B3, `(.L_x_972) ;  /* 0x0000019000037945 */ /* 0x000fea0003800200 */
[----:B0-----:R-:W-:-:S08]  /*708e0*/  DFMA R12, -R162, R8, 1 ;  /* 0x3ff00000a20c742b */ /* 0x001fd00000000108 */
[----:B------:R-:W-:-:S08]  /*708f0*/  DFMA R12, R12, R12, R12 ;  /* 0x0000000c0c0c722b */ /* 0x000fd0000000000c */
[----:B------:R-:W-:-:S08]  /*70900*/  DFMA R8, R8, R12, R8 ;  /* 0x0000000c0808722b */ /* 0x000fd00000000008 */
[----:B------:R-:W-:-:S08]  /*70910*/  DFMA R12, -R162, R8, 1 ;  /* 0x3ff00000a20c742b */ /* 0x000fd00000000108 */
[----:B------:R-:W-:Y:S02]  /*70920*/  DFMA R12, R8, R12, R8 ;  /* 0x0000000c080c722b */ /* 0x000fe40000000008 */
[-C--:B--2---:R-:W-:Y:S02]  /*70930*/  DFMA R8, R44, R40.reuse, R66 ;  /* 0x000000282c08722b */ /* 0x084fe40000000042 */
[----:B---3--:R-:W-:-:S06]  /*70940*/  DFMA R62, R62, R40, R38 ;  /* 0x000000283e3e722b */ /* 0x008fcc0000000026 */
[----:B------:R-:W-:Y:S02]  /*70950*/  DMUL R44, R12, -R8 ;  /* 0x800000080c2c7228 */ /* 0x000fe40000000000 */
[-C--:B----4-:R-:W-:Y:S02]  /*70960*/  DFMA R38, R74, R40.reuse, R56 ;  /* 0x000000284a26722b */ /* 0x090fe40000000038 */
[----:B-----5:R-:W-:-:S04]  /*70970*/  DFMA R56, R72, R40, R64 ;  /* 0x000000284838722b */ /* 0x020fc80000000040 */
[--C-:B------:R-:W-:Y:S02]  /*70980*/  DFMA R58, -R162, R44, -R8.reuse ;  /* 0x0000002ca23a722b */ /* 0x100fe40000000908 */
[----:B------:R-:W-:Y:S02]  /*70990*/  DADD R8, -RZ, -R8 ;  /* 0x00000000ff087229 */ /* 0x000fe40000000908 */
[----:B------:R-:W-:-:S04]  /*709a0*/  DFMA R36, R68, R40, R36 ;  /* 0x000000284424722b */ /* 0x000fc80000000024 */
[----:B------:R-:W-:-:S04]  /*709b0*/  DFMA R44, R12, R58, R44 ;  /* 0x0000003a0c2c722b */ /* 0x000fc8000000002c */
[----:B------:R-:W-:-:S06]  /*709c0*/  FSETP.GEU.AND P2, PT, |R9|, 6.5827683646048100446e-37, PT ;  /* 0x036000000900780b */ /* 0x000fcc0003f4e200 */
        /* <DEDUP_REMOVED lines=9> */
.L_x_973:
[----:B------:R-:W-:Y:S05]  /*70a60*/  BSYNC.RECONVERGENT B3 ;  /* 0x0000000000037941 */ /* 0x000fea0003800200 */
.L_x_972:
        /* <DEDUP_REMOVED lines=30> */
.L_x_975:
[----:B------:R-:W-:Y:S05]  /*70c50*/  BSYNC.RECONVERGENT B3 ;  /* 0x0000000000037941 */ /* 0x000fea0003800200 */
.L_x_974:
[----:B------:R-:W2:Y:S04]  /*70c60*/  LDL.64 R86, [R1+0x7740] ;  /* 0x0077400001567983 */ /* 0x000ea80000100a00 */
[----:B------:R-:W3:Y:S01]  /*70c70*/  LDL.128 R56, [R1+0x5050] ;  /* 0x0050500001387983 */ /* 0x000ee20000100c00 */
[----:B------:R-:W0:Y:S03]  /*70c80*/  MUFU.RCP64H R13, R23 ;  /* 0x00000017000d7308 */ /* 0x000e260000001800 */
[----:B------:R-:W4:Y:S01]  /*70c90*/  LDL.64 R90, [R1+0x7d00] ;  /* 0x007d0000015a7983 */ /* 0x000f220000100a00 */
[----:B------:R-:W-:-:S03]  /*70ca0*/  IMAD.MOV.U32 R12, RZ, RZ, 0x1 ;  /* 0x00000001ff0c7424 */ /* 0x000fc600078e00ff */
[----:B------:R-:W4:Y:S04]  /*70cb0*/  LDL.64 R114, [R1+0x83c0] ;  /* 0x0083c00001727983 */ /* 0x000f280000100a00 */
[----:B------:R-:W4:Y:S04]  /*70cc0*/  LDL.64 R106, [R1+0x7f18] ;  /* 0x007f1800016a7983 */ /* 0x000f280000100a00 */
[----:B------:R-:W4:Y:S01]  /*70cd0*/  LDL.128 R116, [R1+0x5070] ;  /* 0x0050700001747983 */ /* 0x000f220000100c00 */
[----:B0-----:R-:W-:Y:S02]  /*70ce0*/  DFMA R36, -R22, R12, 1 ;  /* 0x3ff000001624742b */ /* 0x001fe4000000010c */
[----:B------:R-:W-:Y:S01]  /*70cf0*/  DADD R38, -RZ, -R20 ;  /* 0x00000000ff267229 */ /* 0x000fe20000000914 */
[----:B------:R0:W5:Y:S05]  /*70d00*/  LDL.128 R64, [R1+0x5090] ;  /* 0x0050900001407983 */ /* 0x00016a0000100c00 */
[----:B------:R-:W-:-:S08]  /*70d10*/  DFMA R36, R36, R36, R36 ;  /* 0x000000242424722b */ /* 0x000fd00000000024 */
[----:B------:R-:W-:-:S08]  /*70d20*/  DFMA R12, R12, R36, R12 ;  /* 0x000000240c0c722b */ /* 0x000fd0000000000c */
[----:B------:R-:W-:-:S08]  /*70d30*/  DFMA R20, -R22, R12, 1 ;  /* 0x3ff000001614742b */ /* 0x000fd0000000010c */
[----:B------:R-:W-:Y:S01]  /*70d40*/  DFMA R12, R12, R20, R12 ;  /* 0x000000140c0c722b */ /* 0x000fe2000000000c */
[----:B--2---:R-:W-:Y:S01]  /*70d50*/  MOV R36, R86 ;  /* 0x0000005600247202 */ /* 0x004fe20000000f00 */
[----:B------:R-:W-:-:S05]  /*70d60*/  IMAD.MOV.U32 R37, RZ, RZ, R87 ;  /* 0x000000ffff257224 */ /* 0x000fca00078e0057 */
[----:B------:R1:W-:Y:S04]  /*70d70*/  STL.128 [R1+0x4ff0], R36 ;  /* 0x004ff02401007387 */ /* 0x0003e80000100c00 */
[----:B-1----:R0:W5:Y:S01]  /*70d80*/  LDL.128 R36, [R1+0x5080] ;  /* 0x0050800001247983 */ /* 0x0021620000100c00 */
[----:B---3--:R-:W-:-:S08]  /*70d90*/  DMUL R20, R56, -R12 ;  /* 0x8000000c38147228 */ /* 0x008fd00000000000 */
[----:B------:R-:W-:Y:S02]  /*70da0*/  DFMA R72, -R22, R20, -R56 ;  /* 0x000000141648722b */ /* 0x000fe40000000938 */
[----:B------:R-:W-:-:S06]  /*70db0*/  DADD R74, -RZ, -R44 ;  /* 0x00000000ff4a7229 */ /* 0x000fcc000000092c */
[----:B------:R-:W-:Y:S02]  /*70dc0*/  DFMA R20, R12, R72, R20 ;  /* 0x000000480c14722b */ /* 0x000fe40000000014 */
[----:B------:R-:W-:Y:S02]  /*70dd0*/  DADD R72, -RZ, -R40 ;  /* 0x00000000ff487229 */ /* 0x000fe40000000928 */
[-C--:B----4-:R-:W-:Y:S02]  /*70de0*/  DFMA R90, R90, R8.reuse, R34 ;  /* 0x000000085a5a722b */ /* 0x090fe40000000022 */
[-C--:B------:R-:W-:Y:S02]  /*70df0*/  DFMA R88, R98, R8.reuse, R68 ;  /* 0x000000086258722b */ /* 0x080fe40000000044 */
[-C--:B------:R-:W-:Y:S01]  /*70e00*/  DFMA R32, R106, R8.reuse, R32 ;  /* 0x000000086a20722b */ /* 0x080fe20000000020 */
[----:B------:R1:W-:Y:S01]  /*70e10*/  STL.128 [R1+0x5000], R72 ;  /* 0x0050004801007387 */ /* 0x0003e20000100c00 */
[----:B------:R-:W-:-:S02]  /*70e20*/  DFMA R34, R86, R8, R24 ;  /* 0x000000085622722b */ /* 0x000fc40000000018 */
[----:B------:R-:W-:Y:S01]  /*70e30*/  DADD R44, -RZ, -R8 ;  /* 0x00000000ff2c7229 */ /* 0x000fe20000000908 */
[----:B------:R0:W-:Y:S01]  /*70e40*/  STL.64 [R1+0x7ec0], R88 ;  /* 0x007ec05801007387 */ /* 0x0001e20000100a00 */
[----:B------:R-:W-:-:S03]  /*70e50*/  FFMA R0, RZ, R23, R21 ;  /* 0x00000017ff007223 */ /* 0x000fc60000000015 */
        /* <DEDUP_REMOVED lines=21> */
.L_x_977:
[----:B------:R-:W-:Y:S05]  /*70fb0*/  BSYNC.RECONVERGENT B3 ;  /* 0x0000000000037941 */ /* 0x000fea0003800200 */
.L_x_976:
[----:B------:R-:W2:Y:S04]  /*70fc0*/  LDL.64 R24, [R1+0x85d0] ;  /* 0x0085d00001187983 */ /* 0x000ea80000100a00 */
[----:B------:R-:W3:Y:S04]  /*70fd0*/  LDL.64 R62, [R1+0x8000] ;  /* 0x00800000013e7983 */ /* 0x000ee80000100a00 */
[----:B------:R-:W4:Y:S04]  /*70fe0*/  LDL.64 R44, [R1+0x7758] ;  /* 0x00775800012c7983 */ /* 0x000f280000100a00 */
[----:B------:R-:W4:Y:S04]  /*70ff0*/  LDL.64 R56, [R1+0x8008] ;  /* 0x0080080001387983 */ /* 0x000f280000100a00 */
[----:B------:R-:W4:Y:S04]  /*71000*/  LDL.64 R40, [R1+0x7750] ;  /* 0x0077500001287983 */ /* 0x000f280000100a00 */
[----:B------:R-:W4:Y:S01]  /*71010*/  LDL.64 R34, [R1+0x85d8] ;  /* 0x0085d80001227983 */ /* 0x000f220000100a00 */
[----:B------:R-:W0:Y:S01]  /*71020*/  MUFU.RCP64H R9, R61 ;  /* 0x0000003d00097308 */ /* 0x000e220000001800 */
[----:B------:R-:W-:-:S06]  /*71030*/  MOV R8, 0x1 ;  /* 0x0000000100087802 */ /* 0x000fcc0000000f00 */
        /* <DEDUP_REMOVED lines=10> */
[----:B------:R-:W-:-:S04]  /*710e0*/  DFMA R32, R12, R32, R24 ;  /* 0x000000200c20722b */ /* 0x000fc80000000018 */
[----:B------:R-:W-:-:S06]  /*710f0*/  FSETP.GEU.AND P2, PT, |R9|, 6.5827683646048100446e-37, PT ;  /* 0x036000000900780b */ /* 0x000fcc0003f4e200 */
[----:B------:R-:W-:-:S05]  /*71100*/  FFMA R0, RZ, R61, R33 ;  /* 0x0000003dff007223 */ /* 0x000fca0000000021 */
[----:B------:R-:W-:Y:S01]  /*71110*/  FSETP.GT.AND P1, PT, |R0|, 1.469367938527859385e-39, PT ;  /* 0x001000000000780b */ /* 0x000fe20003f24200 */
[-C--:B---3-5:R-:W-:Y:S02]  /*71120*/  DFMA R24, R62, R20.reuse, R36 ;  /* 0x000000143e18722b */ /* 0x0a8fe40000000024 */
[-C--:B----4-:R-:W-:Y:S02]  /*71130*/  DFMA R36, R44, R20.reuse, R208 ;  /* 0x000000142c24722b */ /* 0x090fe400000000d0 */
[-C--:B------:R-:W-:Y:S02]  /*71140*/  DFMA R38, R56, R20.reuse, R38 ;  /* 0x000000143826722b */ /* 0x080fe40000000026 */
[-C--:B------:R-:W-:Y:S02]  /*71150*/  DFMA R44, R40, R20.reuse, R64 ;  /* 0x00000014282c722b */ /* 0x080fe40000000040 */
[----:B------:R-:W-:-:S04]  /*71160*/  DFMA R34, R34, R20, R18 ;  /* 0x000000142222722b */ /* 0x000fc80000000012 */
[----:B------:R-:W-:Y:S07]  /*71170*/  @P1 BRA P2, `(.L_x_979) ;  /* 0x0000000000181947 */ /* 0x000fee0001000000 */
[----:B------:R-:W-:Y:S01]  /*71180*/  IMAD.MOV.U32 R174, RZ, RZ, R60 ;  /* 0x000000ffffae7224 */ /* 0x000fe200078e003c */
[----:B------:R-:W-:Y:S01]  /*71190*/  MOV R0, 0x711c0 ;  /* 0x000711c000007802 */ /* 0x000fe20000000f00 */
[----:B------:R-:W-:-:S07]  /*711a0*/  IMAD.MOV.U32 R175, RZ, RZ, R61 ;  /* 0x000000ffffaf7224 */ /* 0x000fce00078e003d */
[----:B------:R-:W-:Y:S05]  /*711b0*/  CALL.REL.NOINC `($__internal_1_$__cuda_sm20_div_rn_f64_full) ;  /* 0x00000df4003c7944 */ /* 0x000fea0003c00000 */
[----:B------:R-:W-:Y:S01]  /*711c0*/  MOV R32, R12 ;  /* 0x0000000c00207202 */ /* 0x000fe20000000f00 */
[----:B------:R-:W-:-:S07]  /*711d0*/  IMAD.MOV.U32 R33, RZ, RZ, R13 ;  /* 0x000000ffff217224 */ /* 0x000fce00078e000d */
.L_x_979:
[----:B------:R-:W-:Y:S05]  /*711e0*/  BSYNC.RECONVERGENT B3 ;  /* 0x0000000000037941 */ /* 0x000fea0003800200 */
.L_x_978:
        /* <DEDUP_REMOVED lines=20> */
[----:B---3--:R-:W-:-:S05]  /*71330*/  DFMA R18, R58, R32, R24 ;  /* 0x000000203a12722b */ /* 0x008fca0000000018 */
[----:B------:R4:W-:Y:S04]  /*71340*/  STL.64 [R1+0x7c98], R16 ;  /* 0x007c981001007387 */ /* 0x0009e80000100a00 */
[----:B------:R0:W-:Y:S01]  /*71350*/  STL.64 [R1+0x8520], R18 ;  /* 0x0085201201007387 */ /* 0x0001e20000100a00 */
[----:B----4-:R-:W-:-:S07]  /*71360*/  DFMA R16, R56, R32, R44 ;  /* 0x000000203810722b */ /* 0x010fce000000002c */
[----:B------:R0:W-:Y:S01]  /*71370*/  STL.64 [R1+0x7de0], R16 ;  /* 0x007de01001007387 */ /* 0x0001e20000100a00 */
[----:B-----5:R-:W-:Y:S01]  /*71380*/  DFMA R40, R40, R32, R38 ;  /* 0x000000202828722b */ /* 0x020fe20000000026 */
[----:B------:R-:W-:Y:S10]  /*71390*/  @P1 BRA P2, `(.L_x_981) ;  /* 0x0000000000201947 */ /* 0x000ff40001000000 */
        /* <DEDUP_REMOVED lines=8> */
.L_x_981:
[----:B------:R-:W-:Y:S05]  /*71420*/  BSYNC.RECONVERGENT B3 ;  /* 0x0000000000037941 */ /* 0x000fea0003800200 */
.L_x_980:
[----:B0-----:R-:W2:Y:S04]  /*71430*/  LDL.128 R16, [R1+0x50e0] ;  /* 0x0050e00001107983 */ /* 0x001ea80000100c00 */
[----:B------:R-:W3:Y:S01]  /*71440*/  LDL.128 R36, [R1+0x4f20] ;  /* 0x004f200001247983 */ /* 0x000ee20000100c00 */
[----:B------:R-:W0:Y:S01]  /*71450*/  MUFU.RCP64H R13, R113 ;  /* 0x00000071000d7308 */ /* 0x000e220000001800 */
[----:B------:R-:W-:Y:S02]  /*71460*/  IMAD.MOV.U32 R12, RZ, RZ, 0x1 ;  /* 0x00000001ff0c7424 */ /* 0x000fe400078e00ff */
[----:B------:R-:W4:Y:S04]  /*71470*/  LDL.LU.64 R86, [R1+0x7e98] ;  /* 0x007e980001567983 */ /* 0x000f280000300a00 */
[----:B------:R-:W4:Y:S04]  /*71480*/  LDL.64 R82, [R1+0x7788] ;  /* 0x0077880001527983 */ /* 0x000f280000100a00 */
[----:B------:R-:W4:Y:S04]  /*71490*/  LDL.64 R62, [R1+0x7c98] ;  /* 0x007c9800013e7983 */ /* 0x000f280000100a00 */
[----:B------:R-:W4:Y:S04]  /*714a0*/  LDL.64 R132, [R1+0x8520] ;  /* 0x0085200001847983 */ /* 0x000f280000100a00 */
[----:B------:R-:W4:Y:S04]  /*714b0*/  LDL.64 R128, [R1+0x7de0] ;  /* 0x007de00001807983 */ /* 0x000f280000100a00 */
[----:B------:R-:W4:Y:S04]  /*714c0*/  LDL.64 R140, [R1+0x7e90] ;  /* 0x007e9000018c7983 */ /* 0x000f280000100a00 */
[----:B------:R1:W5:Y:S04]  /*714d0*/  LDL.128 R88, [R1+0x50f0] ;  /* 0x0050f00001587983 */ /* 0x0003680000100c00 */
[----:B------:R1:W5:Y:S04]  /*714e0*/  LDL.128 R56, [R1+0x5110] ;  /* 0x0051100001387983 */ /* 0x0003680000100c00 */
[----:B--2---:R0:W-:Y:S02]  /*714f0*/  STL.64 [R1+0x7df0], R16 ;  /* 0x007df01001007387 */ /* 0x0041e40000100a00 */
[----:B0-----:R-:W-:-:S08]  /*71500*/  DFMA R16, -R112, R12, 1 ;  /* 0x3ff000007010742b */ /* 0x001fd0000000010c */
[----:B------:R-:W-:-:S08]  /*71510*/  DFMA R16, R16, R16, R16 ;  /* 0x000000101010722b */ /* 0x000fd00000000010 */
[----:B------:R-:W-:-:S08]  /*71520*/  DFMA R12, R12, R16, R12 ;  /* 0x000000100c0c722b */ /* 0x000fd0000000000c */
[----:B------:R-:W-:Y:S01]  /*71530*/  DFMA R16, -R112, R12, 1 ;  /* 0x3ff000007010742b */ /* 0x000fe2000000010c */
[----:B------:R-:W-:Y:S01]  /*71540*/  MOV R44, R18 ;  /* 0x00000012002c7202 */ /* 0x000fe20000000f00 */
[----:B------:R-:W-:-:S06]  /*71550*/  IMAD.MOV.U32 R45, RZ, RZ, R19 ;  /* 0x000000ffff2d7224 */ /* 0x000fcc00078e0013 */
[----:B------:R-:W-:-:S08]  /*71560*/  DFMA R12, R12, R16, R12 ;  /* 0x000000100c0c722b */ /* 0x000fd0000000000c */
[----:B------:R-:W-:-:S08]  /*71570*/  DMUL R16, R12, -R44 ;  /* 0x8000002c0c107228 */ /* 0x000fd00000000000 */
[----:B------:R-:W-:Y:S01]  /*71580*/  DFMA R18, -R112, R16, -R44 ;  /* 0x000000107012722b */ /* 0x000fe2000000092c */
[----:B---3--:R-:W-:Y:S01]  /*71590*/  MOV R68, R36 ;  /* 0x0000002400447202 */ /* 0x008fe20000000f00 */
[----:B------:R-:W-:Y:S01]  /*715a0*/  IMAD.MOV.U32 R69, RZ, RZ, R37 ;  /* 0x000000ffff457224 */ /* 0x000fe200078e0025 */
[----:B------:R0:W-:Y:S01]  /*715b0*/  STL.128 [R1+0x8130], R36 ;  /* 0x0081302401007387 */ /* 0x0001e20000100c00 */
[----:B------:R-:W-:Y:S01]  /*715c0*/  IMAD.MOV.U32 R64, RZ, RZ, R38 ;  /* 0x000000ffff407224 */ /* 0x000fe200078e0026 */
[----:B------:R-:W-:-:S03]  /*715d0*/  MOV R65, R39 ;  /* 0x0000002700417202 */ /* 0x000fc60000000f00 */
[----:B------:R-:W-:Y:S02]  /*715e0*/  DFMA R24, R12, R18, R16 ;  /* 0x000000120c18722b */ /* 0x000fe40000000010 */
[----:B------:R1:W5:Y:S04]  /*715f0*/  LDL.128 R16, [R1+0x5130] ;  /* 0x0051300001107983 */ /* 0x0003680000100c00 */
[----:B0-----:R1:W5:Y:S01]  /*71600*/  LDL.128 R36, [R1+0x5120] ;  /* 0x0051200001247983 */ /* 0x0013620000100c00 */
[----:B------:R-:W-:Y:S02]  /*71610*/  DADD R118, -RZ, -R32 ;  /* 0x00000000ff767229 */ /* 0x000fe40000000920 */
[----:B------:R-:W-:Y:S02]  /*71620*/  DADD R116, -RZ, -R20 ;  /* 0x00000000ff747229 */ /* 0x000fe40000000914 */
[----:B------:R-:W-:-:S02]  /*71630*/  DADD R32, -RZ, -R8 ;  /* 0x00000000ff207229 */ /* 0x000fc40000000908 */
[-C--:B----4-:R-:W-:Y:S02]  /*71640*/  DFMA R142, R82, R8.reuse, R86 ;  /* 0x00000008528e722b */ /* 0x090fe40000000056 */
[-C--:B------:R-:W-:Y:S02]  /*71650*/  DFMA R134, R68, R8.reuse, R40 ;  /* 0x000000084486722b */ /* 0x080fe40000000028 */
[----:B------:R-:W-:Y:S02]  /*71660*/  DFMA R130, R64, R8, R66 ;  /* 0x000000084082722b */ /* 0x000fe40000000042 */
[----:B------:R-:W-:Y:S01]  /*71670*/  DADD R8, -RZ, -R44 ;  /* 0x00000000ff087229 */ /* 0x000fe2000000092c */
[----:B------:R1:W-:Y:S01]  /*71680*/  STL.128 [R1+0x5050], R116 ;  /* 0x0050507401007387 */ /* 0x0003e20000100c00 */
[----:B------:R-:W-:-:S03]  /*71690*/  FFMA R0, RZ, R113, R25 ;  /* 0x00000071ff007223 */ /* 0x000fc60000000019 */
[----:B------:R1:W-:Y:S04]  /*716a0*/  STL.128 [R1+0x5060], R32 ;  /* 0x0050602001007387 */ /* 0x0003e80000100c00 */
        /* <DEDUP_REMOVED lines=9> */
[----:B------:R-:W-:-:S12]  /*71740*/  BSSY.RECONVERGENT B3, `(.L_x_982) ;  /* 0x0000008000037945 */ /* 0x000fd80003800200 */
[----:B-1----:R-:W-:Y:S05]  /*71750*/  @P1 BRA P2, `(.L_x_983) ;  /* 0x0000000000181947 */ /* 0x002fea0001000000 */
[----:B------:R-:W-:Y:S01]  /*71760*/  IMAD.MOV.U32 R174, RZ, RZ, R112 ;  /* 0x000000ffffae7224 */ /* 0x000fe200078e0070 */
[----:B------:R-:W-:Y:S01]  /*71770*/  MOV R0, 0x717a0 ;  /* 0x000717a000007802 */ /* 0x000fe20000000f00 */
[----:B------:R-:W-:-:S07]  /*71780*/  IMAD.MOV.U32 R175, RZ, RZ, R113 ;  /* 0x000000ffffaf7224 */ /* 0x000fce00078e0071 */
[----:B-----5:R-:W-:Y:S05]  /*71790*/  CALL.REL.NOINC `($__internal_1_$__cuda_sm20_div_rn_f64_full) ;  /* 0x00000dec00c47944 */ /* 0x020fea0003c00000 */
[----:B------:R-:W-:Y:S01]  /*717a0*/  MOV R24, R12 ;  /* 0x0000000c00187202 */ /* 0x000fe20000000f00 */
[----:B------:R-:W-:-:S07]  /*717b0*/  IMAD.MOV.U32 R25, RZ, RZ, R13 ;  /* 0x000000ffff197224 */ /* 0x000fce00078e000d */
.L_x_983:
[----:B------:R-:W-:Y:S05]  /*717c0*/  BSYNC.RECONVERGENT B3 ;  /* 0x0000000000037941 */ /* 0x000fea0003800200 */
.L_x_982:
[----:B------:R-:W2:Y:S04]  /*717d0*/  LDL.64 R40, [R1+0x88c0] ;  /* 0x0088c00001287983 */ /* 0x000ea80000100a00 */
[----:B------:R-:W3:Y:S04]  /*717e0*/  LDL.64 R32, [R1+0x7ee0] ;  /* 0x007ee00001207983 */ /* 0x000ee80000100a00 */
[----:B------:R-:W4:Y:S01]  /*717f0*/  LDL.64 R44, [R1+0x88c8] ;  /* 0x0088c800012c7983 */ /* 0x000f220000100a00 */
[----:B------:R-:W0:Y:S01]  /*71800*/  MUFU.RCP64H R9, R179 ;  /* 0x000000b300097308 */ /* 0x000e220000001800 */
[----:B------:R-:W-:-:S06]  /*71810*/  IMAD.MOV.U32 R8, RZ, RZ, 0x1 ;  /* 0x00000001ff087424 */ /* 0x000fcc00078e00ff */
        /* <DEDUP_REMOVED lines=18> */
[----:B------:R-:W-:Y:S01]  /*71940*/  MOV R174, R178 ;  /* 0x000000b200ae7202 */ /* 0x000fe20000000f00 */
[----:B------:R-:W-:Y:S01]  /*71950*/  IMAD.MOV.U32 R175, RZ, RZ, R179 ;  /* 0x000000ffffaf7224 */ /* 0x000fe200078e00b3 */
[----:B------:R-:W-:-:S07]  /*71960*/  MOV R0, 0x71980 ;  /* 0x0007198000007802 */ /* 0x000fce0000000f00 */
[----:B0-----:R-:W-:Y:S05]  /*71970*/  CALL.REL.NOINC `($__internal_1_$__cuda_sm20_div_rn_f64_full) ;  /* 0x00000dec004c7944 */ /* 0x001fea0003c00000 */
[----:B------:R-:W-:Y:S01]  /*71980*/  IMAD.MOV.U32 R20, RZ, RZ, R12 ;  /* 0x000000ffff147224 */ /* 0x000fe200078e000c */
[----:B------:R-:W-:-:S07]  /*71990*/  MOV R21, R13 ;  /* 0x0000000d00157202 */ /* 0x000fce0000000f00 */
.L_x_985:
[----:B------:R-:W-:Y:S05]  /*719a0*/  BSYNC.RECONVERGENT B3 ;  /* 0x0000000000037941 */ /* 0x000fea0003800200 */
.L_x_984:
[----:B------:R-:W2:Y:S04]  /*719b0*/  LDL.64 R32, [R1+0x7c48] ;  /* 0x007c480001207983 */ /* 0x000ea80000100a00 */
[----:B------:R-:W3:Y:S04]  /*719c0*/  LDL.64 R16, [R1+0x7c40] ;  /* 0x007c400001107983 */ /* 0x000ee80000100a00 */
[----:B------:R-:W4:Y:S01]  /*719d0*/  LDL.64 R44, [R1+0x7828] ;  /* 0x00782800012c7983 */ /* 0x000f220000100a00 */
        /* <DEDUP_REMOVED lines=20> */
[----:B------:R-:W-:Y:S02]  /*71b20*/  MOV R175, R163 ;  /* 0x000000a300af7202 */ /* 0x000fe40000000f00 */
[----:B------:R-:W-:-:S07]  /*71b30*/  MOV R0, 0x71b50 ;  /* 0x00071b5000007802 */ /* 0x000fce0000000f00 */
[----:B------:R-:W-:Y:S05]  /*71b40*/  CALL.REL.NOINC `($__internal_1_$__cuda_sm20_div_rn_f64_full) ;  /* 0x00000de800d87944 */ /* 0x000fea0003c00000 */
[----:B------:R-:W-:Y:S02]  /*71b50*/  IMAD.MOV.U32 R6, RZ, RZ, R12 ;  /* 0x000000ffff067224 */ /* 0x000fe400078e000c */
[----:B------:R-:W-:-:S07]  /*71b60*/  IMAD.MOV.U32 R7, RZ, RZ, R13 ;  /* 0x000000ffff077224 */ /* 0x000fce00078e000d */
.L_x_987:
[----:B------:R-:W-:Y:S05]  /*71b70*/  BSYNC.RECONVERGENT B3 ;  /* 0x0000000000037941 */ /* 0x000fea0003800200 */
.L_x_986:
[----:B------:R-:W2:Y:S04]  /*71b80*/  LDL.64 R62, [R1+0x7ac8] ;  /* 0x007ac800013e7983 */ /* 0x000ea80000100a00 */
        /* <DEDUP_REMOVED lines=29> */
.L_x_989:
[----:B------:R-:W-:Y:S05]  /*71d60*/  BSYNC.RECONVERGENT B3 ;  /* 0x0000000000037941 */ /* 0x000fea0003800200 */
.L_x_988:
[----:B------:R-:W2:Y:S01]  /*71d70*/  LDL.128 R16, [R1+0x5170] ;  /* 0x0051700001107983 */ /* 0x000ea20000100c00 */
[----:B------:R-:W0:Y:S01]  /*71d80*/  MUFU.RCP64H R5, R173 ;  /* 0x000000ad00057308 */ /* 0x000e220000001800 */
[----:B------:R-:W-:Y:S02]  /*71d90*/  HFMA2 R4, -RZ, RZ, 0, 5.9604644775390625e-08 ;  /* 0x00000001ff047431 */ /* 0x000fe400000001ff */
[----:B------:R-:W3:Y:S04]  /*71da0*/  LDL.64 R86, [R1+0x7ec8] ;  /* 0x007ec80001567983 */ /* 0x000ee80000100a00 */
[----:B------:R-:W4:Y:S04]  /*71db0*/  LDL.64 R82, [R1+0x7ea8] ;  /* 0x007ea80001527983 */ /* 0x000f280000100a00 */
[----:B------:R-:W4:Y:S04]  /*71dc0*/  LDL.64 R68, [R1+0x7ec0] ;  /* 0x007ec00001447983 */ /* 0x000f280000100a00 */
[----:B------:R-:W4:Y:S01]  /*71dd0*/  LDL.64 R62, [R1+0x7ea0] ;  /* 0x007ea000013e7983 */ /* 0x000f220000100a00 */
[----:B0-----:R-:W-:-:S02]  /*71de0*/  DFMA R12, -R172, R4, 1 ;  /* 0x3ff00000ac0c742b */ /* 0x001fc40000000104 */
[----:B------:R-:W-:Y:S01]  /*71df0*/  DADD R6, -RZ, -R6 ;  /* 0x00000000ff067229 */ /* 0x000fe20000000906 */
[----:B------:R-:W4:Y:S04]  /*71e00*/  LDL.64 R112, [R1+0x8510] ;  /* 0x0085100001707983 */ /* 0x000f280000100a00 */
[----:B------:R-:W4:Y:S01]  /*71e10*/  LDL.128 R132, [R1+0x51b0] ;  /* 0x0051b00001847983 */ /* 0x000f220000100c00 */
[----:B------:R-:W-:-:S03]  /*71e20*/  DFMA R12, R12, R12, R12 ;  /* 0x0000000c0c0c722b */ /* 0x000fc6000000000c */
[----:B------:R0:W5:Y:S05]  /*71e30*/  LDL.128 R64, [R1+0x51a0] ;  /* 0x0051a00001407983 */ /* 0x00016a0000100c00 */
[----:B------:R-:W-:-:S08]  /*71e40*/  DFMA R4, R4, R12, R4 ;  /* 0x0000000c0404722b */ /* 0x000fd00000000004 */
[----:B------:R-:W-:-:S08]  /*71e50*/  DFMA R12, -R172, R4, 1 ;  /* 0x3ff00000ac0c742b */ /* 0x000fd00000000104 */
[----:B------:R-:W-:Y:S02]  /*71e60*/  DFMA R12, R4, R12, R4 ;  /* 0x0000000c040c722b */ /* 0x000fe40000000004 */
[----:B------:R-:W-:-:S07]  /*71e70*/  DADD R4, -RZ, -R20 ;  /* 0x00000000ff047229 */ /* 0x000fce0000000914 */
[----:B------:R1:W-:Y:S01]  /*71e80*/  STL.128 [R1+0x50f0], R4 ;  /* 0x0050f00401007387 */ /* 0x0003e20000100c00 */
[----:B--2---:R-:W-:Y:S02]  /*71e90*/  IMAD.MOV.U32 R56, RZ, RZ, R18 ;  /* 0x000000ffff387224 */ /* 0x004fe400078e0012 */
[----:B------:R-:W-:-:S06]  /*71ea0*/  IMAD.MOV.U32 R57, RZ, RZ, R19 ;  /* 0x000000ffff397224 */ /* 0x000fcc00078e0013 */
[----:B-1----:R-:W-:-:S08]  /*71eb0*/  DMUL R4, R12, -R56 ;  /* 0x800000380c047228 */ /* 0x002fd00000000000 */
[----:B------:R-:W-:Y:S01]  /*71ec0*/  DFMA R6, -R172, R4, -R56 ;  /* 0x00000004ac06722b */ /* 0x000fe20000000938 */
[----:B------:R1:W-:Y:S07]  /*71ed0*/  STL.64 [R1+0x7dc0], R16 ;  /* 0x007dc01001007387 */ /* 0x0003ee0000100a00 */
[----:B------:R-:W-:Y:S02]  /*71ee0*/  DFMA R20, R12, R6, R4 ;  /* 0x000000060c14722b */ /* 0x000fe40000000004 */
[----:B------:R0:W5:Y:S04]  /*71ef0*/  LDL.128 R4, [R1+0x5180] ;  /* 0x0051800001047983 */ /* 0x0001680000100c00 */
[----:B-1----:R0:W5:Y:S01]  /*71f00*/  LDL.128 R16, [R1+0x51c0] ;  /* 0x0051c00001107983 */ /* 0x0021620000100c00 */
[----:B---3--:R-:W-:-:S02]  /*71f10*/  DFMA R130, R86, R8, R58 ;  /* 0x000000085682722b */ /* 0x008fc4000000003a */
[-C--:B------:R-:W-:Y:S02]  /*71f20*/  DFMA R118, R74, R8.reuse, R38 ;  /* 0x000000084a76722b */ /* 0x080fe40000000026 */
[-C--:B----4-:R-:W-:Y:S02]  /*71f30*/  DFMA R32, R82, R8.reuse, R32 ;  /* 0x000000085220722b */ /* 0x090fe40000000020 */
[----:B------:R-:W-:Y:S02]  /*71f40*/  DADD R12, -RZ, -R24 ;  /* 0x00000000ff0c7229 */ /* 0x000fe40000000918 */
        /* <DEDUP_REMOVED lines=17> */
[----:B------:R0:W-:Y:S04]  /*72060*/  STL.64 [R1+0x5140], R32 ;  /* 0x0051402001007387 */ /* 0x0001e80000100a00 */
[----:B------:R0:W-:Y:S01]  /*72070*/  STL.128 [R1+0x7c50], R132 ;  /* 0x007c508401007387 */ /* 0x0001e20000100c00 */
        /* <DEDUP_REMOVED lines=10> */
.L_x_991:
[----:B------:R-:W-:Y:S05]  /*72120*/  BSYNC.RECONVERGENT B3 ;  /* 0x0000000000037941 */ /* 0x000fea0003800200 */
.L_x_990:
        /* <DEDUP_REMOVED lines=18> */
[----:B--2---:R-:W-:-:S07]  /*72250*/  DFMA R18, R36, R20, R18 ;  /* 0x000000142412722b */ /* 0x004fce0000000012 */
[----:B------:R0:W-:Y:S01]  /*72260*/  STL.64 [R1+0x7c78], R18 ;  /* 0x007c781201007387 */ /* 0x0001e20000100a00 */
[-C--:B---3--:R-:W-:Y:S02]  /*72270*/  DFMA R4, R40, R20.reuse, R64 ;  /* 0x000000142804722b */ /* 0x088fe40000000040 */
        /* <DEDUP_REMOVED lines=8> */
.L_x_993:
[----:B------:R-:W-:Y:S05]  /*72300*/  BSYNC.RECONVERGENT B3 ;  /* 0x0000000000037941 */ /* 0x000fea0003800200 */
.L_x_992:
[----:B------:R-:W2:Y:S04]  /*72310*/  LDL.128 R112, [R1+0x4e70] ;  /* 0x004e700001707983 */ /* 0x000ea80000100c00 */
[----:B------:R-:W3:Y:S01]  /*72320*/  LDL.LU.64 R38, [R1+0x7c50] ;  /* 0x007c500001267983 */ /* 0x000ee20000300a00 */
[----:B------:R-:W1:Y:S01]  /*72330*/  MUFU.RCP64H R9, R161 ;  /* 0x000000a100097308 */ /* 0x000e620000001800 */
[----:B------:R-:W-:-:S06]  /*72340*/  HFMA2 R8, -RZ, RZ, 0, 5.9604644775390625e-08 ;  /* 0x00000001ff087431 */ /* 0x000fcc00000001ff */
        /* <DEDUP_REMOVED lines=12> */
[--C-:B0-----:R-:W-:Y:S02]  /*72410*/  DFMA R18, -R160, R12, -R6.reuse ;  /* 0x0000000ca012722b */ /* 0x101fe40000000906 */
[----:B------:R-:W-:-:S06]  /*72420*/  DADD R6, -RZ, -R6 ;  /* 0x00000000ff067229 */ /* 0x000fcc0000000906 */
[----:B------:R-:W-:Y:S02]  /*72430*/  DFMA R8, R8, R18, R12 ;  /* 0x000000120808722b */ /* 0x000fe4000000000c */
[----:B------:R-:W-:Y:S02]  /*72440*/  DFMA R18, R44, R32, R4 ;  /* 0x000000202c12722b */ /* 0x000fe40000000004 */
[----:B------:R-:W-:-:S06]  /*72450*/  FSETP.GEU.AND P2, PT, |R7|, 6.5827683646048100446e-37, PT ;  /* 0x036000000700780b */ /* 0x000fcc0003f4e200 */
[----:B------:R-:W-:-:S05]  /*72460*/  FFMA R0, RZ, R161, R9 ;  /* 0x000000a1ff007223 */ /* 0x000fca0000000009 */
[----:B------:R-:W-:Y:S01]  /*72470*/  FSETP.GT.AND P1, PT, |R0|, 1.469367938527859385e-39, PT ;  /* 0x001000000000780b */ /* 0x000fe20003f24200 */
[----:B------:R-:W-:Y:S01]  /*72480*/  BSSY.RECONVERGENT B3, `(.L_x_994) ;  /* 0x0000014000037945 */ /* 0x000fe20003800200 */
[----:B------:R-:W-:Y:S01]  /*72490*/  DFMA R24, R24, R32, R242 ;  /* 0x000000201818722b */ /* 0x000fe200000000f2 */
[----:B--2---:R-:W-:Y:S01]  /*724a0*/  IMAD.MOV.U32 R40, RZ, RZ, R112 ;  /* 0x000000ffff287224 */ /* 0x004fe200078e0070 */
[----:B------:R-:W-:Y:S01]  /*724b0*/  MOV R41, R113 ;  /* 0x0000007100297202 */ /* 0x000fe20000000f00 */
[----:B------:R-:W-:Y:S02]  /*724c0*/  IMAD.MOV.U32 R36, RZ, RZ, R114 ;  /* 0x000000ffff247224 */ /* 0x000fe400078e0072 */
[----:B------:R-:W-:-:S03]  /*724d0*/  IMAD.MOV.U32 R37, RZ, RZ, R115 ;  /* 0x000000ffff257224 */ /* 0x000fc600078e0073 */
[----:B------:R-:W-:-:S03]  /*724e0*/  DFMA R40, R40, R32, R66 ;  /* 0x000000202828722b */ /* 0x000fc60000000042 */
[----:B---3--:R-:W-:Y:S01]  /*724f0*/  DFMA R4, R36, R32, R38 ;  /* 0x000000202404722b */ /* 0x008fe20000000026 */
[----:B------:R0:W-:Y:S04]  /*72500*/  STL.128 [R1+0x8390], R112 ;  /* 0x0083907001007387 */ /* 0x0001e80000100c00 */
[----:B------:R0:W-:Y:S04]  /*72510*/  STL.64 [R1+0x8378], R40 ;  /* 0x0083782801007387 */ /* 0x0001e80000100a00 */
        /* <DEDUP_REMOVED lines=10> */
.L_x_995:
[----:B------:R-:W-:Y:S05]  /*725c0*/  BSYNC.RECONVERGENT B3 ;  /* 0x0000000000037941 */ /* 0x000fea0003800200 */
.L_x_994:
[----:B------:R-:W2:Y:S01]  /*725d0*/  LDL.128 R140, [R1+0x5210] ;  /* 0x00521000018c7983 */ /* 0x000ea20000100c00 */
[----:B0-----:R-:W0:Y:S01]  /*725e0*/  MUFU.RCP64H R5, R15 ;  /* 0x0000000f00057308 */ /* 0x001e220000001800 */
[----:B------:R-:W-:Y:S02]  /*725f0*/  IMAD.MOV.U32 R4, RZ, RZ, 0x1 ;  /* 0x00000001ff047424 */ /* 0x000fe400078e00ff */
[----:B------:R-:W3:Y:S04]  /*72600*/  LDL.64 R58, [R1+0x7788] ;  /* 0x00778800013a7983 */ /* 0x000ee80000100a00 */
[----:B------:R-:W4:Y:S04]  /*72610*/  LDL.64 R62, [R1+0x8130] ;  /* 0x00813000013e7983 */ /* 0x000f280000100a00 */
[----:B------:R-:W4:Y:S04]  /*72620*/  LDL.64 R44, [R1+0x8138] ;  /* 0x00813800012c7983 */ /* 0x000f280000100a00 */
[----:B------:R-:W4:Y:S01]  /*72630*/  LDL.64 R40, [R1+0x7d98] ;  /* 0x007d980001287983 */ /* 0x000f220000100a00 */
[----:B0-----:R-:W-:-:S03]  /*72640*/  DFMA R6, -R14, R4, 1 ;  /* 0x3ff000000e06742b */ /* 0x001fc60000000104 */
[----:B------:R-:W4:Y:S04]  /*72650*/  LDL.64 R150, [R1+0x8378] ;  /* 0x0083780001967983 */ /* 0x000f280000100a00 */
[----:B------:R-:W4:Y:S01]  /*72660*/  LDL.64 R146, [R1+0x7c78] ;  /* 0x007c780001927983 */ /* 0x000f220000100a00 */
[----:B------:R-:W-:-:S03]  /*72670*/  DFMA R6, R6, R6, R6 ;  /* 0x000000060606722b */ /* 0x000fc60000000006 */
[----:B------:R-:W4:Y:S04]  /*72680*/  LDL.128 R152, [R1+0x5260] ;  /* 0x0052600001987983 */ /* 0x000f280000100c00 */
[----:B------:R0:W5:Y:S01]  /*72690*/  LDL.128 R128, [R1+0x5220] ;  /* 0x0052200001807983 */ /* 0x0001620000100c00 */
[----:B------:R-:W-:-:S03]  /*726a0*/  DFMA R6, R4, R6, R4 ;  /* 0x000000060406722b */ /* 0x000fc60000000004 */
[----:B------:R0:W5:Y:S04]  /*726b0*/  LDL.128 R116, [R1+0x5230] ;  /* 0x0052300001747983 */ /* 0x0001680000100c00 */
[----:B------:R0:W5:Y:S01]  /*726c0*/  LDL.128 R112, [R1+0x5240] ;  /* 0x0052400001707983 */ /* 0x0001620000100c00 */
[----:B------:R-:W-:-:S03]  /*726d0*/  DFMA R4, -R14, R6, 1 ;  /* 0x3ff000000e04742b */ /* 0x000fc60000000106 */
[----:B------:R0:W5:Y:S04]  /*726e0*/  LDL.128 R132, [R1+0x5270] ;  /* 0x0052700001847983 */ /* 0x0001680000100c00 */
[----:B------:R0:W5:Y:S01]  /*726f0*/  LDL.128 R36, [R1+0x5290] ;  /* 0x0052900001247983 */ /* 0x0001620000100c00 */
[----:B------:R-:W-:Y:S02]  /*72700*/  DFMA R12, R6, R4, R6 ;  /* 0x00000004060c722b */ /* 0x000fe40000000006 */
[----:B------:R-:W-:Y:S01]  /*72710*/  DADD R4, -RZ, -R32 ;  /* 0x00000000ff047229 */ /* 0x000fe20000000920 */
[----:B------:R0:W5:Y:S01]  /*72720*/  LDL.128 R64, [R1+0x52a0] ;  /* 0x0052a00001407983 */ /* 0x0001620000100c00 */
[----:B------:R-:W-:-:S07]  /*72730*/  DADD R6, -RZ, -R8 ;  /* 0x00000000ff067229 */ /* 0x000fce0000000908 */
[----:B------:R2:W-:Y:S02]  /*72740*/  STL.128 [R1+0x5180], R4 ;  /* 0x0051800401007387 */ /* 0x0005e40000100c00 */
        /* <DEDUP_REMOVED lines=8> */
[----:B------:R-:W-:Y:S06]  /*727d0*/  STL.64 [R1+0x51b0], R40 ;  /* 0x0051b02801007387 */ /* 0x000fec0000100a00 */
[----:B------:R1:W-:Y:S01]  /*727e0*/  STL.64 [R1+0x5178], R8 ;  /* 0x0051780801007387 */ /* 0x0003e20000100a00 */
[----:B------:R-:W-:-:S03]  /*727f0*/  FFMA R0, RZ, R15, R69 ;  /* 0x0000000fff007223 */ /* 0x000fc60000000045 */
[----:B------:R0:W-:Y:S01]  /*72800*/  STL.64 [R1+0x8370], R148 ;  /* 0x0083709401007387 */ /* 0x0001e20000100a00 */
[----:B-1----:R-:W-:-:S03]  /*72810*/  DADD R8, -RZ, -R140 ;  /* 0x00000000ff087229 */ /* 0x002fc6000000098c */
[----:B------:R0:W-:Y:S04]  /*72820*/  STL.64 [R1+0x7c70], R144 ;  /* 0x007c709001007387 */ /* 0x0001e80000100a00 */
        /* <DEDUP_REMOVED lines=14> */
.L_x_997:
[----:B------:R-:W-:Y:S05]  /*72910*/  BSYNC.RECONVERGENT B3 ;  /* 0x0000000000037941 */ /* 0x000fea0003800200 */
.L_x_996:
        /* <DEDUP_REMOVED lines=16> */
[----:B--2--5:R-:W-:-:S12]  /*72a20*/  DFMA R16, R16, R68, R134 ;  /* 0x000000441010722b */ /* 0x024fd80000000086 */
[----:B------:R-:W-:Y:S05]  /*72a30*/  @P1 BRA P2, `(.L_x_999) ;  /* 0x0000000000181947 */ /* 0x000fea0001000000 */
[----:B------:R-:W-:Y:S01]  /*72a40*/  IMAD.MOV.U32 R174, RZ, RZ, R136 ;  /* 0x000000ffffae7224 */ /* 0x000fe200078e0088 */
[----:B------:R-:W-:Y:S01]  /*72a50*/  MOV R0, 0x72a80 ;  /* 0x00072a8000007802 */ /* 0x000fe20000000f00 */
[----:B------:R-:W-:-:S07]  /*72a60*/  IMAD.MOV.U32 R175, RZ, RZ, R137 ;  /* 0x000000ffffaf7224 */ /* 0x000fce00078e0089 */
[----:B------:R-:W-:Y:S05]  /*72a70*/  CALL.REL.NOINC `($__internal_1_$__cuda_sm20_div_rn_f64_full) ;  /* 0x00000ddc000c7944 */ /* 0x000fea0003c00000 */
[----:B------:R-:W-:Y:S01]  /*72a80*/  MOV R14, R12 ;  /* 0x0000000c000e7202 */ /* 0x000fe20000000f00 */
[----:B------:R-:W-:-:S07]  /*72a90*/  IMAD.MOV.U32 R15, RZ, RZ, R13 ;  /* 0x000000ffff0f7224 */ /* 0x000fce00078e000d */
.L_x_999:
[----:B------:R-:W-:Y:S05]  /*72aa0*/  BSYNC.RECONVERGENT B3 ;  /* 0x0000000000037941 */ /* 0x000fea0003800200 */
.L_x_998:
[----:B------:R-:W2:Y:S04]  /*72ab0*/  LDL.64 R24, [R1+0x7898] ;  /* 0x0078980001187983 */ /* 0x000ea80000100a00 */
[----:B------:R-:W3:Y:S01]  /*72ac0*/  LDL.64 R32, [R1+0x77d8] ;  /* 0x0077d80001207983 */ /* 0x000ee20000100a00 */
        /* <DEDUP_REMOVED lines=15> */
[----:B---3--:R-:W-:-:S12]  /*72bc0*/  DFMA R16, R32, R14, R16 ;  /* 0x0000000e2010722b */ /* 0x008fd80000000010 */
[----:B------:R-:W-:Y:S05]  /*72bd0*/  @P1 BRA P2, `(.L_x_1001) ;  /* 0x0000000000181947 */ /* 0x000fea0001000000 */
[----:B------:R-:W-:Y:S01]  /*72be0*/  MOV R174, R24 ;  /* 0x0000001800ae7202 */ /* 0x000fe20000000f00 */
[----:B------:R-:W-:Y:S01]  /*72bf0*/  IMAD.MOV.U32 R175, RZ, RZ, R25 ;  /* 0x000000ffffaf7224 */ /* 0x000fe200078e0019 */
[----:B------:R-:W-:-:S07]  /*72c00*/  MOV R0, 0x72c20 ;  /* 0x00072c2000007802 */ /* 0x000fce0000000f00 */
[----:B------:R-:W-:Y:S05]  /*72c10*/  CALL.REL.NOINC `($__internal_1_$__cuda_sm20_div_rn_f64_full) ;  /* 0x00000dd800a47944 */ /* 0x000fea0003c00000 */
[----:B------:R-:W-:Y:S01]  /*72c20*/  IMAD.MOV.U32 R20, RZ, RZ, R12 ;  /* 0x000000ffff147224 */ /* 0x000fe200078e000c */
[----:B------:R-:W-:-:S07]  /*72c30*/  MOV R21, R13 ;  /* 0x0000000d00157202 */ /* 0x000fce0000000f00 */
.L_x_1001:
[----:B------:R-:W-:Y:S05]  /*72c40*/  BSYNC.RECONVERGENT B3 ;  /* 0x0000000000037941 */ /* 0x000fea0003800200 */
.L_x_1000:
        /* <DEDUP_REMOVED lines=22> */
[----:B---3--:R-:W-:-:S03]  /*72db0*/  DFMA R18, R40, R20, R210 ;  /* 0x000000142812722b */ /* 0x008fc600000000d2 */
[-C--:B------:R-:W-:Y:S02]  /*72dc0*/  DFMA R24, R24, R20.reuse, R16 ;  /* 0x000000141818722b */ /* 0x080fe40000000010 */
[----:B------:R-:W-:Y:S01]  /*72dd0*/  DFMA R16, R32, R20, R64 ;  /* 0x000000142010722b */ /* 0x000fe20000000040 */
[----:B------:R-:W-:Y:S10]  /*72de0*/  @P1 BRA P2, `(.L_x_1003) ;  /* 0x0000000000181947 */ /* 0x000ff40001000000 */
[----:B------:R-:W-:Y:S01]  /*72df0*/  MOV R174, R196 ;  /* 0x000000c400ae7202 */ /* 0x000fe20000000f00 */
[----:B------:R-:W-:Y:S01]  /*72e00*/  IMAD.MOV.U32 R175, RZ, RZ, R197 ;  /* 0x000000ffffaf7224 */ /* 0x000fe200078e00c5 */
[----:B------:R-:W-:-:S07]  /*72e10*/  MOV R0, 0x72e30 ;  /* 0x00072e3000007802 */ /* 0x000fce0000000f00 */
[----:B0-----:R-:W-:Y:S05]  /*72e20*/  CALL.REL.NOINC `($__internal_1_$__cuda_sm20_div_rn_f64_full) ;  /* 0x00000dd800207944 */ /* 0x001fea0003c00000 */
[----:B------:R-:W-:Y:S01]  /*72e30*/  IMAD.MOV.U32 R82, RZ, RZ, R12 ;  /* 0x000000ffff527224 */ /* 0x000fe200078e000c */
[----:B------:R-:W-:-:S07]  /*72e40*/  MOV R83, R13 ;  /* 0x0000000d00537202 */ /* 0x000fce0000000f00 */
.L_x_1003:
[----:B------:R-:W-:Y:S05]  /*72e50*/  BSYNC.RECONVERGENT B3 ;  /* 0x0000000000037941 */ /* 0x000fea0003800200 */
.L_x_1002:
[----:B------:R-:W2:Y:S04]  /*72e60*/  LDL.64 R44, [R1+0x8120] ;  /* 0x00812000012c7983 */ /* 0x000ea80000100a00 */
[----:B------:R-:W3:Y:S01]  /*72e70*/  LDL.64 R40, [R1+0x8128] ;  /* 0x0081280001287983 */ /* 0x000ee20000100a00 */
[----:B------:R-:W1:Y:S01]  /*72e80*/  MUFU.RCP64H R9, R123 ;  /* 0x0000007b00097308 */ /* 0x000e620000001800 */
[----:B------:R-:W-:Y:S01]  /*72e90*/  IMAD.MOV.U32 R8, RZ, RZ, 0x1 ;  /* 0x00000001ff087424 */ /* 0x000fe200078e00ff */
[----:B------:R-:W-:Y:S01]  /*72ea0*/  BSSY.RECONVERGENT B3, `(.L_x_1004) ;  /* 0x0000017000037945 */ /* 0x000fe20003800200 */
[----:B------:R-:W-:-:S04]  /*72eb0*/  DFMA R16, R28, R82, R16 ;  /* 0x000000521c10722b */ /* 0x000fc80000000010 */
        /* <DEDUP_REMOVED lines=13> */
[----:B---3--:R-:W-:-:S10]  /*72f90*/  DFMA R24, R40, R82, R24 ;  /* 0x000000522818722b */ /* 0x008fd40000000018 */
[----:B------:R-:W-:Y:S05]  /*72fa0*/  @P1 BRA P2, `(.L_x_1005) ;  /* 0x0000000000181947 */ /* 0x000fea0001000000 */
[----:B------:R-:W-:Y:S01]  /*72fb0*/  IMAD.MOV.U32 R174, RZ, RZ, R122 ;  /* 0x000000ffffae7224 */ /* 0x000fe200078e007a */
[----:B------:R-:W-:Y:S02]  /*72fc0*/  MOV R175, R123 ;  /* 0x0000007b00af7202 */ /* 0x000fe40000000f00 */
[----:B------:R-:W-:-:S07]  /*72fd0*/  MOV R0, 0x72ff0 ;  /* 0x00072ff000007802 */ /* 0x000fce0000000f00 */
[----:B0-----:R-:W-:Y:S05]  /*72fe0*/  CALL.REL.NOINC `($__internal_1_$__cuda_sm20_div_rn_f64_full) ;  /* 0x00000dd400b07944 */ /* 0x001fea0003c00000 */
[----:B------:R-:W-:Y:S02]  /*72ff0*/  IMAD.MOV.U32 R86, RZ, RZ, R12 ;  /* 0x000000ffff567224 */ /* 0x000fe400078e000c */
[----:B------:R-:W-:-:S07]  /*73000*/  IMAD.MOV.U32 R87, RZ, RZ, R13 ;  /* 0x000000ffff577224 */ /* 0x000fce00078e000d */
.L_x_1005:
[----:B------:R-:W-:Y:S05]  /*73010*/  BSYNC.RECONVERGENT B3 ;  /* 0x0000000000037941 */ /* 0x000fea0003800200 */
.L_x_1004:
[----:B------:R-:W2:Y:S04]  /*73020*/  LDL.64 R40, [R1+0x7d90] ;  /* 0x007d900001287983 */ /* 0x000ea80000100a00 */
[----:B------:R-:W3:Y:S04]  /*73030*/  LDL.64 R44, [R1+0x7b70] ;  /* 0x007b7000012c7983 */ /* 0x000ee80000100a00 */
[----:B------:R-:W4:Y:S04]  /*73040*/  LDL.64 R106, [R1+0x7b78] ;  /* 0x007b7800016a7983 */ /* 0x000f280000100a00 */
[----:B------:R-:W5:Y:S04]  /*73050*/  LDL.64 R62, [R1+0x7db0] ;  /* 0x007db000013e7983 */ /* 0x000f680000100a00 */
[----:B------:R-:W5:Y:S01]  /*73060*/  LDL.64 R64, [R1+0x7cc0] ;  /* 0x007cc00001407983 */ /* 0x000f620000100a00 */
[----:B------:R-:W1:Y:S01]  /*73070*/  MUFU.RCP64H R9, R61 ;  /* 0x0000003d00097308 */ /* 0x000e620000001800 */
[----:B------:R-:W-:-:S06]  /*73080*/  MOV R8, 0x1 ;  /* 0x0000000100087802 */ /* 0x000fcc0000000f00 */
[----:B-1----:R-:W-:-:S08]  /*73090*/  DFMA R12, -R60, R8, 1 ;  /* 0x3ff000003c0c742b */ /* 0x002fd00000000108 */
[----:B------:R-:W-:-:S08]  /*730a0*/  DFMA R12, R12, R12, R12 ;  /* 0x0000000c0c0c722b */ /* 0x000fd0000000000c */
[----:B------:R-:W-:-:S08]  /*730b0*/  DFMA R8, R8, R12, R8 ;  /* 0x0000000c0808722b */ /* 0x000fd00000000008 */
[----:B------:R-:W-:-:S08]  /*730c0*/  DFMA R12, -R60, R8, 1 ;  /* 0x3ff000003c0c742b */ /* 0x000fd00000000108 */
[----:B------:R-:W-:Y:S01]  /*730d0*/  DFMA R8, R8, R12, R8 ;  /* 0x0000000c0808722b */ /* 0x000fe20000000008 */
[----:B------:R-:W-:Y:S01]  /*730e0*/  BSSY.RECONVERGENT B3, `(.L_x_1006) ;  /* 0x0000015000037945 */ /* 0x000fe20003800200 */
[----:B--2---:R-:W-:-:S08]  /*730f0*/  DFMA R12, R40, R86, R32 ;  /* 0x00000056280c722b */ /* 0x004fd00000000020 */
[----:B------:R-:W-:-:S08]  /*73100*/  DMUL R32, R8, -R12 ;  /* 0x8000000c08207228 */ /* 0x000fd00000000000 */
[----:B------:R-:W-:-:S08]  /*73110*/  DFMA R40, -R60, R32, -R12 ;  /* 0x000000203c28722b */ /* 0x000fd0000000090c */
[----:B------:R-:W-:Y:S02]  /*73120*/  DFMA R88, R8, R40, R32 ;  /* 0x000000280858722b */ /* 0x000fe40000000020 */
[----:B------:R-:W-:-:S08]  /*73130*/  DADD R8, -RZ, -R12 ;  /* 0x00000000ff087229 */ /* 0x000fd0000000090c */
[----:B------:R-:W-:Y:S02]  /*73140*/  FFMA R0, RZ, R61, R89 ;  /* 0x0000003dff007223 */ /* 0x000fe40000000059 */
[----:B------:R-:W-:-:S03]  /*73150*/  FSETP.GEU.AND P2, PT, |R9|, 6.5827683646048100446e-37, PT ;  /* 0x036000000900780b */ /* 0x000fc60003f4e200 */
[----:B------:R-:W-:Y:S01]  /*73160*/  FSETP.GT.AND P1, PT, |R0|, 1.469367938527859385e-39, PT ;  /* 0x001000000000780b */ /* 0x000fe20003f24200 */
[-C--:B---3--:R-:W-:Y:S02]  /*73170*/  DFMA R44, R44, R86.reuse, R24 ;  /* 0x000000562c2c722b */ /* 0x088fe40000000018 */
[-C--:B------:R-:W-:Y:S02]  /*73180*/  DFMA R40, R216, R86.reuse, R132 ;  /* 0x00000056d828722b */ /* 0x080fe40000000084 */
[-C--:B----4-:R-:W-:Y:S02]  /*73190*/  DFMA R32, R106, R86.reuse, R114 ;  /* 0x000000566a20722b */ /* 0x090fe40000000072 */
[-C--:B-----5:R-:W-:Y:S02]  /*731a0*/  DFMA R62, R62, R86.reuse, R36 ;  /* 0x000000563e3e722b */ /* 0x0a0fe40000000024 */
[----:B------:R-:W-:-:S04]  /*731b0*/  DFMA R24, R64, R86, R16 ;  /* 0x000000564018722b */ /* 0x000fc80000000010 */
[----:B------:R-:W-:Y:S07]  /*731c0*/  @P1 BRA P2, `(.L_x_1007) ;  /* 0x0000000000181947 */ /* 0x000fee0001000000 */
[----:B------:R-:W-:Y:S01]  /*731d0*/  IMAD.MOV.U32 R174, RZ, RZ, R60 ;  /* 0x000000ffffae7224 */ /* 0x000fe200078e003c */
[----:B------:R-:W-:Y:S01]  /*731e0*/  MOV R0, 0x73210 ;  /* 0x0007321000007802 */ /* 0x000fe20000000f00 */
[----:B------:R-:W-:-:S07]  /*731f0*/  IMAD.MOV.U32 R175, RZ, RZ, R61 ;  /* 0x000000ffffaf7224 */ /* 0x000fce00078e003d */
[----:B0-----:R-:W-:Y:S05]  /*73200*/  CALL.REL.NOINC `($__internal_1_$__cuda_sm20_div_rn_f64_full) ;  /* 0x00000dd400287944 */ /* 0x001fea0003c00000 */
[----:B------:R-:W-:Y:S01]  /*73210*/  MOV R88, R12 ;  /* 0x0000000c00587202 */ /* 0x000fe20000000f00 */
[----:B------:R-:W-:-:S07]  /*73220*/  IMAD.MOV.U32 R89, RZ, RZ, R13 ;  /* 0x000000ffff597224 */ /* 0x000fce00078e000d */
.L_x_1007:
[----:B------:R-:W-:Y:S05]  /*73230*/  BSYNC.RECONVERGENT B3 ;  /* 0x0000000000037941 */ /* 0x000fea0003800200 */
.L_x_1006:
[----:B------:R-:W2:Y:S04]  /*73240*/  LDL.64 R36, [R1+0x8218] ;  /* 0x0082180001247983 */ /* 0x000ea80000100a00 */
[----:B------:R-:W3:Y:S04]  /*73250*/  LDL.64 R114, [R1+0x7e28] ;  /* 0x007e280001727983 */ /* 0x000ee80000100a00 */
[----:B------:R-:W4:Y:S04]  /*73260*/  LDL.64 R106, [R1+0x7f48] ;  /* 0x007f4800016a7983 */ /* 0x000f280000100a00 */
        /* <DEDUP_REMOVED lines=19> */
[----:B-----5:R-:W-:-:S06]  /*733a0*/  DFMA R64, R64, R88, R24 ;  /* 0x000000584040722b */ /* 0x020fcc0000000018 */
[----:B------:R-:W-:Y:S05]  /*733b0*/  @P1 BRA P2, `(.L_x_1009) ;  /* 0x0000000000181947 */ /* 0x000fea0001000000 */
[----:B------:R-:W-:Y:S01]  /*733c0*/  MOV R174, R160 ;  /* 0x000000a000ae7202 */ /* 0x000fe20000000f00 */
[----:B------:R-:W-:Y:S01]  /*733d0*/  IMAD.MOV.U32 R175, RZ, RZ, R161 ;  /* 0x000000ffffaf7224 */ /* 0x000fe200078e00a1 */
[----:B------:R-:W-:-:S07]  /*733e0*/  MOV R0, 0x73400 ;  /* 0x0007340000007802 */ /* 0x000fce0000000f00 */
[----:B0-----:R-:W-:Y:S05]  /*733f0*/  CALL.REL.NOINC `($__internal_1_$__cuda_sm20_div_rn_f64_full) ;  /* 0x00000dd000ac7944 */ /* 0x001fea0003c00000 */
[----:B------:R-:W-:Y:S01]  /*73400*/  IMAD.MOV.U32 R16, RZ, RZ, R12 ;  /* 0x000000ffff107224 */ /* 0x000fe200078e000c */
[----:B------:R-:W-:-:S07]  /*73410*/  MOV R17, R13 ;  /* 0x0000000d00117202 */ /* 0x000fce0000000f00 */
.L_x_1009:
[----:B------:R-:W-:Y:S05]  /*73420*/  BSYNC.RECONVERGENT B3 ;  /* 0x0000000000037941 */ /* 0x000fea0003800200 */
.L_x_1008:
[----:B------:R-:W2:Y:S04]  /*73430*/  LDL.64 R114, [R1+0x8138] ;  /* 0x0081380001727983 */ /* 0x000ea80000100a00 */
[----:B------:R-:W3:Y:S04]  /*73440*/  LDL.LU.64 R112, [R1+0x82a8] ;  /* 0x0082a80001707983 */ /* 0x000ee80000300a00 */
[----:B------:R-:W3:Y:S04]  /*73450*/  LDL.64 R106, [R1+0x7788] ;  /* 0x00778800016a7983 */ /* 0x000ee80000100a00 */
[----:B------:R-:W4:Y:S01]  /*73460*/  LDL.64 R62, [R1+0x8130] ;  /* 0x00813000013e7983 */ /* 0x000f220000100a00 */
        /* <DEDUP_REMOVED lines=22> */
[----:B0-----:R-:W-:Y:S05]  /*735d0*/  CALL.REL.NOINC `($__internal_1_$__cuda_sm20_div_rn_f64_full) ;  /* 0x00000dd000347944 */ /* 0x001fea0003c00000 */
[----:B------:R-:W-:Y:S02]  /*735e0*/  IMAD.MOV.U32 R24, RZ, RZ, R12 ;  /* 0x000000ffff187224 */ /* 0x000fe400078e000c */
[----:B------:R-:W-:-:S07]  /*735f0*/  IMAD.MOV.U32 R25, RZ, RZ, R13 ;  /* 0x000000ffff197224 */ /* 0x000fce00078e000d */
.L_x_1011:
[----:B------:R-:W-:Y:S05]  /*73600*/  BSYNC.RECONVERGENT B3 ;  /* 0x0000000000037941 */ /* 0x000fea0003800200 */
.L_x_1010:
[----:B------:R-:W2:Y:S04]  /*73610*/  LDL.64 R62, [R1+0x7e90] ;  /* 0x007e9000013e7983 */ /* 0x000ea80000100a00 */
[----:B------:R-:W3:Y:S04]  /*73620*/  LDL.64 R112, [R1+0x8520] ;  /* 0x0085200001707983 */ /* 0x000ee80000100a00 */
[----:B------:R-:W4:Y:S04]  /*73630*/  LDL.64 R128, [R1+0x8348] ;  /* 0x0083480001807983 */ /* 0x000f280000100a00 */
[----:B------:R-:W5:Y:S04]  /*73640*/  LDL.64 R120, [R1+0x8528] ;  /* 0x0085280001787983 */ /* 0x000f680000100a00 */
[----:B------:R-:W5:Y:S04]  /*73650*/  LDL.64 R118, [R1+0x7de0] ;  /* 0x007de00001767983 */ /* 0x000f680000100a00 */
        /* <DEDUP_REMOVED lines=12> */
[----:B------:R-:W-:Y:S02]  /*73720*/  DFMA R106, -R56, R62, -R12 ;  /* 0x0000003e386a722b */ /* 0x000fe4000000090c */
[----:B---3--:R-:W-:-:S06]  /*73730*/  DFMA R36, R112, R24, R36 ;  /* 0x000000187024722b */ /* 0x008fcc0000000024 */
[----:B------:R-:W-:Y:S02]  /*73740*/  DFMA R8, R8, R106, R62 ;  /* 0x0000006a0808722b */ /* 0x000fe4000000003e */
[----:B------:R-:W-:Y:S01]  /*73750*/  DADD R12, -RZ, -R12 ;  /* 0x00000000ff0c7229 */ /* 0x000fe2000000090c */
[----:B------:R1:W-:Y:S07]  /*73760*/  STL.64 [R1+0x7ba0], R36 ;  /* 0x007ba02401007387 */ /* 0x0003ee0000100a00 */
[----:B------:R-:W-:-:S02]  /*73770*/  FFMA R0, RZ, R57, R9 ;  /* 0x00000039ff007223 */ /* 0x000fc40000000009 */
[----:B------:R-:W-:-:S03]  /*73780*/  FSETP.GEU.AND P2, PT, |R13|, 6.5827683646048100446e-37, PT ;  /* 0x036000000d00780b */ /* 0x000fc60003f4e200 */
[----:B------:R-:W-:Y:S01]  /*73790*/  FSETP.GT.AND P1, PT, |R0|, 1.469367938527859385e-39, PT ;  /* 0x001000000000780b */ /* 0x000fe20003f24200 */
[-C--:B----4-:R-:W-:Y:S02]  /*737a0*/  DFMA R32, R128, R24.reuse, R32 ;  /* 0x000000188020722b */ /* 0x090fe40000000020 */
[-C--:B-----5:R-:W-:Y:S02]  /*737b0*/  DFMA R40, R120, R24.reuse, R40 ;  /* 0x000000187828722b */ /* 0x0a0fe40000000028 */
[-C--:B------:R-:W-:Y:S02]  /*737c0*/  DFMA R44, R118, R24.reuse, R44 ;  /* 0x00000018762c722b */ /* 0x080fe4000000002c */
[-C--:B------:R-:W-:Y:S02]  /*737d0*/  DFMA R62, R116, R24.reuse, R38 ;  /* 0x00000018743e722b */ /* 0x080fe40000000026 */
[----:B------:R-:W-:-:S04]  /*737e0*/  DFMA R64, R114, R24, R64 ;  /* 0x000000187240722b */ /* 0x000fc80000000040 */
[----:B-1----:R-:W-:Y:S07]  /*737f0*/  @P1 BRA P2, `(.L_x_1013) ;  /* 0x0000000000201947 */ /* 0x002fee0001000000 */
        /* <DEDUP_REMOVED lines=8> */
.L_x_1013:
[----:B------:R-:W-:Y:S05]  /*73880*/  BSYNC.RECONVERGENT B3 ;  /* 0x0000000000037941 */ /* 0x000fea0003800200 */
.L_x_1012:
[----:B------:R-:W1:Y:S01]  /*73890*/  MUFU.RCP64H R37, R79 ;  /* 0x0000004f00257308 */ /* 0x000e620000001800 */
[----:B------:R-:W-:Y:S01]  /*738a0*/  DADD R12, -RZ, -R68 ;  /* 0x00000000ff0c7229 */ /* 0x000fe20000000944 */
[----:B------:R-:W2:Y:S01]  /*738b0*/  LDL.64 R148, [R1+0x8370] ;  /* 0x0083700001947983 */ /* 0x000ea20000100a00 */
[----:B------:R-:W-:Y:S01]  /*738c0*/  DADD R14, -RZ, -R14 ;  /* 0x00000000ff0e7229 */ /* 0x000fe2000000090e */
[----:B------:R-:W-:Y:S02]  /*738d0*/  IMAD.MOV.U32 R36, RZ, RZ, 0x1 ;  /* 0x00000001ff247424 */ /* 0x000fe400078e00ff */
[----:B------:R-:W3:Y:S04]  /*738e0*/  LDL.64 R146, [R1+0x8378] ;  /* 0x0083780001927983 */ /* 0x000ee80000100a00 */
[----:B------:R-:W4:Y:S04]  /*738f0*/  LDL.64 R106, [R1+0x7c78] ;  /* 0x007c7800016a7983 */ /* 0x000f280000100a00 */
[----:B------:R1:W-:Y:S04]  /*73900*/  STL.128 [R1+0x5210], R12 ;  /* 0x0052100c01007387 */ /* 0x0003e80000100c00 */
[----:B------:R-:W4:Y:S04]  /*73910*/  LDL.64 R144, [R1+0x7d98] ;  /* 0x007d980001907983 */ /* 0x000f280000100a00 */
[----:B------:R-:W4:Y:S04]  /*73920*/  LDL.64 R136, [R1+0x7c58] ;  /* 0x007c580001887983 */ /* 0x000f280000100a00 */
[----:B------:R-:W4:Y:S01]  /*73930*/  LDL.64 R120, [R1+0x7c70] ;  /* 0x007c700001787983 */ /* 0x000f220000100a00 */
[----:B-1----:R-:W-:-:S03]  /*73940*/  DFMA R12, -R78, R36, 1 ;  /* 0x3ff000004e0c742b */ /* 0x002fc60000000124 */
[----:B------:R-:W4:Y:S04]  /*73950*/  LDL.64 R152, [R1+0x7ba0] ;  /* 0x007ba00001987983 */ /* 0x000f280000100a00 */
[----:B------:R-:W4:Y:S01]  /*73960*/  LDL.128 R180, [R1+0x52d0] ;  /* 0x0052d00001b47983 */ /* 0x000f220000100c00 */
[----:B------:R-:W-:-:S03]  /*73970*/  DFMA R12, R12, R12, R12 ;  /* 0x0000000c0c0c722b */ /* 0x000fc6000000000c */
[----:B------:R1:W5:Y:S01]  /*73980*/  LDL.128 R116, [R1+0x52b0] ;  /* 0x0052b00001747983 */ /* 0x0003620000100c00 */
[----:B------:R-:W-:-:S03]  /*73990*/  DADD R14, -RZ, -R82 ;  /* 0x00000000ff0e7229 */ /* 0x000fc60000000952 */
[----:B------:R1:W5:Y:S01]  /*739a0*/  LDL.128 R128, [R1+0x52e0] ;  /* 0x0052e00001807983 */ /* 0x0003620000100c00 */
[----:B------:R-:W-:-:S03]  /*739b0*/  DFMA R36, R36, R12, R36 ;  /* 0x0000000c2424722b */ /* 0x000fc60000000024 */
[----:B------:R1:W5:Y:S01]  /*739c0*/  LDL.128 R132, [R1+0x52f0] ;  /* 0x0052f00001847983 */ /* 0x0003620000100c00 */
[----:B------:R-:W-:-:S03]  /*739d0*/  DADD R12, -RZ, -R20 ;  /* 0x00000000ff0c7229 */ /* 0x000fc60000000914 */
[----:B------:R1:W5:Y:S04]  /*739e0*/  LDL.128 R112, [R1+0x5310] ;  /* 0x0053100001707983 */ /* 0x0003680000100c00 */
[----:B------:R1:W-:Y:S04]  /*739f0*/  STL.128 [R1+0x5220], R12 ;  /* 0x0052200c01007387 */ /* 0x0003e80000100c00 */
[----:B0-----:R0:W5:Y:S01]  /*73a00*/  LDL.128 R140, [R1+0x5320] ;  /* 0x00532000018c7983 */ /* 0x0011620000100c00 */
[----:B-1----:R-:W-:-:S08]  /*73a10*/  DFMA R12, -R78, R36, 1 ;  /* 0x3ff000004e0c742b */ /* 0x002fd00000000124 */
[----:B------:R-:W-:Y:S01]  /*73a20*/  DFMA R20, R36, R12, R36 ;  /* 0x0000000c2414722b */ /* 0x000fe20000000024 */
[----:B------:R0:W5:Y:S01]  /*73a30*/  LDL.128 R36, [R1+0x5300] ;  /* 0x0053000001247983 */ /* 0x0001620000100c00 */
[----:B------:R-:W-:Y:S02]  /*73a40*/  DADD R12, -RZ, -R86 ;  /* 0x00000000ff0c7229 */ /* 0x000fe40000000956 */
[----:B------:R-:W-:-:S07]  /*73a50*/  DADD R14, -RZ, -R88 ;  /* 0x00000000ff0e7229 */ /* 0x000fce0000000958 */
[----:B------:R1:W-:Y:S02]  /*73a60*/  STL.128 [R1+0x5230], R12 ;  /* 0x0052300c01007387 */ /* 0x0003e40000100c00 */
[----:B-1----:R-:W-:-:S08]  /*73a70*/  DMUL R12, R66, -R20 ;  /* 0x80000014420c7228 */ /* 0x002fd00000000000 */
[----:B------:R-:W-:Y:S02]  /*73a80*/  DFMA R14, -R78, R12, -R66 ;  /* 0x0000000c4e0e722b */ /* 0x000fe40000000942 */
[----:B------:R-:W-:-:S06]  /*73a90*/  DFMA R32, R58, R8, R32 ;  /* 0x000000083a20722b */ /* 0x000fcc0000000020 */
[----:B------:R-:W-:Y:S02]  /*73aa0*/  DFMA R20, R20, R14, R12 ;  /* 0x0000000e1414722b */ /* 0x000fe4000000000c */
[----:B------:R-:W-:Y:S02]  /*73ab0*/  DADD R12, -RZ, -R16 ;  /* 0x00000000ff0c7229 */ /* 0x000fe40000000910 */
[----:B------:R-:W-:Y:S02]  /*73ac0*/  DADD R14, -RZ, -R24 ;  /* 0x00000000ff0e7229 */ /* 0x000fe40000000918 */
[----:B------:R-:W-:Y:S01]  /*73ad0*/  DADD R16, -RZ, -R8 ;  /* 0x00000000ff107229 */ /* 0x000fe20000000908 */
[----:B------:R-:W-:Y:S03]  /*73ae0*/  STL.64 [R1+0x7f40], R32 ;  /* 0x007f402001007387 */ /* 0x000fe60000100a00 */
[----:B------:R-:W-:Y:S01]  /*73af0*/  FFMA R0, RZ, R79, R21 ;  /* 0x0000004fff007223 */ /* 0x000fe20000000015 */
[----:B------:R-:W-:Y:S04]  /*73b00*/  STL.128 [R1+0x5240], R12 ;  /* 0x0052400c01007387 */ /* 0x000fe80000100c00 */
[----:B------:R-:W-:Y:S04]  /*73b10*/  STL.128 [R1+0x5250], R16 ;  /* 0x0052501001007387 */ /* 0x000fe80000100c00 */
[----:B------:R-:W-:Y:S01]  /*73b20*/  STL.64 [R1+0x5268], R32 ;  /* 0x0052682001007387 */ /* 0x000fe20000100a00 */
[----:B------:R-:W-:Y:S01]  /*73b30*/  FSETP.GT.AND P1, PT, |R0|, 1.469367938527859385e-39, PT ;  /* 0x001000000000780b */ /* 0x000fe20003f24200 */
[----:B------:R-:W-:Y:S01]  /*73b40*/  BSSY.RECONVERGENT B3, `(.L_x_1014) ;  /* 0x000001c000037945 */ /* 0x000fe20003800200 */
[----:B--2---:R-:W-:-:S02]  /*73b50*/  DFMA R154, R148, R8, R40 ;  /* 0x00000008949a722b */ /* 0x004fc40000000028 */
[-C--:B---3--:R-:W-:Y:S02]  /*73b60*/  DFMA R148, R146, R8.reuse, R4 ;  /* 0x000000089294722b */ /* 0x088fe40000000004 */
[-C--:B----4-:R-:W-:Y:S02]  /*73b70*/  DFMA R4, R106, R8.reuse, R64 ;  /* 0x000000086a04722b */ /* 0x090fe40000000040 */
[----:B------:R-:W-:-:S05]  /*73b80*/  DFMA R150, R144, R8, R6 ;  /* 0x000000089096722b */ /* 0x000fca0000000006 */
[----:B------:R1:W-:Y:S01]  /*73b90*/  STL.64 [R1+0x7e40], R4 ;  /* 0x007e400401007387 */ /* 0x0003e20000100a00 */
[-C--:B------:R-:W-:Y:S02]  /*73ba0*/  DFMA R144, R136, R8.reuse, R44 ;  /* 0x000000088890722b */ /* 0x080fe4000000002c */
[----:B------:R-:W-:Y:S02]  /*73bb0*/  DFMA R146, R120, R8, R62 ;  /* 0x000000087892722b */ /* 0x000fe4000000003e */
[----:B-1----:R-:W-:Y:S01]  /*73bc0*/  DADD R4, -RZ, -R66 ;  /* 0x00000000ff047229 */ /* 0x002fe20000000942 */
        /* <DEDUP_REMOVED lines=8> */
[----:B------:R0:W-:Y:S01]  /*73c50*/  STL.128 [R1+0x8560], R180 ;  /* 0x008560b401007387 */ /* 0x0001e20000100c00 */
[----:B------:R-:W-:-:S13]  /*73c60*/  FSETP.GEU.AND P2, PT, |R5|, 6.5827683646048100446e-37, PT ;  /* 0x036000000500780b */ /* 0x000fda0003f4e200 */
[----:B------:R-:W-:Y:S05]  /*73c70*/  @P1 BRA P2, `(.L_x_1015) ;  /* 0x0000000000201947 */ /* 0x000fea0001000000 */
[----:B------:R-:W-:Y:S01]  /*73c80*/  IMAD.MOV.U32 R8, RZ, RZ, R4 ;  /* 0x000000ffff087224 */ /* 0x000fe200078e0004 */
[----:B------:R-:W-:Y:S01]  /*73c90*/  MOV R9, R5 ;  /* 0x0000000500097202 */ /* 0x000fe20000000f00 */
[----:B------:R-:W-:Y:S01]  /*73ca0*/  IMAD.MOV.U32 R174, RZ, RZ, R78 ;  /* 0x000000ffffae7224 */ /* 0x000fe200078e004e */
[----:B------:R-:W-:Y:S01]  /*73cb0*/  MOV R0, 0x73ce0 ;  /* 0x00073ce000007802 */ /* 0x000fe20000000f00 */
[----:B------:R-:W-:-:S07]  /*73cc0*/  IMAD.MOV.U32 R175, RZ, RZ, R79 ;  /* 0x000000ffffaf7224 */ /* 0x000fce00078e004f */
[----:B0----5:R-:W-:Y:S05]  /*73cd0*/  CALL.REL.NOINC `($__internal_1_$__cuda_sm20_div_rn_f64_full) ;  /* 0x00000dc800747944 */ /* 0x021fea0003c00000 */
[----:B------:R-:W-:Y:S01]  /*73ce0*/  MOV R20, R12 ;  /* 0x0000000c00147202 */ /* 0x000fe20000000f00 */
[----:B------:R-:W-:-:S07]  /*73cf0*/  IMAD.MOV.U32 R21, RZ, RZ, R13 ;  /* 0x000000ffff157224 */ /* 0x000fce00078e000d */
.L_x_1015:
[----:B------:R-:W-:Y:S05]  /*73d00*/  BSYNC.RECONVERGENT B3 ;  /* 0x0000000000037941 */ /* 0x000fea0003800200 */
.L_x_1014:
[----:B------:R-:W2:Y:S04]  /*73d10*/  LDL.64 R8, [R1+0x7d70] ;  /* 0x007d700001087983 */ /* 0x000ea80000100a00 */
[----:B------:R-:W3:Y:S04]  /*73d20*/  LDL.64 R66, [R1+0x7da0] ;  /* 0x007da00001427983 */ /* 0x000ee80000100a00 */
[----:B------:R-:W4:Y:S04]  /*73d30*/  LDL.LU.64 R16, [R1+0x7d60] ;  /* 0x007d600001107983 */ /* 0x000f280000300a00 */
[----:B------:R-:W4:Y:S04]  /*73d40*/  LDL.64 R24, [R1+0x7d78] ;  /* 0x007d780001187983 */ /* 0x000f280000100a00 */
[----:B------:R-:W4:Y:S04]  /*73d50*/  LDL.64 R44, [R1+0x7d80] ;  /* 0x007d8000012c7983 */ /* 0x000f280000100a00 */
[----:B------:R-:W4:Y:S04]  /*73d60*/  LDL.64 R14, [R1+0x8318] ;  /* 0x00831800010e7983 */ /* 0x000f280000100a00 */
[----:B------:R-:W4:Y:S04]  /*73d70*/  LDL.LU.64 R82, [R1+0x8560] ;  /* 0x0085600001527983 */ /* 0x000f280000300a00 */
[----:B------:R-:W4:Y:S04]  /*73d80*/  LDL.64 R40, [R1+0x7f58] ;  /* 0x007f580001287983 */ /* 0x000f280000100a00 */
[----:B------:R-:W4:Y:S04]  /*73d90*/  LDL.64 R64, [R1+0x7d68] ;  /* 0x007d680001407983 */ /* 0x000f280000100a00 */
[----:B------:R-:W4:Y:S04]  /*73da0*/  LDL.64 R62, [R1+0x7da8] ;  /* 0x007da800013e7983 */ /* 0x000f280000100a00 */
[----:B------:R-:W4:Y:S04]  /*73db0*/  LDL.64 R68, [R1+0x81a0] ;  /* 0x0081a00001447983 */ /* 0x000f280000100a00 */
[----:B------:R-:W4:Y:S01]  /*73dc0*/  LDL.64 R32, [R1+0x7d88] ;  /* 0x007d880001207983 */ /* 0x000f220000100a00 */
[----:B------:R-:W1:Y:S01]  /*73dd0*/  MUFU.RCP64H R5, R139 ;  /* 0x0000008b00057308 */ /* 0x000e620000001800 */
[----:B------:R-:W-:-:S06]  /*73de0*/  IMAD.MOV.U32 R4, RZ, RZ, 0x1 ;  /* 0x00000001ff047424 */ /* 0x000fcc00078e00ff */
[----:B-1----:R-:W-:-:S08]  /*73df0*/  DFMA R6, -R138, R4, 1 ;  /* 0x3ff000008a06742b */ /* 0x002fd00000000104 */
[----:B------:R-:W-:-:S08]  /*73e00*/  DFMA R6, R6, R6, R6 ;  /* 0x000000060606722b */ /* 0x000fd00000000006 */
[----:B------:R-:W-:-:S08]  /*73e10*/  DFMA R4, R4, R6, R4 ;  /* 0x000000060404722b */ /* 0x000fd00000000004 */
[----:B------:R-:W-:-:S08]  /*73e20*/  DFMA R6, -R138, R4, 1 ;  /* 0x3ff000008a06742b */ /* 0x000fd00000000104 */
[----:B------:R-:W-:Y:S01]  /*73e30*/  DFMA R4, R4, R6, R4 ;  /* 0x000000060404722b */ /* 0x000fe20000000004 */
[----:B------:R-:W-:Y:S01]  /*73e40*/  BSSY.RECONVERGENT B3, `(.L_x_1016) ;  /* 0x000001c000037945 */ /* 0x000fe20003800200 */
[----:B--2--5:R-:W-:-:S08]  /*73e50*/  DFMA R6, R8, R20, R116 ;  /* 0x000000140806722b */ /* 0x024fd00000000074 */
[----:B------:R-:W-:-:S08]  /*73e60*/  DMUL R8, R6, -R4 ;  /* 0x8000000406087228 */ /* 0x000fd00000000000 */
[--C-:B------:R-:W-:Y:S02]  /*73e70*/  DFMA R12, -R138, R8, -R6.reuse ;  /* 0x000000088a0c722b */ /* 0x100fe40000000906 */
[----:B------:R-:W-:-:S06]  /*73e80*/  DADD R6, -RZ, -R6 ;  /* 0x00000000ff067229 */ /* 0x000fcc0000000906 */
[----:B------:R-:W-:-:S04]  /*73e90*/  DFMA R4, R4, R12, R8 ;  /* 0x0000000c0404722b */ /* 0x000fc80000000008 */
[----:B------:R-:W-:-:S06]  /*73ea0*/  FSETP.GEU.AND P2, PT, |R7|, 6.5827683646048100446e-37, PT ;  /* 0x036000000700780b */ /* 0x000fcc0003f4e200 */
[----:B------:R-:W-:-:S05]  /*73eb0*/  FFMA R0, RZ, R139, R5 ;  /* 0x0000008bff007223 */ /* 0x000fca0000000005 */
[----:B------:R-:W-:Y:S01]  /*73ec0*/  FSETP.GT.AND P1, PT, |R0|, 1.469367938527859385e-39, PT ;  /* 0x001000000000780b */ /* 0x000fe20003f24200 */
[-C--:B---3--:R-:W-:Y:S02]  /*73ed0*/  DFMA R66, R66, R20.reuse, R38 ;  /* 0x000000144242722b */ /* 0x088fe40000000026 */
[-C--:B----4-:R-:W-:Y:S02]  /*73ee0*/  DFMA R16, R16, R20.reuse, R130 ;  /* 0x000000141010722b */ /* 0x090fe40000000082 */
[-C--:B------:R-:W-:Y:S02]  /*73ef0*/  DFMA R24, R24, R20.reuse, R118 ;  /* 0x000000141818722b */ /* 0x080fe40000000076 */
[-C--:B------:R-:W-:Y:S02]  /*73f00*/  DFMA R44, R44, R20.reuse, R248 ;  /* 0x000000142c2c722b */ /* 0x080fe400000000f8 */
[-C--:B------:R-:W-:Y:S02]  /*73f10*/  DFMA R14, R14, R20.reuse, R128 ;  /* 0x000000140e0e722b */ /* 0x080fe40000000080 */
[----:B------:R-:W-:-:S02]  /*73f20*/  DFMA R40, R40, R20, R82 ;  /* 0x000000142828722b */ /* 0x000fc40000000052 */
[-C--:B------:R-:W-:Y:S02]  /*73f30*/  DFMA R64, R64, R20.reuse, R134 ;  /* 0x000000144040722b */ /* 0x080fe40000000086 */
[-C--:B------:R-:W-:Y:S02]  /*73f40*/  DFMA R62, R62, R20.reuse, R112 ;  /* 0x000000143e3e722b */ /* 0x080fe40000000070 */
[-C--:B------:R-:W-:Y:S02]  /*73f50*/  DFMA R68, R68, R20.reuse, R142 ;  /* 0x000000144444722b */ /* 0x080fe4000000008e */
[----:B------:R-:W-:Y:S01]  /*73f60*/  DFMA R38, R32, R20, R234 ;  /* 0x000000142026722b */ /* 0x000fe200000000ea */
        /* <DEDUP_REMOVED lines=9> */
.L_x_1017:
[----:B------:R-:W-:Y:S05]  /*74000*/  BSYNC.RECONVERGENT B3 ;  /* 0x0000000000037941 */ /* 0x000fea0003800200 */
.L_x_1016:
[----:B------:R-:W2:Y:S04]  /*74010*/  LDL.128 R116, [R1+0x4ee0] ;  /* 0x004ee00001747983 */ /* 0x000ea80000100c00 */
[----:B------:R-:W3:Y:S01]  /*74020*/  LDL.64 R82, [R1+0x8238] ;  /* 0x0082380001527983 */ /* 0x000ee20000100a00 */
[----:B------:R-:W1:Y:S01]  /*74030*/  MUFU.RCP64H R7, R159 ;  /* 0x0000009f00077308 */ /* 0x000e620000001800 */
[----:B------:R-:W-:-:S06]  /*74040*/  IMAD.MOV.U32 R6, RZ, RZ, 0x1 ;  /* 0x00000001ff067424 */ /* 0x000fcc00078e00ff */
[----:B-1----:R-:W-:-:S08]  /*74050*/  DFMA R8, -R158, R6, 1 ;  /* 0x3ff000009e08742b */ /* 0x002fd00000000106 */
[----:B------:R-:W-:Y:S01]  /*74060*/  DFMA R8, R8, R8, R8 ;  /* 0x000000080808722b */ /* 0x000fe20000000008 */
[----:B--2---:R-:W-:Y:S01]  /*74070*/  MOV R32, R116 ;  /* 0x0000007400207202 */ /* 0x004fe20000000f00 */
[----:B------:R-:W-:Y:S01]  /*74080*/  IMAD.MOV.U32 R33, RZ, RZ, R117 ;  /* 0x000000ffff217224 */ /* 0x000fe200078e0075 */
[----:B------:R1:W-:Y:S01]  /*74090*/  STL.128 [R1+0x7e60], R116 ;  /* 0x007e607401007387 */ /* 0x0003e20000100c00 */
[----:B------:R-:W-:Y:S01]  /*740a0*/  IMAD.MOV.U32 R106, RZ, RZ, R118 ;  /* 0x000000ffff6a7224 */ /* 0x000fe200078e0076 */
[----:B------:R-:W-:Y:S02]  /*740b0*/  MOV R107, R119 ;  /* 0x00000077006b7202 */ /* 0x000fe40000000f00 */
[----:B-1----:R-:W2:Y:S01]  /*740c0*/  LDL.128 R116, [R1+0x4ed0] ;  /* 0x004ed00001747983 */ /* 0x002ea20000100c00 */
[----:B------:R-:W-:-:S08]  /*740d0*/  DFMA R6, R6, R8, R6 ;  /* 0x000000080606722b */ /* 0x000fd00000000006 */
[----:B------:R-:W-:-:S08]  /*740e0*/  DFMA R8, -R158, R6, 1 ;  /* 0x3ff000009e08742b */ /* 0x000fd00000000106 */
[----:B------:R-:W-:-:S08]  /*740f0*/  DFMA R6, R6, R8, R6 ;  /* 0x000000080606722b */ /* 0x000fd00000000006 */
[----:B------:R-:W-:-:S08]  /*74100*/  DMUL R8, R24, -R6 ;  /* 0x8000000618087228 */ /* 0x000fd00000000000 */
[----:B------:R-:W-:-:S08]  /*74110*/  DFMA R12, -R158, R8, -R24 ;  /* 0x000000089e0c722b */ /* 0x000fd00000000918 */
[----:B------:R-:W-:Y:S02]  /*74120*/  DFMA R6, R6, R12, R8 ;  /* 0x0000000c0606722b */ /* 0x000fe40000000008 */
[----:B------:R-:W-:Y:S02]  /*74130*/  DADD R8, -RZ, -R24 ;  /* 0x00000000ff087229 */ /* 0x000fe40000000918 */
[----:B------:R-:W-:-:S06]  /*74140*/  DFMA R24, R106, R4, R68 ;  /* 0x000000046a18722b */ /* 0x000fcc0000000044 */
[----:B------:R-:W-:Y:S02]  /*74150*/  FFMA R0, RZ, R159, R7 ;  /* 0x0000009fff007223 */ /* 0x000fe40000000007 */
[----:B------:R-:W-:-:S03]  /*74160*/  FSETP.GEU.AND P2, PT, |R9|, 6.5827683646048100446e-37, PT ;  /* 0x036000000900780b */ /* 0x000fc60003f4e200 */
[----:B------:R-:W-:Y:S01]  /*74170*/  FSETP.GT.AND P1, PT, |R0|, 1.469367938527859385e-39, PT ;  /* 0x001000000000780b */ /* 0x000fe20003f24200 */
[----:B------:R-:W-:Y:S01]  /*74180*/  BSSY.RECONVERGENT B3, `(.L_x_1018) ;  /* 0x0000013000037945 */ /* 0x000fe20003800200 */
[-C--:B---3--:R-:W-:Y:S02]  /*74190*/  DFMA R82, R82, R4.reuse, R132 ;  /* 0x000000045252722b */ /* 0x088fe40000000084 */
[----:B------:R-:W-:Y:S01]  /*741a0*/  DFMA R32, R32, R4, R114 ;  /* 0x000000042020722b */ /* 0x000fe20000000072 */
[----:B--2---:R-:W-:Y:S01]  /*741b0*/  IMAD.MOV.U32 R88, RZ, RZ, R116 ;  /* 0x000000ffff587224 */ /* 0x004fe200078e0074 */
[----:B------:R-:W-:Y:S01]  /*741c0*/  MOV R86, R118 ;  /* 0x0000007600567202 */ /* 0x000fe20000000f00 */
[----:B------:R-:W-:Y:S02]  /*741d0*/  IMAD.MOV.U32 R89, RZ, RZ, R117 ;  /* 0x000000ffff597224 */ /* 0x000fe400078e0075 */
[----:B------:R-:W-:-:S04]  /*741e0*/  IMAD.MOV.U32 R87, RZ, RZ, R119 ;  /* 0x000000ffff577224 */ /* 0x000fc800078e0077 */
[-C--:B------:R-:W-:Y:S02]  /*741f0*/  DFMA R68, R88, R4.reuse, R64 ;  /* 0x000000045844722b */ /* 0x080fe40000000040 */
[----:B------:R-:W-:Y:S01]  /*74200*/  DFMA R64, R86, R4, R66 ;  /* 0x000000045640722b */ /* 0x000fe20000000042 */
[----:B------:R1:W-:Y:S04]  /*74210*/  STL.128 [R1+0x7ef0], R116 ;  /* 0x007ef07401007387 */ /* 0x0003e80000100c00 */
[----:B------:R1:W-:Y:S04]  /*74220*/  STL.64 [R1+0x7f08], R68 ;  /* 0x007f084401007387 */ /* 0x0003e80000100a00 */
[----:B------:R1:W-:Y:S01]  /*74230*/  STL.64 [R1+0x7cf8], R64 ;  /* 0x007cf84001007387 */ /* 0x0003e20000100a00 */
[----:B------:R-:W-:Y:S05]  /*74240*/  @P1 BRA P2, `(.L_x_1019) ;  /* 0x0000000000181947 */ /* 0x000fea0001000000 */
[----:B------:R-:W-:Y:S01]  /*74250*/  MOV R174, R158 ;  /* 0x0000009e00ae7202 */ /* 0x000fe20000000f00 */
[----:B------:R-:W-:Y:S01]  /*74260*/  IMAD.MOV.U32 R175, RZ, RZ, R159 ;  /* 0x000000ffffaf7224 */ /* 0x000fe200078e009f */
[----:B------:R-:W-:-:S07]  /*74270*/  MOV R0, 0x74290 ;  /* 0x0007429000007802 */ /* 0x000fce0000000f00 */
[----:B01----:R-:W-:Y:S05]  /*74280*/  CALL.REL.NOINC `($__internal_1_$__cuda_sm20_div_rn_f64_full) ;  /* 0x00000dc400087944 */ /* 0x003fea0003c00000 */
[----:B------:R-:W-:Y:S01]  /*74290*/  IMAD.MOV.U32 R6, RZ, RZ, R12 ;  /* 0x000000ffff067224 */ /* 0x000fe200078e000c */
[----:B------:R-:W-:-:S07]  /*742a0*/  MOV R7, R13 ;  /* 0x0000000d00077202 */ /* 0x000fce0000000f00 */
.L_x_1019:
[----:B------:R-:W-:Y:S05]  /*742b0*/  BSYNC.RECONVERGENT B3 ;  /* 0x0000000000037941 */ /* 0x000fea0003800200 */
.L_x_1018:
[----:B-1----:R-:W2:Y:S04]  /*742c0*/  LDL.128 R116, [R1+0x50b0] ;  /* 0x0050b00001747983 */ /* 0x002ea80000100c00 */
[----:B------:R-:W3:Y:S01]  /*742d0*/  LDL.64 R112, [R1+0x7df0] ;  /* 0x007df00001707983 */ /* 0x000ee20000100a00 */
[----:B--2---:R-:W-:-:S03]  /*742e0*/  IMAD.MOV.U32 R64, RZ, RZ, R116 ;  /* 0x000000ffff407224 */ /* 0x004fc600078e0074 */
[----:B------:R1:W-:Y:S01]  /*742f0*/  STL.128 [R1+0x8550], R116 ;  /* 0x0085507401007387 */ /* 0x0003e20000100c00 */
[----:B------:R-:W-:Y:S01]  /*74300*/  IMAD.MOV.U32 R65, RZ, RZ, R117 ;  /* 0x000000ffff417224 */ /* 0x000fe200078e0075 */
[----:B------:R-:W-:Y:S01]  /*74310*/  MOV R106, R118 ;  /* 0x00000076006a7202 */ /* 0x000fe20000000f00 */
[----:B------:R-:W-:Y:S02]  /*74320*/  IMAD.MOV.U32 R107, RZ, RZ, R119 ;  /* 0x000000ffff6b7224 */ /* 0x000fe400078e0077 */
[----:B-1----:R-:W2:Y:S01]  /*74330*/  LDL.128 R116, [R1+0x50c0] ;  /* 0x0050c00001747983 */ /* 0x002ea20000100c00 */
[----:B------:R-:W1:Y:S01]  /*74340*/  MUFU.RCP64H R9, R11 ;  /* 0x0000000b00097308 */ /* 0x000e620000001800 */
[----:B------:R-:W-:-:S06]  /*74350*/  IMAD.MOV.U32 R8, RZ, RZ, 0x1 ;  /* 0x00000001ff087424 */ /* 0x000fcc00078e00ff */
[----:B-1----:R-:W-:-:S08]  /*74360*/  DFMA R12, -R10, R8, 1 ;  /* 0x3ff000000a0c742b */ /* 0x002fd00000000108 */
[----:B------:R-:W-:-:S08]  /*74370*/  DFMA R12, R12, R12, R12 ;  /* 0x0000000c0c0c722b */ /* 0x000fd0000000000c */
[----:B------:R-:W-:Y:S01]  /*74380*/  DFMA R8, R8, R12, R8 ;  /* 0x0000000c0808722b */ /* 0x000fe20000000008 */
[----:B--2---:R-:W-:Y:S01]  /*74390*/  IMAD.MOV.U32 R88, RZ, RZ, R118 ;  /* 0x000000ffff587224 */ /* 0x004fe200078e0076 */
[----:B------:R-:W-:Y:S01]  /*743a0*/  MOV R89, R119 ;  /* 0x0000007700597202 */ /* 0x000fe20000000f00 */
[----:B------:R1:W-:Y:S01]  /*743b0*/  STL.128 [R1+0x7e00], R116 ;  /* 0x007e007401007387 */ /* 0x0003e20000100c00 */
[----:B------:R-:W-:Y:S02]  /*743c0*/  IMAD.MOV.U32 R68, RZ, RZ, R116 ;  /* 0x000000ffff447224 */ /* 0x000fe400078e0074 */
[----:B------:R-:W-:Y:S02]  /*743d0*/  IMAD.MOV.U32 R69, RZ, RZ, R117 ;  /* 0x000000ffff457224 */ /* 0x000fe400078e0075 */
[----:B-1----:R-:W2:Y:S01]  /*743e0*/  LDL.128 R116, [R1+0x50d0] ;  /* 0x0050d00001747983 */ /* 0x002ea20000100c00 */
[----:B------:R-:W-:-:S08]  /*743f0*/  DFMA R12, -R10, R8, 1 ;  /* 0x3ff000000a0c742b */ /* 0x000fd00000000108 */
[----:B------:R-:W-:Y:S02]  /*74400*/  DFMA R8, R8, R12, R8 ;  /* 0x0000000c0808722b */ /* 0x000fe40000000008 */
[----:B------:R-:W-:-:S08]  /*74410*/  DFMA R12, R64, R6, R44 ;  /* 0x00000006400c722b */ /* 0x000fd0000000002c */
[----:B------:R-:W-:-:S08]  /*74420*/  DMUL R44, R12, -R8 ;  /* 0x800000080c2c7228 */ /* 0x000fd00000000000 */
[--C-:B------:R-:W-:Y:S02]  /*74430*/  DFMA R64, -R10, R44, -R12.reuse ;  /* 0x0000002c0a40722b */ /* 0x100fe4000000090c */
[----:B------:R-:W-:-:S06]  /*74440*/  DADD R12, -RZ, -R12 ;  /* 0x00000000ff0c7229 */ /* 0x000fcc000000090c */
[----:B------:R-:W-:Y:S02]  /*74450*/  DFMA R8, R8, R64, R44 ;  /* 0x000000400808722b */ /* 0x000fe4000000002c */
[----:B------:R-:W-:Y:S02]  /*74460*/  DFMA R64, R68, R6, R14 ;  /* 0x000000064440722b */ /* 0x000fe4000000000e */
[----:B------:R-:W-:-:S05]  /*74470*/  FSETP.GEU.AND P2, PT, |R13|, 6.5827683646048100446e-37, PT ;  /* 0x036000000d00780b */ /* 0x000fca0003f4e200 */
[----:B------:R1:W-:Y:S01]  /*74480*/  STL.64 [R1+0x8480], R64 ;  /* 0x0084804001007387 */ /* 0x0003e20000100a00 */
[----:B------:R-:W-:-:S05]  /*74490*/  FFMA R0, RZ, R11, R9 ;  /* 0x0000000bff007223 */ /* 0x000fca0000000009 */
[----:B------:R-:W-:Y:S01]  /*744a0*/  FSETP.GT.AND P1, PT, |R0|, 1.469367938527859385e-39, PT ;  /* 0x001000000000780b */ /* 0x000fe20003f24200 */
[----:B------:R-:W-:Y:S01]  /*744b0*/  BSSY.RECONVERGENT B3, `(.L_x_1020) ;  /* 0x0000015000037945 */ /* 0x000fe20003800200 */
[-C--:B---3--:R-:W-:Y:S02]  /*744c0*/  DFMA R24, R112, R6.reuse, R24 ;  /* 0x000000067018722b */ /* 0x088fe40000000018 */
[-C--:B------:R-:W-:Y:S02]  /*744d0*/  DFMA R40, R106, R6.reuse, R40 ;  /* 0x000000066a28722b */ /* 0x080fe40000000028 */
[----:B------:R-:W-:Y:S01]  /*744e0*/  DFMA R44, R88, R6, R82 ;  /* 0x00000006582c722b */ /* 0x000fe20000000052 */
[----:B--2---:R-:W-:Y:S01]  /*744f0*/  IMAD.MOV.U32 R66, RZ, RZ, R118 ;  /* 0x000000ffff427224 */ /* 0x004fe200078e0076 */
[----:B------:R-:W-:-:S06]  /*74500*/  MOV R67, R119 ;  /* 0x0000007700437202 */ /* 0x000fcc0000000f00 */
[----:B------:R-:W-:Y:S01]  /*74510*/  DFMA R14, R66, R6, R140 ;  /* 0x00000006420e722b */ /* 0x000fe2000000008c */
[----:B------:R1:W-:Y:S06]  /*74520*/  STL.128 [R1+0x7cd0], R116 ;  /* 0x007cd07401007387 */ /* 0x0003ec0000100c00 */
[----:B------:R1:W-:Y:S01]  /*74530*/  STL.64 [R1+0x84c0], R14 ;  /* 0x0084c00e01007387 */ /* 0x0003e20000100a00 */
[----:B------:R-:W-:Y:S01]  /*74540*/  MOV R86, R116 ;  /* 0x0000007400567202 */ /* 0x000fe20000000f00 */
[----:B------:R-:W-:-:S06]  /*74550*/  IMAD.MOV.U32 R87, RZ, RZ, R117 ;  /* 0x000000ffff577224 */ /* 0x000fcc00078e0075 */
[----:B------:R-:W-:Y:S01]  /*74560*/  DFMA R62, R86, R6, R62 ;  /* 0x00000006563e722b */ /* 0x000fe2000000003e */
[----:B------:R-:W-:Y:S10]  /*74570*/  @P1 BRA P2, `(.L_x_1021) ;  /* 0x0000000000201947 */ /* 0x000ff40001000000 */
[----:B------:R-:W-:Y:S01]  /*74580*/  IMAD.MOV.U32 R8, RZ, RZ, R12 ;  /* 0x000000ffff087224 */ /* 0x000fe200078e000c */
[----:B------:R-:W-:Y:S01]  /*74590*/  MOV R9, R13 ;  /* 0x0000000d00097202 */ /* 0x000fe20000000f00 */
[----:B------:R-:W-:Y:S01]  /*745a0*/  IMAD.MOV.U32 R174, RZ, RZ, R10 ;  /* 0x000000ffffae7224 */ /* 0x000fe200078e000a */
[----:B------:R-:W-:Y:S01]  /*745b0*/  MOV R0, 0x745e0 ;  /* 0x000745e000007802 */ /* 0x000fe20000000f00 */
[----:B------:R-:W-:-:S07]  /*745c0*/  IMAD.MOV.U32 R175, RZ, RZ, R11 ;  /* 0x000000ffffaf7224 */ /* 0x000fce00078e000b */
[----:B01----:R-:W-:Y:S05]  /*745d0*/  CALL.REL.NOINC `($__internal_1_$__cuda_sm20_div_rn_f64_full) ;  /* 0x00000dc000347944 */ /* 0x003fea0003c00000 */
[----:B------:R-:W-:Y:S01]  /*745e0*/  MOV R8, R12 ;  /* 0x0000000c00087202 */ /* 0x000fe20000000f00 */
[----:B------:R-:W-:-:S07]  /*745f0*/  IMAD.MOV.U32 R9, RZ, RZ, R13 ;  /* 0x000000ffff097224 */ /* 0x000fce00078e000d */
.L_x_1021:
[----:B------:R-:W-:Y:S05]  /*74600*/  BSYNC.RECONVERGENT B3 ;  /* 0x0000000000037941 */ /* 0x000fea0003800200 */
.L_x_1020:
[----:B-1----:R-:W1:Y:S01]  /*74610*/  MUFU.RCP64H R65, R205 ;  /* 0x000000cd00417308 */ /* 0x002e620000001800 */
[----:B------:R-:W-:Y:S01]  /*74620*/  IMAD.MOV.U32 R64, RZ, RZ, 0x1 ;  /* 0x00000001ff407424 */ /* 0x000fe200078e00ff */
[----:B------:R-:W-:Y:S01]  /*74630*/  DADD R4, -RZ, -R4 ;  /* 0x00000000ff047229 */ /* 0x000fe20000000904 */
[----:B------:R-:W2:Y:S01]  /*74640*/  LDL.128 R12, [R1+0x5330] ;  /* 0x00533000010c7983 */ /* 0x000ea20000100c00 */
[----:B------:R-:W-:-:S03]  /*74650*/  DADD R6, -RZ, -R6 ;  /* 0x00000000ff067229 */ /* 0x000fc60000000906 */
[----:B------:R-:W3:Y:S04]  /*74660*/  LDL.128 R112, [R1+0x51e0] ;  /* 0x0051e00001707983 */ /* 0x000ee80000100c00 */
[----:B0-----:R-:W4:Y:S04]  /*74670*/  LDL.64 R148, [R1+0x8198] ;  /* 0x0081980001947983 */ /* 0x001f280000100a00 */
[----:B------:R-:W4:Y:S01]  /*74680*/  LDL.64 R188, [R1+0x7e40] ;  /* 0x007e400001bc7983 */ /* 0x000f220000100a00 */
[----:B-1----:R-:W-:-:S03]  /*74690*/  DFMA R66, -R204, R64, 1 ;  /* 0x3ff00000cc42742b */ /* 0x002fc60000000140 */
[----:B------:R-:W4:Y:S04]  /*746a0*/  LDL.64 R184, [R1+0x8480] ;  /* 0x0084800001b87983 */ /* 0x000f280000100a00 */
[----:B------:R-:W4:Y:S01]  /*746b0*/  LDL.64 R182, [R1+0x7f08] ;  /* 0x007f080001b67983 */ /* 0x000f220000100a00 */
[----:B------:R-:W-:-:S03]  /*746c0*/  DFMA R66, R66, R66, R66 ;  /* 0x000000424242722b */ /* 0x000fc60000000042 */
[----:B------:R-:W4:Y:S04]  /*746d0*/  LDL.64 R154, [R1+0x7cf8] ;  /* 0x007cf800019a7983 */ /* 0x000f280000100a00 */
[----:B------:R-:W4:Y:S01]  /*746e0*/  LDL.64 R144, [R1+0x84c0] ;  /* 0x0084c00001907983 */ /* 0x000f220000100a00 */
[----:B------:R-:W-:-:S03]  /*746f0*/  DFMA R64, R64, R66, R64 ;  /* 0x000000424040722b */ /* 0x000fc60000000040 */
[----:B------:R0:W-:Y:S04]  /*74700*/  STL.128 [R1+0x52b0], R4 ;  /* 0x0052b00401007387 */ /* 0x0001e80000100c00 */
[----:B------:R1:W5:Y:S04]  /*74710*/  LDL.128 R116, [R1+0x5380] ;  /* 0x0053800001747983 */ /* 0x0003680000100c00 */
[----:B------:R1:W5:Y:S04]  /*74720*/  LDL.128 R128, [R1+0x5390] ;  /* 0x0053900001807983 */ /* 0x0003680000100c00 */
[----:B------:R1:W5:Y:S01]  /*74730*/  LDL.128 R132, [R1+0x53a0] ;  /* 0x0053a00001847983 */ /* 0x0003620000100c00 */
[----:B0-----:R-:W-:-:S03]  /*74740*/  DFMA R4, -R204, R64, 1 ;  /* 0x3ff00000cc04742b */ /* 0x001fc60000000140 */
[----:B------:R1:W5:Y:S04]  /*74750*/  LDL.128 R136, [R1+0x53b0] ;  /* 0x0053b00001887983 */ /* 0x0003680000100c00 */
[----:B------:R1:W5:Y:S01]  /*74760*/  LDL.128 R140, [R1+0x53c0] ;  /* 0x0053c000018c7983 */ /* 0x0003620000100c00 */
[----:B------:R-:W-:-:S03]  /*74770*/  DFMA R4, R64, R4, R64 ;  /* 0x000000044004722b */ /* 0x000fc60000000040 */
[----:B------:R-:W2:Y:S02]  /*74780*/  LDL.128 R64, [R1+0x51f0] ;  /* 0x0051f00001407983 */ /* 0x000ea40000100c00 */
[----:B--2---:R-:W-:Y:S02]  /*74790*/  IMAD.MOV.U32 R106, RZ, RZ, R64 ;  /* 0x000000ffff6a7224 */ /* 0x004fe400078e0040 */
[----:B------:R0:W-:Y:S01]  /*747a0*/  STL.128 [R1+0x7d20], R64 ;  /* 0x007d204001007387 */ /* 0x0001e20000100c00 */
[----:B------:R-:W-:Y:S01]  /*747b0*/  IMAD.MOV.U32 R107, RZ, RZ, R65 ;  /* 0x000000ffff6b7224 */ /* 0x000fe200078e0041 */
[----:B------:R-:W-:Y:S01]  /*747c0*/  MOV R88, R66 ;  /* 0x0000004200587202 */ /* 0x000fe20000000f00 */
[----:B------:R-:W-:Y:S02]  /*747d0*/  IMAD.MOV.U32 R89, RZ, RZ, R67 ;  /* 0x000000ffff597224 */ /* 0x000fe400078e0043 */
[----:B0-----:R-:W2:Y:S01]  /*747e0*/  LDL.128 R64, [R1+0x5200] ;  /* 0x0052000001407983 */ /* 0x001ea20000100c00 */
[----:B------:R-:W-:Y:S01]  /*747f0*/  DMUL R6, R4, -R12 ;  /* 0x8000000c04067228 */ /* 0x000fe20000000000 */
[----:B---3--:R-:W-:Y:S01]  /*74800*/  MOV R146, R112 ;  /* 0x0000007000927202 */ /* 0x008fe20000000f00 */
[----:B------:R-:W-:Y:S01]  /*74810*/  IMAD.MOV.U32 R147, RZ, RZ, R113 ;  /* 0x000000ffff937224 */ /* 0x000fe200078e0071 */
[----:B------:R0:W-:Y:S01]  /*74820*/  STL.128 [R1+0x83a0], R112 ;  /* 0x0083a07001007387 */ /* 0x0001e20000100c00 */
[----:B------:R-:W-:Y:S01]  /*74830*/  IMAD.MOV.U32 R120, RZ, RZ, R114 ;  /* 0x000000ffff787224 */ /* 0x000fe200078e0072 */
[----:B------:R-:W-:-:S02]  /*74840*/  MOV R121, R115 ;  /* 0x0000007300797202 */ /* 0x000fc40000000f00 */
[----:B0-----:R1:W5:Y:S01]  /*74850*/  LDL.128 R112, [R1+0x5360] ;  /* 0x0053600001707983 */ /* 0x0013620000100c00 */
[----:B------:R-:W-:Y:S01]  /*74860*/  DADD R190, -RZ, -R20 ;  /* 0x00000000ffbe7229 */ /* 0x000fe20000000914 */
[----:B--2---:R-:W-:Y:S01]  /*74870*/  IMAD.MOV.U32 R82, RZ, RZ, R64 ;  /* 0x000000ffff527224 */ /* 0x004fe200078e0040 */
[----:B------:R-:W-:Y:S01]  /*74880*/  MOV R83, R65 ;  /* 0x0000004100537202 */ /* 0x000fe20000000f00 */
[----:B------:R0:W-:Y:S01]  /*74890*/  STL.128 [R1+0x7ce0], R64 ;  /* 0x007ce04001007387 */ /* 0x0001e20000100c00 */
[----:B------:R-:W-:Y:S02]  /*748a0*/  IMAD.MOV.U32 R68, RZ, RZ, R66 ;  /* 0x000000ffff447224 */ /* 0x000fe400078e0042 */
[----:B------:R-:W-:Y:S01]  /*748b0*/  IMAD.MOV.U32 R69, RZ, RZ, R67 ;  /* 0x000000ffff457224 */ /* 0x000fe200078e0043 */
[----:B0-----:R-:W-:-:S08]  /*748c0*/  DFMA R64, -R204, R6, -R12 ;  /* 0x00000006cc40722b */ /* 0x001fd0000000090c */
[----:B------:R-:W-:Y:S01]  /*748d0*/  DFMA R86, R4, R64, R6 ;  /* 0x000000400456722b */ /* 0x000fe20000000006 */
[----:B------:R1:W5:Y:S04]  /*748e0*/  LDL.128 R4, [R1+0x5340] ;  /* 0x0053400001047983 */ /* 0x0003680000100c00 */
[----:B------:R1:W5:Y:S01]  /*748f0*/  LDL.128 R64, [R1+0x5350] ;  /* 0x0053500001407983 */ /* 0x0003620000100c00 */
[-C--:B----4-:R-:W-:Y:S02]  /*74900*/  DFMA R20, R148, R8.reuse, R40 ;  /* 0x000000089414722b */ /* 0x090fe40000000028 */
[-C--:B------:R-:W-:Y:S02]  /*74910*/  DFMA R186, R146, R8.reuse, R16 ;  /* 0x0000000892ba722b */ /* 0x080fe40000000010 */
[----:B------:R-:W-:-:S02]  /*74920*/  DFMA R152, R106, R8, R36 ;  /* 0x000000086a98722b */ /* 0x000fc40000000024 */
[-C--:B------:R-:W-:Y:S02]  /*74930*/  DFMA R180, R120, R8.reuse, R44 ;  /* 0x0000000878b4722b */ /* 0x080fe4000000002c */
[-C--:B------:R-:W-:Y:S02]  /*74940*/  DFMA R148, R88, R8.reuse, R62 ;  /* 0x000000085894722b */ /* 0x080fe4000000003e */
[----:B------:R-:W-:Y:S02]  /*74950*/  DADD R36, -RZ, -R8 ;  /* 0x00000000ff247229 */ /* 0x000fe40000000908 */
[-C--:B------:R-:W-:Y:S02]  /*74960*/  DFMA R150, R82, R8.reuse, R32 ;  /* 0x000000085296722b */ /* 0x080fe40000000020 */
[----:B------:R-:W-:Y:S02]  /*74970*/  DFMA R146, R68, R8, R24 ;  /* 0x000000084492722b */ /* 0x000fe40000000018 */
        /* <DEDUP_REMOVED lines=20> */
[----:B-1----:R-:W-:Y:S05]  /*74ac0*/  @P1 BRA P2, `(.L_x_1023) ;  /* 0x0000000000181947 */ /* 0x002fea0001000000 */
[----:B------:R-:W-:Y:S01]  /*74ad0*/  MOV R174, R204 ;  /* 0x000000cc00ae7202 */ /* 0x000fe20000000f00 */
[----:B------:R-:W-:Y:S01]  /*74ae0*/  IMAD.MOV.U32 R175, RZ, RZ, R205 ;  /* 0x000000ffffaf7224 */ /* 0x000fe200078e00cd */
[----:B------:R-:W-:-:S07]  /*74af0*/  MOV R0, 0x74b10 ;  /* 0x00074b1000007802 */ /* 0x000fce0000000f00 */
[----:B-----5:R-:W-:Y:S05]  /*74b00*/  CALL.REL.NOINC `($__internal_1_$__cuda_sm20_div_rn_f64_full) ;  /* 0x00000db800e87944 */ /* 0x020fea0003c00000 */
[----:B------:R-:W-:Y:S01]  /*74b10*/  IMAD.MOV.U32 R86, RZ, RZ, R12 ;  /* 0x000000ffff567224 */ /* 0x000fe200078e000c */
[----:B------:R-:W-:-:S07]  /*74b20*/  MOV R87, R13 ;  /* 0x0000000d00577202 */ /* 0x000fce0000000f00 */
.L_x_1023:
[----:B------:R-:W-:Y:S05]  /*74b30*/  BSYNC.RECONVERGENT B3 ;  /* 0x0000000000037941 */ /* 0x000fea0003800200 */
.L_x_1022:
[----:B------:R-:W2:Y:S04]  /*74b40*/  LDL.64 R24, [R1+0x7898] ;  /* 0x0078980001187983 */ /* 0x000ea80000100a00 */
[----:B------:R-:W3:Y:S04]  /*74b50*/  LDL.64 R36, [R1+0x7720] ;  /* 0x0077200001247983 */ /* 0x000ee80000100a00 */
[----:B------:R-:W4:Y:S04]  /*74b60*/  LDL.64 R32, [R1+0x7728] ;  /* 0x0077280001207983 */ /* 0x000f280000100a00 */
[----:B------:R-:W4:Y:S01]  /*74b70*/  LDL.64 R20, [R1+0x78b0] ;  /* 0x0078b00001147983 */ /* 0x000f220000100a00 */
        /* <DEDUP_REMOVED lines=15> */
[-C--:B---3-5:R-:W-:Y:S02]  /*74c70*/  DFMA R6, R36, R86.reuse, R6 ;  /* 0x000000562406722b */ /* 0x0a8fe40000000006 */
[-C--:B----4-:R-:W-:Y:S02]  /*74c80*/  DFMA R14, R32, R86.reuse, R130 ;  /* 0x00000056200e722b */ /* 0x090fe40000000082 */
[----:B------:R-:W-:-:S08]  /*74c90*/  DFMA R20, R20, R86, R140 ;  /* 0x000000561414722b */ /* 0x000fd0000000008c */
[----:B------:R-:W-:Y:S05]  /*74ca0*/  @P1 BRA P2, `(.L_x_1025) ;  /* 0x0000000000181947 */ /* 0x000fea0001000000 */
[----:B------:R-:W-:Y:S01]  /*74cb0*/  IMAD.MOV.U32 R174, RZ, RZ, R24 ;  /* 0x000000ffffae7224 */ /* 0x000fe200078e0018 */
[----:B------:R-:W-:Y:S02]  /*74cc0*/  MOV R175, R25 ;  /* 0x0000001900af7202 */ /* 0x000fe40000000f00 */
[----:B------:R-:W-:-:S07]  /*74cd0*/  MOV R0, 0x74cf0 ;  /* 0x00074cf000007802 */ /* 0x000fce0000000f00 */
[----:B------:R-:W-:Y:S05]  /*74ce0*/  CALL.REL.NOINC `($__internal_1_$__cuda_sm20_div_rn_f64_full) ;  /* 0x00000db800707944 */ /* 0x000fea0003c00000 */
[----:B------:R-:W-:Y:S02]  /*74cf0*/  IMAD.MOV.U32 R16, RZ, RZ, R12 ;  /* 0x000000ffff107224 */ /* 0x000fe400078e000c */
[----:B------:R-:W-:-:S07]  /*74d00*/  IMAD.MOV.U32 R17, RZ, RZ, R13 ;  /* 0x000000ffff117224 */ /* 0x000fce00078e000d */
.L_x_1025:
[----:B------:R-:W-:Y:S05]  /*74d10*/  BSYNC.RECONVERGENT B3 ;  /* 0x0000000000037941 */ /* 0x000fea0003800200 */
.L_x_1024:
[----:B------:R-:W2:Y:S04]  /*74d20*/  LDL.64 R36, [R1+0x8860] ;  /* 0x0088600001247983 */ /* 0x000ea80000100a00 */
[----:B------:R-:W3:Y:S04]  /*74d30*/  LDL.LU.64 R44, [R1+0x7710] ;  /* 0x00771000012c7983 */ /* 0x000ee80000300a00 */
[----:B------:R-:W3:Y:S04]  /*74d40*/  LDL.64 R40, [R1+0x88f8] ;  /* 0x0088f80001287983 */ /* 0x000ee80000100a00 */
        /* <DEDUP_REMOVED lines=18> */
[----:B----4-:R-:W-:-:S07]  /*74e70*/  DFMA R14, R32, R16, R20 ;  /* 0x00000010200e722b */ /* 0x010fce0000000014 */
[----:B------:R-:W-:Y:S05]  /*74e80*/  @P1 BRA P2, `(.L_x_1027) ;  /* 0x0000000000181947 */ /* 0x000fea0001000000 */
[----:B------:R-:W-:Y:S01]  /*74e90*/  IMAD.MOV.U32 R174, RZ, RZ, R196 ;  /* 0x000000ffffae7224 */ /* 0x000fe200078e00c4 */
[----:B------:R-:W-:Y:S01]  /*74ea0*/  MOV R0, 0x74ed0 ;  /* 0x00074ed000007802 */ /* 0x000fe20000000f00 */
[----:B------:R-:W-:-:S07]  /*74eb0*/  IMAD.MOV.U32 R175, RZ, RZ, R197 ;  /* 0x000000ffffaf7224 */ /* 0x000fce00078e00c5 */
[----:B------:R-:W-:Y:S05]  /*74ec0*/  CALL.REL.NOINC `($__internal_1_$__cuda_sm20_div_rn_f64_full) ;  /* 0x00000db400f87944 */ /* 0x000fea0003c00000 */
[----:B------:R-:W-:Y:S01]  /*74ed0*/  MOV R88, R12 ;  /* 0x0000000c00587202 */ /* 0x000fe20000000f00 */
[----:B------:R-:W-:-:S07]  /*74ee0*/  IMAD.MOV.U32 R89, RZ, RZ, R13 ;  /* 0x000000ffff597224 */ /* 0x000fce00078e000d */
.L_x_1027:
[----:B------:R-:W-:Y:S05]  /*74ef0*/  BSYNC.RECONVERGENT B3 ;  /* 0x0000000000037941 */ /* 0x000fea0003800200 */
.L_x_1026:
[----:B------:R-:W2:Y:S04]  /*74f00*/  LDL.64 R36, [R1+0x8120] ;  /* 0x0081200001247983 */ /* 0x000ea80000100a00 */
[----:B------:R-:W3:Y:S01]  /*74f10*/  LDL.64 R32, [R1+0x8128] ;  /* 0x0081280001207983 */ /* 0x000ee20000100a00 */
[----:B------:R-:W0:Y:S01]  /*74f20*/  MUFU.RCP64H R9, R23 ;  /* 0x0000001700097308 */ /* 0x000e220000001800 */
[----:B------:R-:W-:Y:S01]  /*74f30*/  IMAD.MOV.U32 R8, RZ, RZ, 0x1 ;  /* 0x00000001ff087424 */ /* 0x000fe200078e00ff */
[----:B------:R-:W-:Y:S01]  /*74f40*/  BSSY.RECONVERGENT B3, `(.L_x_1028) ;  /* 0x0000017000037945 */ /* 0x000fe20003800200 */
[----:B------:R-:W-:-:S04]  /*74f50*/  DFMA R14, R28, R88, R14 ;  /* 0x000000581c0e722b */ /* 0x000fc8000000000e */
        /* <DEDUP_REMOVED lines=15> */
[----:B------:R-:W-:Y:S01]  /*75050*/  MOV R174, R22 ;  /* 0x0000001600ae7202 */ /* 0x000fe20000000f00 */
[----:B------:R-:W-:Y:S01]  /*75060*/  IMAD.MOV.U32 R175, RZ, RZ, R23 ;  /* 0x000000ffffaf7224 */ /* 0x000fe200078e0017 */
[----:B------:R-:W-:-:S07]  /*75070*/  MOV R0, 0x75090 ;  /* 0x0007509000007802 */ /* 0x000fce0000000f00 */
[----:B------:R-:W-:Y:S05]  /*75080*/  CALL.REL.NOINC `($__internal_1_$__cuda_sm20_div_rn_f64_full) ;  /* 0x00000db400887944 */ /* 0x000fea0003c00000 */
[----:B------:R-:W-:Y:S01]  /*75090*/  IMAD.MOV.U32 R106, RZ, RZ, R12 ;  /* 0x000000ffff6a7224 */ /* 0x000fe200078e000c */
[----:B------:R-:W-:-:S07]  /*750a0*/  MOV R107, R13 ;  /* 0x0000000d006b7202 */ /* 0x000fce0000000f00 */
.L_x_1029:
[----:B------:R-:W-:Y:S05]  /*750b0*/  BSYNC.RECONVERGENT B3 ;  /* 0x0000000000037941 */ /* 0x000fea0003800200 */
.L_x_1028:
[----:B------:R-:W2:Y:S04]  /*750c0*/  LDL.64 R20, [R1+0x85d0] ;  /* 0x0085d00001147983 */ /* 0x000ea80000100a00 */
[----:B------:R-:W3:Y:S04]  /*750d0*/  LDL.64 R62, [R1+0x8000] ;  /* 0x00800000013e7983 */ /* 0x000ee80000100a00 */
[----:B------:R-:W4:Y:S04]  /*750e0*/  LDL.64 R44, [R1+0x85d8] ;  /* 0x0085d800012c7983 */ /* 0x000f280000100a00 */
[----:B------:R-:W5:Y:S04]  /*750f0*/  LDL.64 R32, [R1+0x8008] ;  /* 0x0080080001207983 */ /* 0x000f680000100a00 */
        /* <DEDUP_REMOVED lines=10> */
[----:B--2---:R-:W-:-:S08]  /*751a0*/  DFMA R6, R20, R106, R6 ;  /* 0x0000006a1406722b */ /* 0x004fd00000000006 */
[----:B------:R-:W-:Y:S02]  /*751b0*/  DMUL R12, R8, -R6 ;  /* 0x80000006080c7228 */ /* 0x000fe40000000000 */
[----:B-----5:R-:W-:-:S06]  /*751c0*/  DFMA R32, R32, R106, R24 ;  /* 0x0000006a2020722b */ /* 0x020fcc0000000018 */
[----:B------:R-:W-:Y:S02]  /*751d0*/  DFMA R20, -R60, R12, -R6 ;  /* 0x0000000c3c14722b */ /* 0x000fe40000000906 */
[-C--:B---3--:R-:W-:Y:S02]  /*751e0*/  DFMA R36, R36, R106.reuse, R136 ;  /* 0x0000006a2424722b */ /* 0x088fe40000000088 */
[----:B----4-:R-:W-:-:S04]  /*751f0*/  DFMA R14, R40, R106, R14 ;  /* 0x0000006a280e722b */ /* 0x010fc8000000000e */
[----:B------:R-:W-:Y:S02]  /*75200*/  DFMA R28, R8, R20, R12 ;  /* 0x00000014081c722b */ /* 0x000fe4000000000c */
[----:B------:R-:W-:Y:S02]  /*75210*/  DADD R8, -RZ, -R6 ;  /* 0x00000000ff087229 */ /* 0x000fe40000000906 */
[-C--:B------:R-:W-:Y:S02]  /*75220*/  DFMA R6, R62, R106.reuse, R128 ;  /* 0x0000006a3e06722b */ /* 0x080fe40000000080 */
[----:B------:R-:W-:-:S04]  /*75230*/  DFMA R20, R44, R106, R112 ;  /* 0x0000006a2c14722b */ /* 0x000fc80000000070 */
[----:B------:R-:W-:Y:S02]  /*75240*/  FFMA R0, RZ, R61, R29 ;  /* 0x0000003dff007223 */ /* 0x000fe4000000001d */
[----:B------:R-:W-:-:S03]  /*75250*/  FSETP.GEU.AND P2, PT, |R9|, 6.5827683646048100446e-37, PT ;  /* 0x036000000900780b */ /* 0x000fc60003f4e200 */
        /* <DEDUP_REMOVED lines=8> */
.L_x_1031:
[----:B------:R-:W-:Y:S05]  /*752e0*/  BSYNC.RECONVERGENT B3 ;  /* 0x0000000000037941 */ /* 0x000fea0003800200 */
.L_x_1030:
[----:B------:R-:W2:Y:S04]  /*752f0*/  LDL.64 R68, [R1+0x8218] ;  /* 0x0082180001447983 */ /* 0x000ea80000100a00 */
        /* <DEDUP_REMOVED lines=23> */
[----:B------:R-:W-:Y:S01]  /*75470*/  IMAD.MOV.U32 R174, RZ, RZ, R160 ;  /* 0x000000ffffae7224 */ /* 0x000fe200078e00a0 */
[----:B------:R-:W-:Y:S01]  /*75480*/  MOV R0, 0x754b0 ;  /* 0x000754b000007802 */ /* 0x000fe20000000f00 */
[----:B------:R-:W-:-:S07]  /*75490*/  IMAD.MOV.U32 R175, RZ, RZ, R161 ;  /* 0x000000ffffaf7224 */ /* 0x000fce00078e00a1 */
[----:B------:R-:W-:Y:S05]  /*754a0*/  CALL.REL.NOINC `($__internal_1_$__cuda_sm20_div_rn_f64_full) ;  /* 0x00000db000807944 */ /* 0x000fea0003c00000 */
[----:B------:R-:W-:Y:S01]  /*754b0*/  MOV R64, R12 ;  /* 0x0000000c00407202 */ /* 0x000fe20000000f00 */
[----:B------:R-:W-:-:S07]  /*754c0*/  IMAD.MOV.U32 R65, RZ, RZ, R13 ;  /* 0x000000ffff417224 */ /* 0x000fce00078e000d */
.L_x_1033:
[----:B------:R-:W-:Y:S05]  /*754d0*/  BSYNC.RECONVERGENT B3 ;  /* 0x0000000000037941 */ /* 0x000fea0003800200 */
.L_x_1032:
        /* <DEDUP_REMOVED lines=22> */
[----:B------:R-:W-:Y:S01]  /*75640*/  MOV R174, R34 ;  /* 0x0000002200ae7202 */ /* 0x000fe20000000f00 */
[----:B------:R-:W-:Y:S01]  /*75650*/  IMAD.MOV.U32 R175, RZ, RZ, R35 ;  /* 0x000000ffffaf7224 */ /* 0x000fe200078e0023 */
[----:B------:R-:W-:-:S07]  /*75660*/  MOV R0, 0x75680 ;  /* 0x0007568000007802 */ /* 0x000fce0000000f00 */
[----:B------:R-:W-:Y:S05]  /*75670*/  CALL.REL.NOINC `($__internal_1_$__cuda_sm20_div_rn_f64_full) ;  /* 0x00000db0000c7944 */ /* 0x000fea0003c00000 */
[----:B------:R-:W-:Y:S01]  /*75680*/  IMAD.MOV.U32 R14, RZ, RZ, R12 ;  /* 0x000000ffff0e7224 */ /* 0x000fe200078e000c */
[----:B------:R-:W-:-:S07]  /*75690*/  MOV R15, R13 ;  /* 0x0000000d000f7202 */ /* 0x000fce0000000f00 */
.L_x_1035:
[----:B------:R-:W-:Y:S05]  /*756a0*/  BSYNC.RECONVERGENT B3 ;  /* 0x0000000000037941 */ /* 0x000fea0003800200 */
.L_x_1034:
[----:B------:R-:W2:Y:S04]  /*756b0*/  LDL.64 R20, [R1+0x7e90] ;  /* 0x007e900001147983 */ /* 0x000ea80000100a00 */
[----:B------:R-:W3:Y:S04]  /*756c0*/  LDL.64 R120, [R1+0x8348] ;  /* 0x0083480001787983 */ /* 0x000ee80000100a00 */
[----:B------:R-:W4:Y:S04]  /*756d0*/  LDL.64 R118, [R1+0x8520] ;  /* 0x0085200001767983 */ /* 0x000f280000100a00 */
[----:B------:R-:W5:Y:S04]  /*756e0*/  LDL.64 R112, [R1+0x8528] ;  /* 0x0085280001707983 */ /* 0x000f680000100a00 */
[----:B------:R-:W3:Y:S04]  /*756f0*/  LDL.64 R82, [R1+0x7de0] ;  /* 0x007de00001527983 */ /* 0x000ee80000100a00 */
[----:B------:R-:W3:Y:S04]  /*75700*/  LDL.64 R66, [R1+0x7de8] ;  /* 0x007de80001427983 */ /* 0x000ee80000100a00 */
[----:B------:R-:W3:Y:S01]  /*75710*/  LDL.64 R68, [R1+0x7c98] ;  /* 0x007c980001447983 */ /* 0x000ee20000100a00 */
        /* <DEDUP_REMOVED lines=10> */
[-C--:B----4-:R-:W-:Y:S02]  /*757c0*/  DFMA R24, R118, R14.reuse, R24 ;  /* 0x0000000e7618722b */ /* 0x090fe40000000018 */
[----:B-----5:R-:W-:-:S04]  /*757d0*/  DFMA R44, R112, R14, R44 ;  /* 0x0000000e702c722b */ /* 0x020fc8000000002c */
[----:B------:R-:W-:Y:S02]  /*757e0*/  DFMA R40, -R56, R20, -R12 ;  /* 0x000000143828722b */ /* 0x000fe4000000090c */
[----:B---3--:R-:W-:-:S06]  /*757f0*/  DFMA R66, R66, R14, R36 ;  /* 0x0000000e4242722b */ /* 0x008fcc0000000024 */
[----:B------:R-:W-:Y:S02]  /*75800*/  DFMA R20, R8, R40, R20 ;  /* 0x000000280814722b */ /* 0x000fe40000000014 */
[----:B------:R-:W-:Y:S02]  /*75810*/  DADD R8, -RZ, -R12 ;  /* 0x00000000ff087229 */ /* 0x000fe4000000090c */
[-C--:B------:R-:W-:Y:S02]  /*75820*/  DFMA R40, R120, R14.reuse, R62 ;  /* 0x0000000e7828722b */ /* 0x080fe4000000003e */
[-C--:B------:R-:W-:Y:S02]  /*75830*/  DFMA R62, R82, R14.reuse, R32 ;  /* 0x0000000e523e722b */ /* 0x080fe40000000020 */
[----:B------:R-:W-:Y:S02]  /*75840*/  DFMA R6, R68, R14, R6 ;  /* 0x0000000e4406722b */ /* 0x000fe40000000006 */
[----:B------:R-:W-:-:S02]  /*75850*/  FFMA R0, RZ, R57, R21 ;  /* 0x00000039ff007223 */ /* 0x000fc40000000015 */
        /* <DEDUP_REMOVED lines=9> */
.L_x_1037:
[----:B------:R-:W-:Y:S05]  /*758f0*/  BSYNC.RECONVERGENT B3 ;  /* 0x0000000000037941 */ /* 0x000fea0003800200 */
.L_x_1036:
[----:B------:R-:W2:Y:S04]  /*75900*/  LDL.64 R118, [R1+0x8378] ;  /* 0x0083780001767983 */ /* 0x000ea80000100a00 */
[----:B------:R-:W3:Y:S04]  /*75910*/  LDL.64 R36, [R1+0x7d98] ;  /* 0x007d980001247983 */ /* 0x000ee80000100a00 */
[----:B------:R-:W4:Y:S04]  /*75920*/  LDL.64 R114, [R1+0x8370] ;  /* 0x0083700001727983 */ /* 0x000f280000100a00 */
[----:B------:R-:W5:Y:S04]  /*75930*/  LDL.64 R112, [R1+0x7c58] ;  /* 0x007c580001707983 */ /* 0x000f680000100a00 */
[----:B------:R-:W5:Y:S04]  /*75940*/  LDL.64 R68, [R1+0x7c70] ;  /* 0x007c700001447983 */ /* 0x000f680000100a00 */
[----:B------:R-:W5:Y:S01]  /*75950*/  LDL.64 R82, [R1+0x7c78] ;  /* 0x007c780001527983 */ /* 0x000f620000100a00 */
[----:B------:R-:W0:Y:S01]  /*75960*/  MUFU.RCP64H R9, R19 ;  /* 0x0000001300097308 */ /* 0x000e220000001800 */
[----:B------:R-:W-:Y:S01]  /*75970*/  MOV R8, 0x1 ;  /* 0x0000000100087802 */ /* 0x000fe20000000f00 */
        /* <DEDUP_REMOVED lines=17> */
[-C--:B-----5:R-:W-:Y:S02]  /*75a90*/  DFMA R62, R112, R20.reuse, R62 ;  /* 0x00000014703e722b */ /* 0x0a0fe4000000003e */
[-C--:B------:R-:W-:Y:S02]  /*75aa0*/  DFMA R68, R68, R20.reuse, R66 ;  /* 0x000000144444722b */ /* 0x080fe40000000042 */
[----:B------:R-:W-:-:S02]  /*75ab0*/  DFMA R82, R82, R20, R6 ;  /* 0x000000145252722b */ /* 0x000fc40000000006 */
[----:B------:R-:W-:Y:S09]  /*75ac0*/  @P1 BRA P2, `(.L_x_1039) ;  /* 0x0000000000201947 */ /* 0x000ff20001000000 */
        /* <DEDUP_REMOVED lines=8> */
.L_x_1039:
[----:B------:R-:W-:Y:S05]  /*75b50*/  BSYNC.RECONVERGENT B3 ;  /* 0x0000000000037941 */ /* 0x000fea0003800200 */
.L_x_1038:
[----:B------:R-:W2:Y:S01]  /*75b60*/  LDL.64 R118, [R1+0x79d0] ;  /* 0x0079d00001767983 */ /* 0x000ea20000100a00 */
[----:B------:R-:W-:Y:S02]  /*75b70*/  DADD R4, -RZ, -R86 ;  /* 0x00000000ff047229 */ /* 0x000fe40000000956 */
[----:B------:R-:W-:Y:S01]  /*75b80*/  DADD R6, -RZ, -R16 ;  /* 0x00000000ff067229 */ /* 0x000fe20000000910 */
[----:B------:R-:W-:Y:S01]  /*75b90*/  IMAD.MOV.U32 R12, RZ, RZ, 0x1 ;  /* 0x00000001ff0c7424 */ /* 0x000fe200078e00ff */
[----:B------:R-:W3:Y:S04]  /*75ba0*/  LDL.64 R182, [R1+0x82a0] ;  /* 0x0082a00001b67983 */ /* 0x000ee80000100a00 */
[----:B------:R-:W4:Y:S04]  /*75bb0*/  LDL.64 R154, [R1+0x7ba8] ;  /* 0x007ba800019a7983 */ /* 0x000f280000100a00 */
[----:B------:R0:W-:Y:S04]  /*75bc0*/  STL.128 [R1+0x5330], R4 ;  /* 0x0053300401007387 */ /* 0x0001e80000100c00 */
[----:B------:R-:W4:Y:S04]  /*75bd0*/  LDL.64 R180, [R1+0x7f40] ;  /* 0x007f400001b47983 */ /* 0x000f280000100a00 */
[----:B------:R-:W4:Y:S04]  /*75be0*/  LDL.64 R150, [R1+0x7d48] ;  /* 0x007d480001967983 */ /* 0x000f280000100a00 */
[----:B------:R-:W4:Y:S01]  /*75bf0*/  LDL.64 R174, [R1+0x7ba0] ;  /* 0x007ba00001ae7983 */ /* 0x000f220000100a00 */
[----:B0-----:R-:W-:-:S03]  /*75c00*/  DADD R6, -RZ, -R106 ;  /* 0x00000000ff067229 */ /* 0x001fc6000000096a */
[----:B------:R-:W4:Y:S04]  /*75c10*/  LDL.64 R152, [R1+0x7d40] ;  /* 0x007d400001987983 */ /* 0x000f280000100a00 */
[----:B------:R-:W4:Y:S04]  /*75c20*/  LDL.64 R148, [R1+0x8350] ;  /* 0x0083500001947983 */ /* 0x000f280000100a00 */
[----:B------:R-:W4:Y:S04]  /*75c30*/  LDL.64 R140, [R1+0x8358] ;  /* 0x00835800018c7983 */ /* 0x000f280000100a00 */
[----:B------:R-:W4:Y:S04]  /*75c40*/  LDL.64 R120, [R1+0x7e40] ;  /* 0x007e400001787983 */ /* 0x000f280000100a00 */
[----:B------:R-:W4:Y:S04]  /*75c50*/  LDL.128 R188, [R1+0x5440] ;  /* 0x0054400001bc7983 */ /* 0x000f280000100c00 */
[----:B------:R0:W5:Y:S04]  /*75c60*/  LDL.128 R144, [R1+0x53d0] ;  /* 0x0053d00001907983 */ /* 0x0001680000100c00 */
[----:B------:R0:W5:Y:S04]  /*75c70*/  LDL.128 R136, [R1+0x53e0] ;  /* 0x0053e00001887983 */ /* 0x0001680000100c00 */
[----:B------:R0:W5:Y:S04]  /*75c80*/  LDL.128 R132, [R1+0x53f0] ;  /* 0x0053f00001847983 */ /* 0x0001680000100c00 */
[----:B------:R0:W5:Y:S04]  /*75c90*/  LDL.128 R128, [R1+0x5400] ;  /* 0x0054000001807983 */ /* 0x0001680000100c00 */
[----:B------:R0:W5:Y:S04]  /*75ca0*/  LDL.128 R112, [R1+0x5420] ;  /* 0x0054200001707983 */ /* 0x0001680000100c00 */
[----:B------:R0:W5:Y:S01]  /*75cb0*/  LDL.128 R208, [R1+0x5460] ;  /* 0x0054600001d07983 */ /* 0x0001620000100c00 */
[----:B--2---:R-:W1:Y:S02]  /*75cc0*/  MUFU.RCP64H R13, R119 ;  /* 0x00000077000d7308 */ /* 0x004e640000001800 */
[----:B-1----:R-:W-:-:S08]  /*75cd0*/  DFMA R4, -R118, R12, 1 ;  /* 0x3ff000007604742b */ /* 0x002fd0000000010c */
[----:B------:R-:W-:-:S08]  /*75ce0*/  DFMA R4, R4, R4, R4 ;  /* 0x000000040404722b */ /* 0x000fd00000000004 */
[----:B------:R-:W-:Y:S02]  /*75cf0*/  DFMA R12, R12, R4, R12 ;  /* 0x000000040c0c722b */ /* 0x000fe4000000000c */
[----:B------:R-:W-:-:S07]  /*75d00*/  DADD R4, -RZ, -R88 ;  /* 0x00000000ff047229 */ /* 0x000fce0000000958 */
[----:B------:R1:W-:Y:S02]  /*75d10*/  STL.128 [R1+0x5340], R4 ;  /* 0x0053400401007387 */ /* 0x0003e40000100c00 */
[----:B-1----:R-:W-:Y:S02]  /*75d20*/  DFMA R4, -R118, R12, 1 ;  /* 0x3ff000007604742b */ /* 0x002fe4000000010c */
[----:B------:R-:W-:Y:S01]  /*75d30*/  DADD R6, -RZ, -R64 ;  /* 0x00000000ff067229 */ /* 0x000fe20000000940 */
[----:B------:R0:W5:Y:S05]  /*75d40*/  LDL.128 R64, [R1+0x5430] ;  /* 0x0054300001407983 */ /* 0x00016a0000100c00 */
[----:B------:R-:W-:-:S02]  /*75d50*/  DFMA R12, R12, R4, R12 ;  /* 0x000000040c0c722b */ /* 0x000fc4000000000c */
[----:B------:R-:W-:-:S07]  /*75d60*/  DADD R4, -RZ, -R28 ;  /* 0x00000000ff047229 */ /* 0x000fce000000091c */
[----:B------:R1:W-:Y:S02]  /*75d70*/  STL.128 [R1+0x5350], R4 ;  /* 0x0053500401007387 */ /* 0x0003e40000100c00 */
[----:B-1----:R-:W-:-:S08]  /*75d80*/  DMUL R4, R142, -R12 ;  /* 0x8000000c8e047228 */ /* 0x002fd00000000000 */
[----:B------:R-:W-:-:S08]  /*75d90*/  DFMA R6, -R118, R4, -R142 ;  /* 0x000000047606722b */ /* 0x000fd0000000098e */
[----:B------:R-:W-:Y:S02]  /*75da0*/  DFMA R16, R12, R6, R4 ;  /* 0x000000060c10722b */ /* 0x000fe40000000004 */
[----:B------:R0:W5:Y:S01]  /*75db0*/  LDL.128 R4, [R1+0x5450] ;  /* 0x0054500001047983 */ /* 0x0001620000100c00 */
[-C--:B---3--:R-:W-:Y:S02]  /*75dc0*/  DFMA R184, R182, R8.reuse, R116 ;  /* 0x00000008b6b8722b */ /* 0x088fe40000000074 */
[-C--:B----4-:R-:W-:Y:S02]  /*75dd0*/  DFMA R182, R154, R8.reuse, R44 ;  /* 0x000000089ab6722b */ /* 0x090fe4000000002c */
[-C--:B------:R-:W-:Y:S02]  /*75de0*/  DFMA R186, R180, R8.reuse, R40 ;  /* 0x00000008b4ba722b */ /* 0x080fe40000000028 */
[----:B------:R-:W-:Y:S02]  /*75df0*/  DFMA R154, R150, R8, R36 ;  /* 0x00000008969a722b */ /* 0x000fe40000000024 */
[----:B------:R-:W-:-:S02]  /*75e00*/  DADD R28, -RZ, -R8 ;  /* 0x00000000ff1c7229 */ /* 0x000fc40000000908 */
[-C--:B------:R-:W-:Y:S02]  /*75e10*/  DFMA R180, R174, R8.reuse, R24 ;  /* 0x00000008aeb4722b */ /* 0x080fe40000000018 */
[-C--:B------:R-:W-:Y:S02]  /*75e20*/  DFMA R152, R152, R8.reuse, R32 ;  /* 0x000000089898722b */ /* 0x080fe40000000020 */
[-C--:B------:R-:W-:Y:S02]  /*75e30*/  DFMA R148, R148, R8.reuse, R62 ;  /* 0x000000089494722b */ /* 0x080fe4000000003e */
[-C--:B------:R-:W-:Y:S02]  /*75e40*/  DFMA R150, R140, R8.reuse, R68 ;  /* 0x000000088c96722b */ /* 0x080fe40000000044 */
[----:B------:R-:W-:Y:S02]  /*75e50*/  DFMA R8, R120, R8, R82 ;  /* 0x000000087808722b */ /* 0x000fe40000000052 */
[----:B------:R-:W-:-:S02]  /*75e60*/  DADD R12, -RZ, -R14 ;  /* 0x00000000ff0c7229 */ /* 0x000fc4000000090e */
[----:B------:R-:W-:-:S03]  /*75e70*/  DADD R14, -RZ, -R20 ;  /* 0x00000000ff0e7229 */ /* 0x000fc60000000914 */
[----:B------:R1:W-:Y:S01]  /*75e80*/  STL.64 [R1+0x7b90], R8 ;  /* 0x007b900801007387 */ /* 0x0003e20000100a00 */
[----:B------:R-:W-:-:S03]  /*75e90*/  FFMA R0, RZ, R119, R17 ;  /* 0x00000077ff007223 */ /* 0x000fc60000000011 */
[----:B------:R0:W-:Y:S01]  /*75ea0*/  STL.128 [R1+0x5360], R12 ;  /* 0x0053600c01007387 */ /* 0x0001e20000100c00 */
[----:B-1----:R-:W-:-:S03]  /*75eb0*/  DADD R8, -RZ, -R142 ;  /* 0x00000000ff087229 */ /* 0x002fc6000000098e */
[----:B------:R0:W-:Y:S04]  /*75ec0*/  STL.128 [R1+0x5370], R28 ;  /* 0x0053701c01007387 */ /* 0x0001e80000100c00 */
        /* <DEDUP_REMOVED lines=23> */
.L_x_1041:
[----:B------:R-:W-:Y:S05]  /*76040*/  BSYNC.RECONVERGENT B3 ;  /* 0x0000000000037941 */ /* 0x000fea0003800200 */
.L_x_1040:
[----:B------:R-:W2:Y:S04]  /*76050*/  LDL.64 R20, [R1+0x77b8] ;  /* 0x0077b80001147983 */ /* 0x000ea80000100a00 */
        /* <DEDUP_REMOVED lines=19> */
[----:B------:R-:W-:Y:S01]  /*76190*/  MOV R0, 0x761c0 ;  /* 0x000761c000007802 */ /* 0x000fe20000000f00 */
[----:B------:R-:W-:-:S07]  /*761a0*/  IMAD.MOV.U32 R175, RZ, RZ, R21 ;  /* 0x000000ffffaf7224 */ /* 0x000fce00078e0015 */
[----:B------:R-:W-:Y:S05]  /*761b0*/  CALL.REL.NOINC `($__internal_1_$__cuda_sm20_div_rn_f64_full) ;  /* 0x00000da4003c7944 */ /* 0x000fea0003c00000 */
[----:B------:R-:W-:Y:S01]  /*761c0*/  MOV R24, R12 ;  /* 0x0000000c00187202 */ /* 0x000fe20000000f00 */
[----:B------:R-:W-:-:S07]  /*761d0*/  IMAD.MOV.U32 R25, RZ, RZ, R13 ;  /* 0x000000ffff197224 */ /* 0x000fce00078e000d */
.L_x_1043:
[----:B------:R-:W-:Y:S05]  /*761e0*/  BSYNC.RECONVERGENT B3 ;  /* 0x0000000000037941 */ /* 0x000fea0003800200 */
.L_x_1042:
        /* <DEDUP_REMOVED lines=25> */
.L_x_1045:
[----:B------:R-:W-:Y:S05]  /*76380*/  BSYNC.RECONVERGENT B3 ;  /* 0x0000000000037941 */ /* 0x000fea0003800200 */
.L_x_1044:
[----:B------:R-:W2:Y:S01]  /*76390*/  LDL.64 R28, [R1+0x8408] ;  /* 0x00840800011c7983 */ /* 0x000ea20000100a00 */
        /* <DEDUP_REMOVED lines=18> */
[----:B------:R-:W-:Y:S02]  /*764c0*/  MOV R175, R231 ;  /* 0x000000e700af7202 */ /* 0x000fe40000000f00 */
[----:B------:R-:W-:-:S07]  /*764d0*/  MOV R0, 0x764f0 ;  /* 0x000764f000007802 */ /* 0x000fce0000000f00 */
[----:B------:R-:W-:Y:S05]  /*764e0*/  CALL.REL.NOINC `($__internal_1_$__cuda_sm20_div_rn_f64_full) ;  /* 0x00000da000707944 */ /* 0x000fea0003c00000 */
[----:B------:R-:W-:Y:S02]  /*764f0*/  IMAD.MOV.U32 R32, RZ, RZ, R12 ;  /* 0x000000ffff207224 */ /* 0x000fe400078e000c */
[----:B------:R-:W-:-:S07]  /*76500*/  IMAD.MOV.U32 R33, RZ, RZ, R13 ;  /* 0x000000ffff217224 */ /* 0x000fce00078e000d */
.L_x_1047:
[----:B------:R-:W-:Y:S05]  /*76510*/  BSYNC.RECONVERGENT B3 ;  /* 0x0000000000037941 */ /* 0x000fea0003800200 */
.L_x_1046:
[----:B------:R-:W2:Y:S04]  /*76520*/  LDL.64 R40, [R1+0x7c90] ;  /* 0x007c900001287983 */ /* 0x000ea80000100a00 */
[----:B------:R-:W3:Y:S04]  /*76530*/  LDL.64 R62, [R1+0x81e8] ;  /* 0x0081e800013e7983 */ /* 0x000ee80000100a00 */
[----:B------:R-:W4:Y:S01]  /*76540*/  LDL.64 R44, [R1+0x81d0] ;  /* 0x0081d000012c7983 */ /* 0x000f220000100a00 */
        /* <DEDUP_REMOVED lines=16> */
[----:B----4-:R-:W-:-:S10]  /*76650*/  DFMA R14, R44, R32, R64 ;  /* 0x000000202c0e722b */ /* 0x010fd40000000040 */
[----:B------:R-:W-:Y:S05]  /*76660*/  @P1 BRA P2, `(.L_x_1049) ;  /* 0x0000000000181947 */ /* 0x000fea0001000000 */
[----:B------:R-:W-:Y:S01]  /*76670*/  IMAD.MOV.U32 R174, RZ, RZ, R40 ;  /* 0x000000ffffae7224 */ /* 0x000fe200078e0028 */
[----:B------:R-:W-:Y:S01]  /*76680*/  MOV R0, 0x766b0 ;  /* 0x000766b000007802 */ /* 0x000fe20000000f00 */
[----:B------:R-:W-:-:S07]  /*76690*/  IMAD.MOV.U32 R175, RZ, RZ, R41 ;  /* 0x000000ffffaf7224 */ /* 0x000fce00078e0029 */
[----:B------:R-:W-:Y:S05]  /*766a0*/  CALL.REL.NOINC `($__internal_1_$__cuda_sm20_div_rn_f64_full) ;  /* 0x00000da000007944 */ /* 0x000fea0003c00000 */
[----:B------:R-:W-:Y:S01]  /*766b0*/  MOV R28, R12 ;  /* 0x0000000c001c7202 */ /* 0x000fe20000000f00 */
[----:B------:R-:W-:-:S07]  /*766c0*/  IMAD.MOV.U32 R29, RZ, RZ, R13 ;  /* 0x000000ffff1d7224 */ /* 0x000fce00078e000d */
.L_x_1049:
[----:B------:R-:W-:Y:S05]  /*766d0*/  BSYNC.RECONVERGENT B3 ;  /* 0x0000000000037941 */ /* 0x000fea0003800200 */
.L_x_1048:
[----:B------:R-:W2:Y:S04]  /*766e0*/  LDL.64 R44, [R1+0x85a8] ;  /* 0x0085a800012c7983 */ /* 0x000ea80000100a00 */
[----:B------:R-:W3:Y:S01]  /*766f0*/  LDL.64 R62, [R1+0x8210] ;  /* 0x00821000013e7983 */ /* 0x000ee20000100a00 */
[----:B------:R-:W0:Y:S01]  /*76700*/  MUFU.RCP64H R9, R177 ;  /* 0x000000b100097308 */ /* 0x000e220000001800 */
[----:B------:R-:W-:Y:S01]  /*76710*/  IMAD.MOV.U32 R8, RZ, RZ, 0x1 ;  /* 0x00000001ff087424 */ /* 0x000fe200078e00ff */
[----:B------:R-:W-:Y:S01]  /*76720*/  BSSY.RECONVERGENT B3, `(.L_x_1050) ;  /* 0x0000018000037945 */ /* 0x000fe20003800200 */
[-C--:B------:R-:W-:Y:S02]  /*76730*/  DFMA R20, R168, R28.reuse, R20 ;  /* 0x0000001ca814722b */ /* 0x080fe40000000014 */
[----:B------:R-:W-:-:S02]  /*76740*/  DFMA R6, R170, R28, R6 ;  /* 0x0000001caa06722b */ /* 0x000fc40000000006 */
        /* <DEDUP_REMOVED lines=21> */
.L_x_1051:
[----:B------:R-:W-:Y:S05]  /*768a0*/  BSYNC.RECONVERGENT B3 ;  /* 0x0000000000037941 */ /* 0x000fea0003800200 */
.L_x_1050:
[----:B------:R-:W2:Y:S04]  /*768b0*/  LDL.64 R82, [R1+0x7fc8] ;  /* 0x007fc80001527983 */ /* 0x000ea80000100a00 */
        /* <DEDUP_REMOVED lines=22> */
[----:B------:R-:W-:Y:S05]  /*76a20*/  CALL.REL.NOINC `($__internal_1_$__cuda_sm20_div_rn_f64_full) ;  /* 0x00000d9c00207944 */ /* 0x000fea0003c00000 */
[----:B------:R-:W-:Y:S02]  /*76a30*/  IMAD.MOV.U32 R62, RZ, RZ, R12 ;  /* 0x000000ffff3e7224 */ /* 0x000fe400078e000c */
[----:B------:R-:W-:-:S07]  /*76a40*/  IMAD.MOV.U32 R63, RZ, RZ, R13 ;  /* 0x000000ffff3f7224 */ /* 0x000fce00078e000d */
.L_x_1053:
[----:B------:R-:W-:Y:S05]  /*76a50*/  BSYNC.RECONVERGENT B3 ;  /* 0x0000000000037941 */ /* 0x000fea0003800200 */
.L_x_1052:
[----:B------:R-:W2:Y:S04]  /*76a60*/  LDL.64 R86, [R1+0x81c0] ;  /* 0x0081c00001567983 */ /* 0x000ea80000100a00 */
[----:B------:R-:W3:Y:S04]  /*76a70*/  LDL.64 R68, [R1+0x8048] ;  /* 0x0080480001447983 */ /* 0x000ee80000100a00 */
[----:B------:R-:W4:Y:S04]  /*76a80*/  LDL.64 R106, [R1+0x78a0] ;  /* 0x0078a000016a7983 */ /* 0x000f280000100a00 */
[----:B------:R-:W5:Y:S04]  /*76a90*/  LDL.64 R88, [R1+0x78a8] ;  /* 0x0078a80001587983 */ /* 0x000f680000100a00 */
[----:B------:R-:W5:Y:S01]  /*76aa0*/  LDL.64 R82, [R1+0x8490] ;  /* 0x0084900001527983 */ /* 0x000f620000100a00 */
        /* <DEDUP_REMOVED lines=19> */
[-C--:B----4-:R-:W-:Y:S02]  /*76be0*/  DFMA R14, R106, R62.reuse, R114 ;  /* 0x0000003e6a0e722b */ /* 0x090fe40000000072 */
[-C--:B-----5:R-:W-:Y:S02]  /*76bf0*/  DFMA R20, R88, R62.reuse, R20 ;  /* 0x0000003e5814722b */ /* 0x0a0fe40000000014 */
        /* <DEDUP_REMOVED lines=8> */
.L_x_1055:
[----:B------:R-:W-:Y:S05]  /*76c80*/  BSYNC.RECONVERGENT B3 ;  /* 0x0000000000037941 */ /* 0x000fea0003800200 */
.L_x_1054:
[----:B------:R-:W2:Y:S04]  /*76c90*/  LDL.128 R132, [R1+0x4cb0] ;  /* 0x004cb00001847983 */ /* 0x000ea80000100c00 */
[----:B------:R-:W3:Y:S04]  /*76ca0*/  LDL.64 R118, [R1+0x8110] ;  /* 0x0081100001767983 */ /* 0x000ee80000100a00 */
[----:B------:R-:W4:Y:S01]  /*76cb0*/  LDL.LU.64 R88, [R1+0x8718] ;  /* 0x0087180001587983 */ /* 0x000f220000300a00 */
[----:B--2---:R-:W-:Y:S01]  /*76cc0*/  IMAD.MOV.U32 R12, RZ, RZ, R132 ;  /* 0x000000ffff0c7224 */ /* 0x004fe200078e0084 */
[----:B------:R-:W-:-:S02]  /*76cd0*/  MOV R13, R133 ;  /* 0x00000085000d7202 */ /* 0x000fc40000000f00 */
[----:B------:R1:W-:Y:S01]  /*76ce0*/  STL.128 [R1+0x7bf0], R132 ;  /* 0x007bf08401007387 */ /* 0x0003e20000100c00 */
[----:B------:R-:W-:Y:S02]  /*76cf0*/  IMAD.MOV.U32 R116, RZ, RZ, R134 ;  /* 0x000000ffff747224 */ /* 0x000fe400078e0086 */
[----:B------:R-:W-:Y:S02]  /*76d00*/  IMAD.MOV.U32 R117, RZ, RZ, R135 ;  /* 0x000000ffff757224 */ /* 0x000fe400078e0087 */
[----:B-1----:R-:W2:Y:S01]  /*76d10*/  LDL.128 R132, [R1+0x4cd0] ;  /* 0x004cd00001847983 */ /* 0x002ea20000100c00 */
[----:B0-----:R-:W0:Y:S01]  /*76d20*/  MUFU.RCP64H R7, R167 ;  /* 0x000000a700077308 */ /* 0x001e220000001800 */
[----:B------:R-:W-:-:S06]  /*76d30*/  IMAD.MOV.U32 R6, RZ, RZ, 0x1 ;  /* 0x00000001ff067424 */ /* 0x000fcc00078e00ff */
[----:B0-----:R-:W-:-:S08]  /*76d40*/  DFMA R8, -R166, R6, 1 ;  /* 0x3ff00000a608742b */ /* 0x001fd00000000106 */
[----:B------:R-:W-:-:S08]  /*76d50*/  DFMA R8, R8, R8, R8 ;  /* 0x000000080808722b */ /* 0x000fd00000000008 */
[----:B------:R-:W-:Y:S01]  /*76d60*/  DFMA R6, R6, R8, R6 ;  /* 0x000000080606722b */ /* 0x000fe20000000006 */
[----:B--2---:R-:W-:Y:S01]  /*76d70*/  MOV R120, R132 ;  /* 0x0000008400787202 */ /* 0x004fe20000000f00 */
[----:B------:R-:W-:Y:S01]  /*76d80*/  IMAD.MOV.U32 R121, RZ, RZ, R133 ;  /* 0x000000ffff797224 */ /* 0x000fe200078e0085 */
[----:B------:R0:W-:Y:S01]  /*76d90*/  STL.128 [R1+0x86c0], R132 ;  /* 0x0086c08401007387 */ /* 0x0001e20000100c00 */
[----:B------:R-:W-:Y:S01]  /*76da0*/  IMAD.MOV.U32 R86, RZ, RZ, R134 ;  /* 0x000000ffff567224 */ /* 0x000fe200078e0086 */
[----:B------:R-:W-:Y:S02]  /*76db0*/  MOV R87, R135 ;  /* 0x0000008700577202 */ /* 0x000fe40000000f00 */
[----:B0-----:R-:W2:Y:S01]  /*76dc0*/  LDL.128 R132, [R1+0x4cc0] ;  /* 0x004cc00001847983 */ /* 0x001ea20000100c00 */
[----:B------:R-:W-:-:S08]  /*76dd0*/  DFMA R8, -R166, R6, 1 ;  /* 0x3ff00000a608742b */ /* 0x000fd00000000106 */
[----:B------:R-:W-:Y:S02]  /*76de0*/  DFMA R6, R6, R8, R6 ;  /* 0x000000080606722b */ /* 0x000fe40000000006 */
[----:B------:R-:W-:-:S08]  /*76df0*/  DFMA R8, R12, R44, R130 ;  /* 0x0000002c0c08722b */ /* 0x000fd00000000082 */
[----:B------:R-:W-:-:S08]  /*76e00*/  DMUL R12, R8, -R6 ;  /* 0x80000006080c7228 */ /* 0x000fd00000000000 */
[----:B------:R-:W-:Y:S02]  /*76e10*/  DFMA R64, -R166, R12, -R8 ;  /* 0x0000000ca640722b */ /* 0x000fe40000000908 */
[----:B---3--:R-:W-:-:S06]  /*76e20*/  DFMA R82, R118, R44, R82 ;  /* 0x0000002c7652722b */ /* 0x008fcc0000000052 */
[----:B------:R-:W-:Y:S02]  /*76e30*/  DFMA R68, R6, R64, R12 ;  /* 0x000000400644722b */ /* 0x000fe4000000000c */
[-C--:B------:R-:W-:Y:S02]  /*76e40*/  DFMA R64, R116, R44.reuse, R4 ;  /* 0x0000002c7440722b */ /* 0x080fe40000000004 */
[----:B------:R-:W-:Y:S02]  /*76e50*/  DFMA R6, R120, R44, R66 ;  /* 0x0000002c7806722b */ /* 0x000fe40000000042 */
[----:B------:R-:W-:Y:S01]  /*76e60*/  DADD R8, -RZ, -R8 ;  /* 0x00000000ff087229 */ /* 0x000fe20000000908 */
[----:B------:R0:W-:Y:S03]  /*76e70*/  STL.64 [R1+0x7d18], R82 ;  /* 0x007d185201007387 */ /* 0x0001e60000100a00 */
[----:B------:R-:W-:-:S05]  /*76e80*/  FFMA R0, RZ, R167, R69 ;  /* 0x000000a7ff007223 */ /* 0x000fca0000000045 */
[----:B------:R-:W-:Y:S02]  /*76e90*/  FSETP.GT.AND P1, PT, |R0|, 1.469367938527859385e-39, PT ;  /* 0x001000000000780b */ /* 0x000fe40003f24200 */
[----:B------:R-:W-:Y:S01]  /*76ea0*/  FSETP.GEU.AND P2, PT, |R9|, 6.5827683646048100446e-37, PT ;  /* 0x036000000900780b */ /* 0x000fe20003f4e200 */
[----:B------:R-:W-:Y:S01]  /*76eb0*/  BSSY.RECONVERGENT B3, `(.L_x_1056) ;  /* 0x0000012000037945 */ /* 0x000fe20003800200 */
[----:B--2---:R-:W-:Y:S01]  /*76ec0*/  MOV R106, R134 ;  /* 0x00000086006a7202 */ /* 0x004fe20000000f00 */
[----:B------:R-:W-:Y:S02]  /*76ed0*/  IMAD.MOV.U32 R107, RZ, RZ, R135 ;  /* 0x000000ffff6b7224 */ /* 0x000fe400078e0087 */
[----:B------:R-:W-:Y:S02]  /*76ee0*/  IMAD.MOV.U32 R114, RZ, RZ, R132 ;  /* 0x000000ffff727224 */ /* 0x000fe400078e0084 */
[----:B------:R-:W-:Y:S02]  /*76ef0*/  IMAD.MOV.U32 R115, RZ, RZ, R133 ;  /* 0x000000ffff737224 */ /* 0x000fe400078e0085 */
[----:B------:R-:W-:-:S02]  /*76f00*/  DFMA R4, R106, R44, R20 ;  /* 0x0000002c6a04722b */ /* 0x000fc40000000014 */
[-C--:B----4-:R-:W-:Y:S02]  /*76f10*/  DFMA R20, R86, R44.reuse, R88 ;  /* 0x0000002c5614722b */ /* 0x090fe40000000058 */
        /* <DEDUP_REMOVED lines=8> */
[----:B0-----:R-:W-:Y:S05]  /*76fa0*/  CALL.REL.NOINC `($__internal_1_$__cuda_sm20_div_rn_f64_full) ;  /* 0x00000d9400c07944 */ /* 0x001fea0003c00000 */
[----:B------:R-:W-:Y:S01]  /*76fb0*/  IMAD.MOV.U32 R68, RZ, RZ, R12 ;  /* 0x000000ffff447224 */ /* 0x000fe200078e000c */
[----:B------:R-:W-:-:S07]  /*76fc0*/  MOV R69, R13 ;  /* 0x0000000d00457202 */ /* 0x000fce0000000f00 */
.L_x_1057:
[----:B------:R-:W-:Y:S05]  /*76fd0*/  BSYNC.RECONVERGENT B3 ;  /* 0x0000000000037941 */ /* 0x000fea0003800200 */
.L_x_1056:
[----:B------:R-:W2:Y:S04]  /*76fe0*/  LDL.128 R112, [R1+0x4cf0] ;  /* 0x004cf00001707983 */ /* 0x000ea80000100c00 */
[----:B0-----:R-:W3:Y:S04]  /*76ff0*/  LDL.LU.64 R66, [R1+0x7770] ;  /* 0x0077700001427983 */ /* 0x001ee80000300a00 */
[----:B------:R-:W4:Y:S01]  /*77000*/  LDL.64 R106, [R1+0x7e20] ;  /* 0x007e2000016a7983 */ /* 0x000f220000100a00 */
[----:B------:R-:W0:Y:S01]  /*77010*/  MUFU.RCP64H R9, R161 ;  /* 0x000000a100097308 */ /* 0x000e220000001800 */
[----:B------:R-:W-:-:S06]  /*77020*/  HFMA2 R8, -RZ, RZ, 0, 5.9604644775390625e-08 ;  /* 0x00000001ff087431 */ /* 0x000fcc00000001ff */
[----:B0-----:R-:W-:-:S08]  /*77030*/  DFMA R12, -R160, R8, 1 ;  /* 0x3ff00000a00c742b */ /* 0x001fd00000000108 */
[----:B------:R-:W-:-:S08]  /*77040*/  DFMA R12, R12, R12, R12 ;  /* 0x0000000c0c0c722b */ /* 0x000fd0000000000c */
[----:B------:R-:W-:Y:S01]  /*77050*/  DFMA R8, R8, R12, R8 ;  /* 0x0000000c0808722b */ /* 0x000fe20000000008 */
[----:B--2---:R-:W-:Y:S01]  /*77060*/  IMAD.MOV.U32 R20, RZ, RZ, R112 ;  /* 0x000000ffff147224 */ /* 0x004fe200078e0070 */
[----:B------:R0:W-:Y:S01]  /*77070*/  STL.128 [R1+0x7f90], R112 ;  /* 0x007f907001007387 */ /* 0x0001e20000100c00 */
[----:B------:R-:W-:Y:S01]  /*77080*/  IMAD.MOV.U32 R21, RZ, RZ, R113 ;  /* 0x000000ffff157224 */ /* 0x000fe200078e0071 */
[----:B------:R-:W-:Y:S01]  /*77090*/  MOV R82, R114 ;  /* 0x0000007200527202 */ /* 0x000fe20000000f00 */
[----:B------:R-:W-:Y:S02]  /*770a0*/  IMAD.MOV.U32 R83, RZ, RZ, R115 ;  /* 0x000000ffff537224 */ /* 0x000fe400078e0073 */
[----:B0-----:R-:W2:Y:S01]  /*770b0*/  LDL.128 R112, [R1+0x4d00] ;  /* 0x004d000001707983 */ /* 0x001ea20000100c00 */
[----:B------:R-:W-:-:S08]  /*770c0*/  DFMA R12, -R160, R8, 1 ;  /* 0x3ff00000a00c742b */ /* 0x000fd00000000108 */
[----:B------:R-:W-:Y:S02]  /*770d0*/  DFMA R8, R8, R12, R8 ;  /* 0x0000000c0808722b */ /* 0x000fe40000000008 */
[----:B---3--:R-:W-:-:S08]  /*770e0*/  DFMA R12, R20, R68, R66 ;  /* 0x00000044140c722b */ /* 0x008fd00000000042 */
[----:B------:R-:W-:-:S08]  /*770f0*/  DMUL R20, R8, -R12 ;  /* 0x8000000c08147228 */ /* 0x000fd00000000000 */
[--C-:B------:R-:W-:Y:S02]  /*77100*/  DFMA R66, -R160, R20, -R12.reuse ;  /* 0x00000014a042722b */ /* 0x100fe4000000090c */
[----:B------:R-:W-:-:S06]  /*77110*/  DADD R12, -RZ, -R12 ;  /* 0x00000000ff0c7229 */ /* 0x000fcc000000090c */
[----:B------:R-:W-:-:S04]  /*77120*/  DFMA R8, R8, R66, R20 ;  /* 0x000000420808722b */ /* 0x000fc80000000014 */
[----:B------:R-:W-:-:S06]  /*77130*/  FSETP.GEU.AND P2, PT, |R13|, 6.5827683646048100446e-37, PT ;  /* 0x036000000d00780b */ /* 0x000fcc0003f4e200 */
[----:B------:R-:W-:-:S05]  /*77140*/  FFMA R0, RZ, R161, R9 ;  /* 0x000000a1ff007223 */ /* 0x000fca0000000009 */
[----:B------:R-:W-:Y:S01]  /*77150*/  FSETP.GT.AND P1, PT, |R0|, 1.469367938527859385e-39, PT ;  /* 0x001000000000780b */ /* 0x000fe20003f24200 */
[-C--:B----4-:R-:W-:Y:S01]  /*77160*/  DFMA R6, R106, R68.reuse, R6 ;  /* 0x000000446a06722b */ /* 0x090fe20000000006 */
[----:B------:R-:W-:Y:S06]  /*77170*/  BSSY.RECONVERGENT B3, `(.L_x_1058) ;  /* 0x0000013000037945 */ /* 0x000fec0003800200 */
[----:B------:R0:W-:Y:S02]  /*77180*/  STL.64 [R1+0x82d8], R6 ;  /* 0x0082d80601007387 */ /* 0x0001e40000100a00 */
[----:B0-----:R-:W-:-:S02]  /*77190*/  DFMA R6, R82, R68, R64 ;  /* 0x000000445206722b */ /* 0x001fc40000000040 */
[----:B--2---:R0:W-:Y:S01]  /*771a0*/  STL.128 [R1+0x7af0], R112 ;  /* 0x007af07001007387 */ /* 0x0041e20000100c00 */
[----:B------:R-:W-:Y:S01]  /*771b0*/  IMAD.MOV.U32 R88, RZ, RZ, R112 ;  /* 0x000000ffff587224 */ /* 0x000fe200078e0070 */
[----:B------:R-:W-:Y:S01]  /*771c0*/  MOV R89, R113 ;  /* 0x0000007100597202 */ /* 0x000fe20000000f00 */
[----:B------:R-:W-:Y:S02]  /*771d0*/  IMAD.MOV.U32 R86, RZ, RZ, R114 ;  /* 0x000000ffff567224 */ /* 0x000fe400078e0072 */
[----:B------:R-:W-:-:S03]  /*771e0*/  IMAD.MOV.U32 R87, RZ, RZ, R115 ;  /* 0x000000ffff577224 */ /* 0x000fc600078e0073 */
[----:B------:R-:W-:-:S03]  /*771f0*/  DFMA R20, R88, R68, R14 ;  /* 0x000000445814722b */ /* 0x000fc6000000000e */
[----:B------:R-:W-:Y:S01]  /*77200*/  DFMA R4, R86, R68, R4 ;  /* 0x000000445604722b */ /* 0x000fe20000000004 */
[----:B------:R-:W-:Y:S10]  /*77210*/  @P1 BRA P2, `(.L_x_1059) ;  /* 0x0000000000201947 */ /* 0x000ff40001000000 */
        /* <DEDUP_REMOVED lines=8> */
.L_x_1059:
[----:B------:R-:W-:Y:S05]  /*772a0*/  BSYNC.RECONVERGENT B3 ;  /* 0x0000000000037941 */ /* 0x000fea0003800200 */
.L_x_1058:
[----:B------:R-:W2:Y:S04]  /*772b0*/  LDL.64 R86, [R1+0x8138] ;  /* 0x0081380001567983 */ /* 0x000ea80000100a00 */
[----:B------:R1:W-:Y:S04]  /*772c0*/  STL.128 [R1+0xabd0], R52 ;  /* 0x00abd03401007387 */ /* 0x0003e80000100c00 */
[----:B------:R3:W-:Y:S04]  /*772d0*/  STL.128 [R1+0xabc0], R48 ;  /* 0x00abc03001007387 */ /* 0x0007e80000100c00 */
[----:B------:R-:W4:Y:S04]  /*772e0*/  LDL.128 R12, [R1+0x5470] ;  /* 0x00547000010c7983 */ /* 0x000f280000100c00 */
[----:B------:R-:W4:Y:S04]  /*772f0*/  LDL.64 R106, [R1+0x7788] ;  /* 0x00778800016a7983 */ /* 0x000f280000100a00 */
[----:B-1----:R-:W4:Y:S04]  /*77300*/  LDL.64 R52, [R1+0x7b90] ;  /* 0x007b900001347983 */ /* 0x002f280000100a00 */
[----:B---3--:R-:W3:Y:S04]  /*77310*/  LDL.128 R48, [R1+0x7970] ;  /* 0x0079700001307983 */ /* 0x008ee80000100c00 */
[----:B------:R-:W3:Y:S01]  /*77320*/  LDL.64 R88, [R1+0x8130] ;  /* 0x0081300001587983 */ /* 0x000ee20000100a00 */
[----:B------:R-:W-:-:S02]  /*77330*/  DADD R64, -RZ, -R24 ;  /* 0x00000000ff407229 */ /* 0x000fc40000000918 */
[----:B------:R-:W-:Y:S01]  /*77340*/  DADD R66, -RZ, -R36 ;  /* 0x00000000ff427229 */ /* 0x000fe20000000924 */
[----:B------:R-:W3:Y:S04]  /*77350*/  LDL.64 R82, [R1+0x7d08] ;  /* 0x007d080001527983 */ /* 0x000ee80000100a00 */
[----:B------:R-:W3:Y:S04]  /*77360*/  LDL.64 R242, [R1+0x82d8] ;  /* 0x0082d80001f27983 */ /* 0x000ee80000100a00 */
[----:B------:R1:W-:Y:S04]  /*77370*/  STL.128 [R1+0x53d0], R64 ;  /* 0x0053d04001007387 */ /* 0x0003e80000100c00 */
[----:B------:R-:W3:Y:S04]  /*77380*/  LDL.64 R234, [R1+0x7d18] ;  /* 0x007d180001ea7983 */ /* 0x000ee80000100a00 */
[----:B------:R0:W5:Y:S04]  /*77390*/  LDL.128 R140, [R1+0x5480] ;  /* 0x00548000018c7983 */ /* 0x0001680000100c00 */
[----:B------:R0:W5:Y:S01]  /*773a0*/  LDL.128 R136, [R1+0x5490] ;  /* 0x0054900001887983 */ /* 0x0001620000100c00 */
[----:B-1----:R-:W-:-:S03]  /*773b0*/  DADD R64, -RZ, -R32 ;  /* 0x00000000ff407229 */ /* 0x002fc60000000920 */
[----:B------:R1:W5:Y:S01]  /*773c0*/  LDL.128 R132, [R1+0x54a0] ;  /* 0x0054a00001847983 */ /* 0x0003620000100c00 */
[----:B------:R-:W-:-:S03]  /*773d0*/  DADD R66, -RZ, -R28 ;  /* 0x00000000ff427229 */ /* 0x000fc6000000091c */
[----:B------:R1:W5:Y:S04]  /*773e0*/  LDL.128 R200, [R1+0x54b0] ;  /* 0x0054b00001c87983 */ /* 0x0003680000100c00 */
[----:B------:R0:W-:Y:S01]  /*773f0*/  STL.128 [R1+0x53e0], R64 ;  /* 0x0053e04001007387 */ /* 0x0001e20000100c00 */
[----:B------:R-:W-:-:S03]  /*77400*/  DADD R54, -RZ, -R16 ;  /* 0x00000000ff367229 */ /* 0x000fc60000000910 */
[----:B------:R1:W5:Y:S04]  /*77410*/  LDL.128 R128, [R1+0x54c0] ;  /* 0x0054c00001807983 */ /* 0x0003680000100c00 */
[----:B------:R1:W5:Y:S04]  /*77420*/  LDL.128 R116, [R1+0x54d0] ;  /* 0x0054d00001747983 */ /* 0x0003680000100c00 */
[----:B------:R1:W5:Y:S01]  /*77430*/  LDL.128 R188, [R1+0x54e0] ;  /* 0x0054e00001bc7983 */ /* 0x0003620000100c00 */
[----:B0-----:R-:W-:-:S03]  /*77440*/  DADD R64, -RZ, -R40 ;  /* 0x00000000ff407229 */ /* 0x001fc60000000928 */
[----:B------:R1:W5:Y:S01]  /*77450*/  LDL.128 R184, [R1+0x54f0] ;  /* 0x0054f00001b87983 */ /* 0x0003620000100c00 */
[----:B------:R-:W-:-:S03]  /*77460*/  DADD R66, -RZ, -R62 ;  /* 0x00000000ff427229 */ /* 0x000fc6000000093e */
[----:B------:R1:W5:Y:S04]  /*77470*/  LDL.128 R180, [R1+0x5500] ;  /* 0x0055000001b47983 */ /* 0x0003680000100c00 */
[----:B------:R0:W-:Y:S04]  /*77480*/  STL.128 [R1+0x53f0], R64 ;  /* 0x0053f04001007387 */ /* 0x0001e80000100c00 */
        /* <DEDUP_REMOVED lines=8> */
[----:B0-----:R1:W5:Y:S01]  /*77510*/  LDL.128 R64, [R1+0x5570] ;  /* 0x0055700001407983 */ /* 0x0013620000100c00 */
[----:B--2---:R-:W-:-:S03]  /*77520*/  DFMA R232, R86, R8, R208 ;  /* 0x0000000856e8722b */ /* 0x004fc600000000d0 */
[----:B------:R-:W2:Y:S04]  /*77530*/  LDL.64 R208, [R1+0x7b00] ;  /* 0x007b000001d07983 */ /* 0x000ea80000100a00 */
[----:B----4-:R0:W-:Y:S04]  /*77540*/  STL.128 [R1+0x53c0], R52 ;  /* 0x0053c03401007387 */ /* 0x0101e80000100c00 */
[----:B---3--:R3:W-:Y:S04]  /*77550*/  STL.128 [R1+0x5450], R48 ;  /* 0x0054503001007387 */ /* 0x0087e80000100c00 */
[----:B0-----:R1:W5:Y:S04]  /*77560*/  LDL.LU.128 R52, [R1+0xabd0] ;  /* 0x00abd00001347983 */ /* 0x0013680000300c00 */
[----:B---3--:R1:W5:Y:S01]  /*77570*/  LDL.LU.128 R48, [R1+0xabc0] ;  /* 0x00abc00001307983 */ /* 0x0083620000300c00 */
[----:B------:R-:W0:Y:S01]  /*77580*/  MUFU.RCP64H R25, R207 ;  /* 0x000000cf00197308 */ /* 0x000e220000001800 */
[----:B------:R-:W-:-:S06]  /*77590*/  IMAD.MOV.U32 R24, RZ, RZ, 0x1 ;  /* 0x00000001ff187424 */ /* 0x000fcc00078e00ff */
[----:B0-----:R-:W-:-:S08]  /*775a0*/  DFMA R28, -R206, R24, 1 ;  /* 0x3ff00000ce1c742b */ /* 0x001fd00000000118 */
[----:B------:R-:W-:-:S08]  /*775b0*/  DFMA R28, R28, R28, R28 ;  /* 0x0000001c1c1c722b */ /* 0x000fd0000000001c */
[----:B------:R-:W-:-:S08]  /*775c0*/  DFMA R24, R24, R28, R24 ;  /* 0x0000001c1818722b */ /* 0x000fd00000000018 */
[----:B------:R-:W-:-:S08]  /*775d0*/  DFMA R28, -R206, R24, 1 ;  /* 0x3ff00000ce1c742b */ /* 0x000fd00000000118 */
[----:B------:R-:W-:-:S08]  /*775e0*/  DFMA R24, R24, R28, R24 ;  /* 0x0000001c1818722b */ /* 0x000fd00000000018 */
[----:B------:R-:W-:Y:S02]  /*775f0*/  DMUL R28, R12, -R24 ;  /* 0x800000180c1c7228 */ /* 0x000fe40000000000 */
[-C--:B------:R-:W-:Y:S02]  /*77600*/  DFMA R20, R106, R8.reuse, R20 ;  /* 0x000000086a14722b */ /* 0x080fe40000000014 */
[----:B------:R-:W-:-:S04]  /*77610*/  DFMA R240, R88, R8, R4 ;  /* 0x0000000858f0722b */ /* 0x000fc80000000004 */
[----:B------:R-:W-:Y:S02]  /*77620*/  DFMA R32, -R206, R28, -R12 ;  /* 0x0000001cce20722b */ /* 0x000fe4000000090c */
[----:B------:R-:W-:-:S06]  /*77630*/  DADD R4, -RZ, -R8 ;  /* 0x00000000ff047229 */ /* 0x000fcc0000000908 */
[----:B------:R-:W-:Y:S01]  /*77640*/  DFMA R24, R24, R32, R28 ;  /* 0x000000201818722b */ /* 0x000fe2000000001c */
[----:B------:R0:W-:Y:S01]  /*77650*/  STL.128 [R1+0x5410], R4 ;  /* 0x0054100401007387 */ /* 0x0001e20000100c00 */
[----:B------:R-:W-:Y:S01]  /*77660*/  IMAD.MOV.U32 R210, RZ, RZ, R20 ;  /* 0x000000ffffd27224 */ /* 0x000fe200078e0014 */
[----:B------:R-:W-:Y:S02]  /*77670*/  MOV R211, R21 ;  /* 0x0000001500d37202 */ /* 0x000fe40000000f00 */
[----:B------:R1:W-:Y:S04]  /*77680*/  STL.64 [R1+0x7b08], R20 ;  /* 0x007b081401007387 */ /* 0x0003e80000100a00 */
[----:B------:R1:W-:Y:S01]  /*77690*/  STL.64 [R1+0x82d0], R240 ;  /* 0x0082d0f001007387 */ /* 0x0003e20000100a00 */
[----:B------:R-:W-:Y:S01]  /*776a0*/  FFMA R0, RZ, R207, R25 ;  /* 0x000000cfff007223 */ /* 0x000fe20000000019 */
[----:B0-----:R-:W-:-:S02]  /*776b0*/  DADD R4, -RZ, -R12 ;  /* 0x00000000ff047229 */ /* 0x001fc4000000090c */
[----:B------:R1:W-:Y:S04]  /*776c0*/  STL.64 [R1+0x5448], R82 ;  /* 0x0054485201007387 */ /* 0x0003e80000100a00 */
        /* <DEDUP_REMOVED lines=9> */
[----:B------:R-:W-:Y:S01]  /*77760*/  MOV R174, R206 ;  /* 0x000000ce00ae7202 */ /* 0x000fe20000000f00 */
[----:B------:R-:W-:Y:S01]  /*77770*/  IMAD.MOV.U32 R9, RZ, RZ, R5 ;  /* 0x000000ffff097224 */ /* 0x000fe200078e0005 */
[----:B------:R-:W-:Y:S01]  /*77780*/  MOV R0, 0x777b0 ;  /* 0x000777b000007802 */ /* 0x000fe20000000f00 */
[----:B------:R-:W-:-:S07]  /*77790*/  IMAD.MOV.U32 R175, RZ, RZ, R207 ;  /* 0x000000ffffaf7224 */ /* 0x000fce00078e00cf */
[----:B-1---5:R-:W-:Y:S05]  /*777a0*/  CALL.REL.NOINC `($__internal_1_$__cuda_sm20_div_rn_f64_full) ;  /* 0x00000d8c00c07944 */ /* 0x022fea0003c00000 */
[----:B------:R-:W-:Y:S01]  /*777b0*/  IMAD.MOV.U32 R24, RZ, RZ, R12 ;  /* 0x000000ffff187224 */ /* 0x000fe200078e000c */
[----:B------:R-:W-:-:S07]  /*777c0*/  MOV R25, R13 ;  /* 0x0000000d00197202 */ /* 0x000fce0000000f00 */
.L_x_1061:
[----:B------:R-:W-:Y:S05]  /*777d0*/  BSYNC.RECONVERGENT B3 ;  /* 0x0000000000037941 */ /* 0x000fea0003800200 */
.L_x_1060:
[----:B-1----:R-:W2:Y:S01]  /*777e0*/  LDL.128 R208, [R1+0x4380] ;  /* 0x0043800001d07983 */ /* 0x002ea20000100c00 */
        /* <DEDUP_REMOVED lines=15> */
[-C--:B--2--5:R-:W-:Y:S02]  /*778e0*/  DFMA R16, R208, R24.reuse, R140 ;  /* 0x00000018d010722b */ /* 0x0a4fe4000000008c */
[----:B------:R-:W-:-:S10]  /*778f0*/  DFMA R20, R210, R24, R144 ;  /* 0x00000018d214722b */ /* 0x000fd40000000090 */
[----:B------:R-:W-:Y:S05]  /*77900*/  @P1 BRA P2, `(.L_x_1063) ;  /* 0x0000000000181947 */ /* 0x000fea0001000000 */
[----:B------:R-:W-:Y:S01]  /*77910*/  IMAD.MOV.U32 R174, RZ, RZ, R228 ;  /* 0x000000ffffae7224 */ /* 0x000fe200078e00e4 */
[----:B------:R-:W-:Y:S02]  /*77920*/  MOV R175, R229 ;  /* 0x000000e500af7202 */ /* 0x000fe40000000f00 */
[----:B------:R-:W-:-:S07]  /*77930*/  MOV R0, 0x77950 ;  /* 0x0007795000007802 */ /* 0x000fce0000000f00 */
[----:B------:R-:W-:Y:S05]  /*77940*/  CALL.REL.NOINC `($__internal_1_$__cuda_sm20_div_rn_f64_full) ;  /* 0x00000d8c00587944 */ /* 0x000fea0003c00000 */
[----:B------:R-:W-:Y:S02]  /*77950*/  IMAD.MOV.U32 R4, RZ, RZ, R12 ;  /* 0x000000ffff047224 */ /* 0x000fe400078e000c */
[----:B------:R-:W-:-:S07]  /*77960*/  IMAD.MOV.U32 R5, RZ, RZ, R13 ;  /* 0x000000ffff057224 */ /* 0x000fce00078e000d */
.L_x_1063:
[----:B------:R-:W-:Y:S05]  /*77970*/  BSYNC.RECONVERGENT B3 ;  /* 0x0000000000037941 */ /* 0x000fea0003800200 */
.L_x_1062:
[----:B------:R-:W2:Y:S04]  /*77980*/  LDL.128 R12, [R1+0x45a0] ;  /* 0x0045a000010c7983 */ /* 0x000ea80000100c00 */
[----:B------:R-:W3:Y:S01]  /*77990*/  LDL.64 R28, [R1+0x7eb0] ;  /* 0x007eb000011c7983 */ /* 0x000ee20000100a00 */
[----:B------:R-:W0:Y:S01]  /*779a0*/  MUFU.RCP64H R9, R205 ;  /* 0x000000cd00097308 */ /* 0x000e220000001800 */
[----:B------:R-:W-:Y:S01]  /*779b0*/  IMAD.MOV.U32 R8, RZ, RZ, 0x1 ;  /* 0x00000001ff087424 */ /* 0x000fe200078e00ff */
[----:B------:R-:W-:Y:S01]  /*779c0*/  BSSY.RECONVERGENT B3, `(.L_x_1064) ;  /* 0x000001c000037945 */ /* 0x000fe20003800200 */
[----:B--2---:R-:W-:Y:S01]  /*779d0*/  MOV R40, R12 ;  /* 0x0000000c00287202 */ /* 0x004fe20000000f00 */
[----:B------:R-:W-:Y:S01]  /*779e0*/  IMAD.MOV.U32 R41, RZ, RZ, R13 ;  /* 0x000000ffff297224 */ /* 0x000fe200078e000d */
[----:B------:R0:W-:Y:S02]  /*779f0*/  STL.128 [R1+0x7c30], R12 ;  /* 0x007c300c01007387 */ /* 0x0001e40000100c00 */
[----:B0-----:R-:W-:-:S08]  /*77a00*/  DFMA R12, -R204, R8, 1 ;  /* 0x3ff00000cc0c742b */ /* 0x001fd00000000108 */
[----:B------:R-:W-:-:S08]  /*77a10*/  DFMA R12, R12, R12, R12 ;  /* 0x0000000c0c0c722b */ /* 0x000fd0000000000c */
[----:B------:R-:W-:-:S08]  /*77a20*/  DFMA R8, R8, R12, R8 ;  /* 0x0000000c0808722b */ /* 0x000fd00000000008 */
[----:B------:R-:W-:-:S08]  /*77a30*/  DFMA R12, -R204, R8, 1 ;  /* 0x3ff00000cc0c742b */ /* 0x000fd00000000108 */
[----:B------:R-:W-:Y:S01]  /*77a40*/  DFMA R8, R8, R12, R8 ;  /* 0x0000000c0808722b */ /* 0x000fe20000000008 */
[----:B------:R-:W-:-:S07]  /*77a50*/  IMAD.MOV.U32 R36, RZ, RZ, R14 ;  /* 0x000000ffff247224 */ /* 0x000fce00078e000e */
[----:B------:R-:W-:Y:S01]  /*77a60*/  DMUL R12, R8, -R16 ;  /* 0x80000010080c7228 */ /* 0x000fe20000000000 */
[----:B------:R-:W-:-:S07]  /*77a70*/  MOV R37, R15 ;  /* 0x0000000f00257202 */ /* 0x000fce0000000f00 */
        /* <DEDUP_REMOVED lines=16> */
.L_x_1065:
[----:B------:R-:W-:Y:S05]  /*77b80*/  BSYNC.RECONVERGENT B3 ;  /* 0x0000000000037941 */ /* 0x000fea0003800200 */
.L_x_1064:
[----:B------:R-:W2:Y:S04]  /*77b90*/  LDL.64 R44, [R1+0x7728] ;  /* 0x00772800012c7983 */ /* 0x000ea80000100a00 */
        /* <DEDUP_REMOVED lines=27> */
.L_x_1067:
[----:B------:R-:W-:Y:S05]  /*77d50*/  BSYNC.RECONVERGENT B3 ;  /* 0x0000000000037941 */ /* 0x000fea0003800200 */
.L_x_1066:
        /* <DEDUP_REMOVED lines=28> */
.L_x_1069:
[----:B------:R-:W-:Y:S05]  /*77f20*/  BSYNC.RECONVERGENT B3 ;  /* 0x0000000000037941 */ /* 0x000fea0003800200 */
.L_x_1068:
        /* <DEDUP_REMOVED lines=28> */
.L_x_1071:
[----:B------:R-:W-:Y:S05]  /*780f0*/  BSYNC.RECONVERGENT B3 ;  /* 0x0000000000037941 */ /* 0x000fea0003800200 */
.L_x_1070:
        /* <DEDUP_REMOVED lines=28> */
.L_x_1073:
[----:B------:R-:W-:Y:S05]  /*782c0*/  BSYNC.RECONVERGENT B3 ;  /* 0x0000000000037941 */ /* 0x000fea0003800200 */
.L_x_1072:
[----:B------:R-:W2:Y:S04]  /*782d0*/  LDL.64 R120, [R1+0x7b78] ;  /* 0x007b780001787983 */ /* 0x000ea80000100a00 */
[----:B------:R-:W3:Y:S04]  /*782e0*/  LDL.64 R136, [R1+0x7d90] ;  /* 0x007d900001887983 */ /* 0x000ee80000100a00 */
[----:B------:R-:W4:Y:S04]  /*782f0*/  LDL.64 R132, [R1+0x7b70] ;  /* 0x007b700001847983 */ /* 0x000f280000100a00 */
[----:B------:R-:W5:Y:S04]  /*78300*/  LDL.64 R130, [R1+0x7db0] ;  /* 0x007db00001827983 */ /* 0x000f680000100a00 */
[----:B------:R-:W5:Y:S01]  /*78310*/  LDL.64 R106, [R1+0x7cc0] ;  /* 0x007cc000016a7983 */ /* 0x000f620000100a00 */
        /* <DEDUP_REMOVED lines=28> */
.L_x_1075:
[----:B------:R-:W-:Y:S05]  /*784e0*/  BSYNC.RECONVERGENT B3 ;  /* 0x0000000000037941 */ /* 0x000fea0003800200 */
.L_x_1074:
[----:B------:R-:W2:Y:S04]  /*784f0*/  LDL.64 R140, [R1+0x80f0] ;  /* 0x0080f000018c7983 */ /* 0x000ea80000100a00 */
[----:B------:R-:W3:Y:S04]  /*78500*/  LDL.64 R138, [R1+0x7e88] ;  /* 0x007e8800018a7983 */ /* 0x000ee80000100a00 */
[----:B------:R-:W4:Y:S04]  /*78510*/  LDL.64 R136, [R1+0x7760] ;  /* 0x0077600001887983 */ /* 0x000f280000100a00 */
        /* <DEDUP_REMOVED lines=23> */
[----:B------:R-:W-:Y:S02]  /*78690*/  MOV R175, R71 ;  /* 0x0000004700af7202 */ /* 0x000fe40000000f00 */
[----:B------:R-:W-:-:S07]  /*786a0*/  MOV R0, 0x786c0 ;  /* 0x000786c000007802 */ /* 0x000fce0000000f00 */
[----:B------:R-:W-:Y:S05]  /*786b0*/  CALL.REL.NOINC `($__internal_1_$__cuda_sm20_div_rn_f64_full) ;  /* 0x00000d7c00fc7944 */ /* 0x000fea0003c00000 */
[----:B------:R-:W-:Y:S02]  /*786c0*/  IMAD.MOV.U32 R106, RZ, RZ, R12 ;  /* 0x000000ffff6a7224 */ /* 0x000fe400078e000c */
[----:B------:R-:W-:-:S07]  /*786d0*/  IMAD.MOV.U32 R107, RZ, RZ, R13 ;  /* 0x000000ffff6b7224 */ /* 0x000fce00078e000d */
.L_x_1077:
[----:B------:R-:W-:Y:S05]  /*786e0*/  BSYNC.RECONVERGENT B3 ;  /* 0x0000000000037941 */ /* 0x000fea0003800200 */
.L_x_1076:
        /* <DEDUP_REMOVED lines=30> */
.L_x_1079:
[----:B------:R-:W-:Y:S05]  /*788d0*/  BSYNC.RECONVERGENT B3 ;  /* 0x0000000000037941 */ /* 0x000fea0003800200 */
.L_x_1078:
        /* <DEDUP_REMOVED lines=21> */
[-C--:B----4-:R-:W-:Y:S02]  /*78a30*/  DFMA R128, R140, R86.reuse, R28 ;  /* 0x000000568c80722b */ /* 0x090fe4000000001c */
[----:B-----5:R-:W-:-:S05]  /*78a40*/  DFMA R134, R136, R86, R82 ;  /* 0x000000568886722b */ /* 0x020fca0000000052 */
[----:B------:R-:W-:Y:S06]  /*78a50*/  @P1 BRA P2, `(.L_x_1081) ;  /* 0x0000000000181947 */ /* 0x000fec0001000000 */
[----:B------:R-:W-:Y:S01]  /*78a60*/  MOV R174, R80 ;  /* 0x0000005000ae7202 */ /* 0x000fe20000000f00 */
[----:B------:R-:W-:Y:S01]  /*78a70*/  IMAD.MOV.U32 R175, RZ, RZ, R81 ;  /* 0x000000ffffaf7224 */ /* 0x000fe200078e0051 */
[----:B------:R-:W-:-:S07]  /*78a80*/  MOV R0, 0x78aa0 ;  /* 0x00078aa000007802 */ /* 0x000fce0000000f00 */
[----:B------:R-:W-:Y:S05]  /*78a90*/  CALL.REL.NOINC `($__internal_1_$__cuda_sm20_div_rn_f64_full) ;  /* 0x00000d7c00047944 */ /* 0x000fea0003c00000 */
[----:B------:R-:W-:Y:S01]  /*78aa0*/  IMAD.MOV.U32 R68, RZ, RZ, R12 ;  /* 0x000000ffff447224 */ /* 0x000fe200078e000c */
[----:B------:R-:W-:-:S07]  /*78ab0*/  MOV R69, R13 ;  /* 0x0000000d00457202 */ /* 0x000fce0000000f00 */
.L_x_1081:
[----:B------:R-:W-:Y:S05]  /*78ac0*/  BSYNC.RECONVERGENT B3 ;  /* 0x0000000000037941 */ /* 0x000fea0003800200 */
.L_x_1080:
[----:B------:R-:W2:Y:S04]  /*78ad0*/  LDL.64 R138, [R1+0x88a0] ;  /* 0x0088a000018a7983 */ /* 0x000ea80000100a00 */
[----:B------:R-:W3:Y:S04]  /*78ae0*/  LDL.64 R136, [R1+0x88a8] ;  /* 0x0088a80001887983 */ /* 0x000ee80000100a00 */
[----:B------:R-:W4:Y:S04]  /*78af0*/  LDL.64 R142, [R1+0x7798] ;  /* 0x00779800018e7983 */ /* 0x000f280000100a00 */
[----:B------:R-:W5:Y:S04]  /*78b00*/  LDL.64 R170, [R1+0x7e78] ;  /* 0x007e780001aa7983 */ /* 0x000f680000100a00 */
[----:B------:R-:W5:Y:S04]  /*78b10*/  LDL.64 R140, [R1+0x88e0] ;  /* 0x0088e000018c7983 */ /* 0x000f680000100a00 */
[----:B------:R-:W5:Y:S04]  /*78b20*/  LDL.64 R152, [R1+0x7e70] ;  /* 0x007e700001987983 */ /* 0x000f680000100a00 */
[----:B------:R-:W5:Y:S04]  /*78b30*/  LDL.64 R150, [R1+0x7db8] ;  /* 0x007db80001967983 */ /* 0x000f680000100a00 */
        /* <DEDUP_REMOVED lines=18> */
[-C--:B------:R-:W-:Y:S02]  /*78c60*/  DFMA R136, R224, R68.reuse, R186 ;  /* 0x00000044e088722b */ /* 0x080fe400000000ba */
[-C--:B----4-:R-:W-:Y:S02]  /*78c70*/  DFMA R132, R142, R68.reuse, R132 ;  /* 0x000000448e84722b */ /* 0x090fe40000000084 */
[----:B------:R-:W-:-:S02]  /*78c80*/  DFMA R142, R218, R68, R134 ;  /* 0x00000044da8e722b */ /* 0x000fc40000000086 */
[-C--:B-----5:R-:W-:Y:S02]  /*78c90*/  DFMA R28, R170, R68.reuse, R188 ;  /* 0x00000044aa1c722b */ /* 0x0a0fe400000000bc */
[-C--:B------:R-:W-:Y:S02]  /*78ca0*/  DFMA R140, R140, R68.reuse, R168 ;  /* 0x000000448c8c722b */ /* 0x080fe400000000a8 */
[-C--:B------:R-:W-:Y:S02]  /*78cb0*/  DFMA R88, R152, R68.reuse, R88 ;  /* 0x000000449858722b */ /* 0x080fe40000000058 */
[-C--:B------:R-:W-:Y:S02]  /*78cc0*/  DFMA R128, R150, R68.reuse, R128 ;  /* 0x000000449680722b */ /* 0x080fe40000000080 */
[----:B------:R-:W-:Y:S01]  /*78cd0*/  DFMA R130, R144, R68, R130 ;  /* 0x000000449082722b */ /* 0x000fe20000000082 */
[----:B------:R-:W-:Y:S10]  /*78ce0*/  @P1 BRA P2, `(.L_x_1083) ;  /* 0x0000000000181947 */ /* 0x000ff40001000000 */
[----:B------:R-:W-:Y:S01]  /*78cf0*/  IMAD.MOV.U32 R174, RZ, RZ, R22 ;  /* 0x000000ffffae7224 */ /* 0x000fe200078e0016 */
[----:B------:R-:W-:Y:S02]  /*78d00*/  MOV R175, R23 ;  /* 0x0000001700af7202 */ /* 0x000fe40000000f00 */
[----:B------:R-:W-:-:S07]  /*78d10*/  MOV R0, 0x78d30 ;  /* 0x00078d3000007802 */ /* 0x000fce0000000f00 */
[----:B------:R-:W-:Y:S05]  /*78d20*/  CALL.REL.NOINC `($__internal_1_$__cuda_sm20_div_rn_f64_full) ;  /* 0x00000d7800607944 */ /* 0x000fea0003c00000 */
[----:B------:R-:W-:Y:S02]  /*78d30*/  IMAD.MOV.U32 R82, RZ, RZ, R12 ;  /* 0x000000ffff527224 */ /* 0x000fe400078e000c */
[----:B------:R-:W-:-:S07]  /*78d40*/  IMAD.MOV.U32 R83, RZ, RZ, R13 ;  /* 0x000000ffff537224 */ /* 0x000fce00078e000d */
.L_x_1083:
[----:B------:R-:W-:Y:S05]  /*78d50*/  BSYNC.RECONVERGENT B3 ;  /* 0x0000000000037941 */ /* 0x000fea0003800200 */
.L_x_1082:
[----:B------:R-:W2:Y:S04]  /*78d60*/  LDL.64 R134, [R1+0x85d0] ;  /* 0x0085d00001867983 */ /* 0x000ea80000100a00 */
[----:B------:R-:W3:Y:S04]  /*78d70*/  LDL.LU.64 R170, [R1+0x7758] ;  /* 0x0077580001aa7983 */ /* 0x000ee80000300a00 */
[----:B------:R-:W4:Y:S04]  /*78d80*/  LDL.64 R168, [R1+0x85d8] ;  /* 0x0085d80001a87983 */ /* 0x000f280000100a00 */
[----:B------:R-:W5:Y:S04]  /*78d90*/  LDL.64 R152, [R1+0x8000] ;  /* 0x0080000001987983 */ /* 0x000f680000100a00 */
[----:B------:R-:W3:Y:S04]  /*78da0*/  LDL.64 R150, [R1+0x8008] ;  /* 0x0080080001967983 */ /* 0x000ee80000100a00 */
        /* <DEDUP_REMOVED lines=9> */
[----:B--2---:R-:W-:-:S08]  /*78e40*/  DFMA R8, R134, R82, R116 ;  /* 0x000000528608722b */ /* 0x004fd00000000074 */
[----:B------:R-:W-:-:S08]  /*78e50*/  DMUL R116, R12, -R8 ;  /* 0x800000080c747228 */ /* 0x000fd00000000000 */
[--C-:B------:R-:W-:Y:S02]  /*78e60*/  DFMA R134, -R60, R116, -R8.reuse ;  /* 0x000000743c86722b */ /* 0x100fe40000000908 */
[----:B------:R-:W-:Y:S02]  /*78e70*/  DADD R8, -RZ, -R8 ;  /* 0x00000000ff087229 */ /* 0x000fe40000000908 */
[----:B---3--:R-:W-:-:S04]  /*78e80*/  DFMA R130, R150, R82, R130 ;  /* 0x000000529682722b */ /* 0x008fc80000000082 */
[----:B------:R-:W-:Y:S02]  /*78e90*/  DFMA R134, R12, R134, R116 ;  /* 0x000000860c86722b */ /* 0x000fe40000000074 */
[-C--:B------:R-:W-:Y:S02]  /*78ea0*/  DFMA R116, R170, R82.reuse, R142 ;  /* 0x00000052aa74722b */ /* 0x080fe4000000008e */
[----:B------:R-:W-:Y:S01]  /*78eb0*/  FSETP.GEU.AND P2, PT, |R9|, 6.5827683646048100446e-37, PT ;  /* 0x036000000900780b */ /* 0x000fe20003f4e200 */
[-C--:B----4-:R-:W-:Y:S02]  /*78ec0*/  DFMA R142, R168, R82.reuse, R120 ;  /* 0x00000052a88e722b */ /* 0x090fe40000000078 */
[-C--:B-----5:R-:W-:Y:S02]  /*78ed0*/  DFMA R120, R152, R82.reuse, R128 ;  /* 0x000000529878722b */ /* 0x0a0fe40000000080 */
[----:B------:R-:W-:Y:S01]  /*78ee0*/  DFMA R128, R144, R82, R132 ;  /* 0x000000529080722b */ /* 0x000fe20000000084 */
        /* <DEDUP_REMOVED lines=9> */
.L_x_1085:
[----:B------:R-:W-:Y:S05]  /*78f80*/  BSYNC.RECONVERGENT B3 ;  /* 0x0000000000037941 */ /* 0x000fea0003800200 */
.L_x_1084:
        /* <DEDUP_REMOVED lines=27> */
[----:B------:R-:W-:Y:S05]  /*79140*/  CALL.REL.NOINC `($__internal_1_$__cuda_sm20_div_rn_f64_full) ;  /* 0x00000d7400587944 */ /* 0x000fea0003c00000 */
[----:B------:R-:W-:Y:S01]  /*79150*/  IMAD.MOV.U32 R132, RZ, RZ, R12 ;  /* 0x000000ffff847224 */ /* 0x000fe200078e000c */
[----:B------:R-:W-:-:S07]  /*79160*/  MOV R133, R13 ;  /* 0x0000000d00857202 */ /* 0x000fce0000000f00 */
.L_x_1087:
[----:B------:R-:W-:Y:S05]  /*79170*/  BSYNC.RECONVERGENT B3 ;  /* 0x0000000000037941 */ /* 0x000fea0003800200 */
.L_x_1086:
        /* <DEDUP_REMOVED lines=28> */
.L_x_1089:
[----:B------:R-:W-:Y:S05]  /*79340*/  BSYNC.RECONVERGENT B3 ;  /* 0x0000000000037941 */ /* 0x000fea0003800200 */
.L_x_1088:
        /* <DEDUP_REMOVED lines=28> */
.L_x_1091:
[----:B------:R-:W-:Y:S05]  /*79510*/  BSYNC.RECONVERGENT B3 ;  /* 0x0000000000037941 */ /* 0x000fea0003800200 */
.L_x_1090:
[----:B------:R-:W2:Y:S04]  /*79520*/  LDL.64 R186, [R1+0x8760] ;  /* 0x0087600001ba7983 */ /* 0x000ea80000100a00 */
[----:B------:R-:W3:Y:S04]  /*79530*/  LDL.64 R184, [R1+0x8768] ;  /* 0x0087680001b87983 */ /* 0x000ee80000100a00 */
[----:B------:R-:W4:Y:S04]  /*79540*/  LDL.64 R180, [R1+0x8758] ;  /* 0x0087580001b47983 */ /* 0x000f280000100a00 */
[----:B------:R-:W5:Y:S04]  /*79550*/  LDL.64 R182, [R1+0x8750] ;  /* 0x0087500001b67983 */ /* 0x000f680000100a00 */
        /* <DEDUP_REMOVED lines=11> */
[----:B------:R-:W-:Y:S02]  /*79610*/  DFMA R8, R8, R12, R8 ;  /* 0x0000000c0808722b */ /* 0x000fe40000000008 */
        /* <DEDUP_REMOVED lines=12> */
[-C--:B-----5:R-:W-:Y:S02]  /*796e0*/  DFMA R88, R182, R128.reuse, R152 ;  /* 0x00000080b658722b */ /* 0x0a0fe40000000098 */
        /* <DEDUP_REMOVED lines=8> */
[----:B------:R-:W-:-:S07]  /*79770*/  MOV R0, 0x79790 ;  /* 0x0007979000007802 */ /* 0x000fce0000000f00 */
[----:B------:R-:W-:Y:S05]  /*79780*/  CALL.REL.NOINC `($__internal_1_$__cuda_sm20_div_rn_f64_full) ;  /* 0x00000d6c00c87944 */ /* 0x000fea0003c00000 */
[----:B------:R-:W-:Y:S01]  /*79790*/  IMAD.MOV.U32 R118, RZ, RZ, R12 ;  /* 0x000000ffff767224 */ /* 0x000fe200078e000c */
[----:B------:R-:W-:-:S07]  /*797a0*/  MOV R119, R13 ;  /* 0x0000000d00777202 */ /* 0x000fce0000000f00 */
.L_x_1093:
[----:B------:R-:W-:Y:S05]  /*797b0*/  BSYNC.RECONVERGENT B3 ;  /* 0x0000000000037941 */ /* 0x000fea0003800200 */
.L_x_1092:
        /* <DEDUP_REMOVED lines=19> */
[-C--:B------:R-:W-:Y:S02]  /*798f0*/  DFMA R88, R98, R118.reuse, R88 ;  /* 0x000000766258722b */ /* 0x080fe40000000058 */
[-C--:B------:R-:W-:Y:S02]  /*79900*/  DFMA R112, R76, R118.reuse, R112 ;  /* 0x000000764c70722b */ /* 0x080fe40000000070 */
[-C--:B--2---:R-:W-:Y:S02]  /*79910*/  DFMA R136, R154, R118.reuse, R144 ;  /* 0x000000769a88722b */ /* 0x084fe40000000090 */
[-C--:B---3--:R-:W-:Y:S02]  /*79920*/  DFMA R138, R168, R118.reuse, R138 ;  /* 0x00000076a88a722b */ /* 0x088fe4000000008a */
[----:B----4-:R-:W-:-:S02]  /*79930*/  DFMA R140, R152, R118, R140 ;  /* 0x00000076988c722b */ /* 0x010fc4000000008c */
[----:B-----5:R-:W-:Y:S01]  /*79940*/  DFMA R144, R150, R118, R116 ;  /* 0x000000769690722b */ /* 0x020fe20000000074 */
[----:B------:R-:W-:Y:S10]  /*79950*/  @P1 BRA P2, `(.L_x_1095) ;  /* 0x0000000000181947 */ /* 0x000ff40001000000 */
[----:B------:R-:W-:Y:S01]  /*79960*/  IMAD.MOV.U32 R174, RZ, RZ, R46 ;  /* 0x000000ffffae7224 */ /* 0x000fe200078e002e */
[----:B------:R-:W-:Y:S02]  /*79970*/  MOV R175, R47 ;  /* 0x0000002f00af7202 */ /* 0x000fe40000000f00 */
[----:B------:R-:W-:-:S07]  /*79980*/  MOV R0, 0x799a0 ;  /* 0x000799a000007802 */ /* 0x000fce0000000f00 */
[----:B------:R-:W-:Y:S05]  /*79990*/  CALL.REL.NOINC `($__internal_1_$__cuda_sm20_div_rn_f64_full) ;  /* 0x00000d6c00447944 */ /* 0x000fea0003c00000 */
[----:B------:R-:W-:Y:S02]  /*799a0*/  IMAD.MOV.U32 R120, RZ, RZ, R12 ;  /* 0x000000ffff787224 */ /* 0x000fe400078e000c */
[----:B------:R-:W-:-:S07]  /*799b0*/  IMAD.MOV.U32 R121, RZ, RZ, R13 ;  /* 0x000000ffff797224 */ /* 0x000fce00078e000d */
.L_x_1095:
[----:B------:R-:W-:Y:S05]  /*799c0*/  BSYNC.RECONVERGENT B3 ;  /* 0x0000000000037941 */ /* 0x000fea0003800200 */
.L_x_1094:
[----:B------:R-:W2:Y:S04]  /*799d0*/  LDL.64 R168, [R1+0x7ec0] ;  /* 0x007ec00001a87983 */ /* 0x000ea80000100a00 */
[----:B------:R-:W3:Y:S04]  /*799e0*/  LDL.64 R154, [R1+0x7ec8] ;  /* 0x007ec800019a7983 */ /* 0x000ee80000100a00 */
[----:B------:R-:W4:Y:S04]  /*799f0*/  LDL.64 R152, [R1+0x7ea0] ;  /* 0x007ea00001987983 */ /* 0x000f280000100a00 */
[----:B------:R-:W5:Y:S01]  /*79a00*/  LDL.64 R150, [R1+0x7ea8] ;  /* 0x007ea80001967983 */ /* 0x000f620000100a00 */
[----:B------:R-:W0:Y:S01]  /*79a10*/  MUFU.RCP64H R9, R35 ;  /* 0x0000002300097308 */ /* 0x000e220000001800 */
[----:B------:R-:W-:Y:S01]  /*79a20*/  MOV R8, 0x1 ;  /* 0x0000000100087802 */ /* 0x000fe20000000f00 */
[----:B------:R-:W-:Y:S01]  /*79a30*/  BSSY.RECONVERGENT B3, `(.L_x_1096) ;  /* 0x000001a000037945 */ /* 0x000fe20003800200 */
[----:B------:R-:W-:-:S02]  /*79a40*/  DFMA R112, R72, R120, R112 ;  /* 0x000000784870722b */ /* 0x000fc40000000070 */
[----:B------:R-:W-:Y:S02]  /*79a50*/  DFMA R136, R74, R120, R136 ;  /* 0x000000784a88722b */ /* 0x000fe40000000088 */
        /* <DEDUP_REMOVED lines=23> */
.L_x_1097:
[----:B------:R-:W-:Y:S05]  /*79bd0*/  BSYNC.RECONVERGENT B3 ;  /* 0x0000000000037941 */ /* 0x000fea0003800200 */
.L_x_1096:
[----:B------:R-:W2:Y:S04]  /*79be0*/  LDL.64 R178, [R1+0x7e90] ;  /* 0x007e900001b27983 */ /* 0x000ea80000100a00 */
[----:B------:R-:W3:Y:S04]  /*79bf0*/  LDL.64 R174, [R1+0x8348] ;  /* 0x0083480001ae7983 */ /* 0x000ee80000100a00 */
[----:B------:R-:W4:Y:S04]  /*79c00*/  LDL.64 R170, [R1+0x8520] ;  /* 0x0085200001aa7983 */ /* 0x000f280000100a00 */
[----:B------:R-:W5:Y:S04]  /*79c10*/  LDL.64 R168, [R1+0x8528] ;  /* 0x0085280001a87983 */ /* 0x000f680000100a00 */
[----:B------:R-:W5:Y:S04]  /*79c20*/  LDL.64 R150, [R1+0x7de0] ;  /* 0x007de00001967983 */ /* 0x000f680000100a00 */
        /* <DEDUP_REMOVED lines=21> */
[-C--:B------:R-:W-:Y:S02]  /*79d80*/  DFMA R150, R150, R116.reuse, R136 ;  /* 0x000000749696722b */ /* 0x080fe40000000088 */
[----:B------:R-:W-:-:S02]  /*79d90*/  DFMA R140, R154, R116, R140 ;  /* 0x000000749a8c722b */ /* 0x000fc4000000008c */
        /* <DEDUP_REMOVED lines=8> */
.L_x_1099:
[----:B------:R-:W-:Y:S05]  /*79e20*/  BSYNC.RECONVERGENT B3 ;  /* 0x0000000000037941 */ /* 0x000fea0003800200 */
.L_x_1098:
        /* <DEDUP_REMOVED lines=25> */
[-C--:B----4-:R-:W-:Y:S02]  /*79fc0*/  DFMA R152, R152, R88.reuse, R150 ;  /* 0x000000589898722b */ /* 0x090fe40000000096 */
[-C--:B-----5:R-:W-:Y:S02]  /*79fd0*/  DFMA R136, R136, R88.reuse, R138 ;  /* 0x000000588888722b */ /* 0x0a0fe4000000008a */
[-C--:B------:R-:W-:Y:S02]  /*79fe0*/  DFMA R112, R174, R88.reuse, R112 ;  /* 0x00000058ae70722b */ /* 0x080fe40000000070 */
[-C--:B------:R-:W-:Y:S02]  /*79ff0*/  DFMA R150, R170, R88.reuse, R140 ;  /* 0x00000058aa96722b */ /* 0x080fe4000000008c */
[----:B------:R-:W-:Y:S01]  /*7a000*/  DFMA R142, R168, R88, R144 ;  /* 0x00000058a88e722b */ /* 0x000fe20000000090 */
[----:B0-----:R-:W-:Y:S10]  /*7a010*/  @P1 BRA P2, `(.L_x_1101) ;  /* 0x0000000000181947 */ /* 0x001ff40001000000 */
[----:B------:R-:W-:Y:S01]  /*7a020*/  IMAD.MOV.U32 R174, RZ, RZ, R56 ;  /* 0x000000ffffae7224 */ /* 0x000fe200078e0038 */
[----:B------:R-:W-:Y:S02]  /*7a030*/  MOV R175, R57 ;  /* 0x0000003900af7202 */ /* 0x000fe40000000f00 */
[----:B------:R-:W-:-:S07]  /*7a040*/  MOV R0, 0x7a060 ;  /* 0x0007a06000007802 */ /* 0x000fce0000000f00 */
[----:B------:R-:W-:Y:S05]  /*7a050*/  CALL.REL.NOINC `($__internal_1_$__cuda_sm20_div_rn_f64_full) ;  /* 0x00000d6400947944 */ /* 0x000fea0003c00000 */
[----:B------:R-:W-:Y:S02]  /*7a060*/  IMAD.MOV.U32 R16, RZ, RZ, R12 ;  /* 0x000000ffff107224 */ /* 0x000fe400078e000c */
[----:B------:R-:W-:-:S07]  /*7a070*/  IMAD.MOV.U32 R17, RZ, RZ, R13 ;  /* 0x000000ffff117224 */ /* 0x000fce00078e000d */
.L_x_1101:
[----:B------:R-:W-:Y:S05]  /*7a080*/  BSYNC.RECONVERGENT B3 ;  /* 0x0000000000037941 */ /* 0x000fea0003800200 */
.L_x_1100:
[----:B------:R-:W2:Y:S04]  /*7a090*/  LDL.64 R138, [R1+0x8378] ;  /* 0x00837800018a7983 */ /* 0x000ea80000100a00 */
[----:B------:R-:W3:Y:S04]  /*7a0a0*/  LDL.64 R144, [R1+0x8370] ;  /* 0x0083700001907983 */ /* 0x000ee80000100a00 */
[----:B------:R-:W4:Y:S04]  /*7a0b0*/  LDL.64 R140, [R1+0x7d98] ;  /* 0x007d9800018c7983 */ /* 0x000f280000100a00 */
[----:B------:R-:W5:Y:S04]  /*7a0c0*/  LDL.64 R170, [R1+0x7c58] ;  /* 0x007c580001aa7983 */ /* 0x000f680000100a00 */
        /* <DEDUP_REMOVED lines=18> */
[-C--:B------:R-:W-:Y:S02]  /*7a1f0*/  DFMA R146, R58, R16.reuse, R28 ;  /* 0x000000103a92722b */ /* 0x080fe4000000001c */
[-C--:B---3--:R-:W-:Y:S02]  /*7a200*/  DFMA R144, R144, R16.reuse, R112 ;  /* 0x000000109090722b */ /* 0x088fe40000000070 */
[-C--:B----4-:R-:W-:Y:S02]  /*7a210*/  DFMA R140, R140, R16.reuse, R148 ;  /* 0x000000108c8c722b */ /* 0x090fe40000000094 */
[----:B-----5:R-:W-:-:S02]  /*7a220*/  DFMA R114, R170, R16, R152 ;  /* 0x00000010aa72722b */ /* 0x020fc40000000098 */
[-C--:B------:R-:W-:Y:S02]  /*7a230*/  DFMA R112, R168, R16.reuse, R150 ;  /* 0x00000010a870722b */ /* 0x080fe40000000096 */
[----:B------:R-:W-:Y:S01]  /*7a240*/  DFMA R28, R154, R16, R142 ;  /* 0x000000109a1c722b */ /* 0x000fe2000000008e */
[----:B------:R-:W-:Y:S10]  /*7a250*/  @P1 BRA P2, `(.L_x_1103) ;  /* 0x0000000000181947 */ /* 0x000ff40001000000 */
[----:B------:R-:W-:Y:S01]  /*7a260*/  IMAD.MOV.U32 R174, RZ, RZ, R18 ;  /* 0x000000ffffae7224 */ /* 0x000fe200078e0012 */
[----:B------:R-:W-:Y:S01]  /*7a270*/  MOV R0, 0x7a2a0 ;  /* 0x0007a2a000007802 */ /* 0x000fe20000000f00 */
[----:B------:R-:W-:-:S07]  /*7a280*/  IMAD.MOV.U32 R175, RZ, RZ, R19 ;  /* 0x000000ffffaf7224 */ /* 0x000fce00078e0013 */
[----:B------:R-:W-:Y:S05]  /*7a290*/  CALL.REL.NOINC `($__internal_1_$__cuda_sm20_div_rn_f64_full) ;  /* 0x00000d6400047944 */ /* 0x000fea0003c00000 */
[----:B------:R-:W-:Y:S01]  /*7a2a0*/  MOV R14, R12 ;  /* 0x0000000c000e7202 */ /* 0x000fe20000000f00 */
[----:B------:R-:W-:-:S07]  /*7a2b0*/  IMAD.MOV.U32 R15, RZ, RZ, R13 ;  /* 0x000000ffff0f7224 */ /* 0x000fce00078e000d */
.L_x_1103:
[----:B------:R-:W-:Y:S05]  /*7a2c0*/  BSYNC.RECONVERGENT B3 ;  /* 0x0000000000037941 */ /* 0x000fea0003800200 */
.L_x_1102:
        /* <DEDUP_REMOVED lines=42> */
.L_x_1105:
[----:B------:R-:W-:Y:S05]  /*7a570*/  BSYNC.RECONVERGENT B3 ;  /* 0x0000000000037941 */ /* 0x000fea0003800200 */
.L_x_1104:
[----:B------:R-:W-:Y:S01]  /*7a580*/  DADD R114, -RZ, -R4 ;  /* 0x00000000ff727229 */ /* 0x000fe20000000904 */
[----:B------:R-:W2:Y:S01]  /*7a590*/  LDL.128 R232, [R1+0x5630] ;  /* 0x0056300001e87983 */ /* 0x000ea20000100c00 */
[----:B------:R-:W0:Y:S01]  /*7a5a0*/  MUFU.RCP64H R5, R177 ;  /* 0x000000b100057308 */ /* 0x000e220000001800 */
[----:B------:R-:W-:Y:S01]  /*7a5b0*/  MOV R4, 0x1 ;  /* 0x0000000100047802 */ /* 0x000fe20000000f00 */
[----:B------:R-:W-:Y:S01]  /*7a5c0*/  DADD R112, -RZ, -R24 ;  /* 0x00000000ff707229 */ /* 0x000fe20000000918 */
[----:B------:R-:W3:Y:S04]  /*7a5d0*/  LDL.64 R220, [R1+0x7940] ;  /* 0x0079400001dc7983 */ /* 0x000ee80000100a00 */
[----:B------:R-:W4:Y:S04]  /*7a5e0*/  LDL.64 R216, [R1+0x7948] ;  /* 0x0079480001d87983 */ /* 0x000f280000100a00 */
[----:B------:R-:W4:Y:S04]  /*7a5f0*/  LDL.64 R210, [R1+0x7c20] ;  /* 0x007c200001d27983 */ /* 0x000f280000100a00 */
[----:B------:R-:W4:Y:S01]  /*7a600*/  LDL.64 R174, [R1+0x7c28] ;  /* 0x007c280001ae7983 */ /* 0x000f220000100a00 */
[----:B0-----:R-:W-:-:S03]  /*7a610*/  DFMA R12, -R176, R4, 1 ;  /* 0x3ff00000b00c742b */ /* 0x001fc60000000104 */
[----:B------:R0:W-:Y:S04]  /*7a620*/  STL.128 [R1+0x5470], R112 ;  /* 0x0054707001007387 */ /* 0x0001e80000100c00 */
[----:B------:R-:W4:Y:S01]  /*7a630*/  LDL.64 R208, [R1+0x7ae0] ;  /* 0x007ae00001d07983 */ /* 0x000f220000100a00 */
[----:B------:R-:W-:-:S03]  /*7a640*/  DFMA R12, R12, R12, R12 ;  /* 0x0000000c0c0c722b */ /* 0x000fc6000000000c */
[----:B------:R-:W4:Y:S04]  /*7a650*/  LDL.128 R240, [R1+0x5660] ;  /* 0x0056600001f07983 */ /* 0x000f280000100c00 */
[----:B------:R1:W5:Y:S01]  /*7a660*/  LDL.128 R184, [R1+0x55a0] ;  /* 0x0055a00001b87983 */ /* 0x0003620000100c00 */
[----:B------:R-:W-:Y:S02]  /*7a670*/  DFMA R4, R4, R12, R4 ;  /* 0x0000000c0404722b */ /* 0x000fe40000000004 */
[----:B0-----:R-:W-:Y:S01]  /*7a680*/  DADD R112, -RZ, -R32 ;  /* 0x00000000ff707229 */ /* 0x001fe20000000920 */
[----:B------:R1:W5:Y:S01]  /*7a690*/  LDL.128 R180, [R1+0x55b0] ;  /* 0x0055b00001b47983 */ /* 0x0003620000100c00 */
[----:B------:R-:W-:-:S03]  /*7a6a0*/  DADD R114, -RZ, -R36 ;  /* 0x00000000ff727229 */ /* 0x000fc60000000924 */
[----:B------:R-:W4:Y:S01]  /*7a6b0*/  LDL.64 R36, [R1+0x7c10] ;  /* 0x007c100001247983 */ /* 0x000f220000100a00 */
[----:B------:R-:W-:-:S03]  /*7a6c0*/  DFMA R12, -R176, R4, 1 ;  /* 0x3ff00000b00c742b */ /* 0x000fc60000000104 */
[----:B------:R0:W-:Y:S04]  /*7a6d0*/  STL.128 [R1+0x5480], R112 ;  /* 0x0054807001007387 */ /* 0x0001e80000100c00 */
[----:B------:R-:W4:Y:S01]  /*7a6e0*/  LDL.64 R32, [R1+0x7c18] ;  /* 0x007c180001207983 */ /* 0x000f220000100a00 */
[----:B------:R-:W-:-:S03]  /*7a6f0*/  DFMA R4, R4, R12, R4 ;  /* 0x0000000c0404722b */ /* 0x000fc60000000004 */
[----:B------:R1:W5:Y:S04]  /*7a700*/  LDL.128 R136, [R1+0x55e0] ;  /* 0x0055e00001887983 */ /* 0x0003680000100c00 */
[----:B------:R1:W5:Y:S01]  /*7a710*/  LDL.128 R140, [R1+0x5600] ;  /* 0x00560000018c7983 */ /* 0x0003620000100c00 */
[----:B------:R-:W-:Y:S02]  /*7a720*/  DMUL R12, R4, -R66 ;  /* 0x80000042040c7228 */ /* 0x000fe40000000000 */
[----:B0-----:R-:W-:Y:S01]  /*7a730*/  DADD R112, -RZ, -R40 ;  /* 0x00000000ff707229 */ /* 0x001fe20000000928 */
[----:B------:R1:W5:Y:S01]  /*7a740*/  LDL.128 R144, [R1+0x5610] ;  /* 0x0056100001907983 */ /* 0x0003620000100c00 */
[----:B------:R-:W-:-:S04]  /*7a750*/  DADD R114, -RZ, -R44 ;  /* 0x00000000ff727229 */ /* 0x000fc8000000092c */
[----:B------:R-:W-:Y:S01]  /*7a760*/  DFMA R24, -R176, R12, -R66 ;  /* 0x0000000cb018722b */ /* 0x000fe20000000942 */
[----:B------:R-:W4:Y:S04]  /*7a770*/  LDL.64 R44, [R1+0x8200] ;  /* 0x00820000012c7983 */ /* 0x000f280000100a00 */
[----:B------:R0:W-:Y:S03]  /*7a780*/  STL.128 [R1+0x5490], R112 ;  /* 0x0054907001007387 */ /* 0x0001e60000100c00 */
[----:B------:R-:W-:Y:S01]  /*7a790*/  DFMA R4, R4, R24, R12 ;  /* 0x000000180404722b */ /* 0x000fe2000000000c */
[----:B------:R-:W4:Y:S04]  /*7a7a0*/  LDL.64 R40, [R1+0x8208] ;  /* 0x0082080001287983 */ /* 0x000f280000100a00 */
[----:B------:R-:W4:Y:S04]  /*7a7b0*/  LDL.64 R24, [R1+0x7b90] ;  /* 0x007b900001187983 */ /* 0x000f280000100a00 */
[----:B------:R1:W5:Y:S01]  /*7a7c0*/  LDL.128 R148, [R1+0x5620] ;  /* 0x0056200001947983 */ /* 0x0003620000100c00 */
[----:B0-----:R-:W-:-:S03]  /*7a7d0*/  DADD R112, -RZ, -R62 ;  /* 0x00000000ff707229 */ /* 0x001fc6000000093e */
[----:B------:R1:W5:Y:S01]  /*7a7e0*/  LDL.128 R152, [R1+0x5640] ;  /* 0x0056400001987983 */ /* 0x0003620000100c00 */
[----:B------:R-:W-:-:S03]  /*7a7f0*/  DADD R114, -RZ, -R64 ;  /* 0x00000000ff727229 */ /* 0x000fc60000000940 */
[----:B------:R1:W5:Y:S04]  /*7a800*/  LDL.128 R168, [R1+0x5650] ;  /* 0x0056500001a87983 */ /* 0x0003680000100c00 */
[----:B------:R0:W-:Y:S02]  /*7a810*/  STL.128 [R1+0x54a0], R112 ;  /* 0x0054a07001007387 */ /* 0x0001e40000100c00 */
[----:B0-----:R-:W-:Y:S02]  /*7a820*/  DADD R112, -RZ, -R106 ;  /* 0x00000000ff707229 */ /* 0x001fe4000000096a */
[----:B------:R-:W-:-:S07]  /*7a830*/  DADD R114, -RZ, -R86 ;  /* 0x00000000ff727229 */ /* 0x000fce0000000956 */
[----:B------:R0:W-:Y:S02]  /*7a840*/  STL.128 [R1+0x54b0], R112 ;  /* 0x0054b07001007387 */ /* 0x0001e40000100c00 */
[----:B0-----:R-:W-:Y:S02]  /*7a850*/  DADD R112, -RZ, -R68 ;  /* 0x00000000ff707229 */ /* 0x001fe40000000944 */
[----:B------:R-:W-:-:S07]  /*7a860*/  DADD R114, -RZ, -R82 ;  /* 0x00000000ff727229 */ /* 0x000fce0000000952 */
[----:B------:R0:W-:Y:S02]  /*7a870*/  STL.128 [R1+0x54c0], R112 ;  /* 0x0054c07001007387 */ /* 0x0001e40000100c00 */
[----:B0-----:R-:W-:Y:S02]  /*7a880*/  DADD R112, -RZ, -R134 ;  /* 0x00000000ff707229 */ /* 0x001fe40000000986 */
[----:B------:R-:W-:Y:S01]  /*7a890*/  DADD R114, -RZ, -R132 ;  /* 0x00000000ff727229 */ /* 0x000fe20000000984 */
[----:B------:R1:W5:Y:S06]  /*7a8a0*/  LDL.128 R132, [R1+0x55d0] ;  /* 0x0055d00001847983 */ /* 0x00036c0000100c00 */
[----:B------:R0:W-:Y:S02]  /*7a8b0*/  STL.128 [R1+0x54d0], R112 ;  /* 0x0054d07001007387 */ /* 0x0001e40000100c00 */
[----:B0-----:R-:W-:-:S02]  /*7a8c0*/  DADD R112, -RZ, -R130 ;  /* 0x00000000ff707229 */ /* 0x001fc40000000982 */
[----:B------:R-:W-:Y:S01]  /*7a8d0*/  DADD R114, -RZ, -R128 ;  /* 0x00000000ff727229 */ /* 0x000fe20000000980 */
[----:B------:R1:W5:Y:S06]  /*7a8e0*/  LDL.128 R128, [R1+0x55c0] ;  /* 0x0055c00001807983 */ /* 0x00036c0000100c00 */
[----:B------:R0:W-:Y:S02]  /*7a8f0*/  STL.128 [R1+0x54e0], R112 ;  /* 0x0054e07001007387 */ /* 0x0001e40000100c00 */
[----:B0-----:R-:W-:Y:S02]  /*7a900*/  DADD R112, -RZ, -R118 ;  /* 0x00000000ff707229 */ /* 0x001fe40000000976 */
[----:B------:R-:W-:-:S07]  /*7a910*/  DADD R114, -RZ, -R120 ;  /* 0x00000000ff727229 */ /* 0x000fce0000000978 */
[----:B------:R0:W-:Y:S02]  /*7a920*/  STL.128 [R1+0x54f0], R112 ;  /* 0x0054f07001007387 */ /* 0x0001e40000100c00 */
[----:B0-----:R-:W-:Y:S02]  /*7a930*/  DADD R112, -RZ, -R116 ;  /* 0x00000000ff707229 */ /* 0x001fe40000000974 */
[----:B------:R-:W-:Y:S01]  /*7a940*/  DADD R114, -RZ, -R88 ;  /* 0x00000000ff727229 */ /* 0x000fe20000000958 */
[----:B------:R1:W5:Y:S06]  /*7a950*/  LDL.128 R116, [R1+0x5590] ;  /* 0x0055900001747983 */ /* 0x00036c0000100c00 */
[----:B------:R0:W-:Y:S04]  /*7a960*/  STL.128 [R1+0x5500], R112 ;  /* 0x0055007001007387 */ /* 0x0001e80000100c00 */
[----:B0-----:R1:W5:Y:S01]  /*7a970*/  LDL.128 R112, [R1+0x5580] ;  /* 0x0055800001707983 */ /* 0x0013620000100c00 */
[----:B------:R-:W-:-:S02]  /*7a980*/  DADD R12, -RZ, -R16 ;  /* 0x00000000ff0c7229 */ /* 0x000fc40000000910 */
[----:B------:R-:W-:-:S07]  /*7a990*/  DADD R14, -RZ, -R14 ;  /* 0x00000000ff0e7229 */ /* 0x000fce000000090e */
[----:B------:R0:W-:Y:S01]  /*7a9a0*/  STL.128 [R1+0x5510], R12 ;  /* 0x0055100c01007387 */ /* 0x0001e20000100c00 */
[----:B------:R-:W-:Y:S01]  /*7a9b0*/  FFMA R0, RZ, R177, R5 ;  /* 0x000000b1ff007223 */ /* 0x000fe20000000005 */
[----:B0-----:R-:W-:Y:S02]  /*7a9c0*/  DADD R12, -RZ, -R8 ;  /* 0x00000000ff0c7229 */ /* 0x001fe40000000908 */
[----:B--2---:R4:W-:Y:S01]  /*7a9d0*/  STL.128 [R1+0x8600], R232 ;  /* 0x008600e801007387 */ /* 0x0049e20000100c00 */
[-C--:B---3--:R-:W-:Y:S02]  /*7a9e0*/  DFMA R14, R220, R8.reuse, R20 ;  /* 0x00000008dc0e722b */ /* 0x088fe40000000014 */
[-C--:B----4-:R-:W-:Y:S02]  /*7a9f0*/  DFMA R232, R216, R8.reuse, R206 ;  /* 0x00000008d8e8722b */ /* 0x090fe400000000ce */
[-C--:B------:R-:W-:Y:S02]  /*7aa00*/  DFMA R234, R210, R8.reuse, R204 ;  /* 0x00000008d2ea722b */ /* 0x080fe400000000cc */
[-C--:B------:R-:W-:Y:S01]  /*7aa10*/  DFMA R220, R174, R8.reuse, R202 ;  /* 0x00000008aedc722b */ /* 0x080fe200000000ca */
[----:B------:R-:W-:Y:S04]  /*7aa20*/  STL.128 [R1+0x5520], R12 ;  /* 0x0055200c01007387 */ /* 0x000fe80000100c00 */
[----:B------:R-:W-:Y:S01]  /*7aa30*/  STL.64 [R1+0x8080], R232 ;  /* 0x008080e801007387 */ /* 0x000fe20000100a00 */
[----:B------:R-:W-:-:S02]  /*7aa40*/  DFMA R206, R36, R8, R188 ;  /* 0x0000000824ce722b */ /* 0x000fc400000000bc */
[-C--:B------:R-:W-:Y:S01]  /*7aa50*/  DFMA R210, R32, R8.reuse, R178 ;  /* 0x0000000820d2722b */ /* 0x080fe200000000b2 */
[----:B------:R-:W-:Y:S01]  /*7aa60*/  STL.64 [R1+0x8088], R234 ;  /* 0x008088ea01007387 */ /* 0x000fe20000100a00 */
[-C--:B------:R-:W-:Y:S02]  /*7aa70*/  DFMA R222, R44, R8.reuse, R200 ;  /* 0x000000082cde722b */ /* 0x080fe400000000c8 */
[-C--:B------:R-:W-:Y:S02]  /*7aa80*/  DFMA R204, R40, R8.reuse, R190 ;  /* 0x0000000828cc722b */ /* 0x080fe400000000be */
[----:B------:R-:W-:Y:S01]  /*7aa90*/  DFMA R8, R24, R8, R28 ;  /* 0x000000081808722b */ /* 0x000fe2000000001c */
[----:B------:R-:W-:Y:S06]  /*7aaa0*/  STL.64 [R1+0x7ad0], R220 ;  /* 0x007ad0dc01007387 */ /* 0x000fec0000100a00 */
[----:B------:R0:W-:Y:S04]  /*7aab0*/  STL.64 [R1+0x7e10], R8 ;  /* 0x007e100801007387 */ /* 0x0001e80000100a00 */
[----:B------:R1:W-:Y:S01]  /*7aac0*/  STL.64 [R1+0x7ad8], R222 ;  /* 0x007ad8de01007387 */ /* 0x0003e20000100a00 */
[----:B0-----:R-:W-:-:S03]  /*7aad0*/  DADD R8, -RZ, -R66 ;  /* 0x00000000ff087229 */ /* 0x001fc60000000942 */
        /* <DEDUP_REMOVED lines=18> */
.L_x_1107:
[----:B------:R-:W-:Y:S05]  /*7ac00*/  BSYNC.RECONVERGENT B3 ;  /* 0x0000000000037941 */ /* 0x000fea0003800200 */
.L_x_1106:
        /* <DEDUP_REMOVED lines=26> */
.L_x_1109:
[----:B------:R-:W-:Y:S05]  /*7adb0*/  BSYNC.RECONVERGENT B3 ;  /* 0x0000000000037941 */ /* 0x000fea0003800200 */
.L_x_1108:
[----:B------:R-:W2:Y:S04]  /*7adc0*/  LDL.LU.64 R16, [R1+0x77e8] ;  /* 0x0077e80001107983 */ /* 0x000ea80000300a00 */
[----:B------:R-:W3:Y:S04]  /*7add0*/  LDL.64 R82, [R1+0x8168] ;  /* 0x0081680001527983 */ /* 0x000ee80000100a00 */
[----:B------:R-:W4:Y:S04]  /*7ade0*/  LDL.64 R62, [R1+0x7ee8] ;  /* 0x007ee800013e7983 */ /* 0x000f280000100a00 */
[----:B------:R-:W5:Y:S04]  /*7adf0*/  LDL.64 R178, [R1+0x7fc0] ;  /* 0x007fc00001b27983 */ /* 0x000f680000100a00 */
[----:B------:R-:W5:Y:S04]  /*7ae00*/  LDL.64 R36, [R1+0x7fb8] ;  /* 0x007fb80001247983 */ /* 0x000f680000100a00 */
[----:B------:R-:W5:Y:S04]  /*7ae10*/  LDL.64 R32, [R1+0x7eb8] ;  /* 0x007eb80001207983 */ /* 0x000f680000100a00 */
[----:B------:R-:W5:Y:S04]  /*7ae20*/  LDL.LU.64 R202, [R1+0x7830] ;  /* 0x0078300001ca7983 */ /* 0x000f680000300a00 */
[----:B------:R-:W5:Y:S04]  /*7ae30*/  LDL.64 R200, [R1+0x8028] ;  /* 0x0080280001c87983 */ /* 0x000f680000100a00 */
        /* <DEDUP_REMOVED lines=10> */
[----:B------:R-:W5:Y:S04]  /*7aee0*/  LDL.LU.64 R138, [R1+0x8600] ;  /* 0x00860000018a7983 */ /* 0x000f680000300a00 */
[----:B------:R-:W5:Y:S01]  /*7aef0*/  LDL.64 R120, [R1+0x8180] ;  /* 0x0081800001787983 */ /* 0x000f620000100a00 */
[----:B------:R-:W0:Y:S01]  /*7af00*/  MUFU.RCP64H R9, R81 ;  /* 0x0000005100097308 */ /* 0x000e220000001800 */
[----:B------:R-:W-:-:S06]  /*7af10*/  IMAD.MOV.U32 R8, RZ, RZ, 0x1 ;  /* 0x00000001ff087424 */ /* 0x000fcc00078e00ff */
[----:B0-----:R-:W-:-:S08]  /*7af20*/  DFMA R12, -R80, R8, 1 ;  /* 0x3ff00000500c742b */ /* 0x001fd00000000108 */
[----:B------:R-:W-:-:S08]  /*7af30*/  DFMA R12, R12, R12, R12 ;  /* 0x0000000c0c0c722b */ /* 0x000fd0000000000c */
[----:B------:R-:W-:Y:S01]  /*7af40*/  DFMA R12, R8, R12, R8 ;  /* 0x0000000c080c722b */ /* 0x000fe20000000008 */
[----:B------:R-:W-:Y:S01]  /*7af50*/  BSSY.RECONVERGENT B3, `(.L_x_1110) ;  /* 0x0000025000037945 */ /* 0x000fe20003800200 */
[-C--:B------:R-:W-:Y:S02]  /*7af60*/  DFMA R40, R236, R64.reuse, R152 ;  /* 0x00000040ec28722b */ /* 0x080fe40000000098 */
[----:B--2---:R-:W-:-:S04]  /*7af70*/  DFMA R8, R16, R64, R114 ;  /* 0x000000401008722b */ /* 0x004fc80000000072 */
        /* <DEDUP_REMOVED lines=10> */
[-C--:B------:R-:W-:Y:S02]  /*7b020*/  DFMA R16, R238, R64.reuse, R136 ;  /* 0x00000040ee10722b */ /* 0x080fe40000000088 */
[-C--:B----4-:R-:W-:Y:S02]  /*7b030*/  DFMA R62, R62, R64.reuse, R128 ;  /* 0x000000403e3e722b */ /* 0x090fe40000000080 */
[-C--:B-----5:R-:W-:Y:S02]  /*7b040*/  DFMA R130, R178, R64.reuse, R132 ;  /* 0x00000040b282722b */ /* 0x0a0fe40000000084 */
[-C--:B------:R-:W-:Y:S02]  /*7b050*/  DFMA R36, R36, R64.reuse, R184 ;  /* 0x000000402424722b */ /* 0x080fe400000000b8 */
[----:B------:R-:W-:-:S02]  /*7b060*/  DFMA R32, R32, R64, R186 ;  /* 0x000000402020722b */ /* 0x000fc400000000ba */
[-C--:B------:R-:W-:Y:S02]  /*7b070*/  DFMA R24, R200, R64.reuse, R202 ;  /* 0x00000040c818722b */ /* 0x080fe400000000ca */
[-C--:B------:R-:W-:Y:S02]  /*7b080*/  DFMA R88, R88, R64.reuse, R140 ;  /* 0x000000405858722b */ /* 0x080fe4000000008c */
[-C--:B------:R-:W-:Y:S02]  /*7b090*/  DFMA R106, R106, R64.reuse, R142 ;  /* 0x000000406a6a722b */ /* 0x080fe4000000008e */
[-C--:B------:R-:W-:Y:S02]  /*7b0a0*/  DFMA R86, R86, R64.reuse, R146 ;  /* 0x000000405656722b */ /* 0x080fe40000000092 */
[-C--:B------:R-:W-:Y:S02]  /*7b0b0*/  DFMA R44, R44, R64.reuse, R154 ;  /* 0x000000402c2c722b */ /* 0x080fe4000000009a */
[----:B------:R-:W-:-:S02]  /*7b0c0*/  DFMA R68, R68, R64, R168 ;  /* 0x000000404444722b */ /* 0x000fc400000000a8 */
[-C--:B------:R-:W-:Y:S02]  /*7b0d0*/  DFMA R112, R112, R64.reuse, R170 ;  /* 0x000000407070722b */ /* 0x080fe400000000aa */
[-C--:B------:R-:W-:Y:S02]  /*7b0e0*/  DFMA R118, R190, R64.reuse, R118 ;  /* 0x00000040be76722b */ /* 0x080fe40000000076 */
        /* <DEDUP_REMOVED lines=11> */
.L_x_1111:
[----:B------:R-:W-:Y:S05]  /*7b1a0*/  BSYNC.RECONVERGENT B3 ;  /* 0x0000000000037941 */ /* 0x000fea0003800200 */
.L_x_1110:
        /* <DEDUP_REMOVED lines=22> */
[-C--:B------:R-:W-:Y:S01]  /*7b310*/  DFMA R138, R218, R66.reuse, R112 ;  /* 0x00000042da8a722b */ /* 0x080fe20000000070 */
[----:B------:R-:W-:Y:S01]  /*7b320*/  BSSY.RECONVERGENT B3, `(.L_x_1112) ;  /* 0x0000011000037945 */ /* 0x000fe20003800200 */
[-C--:B------:R-:W-:Y:S02]  /*7b330*/  DFMA R28, R224, R66.reuse, R82 ;  /* 0x00000042e01c722b */ /* 0x080fe40000000052 */
[-C--:B--2---:R-:W-:Y:S02]  /*7b340*/  DFMA R116, R154, R66.reuse, R128 ;  /* 0x000000429a74722b */ /* 0x084fe40000000080 */
[-C--:B---3--:R-:W-:Y:S02]  /*7b350*/  DFMA R128, R146, R66.reuse, R88 ;  /* 0x000000429280722b */ /* 0x088fe40000000058 */
[-C--:B----4-:R-:W-:Y:S02]  /*7b360*/  DFMA R112, R152, R66.reuse, R62 ;  /* 0x000000429870722b */ /* 0x090fe4000000003e */
[----:B-----5:R-:W-:-:S02]  /*7b370*/  DFMA R88, R144, R66, R106 ;  /* 0x000000429058722b */ /* 0x020fc4000000006a */
[-C--:B------:R-:W-:Y:S02]  /*7b380*/  DFMA R82, R168, R66.reuse, R182 ;  /* 0x00000042a852722b */ /* 0x080fe400000000b6 */
[-C--:B------:R-:W-:Y:S02]  /*7b390*/  DFMA R62, R150, R66.reuse, R130 ;  /* 0x00000042963e722b */ /* 0x080fe40000000082 */
        /* <DEDUP_REMOVED lines=9> */
.L_x_1113:
[----:B------:R-:W-:Y:S05]  /*7b430*/  BSYNC.RECONVERGENT B3 ;  /* 0x0000000000037941 */ /* 0x000fea0003800200 */
.L_x_1112:
        /* <DEDUP_REMOVED lines=25> */
[-C--:B-----5:R-:W-:Y:S02]  /*7b5d0*/  DFMA R118, R146, R120.reuse, R246 ;  /* 0x000000789276722b */ /* 0x0a0fe400000000f6 */
[-C--:B------:R-:W-:Y:S02]  /*7b5e0*/  DFMA R106, R144, R120.reuse, R106 ;  /* 0x00000078906a722b */ /* 0x080fe4000000006a */
[-C--:B------:R-:W-:Y:S02]  /*7b5f0*/  DFMA R136, R136, R120.reuse, R132 ;  /* 0x000000788888722b */ /* 0x080fe40000000084 */
[----:B------:R-:W-:-:S02]  /*7b600*/  DFMA R86, R142, R120, R138 ;  /* 0x000000788e56722b */ /* 0x000fc4000000008a */
[----:B------:R-:W-:Y:S09]  /*7b610*/  @P1 BRA P2, `(.L_x_1115) ;  /* 0x0000000000181947 */ /* 0x000ff20001000000 */
[----:B------:R-:W-:Y:S01]  /*7b620*/  MOV R174, R166 ;  /* 0x000000a600ae7202 */ /* 0x000fe20000000f00 */
[----:B------:R-:W-:Y:S01]  /*7b630*/  IMAD.MOV.U32 R175, RZ, RZ, R167 ;  /* 0x000000ffffaf7224 */ /* 0x000fe200078e00a7 */
[----:B------:R-:W-:-:S07]  /*7b640*/  MOV R0, 0x7b660 ;  /* 0x0007b66000007802 */ /* 0x000fce0000000f00 */
[----:B------:R-:W-:Y:S05]  /*7b650*/  CALL.REL.NOINC `($__internal_1_$__cuda_sm20_div_rn_f64_full) ;  /* 0x00000d5000147944 */ /* 0x000fea0003c00000 */
[----:B------:R-:W-:Y:S01]  /*7b660*/  IMAD.MOV.U32 R130, RZ, RZ, R12 ;  /* 0x000000ffff827224 */ /* 0x000fe200078e000c */
[----:B------:R-:W-:-:S07]  /*7b670*/  MOV R131, R13 ;  /* 0x0000000d00837202 */ /* 0x000fce0000000f00 */
.L_x_1115:
[----:B------:R-:W-:Y:S05]  /*7b680*/  BSYNC.RECONVERGENT B3 ;  /* 0x0000000000037941 */ /* 0x000fea0003800200 */
.L_x_1114:
[----:B------:R-:W2:Y:S04]  /*7b690*/  LDL.64 R138, [R1+0x7f90] ;  /* 0x007f9000018a7983 */ /* 0x000ea80000100a00 */
[----:B------:R-:W3:Y:S04]  /*7b6a0*/  LDL.64 R150, [R1+0x7f98] ;  /* 0x007f980001967983 */ /* 0x000ee80000100a00 */
[----:B------:R-:W4:Y:S04]  /*7b6b0*/  LDL.64 R146, [R1+0x7af0] ;  /* 0x007af00001927983 */ /* 0x000f280000100a00 */
        /* <DEDUP_REMOVED lines=23> */
[----:B------:R-:W-:Y:S01]  /*7b830*/  IMAD.MOV.U32 R174, RZ, RZ, R108 ;  /* 0x000000ffffae7224 */ /* 0x000fe200078e006c */
[----:B------:R-:W-:Y:S02]  /*7b840*/  MOV R175, R109 ;  /* 0x0000006d00af7202 */ /* 0x000fe40000000f00 */
[----:B------:R-:W-:-:S07]  /*7b850*/  MOV R0, 0x7b870 ;  /* 0x0007b87000007802 */ /* 0x000fce0000000f00 */
[----:B------:R-:W-:Y:S05]  /*7b860*/  CALL.REL.NOINC `($__internal_1_$__cuda_sm20_div_rn_f64_full) ;  /* 0x00000d4c00907944 */ /* 0x000fea0003c00000 */
[----:B------:R-:W-:Y:S02]  /*7b870*/  IMAD.MOV.U32 R132, RZ, RZ, R12 ;  /* 0x000000ffff847224 */ /* 0x000fe400078e000c */
[----:B------:R-:W-:-:S07]  /*7b880*/  IMAD.MOV.U32 R133, RZ, RZ, R13 ;  /* 0x000000ffff857224 */ /* 0x000fce00078e000d */
.L_x_1117:
[----:B------:R-:W-:Y:S05]  /*7b890*/  BSYNC.RECONVERGENT B3 ;  /* 0x0000000000037941 */ /* 0x000fea0003800200 */
.L_x_1116:
        /* <DEDUP_REMOVED lines=30> */
.L_x_1119:
[----:B------:R-:W-:Y:S05]  /*7ba80*/  BSYNC.RECONVERGENT B3 ;  /* 0x0000000000037941 */ /* 0x000fea0003800200 */
.L_x_1118:
        /* <DEDUP_REMOVED lines=28> */
.L_x_1121:
[----:B------:R-:W-:Y:S05]  /*7bc50*/  BSYNC.RECONVERGENT B3 ;  /* 0x0000000000037941 */ /* 0x000fea0003800200 */
.L_x_1120:
        /* <DEDUP_REMOVED lines=23> */
[----:B------:R-:W-:Y:S02]  /*7bdd0*/  MOV R175, R101 ;  /* 0x0000006500af7202 */ /* 0x000fe40000000f00 */
[----:B------:R-:W-:-:S07]  /*7bde0*/  MOV R0, 0x7be00 ;  /* 0x0007be0000007802 */ /* 0x000fce0000000f00 */
[----:B------:R-:W-:Y:S05]  /*7bdf0*/  CALL.REL.NOINC `($__internal_1_$__cuda_sm20_div_rn_f64_full) ;  /* 0x00000d48002c7944 */ /* 0x000fea0003c00000 */
[----:B------:R-:W-:Y:S02]  /*7be00*/  IMAD.MOV.U32 R114, RZ, RZ, R12 ;  /* 0x000000ffff727224 */ /* 0x000fe400078e000c */
[----:B------:R-:W-:-:S07]  /*7be10*/  IMAD.MOV.U32 R115, RZ, RZ, R13 ;  /* 0x000000ffff737224 */ /* 0x000fce00078e000d */
.L_x_1123:
[----:B------:R-:W-:Y:S05]  /*7be20*/  BSYNC.RECONVERGENT B3 ;  /* 0x0000000000037941 */ /* 0x000fea0003800200 */
.L_x_1122:
[----:B------:R-:W2:Y:S04]  /*7be30*/  LDL.64 R170, [R1+0x8768] ;  /* 0x0087680001aa7983 */ /* 0x000ea80000100a00 */
[----:B------:R-:W3:Y:S04]  /*7be40*/  LDL.64 R154, [R1+0x8750] ;  /* 0x00875000019a7983 */ /* 0x000ee80000100a00 */
[----:B------:R-:W4:Y:S04]  /*7be50*/  LDL.64 R150, [R1+0x7bc8] ;  /* 0x007bc80001967983 */ /* 0x000f280000100a00 */
[----:B------:R-:W5:Y:S04]  /*7be60*/  LDL.64 R146, [R1+0x8330] ;  /* 0x0083300001927983 */ /* 0x000f680000100a00 */
[----:B------:R-:W5:Y:S04]  /*7be70*/  LDL.LU.64 R174, [R1+0x7bc0] ;  /* 0x007bc00001ae7983 */ /* 0x000f680000300a00 */
        /* <DEDUP_REMOVED lines=36> */
.L_x_1125:
[----:B------:R-:W-:Y:S05]  /*7c0c0*/  BSYNC.RECONVERGENT B3 ;  /* 0x0000000000037941 */ /* 0x000fea0003800200 */
.L_x_1124:
[----:B------:R-:W2:Y:S04]  /*7c0d0*/  LDL.64 R146, [R1+0x7d00] ;  /* 0x007d000001927983 */ /* 0x000ea80000100a00 */
[----:B------:R-:W3:Y:S04]  /*7c0e0*/  LDL.64 R138, [R1+0x83c0] ;  /* 0x0083c000018a7983 */ /* 0x000ee80000100a00 */
[----:B------:R-:W4:Y:S04]  /*7c0f0*/  LDL.64 R144, [R1+0x7f18] ;  /* 0x007f180001907983 */ /* 0x000f280000100a00 */
        /* <DEDUP_REMOVED lines=29> */
.L_x_1127:
[----:B------:R-:W-:Y:S05]  /*7c2d0*/  BSYNC.RECONVERGENT B3 ;  /* 0x0000000000037941 */ /* 0x000fea0003800200 */
.L_x_1126:
        /* <DEDUP_REMOVED lines=21> */
[-C--:B------:R-:W-:Y:S02]  /*7c430*/  DFMA R142, R72, R112.reuse, R82 ;  /* 0x00000070488e722b */ /* 0x080fe40000000052 */
[-C--:B---3--:R-:W-:Y:S02]  /*7c440*/  DFMA R140, R140, R112.reuse, R134 ;  /* 0x000000708c8c722b */ /* 0x088fe40000000086 */
[-C--:B----4-:R-:W-:Y:S02]  /*7c450*/  DFMA R82, R146, R112.reuse, R44 ;  /* 0x000000709252722b */ /* 0x090fe4000000002c */
[----:B-----5:R-:W-:-:S04]  /*7c460*/  DFMA R62, R144, R112, R86 ;  /* 0x00000070903e722b */ /* 0x020fc80000000056 */
[----:B------:R-:W-:Y:S07]  /*7c470*/  @P1 BRA P2, `(.L_x_1129) ;  /* 0x0000000000181947 */ /* 0x000fee0001000000 */
[----:B------:R-:W-:Y:S01]  /*7c480*/  IMAD.MOV.U32 R174, RZ, RZ, R90 ;  /* 0x000000ffffae7224 */ /* 0x000fe200078e005a */
[----:B------:R-:W-:Y:S02]  /*7c490*/  MOV R175, R91 ;  /* 0x0000005b00af7202 */ /* 0x000fe40000000f00 */
[----:B------:R-:W-:-:S07]  /*7c4a0*/  MOV R0, 0x7c4c0 ;  /* 0x0007c4c000007802 */ /* 0x000fce0000000f00 */
[----:B------:R-:W-:Y:S05]  /*7c4b0*/  CALL.REL.NOINC `($__internal_1_$__cuda_sm20_div_rn_f64_full) ;  /* 0x00000d40007c7944 */ /* 0x000fea0003c00000 */
[----:B------:R-:W-:Y:S02]  /*7c4c0*/  IMAD.MOV.U32 R88, RZ, RZ, R12 ;  /* 0x000000ffff587224 */ /* 0x000fe400078e000c */
[----:B------:R-:W-:-:S07]  /*7c4d0*/  IMAD.MOV.U32 R89, RZ, RZ, R13 ;  /* 0x000000ffff597224 */ /* 0x000fce00078e000d */
.L_x_1129:
[----:B------:R-:W-:Y:S05]  /*7c4e0*/  BSYNC.RECONVERGENT B3 ;  /* 0x0000000000037941 */ /* 0x000fea0003800200 */
.L_x_1128:
        /* <DEDUP_REMOVED lines=36> */
.L_x_1131:
[----:B------:R-:W-:Y:S05]  /*7c730*/  BSYNC.RECONVERGENT B3 ;  /* 0x0000000000037941 */ /* 0x000fea0003800200 */
.L_x_1130:
[----:B------:R-:W2:Y:S04]  /*7c740*/  LDL.64 R154, [R1+0x8370] ;  /* 0x00837000019a7983 */ /* 0x000ea80000100a00 */
[----:B------:R-:W3:Y:S04]  /*7c750*/  LDL.64 R138, [R1+0x8378] ;  /* 0x00837800018a7983 */ /* 0x000ee80000100a00 */
[----:B------:R-:W4:Y:S04]  /*7c760*/  LDL.64 R152, [R1+0x7d98] ;  /* 0x007d980001987983 */ /* 0x000f280000100a00 */
[----:B------:R-:W5:Y:S04]  /*7c770*/  LDL.64 R150, [R1+0x7c58] ;  /* 0x007c580001967983 */ /* 0x000f680000100a00 */
[----:B------:R-:W5:Y:S04]  /*7c780*/  LDL.64 R146, [R1+0x7c70] ;  /* 0x007c700001927983 */ /* 0x000f680000100a00 */
[----:B------:R-:W5:Y:S01]  /*7c790*/  LDL.64 R144, [R1+0x7c78] ;  /* 0x007c780001907983 */ /* 0x000f620000100a00 */
[----:B------:R-:W0:Y:S01]  /*7c7a0*/  MUFU.RCP64H R9, R31 ;  /* 0x0000001f00097308 */ /* 0x000e220000001800 */
[----:B------:R-:W-:Y:S01]  /*7c7b0*/  IMAD.MOV.U32 R8, RZ, RZ, 0x1 ;  /* 0x00000001ff087424 */ /* 0x000fe200078e00ff */
[----:B------:R-:W-:Y:S01]  /*7c7c0*/  DFMA R142, R58, R86, R134 ;  /* 0x000000563a8e722b */ /* 0x000fe20000000086 */
[----:B------:R-:W-:Y:S04]  /*7c7d0*/  BSSY.RECONVERGENT B3, `(.L_x_1132) ;  /* 0x000001a000037945 */ /* 0x000fe80003800200 */
        /* <DEDUP_REMOVED lines=25> */
.L_x_1133:
[----:B------:R-:W-:Y:S05]  /*7c970*/  BSYNC.RECONVERGENT B3 ;  /* 0x0000000000037941 */ /* 0x000fea0003800200 */
.L_x_1132:
        /* <DEDUP_REMOVED lines=40> */
.L_x_1135:
[----:B------:R-:W-:Y:S05]  /*7cc00*/  BSYNC.RECONVERGENT B3 ;  /* 0x0000000000037941 */ /* 0x000fea0003800200 */
.L_x_1134:
        /* <DEDUP_REMOVED lines=26> */
[----:B------:R3:W-:Y:S02]  /*7cdb0*/  STL.64 [R1+0x7c60], R134 ;  /* 0x007c608601007387 */ /* 0x0007e40000100a00 */
[----:B---3--:R-:W-:-:S07]  /*7cdc0*/  DFMA R134, R140, R68, R136 ;  /* 0x000000448c86722b */ /* 0x008fce0000000088 */
[----:B------:R0:W-:Y:S01]  /*7cdd0*/  STL.64 [R1+0x8600], R134 ;  /* 0x0086008601007387 */ /* 0x0001e20000100a00 */
[-C--:B----4-:R-:W-:Y:S02]  /*7cde0*/  DFMA R20, R170, R68.reuse, R36 ;  /* 0x00000044aa14722b */ /* 0x090fe40000000024 */
[-C--:B-----5:R-:W-:Y:S02]  /*7cdf0*/  DFMA R24, R174, R68.reuse, R24 ;  /* 0x00000044ae18722b */ /* 0x0a0fe40000000018 */
[-C--:B------:R-:W-:Y:S02]  /*7ce00*/  DFMA R16, R168, R68.reuse, R16 ;  /* 0x00000044a810722b */ /* 0x080fe40000000010 */
[-C--:B------:R-:W-:Y:S02]  /*7ce10*/  DFMA R36, R152, R68.reuse, R138 ;  /* 0x000000449824722b */ /* 0x080fe4000000008a */
[-C--:B------:R-:W-:Y:S02]  /*7ce20*/  DFMA R40, R150, R68.reuse, R40 ;  /* 0x000000449628722b */ /* 0x080fe40000000028 */
[----:B------:R-:W-:-:S02]  /*7ce30*/  DFMA R44, R146, R68, R44 ;  /* 0x00000044922c722b */ /* 0x000fc4000000002c */
[-C--:B------:R-:W-:Y:S02]  /*7ce40*/  DFMA R62, R144, R68.reuse, R62 ;  /* 0x00000044903e722b */ /* 0x080fe4000000003e */
[----:B------:R-:W-:Y:S01]  /*7ce50*/  DFMA R118, R142, R68, R118 ;  /* 0x000000448e76722b */ /* 0x000fe20000000076 */
[----:B0-----:R-:W-:Y:S10]  /*7ce60*/  @P1 BRA P2, `(.L_x_1137) ;  /* 0x0000000000201947 */ /* 0x001ff40001000000 */
        /* <DEDUP_REMOVED lines=8> */
.L_x_1137:
[----:B------:R-:W-:Y:S05]  /*7cef0*/  BSYNC.RECONVERGENT B3 ;  /* 0x0000000000037941 */ /* 0x000fea0003800200 */
.L_x_1136:
[----:B------:R-:W2:Y:S01]  /*7cf00*/  LDL.LU.64 R174, [R1+0x7f38] ;  /* 0x007f380001ae7983 */ /* 0x000ea20000300a00 */
[----:B------:R-:W-:Y:S02]  /*7cf10*/  DADD R64, -RZ, -R64 ;  /* 0x00000000ff407229 */ /* 0x000fe40000000940 */
[----:B------:R-:W-:Y:S01]  /*7cf20*/  DADD R66, -RZ, -R66 ;  /* 0x00000000ff427229 */ /* 0x000fe20000000942 */
[----:B------:R-:W0:Y:S01]  /*7cf30*/  MUFU.RCP64H R13, R109 ;  /* 0x0000006d000d7308 */ /* 0x000e220000001800 */
[----:B------:R-:W-:Y:S01]  /*7cf40*/  IMAD.MOV.U32 R12, RZ, RZ, 0x1 ;  /* 0x00000001ff0c7424 */ /* 0x000fe200078e00ff */
[----:B------:R-:W3:Y:S04]  /*7cf50*/  LDL.64 R204, [R1+0x7e10] ;  /* 0x007e100001cc7983 */ /* 0x000ee80000100a00 */
[----:B------:R1:W-:Y:S04]  /*7cf60*/  STL.128 [R1+0x5580], R64 ;  /* 0x0055804001007387 */ /* 0x0003e80000100c00 */
[----:B------:R-:W4:Y:S04]  /*7cf70*/  LDL.64 R200, [R1+0x8088] ;  /* 0x0080880001c87983 */ /* 0x000f280000100a00 */
[----:B------:R-:W4:Y:S04]  /*7cf80*/  LDL.64 R202, [R1+0x8080] ;  /* 0x0080800001ca7983 */ /* 0x000f280000100a00 */
[----:B------:R-:W4:Y:S01]  /*7cf90*/  LDL.64 R190, [R1+0x7ad0] ;  /* 0x007ad00001be7983 */ /* 0x000f220000100a00 */
[----:B-1----:R-:W-:-:S03]  /*7cfa0*/  DADD R64, -RZ, -R120 ;  /* 0x00000000ff407229 */ /* 0x002fc60000000978 */
[----:B------:R-:W4:Y:S01]  /*7cfb0*/  LDL.64 R186, [R1+0x7ad8] ;  /* 0x007ad80001ba7983 */ /* 0x000f220000100a00 */
[----:B------:R-:W-:-:S03]  /*7cfc0*/  DADD R66, -RZ, -R130 ;  /* 0x00000000ff427229 */ /* 0x000fc60000000982 */
[----:B------:R-:W4:Y:S04]  /*7cfd0*/  LDL.64 R184, [R1+0x7990] ;  /* 0x0079900001b87983 */ /* 0x000f280000100a00 */
        /* <DEDUP_REMOVED lines=9> */
[----:B------:R-:W4:Y:S04]  /*7d070*/  LDL.128 R216, [R1+0x56e0] ;  /* 0x0056e00001d87983 */ /* 0x000f280000100c00 */
[----:B------:R-:W4:Y:S04]  /*7d080*/  LDL.64 R210, [R1+0x8608] ;  /* 0x0086080001d27983 */ /* 0x000f280000100a00 */
[----:B------:R0:W5:Y:S01]  /*7d090*/  LDL.128 R140, [R1+0x5670] ;  /* 0x00567000018c7983 */ /* 0x0001620000100c00 */
[----:B-1----:R-:W-:-:S03]  /*7d0a0*/  DADD R64, -RZ, -R116 ;  /* 0x00000000ff407229 */ /* 0x002fc60000000974 */
        /* <DEDUP_REMOVED lines=12> */
[----:B------:R1:W5:Y:S01]  /*7d170*/  LDL.128 R168, [R1+0x5720] ;  /* 0x0057200001a87983 */ /* 0x0003620000100c00 */
[----:B0-----:R-:W-:-:S08]  /*7d180*/  DFMA R64, -R108, R12, 1 ;  /* 0x3ff000006c40742b */ /* 0x001fd0000000010c */
[----:B------:R-:W-:Y:S02]  /*7d190*/  DFMA R64, R64, R64, R64 ;  /* 0x000000404040722b */ /* 0x000fe40000000040 */
[----:B------:R-:W-:-:S06]  /*7d1a0*/  DADD R66, -RZ, -R86 ;  /* 0x00000000ff427229 */ /* 0x000fcc0000000956 */
[----:B------:R-:W-:Y:S02]  /*7d1b0*/  DFMA R12, R12, R64, R12 ;  /* 0x000000400c0c722b */ /* 0x000fe4000000000c */
[----:B------:R-:W-:-:S07]  /*7d1c0*/  DADD R64, -RZ, -R88 ;  /* 0x00000000ff407229 */ /* 0x000fce0000000958 */
[----:B------:R0:W-:Y:S02]  /*7d1d0*/  STL.128 [R1+0x55d0], R64 ;  /* 0x0055d04001007387 */ /* 0x0001e40000100c00 */
[----:B0-----:R-:W-:Y:S02]  /*7d1e0*/  DFMA R64, -R108, R12, 1 ;  /* 0x3ff000006c40742b */ /* 0x001fe4000000010c */
[----:B------:R-:W-:-:S06]  /*7d1f0*/  DADD R66, -RZ, -R68 ;  /* 0x00000000ff427229 */ /* 0x000fcc0000000944 */
[----:B------:R-:W-:Y:S02]  /*7d200*/  DFMA R12, R12, R64, R12 ;  /* 0x000000400c0c722b */ /* 0x000fe4000000000c */
[----:B------:R-:W-:-:S07]  /*7d210*/  DADD R64, -RZ, -R82 ;  /* 0x00000000ff407229 */ /* 0x000fce0000000952 */
[----:B------:R2:W-:Y:S02]  /*7d220*/  STL.128 [R1+0x55e0], R64 ;  /* 0x0055e04001007387 */ /* 0x0005e40000100c00 */
[----:B--2---:R-:W-:-:S08]  /*7d230*/  DMUL R64, R12, -R174 ;  /* 0x800000ae0c407228 */ /* 0x004fd00000000000 */
[----:B------:R-:W-:-:S08]  /*7d240*/  DFMA R66, -R108, R64, -R174 ;  /* 0x000000406c42722b */ /* 0x000fd000000009ae */
[----:B------:R-:W-:Y:S02]  /*7d250*/  DFMA R68, R12, R66, R64 ;  /* 0x000000420c44722b */ /* 0x000fe40000000040 */
[----:B------:R1:W5:Y:S01]  /*7d260*/  LDL.128 R64, [R1+0x56d0] ;  /* 0x0056d00001407983 */ /* 0x0003620000100c00 */
[----:B------:R-:W-:Y:S01]  /*7d270*/  DADD R206, -RZ, -R4 ;  /* 0x00000000ffce7229 */ /* 0x000fe20000000904 */
[----:B---3--:R-:W-:Y:S01]  /*7d280*/  IMAD.MOV.U32 R4, RZ, RZ, R204 ;  /* 0x000000ffff047224 */ /* 0x008fe200078e00cc */
[----:B------:R-:W-:-:S05]  /*7d290*/  MOV R5, R205 ;  /* 0x000000cd00057202 */ /* 0x000fca0000000f00 */
[----:B------:R4:W-:Y:S01]  /*7d2a0*/  STL.128 [R1+0x5570], R204 ;  /* 0x005570cc01007387 */ /* 0x0009e20000100c00 */
[----:B------:R-:W-:Y:S01]  /*7d2b0*/  DADD R116, -RZ, -R8 ;  /* 0x00000000ff747229 */ /* 0x000fe20000000908 */
[----:B------:R-:W-:Y:S01]  /*7d2c0*/  FFMA R0, RZ, R109, R69 ;  /* 0x0000006dff007223 */ /* 0x000fe20000000045 */
        /* <DEDUP_REMOVED lines=8> */
[----:B------:R-:W-:Y:S02]  /*7d350*/  DFMA R182, R4, R8, R62 ;  /* 0x0000000804b6722b */ /* 0x000fe4000000003e */
[----:B------:R-:W-:Y:S01]  /*7d360*/  DADD R4, -RZ, -R174 ;  /* 0x00000000ff047229 */ /* 0x000fe200000009ae */
        /* <DEDUP_REMOVED lines=29> */
.L_x_1139:
[----:B------:R-:W-:Y:S05]  /*7d540*/  BSYNC.RECONVERGENT B3 ;  /* 0x0000000000037941 */ /* 0x000fea0003800200 */
.L_x_1138:
[----:B------:R-:W2:Y:S04]  /*7d550*/  LDL.64 R28, [R1+0x8460] ;  /* 0x00846000011c7983 */ /* 0x000ea80000100a00 */
[----:B------:R-:W3:Y:S04]  /*7d560*/  LDL.64 R20, [R1+0x8468] ;  /* 0x0084680001147983 */ /* 0x000ee80000100a00 */
[----:B------:R-:W4:Y:S04]  /*7d570*/  LDL.64 R16, [R1+0x8390] ;  /* 0x0083900001107983 */ /* 0x000f280000100a00 */
        /* <DEDUP_REMOVED lines=19> */
[----:B------:R-:W-:-:S05]  /*7d6b0*/  DFMA R28, R24, R68, R66 ;  /* 0x00000044181c722b */ /* 0x000fca0000000042 */
[----:B------:R-:W-:Y:S06]  /*7d6c0*/  @P1 BRA P2, `(.L_x_1141) ;  /* 0x0000000000181947 */ /* 0x000fec0001000000 */
[----:B------:R-:W-:Y:S01]  /*7d6d0*/  IMAD.MOV.U32 R174, RZ, RZ, R164 ;  /* 0x000000ffffae7224 */ /* 0x000fe200078e00a4 */
[----:B------:R-:W-:Y:S02]  /*7d6e0*/  MOV R175, R165 ;  /* 0x000000a500af7202 */ /* 0x000fe40000000f00 */
[----:B------:R-:W-:-:S07]  /*7d6f0*/  MOV R0, 0x7d710 ;  /* 0x0007d71000007802 */ /* 0x000fce0000000f00 */
[----:B------:R-:W-:Y:S05]  /*7d700*/  CALL.REL.NOINC `($__internal_1_$__cuda_sm20_div_rn_f64_full) ;  /* 0x00000d2c00e87944 */ /* 0x000fea0003c00000 */
[----:B------:R-:W-:Y:S02]  /*7d710*/  IMAD.MOV.U32 R4, RZ, RZ, R12 ;  /* 0x000000ffff047224 */ /* 0x000fe400078e000c */
[----:B------:R-:W-:-:S07]  /*7d720*/  IMAD.MOV.U32 R5, RZ, RZ, R13 ;  /* 0x000000ffff057224 */ /* 0x000fce00078e000d */
.L_x_1141:
[----:B------:R-:W-:Y:S05]  /*7d730*/  BSYNC.RECONVERGENT B3 ;  /* 0x0000000000037941 */ /* 0x000fea0003800200 */
.L_x_1140:
[----:B------:R-:W2:Y:S04]  /*7d740*/  LDL.128 R112, [R1+0x4ea0] ;  /* 0x004ea00001707983 */ /* 0x000ea80000100c00 */
[----:B------:R-:W3:Y:S01]  /*7d750*/  LDL.64 R66, [R1+0x80e8] ;  /* 0x0080e80001427983 */ /* 0x000ee20000100a00 */
[----:B------:R-:W0:Y:S01]  /*7d760*/  MUFU.RCP64H R9, R159 ;  /* 0x0000009f00097308 */ /* 0x000e220000001800 */
        /* <DEDUP_REMOVED lines=22> */
[----:B---3--:R-:W-:Y:S01]  /*7d8d0*/  DFMA R24, R66, R4, R130 ;  /* 0x000000044218722b */ /* 0x008fe20000000082 */
[----:B--2---:R0:W-:Y:S01]  /*7d8e0*/  STL.128 [R1+0x7e50], R112 ;  /* 0x007e507001007387 */ /* 0x0041e20000100c00 */
[----:B------:R-:W-:Y:S01]  /*7d8f0*/  IMAD.MOV.U32 R40, RZ, RZ, R112 ;  /* 0x000000ffff287224 */ /* 0x000fe200078e0070 */
[----:B------:R-:W-:Y:S01]  /*7d900*/  MOV R36, R114 ;  /* 0x0000007200247202 */ /* 0x000fe20000000f00 */
[----:B------:R-:W-:Y:S02]  /*7d910*/  IMAD.MOV.U32 R41, RZ, RZ, R113 ;  /* 0x000000ffff297224 */ /* 0x000fe400078e0071 */
[----:B------:R-:W-:-:S04]  /*7d920*/  IMAD.MOV.U32 R37, RZ, RZ, R115 ;  /* 0x000000ffff257224 */ /* 0x000fc800078e0073 */
        /* <DEDUP_REMOVED lines=9> */
.L_x_1143:
[----:B------:R-:W-:Y:S05]  /*7d9c0*/  BSYNC.RECONVERGENT B3 ;  /* 0x0000000000037941 */ /* 0x000fea0003800200 */
.L_x_1142:
[----:B------:R-:W2:Y:S04]  /*7d9d0*/  LDL.64 R82, [R1+0x7e00] ;  /* 0x007e000001527983 */ /* 0x000ea80000100a00 */
[----:B------:R-:W3:Y:S04]  /*7d9e0*/  LDL.64 R62, [R1+0x8550] ;  /* 0x00855000013e7983 */ /* 0x000ee80000100a00 */
[----:B0-----:R-:W4:Y:S04]  /*7d9f0*/  LDL.64 R114, [R1+0x7e08] ;  /* 0x007e080001727983 */ /* 0x001f280000100a00 */
        /* <DEDUP_REMOVED lines=33> */
.L_x_1145:
[----:B------:R-:W-:Y:S05]  /*7dc10*/  BSYNC.RECONVERGENT B3 ;  /* 0x0000000000037941 */ /* 0x000fea0003800200 */
.L_x_1144:
[----:B------:R-:W2:Y:S04]  /*7dc20*/  LDL.128 R112, [R1+0x5150] ;  /* 0x0051500001707983 */ /* 0x000ea80000100c00 */
[----:B------:R-:W3:Y:S01]  /*7dc30*/  LDL.64 R128, [R1+0x7dc0] ;  /* 0x007dc00001807983 */ /* 0x000ee20000100a00 */
[----:B------:R-:W0:Y:S01]  /*7dc40*/  MUFU.RCP64H R9, R11 ;  /* 0x0000000b00097308 */ /* 0x000e220000001800 */
[----:B------:R-:W-:-:S06]  /*7dc50*/  HFMA2 R8, -RZ, RZ, 0, 5.9604644775390625e-08 ;  /* 0x00000001ff087431 */ /* 0x000fcc00000001ff */
        /* <DEDUP_REMOVED lines=12> */
[----:B------:R-:W-:Y:S01]  /*7dd20*/  DFMA R64, -R10, R12, -R62 ;  /* 0x0000000c0a40722b */ /* 0x000fe2000000093e */
[----:B------:R-:W-:Y:S01]  /*7dd30*/  BSSY.RECONVERGENT B3, `(.L_x_1146) ;  /* 0x0000015000037945 */ /* 0x000fe20003800200 */
[----:B------:R-:W-:Y:S01]  /*7dd40*/  DFMA R20, R116, R106, R20 ;  /* 0x0000006a7414722b */ /* 0x000fe20000000014 */
[----:B--2---:R-:W-:Y:S01]  /*7dd50*/  IMAD.MOV.U32 R86, RZ, RZ, R112 ;  /* 0x000000ffff567224 */ /* 0x004fe200078e0070 */
[----:B------:R0:W-:Y:S01]  /*7dd60*/  STL.128 [R1+0x7a40], R112 ;  /* 0x007a407001007387 */ /* 0x0001e20000100c00 */
[----:B------:R-:W-:-:S03]  /*7dd70*/  IMAD.MOV.U32 R87, RZ, RZ, R113 ;  /* 0x000000ffff577224 */ /* 0x000fc600078e0071 */
[----:B0-----:R-:W-:Y:S02]  /*7dd80*/  DFMA R112, R8, R64, R12 ;  /* 0x000000400870722b */ /* 0x001fe4000000000c */
[----:B------:R-:W-:-:S08]  /*7dd90*/  DADD R8, -RZ, -R62 ;  /* 0x00000000ff087229 */ /* 0x000fd0000000093e */
[----:B------:R-:W-:Y:S02]  /*7dda0*/  FFMA R0, RZ, R11, R113 ;  /* 0x0000000bff007223 */ /* 0x000fe40000000071 */
[----:B------:R-:W-:-:S03]  /*7ddb0*/  FSETP.GEU.AND P2, PT, |R9|, 6.5827683646048100446e-37, PT ;  /* 0x036000000900780b */ /* 0x000fc60003f4e200 */
[----:B------:R-:W-:Y:S01]  /*7ddc0*/  FSETP.GT.AND P1, PT, |R0|, 1.469367938527859385e-39, PT ;  /* 0x001000000000780b */ /* 0x000fe20003f24200 */
[-C--:B------:R-:W-:Y:S02]  /*7ddd0*/  DFMA R62, R120, R106.reuse, R82 ;  /* 0x0000006a783e722b */ /* 0x080fe40000000052 */
[-C--:B---3--:R-:W-:Y:S02]  /*7dde0*/  DFMA R64, R128, R106.reuse, R148 ;  /* 0x0000006a8040722b */ /* 0x088fe40000000094 */
[-C--:B------:R-:W-:Y:S02]  /*7ddf0*/  DFMA R86, R86, R106.reuse, R16 ;  /* 0x0000006a5656722b */ /* 0x080fe40000000010 */
[----:B------:R-:W-:-:S06]  /*7de00*/  DFMA R82, R114, R106, R152 ;  /* 0x0000006a7252722b */ /* 0x000fcc0000000098 */
[----:B------:R-:W-:Y:S05]  /*7de10*/  @P1 BRA P2, `(.L_x_1147) ;  /* 0x0000000000181947 */ /* 0x000fea0001000000 */
[----:B------:R-:W-:Y:S01]  /*7de20*/  IMAD.MOV.U32 R174, RZ, RZ, R10 ;  /* 0x000000ffffae7224 */ /* 0x000fe200078e000a */
[----:B------:R-:W-:Y:S01]  /*7de30*/  MOV R0, 0x7de60 ;  /* 0x0007de6000007802 */ /* 0x000fe20000000f00 */
[----:B------:R-:W-:-:S07]  /*7de40*/  IMAD.MOV.U32 R175, RZ, RZ, R11 ;  /* 0x000000ffffaf7224 */ /* 0x000fce00078e000b */
[----:B------:R-:W-:Y:S05]  /*7de50*/  CALL.REL.NOINC `($__internal_1_$__cuda_sm20_div_rn_f64_full) ;  /* 0x00000d2800147944 */ /* 0x000fea0003c00000 */
[----:B------:R-:W-:Y:S01]  /*7de60*/  MOV R112, R12 ;  /* 0x0000000c00707202 */ /* 0x000fe20000000f00 */
[----:B------:R-:W-:-:S07]  /*7de70*/  IMAD.MOV.U32 R113, RZ, RZ, R13 ;  /* 0x000000ffff717224 */ /* 0x000fce00078e000d */
.L_x_1147:
[----:B------:R-:W-:Y:S05]  /*7de80*/  BSYNC.RECONVERGENT B3 ;  /* 0x0000000000037941 */ /* 0x000fea0003800200 */
.L_x_1146:
[----:B------:R-:W2:Y:S04]  /*7de90*/  LDL.64 R140, [R1+0x8198] ;  /* 0x00819800018c7983 */ /* 0x000ea80000100a00 */
[----:B------:R-:W3:Y:S04]  /*7dea0*/  LDL.LU.64 R130, [R1+0x8098] ;  /* 0x0080980001827983 */ /* 0x000ee80000300a00 */
        /* <DEDUP_REMOVED lines=35> */
.L_x_1149:
[----:B------:R-:W-:Y:S05]  /*7e0e0*/  BSYNC.RECONVERGENT B3 ;  /* 0x0000000000037941 */ /* 0x000fea0003800200 */
.L_x_1148:
        /* <DEDUP_REMOVED lines=31> */
[----:B------:R-:W-:-:S03]  /*7e2e0*/  DFMA R28, R140, R16, R82 ;  /* 0x000000108c1c722b */ /* 0x000fc60000000052 */
[----:B------:R0:W-:Y:S04]  /*7e2f0*/  STL.64 [R1+0x7b98], R86 ;  /* 0x007b985601007387 */ /* 0x0001e80000100a00 */
[----:B------:R1:W-:Y:S01]  /*7e300*/  STL.64 [R1+0x8250], R28 ;  /* 0x0082501c01007387 */ /* 0x0003e20000100a00 */
[-C--:B0-----:R-:W-:Y:S02]  /*7e310*/  DFMA R86, R142, R16.reuse, R36 ;  /* 0x000000108e56722b */ /* 0x081fe40000000024 */
[-C--:B------:R-:W-:Y:S02]  /*7e320*/  DFMA R36, R138, R16.reuse, R40 ;  /* 0x000000108a24722b */ /* 0x080fe40000000028 */
[----:B-1----:R-:W-:-:S03]  /*7e330*/  DFMA R28, R136, R16, R128 ;  /* 0x00000010881c722b */ /* 0x002fc60000000080 */
[----:B------:R0:W-:Y:S04]  /*7e340*/  STL.64 [R1+0x7cb0], R86 ;  /* 0x007cb05601007387 */ /* 0x0001e80000100a00 */
[----:B------:R0:W-:Y:S04]  /*7e350*/  STL.64 [R1+0x8260], R36 ;  /* 0x0082602401007387 */ /* 0x0001e80000100a00 */
[----:B------:R0:W-:Y:S01]  /*7e360*/  STL.64 [R1+0x8640], R28 ;  /* 0x0086401c01007387 */ /* 0x0001e20000100a00 */
[-C--:B------:R-:W-:Y:S02]  /*7e370*/  DFMA R116, R116, R16.reuse, R24 ;  /* 0x000000107474722b */ /* 0x080fe40000000018 */
[----:B------:R-:W-:-:S02]  /*7e380*/  DFMA R44, R44, R16, R132 ;  /* 0x000000102c2c722b */ /* 0x000fc40000000084 */
[-C--:B------:R-:W-:Y:S02]  /*7e390*/  DFMA R24, R146, R16.reuse, R114 ;  /* 0x000000109218722b */ /* 0x080fe40000000072 */
        /* <DEDUP_REMOVED lines=8> */
.L_x_1151:
[----:B------:R-:W-:Y:S05]  /*7e420*/  BSYNC.RECONVERGENT B3 ;  /* 0x0000000000037941 */ /* 0x000fea0003800200 */
.L_x_1150:
[----:B0-----:R-:W2:Y:S04]  /*7e430*/  LDL.LU.64 R36, [R1+0x7840] ;  /* 0x0078400001247983 */ /* 0x001ea80000300a00 */
[----:B------:R-:W2:Y:S04]  /*7e440*/  LDL.64 R28, [R1+0x7940] ;  /* 0x00794000011c7983 */ /* 0x000ea80000100a00 */
[----:B------:R-:W3:Y:S04]  /*7e450*/  LDL.64 R134, [R1+0x7c10] ;  /* 0x007c100001867983 */ /* 0x000ee80000100a00 */
[----:B------:R-:W4:Y:S04]  /*7e460*/  LDL.64 R132, [R1+0x7948] ;  /* 0x0079480001847983 */ /* 0x000f280000100a00 */
[----:B------:R-:W5:Y:S04]  /*7e470*/  LDL.64 R130, [R1+0x7c20] ;  /* 0x007c200001827983 */ /* 0x000f680000100a00 */
[----:B------:R-:W3:Y:S04]  /*7e480*/  LDL.64 R40, [R1+0x7c28] ;  /* 0x007c280001287983 */ /* 0x000ee80000100a00 */
        /* <DEDUP_REMOVED lines=14> */
[----:B----4-:R-:W-:-:S06]  /*7e570*/  DFMA R32, R132, R20, R32 ;  /* 0x000000148420722b */ /* 0x010fcc0000000020 */
[--C-:B------:R-:W-:Y:S02]  /*7e580*/  DFMA R36, -R14, R28, -R8.reuse ;  /* 0x0000001c0e24722b */ /* 0x100fe40000000908 */
[----:B------:R-:W-:Y:S02]  /*7e590*/  DADD R8, -RZ, -R8 ;  /* 0x00000000ff087229 */ /* 0x000fe40000000908 */
[-C--:B---3--:R-:W-:Y:S02]  /*7e5a0*/  DFMA R40, R40, R20.reuse, R120 ;  /* 0x000000142828722b */ /* 0x088fe40000000078 */
[----:B-----5:R-:W-:Y:S02]  /*7e5b0*/  DFMA R44, R128, R20, R44 ;  /* 0x00000014802c722b */ /* 0x020fe4000000002c */
[----:B------:R-:W-:Y:S02]  /*7e5c0*/  DFMA R12, R12, R36, R28 ;  /* 0x000000240c0c722b */ /* 0x000fe4000000001c */
[----:B------:R-:W-:-:S02]  /*7e5d0*/  DFMA R28, R134, R20, R154 ;  /* 0x00000014861c722b */ /* 0x000fc4000000009a */
[----:B------:R-:W-:Y:S01]  /*7e5e0*/  FSETP.GEU.AND P2, PT, |R9|, 6.5827683646048100446e-37, PT ;  /* 0x036000000900780b */ /* 0x000fe20003f4e200 */
[-C--:B------:R-:W-:Y:S02]  /*7e5f0*/  DFMA R36, R130, R20.reuse, R116 ;  /* 0x000000148224722b */ /* 0x080fe40000000074 */
[-C--:B------:R-:W-:Y:S02]  /*7e600*/  DFMA R62, R114, R20.reuse, R62 ;  /* 0x00000014723e722b */ /* 0x080fe4000000003e */
[-C--:B------:R-:W-:Y:S01]  /*7e610*/  DFMA R82, R82, R20.reuse, R64 ;  /* 0x000000145252722b */ /* 0x080fe20000000040 */
[----:B------:R-:W-:Y:S01]  /*7e620*/  FFMA R0, RZ, R15, R13 ;  /* 0x0000000fff007223 */ /* 0x000fe2000000000d */
[----:B------:R-:W-:-:S04]  /*7e630*/  DFMA R86, R86, R20, R66 ;  /* 0x000000145656722b */ /* 0x000fc80000000042 */
[----:B------:R-:W-:-:S13]  /*7e640*/  FSETP.GT.AND P1, PT, |R0|, 1.469367938527859385e-39, PT ;  /* 0x001000000000780b */ /* 0x000fda0003f24200 */
[----:B------:R-:W-:Y:S05]  /*7e650*/  @P1 BRA P2, `(.L_x_1153) ;  /* 0x0000000000101947 */ /* 0x000fea0001000000 */
[----:B------:R-:W-:Y:S01]  /*7e660*/  IMAD.MOV.U32 R174, RZ, RZ, R14 ;  /* 0x000000ffffae7224 */ /* 0x000fe200078e000e */
[----:B------:R-:W-:Y:S01]  /*7e670*/  MOV R0, 0x7e6a0 ;  /* 0x0007e6a000007802 */ /* 0x000fe20000000f00 */
[----:B------:R-:W-:-:S07]  /*7e680*/  IMAD.MOV.U32 R175, RZ, RZ, R15 ;  /* 0x000000ffffaf7224 */ /* 0x000fce00078e000f */
[----:B------:R-:W-:Y:S05]  /*7e690*/  CALL.REL.NOINC `($__internal_1_$__cuda_sm20_div_rn_f64_full) ;  /* 0x00000d2000047944 */ /* 0x000fea0003c00000 */
.L_x_1153:
[----:B------:R-:W-:Y:S05]  /*7e6a0*/  BSYNC.RECONVERGENT B3 ;  /* 0x0000000000037941 */ /* 0x000fea0003800200 */
.L_x_1152:
[----:B------:R-:W2:Y:S01]  /*7e6b0*/  LDL.64 R64, [R1+0x7f30] ;  /* 0x007f300001407983 */ /* 0x000ea20000100a00 */
[----:B------:R-:W0:Y:S01]  /*7e6c0*/  MUFU.RCP64H R9, R195 ;  /* 0x000000c300097308 */ /* 0x000e220000001800 */
[----:B------:R-:W-:Y:S01]  /*7e6d0*/  DADD R66, -RZ, -R68 ;  /* 0x00000000ff427229 */ /* 0x000fe20000000944 */
[----:B------:R-:W-:Y:S01]  /*7e6e0*/  MOV R8, 0x1 ;  /* 0x0000000100087802 */ /* 0x000fe20000000f00 */
        /* <DEDUP_REMOVED lines=13> */
[----:B------:R1:W5:Y:S04]  /*7e7c0*/  LDL.128 R128, [R1+0x5750] ;  /* 0x0057500001807983 */ /* 0x0003680000100c00 */
        /* <DEDUP_REMOVED lines=8> */
[----:B--2---:R0:W-:Y:S02]  /*7e850*/  STL.128 [R1+0x5660], R64 ;  /* 0x0056604001007387 */ /* 0x0041e40000100c00 */
[----:B0-----:R-:W-:-:S08]  /*7e860*/  DFMA R64, -R194, R8, 1 ;  /* 0x3ff00000c240742b */ /* 0x001fd00000000108 */
[----:B------:R-:W-:-:S08]  /*7e870*/  DFMA R64, R64, R64, R64 ;  /* 0x000000404040722b */ /* 0x000fd00000000040 */
[----:B------:R-:W-:Y:S02]  /*7e880*/  DFMA R8, R8, R64, R8 ;  /* 0x000000400808722b */ /* 0x000fe40000000008 */
[----:B------:R-:W-:-:S06]  /*7e890*/  DADD R64, -RZ, -R4 ;  /* 0x00000000ff407229 */ /* 0x000fcc0000000904 */
[----:B------:R-:W-:Y:S02]  /*7e8a0*/  DFMA R4, -R194, R8, 1 ;  /* 0x3ff00000c204742b */ /* 0x000fe40000000108 */
[----:B------:R-:W-:-:S06]  /*7e8b0*/  DADD R66, -RZ, -R88 ;  /* 0x00000000ff427229 */ /* 0x000fcc0000000958 */
[----:B------:R-:W-:Y:S01]  /*7e8c0*/  DFMA R4, R8, R4, R8 ;  /* 0x000000040804722b */ /* 0x000fe20000000008 */
[----:B------:R0:W-:Y:S07]  /*7e8d0*/  STL.128 [R1+0x5670], R64 ;  /* 0x0056704001007387 */ /* 0x0001ee0000100c00 */
[----:B------:R-:W-:Y:S02]  /*7e8e0*/  DMUL R8, R170, -R4 ;  /* 0x80000004aa087228 */ /* 0x000fe40000000000 */
[----:B0-----:R-:W-:-:S02]  /*7e8f0*/  DADD R64, -RZ, -R106 ;  /* 0x00000000ff407229 */ /* 0x001fc4000000096a */
[----:B------:R-:W-:Y:S01]  /*7e900*/  DADD R66, -RZ, -R112 ;  /* 0x00000000ff427229 */ /* 0x000fe20000000970 */
[----:B------:R1:W5:Y:S06]  /*7e910*/  LDL.128 R112, [R1+0x5740] ;  /* 0x0057400001707983 */ /* 0x00036c0000100c00 */
[----:B------:R0:W-:Y:S02]  /*7e920*/  STL.128 [R1+0x5680], R64 ;  /* 0x0056804001007387 */ /* 0x0001e40000100c00 */
[----:B0-----:R-:W-:-:S08]  /*7e930*/  DFMA R64, -R194, R8, -R170 ;  /* 0x00000008c240722b */ /* 0x001fd000000009aa */
[----:B------:R-:W-:Y:S02]  /*7e940*/  DFMA R4, R4, R64, R8 ;  /* 0x000000400404722b */ /* 0x000fe40000000008 */
[----:B------:R1:W5:Y:S01]  /*7e950*/  LDL.128 R64, [R1+0x5730] ;  /* 0x0057300001407983 */ /* 0x0003620000100c00 */
[----:B------:R-:W-:Y:S02]  /*7e960*/  DADD R180, -RZ, -R16 ;  /* 0x00000000ffb47229 */ /* 0x000fe40000000910 */
[----:B------:R-:W-:Y:S02]  /*7e970*/  DADD R182, -RZ, -R20 ;  /* 0x00000000ffb67229 */ /* 0x000fe40000000914 */
[----:B------:R-:W-:Y:S02]  /*7e980*/  DADD R8, -RZ, -R12 ;  /* 0x00000000ff087229 */ /* 0x000fe4000000090c */
[-C--:B---3--:R-:W-:Y:S02]  /*7e990*/  DFMA R208, R202, R12.reuse, R32 ;  /* 0x0000000ccad0722b */ /* 0x088fe40000000020 */
[-C--:B----4-:R-:W-:Y:S01]  /*7e9a0*/  DFMA R210, R190, R12.reuse, R36 ;  /* 0x0000000cbed2722b */ /* 0x090fe20000000024 */
[----:B------:R0:W-:Y:S01]  /*7e9b0*/  STL.128 [R1+0x5690], R180 ;  /* 0x005690b401007387 */ /* 0x0001e20000100c00 */
[----:B------:R-:W-:-:S02]  /*7e9c0*/  DFMA R204, R186, R12, R40 ;  /* 0x0000000cbacc722b */ /* 0x000fc40000000028 */
[-C--:B------:R-:W-:Y:S01]  /*7e9d0*/  DFMA R206, R178, R12.reuse, R44 ;  /* 0x0000000cb2ce722b */ /* 0x080fe2000000002c */
[----:B------:R2:W-:Y:S01]  /*7e9e0*/  STL.128 [R1+0x56a0], R8 ;  /* 0x0056a00801007387 */ /* 0x0005e20000100c00 */
[-C--:B------:R-:W-:Y:S02]  /*7e9f0*/  DFMA R202, R174, R12.reuse, R62 ;  /* 0x0000000caeca722b */ /* 0x080fe4000000003e */
[-C--:B------:R-:W-:Y:S02]  /*7ea00*/  DFMA R190, R168, R12.reuse, R28 ;  /* 0x0000000ca8be722b */ /* 0x080fe4000000001c */
[-C--:B------:R-:W-:Y:S02]  /*7ea10*/  DFMA R186, R158, R12.reuse, R24 ;  /* 0x0000000c9eba722b */ /* 0x080fe40000000018 */
[-C--:B0-----:R-:W-:Y:S02]  /*7ea20*/  DFMA R180, R120, R12.reuse, R82 ;  /* 0x0000000c78b4722b */ /* 0x081fe40000000052 */
[----:B------:R-:W-:-:S02]  /*7ea30*/  DFMA R182, R116, R12, R86 ;  /* 0x0000000c74b6722b */ /* 0x000fc40000000056 */
[----:B--2---:R-:W-:Y:S01]  /*7ea40*/  DADD R8, -RZ, -R170 ;  /* 0x00000000ff087229 */ /* 0x004fe200000009aa */
        /* <DEDUP_REMOVED lines=27> */
.L_x_1155:
[----:B------:R-:W-:Y:S05]  /*7ec00*/  BSYNC.RECONVERGENT B3 ;  /* 0x0000000000037941 */ /* 0x000fea0003800200 */
.L_x_1154:
[----:B------:R-:W2:Y:S04]  /*7ec10*/  LDL.128 R168, [R1+0x4830] ;  /* 0x0048300001a87983 */ /* 0x000ea80000100c00 */
[----:B------:R-:W3:Y:S04]  /*7ec20*/  LDL.LU.64 R40, [R1+0x7778] ;  /* 0x0077780001287983 */ /* 0x000ee80000300a00 */
[----:B------:R-:W4:Y:S01]  /*7ec30*/  LDL.128 R188, [R1+0x4840] ;  /* 0x0048400001bc7983 */ /* 0x000f220000100c00 */
[----:B------:R-:W0:Y:S01]  /*7ec40*/  MUFU.RCP64H R9, R157 ;  /* 0x0000009d00097308 */ /* 0x000e220000001800 */
[----:B------:R-:W-:-:S06]  /*7ec50*/  IMAD.MOV.U32 R8, RZ, RZ, 0x1 ;  /* 0x00000001ff087424 */ /* 0x000fcc00078e00ff */
[----:B0-----:R-:W-:-:S08]  /*7ec60*/  DFMA R12, -R156, R8, 1 ;  /* 0x3ff000009c0c742b */ /* 0x001fd00000000108 */
[----:B------:R-:W-:-:S08]  /*7ec70*/  DFMA R12, R12, R12, R12 ;  /* 0x0000000c0c0c722b */ /* 0x000fd0000000000c */
[----:B------:R-:W-:Y:S01]  /*7ec80*/  DFMA R8, R8, R12, R8 ;  /* 0x0000000c0808722b */ /* 0x000fe20000000008 */
[----:B--2---:R-:W-:Y:S01]  /*7ec90*/  IMAD.MOV.U32 R44, RZ, RZ, R168 ;  /* 0x000000ffff2c7224 */ /* 0x004fe200078e00a8 */
[----:B------:R-:W-:Y:S01]  /*7eca0*/  MOV R45, R169 ;  /* 0x000000a9002d7202 */ /* 0x000fe20000000f00 */
[----:B------:R0:W-:Y:S01]  /*7ecb0*/  STL.128 [R1+0x8830], R168 ;  /* 0x008830a801007387 */ /* 0x0001e20000100c00 */
[----:B------:R-:W-:Y:S02]  /*7ecc0*/  IMAD.MOV.U32 R36, RZ, RZ, R170 ;  /* 0x000000ffff247224 */ /* 0x000fe400078e00aa */
[----:B------:R-:W-:Y:S02]  /*7ecd0*/  IMAD.MOV.U32 R37, RZ, RZ, R171 ;  /* 0x000000ffff257224 */ /* 0x000fe400078e00ab */
[----:B0-----:R-:W2:Y:S01]  /*7ece0*/  LDL.128 R168, [R1+0x4850] ;  /* 0x0048500001a87983 */ /* 0x001ea20000100c00 */
        /* <DEDUP_REMOVED lines=10> */
[-C--:B----4-:R-:W-:Y:S02]  /*7ed90*/  DFMA R24, R188, R4.reuse, R140 ;  /* 0x00000004bc18722b */ /* 0x090fe4000000008c */
[-C--:B------:R-:W-:Y:S02]  /*7eda0*/  DFMA R20, R190, R4.reuse, R142 ;  /* 0x00000004be14722b */ /* 0x080fe4000000008e */
[-C--:B------:R-:W-:Y:S02]  /*7edb0*/  DFMA R16, R44, R4.reuse, R132 ;  /* 0x000000042c10722b */ /* 0x080fe40000000084 */
[----:B---3--:R-:W-:Y:S01]  /*7edc0*/  DFMA R36, R36, R4, R40 ;  /* 0x000000042424722b */ /* 0x008fe20000000028 */
[----:B--2---:R0:W-:Y:S01]  /*7edd0*/  STL.128 [R1+0x8840], R168 ;  /* 0x008840a801007387 */ /* 0x0041e20000100c00 */
[----:B------:R-:W-:Y:S01]  /*7ede0*/  MOV R32, R168 ;  /* 0x000000a800207202 */ /* 0x000fe20000000f00 */
[----:B------:R-:W-:Y:S01]  /*7edf0*/  IMAD.MOV.U32 R33, RZ, RZ, R169 ;  /* 0x000000ffff217224 */ /* 0x000fe200078e00a9 */
[----:B------:R-:W-:Y:S01]  /*7ee00*/  MOV R29, R171 ;  /* 0x000000ab001d7202 */ /* 0x000fe20000000f00 */
[----:B------:R-:W-:-:S04]  /*7ee10*/  IMAD.MOV.U32 R28, RZ, RZ, R170 ;  /* 0x000000ffff1c7224 */ /* 0x000fc800078e00aa */
        /* <DEDUP_REMOVED lines=9> */
.L_x_1157:
[----:B------:R-:W-:Y:S05]  /*7eeb0*/  BSYNC.RECONVERGENT B3 ;  /* 0x0000000000037941 */ /* 0x000fea0003800200 */
.L_x_1156:
[----:B------:R-:W2:Y:S04]  /*7eec0*/  LDL.64 R40, [R1+0x8010] ;  /* 0x0080100001287983 */ /* 0x000ea80000100a00 */
[----:B------:R-:W3:Y:S04]  /*7eed0*/  LDL.64 R64, [R1+0x8018] ;  /* 0x0080180001407983 */ /* 0x000ee80000100a00 */
[----:B------:R-:W4:Y:S04]  /*7eee0*/  LDL.64 R68, [R1+0x7f20] ;  /* 0x007f200001447983 */ /* 0x000f280000100a00 */
        /* <DEDUP_REMOVED lines=19> */
[----:B-----5:R-:W-:-:S08]  /*7f020*/  DFMA R36, R62, R82, R224 ;  /* 0x000000523e24722b */ /* 0x020fd000000000e0 */
[----:B------:R-:W-:Y:S05]  /*7f030*/  @P1 BRA P2, `(.L_x_1159) ;  /* 0x0000000000181947 */ /* 0x000fea0001000000 */
[----:B------:R-:W-:Y:S01]  /*7f040*/  IMAD.MOV.U32 R174, RZ, RZ, R26 ;  /* 0x000000ffffae7224 */ /* 0x000fe200078e001a */
[----:B------:R-:W-:Y:S01]  /*7f050*/  MOV R0, 0x7f080 ;  /* 0x0007f08000007802 */ /* 0x000fe20000000f00 */
[----:B------:R-:W-:-:S07]  /*7f060*/  IMAD.MOV.U32 R175, RZ, RZ, R27 ;  /* 0x000000ffffaf7224 */ /* 0x000fce00078e001b */
[----:B0-----:R-:W-:Y:S05]  /*7f070*/  CALL.REL.NOINC `($__internal_1_$__cuda_sm20_div_rn_f64_full) ;  /* 0x00000d14008c7944 */ /* 0x001fea0003c00000 */
[----:B------:R-:W-:Y:S01]  /*7f080*/  MOV R66, R12 ;  /* 0x0000000c00427202 */ /* 0x000fe20000000f00 */
[----:B------:R-:W-:-:S07]  /*7f090*/  IMAD.MOV.U32 R67, RZ, RZ, R13 ;  /* 0x000000ffff437224 */ /* 0x000fce00078e000d */
.L_x_1159:
[----:B------:R-:W-:Y:S05]  /*7f0a0*/  BSYNC.RECONVERGENT B3 ;  /* 0x0000000000037941 */ /* 0x000fea0003800200 */
.L_x_1158:
[----:B------:R-:W2:Y:S04]  /*7f0b0*/  LDL.64 R64, [R1+0x78a8] ;  /* 0x0078a80001407983 */ /* 0x000ea80000100a00 */
[----:B------:R-:W3:Y:S04]  /*7f0c0*/  LDL.LU.64 R116, [R1+0x78a0] ;  /* 0x0078a00001747983 */ /* 0x000ee80000300a00 */
[----:B------:R-:W4:Y:S04]  /*7f0d0*/  LDL.64 R106, [R1+0x81c0] ;  /* 0x0081c000016a7983 */ /* 0x000f280000100a00 */
[----:B------:R-:W5:Y:S04]  /*7f0e0*/  LDL.64 R88, [R1+0x8048] ;  /* 0x0080480001587983 */ /* 0x000f680000100a00 */
[----:B------:R-:W5:Y:S01]  /*7f0f0*/  LDL.64 R68, [R1+0x8490] ;  /* 0x0084900001447983 */ /* 0x000f620000100a00 */
        /* <DEDUP_REMOVED lines=20> */
[----:B------:R-:W-:Y:S08]  /*7f240*/  @P1 BRA P2, `(.L_x_1161) ;  /* 0x0000000000181947 */ /* 0x000ff00001000000 */
[----:B------:R-:W-:Y:S01]  /*7f250*/  MOV R174, R108 ;  /* 0x0000006c00ae7202 */ /* 0x000fe20000000f00 */
[----:B------:R-:W-:Y:S01]  /*7f260*/  IMAD.MOV.U32 R175, RZ, RZ, R109 ;  /* 0x000000ffffaf7224 */ /* 0x000fe200078e006d */
[----:B------:R-:W-:-:S07]  /*7f270*/  MOV R0, 0x7f290 ;  /* 0x0007f29000007802 */ /* 0x000fce0000000f00 */
[----:B0-----:R-:W-:Y:S05]  /*7f280*/  CALL.REL.NOINC `($__internal_1_$__cuda_sm20_div_rn_f64_full) ;  /* 0x00000d1400087944 */ /* 0x001fea0003c00000 */
[----:B------:R-:W-:Y:S01]  /*7f290*/  IMAD.MOV.U32 R86, RZ, RZ, R12 ;  /* 0x000000ffff567224 */ /* 0x000fe200078e000c */
[----:B------:R-:W-:-:S07]  /*7f2a0*/  MOV R87, R13 ;  /* 0x0000000d00577202 */ /* 0x000fce0000000f00 */
.L_x_1161:
[----:B------:R-:W-:Y:S05]  /*7f2b0*/  BSYNC.RECONVERGENT B3 ;  /* 0x0000000000037941 */ /* 0x000fea0003800200 */
.L_x_1160:
        /* <DEDUP_REMOVED lines=27> */
[----:B0-----:R-:W-:Y:S05]  /*7f470*/  CALL.REL.NOINC `($__internal_1_$__cuda_sm20_div_rn_f64_full) ;  /* 0x00000d10008c7944 */ /* 0x001fea0003c00000 */
[----:B------:R-:W-:Y:S02]  /*7f480*/  IMAD.MOV.U32 R116, RZ, RZ, R12 ;  /* 0x000000ffff747224 */ /* 0x000fe400078e000c */
[----:B------:R-:W-:-:S07]  /*7f490*/  IMAD.MOV.U32 R117, RZ, RZ, R13 ;  /* 0x000000ffff757224 */ /* 0x000fce00078e000d */
.L_x_1163:
[----:B------:R-:W-:Y:S05]  /*7f4a0*/  BSYNC.RECONVERGENT B3 ;  /* 0x0000000000037941 */ /* 0x000fea0003800200 */
.L_x_1162:
[----:B------:R-:W2:Y:S04]  /*7f4b0*/  LDL.64 R106, [R1+0x77c8] ;  /* 0x0077c800016a7983 */ /* 0x000ea80000100a00 */
[----:B------:R-:W3:Y:S04]  /*7f4c0*/  LDL.64 R32, [R1+0x7ac0] ;  /* 0x007ac00001207983 */ /* 0x000ee80000100a00 */
[----:B------:R-:W4:Y:S01]  /*7f4d0*/  LDL.64 R88, [R1+0x7ac8] ;  /* 0x007ac80001587983 */ /* 0x000f220000100a00 */
[----:B------:R-:W1:Y:S01]  /*7f4e0*/  MUFU.RCP64H R9, R161 ;  /* 0x000000a100097308 */ /* 0x000e620000001800 */
[----:B------:R-:W-:Y:S01]  /*7f4f0*/  MOV R8, 0x1 ;  /* 0x0000000100087802 */ /* 0x000fe20000000f00 */
        /* <DEDUP_REMOVED lines=20> */
[----:B0-----:R-:W-:Y:S05]  /*7f640*/  CALL.REL.NOINC `($__internal_1_$__cuda_sm20_div_rn_f64_full) ;  /* 0x00000d1000187944 */ /* 0x001fea0003c00000 */
[----:B------:R-:W-:Y:S01]  /*7f650*/  MOV R112, R12 ;  /* 0x0000000c00707202 */ /* 0x000fe20000000f00 */
[----:B------:R-:W-:-:S07]  /*7f660*/  IMAD.MOV.U32 R113, RZ, RZ, R13 ;  /* 0x000000ffff717224 */ /* 0x000fce00078e000d */
.L_x_1165:
[----:B------:R-:W-:Y:S05]  /*7f670*/  BSYNC.RECONVERGENT B3 ;  /* 0x0000000000037941 */ /* 0x000fea0003800200 */
.L_x_1164:
[----:B------:R-:W2:Y:S04]  /*7f680*/  LDL.64 R64, [R1+0x7788] ;  /* 0x0077880001407983 */ /* 0x000ea80000100a00 */
        /* <DEDUP_REMOVED lines=24> */
[----:B0-----:R-:W-:Y:S05]  /*7f810*/  CALL.REL.NOINC `($__internal_1_$__cuda_sm20_div_rn_f64_full) ;  /* 0x00000d0c00a47944 */ /* 0x001fea0003c00000 */
[----:B------:R-:W-:Y:S01]  /*7f820*/  IMAD.MOV.U32 R108, RZ, RZ, R12 ;  /* 0x000000ffff6c7224 */ /* 0x000fe200078e000c */
[----:B------:R-:W-:-:S07]  /*7f830*/  MOV R109, R13 ;  /* 0x0000000d006d7202 */ /* 0x000fce0000000f00 */
.L_x_1167:
[----:B------:R-:W-:Y:S05]  /*7f840*/  BSYNC.RECONVERGENT B3 ;  /* 0x0000000000037941 */ /* 0x000fea0003800200 */
.L_x_1166:
[----:B------:R-:W2:Y:S04]  /*7f850*/  LDL.LU.64 R130, [R1+0x7858] ;  /* 0x0078580001827983 */ /* 0x000ea80000300a00 */
[----:B------:R-:W2:Y:S04]  /*7f860*/  LDL.64 R128, [R1+0x7ec8] ;  /* 0x007ec80001807983 */ /* 0x000ea80000100a00 */
[----:B------:R-:W3:Y:S04]  /*7f870*/  LDL.64 R120, [R1+0x7ec0] ;  /* 0x007ec00001787983 */ /* 0x000ee80000100a00 */
[----:B------:R-:W4:Y:S04]  /*7f880*/  LDL.64 R114, [R1+0x7ea0] ;  /* 0x007ea00001727983 */ /* 0x000f280000100a00 */
[----:B------:R-:W5:Y:S01]  /*7f890*/  LDL.64 R88, [R1+0x7ea8] ;  /* 0x007ea80001587983 */ /* 0x000f620000100a00 */
[----:B------:R-:W1:Y:S01]  /*7f8a0*/  MUFU.RCP64H R9, R111 ;  /* 0x0000006f00097308 */ /* 0x000e620000001800 */
[----:B------:R-:W-:Y:S01]  /*7f8b0*/  IMAD.MOV.U32 R8, RZ, RZ, 0x1 ;  /* 0x00000001ff087424 */ /* 0x000fe200078e00ff */
[-C--:B------:R-:W-:Y:S01]  /*7f8c0*/  DFMA R32, R74, R108.reuse, R62 ;  /* 0x0000006c4a20722b */ /* 0x080fe2000000003e */
[----:B------:R-:W-:Y:S01]  /*7f8d0*/  BSSY.RECONVERGENT B3, `(.L_x_1168) ;  /* 0x0000019000037945 */ /* 0x000fe20003800200 */
[----:B------:R-:W-:-:S03]  /*7f8e0*/  DFMA R28, R72, R108, R28 ;  /* 0x0000006c481c722b */ /* 0x000fc6000000001c */
        /* <DEDUP_REMOVED lines=23> */
.L_x_1169:
[----:B------:R-:W-:Y:S05]  /*7fa60*/  BSYNC.RECONVERGENT B3 ;  /* 0x0000000000037941 */ /* 0x000fea0003800200 */
.L_x_1168:
        /* <DEDUP_REMOVED lines=30> */
[----:B01----:R-:W-:Y:S05]  /*7fc50*/  CALL.REL.NOINC `($__internal_1_$__cuda_sm20_div_rn_f64_full) ;  /* 0x00000d0800947944 */ /* 0x003fea0003c00000 */
[----:B------:R-:W-:Y:S01]  /*7fc60*/  MOV R88, R12 ;  /* 0x0000000c00587202 */ /* 0x000fe20000000f00 */
[----:B------:R-:W-:-:S07]  /*7fc70*/  IMAD.MOV.U32 R89, RZ, RZ, R13 ;  /* 0x000000ffff597224 */ /* 0x000fce00078e000d */
.L_x_1171:
[----:B------:R-:W-:Y:S05]  /*7fc80*/  BSYNC.RECONVERGENT B3 ;  /* 0x0000000000037941 */ /* 0x000fea0003800200 */
.L_x_1170:
        /* <DEDUP_REMOVED lines=42> */
.L_x_1173:
[----:B------:R-:W-:Y:S05]  /*7ff30*/  BSYNC.RECONVERGENT B3 ;  /* 0x0000000000037941 */ /* 0x000fea0003800200 */
.L_x_1172:
        /* <DEDUP_REMOVED lines=42> */
.L_x_1175:
[----:B------:R-:W-:Y:S05]  /*801e0*/  BSYNC.RECONVERGENT B3 ;  /* 0x0000000000037941 */ /* 0x000fea0003800200 */
.L_x_1174:
[----:B------:R-:W-:Y:S01]  /*801f0*/  DADD R64, -RZ, -R82 ;  /* 0x00000000ff407229 */ /* 0x000fe20000000952 */
[----:B------:R-:W2:Y:S01]  /*80200*/  LDL.128 R168, [R1+0x57f0] ;  /* 0x0057f00001a87983 */ /* 0x000ea20000100c00 */
[----:B------:R-:W-:Y:S01]  /*80210*/  DADD R66, -RZ, -R66 ;  /* 0x00000000ff427229 */ /* 0x000fe20000000942 */
[----:B------:R-:W0:Y:S01]  /*80220*/  MUFU.RCP64H R13, R51 ;  /* 0x00000033000d7308 */ /* 0x000e220000001800 */
[----:B------:R-:W-:Y:S01]  /*80230*/  IMAD.MOV.U32 R12, RZ, RZ, 0x1 ;  /* 0x00000001ff0c7424 */ /* 0x000fe200078e00ff */
[----:B------:R-:W3:Y:S04]  /*80240*/  LDL.128 R248, [R1+0x58f0] ;  /* 0x0058f00001f87983 */ /* 0x000ee80000100c00 */
[----:B------:R1:W-:Y:S01]  /*80250*/  STL.128 [R1+0x5730], R64 ;  /* 0x0057304001007387 */ /* 0x0003e20000100c00 */
[----:B------:R-:W-:-:S03]  /*80260*/  DADD R246, -RZ, -R4 ;  /* 0x00000000fff67229 */ /* 0x000fc60000000904 */
        /* <DEDUP_REMOVED lines=19> */
[----:B0-----:R-:W-:-:S03]  /*803a0*/  DFMA R64, -R50, R12, 1 ;  /* 0x3ff000003240742b */ /* 0x001fc6000000010c */
[----:B------:R0:W5:Y:S04]  /*803b0*/  LDL.128 R128, [R1+0x5810] ;  /* 0x0058100001807983 */ /* 0x0001680000100c00 */
[----:B------:R0:W5:Y:S01]  /*803c0*/  LDL.128 R132, [R1+0x5820] ;  /* 0x0058200001847983 */ /* 0x0001620000100c00 */
[----:B------:R-:W-:-:S03]  /*803d0*/  DFMA R64, R64, R64, R64 ;  /* 0x000000404040722b */ /* 0x000fc60000000040 */
[----:B------:R0:W5:Y:S01]  /*803e0*/  LDL.128 R136, [R1+0x5830] ;  /* 0x0058300001887983 */ /* 0x0001620000100c00 */
[----:B------:R-:W-:-:S03]  /*803f0*/  DADD R66, -RZ, -R88 ;  /* 0x00000000ff427229 */ /* 0x000fc60000000958 */
[----:B------:R-:W4:Y:S01]  /*80400*/  LDL.64 R88, [R1+0x8278] ;  /* 0x0082780001587983 */ /* 0x000f220000100a00 */
[----:B------:R-:W-:-:S03]  /*80410*/  DFMA R12, R12, R64, R12 ;  /* 0x000000400c0c722b */ /* 0x000fc6000000000c */
[----:B------:R0:W5:Y:S01]  /*80420*/  LDL.128 R140, [R1+0x5840] ;  /* 0x00584000018c7983 */ /* 0x0001620000100c00 */
[----:B------:R-:W-:-:S03]  /*80430*/  DADD R64, -RZ, -R106 ;  /* 0x00000000ff407229 */ /* 0x000fc6000000096a */
[----:B------:R-:W4:Y:S04]  /*80440*/  LDL.64 R106, [R1+0x8270] ;  /* 0x00827000016a7983 */ /* 0x000f280000100a00 */
[----:B------:R1:W-:Y:S04]  /*80450*/  STL.128 [R1+0x5760], R64 ;  /* 0x0057604001007387 */ /* 0x0003e80000100c00 */
[----:B------:R0:W5:Y:S04]  /*80460*/  LDL.128 R144, [R1+0x5850] ;  /* 0x0058500001907983 */ /* 0x0001680000100c00 */
[----:B------:R0:W5:Y:S04]  /*80470*/  LDL.128 R148, [R1+0x5860] ;  /* 0x0058600001947983 */ /* 0x0001680000100c00 */
[----:B------:R0:W5:Y:S01]  /*80480*/  LDL.128 R152, [R1+0x5870] ;  /* 0x0058700001987983 */ /* 0x0001620000100c00 */
[----:B-1----:R-:W-:-:S03]  /*80490*/  DFMA R64, -R50, R12, 1 ;  /* 0x3ff000003240742b */ /* 0x002fc6000000010c */
[----:B------:R0:W5:Y:S04]  /*804a0*/  LDL.128 R156, [R1+0x5880] ;  /* 0x00588000019c7983 */ /* 0x0001680000100c00 */
[----:B------:R0:W5:Y:S01]  /*804b0*/  LDL.128 R220, [R1+0x5890] ;  /* 0x0058900001dc7983 */ /* 0x0001620000100c00 */
[----:B------:R-:W-:-:S03]  /*804c0*/  DFMA R12, R12, R64, R12 ;  /* 0x000000400c0c722b */ /* 0x000fc6000000000c */
[----:B------:R0:W5:Y:S01]  /*804d0*/  LDL.128 R216, [R1+0x58a0] ;  /* 0x0058a00001d87983 */ /* 0x0001620000100c00 */
[----:B------:R-:W-:-:S03]  /*804e0*/  DADD R64, -RZ, -R114 ;  /* 0x00000000ff407229 */ /* 0x000fc60000000972 */
[----:B------:R0:W5:Y:S04]  /*804f0*/  LDL.128 R112, [R1+0x5800] ;  /* 0x0058000001707983 */ /* 0x0001680000100c00 */
[----:B------:R0:W5:Y:S04]  /*80500*/  LDL.128 R208, [R1+0x58c0] ;  /* 0x0058c00001d07983 */ /* 0x0001680000100c00 */
[----:B------:R0:W5:Y:S04]  /*80510*/  LDL.128 R204, [R1+0x58d0] ;  /* 0x0058d00001cc7983 */ /* 0x0001680000100c00 */
[----:B------:R0:W5:Y:S04]  /*80520*/  LDL.128 R200, [R1+0x58e0] ;  /* 0x0058e00001c87983 */ /* 0x0001680000100c00 */
[----:B------:R0:W5:Y:S04]  /*80530*/  LDL.128 R184, [R1+0x5900] ;  /* 0x0059000001b87983 */ /* 0x0001680000100c00 */
[----:B------:R0:W5:Y:S01]  /*80540*/  LDL.128 R180, [R1+0x5910] ;  /* 0x0059100001b47983 */ /* 0x0001620000100c00 */
[----:B------:R-:W-:-:S07]  /*80550*/  DADD R66, -RZ, -R8 ;  /* 0x00000000ff427229 */ /* 0x000fce0000000908 */
[----:B------:R2:W-:Y:S01]  /*80560*/  STL.128 [R1+0x5770], R64 ;  /* 0x0057704001007387 */ /* 0x0005e20000100c00 */
[----:B------:R-:W-:Y:S01]  /*80570*/  BSSY.RECONVERGENT B3, `(.L_x_1176) ;  /* 0x0000031000037945 */ /* 0x000fe20003800200 */
[----:B--2---:R-:W-:-:S08]  /*80580*/  DMUL R64, R168, R12 ;  /* 0x0000000ca8407228 */ /* 0x004fd00000000000 */
[----:B------:R-:W-:Y:S01]  /*80590*/  DFMA R66, -R50, R64, R168 ;  /* 0x000000403242722b */ /* 0x000fe200000001a8 */
[----:B---3--:R1:W-:Y:S04]  /*805a0*/  STL.128 [R1+0x7ed0], R248 ;  /* 0x007ed0f801007387 */ /* 0x0083e80000100c00 */
[----:B----4-:R2:W-:Y:S03]  /*805b0*/  STL.128 [R1+0x5720], R244 ;  /* 0x005720f401007387 */ /* 0x0105e60000100c00 */
[----:B------:R-:W-:Y:S02]  /*805c0*/  DFMA R108, R12, R66, R64 ;  /* 0x000000420c6c722b */ /* 0x000fe40000000040 */
[----:B------:R-:W-:-:S02]  /*805d0*/  DFMA R64, R240, R8, R16 ;  /* 0x00000008f040722b */ /* 0x000fc40000000010 */
[-C--:B------:R-:W-:Y:S02]  /*805e0*/  DFMA R66, R238, R8.reuse, R20 ;  /* 0x00000008ee42722b */ /* 0x080fe40000000014 */
[-C--:B-1----:R-:W-:Y:S02]  /*805f0*/  DFMA R248, R232, R8.reuse, R62 ;  /* 0x00000008e8f8722b */ /* 0x082fe4000000003e */
[-C--:B------:R-:W-:Y:S02]  /*80600*/  DFMA R250, R224, R8.reuse, R44 ;  /* 0x00000008e0fa722b */ /* 0x080fe4000000002c */
[-C--:B------:R-:W-:Y:S02]  /*80610*/  DFMA R242, R116, R8.reuse, R234 ;  /* 0x0000000874f2722b */ /* 0x080fe400000000ea */
[-C--:B--2---:R-:W-:Y:S02]  /*80620*/  DFMA R244, R178, R8.reuse, R74 ;  /* 0x00000008b2f4722b */ /* 0x084fe4000000004a */
[----:B------:R-:W-:-:S02]  /*80630*/  DFMA R246, R174, R8, R40 ;  /* 0x00000008aef6722b */ /* 0x000fc40000000028 */
[-C--:B------:R-:W-:Y:S02]  /*80640*/  DFMA R240, R120, R8.reuse, R68 ;  /* 0x0000000878f0722b */ /* 0x080fe40000000044 */
[-C--:B------:R-:W-:Y:S01]  /*80650*/  DFMA R234, R86, R8.reuse, R28 ;  /* 0x0000000856ea722b */ /* 0x080fe2000000001c */
[----:B------:R0:W-:Y:S01]  /*80660*/  STL.64 [R1+0x7f70], R248 ;  /* 0x007f70f801007387 */ /* 0x0001e20000100a00 */
[-C--:B------:R-:W-:Y:S02]  /*80670*/  DFMA R226, R82, R8.reuse, R226 ;  /* 0x0000000852e2722b */ /* 0x080fe400000000e2 */
[----:B------:R-:W-:Y:S01]  /*80680*/  DFMA R224, R4, R8, R24 ;  /* 0x0000000804e0722b */ /* 0x000fe20000000018 */
[----:B------:R0:W-:Y:S01]  /*80690*/  STL.64 [R1+0x7f78], R250 ;  /* 0x007f78fa01007387 */ /* 0x0001e20000100a00 */
[----:B------:R-:W-:-:S03]  /*806a0*/  FFMA R0, RZ, R51, R109 ;  /* 0x00000033ff007223 */ /* 0x000fc6000000006d */
[----:B------:R0:W-:Y:S04]  /*806b0*/  STL.64 [R1+0x7a60], R244 ;  /* 0x007a60f401007387 */ /* 0x0001e80000100a00 */
[----:B------:R0:W-:Y:S04]  /*806c0*/  STL.64 [R1+0x7a68], R246 ;  /* 0x007a68f601007387 */ /* 0x0001e80000100a00 */
[----:B------:R0:W-:Y:S01]  /*806d0*/  STL.64 [R1+0x7aa0], R240 ;  /* 0x007aa0f001007387 */ /* 0x0001e20000100a00 */
[----:B------:R-:W-:-:S03]  /*806e0*/  DFMA R232, R88, R8, R32 ;  /* 0x0000000858e8722b */ /* 0x000fc60000000020 */
[----:B------:R0:W-:Y:S01]  /*806f0*/  STL.64 [R1+0x7aa8], R242 ;  /* 0x007aa8f201007387 */ /* 0x0001e20000100a00 */
[----:B------:R-:W-:-:S03]  /*80700*/  DFMA R238, R106, R8, R36 ;  /* 0x000000086aee722b */ /* 0x000fc60000000024 */
[----:B------:R0:W-:Y:S04]  /*80710*/  STL.64 [R1+0x7f80], R232 ;  /* 0x007f80e801007387 */ /* 0x0001e80000100a00 */
[----:B------:R0:W-:Y:S04]  /*80720*/  STL.128 [R1+0x5780], R64 ;  /* 0x0057804001007387 */ /* 0x0001e80000100c00 */
        /* <DEDUP_REMOVED lines=21> */
.L_x_1177:
[----:B------:R-:W-:Y:S05]  /*80880*/  BSYNC.RECONVERGENT B3 ;  /* 0x0000000000037941 */ /* 0x000fea0003800200 */
.L_x_1176:
        /* <DEDUP_REMOVED lines=24> */
.L_x_1179:
[----:B------:R-:W-:Y:S05]  /*80a10*/  BSYNC.RECONVERGENT B3 ;  /* 0x0000000000037941 */ /* 0x000fea0003800200 */
.L_x_1178:
[----:B------:R-:W2:Y:S04]  /*80a20*/  LDL.LU.64 R20, [R1+0x7878] ;  /* 0x0078780001147983 */ /* 0x000ea80000300a00 */
        /* <DEDUP_REMOVED lines=24> */
.L_x_1181:
[----:B------:R-:W-:Y:S05]  /*80bb0*/  BSYNC.RECONVERGENT B3 ;  /* 0x0000000000037941 */ /* 0x000fea0003800200 */
.L_x_1180:
[----:B------:R-:W2:Y:S04]  /*80bc0*/  LDL.64 R24, [R1+0x78c8] ;  /* 0x0078c80001187983 */ /* 0x000ea80000100a00 */
[----:B------:R-:W3:Y:S04]  /*80bd0*/  LDL.64 R32, [R1+0x7c30] ;  /* 0x007c300001207983 */ /* 0x000ee80000100a00 */
[----:B------:R-:W4:Y:S04]  /*80be0*/  LDL.64 R20, [R1+0x7c38] ;  /* 0x007c380001147983 */ /* 0x000f280000100a00 */
[----:B------:R-:W5:Y:S01]  /*80bf0*/  LDL.64 R28, [R1+0x7eb0] ;  /* 0x007eb000011c7983 */ /* 0x000f620000100a00 */
        /* <DEDUP_REMOVED lines=22> */
[----:B------:R-:W-:Y:S05]  /*80d60*/  CALL.REL.NOINC `($__internal_1_$__cuda_sm20_div_rn_f64_full) ;  /* 0x00000cf800507944 */ /* 0x000fea0003c00000 */
[----:B------:R-:W-:Y:S01]  /*80d70*/  MOV R36, R12 ;  /* 0x0000000c00247202 */ /* 0x000fe20000000f00 */
[----:B------:R-:W-:-:S07]  /*80d80*/  IMAD.MOV.U32 R37, RZ, RZ, R13 ;  /* 0x000000ffff257224 */ /* 0x000fce00078e000d */
.L_x_1183:
[----:B------:R-:W-:Y:S05]  /*80d90*/  BSYNC.RECONVERGENT B3 ;  /* 0x0000000000037941 */ /* 0x000fea0003800200 */
.L_x_1182:
[----:B------:R-:W2:Y:S04]  /*80da0*/  LDL.64 R28, [R1+0x7700] ;  /* 0x00770000011c7983 */ /* 0x000ea80000100a00 */
[----:B------:R-:W3:Y:S04]  /*80db0*/  LDL.128 R112, [R1+0x45e0] ;  /* 0x0045e00001707983 */ /* 0x000ee80000100c00 */
[----:B------:R-:W4:Y:S01]  /*80dc0*/  LDL.64 R68, [R1+0x80a0] ;  /* 0x0080a00001447983 */ /* 0x000f220000100a00 */
[----:B------:R-:W-:Y:S01]  /*80dd0*/  HFMA2 R4, -RZ, RZ, 0, 5.9604644775390625e-08 ;  /* 0x00000001ff047431 */ /* 0x000fe200000001ff */
        /* <DEDUP_REMOVED lines=10> */
[----:B------:R-:W-:Y:S01]  /*80e80*/  DADD R8, -RZ, -R128 ;  /* 0x00000000ff087229 */ /* 0x000fe20000000980 */
[----:B---3--:R0:W-:Y:S07]  /*80e90*/  STL.128 [R1+0x8470], R112 ;  /* 0x0084707001007387 */ /* 0x0081ee0000100c00 */
[----:B------:R-:W-:-:S02]  /*80ea0*/  FFMA R0, RZ, R29, R51 ;  /* 0x0000001dff007223 */ /* 0x000fc40000000033 */
[----:B------:R-:W-:-:S03]  /*80eb0*/  FSETP.GEU.AND P2, PT, |R9|, 6.5827683646048100446e-37, PT ;  /* 0x036000000900780b */ /* 0x000fc60003f4e200 */
[----:B------:R-:W-:Y:S01]  /*80ec0*/  FSETP.GT.AND P1, PT, |R0|, 1.469367938527859385e-39, PT ;  /* 0x001000000000780b */ /* 0x000fe20003f24200 */
[----:B------:R-:W-:Y:S01]  /*80ed0*/  IMAD.MOV.U32 R24, RZ, RZ, R112 ;  /* 0x000000ffff187224 */ /* 0x000fe200078e0070 */
[----:B------:R-:W-:Y:S01]  /*80ee0*/  MOV R25, R113 ;  /* 0x0000007100197202 */ /* 0x000fe20000000f00 */
[----:B------:R-:W-:Y:S02]  /*80ef0*/  IMAD.MOV.U32 R62, RZ, RZ, R114 ;  /* 0x000000ffff3e7224 */ /* 0x000fe400078e0072 */
[----:B------:R-:W-:Y:S01]  /*80f00*/  IMAD.MOV.U32 R63, RZ, RZ, R115 ;  /* 0x000000ffff3f7224 */ /* 0x000fe200078e0073 */
[-C--:B----4-:R-:W-:Y:S02]  /*80f10*/  DFMA R4, R68, R36.reuse, R202 ;  /* 0x000000244404722b */ /* 0x090fe400000000ca */
[----:B------:R-:W-:-:S03]  /*80f20*/  DFMA R24, R24, R36, R154 ;  /* 0x000000241818722b */ /* 0x000fc6000000009a */
[----:B------:R-:W-:Y:S02]  /*80f30*/  DFMA R68, R62, R36, R20 ;  /* 0x000000243e44722b */ /* 0x000fe40000000014 */
[----:B0-----:R-:W-:Y:S09]  /*80f40*/  @P1 BRA P2, `(.L_x_1185) ;  /* 0x0000000000181947 */ /* 0x001ff20001000000 */
[----:B------:R-:W-:Y:S01]  /*80f50*/  IMAD.MOV.U32 R174, RZ, RZ, R28 ;  /* 0x000000ffffae7224 */ /* 0x000fe200078e001c */
[----:B------:R-:W-:Y:S01]  /*80f60*/  MOV R0, 0x80f90 ;  /* 0x00080f9000007802 */ /* 0x000fe20000000f00 */
[----:B------:R-:W-:-:S07]  /*80f70*/  IMAD.MOV.U32 R175, RZ, RZ, R29 ;  /* 0x000000ffffaf7224 */ /* 0x000fce00078e001d */
[----:B------:R-:W-:Y:S05]  /*80f80*/  CALL.REL.NOINC `($__internal_1_$__cuda_sm20_div_rn_f64_full) ;  /* 0x00000cf400c87944 */ /* 0x000fea0003c00000 */
[----:B------:R-:W-:Y:S01]  /*80f90*/  MOV R50, R12 ;  /* 0x0000000c00327202 */ /* 0x000fe20000000f00 */
[----:B------:R-:W-:-:S07]  /*80fa0*/  IMAD.MOV.U32 R51, RZ, RZ, R13 ;  /* 0x000000ffff337224 */ /* 0x000fce00078e000d */
.L_x_1185:
[----:B------:R-:W-:Y:S05]  /*80fb0*/  BSYNC.RECONVERGENT B3 ;  /* 0x0000000000037941 */ /* 0x000fea0003800200 */
.L_x_1184:
[----:B------:R-:W2:Y:S04]  /*80fc0*/  LDL.128 R112, [R1+0x4710] ;  /* 0x0047100001707983 */ /* 0x000ea80000100c00 */
[----:B------:R-:W3:Y:S04]  /*80fd0*/  LDL.64 R106, [R1+0x83f8] ;  /* 0x0083f800016a7983 */ /* 0x000ee80000100a00 */
[----:B------:R-:W4:Y:S01]  /*80fe0*/  LDL.LU.64 R86, [R1+0x7780] ;  /* 0x0077800001567983 */ /* 0x000f220000300a00 */
        /* <DEDUP_REMOVED lines=21> */
[-C--:B---3--:R-:W-:Y:S02]  /*81140*/  DFMA R20, R106, R50.reuse, R156 ;  /* 0x000000326a14722b */ /* 0x088fe4000000009c */
[-C--:B------:R-:W-:Y:S02]  /*81150*/  DFMA R16, R88, R50.reuse, R16 ;  /* 0x000000325810722b */ /* 0x080fe40000000010 */
[----:B----4-:R-:W-:Y:S01]  /*81160*/  DFMA R28, R28, R50, R86 ;  /* 0x000000321c1c722b */ /* 0x010fe20000000056 */
        /* <DEDUP_REMOVED lines=14> */
.L_x_1187:
[----:B------:R-:W-:Y:S05]  /*81250*/  BSYNC.RECONVERGENT B3 ;  /* 0x0000000000037941 */ /* 0x000fea0003800200 */
.L_x_1186:
[----:B------:R-:W2:Y:S04]  /*81260*/  LDL.64 R88, [R1+0x7fc8] ;  /* 0x007fc80001587983 */ /* 0x000ea80000100a00 */
[----:B------:R-:W3:Y:S01]  /*81270*/  LDL.64 R86, [R1+0x8040] ;  /* 0x0080400001567983 */ /* 0x000ee20000100a00 */
        /* <DEDUP_REMOVED lines=19> */
[----:B------:R-:W-:Y:S01]  /*813b0*/  MOV R0, 0x813e0 ;  /* 0x000813e000007802 */ /* 0x000fe20000000f00 */
[----:B------:R-:W-:-:S07]  /*813c0*/  IMAD.MOV.U32 R175, RZ, RZ, R195 ;  /* 0x000000ffffaf7224 */ /* 0x000fce00078e00c3 */
[----:B0-----:R-:W-:Y:S05]  /*813d0*/  CALL.REL.NOINC `($__internal_1_$__cuda_sm20_div_rn_f64_full) ;  /* 0x00000cf000b47944 */ /* 0x001fea0003c00000 */
[----:B------:R-:W-:Y:S01]  /*813e0*/  MOV R68, R12 ;  /* 0x0000000c00447202 */ /* 0x000fe20000000f00 */
[----:B------:R-:W-:-:S07]  /*813f0*/  IMAD.MOV.U32 R69, RZ, RZ, R13 ;  /* 0x000000ffff457224 */ /* 0x000fce00078e000d */
.L_x_1189:
[----:B------:R-:W-:Y:S05]  /*81400*/  BSYNC.RECONVERGENT B3 ;  /* 0x0000000000037941 */ /* 0x000fea0003800200 */
.L_x_1188:
[----:B0-----:R-:W2:Y:S04]  /*81410*/  LDL.64 R114, [R1+0x8830] ;  /* 0x0088300001727983 */ /* 0x001ea80000100a00 */
[----:B------:R-:W3:Y:S04]  /*81420*/  LDL.64 R112, [R1+0x8838] ;  /* 0x0088380001707983 */ /* 0x000ee80000100a00 */
[----:B------:R-:W4:Y:S04]  /*81430*/  LDL.64 R106, [R1+0x8840] ;  /* 0x00884000016a7983 */ /* 0x000f280000100a00 */
[----:B------:R-:W5:Y:S01]  /*81440*/  LDL.64 R88, [R1+0x8848] ;  /* 0x0088480001587983 */ /* 0x000f620000100a00 */
[----:B------:R-:W0:Y:S01]  /*81450*/  MUFU.RCP64H R9, R53 ;  /* 0x0000003500097308 */ /* 0x000e220000001800 */
[----:B------:R-:W-:Y:S01]  /*81460*/  IMAD.MOV.U32 R8, RZ, RZ, 0x1 ;  /* 0x00000001ff087424 */ /* 0x000fe200078e00ff */
        /* <DEDUP_REMOVED lines=26> */
.L_x_1191:
[----:B------:R-:W-:Y:S05]  /*81610*/  BSYNC.RECONVERGENT B3 ;  /* 0x0000000000037941 */ /* 0x000fea0003800200 */
.L_x_1190:
[----:B------:R-:W2:Y:S04]  /*81620*/  LDL.LU.64 R154, [R1+0x7ed0] ;  /* 0x007ed000019a7983 */ /* 0x000ea80000300a00 */
[----:B------:R-:W2:Y:S04]  /*81630*/  LDL.LU.64 R134, [R1+0x7760] ;  /* 0x0077600001867983 */ /* 0x000ea80000300a00 */
        /* <DEDUP_REMOVED lines=30> */
.L_x_1193:
[----:B------:R-:W-:Y:S05]  /*81820*/  BSYNC.RECONVERGENT B3 ;  /* 0x0000000000037941 */ /* 0x000fea0003800200 */
.L_x_1192:
[----:B------:R-:W2:Y:S04]  /*81830*/  LDL.64 R130, [R1+0x8410] ;  /* 0x0084100001827983 */ /* 0x000ea80000100a00 */
[----:B------:R-:W3:Y:S04]  /*81840*/  LDL.LU.64 R136, [R1+0x77f0] ;  /* 0x0077f00001887983 */ /* 0x000ee80000300a00 */
[----:B------:R-:W4:Y:S04]  /*81850*/  LDL.64 R134, [R1+0x87a0] ;  /* 0x0087a00001867983 */ /* 0x000f280000100a00 */
        /* <DEDUP_REMOVED lines=21> */
[----:B------:R-:W-:Y:S01]  /*819b0*/  IMAD.MOV.U32 R174, RZ, RZ, R42 ;  /* 0x000000ffffae7224 */ /* 0x000fe200078e002a */
[----:B------:R-:W-:Y:S01]  /*819c0*/  MOV R0, 0x819f0 ;  /* 0x000819f000007802 */ /* 0x000fe20000000f00 */
[----:B------:R-:W-:-:S07]  /*819d0*/  IMAD.MOV.U32 R175, RZ, RZ, R43 ;  /* 0x000000ffffaf7224 */ /* 0x000fce00078e002b */
[----:B------:R-:W-:Y:S05]  /*819e0*/  CALL.REL.NOINC `($__internal_1_$__cuda_sm20_div_rn_f64_full) ;  /* 0x00000cec00307944 */ /* 0x000fea0003c00000 */
[----:B------:R-:W-:Y:S01]  /*819f0*/  MOV R86, R12 ;  /* 0x0000000c00567202 */ /* 0x000fe20000000f00 */
[----:B------:R-:W-:-:S07]  /*81a00*/  IMAD.MOV.U32 R87, RZ, RZ, R13 ;  /* 0x000000ffff577224 */ /* 0x000fce00078e000d */
.L_x_1195:
[----:B------:R-:W-:Y:S05]  /*81a10*/  BSYNC.RECONVERGENT B3 ;  /* 0x0000000000037941 */ /* 0x000fea0003800200 */
.L_x_1194:
        /* <DEDUP_REMOVED lines=30> */
.L_x_1197:
[----:B------:R-:W-:Y:S05]  /*81c00*/  BSYNC.RECONVERGENT B3 ;  /* 0x0000000000037941 */ /* 0x000fea0003800200 */
.L_x_1196:
[----:B------:R-:W2:Y:S04]  /*81c10*/  LDL.64 R156, [R1+0x7f98] ;  /* 0x007f9800019c7983 */ /* 0x000ea80000100a00 */
[----:B------:R-:W3:Y:S04]  /*81c20*/  LDL.64 R154, [R1+0x7af0] ;  /* 0x007af000019a7983 */ /* 0x000ee80000100a00 */
[----:B------:R-:W4:Y:S04]  /*81c30*/  LDL.64 R136, [R1+0x7f90] ;  /* 0x007f900001887983 */ /* 0x000f280000100a00 */
        /* <DEDUP_REMOVED lines=23> */
[----:B------:R-:W-:Y:S01]  /*81db0*/  IMAD.MOV.U32 R174, RZ, RZ, R60 ;  /* 0x000000ffffae7224 */ /* 0x000fe200078e003c */
[----:B------:R-:W-:Y:S02]  /*81dc0*/  MOV R175, R61 ;  /* 0x0000003d00af7202 */ /* 0x000fe40000000f00 */
[----:B------:R-:W-:-:S07]  /*81dd0*/  MOV R0, 0x81df0 ;  /* 0x00081df000007802 */ /* 0x000fce0000000f00 */
[----:B------:R-:W-:Y:S05]  /*81de0*/  CALL.REL.NOINC `($__internal_1_$__cuda_sm20_div_rn_f64_full) ;  /* 0x00000ce800307944 */ /* 0x000fea0003c00000 */
[----:B------:R-:W-:Y:S02]  /*81df0*/  IMAD.MOV.U32 R106, RZ, RZ, R12 ;  /* 0x000000ffff6a7224 */ /* 0x000fe400078e000c */
[----:B------:R-:W-:-:S07]  /*81e00*/  IMAD.MOV.U32 R107, RZ, RZ, R13 ;  /* 0x000000ffff6b7224 */ /* 0x000fce00078e000d */
.L_x_1199:
[----:B------:R-:W-:Y:S05]  /*81e10*/  BSYNC.RECONVERGENT B3 ;  /* 0x0000000000037941 */ /* 0x000fea0003800200 */
.L_x_1198:
        /* <DEDUP_REMOVED lines=30> */
.L_x_1201:
[----:B------:R-:W-:Y:S05]  /*82000*/  BSYNC.RECONVERGENT B3 ;  /* 0x0000000000037941 */ /* 0x000fea0003800200 */
.L_x_1200:
        /* <DEDUP_REMOVED lines=32> */
.L_x_1203:
[----:B------:R-:W-:Y:S05]  /*82210*/  BSYNC.RECONVERGENT B3 ;  /* 0x0000000000037941 */ /* 0x000fea0003800200 */
.L_x_1202:
        /* <DEDUP_REMOVED lines=28> */
.L_x_1205:
[----:B------:R-:W-:Y:S05]  /*823e0*/  BSYNC.RECONVERGENT B3 ;  /* 0x0000000000037941 */ /* 0x000fea0003800200 */
.L_x_1204:
        /* <DEDUP_REMOVED lines=28> */
.L_x_1207:
[----:B------:R-:W-:Y:S05]  /*825b0*/  BSYNC.RECONVERGENT B3 ;  /* 0x0000000000037941 */ /* 0x000fea0003800200 */
.L_x_1206:
[----:B------:R-:W2:Y:S04]  /*825c0*/  LDL.64 R154, [R1+0x7d00] ;  /* 0x007d0000019a7983 */ /* 0x000ea80000100a00 */
[----:B------:R-:W3:Y:S04]  /*825d0*/  LDL.64 R150, [R1+0x83c0] ;  /* 0x0083c00001967983 */ /* 0x000ee80000100a00 */
[----:B------:R-:W4:Y:S04]  /*825e0*/  LDL.64 R148, [R1+0x7f18] ;  /* 0x007f180001947983 */ /* 0x000f280000100a00 */
[----:B------:R-:W5:Y:S01]  /*825f0*/  LDL.64 R146, [R1+0x7740] ;  /* 0x0077400001927983 */ /* 0x000f620000100a00 */
[----:B------:R-:W0:Y:S01]  /*82600*/  MUFU.RCP64H R9, R91 ;  /* 0x0000005b00097308 */ /* 0x000e220000001800 */
[----:B------:R-:W-:Y:S01]  /*82610*/  IMAD.MOV.U32 R8, RZ, RZ, 0x1 ;  /* 0x00000001ff087424 */ /* 0x000fe200078e00ff */
[-C--:B------:R-:W-:Y:S01]  /*82620*/  DFMA R32, R76, R142.reuse, R32 ;  /* 0x0000008e4c20722b */ /* 0x080fe20000000020 */
[----:B------:R-:W-:Y:S01]  /*82630*/  BSSY.RECONVERGENT B3, `(.L_x_1208) ;  /* 0x0000019000037945 */ /* 0x000fe20003800200 */
[----:B------:R-:W-:-:S03]  /*82640*/  DFMA R76, R98, R142, R136 ;  /* 0x0000008e624c722b */ /* 0x000fc60000000088 */
        /* <DEDUP_REMOVED lines=23> */
.L_x_1209:
[----:B------:R-:W-:Y:S05]  /*827c0*/  BSYNC.RECONVERGENT B3 ;  /* 0x0000000000037941 */ /* 0x000fea0003800200 */
.L_x_1208:
        /* <DEDUP_REMOVED lines=36> */
.L_x_1211:
[----:B------:R-:W-:Y:S05]  /*82a10*/  BSYNC.RECONVERGENT B3 ;  /* 0x0000000000037941 */ /* 0x000fea0003800200 */
.L_x_1210:
        /* <DEDUP_REMOVED lines=33> */
.L_x_1213:
[----:B------:R-:W-:Y:S05]  /*82c30*/  BSYNC.RECONVERGENT B3 ;  /* 0x0000000000037941 */ /* 0x000fea0003800200 */
.L_x_1212:
        /* <DEDUP_REMOVED lines=40> */
.L_x_1215:
[----:B------:R-:W-:Y:S05]  /*82ec0*/  BSYNC.RECONVERGENT B3 ;  /* 0x0000000000037941 */ /* 0x000fea0003800200 */
.L_x_1214:
        /* <DEDUP_REMOVED lines=40> */
.L_x_1217:
[----:B------:R-:W-:Y:S05]  /*83150*/  BSYNC.RECONVERGENT B3 ;  /* 0x0000000000037941 */ /* 0x000fea0003800200 */
.L_x_1216:
        /* <DEDUP_REMOVED lines=42> */
.L_x_1219:
[----:B------:R-:W-:Y:S05]  /*83400*/  BSYNC.RECONVERGENT B3 ;  /* 0x0000000000037941 */ /* 0x000fea0003800200 */
.L_x_1218:
        /* <DEDUP_REMOVED lines=40> */
.L_x_1221:
[----:B------:R-:W-:Y:S05]  /*83690*/  BSYNC.RECONVERGENT B3 ;  /* 0x0000000000037941 */ /* 0x000fea0003800200 */
.L_x_1220:
[----:B------:R-:W2:Y:S04]  /*836a0*/  LDL.64 R134, [R1+0x82f0] ;  /* 0x0082f00001867983 */ /* 0x000ea80000100a00 */
[----:B------:R-:W3:Y:S04]  /*836b0*/  LDL.64 R174, [R1+0x8608] ;  /* 0x0086080001ae7983 */ /* 0x000ee80000100a00 */
[----:B------:R-:W4:Y:S04]  /*836c0*/  LDL.64 R164, [R1+0x7a88] ;  /* 0x007a880001a47983 */ /* 0x000f280000100a00 */
[----:B------:R-:W5:Y:S04]  /*836d0*/  LDL.64 R162, [R1+0x7c60] ;  /* 0x007c600001a27983 */ /* 0x000f680000100a00 */
[----:B------:R-:W5:Y:S04]  /*836e0*/  LDL.64 R160, [R1+0x7c68] ;  /* 0x007c680001a07983 */ /* 0x000f680000100a00 */
        /* <DEDUP_REMOVED lines=20> */
[-C--:B---3--:R-:W-:Y:S02]  /*83830*/  DFMA R134, R174, R4.reuse, R200 ;  /* 0x00000004ae86722b */ /* 0x088fe400000000c8 */
[----:B----4-:R-:W-:-:S05]  /*83840*/  DFMA R114, R158, R4, R114 ;  /* 0x000000049e72722b */ /* 0x010fca0000000072 */
[----:B------:R0:W-:Y:S01]  /*83850*/  STL.64 [R1+0x7780], R134 ;  /* 0x0077808601007387 */ /* 0x0001e20000100a00 */
[----:B------:R-:W-:Y:S01]  /*83860*/  DADD R12, -RZ, -R12 ;  /* 0x00000000ff0c7229 */ /* 0x000fe2000000090c */
[----:B------:R-:W-:Y:S01]  /*83870*/  FFMA R0, RZ, R65, R9 ;  /* 0x00000041ff007223 */ /* 0x000fe20000000009 */
[-C--:B0-----:R-:W-:Y:S02]  /*83880*/  DFMA R134, R164, R4.reuse, R132 ;  /* 0x00000004a486722b */ /* 0x081fe40000000084 */
[-C--:B-----5:R-:W-:Y:S02]  /*83890*/  DFMA R132, R162, R4.reuse, R128 ;  /* 0x00000004a284722b */ /* 0x0a0fe40000000080 */
[----:B------:R-:W-:Y:S01]  /*838a0*/  DFMA R128, R160, R4, R130 ;  /* 0x00000004a080722b */ /* 0x000fe20000000082 */
[----:B------:R0:W-:Y:S04]  /*838b0*/  STL.64 [R1+0x7738], R114 ;  /* 0x0077387201007387 */ /* 0x0001e80000100a00 */
[----:B------:R0:W-:Y:S04]  /*838c0*/  STL.64 [R1+0x7760], R134 ;  /* 0x0077608601007387 */ /* 0x0001e80000100a00 */
[----:B------:R0:W-:Y:S04]  /*838d0*/  STL.64 [R1+0x7758], R132 ;  /* 0x0077588401007387 */ /* 0x0001e80000100a00 */
[----:B------:R0:W-:Y:S01]  /*838e0*/  STL.64 [R1+0x7748], R128 ;  /* 0x0077488001007387 */ /* 0x0001e20000100a00 */
[----:B------:R-:W-:-:S02]  /*838f0*/  FSETP.GT.AND P1, PT, |R0|, 1.469367938527859385e-39, PT ;  /* 0x001000000000780b */ /* 0x000fc40003f24200 */
[----:B------:R-:W-:Y:S01]  /*83900*/  FSETP.GEU.AND P2, PT, |R13|, 6.5827683646048100446e-37, PT ;  /* 0x036000000d00780b */ /* 0x000fe20003f4e200 */
[-C--:B------:R-:W-:Y:S02]  /*83910*/  DFMA R28, R170, R4.reuse, R182 ;  /* 0x00000004aa1c722b */ /* 0x080fe400000000b6 */
[-C--:B------:R-:W-:Y:S02]  /*83920*/  DFMA R20, R168, R4.reuse, R20 ;  /* 0x00000004a814722b */ /* 0x080fe40000000014 */
[-C--:B------:R-:W-:Y:S02]  /*83930*/  DFMA R24, R166, R4.reuse, R24 ;  /* 0x00000004a618722b */ /* 0x080fe40000000018 */
[-C--:B------:R-:W-:Y:S02]  /*83940*/  DFMA R16, R156, R4.reuse, R16 ;  /* 0x000000049c10722b */ /* 0x080fe40000000010 */
[-C--:B------:R-:W-:Y:S02]  /*83950*/  DFMA R222, R154, R4.reuse, R112 ;  /* 0x000000049ade722b */ /* 0x080fe40000000070 */
[----:B------:R-:W-:-:S02]  /*83960*/  DFMA R220, R138, R4, R110 ;  /* 0x000000048adc722b */ /* 0x000fc4000000006e */
        /* <DEDUP_REMOVED lines=10> */
.L_x_1223:
[----:B------:R-:W-:Y:S05]  /*83a10*/  BSYNC.RECONVERGENT B3 ;  /* 0x0000000000037941 */ /* 0x000fea0003800200 */
.L_x_1222:
[----:B------:R-:W-:Y:S01]  /*83a20*/  DADD R110, -RZ, -R44 ;  /* 0x00000000ff6e7229 */ /* 0x000fe2000000092c */
[----:B------:R0:W-:Y:S01]  /*83a30*/  STL.128 [R1+0xabe0], R92 ;  /* 0x00abe05c01007387 */ /* 0x0001e20000100c00 */
[----:B------:R-:W-:Y:S02]  /*83a40*/  DADD R128, -RZ, -R88 ;  /* 0x00000000ff807229 */ /* 0x000fe40000000958 */
[----:B------:R-:W-:Y:S01]  /*83a50*/  DADD R130, -RZ, -R86 ;  /* 0x00000000ff827229 */ /* 0x000fe20000000956 */
[----:B------:R-:W-:Y:S04]  /*83a60*/  STL.128 [R1+0xabd0], R56 ;  /* 0x00abd03801007387 */ /* 0x000fe80000100c00 */
[----:B------:R1:W-:Y:S04]  /*83a70*/  STL.128 [R1+0x57f0], R108 ;  /* 0x0057f06c01007387 */ /* 0x0003e80000100c00 */
[----:B------:R2:W-:Y:S04]  /*83a80*/  STL.128 [R1+0x5830], R128 ;  /* 0x0058308001007387 */ /* 0x0005e80000100c00 */
[----:B------:R3:W-:Y:S04]  /*83a90*/  STL.128 [R1+0xabc0], R52 ;  /* 0x00abc03401007387 */ /* 0x0007e80000100c00 */
[----:B0-----:R-:W4:Y:S01]  /*83aa0*/  LDL.128 R92, [R1+0x5a90] ;  /* 0x005a9000015c7983 */ /* 0x001f220000100c00 */
[----:B-1----:R-:W-:-:S03]  /*83ab0*/  DADD R108, -RZ, -R40 ;  /* 0x00000000ff6c7229 */ /* 0x002fc60000000928 */
[----:B------:R-:W4:Y:S01]  /*83ac0*/  LDL.128 R56, [R1+0x5ad0] ;  /* 0x005ad00001387983 */ /* 0x000f220000100c00 */
[----:B------:R-:W-:-:S03]  /*83ad0*/  DADD R110, -RZ, -R36 ;  /* 0x00000000ff6e7229 */ /* 0x000fc60000000924 */
[----:B--2---:R-:W2:Y:S04]  /*83ae0*/  LDL.128 R128, [R1+0x5a60] ;  /* 0x005a600001807983 */ /* 0x004ea80000100c00 */
[----:B------:R0:W-:Y:S04]  /*83af0*/  STL.128 [R1+0x5800], R108 ;  /* 0x0058006c01007387 */ /* 0x0001e80000100c00 */
[----:B---3--:R-:W3:Y:S04]  /*83b00*/  LDL.128 R52, [R1+0x5ae0] ;  /* 0x005ae00001347983 */ /* 0x008ee80000100c00 */
[----:B------:R-:W3:Y:S01]  /*83b10*/  LDL.64 R112, [R1+0x77a0] ;  /* 0x0077a00001707983 */ /* 0x000ee20000100a00 */
[----:B------:R-:W-:-:S03]  /*83b20*/  IMAD.MOV.U32 R12, RZ, RZ, 0x1 ;  /* 0x00000001ff0c7424 */ /* 0x000fc600078e00ff */
[----:B------:R-:W3:Y:S01]  /*83b30*/  LDL.128 R200, [R1+0x5920] ;  /* 0x0059200001c87983 */ /* 0x000ee20000100c00 */
[----:B0-----:R-:W-:-:S03]  /*83b40*/  DADD R108, -RZ, -R50 ;  /* 0x00000000ff6c7229 */ /* 0x001fc60000000932 */
[----:B------:R-:W3:Y:S01]  /*83b50*/  LDL.LU.64 R88, [R1+0x7760] ;  /* 0x0077600001587983 */ /* 0x000ee20000300a00 */
[----:B------:R-:W-:Y:S02]  /*83b60*/  DADD R110, -RZ, -R62 ;  /* 0x00000000ff6e7229 */ /* 0x000fe4000000093e */
[----:B------:R-:W-:Y:S01]  /*83b70*/  DADD R114, -RZ, -R74 ;  /* 0x00000000ff727229 */ /* 0x000fe2000000094a */
[----:B------:R-:W3:Y:S04]  /*83b80*/  LDL.64 R86, [R1+0x7f78] ;  /* 0x007f780001567983 */ /* 0x000ee80000100a00 */
[----:B------:R0:W-:Y:S01]  /*83b90*/  STL.128 [R1+0x5810], R108 ;  /* 0x0058106c01007387 */ /* 0x0001e20000100c00 */
[----:B------:R-:W-:Y:S02]  /*83ba0*/  DADD R132, -RZ, -R82 ;  /* 0x00000000ff847229 */ /* 0x000fe40000000952 */
[----:B------:R-:W-:Y:S01]  /*83bb0*/  DADD R154, -RZ, -R76 ;  /* 0x00000000ff9a7229 */ /* 0x000fe2000000094c */
[----:B------:R-:W3:Y:S04]  /*83bc0*/  LDL.LU.64 R82, [R1+0x7758] ;  /* 0x0077580001527983 */ /* 0x000ee80000300a00 */
[----:B------:R-:W3:Y:S04]  /*83bd0*/  LDL.64 R76, [R1+0x7a60] ;  /* 0x007a6000014c7983 */ /* 0x000ee80000100a00 */
[----:B------:R-:W3:Y:S04]  /*83be0*/  LDL.LU.64 R74, [R1+0x7748] ;  /* 0x00774800014a7983 */ /* 0x000ee80000300a00 */
[----:B0-----:R-:W3:Y:S04]  /*83bf0*/  LDL.128 R108, [R1+0x5ac0] ;  /* 0x005ac000016c7983 */ /* 0x001ee80000100c00 */
[----:B------:R-:W3:Y:S04]  /*83c00*/  LDL.LU.64 R62, [R1+0x7780] ;  /* 0x00778000013e7983 */ /* 0x000ee80000300a00 */
[----:B------:R-:W3:Y:S04]  /*83c10*/  LDL.64 R50, [R1+0x7fa0] ;  /* 0x007fa00001327983 */ /* 0x000ee80000100a00 */
[----:B------:R-:W3:Y:S01]  /*83c20*/  LDL.128 R216, [R1+0x5ab0] ;  /* 0x005ab00001d87983 */ /* 0x000ee20000100c00 */
[----:B------:R-:W-:-:S02]  /*83c30*/  DADD R134, -RZ, -R106 ;  /* 0x00000000ff867229 */ /* 0x000fc4000000096a */
[----:B------:R-:W-:Y:S01]  /*83c40*/  DADD R136, -RZ, -R116 ;  /* 0x00000000ff887229 */ /* 0x000fe20000000974 */
[----:B------:R0:W5:Y:S01]  /*83c50*/  LDL.128 R168, [R1+0x5930] ;  /* 0x0059300001a87983 */ /* 0x0001620000100c00 */
[----:B------:R-:W-:Y:S02]  /*83c60*/  DADD R138, -RZ, -R120 ;  /* 0x00000000ff8a7229 */ /* 0x000fe40000000978 */
[----:B------:R-:W-:Y:S01]  /*83c70*/  DADD R140, -RZ, -R140 ;  /* 0x00000000ff8c7229 */ /* 0x000fe2000000098c */
[----:B------:R0:W5:Y:S01]  /*83c80*/  LDL.128 R156, [R1+0x5960] ;  /* 0x00596000019c7983 */ /* 0x0001620000100c00 */
[----:B------:R-:W-:Y:S02]  /*83c90*/  DADD R142, -RZ, -R142 ;  /* 0x00000000ff8e7229 */ /* 0x000fe4000000098e */
[----:B------:R-:W-:Y:S01]  /*83ca0*/  DADD R144, -RZ, -R144 ;  /* 0x00000000ff907229 */ /* 0x000fe20000000990 */
[----:B------:R0:W5:Y:S01]  /*83cb0*/  LDL.128 R160, [R1+0x5970] ;  /* 0x0059700001a07983 */ /* 0x0001620000100c00 */
[----:B------:R-:W-:-:S02]  /*83cc0*/  DADD R146, -RZ, -R146 ;  /* 0x00000000ff927229 */ /* 0x000fc40000000992 */
[----:B------:R-:W-:Y:S01]  /*83cd0*/  DADD R148, -RZ, -R148 ;  /* 0x00000000ff947229 */ /* 0x000fe20000000994 */
[----:B------:R0:W5:Y:S01]  /*83ce0*/  LDL.128 R164, [R1+0x5980] ;  /* 0x0059800001a47983 */ /* 0x0001620000100c00 */
[----:B------:R-:W-:Y:S02]  /*83cf0*/  DADD R150, -RZ, -R150 ;  /* 0x00000000ff967229 */ /* 0x000fe40000000996 */
[----:B------:R-:W-:Y:S01]  /*83d00*/  DADD R152, -RZ, -R152 ;  /* 0x00000000ff987229 */ /* 0x000fe20000000998 */
        /* <DEDUP_REMOVED lines=11> */
[----:B--2---:R1:W-:Y:S04]  /*83dc0*/  STL.128 [R1+0x7830], R128 ;  /* 0x0078308001007387 */ /* 0x0043e80000100c00 */
[----:B----4-:R2:W-:Y:S04]  /*83dd0*/  STL.128 [R1+0x7710], R92 ;  /* 0x0077105c01007387 */ /* 0x0105e80000100c00 */
[----:B------:R4:W-:Y:S04]  /*83de0*/  STL.128 [R1+0x79b0], R56 ;  /* 0x0079b03801007387 */ /* 0x0009e80000100c00 */
[----:B---3--:R3:W-:Y:S01]  /*83df0*/  STL.128 [R1+0x7920], R52 ;  /* 0x0079203401007387 */ /* 0x0087e20000100c00 */
[----:B------:R-:W0:Y:S03]  /*83e00*/  MUFU.RCP64H R13, R113 ;  /* 0x00000071000d7308 */ /* 0x000e260000001800 */
[----:B-1----:R-:W3:Y:S04]  /*83e10*/  LDL.128 R128, [R1+0x5af0] ;  /* 0x005af00001807983 */ /* 0x002ee80000100c00 */
[----:B--2---:R-:W2:Y:S04]  /*83e20*/  LDL.128 R92, [R1+0x5b00] ;  /* 0x005b0000015c7983 */ /* 0x004ea80000100c00 */
[----:B----4-:R-:W4:Y:S04]  /*83e30*/  LDL.128 R56, [R1+0x5b30] ;  /* 0x005b300001387983 */ /* 0x010f280000100c00 */
[----:B---3--:R-:W3:Y:S01]  /*83e40*/  LDL.128 R52, [R1+0x5b40] ;  /* 0x005b400001347983 */ /* 0x008ee20000100c00 */
[----:B0-----:R-:W-:-:S08]  /*83e50*/  DFMA R44, -R112, R12, 1 ;  /* 0x3ff00000702c742b */ /* 0x001fd0000000010c */
[----:B------:R-:W-:Y:S01]  /*83e60*/  DFMA R44, R44, R44, R44 ;  /* 0x0000002c2c2c722b */ /* 0x000fe2000000002c */
[----:B------:R0:W-:Y:S07]  /*83e70*/  STL.128 [R1+0x7850], R108 ;  /* 0x0078506c01007387 */ /* 0x0001ee0000100c00 */
[----:B------:R-:W-:Y:S02]  /*83e80*/  DFMA R12, R12, R44, R12 ;  /* 0x0000002c0c0c722b */ /* 0x000fe4000000000c */
[----:B------:R-:W3:Y:S01]  /*83e90*/  LDL.64 R44, [R1+0x77a0] ;  /* 0x0077a000012c7983 */ /* 0x000ee20000100a00 */
[----:B------:R-:W-:-:S03]  /*83ea0*/  DADD R112, -RZ, -R68 ;  /* 0x00000000ff707229 */ /* 0x000fc60000000944 */
[----:B------:R-:W3:Y:S04]  /*83eb0*/  LDL.LU.64 R68, [R1+0x7738] ;  /* 0x0077380001447983 */ /* 0x000ee80000300a00 */
[----:B------:R-:W-:Y:S04]  /*83ec0*/  STL.128 [R1+0x5820], R112 ;  /* 0x0058207001007387 */ /* 0x000fe80000100c00 */
[----:B0-----:R-:W3:Y:S04]  /*83ed0*/  LDL.128 R108, [R1+0x5b20] ;  /* 0x005b2000016c7983 */ /* 0x001ee80000100c00 */
[----:B------:R-:W-:Y:S04]  /*83ee0*/  STL.128 [R1+0x5840], R132 ;  /* 0x0058408401007387 */ /* 0x000fe80000100c00 */
[----:B------:R-:W-:Y:S04]  /*83ef0*/  STL.128 [R1+0x5850], R136 ;  /* 0x0058508801007387 */ /* 0x000fe80000100c00 */
[----:B------:R0:W-:Y:S04]  /*83f00*/  STL.128 [R1+0x5860], R140 ;  /* 0x0058608c01007387 */ /* 0x0001e80000100c00 */
[----:B------:R-:W-:Y:S04]  /*83f10*/  STL.128 [R1+0x5870], R144 ;  /* 0x0058709001007387 */ /* 0x000fe80000100c00 */
[----:B------:R1:W-:Y:S04]  /*83f20*/  STL.128 [R1+0x5880], R148 ;  /* 0x0058809401007387 */ /* 0x0003e80000100c00 */
[----:B------:R1:W-:Y:S04]  /*83f30*/  STL.128 [R1+0x5890], R152 ;  /* 0x0058909801007387 */ /* 0x0003e80000100c00 */
[----:B------:R1:W-:Y:S04]  /*83f40*/  STL.128 [R1+0x7840], R216 ;  /* 0x007840d801007387 */ /* 0x0003e80000100c00 */
[----:B0-----:R0:W5:Y:S04]  /*83f50*/  LDL.128 R140, [R1+0x59e0] ;  /* 0x0059e000018c7983 */ /* 0x0011680000100c00 */
[----:B-1----:R0:W5:Y:S04]  /*83f60*/  LDL.128 R148, [R1+0x5940] ;  /* 0x0059400001947983 */ /* 0x0021680000100c00 */
[----:B------:R0:W5:Y:S04]  /*83f70*/  LDL.128 R152, [R1+0x5950] ;  /* 0x0059500001987983 */ /* 0x0001680000100c00 */
[----:B------:R0:W5:Y:S04]  /*83f80*/  LDL.128 R136, [R1+0x59f0] ;  /* 0x0059f00001887983 */ /* 0x0001680000100c00 */
[----:B------:R0:W5:Y:S04]  /*83f90*/  LDL.128 R144, [R1+0x5a00] ;  /* 0x005a000001907983 */ /* 0x0001680000100c00 */
[----:B------:R0:W5:Y:S04]  /*83fa0*/  LDL.128 R132, [R1+0x5a10] ;  /* 0x005a100001847983 */ /* 0x0001680000100c00 */
[----:B------:R0:W5:Y:S04]  /*83fb0*/  LDL.128 R112, [R1+0x5a50] ;  /* 0x005a500001707983 */ /* 0x0001680000100c00 */
[----:B------:R0:W5:Y:S04]  /*83fc0*/  LDL.128 R216, [R1+0x5b10] ;  /* 0x005b100001d87983 */ /* 0x0001680000100c00 */
[----:B------:R1:W-:Y:S04]  /*83fd0*/  STL.128 [R1+0x7770], R128 ;  /* 0x0077708001007387 */ /* 0x0003e80000100c00 */
[----:B-1----:R-:W3:Y:S04]  /*83fe0*/  LDL.128 R128, [R1+0x5b50] ;  /* 0x005b500001807983 */ /* 0x002ee80000100c00 */
[----:B--2---:R1:W-:Y:S04]  /*83ff0*/  STL.128 [R1+0x79c0], R92 ;  /* 0x0079c05c01007387 */ /* 0x0043e80000100c00 */
[----:B----4-:R2:W-:Y:S04]  /*84000*/  STL.128 [R1+0x79f0], R56 ;  /* 0x0079f03801007387 */ /* 0x0105e80000100c00 */
[----:B---3--:R3:W-:Y:S01]  /*84010*/  STL.128 [R1+0x7880], R52 ;  /* 0x0078803401007387 */ /* 0x0087e20000100c00 */
[----:B------:R-:W-:-:S03]  /*84020*/  DFMA R36, -R44, R12, 1 ;  /* 0x3ff000002c24742b */ /* 0x000fc6000000010c */
[----:B-1----:R-:W4:Y:S04]  /*84030*/  LDL.128 R92, [R1+0x5b60] ;  /* 0x005b6000015c7983 */ /* 0x002f280000100c00 */
[----:B--2---:R-:W2:Y:S01]  /*84040*/  LDL.128 R56, [R1+0x5b90] ;  /* 0x005b900001387983 */ /* 0x004ea20000100c00 */
[----:B------:R-:W-:-:S03]  /*84050*/  DFMA R12, R12, R36, R12 ;  /* 0x000000240c0c722b */ /* 0x000fc6000000000c */
[----:B---3--:R-:W3:Y:S04]  /*84060*/  LDL.128 R52, [R1+0x5ba0] ;  /* 0x005ba00001347983 */ /* 0x008ee80000100c00 */
[----:B------:R1:W-:Y:S01]  /*84070*/  STL.128 [R1+0x79e0], R108 ;  /* 0x0079e06c01007387 */ /* 0x0003e20000100c00 */
[----:B------:R-:W-:-:S08]  /*84080*/  DMUL R36, R12, -R200 ;  /* 0x800000c80c247228 */ /* 0x000fd00000000000 */
[----:B------:R-:W-:Y:S01]  /*84090*/  DFMA R40, -R44, R36, -R200 ;  /* 0x000000242c28722b */ /* 0x000fe200000009c8 */
[----:B-1----:R-:W4:Y:S07]  /*840a0*/  LDL.128 R108, [R1+0x5b80] ;  /* 0x005b8000016c7983 */ /* 0x002f2e0000100c00 */
[----:B------:R-:W-:Y:S02]  /*840b0*/  DFMA R174, R12, R40, R36 ;  /* 0x000000280cae722b */ /* 0x000fe40000000024 */
[----:B------:R-:W3:Y:S04]  /*840c0*/  LDL.64 R40, [R1+0x7f80] ;  /* 0x007f800001287983 */ /* 0x000ee80000100a00 */
[----:B------:R-:W3:Y:S04]  /*840d0*/  LDL.64 R36, [R1+0x7f88] ;  /* 0x007f880001247983 */ /* 0x000ee80000100a00 */
[----:B------:R1:W-:Y:S04]  /*840e0*/  STL.128 [R1+0x7960], R128 ;  /* 0x0079608001007387 */ /* 0x0003e80000100c00 */
[----:B-1----:R-:W3:Y:S04]  /*840f0*/  LDL.128 R128, [R1+0x5bb0] ;  /* 0x005bb00001807983 */ /* 0x002ee80000100c00 */
[----:B----4-:R1:W-:Y:S04]  /*84100*/  STL.128 [R1+0x7a30], R108 ;  /* 0x007a306c01007387 */ /* 0x0103e80000100c00 */
[----:B-1----:R-:W4:Y:S04]  /*84110*/  LDL.128 R108, [R1+0x5bc0] ;  /* 0x005bc000016c7983 */ /* 0x002f280000100c00 */
[----:B------:R1:W-:Y:S04]  /*84120*/  STL.128 [R1+0x7a00], R92 ;  /* 0x007a005c01007387 */ /* 0x0003e80000100c00 */
[----:B--2---:R2:W-:Y:S04]  /*84130*/  STL.128 [R1+0x7870], R56 ;  /* 0x0078703801007387 */ /* 0x0045e80000100c00 */
[----:B---3--:R3:W-:Y:S04]  /*84140*/  STL.128 [R1+0x7a90], R52 ;  /* 0x007a903401007387 */ /* 0x0087e80000100c00 */
[----:B-1----:R-:W4:Y:S04]  /*84150*/  LDL.64 R92, [R1+0x7f70] ;  /* 0x007f7000015c7983 */ /* 0x002f280000100a00 */
[----:B------:R-:W4:Y:S04]  /*84160*/  LDL.64 R94, [R1+0x7fa8] ;  /* 0x007fa800015e7983 */ /* 0x000f280000100a00 */
[----:B--2---:R-:W2:Y:S04]  /*84170*/  LDL.64 R56, [R1+0x7a68] ;  /* 0x007a680001387983 */ /* 0x004ea80000100a00 */
[----:B------:R-:W2:Y:S04]  /*84180*/  LDL.64 R58, [R1+0x7aa0] ;  /* 0x007aa000013a7983 */ /* 0x000ea80000100a00 */
[----:B---3--:R-:W3:Y:S04]  /*84190*/  LDL.64 R52, [R1+0x7aa8] ;  /* 0x007aa80001347983 */ /* 0x008ee80000100a00 */
[----:B------:R-:W3:Y:S04]  /*841a0*/  LDL.LU.64 R54, [R1+0x77c0] ;  /* 0x0077c00001367983 */ /* 0x000ee80000300a00 */
[----:B------:R1:W-:Y:S04]  /*841b0*/  STL.128 [R1+0x7a10], R128 ;  /* 0x007a108001007387 */ /* 0x0003e80000100c00 */
[----:B-1----:R-:W3:Y:S04]  /*841c0*/  LDL.128 R128, [R1+0x5bd0] ;  /* 0x005bd00001807983 */ /* 0x002ee80000100c00 */
[----:B----4-:R1:W-:Y:S02]  /*841d0*/  STL.128 [R1+0x77f0], R108 ;  /* 0x0077f06c01007387 */ /* 0x0103e40000100c00 */
[----:B-1----:R-:W-:-:S02]  /*841e0*/  DADD R108, -RZ, -R4 ;  /* 0x00000000ff6c7229 */ /* 0x002fc40000000904 */
[----:B------:R-:W-:Y:S01]  /*841f0*/  DADD R110, -RZ, -R8 ;  /* 0x00000000ff6e7229 */ /* 0x000fe20000000908 */
[----:B------:R-:W4:Y:S06]  /*84200*/  LDL.64 R4, [R1+0x7a58] ;  /* 0x007a580001047983 */ /* 0x000f2c0000100a00 */
[----:B------:R1:W-:Y:S02]  /*84210*/  STL.128 [R1+0x58a0], R108 ;  /* 0x0058a06c01007387 */ /* 0x0003e40000100c00 */
[-C--:B-1----:R-:W-:Y:S02]  /*84220*/  DFMA R108, R66, R8.reuse, R20 ;  /* 0x00000008426c722b */ /* 0x082fe40000000014 */
[----:B------:R-:W4:Y:S01]  /*84230*/  LDL.64 R20, [R1+0x7a50] ;  /* 0x007a500001147983 */ /* 0x000f220000100a00 */
[----:B------:R-:W-:-:S02]  /*84240*/  DFMA R16, R94, R8, R16 ;  /* 0x000000085e10722b */ /* 0x000fc40000000010 */
[-C--:B------:R-:W-:Y:S02]  /*84250*/  DFMA R110, R92, R8.reuse, R24 ;  /* 0x000000085c6e722b */ /* 0x080fe40000000018 */
[-C--:B------:R-:W-:Y:S02]  /*84260*/  DFMA R92, R86, R8.reuse, R88 ;  /* 0x00000008565c722b */ /* 0x080fe40000000058 */
[-C--:B------:R-:W-:Y:S02]  /*84270*/  DFMA R94, R76, R8.reuse, R82 ;  /* 0x000000084c5e722b */ /* 0x080fe40000000052 */
[-C--:B--2---:R-:W-:Y:S02]  /*84280*/  DFMA R56, R56, R8.reuse, R74 ;  /* 0x000000083838722b */ /* 0x084fe4000000004a */
[-C--:B------:R-:W-:Y:S02]  /*84290*/  DFMA R58, R58, R8.reuse, R68 ;  /* 0x000000083a3a722b */ /* 0x080fe40000000044 */
[----:B---3--:R-:W-:-:S02]  /*842a0*/  DFMA R52, R52, R8, R62 ;  /* 0x000000083434722b */ /* 0x008fc4000000003e */
[-C--:B------:R-:W-:Y:S01]  /*842b0*/  DFMA R54, R50, R8.reuse, R54 ;  /* 0x000000083236722b */ /* 0x080fe20000000036 */
[----:B------:R-:W-:Y:S04]  /*842c0*/  STL.64 [R1+0x7b20], R92 ;  /* 0x007b205c01007387 */ /* 0x000fe80000100a00 */
[----:B------:R-:W-:Y:S04]  /*842d0*/  STL.64 [R1+0x7b28], R94 ;  /* 0x007b285e01007387 */ /* 0x000fe80000100a00 */
[----:B------:R-:W-:Y:S04]  /*842e0*/  STL.64 [R1+0x7fe0], R56 ;  /* 0x007fe03801007387 */ /* 0x000fe80000100a00 */
[----:B------:R-:W-:Y:S04]  /*842f0*/  STL.64 [R1+0x7fe8], R58 ;  /* 0x007fe83a01007387 */ /* 0x000fe80000100a00 */
[----:B------:R-:W-:Y:S04]  /*84300*/  STL.64 [R1+0x7fd0], R52 ;  /* 0x007fd03401007387 */ /* 0x000fe80000100a00 */
[----:B------:R-:W-:Y:S04]  /*84310*/  STL.64 [R1+0x7fd8], R54 ;  /* 0x007fd83601007387 */ /* 0x000fe80000100a00 */
[----:B------:R1:W-:Y:S04]  /*84320*/  STL.128 [R1+0x58c0], R92 ;  /* 0x0058c05c01007387 */ /* 0x0003e80000100c00 */
[----:B------:R2:W-:Y:S04]  /*84330*/  STL.128 [R1+0x58d0], R56 ;  /* 0x0058d03801007387 */ /* 0x0005e80000100c00 */
[----:B------:R3:W-:Y:S04]  /*84340*/  STL.128 [R1+0x58e0], R52 ;  /* 0x0058e03401007387 */ /* 0x0007e80000100c00 */
[----:B-1----:R0:W5:Y:S04]  /*84350*/  LDL.LU.128 R92, [R1+0xabe0] ;  /* 0x00abe000015c7983 */ /* 0x0021680000300c00 */
[----:B--2---:R0:W5:Y:S04]  /*84360*/  LDL.LU.128 R56, [R1+0xabd0] ;  /* 0x00abd00001387983 */ /* 0x0041680000300c00 */
[----:B---3--:R0:W5:Y:S01]  /*84370*/  LDL.LU.128 R52, [R1+0xabc0] ;  /* 0x00abc00001347983 */ /* 0x0081620000300c00 */
[----:B------:R-:W-:-:S02]  /*84380*/  DFMA R24, R40, R8, R222 ;  /* 0x000000082818722b */ /* 0x000fc400000000de */
[----:B------:R-:W-:Y:S01]  /*84390*/  DFMA R222, R36, R8, R220 ;  /* 0x0000000824de722b */ /* 0x000fe200000000dc */
[----:B------:R-:W-:Y:S01]  /*843a0*/  STL.64 [R1+0x7958], R174 ;  /* 0x007958ae01007387 */ /* 0x000fe20000100a00 */
[----:B------:R-:W-:-:S06]  /*843b0*/  FFMA R0, RZ, R45, R175 ;  /* 0x0000002dff007223 */ /* 0x000fcc00000000af */
[----:B------:R-:W-:Y:S01]  /*843c0*/  MOV R220, R24 ;  /* 0x0000001800dc7202 */ /* 0x000fe20000000f00 */
[----:B------:R-:W-:Y:S01]  /*843d0*/  IMAD.MOV.U32 R221, RZ, RZ, R25 ;  /* 0x000000ffffdd7224 */ /* 0x000fe200078e0019 */
[----:B------:R-:W-:Y:S04]  /*843e0*/  STL.64 [R1+0x7988], R16 ;  /* 0x0079881001007387 */ /* 0x000fe80000100a00 */
[----:B------:R-:W-:Y:S04]  /*843f0*/  STL.64 [R1+0x7b10], R24 ;  /* 0x007b101801007387 */ /* 0x000fe80000100a00 */
[----:B------:R-:W-:Y:S04]  /*84400*/  STL.64 [R1+0x7b18], R222 ;  /* 0x007b18de01007387 */ /* 0x000fe80000100a00 */
[----:B------:R-:W-:Y:S04]  /*84410*/  STL.128 [R1+0x58b0], R108 ;  /* 0x0058b06c01007387 */ /* 0x000fe80000100c00 */
[----:B------:R-:W-:Y:S04]  /*84420*/  STL.64 [R1+0x58f0], R16 ;  /* 0x0058f01001007387 */ /* 0x000fe80000100a00 */
[----:B------:R-:W-:Y:S01]  /*84430*/  STL.128 [R1+0x5900], R220 ;  /* 0x005900dc01007387 */ /* 0x000fe20000100c00 */
[----:B------:R-:W-:Y:S01]  /*84440*/  FSETP.GT.AND P1, PT, |R0|, 1.469367938527859385e-39, PT ;  /* 0x001000000000780b */ /* 0x000fe20003f24200 */
[----:B------:R-:W-:Y:S02]  /*84450*/  BSSY.RECONVERGENT B3, `(.L_x_1224) ;  /* 0x0000013000037945 */ /* 0x000fe40003800200 */
[----:B------:R4:W-:Y:S02]  /*84460*/  STL.128 [R1+0x7a20], R128 ;  /* 0x007a208001007387 */ /* 0x0009e40000100c00 */
[----:B----4-:R-:W-:-:S02]  /*84470*/  DFMA R130, R4, R8, R28 ;  /* 0x000000080482722b */ /* 0x010fc4000000001c */
[----:B------:R-:W-:-:S05]  /*84480*/  DADD R4, -RZ, -R200 ;  /* 0x00000000ff047229 */ /* 0x000fca00000009c8 */
[----:B------:R0:W-:Y:S05]  /*84490*/  STL.64 [R1+0x7ab8], R130 ;  /* 0x007ab88201007387 */ /* 0x0001ea0000100a00 */
[----:B------:R-:W-:Y:S01]  /*844a0*/  FSETP.GEU.AND P2, PT, |R5|, 6.5827683646048100446e-37, PT ;  /* 0x036000000500780b */ /* 0x000fe20003f4e200 */
[----:B------:R-:W-:-:S07]  /*844b0*/  DFMA R128, R20, R8, R32 ;  /* 0x000000081480722b */ /* 0x000fce0000000020 */
[----:B------:R0:W-:Y:S04]  /*844c0*/  STL.64 [R1+0x7ab0], R128 ;  /* 0x007ab08001007387 */ /* 0x0001e80000100a00 */
[----:B------:R0:W-:Y:S01]  /*844d0*/  STL.128 [R1+0x5910], R128 ;  /* 0x0059108001007387 */ /* 0x0001e20000100c00 */
        /* <DEDUP_REMOVED lines=8> */
[----:B------:R-:W-:-:S05]  /*84560*/  IMAD.MOV.U32 R5, RZ, RZ, R13 ;  /* 0x000000ffff057224 */ /* 0x000fca00078e000d */
[----:B------:R1:W-:Y:S02]  /*84570*/  STL.64 [R1+0x7958], R4 ;  /* 0x0079580401007387 */ /* 0x0003e40000100a00 */
.L_x_1225:
[----:B------:R-:W-:Y:S05]  /*84580*/  BSYNC.RECONVERGENT B3 ;  /* 0x0000000000037941 */ /* 0x000fea0003800200 */
.L_x_1224:
[----:B0-----:R-:W2:Y:S04]  /*84590*/  LDL.128 R128, [R1+0x43e0] ;  /* 0x0043e00001807983 */ /* 0x001ea80000100c00 */
[----:B------:R-:W3:Y:S04]  /*845a0*/  LDL.64 R8, [R1+0x7958] ;  /* 0x0079580001087983 */ /* 0x000ee80000100a00 */
[----:B------:R-:W4:Y:S04]  /*845b0*/  LDL.LU.64 R24, [R1+0x7820] ;  /* 0x0078200001187983 */ /* 0x000f280000300a00 */
[----:B------:R-:W4:Y:S01]  /*845c0*/  LDL.64 R16, [R1+0x82b8] ;  /* 0x0082b80001107983 */ /* 0x000f220000100a00 */
[----:B-1----:R-:W-:Y:S01]  /*845d0*/  IMAD.MOV.U32 R4, RZ, RZ, 0x1 ;  /* 0x00000001ff047424 */ /* 0x002fe200078e00ff */
[----:B------:R-:W-:Y:S01]  /*845e0*/  BSSY.RECONVERGENT B3, `(.L_x_1226) ;  /* 0x000001a000037945 */ /* 0x000fe20003800200 */
[----:B--2---:R-:W0:Y:S01]  /*845f0*/  MUFU.RCP64H R5, R129 ;  /* 0x0000008100057308 */ /* 0x004e220000001800 */
[----:B---3--:R-:W-:Y:S01]  /*84600*/  IMAD.MOV.U32 R20, RZ, RZ, R8 ;  /* 0x000000ffff147224 */ /* 0x008fe200078e0008 */
[----:B------:R-:W-:-:S02]  /*84610*/  MOV R21, R9 ;  /* 0x0000000900157202 */ /* 0x000fc40000000f00 */
        /* <DEDUP_REMOVED lines=8> */
[----:B------:R-:W-:-:S05]  /*846a0*/  DADD R8, -RZ, -R202 ;  /* 0x00000000ff087229 */ /* 0x000fca00000009ca */
[----:B------:R0:W-:Y:S03]  /*846b0*/  STL.64 [R1+0x7950], R28 ;  /* 0x0079501c01007387 */ /* 0x0001e60000100a00 */
[----:B------:R-:W-:Y:S02]  /*846c0*/  FFMA R0, RZ, R129, R29 ;  /* 0x00000081ff007223 */ /* 0x000fe4000000001d */
[----:B------:R-:W-:-:S03]  /*846d0*/  FSETP.GEU.AND P2, PT, |R9|, 6.5827683646048100446e-37, PT ;  /* 0x036000000900780b */ /* 0x000fc60003f4e200 */
[----:B------:R-:W-:Y:S01]  /*846e0*/  FSETP.GT.AND P1, PT, |R0|, 1.469367938527859385e-39, PT ;  /* 0x001000000000780b */ /* 0x000fe20003f24200 */
[----:B----4-:R-:W-:-:S12]  /*846f0*/  DFMA R4, R16, R20, R24 ;  /* 0x000000141004722b */ /* 0x010fd80000000018 */
[----:B0-----:R-:W-:Y:S05]  /*84700*/  @P1 BRA P2, `(.L_x_1227) ;  /* 0x00000000001c1947 */ /* 0x001fea0001000000 */
[----:B------:R-:W-:Y:S01]  /*84710*/  IMAD.MOV.U32 R174, RZ, RZ, R128 ;  /* 0x000000ffffae7224 */ /* 0x000fe200078e0080 */
[----:B------:R-:W-:Y:S02]  /*84720*/  MOV R175, R129 ;  /* 0x0000008100af7202 */ /* 0x000fe40000000f00 */
[----:B------:R-:W-:-:S07]  /*84730*/  MOV R0, 0x84750 ;  /* 0x0008475000007802 */ /* 0x000fce0000000f00 */
[----:B-----5:R-:W-:Y:S05]  /*84740*/  CALL.REL.NOINC `($__internal_1_$__cuda_sm20_div_rn_f64_full) ;  /* 0x00000cbc00d87944 */ /* 0x020fea0003c00000 */
[----:B------:R-:W-:Y:S02]  /*84750*/  IMAD.MOV.U32 R8, RZ, RZ, R12 ;  /* 0x000000ffff087224 */ /* 0x000fe400078e000c */
[----:B------:R-:W-:-:S05]  /*84760*/  IMAD.MOV.U32 R9, RZ, RZ, R13 ;  /* 0x000000ffff097224 */ /* 0x000fca00078e000d */
[----:B------:R0:W-:Y:S02]  /*84770*/  STL.64 [R1+0x7950], R8 ;  /* 0x0079500801007387 */ /* 0x0001e40000100a00 */
.L_x_1227:
[----:B------:R-:W-:Y:S05]  /*84780*/  BSYNC.RECONVERGENT B3 ;  /* 0x0000000000037941 */ /* 0x000fea0003800200 */
.L_x_1226:
[----:B------:R-:W2:Y:S04]  /*84790*/  LDL.64 R20, [R1+0x7708] ;  /* 0x0077080001147983 */ /* 0x000ea80000100a00 */
[----:B------:R-:W3:Y:S01]  /*847a0*/  LDL.64 R24, [R1+0x7950] ;  /* 0x0079500001187983 */ /* 0x000ee20000100a00 */
[----:B0-----:R-:W-:Y:S01]  /*847b0*/  MOV R8, 0x1 ;  /* 0x0000000100087802 */ /* 0x001fe20000000f00 */
        /* <DEDUP_REMOVED lines=10> */
[----:B------:R-:W-:-:S05]  /*84860*/  DADD R8, -RZ, -R168 ;  /* 0x00000000ff087229 */ /* 0x000fca00000009a8 */
[----:B------:R0:W-:Y:S03]  /*84870*/  STL.64 [R1+0x7918], R28 ;  /* 0x0079181c01007387 */ /* 0x0001e60000100a00 */
[----:B------:R-:W-:Y:S02]  /*84880*/  FFMA R0, RZ, R21, R29 ;  /* 0x00000015ff007223 */ /* 0x000fe4000000001d */
[----:B------:R-:W-:-:S03]  /*84890*/  FSETP.GEU.AND P2, PT, |R9|, 6.5827683646048100446e-37, PT ;  /* 0x036000000900780b */ /* 0x000fc60003f4e200 */
[----:B------:R-:W-:Y:S01]  /*848a0*/  FSETP.GT.AND P1, PT, |R0|, 1.469367938527859385e-39, PT ;  /* 0x001000000000780b */ /* 0x000fe20003f24200 */
[----:B---3--:R-:W-:-:S12]  /*848b0*/  DFMA R4, R130, R24, R4 ;  /* 0x000000188204722b */ /* 0x008fd80000000004 */
        /* <DEDUP_REMOVED lines=8> */
.L_x_1229:
[----:B------:R-:W-:Y:S05]  /*84940*/  BSYNC.RECONVERGENT B3 ;  /* 0x0000000000037941 */ /* 0x000fea0003800200 */
.L_x_1228:
[----:B------:R-:W2:Y:S04]  /*84950*/  LDL.64 R20, [R1+0x77a8] ;  /* 0x0077a80001147983 */ /* 0x000ea80000100a00 */
[----:B------:R-:W3:Y:S04]  /*84960*/  LDL.128 R200, [R1+0x43f0] ;  /* 0x0043f00001c87983 */ /* 0x000ee80000100c00 */
[----:B------:R-:W4:Y:S01]  /*84970*/  LDL.64 R28, [R1+0x7918] ;  /* 0x00791800011c7983 */ /* 0x000f220000100a00 */
[----:B0-----:R-:W-:Y:S01]  /*84980*/  IMAD.MOV.U32 R8, RZ, RZ, 0x1 ;  /* 0x00000001ff087424 */ /* 0x001fe200078e00ff */
        /* <DEDUP_REMOVED lines=11> */
[----:B---3--:R0:W-:Y:S04]  /*84a40*/  STL.128 [R1+0x7930], R200 ;  /* 0x007930c801007387 */ /* 0x0081e80000100c00 */
[----:B------:R0:W-:Y:S03]  /*84a50*/  STL.64 [R1+0x7910], R32 ;  /* 0x0079102001007387 */ /* 0x0001e60000100a00 */
[----:B------:R-:W-:-:S02]  /*84a60*/  FFMA R0, RZ, R21, R33 ;  /* 0x00000015ff007223 */ /* 0x000fc40000000021 */
[----:B------:R-:W-:-:S03]  /*84a70*/  FSETP.GEU.AND P2, PT, |R9|, 6.5827683646048100446e-37, PT ;  /* 0x036000000900780b */ /* 0x000fc60003f4e200 */
[----:B------:R-:W-:Y:S01]  /*84a80*/  FSETP.GT.AND P1, PT, |R0|, 1.469367938527859385e-39, PT ;  /* 0x001000000000780b */ /* 0x000fe20003f24200 */
[----:B------:R-:W-:Y:S01]  /*84a90*/  IMAD.MOV.U32 R24, RZ, RZ, R202 ;  /* 0x000000ffff187224 */ /* 0x000fe200078e00ca */
[----:B------:R-:W-:-:S06]  /*84aa0*/  MOV R25, R203 ;  /* 0x000000cb00197202 */ /* 0x000fcc0000000f00 */
[----:B----4-:R-:W-:-:S05]  /*84ab0*/  DFMA R4, R24, R28, R4 ;  /* 0x0000001c1804722b */ /* 0x010fca0000000004 */
[----:B0-----:R-:W-:Y:S06]  /*84ac0*/  @P1 BRA P2, `(.L_x_1231) ;  /* 0x00000000001c1947 */ /* 0x001fec0001000000 */
[----:B------:R-:W-:Y:S01]  /*84ad0*/  IMAD.MOV.U32 R174, RZ, RZ, R20 ;  /* 0x000000ffffae7224 */ /* 0x000fe200078e0014 */
[----:B------:R-:W-:Y:S02]  /*84ae0*/  MOV R175, R21 ;  /* 0x0000001500af7202 */ /* 0x000fe40000000f00 */
[----:B------:R-:W-:-:S07]  /*84af0*/  MOV R0, 0x84b10 ;  /* 0x00084b1000007802 */ /* 0x000fce0000000f00 */
[----:B------:R-:W-:Y:S05]  /*84b00*/  CALL.REL.NOINC `($__internal_1_$__cuda_sm20_div_rn_f64_full) ;  /* 0x00000cb800e87944 */ /* 0x000fea0003c00000 */
[----:B------:R-:W-:Y:S02]  /*84b10*/  IMAD.MOV.U32 R8, RZ, RZ, R12 ;  /* 0x000000ffff087224 */ /* 0x000fe400078e000c */
[----:B------:R-:W-:-:S05]  /*84b20*/  IMAD.MOV.U32 R9, RZ, RZ, R13 ;  /* 0x000000ffff097224 */ /* 0x000fca00078e000d */
[----:B------:R0:W-:Y:S02]  /*84b30*/  STL.64 [R1+0x7910], R8 ;  /* 0x0079100801007387 */ /* 0x0001e40000100a00 */
.L_x_1231:
[----:B------:R-:W-:Y:S05]  /*84b40*/  BSYNC.RECONVERGENT B3 ;  /* 0x0000000000037941 */ /* 0x000fea0003800200 */
.L_x_1230:
[----:B------:R-:W2:Y:S04]  /*84b50*/  LDL.128 R220, [R1+0x4430] ;  /* 0x0044300001dc7983 */ /* 0x000ea80000100c00 */
[----:B------:R-:W3:Y:S04]  /*84b60*/  LDL.64 R24, [R1+0x7910] ;  /* 0x0079100001187983 */ /* 0x000ee80000100a00 */
        /* <DEDUP_REMOVED lines=26> */
.L_x_1233:
[----:B------:R-:W-:Y:S05]  /*84d10*/  BSYNC.RECONVERGENT B3 ;  /* 0x0000000000037941 */ /* 0x000fea0003800200 */
.L_x_1232:
[----:B------:R-:W2:Y:S04]  /*84d20*/  LDL.128 R168, [R1+0x4440] ;  /* 0x0044400001a87983 */ /* 0x000ea80000100c00 */
[----:B------:R-:W3:Y:S04]  /*84d30*/  LDL.64 R28, [R1+0x7908] ;  /* 0x00790800011c7983 */ /* 0x000ee80000100a00 */
[----:B------:R-:W3:Y:S01]  /*84d40*/  LDL.LU.64 R24, [R1+0x7808] ;  /* 0x0078080001187983 */ /* 0x000ee20000300a00 */
        /* <DEDUP_REMOVED lines=25> */
.L_x_1235:
[----:B------:R-:W-:Y:S05]  /*84ee0*/  BSYNC.RECONVERGENT B3 ;  /* 0x0000000000037941 */ /* 0x000fea0003800200 */
.L_x_1234:
        /* <DEDUP_REMOVED lines=28> */
.L_x_1237:
[----:B------:R-:W-:Y:S05]  /*850b0*/  BSYNC.RECONVERGENT B3 ;  /* 0x0000000000037941 */ /* 0x000fea0003800200 */
.L_x_1236:
[----:B------:R-:W2:Y:S01]  /*850c0*/  LDL.64 R20, [R1+0x78f0] ;  /* 0x0078f00001147983 */ /* 0x000ea20000100a00 */
        /* <DEDUP_REMOVED lines=16> */
[----:B--2---:R-:W-:-:S12]  /*851d0*/  DFMA R4, R150, R20, R4 ;  /* 0x000000149604722b */ /* 0x004fd80000000004 */
        /* <DEDUP_REMOVED lines=8> */
.L_x_1239:
[----:B------:R-:W-:Y:S05]  /*85260*/  BSYNC.RECONVERGENT B3 ;  /* 0x0000000000037941 */ /* 0x000fea0003800200 */
.L_x_1238:
[----:B------:R-:W2:Y:S04]  /*85270*/  LDL.128 R152, [R1+0x44a0] ;  /* 0x0044a00001987983 */ /* 0x000ea80000100c00 */
[----:B------:R-:W3:Y:S04]  /*85280*/  LDL.64 R24, [R1+0x78e8] ;  /* 0x0078e80001187983 */ /* 0x000ee80000100a00 */
[----:B------:R-:W3:Y:S01]  /*85290*/  LDL.64 R20, [R1+0x83e8] ;  /* 0x0083e80001147983 */ /* 0x000ee20000100a00 */
        /* <DEDUP_REMOVED lines=25> */
.L_x_1241:
[----:B------:R-:W-:Y:S05]  /*85430*/  BSYNC.RECONVERGENT B3 ;  /* 0x0000000000037941 */ /* 0x000fea0003800200 */
.L_x_1240:
[----:B------:R-:W2:Y:S04]  /*85440*/  LDL.64 R20, [R1+0x77d0] ;  /* 0x0077d00001147983 */ /* 0x000ea80000100a00 */
        /* <DEDUP_REMOVED lines=26> */
.L_x_1243:
[----:B------:R-:W-:Y:S05]  /*855f0*/  BSYNC.RECONVERGENT B3 ;  /* 0x0000000000037941 */ /* 0x000fea0003800200 */
.L_x_1242:
[----:B------:R-:W2:Y:S04]  /*85600*/  LDL.64 R20, [R1+0x7e80] ;  /* 0x007e800001147983 */ /* 0x000ea80000100a00 */
[----:B------:R-:W3:Y:S04]  /*85610*/  LDL.64 R24, [R1+0x78d8] ;  /* 0x0078d80001187983 */ /* 0x000ee80000100a00 */
[----:B------:R-:W3:Y:S01]  /*85620*/  LDL.128 R156, [R1+0x44b0] ;  /* 0x0044b000019c7983 */ /* 0x000ee20000100c00 */
        /* <DEDUP_REMOVED lines=25> */
.L_x_1245:
[----:B------:R-:W-:Y:S05]  /*857c0*/  BSYNC.RECONVERGENT B3 ;  /* 0x0000000000037941 */ /* 0x000fea0003800200 */
.L_x_1244:
[----:B------:R-:W2:Y:S04]  /*857d0*/  LDL.64 R20, [R1+0x44c8] ;  /* 0x0044c80001147983 */ /* 0x000ea80000100a00 */
[----:B------:R-:W3:Y:S04]  /*857e0*/  LDL.128 R200, [R1+0x44d0] ;  /* 0x0044d00001c87983 */ /* 0x000ee80000100c00 */
[----:B------:R-:W4:Y:S01]  /*857f0*/  LDL.64 R24, [R1+0x78a0] ;  /* 0x0078a00001187983 */ /* 0x000f220000100a00 */
[----:B0-----:R-:W0:Y:S01]  /*85800*/  MUFU.RCP64H R9, R231 ;  /* 0x000000e700097308 */ /* 0x001e220000001800 */
[----:B------:R-:W-:-:S06]  /*85810*/  HFMA2 R8, -RZ, RZ, 0, 5.9604644775390625e-08 ;  /* 0x00000001ff087431 */ /* 0x000fcc00000001ff */
        /* <DEDUP_REMOVED lines=13> */
[----:B------:R-:W-:Y:S01]  /*858f0*/  BSSY.RECONVERGENT B3, `(.L_x_1246) ;  /* 0x0000012000037945 */ /* 0x000fe20003800200 */
[----:B--2---:R0:W-:Y:S04]  /*85900*/  STL.64 [R1+0x7ed0], R20 ;  /* 0x007ed01401007387 */ /* 0x0041e80000100a00 */
[----:B---3--:R0:W-:Y:S01]  /*85910*/  STL.128 [R1+0x85c0], R200 ;  /* 0x0085c0c801007387 */ /* 0x0081e20000100c00 */
[----:B------:R-:W-:Y:S01]  /*85920*/  IMAD.MOV.U32 R32, RZ, RZ, R200 ;  /* 0x000000ffff207224 */ /* 0x000fe200078e00c8 */
[----:B------:R-:W-:Y:S01]  /*85930*/  MOV R33, R201 ;  /* 0x000000c900217202 */ /* 0x000fe20000000f00 */
[----:B------:R-:W-:Y:S02]  /*85940*/  IMAD.MOV.U32 R28, RZ, RZ, R202 ;  /* 0x000000ffff1c7224 */ /* 0x000fe400078e00ca */
[----:B------:R-:W-:-:S03]  /*85950*/  IMAD.MOV.U32 R29, RZ, RZ, R203 ;  /* 0x000000ffff1d7224 */ /* 0x000fc600078e00cb */
[----:B----4-:R-:W-:-:S03]  /*85960*/  DFMA R16, R32, R24, R224 ;  /* 0x000000182010722b */ /* 0x010fc600000000e0 */
[-C--:B------:R-:W-:Y:S02]  /*85970*/  DFMA R4, R28, R24.reuse, R4 ;  /* 0x000000181c04722b */ /* 0x080fe40000000004 */
[----:B------:R-:W-:Y:S01]  /*85980*/  DFMA R24, R20, R24, R210 ;  /* 0x000000181418722b */ /* 0x000fe200000000d2 */
[----:B------:R-:W-:Y:S10]  /*85990*/  @P1 BRA P2, `(.L_x_1247) ;  /* 0x00000000001c1947 */ /* 0x000ff40001000000 */
[----:B------:R-:W-:Y:S01]  /*859a0*/  IMAD.MOV.U32 R174, RZ, RZ, R230 ;  /* 0x000000ffffae7224 */ /* 0x000fe200078e00e6 */
[----:B------:R-:W-:Y:S01]  /*859b0*/  MOV R0, 0x859e0 ;  /* 0x000859e000007802 */ /* 0x000fe20000000f00 */
[----:B------:R-:W-:-:S07]  /*859c0*/  IMAD.MOV.U32 R175, RZ, RZ, R231 ;  /* 0x000000ffffaf7224 */ /* 0x000fce00078e00e7 */
[----:B0-----:R-:W-:Y:S05]  /*859d0*/  CALL.REL.NOINC `($__internal_1_$__cuda_sm20_div_rn_f64_full) ;  /* 0x00000cac00347944 */ /* 0x001fea0003c00000 */
[----:B------:R-:W-:Y:S01]  /*859e0*/  MOV R8, R12 ;  /* 0x0000000c00087202 */ /* 0x000fe20000000f00 */
[----:B------:R-:W-:-:S05]  /*859f0*/  IMAD.MOV.U32 R9, RZ, RZ, R13 ;  /* 0x000000ffff097224 */ /* 0x000fca00078e000d */
[----:B------:R1:W-:Y:S02]  /*85a00*/  STL.64 [R1+0x78d0], R8 ;  /* 0x0078d00801007387 */ /* 0x0003e40000100a00 */
.L_x_1247:
[----:B------:R-:W-:Y:S05]  /*85a10*/  BSYNC.RECONVERGENT B3 ;  /* 0x0000000000037941 */ /* 0x000fea0003800200 */
.L_x_1246:
[----:B------:R-:W2:Y:S04]  /*85a20*/  LDL.64 R28, [R1+0x78c0] ;  /* 0x0078c000011c7983 */ /* 0x000ea80000100a00 */
[----:B------:R-:W0:Y:S04]  /*85a30*/  LDL.64 R12, [R1+0x78d0] ;  /* 0x0078d000010c7983 */ /* 0x000e280000100a00 */
[----:B------:R-:W3:Y:S04]  /*85a40*/  LDL.LU.64 R44, [R1+0x7888] ;  /* 0x00788800012c7983 */ /* 0x000ee80000300a00 */
[----:B------:R-:W3:Y:S04]  /*85a50*/  LDL.64 R40, [R1+0x81e8] ;  /* 0x0081e80001287983 */ /* 0x000ee80000100a00 */
[----:B------:R-:W4:Y:S01]  /*85a60*/  LDL.64 R32, [R1+0x81d0] ;  /* 0x0081d00001207983 */ /* 0x000f220000100a00 */
[----:B-1----:R-:W-:Y:S01]  /*85a70*/  IMAD.MOV.U32 R8, RZ, RZ, 0x1 ;  /* 0x00000001ff087424 */ /* 0x002fe200078e00ff */
[----:B------:R-:W-:Y:S01]  /*85a80*/  BSSY.RECONVERGENT B3, `(.L_x_1248) ;  /* 0x000001b000037945 */ /* 0x000fe20003800200 */
[----:B--2---:R-:W1:Y:S01]  /*85a90*/  MUFU.RCP64H R9, R29 ;  /* 0x0000001d00097308 */ /* 0x004e620000001800 */
[----:B0-----:R-:W-:Y:S01]  /*85aa0*/  IMAD.MOV.U32 R36, RZ, RZ, R12 ;  /* 0x000000ffff247224 */ /* 0x001fe200078e000c */
[----:B------:R-:W-:-:S02]  /*85ab0*/  MOV R37, R13 ;  /* 0x0000000d00257202 */ /* 0x000fc40000000f00 */
        /* <DEDUP_REMOVED lines=13> */
[-C--:B---3--:R-:W-:Y:S02]  /*85b90*/  DFMA R68, R40, R36.reuse, R44 ;  /* 0x000000242844722b */ /* 0x088fe4000000002c */
[----:B----4-:R-:W-:-:S10]  /*85ba0*/  DFMA R4, R32, R36, R4 ;  /* 0x000000242004722b */ /* 0x010fd40000000004 */
        /* <DEDUP_REMOVED lines=8> */
.L_x_1249:
[----:B------:R-:W-:Y:S05]  /*85c30*/  BSYNC.RECONVERGENT B3 ;  /* 0x0000000000037941 */ /* 0x000fea0003800200 */
.L_x_1248:
[----:B------:R-:W2:Y:S04]  /*85c40*/  LDL.64 R28, [R1+0x77b0] ;  /* 0x0077b000011c7983 */ /* 0x000ea80000100a00 */
[----:B------:R-:W3:Y:S04]  /*85c50*/  LDL.64 R12, [R1+0x78b8] ;  /* 0x0078b800010c7983 */ /* 0x000ee80000100a00 */
[----:B------:R-:W4:Y:S04]  /*85c60*/  LDL.LU.64 R44, [R1+0x7830] ;  /* 0x00783000012c7983 */ /* 0x000f280000300a00 */
[----:B------:R-:W4:Y:S04]  /*85c70*/  LDL.64 R40, [R1+0x83b0] ;  /* 0x0083b00001287983 */ /* 0x000f280000100a00 */
[----:B------:R-:W5:Y:S01]  /*85c80*/  LDL.64 R32, [R1+0x83b8] ;  /* 0x0083b80001207983 */ /* 0x000f620000100a00 */
[----:B0-----:R-:W-:Y:S01]  /*85c90*/  IMAD.MOV.U32 R8, RZ, RZ, 0x1 ;  /* 0x00000001ff087424 */ /* 0x001fe200078e00ff */
[----:B------:R-:W-:Y:S01]  /*85ca0*/  BSSY.RECONVERGENT B3, `(.L_x_1250) ;  /* 0x000001b000037945 */ /* 0x000fe20003800200 */
[----:B--2---:R-:W0:Y:S01]  /*85cb0*/  MUFU.RCP64H R9, R29 ;  /* 0x0000001d00097308 */ /* 0x004e220000001800 */
[----:B---3--:R-:W-:Y:S01]  /*85cc0*/  MOV R36, R12 ;  /* 0x0000000c00247202 */ /* 0x008fe20000000f00 */
[----:B------:R-:W-:-:S02]  /*85cd0*/  IMAD.MOV.U32 R37, RZ, RZ, R13 ;  /* 0x000000ffff257224 */ /* 0x000fc400078e000d */
        /* <DEDUP_REMOVED lines=13> */
[-C--:B----4-:R-:W-:Y:S02]  /*85db0*/  DFMA R20, R40, R36.reuse, R44 ;  /* 0x000000242814722b */ /* 0x090fe4000000002c */
[----:B-----5:R-:W-:-:S10]  /*85dc0*/  DFMA R4, R32, R36, R4 ;  /* 0x000000242004722b */ /* 0x020fd40000000004 */
        /* <DEDUP_REMOVED lines=8> */
.L_x_1251:
[----:B------:R-:W-:Y:S05]  /*85e50*/  BSYNC.RECONVERGENT B3 ;  /* 0x0000000000037941 */ /* 0x000fea0003800200 */
.L_x_1250:
[----:B------:R-:W2:Y:S04]  /*85e60*/  LDL.128 R160, [R1+0x4570] ;  /* 0x0045700001a07983 */ /* 0x000ea80000100c00 */
[----:B------:R-:W3:Y:S04]  /*85e70*/  LDL.64 R12, [R1+0x7868] ;  /* 0x00786800010c7983 */ /* 0x000ee80000100a00 */
[----:B------:R-:W4:Y:S04]  /*85e80*/  LDL.LU.64 R62, [R1+0x7810] ;  /* 0x00781000013e7983 */ /* 0x000f280000300a00 */
[----:B------:R-:W5:Y:S04]  /*85e90*/  LDL.64 R36, [R1+0x8060] ;  /* 0x0080600001247983 */ /* 0x000f680000100a00 */
[----:B------:R-:W5:Y:S01]  /*85ea0*/  LDL.64 R40, [R1+0x8068] ;  /* 0x0080680001287983 */ /* 0x000f620000100a00 */
[----:B0-----:R-:W-:Y:S01]  /*85eb0*/  IMAD.MOV.U32 R8, RZ, RZ, 0x1 ;  /* 0x00000001ff087424 */ /* 0x001fe200078e00ff */
[----:B------:R-:W-:Y:S01]  /*85ec0*/  BSSY.RECONVERGENT B3, `(.L_x_1252) ;  /* 0x000001f000037945 */ /* 0x000fe20003800200 */
[----:B--2---:R-:W-:-:S04]  /*85ed0*/  IMAD.MOV.U32 R33, RZ, RZ, R163 ;  /* 0x000000ffff217224 */ /* 0x004fc800078e00a3 */
[----:B------:R-:W0:Y:S01]  /*85ee0*/  MUFU.RCP64H R9, R33 ;  /* 0x0000002100097308 */ /* 0x000e220000001800 */
[----:B------:R-:W-:Y:S01]  /*85ef0*/  MOV R32, R162 ;  /* 0x000000a200207202 */ /* 0x000fe20000000f00 */
[----:B---3--:R-:W-:Y:S02]  /*85f00*/  IMAD.MOV.U32 R44, RZ, RZ, R12 ;  /* 0x000000ffff2c7224 */ /* 0x008fe400078e000c */
[----:B------:R-:W-:-:S03]  /*85f10*/  IMAD.MOV.U32 R45, RZ, RZ, R13 ;  /* 0x000000ffff2d7224 */ /* 0x000fc600078e000d */
        /* <DEDUP_REMOVED lines=9> */
[----:B------:R0:W-:Y:S04]  /*85fb0*/  STL.128 [R1+0x80b0], R160 ;  /* 0x0080b0a001007387 */ /* 0x0001e80000100c00 */
[----:B------:R0:W-:Y:S03]  /*85fc0*/  STL.64 [R1+0x7830], R50 ;  /* 0x0078303201007387 */ /* 0x0001e60000100a00 */
[----:B------:R-:W-:-:S02]  /*85fd0*/  FFMA R0, RZ, R33, R51 ;  /* 0x00000021ff007223 */ /* 0x000fc40000000033 */
[----:B------:R-:W-:-:S03]  /*85fe0*/  FSETP.GEU.AND P2, PT, |R9|, 6.5827683646048100446e-37, PT ;  /* 0x036000000900780b */ /* 0x000fc60003f4e200 */
[----:B------:R-:W-:Y:S01]  /*85ff0*/  FSETP.GT.AND P1, PT, |R0|, 1.469367938527859385e-39, PT ;  /* 0x001000000000780b */ /* 0x000fe20003f24200 */
[-C--:B----4-:R-:W-:Y:S02]  /*86000*/  DFMA R4, R62, R44.reuse, R4 ;  /* 0x0000002c3e04722b */ /* 0x090fe40000000004 */
[-C--:B-----5:R-:W-:Y:S02]  /*86010*/  DFMA R36, R36, R44.reuse, R204 ;  /* 0x0000002c2424722b */ /* 0x0a0fe400000000cc */
[----:B------:R-:W-:-:S08]  /*86020*/  DFMA R40, R40, R44, R234 ;  /* 0x0000002c2828722b */ /* 0x000fd000000000ea */
        /* <DEDUP_REMOVED lines=8> */
.L_x_1253:
[----:B------:R-:W-:Y:S05]  /*860b0*/  BSYNC.RECONVERGENT B3 ;  /* 0x0000000000037941 */ /* 0x000fea0003800200 */
.L_x_1252:
[----:B------:R-:W2:Y:S04]  /*860c0*/  LDL.64 R12, [R1+0x7830] ;  /* 0x00783000010c7983 */ /* 0x000ea80000100a00 */
[----:B------:R-:W3:Y:S04]  /*860d0*/  LDL.LU.64 R50, [R1+0x85e0] ;  /* 0x0085e00001327983 */ /* 0x000ee80000300a00 */
[----:B------:R-:W4:Y:S04]  /*860e0*/  LDL.LU.64 R76, [R1+0x7a10] ;  /* 0x007a1000014c7983 */ /* 0x000f280000300a00 */
[----:B------:R-:W4:Y:S04]  /*860f0*/  LDL.LU.64 R62, [R1+0x8020] ;  /* 0x00802000013e7983 */ /* 0x000f280000300a00 */
[----:B------:R-:W5:Y:S01]  /*86100*/  LDL.64 R32, [R1+0x85e8] ;  /* 0x0085e80001207983 */ /* 0x000f620000100a00 */
[----:B0-----:R-:W0:Y:S01]  /*86110*/  MUFU.RCP64H R9, R229 ;  /* 0x000000e500097308 */ /* 0x001e220000001800 */
[----:B------:R-:W-:Y:S01]  /*86120*/  HFMA2 R8, -RZ, RZ, 0, 5.9604644775390625e-08 ;  /* 0x00000001ff087431 */ /* 0x000fe200000001ff */
[----:B------:R-:W-:Y:S01]  /*86130*/  BSSY.RECONVERGENT B3, `(.L_x_1254) ;  /* 0x000001b000037945 */ /* 0x000fe20003800200 */
[----:B--2---:R-:W-:-:S02]  /*86140*/  IMAD.MOV.U32 R44, RZ, RZ, R12 ;  /* 0x000000ffff2c7224 */ /* 0x004fc400078e000c */
[----:B------:R-:W-:Y:S02]  /*86150*/  IMAD.MOV.U32 R45, RZ, RZ, R13 ;  /* 0x000000ffff2d7224 */ /* 0x000fe400078e000d */
        /* <DEDUP_REMOVED lines=14> */
[-C--:B----4-:R-:W-:Y:S02]  /*86240*/  DFMA R62, R62, R44.reuse, R76 ;  /* 0x0000002c3e3e722b */ /* 0x090fe4000000004c */
[----:B-----5:R-:W-:-:S08]  /*86250*/  DFMA R28, R32, R44, R4 ;  /* 0x0000002c201c722b */ /* 0x020fd00000000004 */
        /* <DEDUP_REMOVED lines=8> */
.L_x_1255:
[----:B------:R-:W-:Y:S05]  /*862e0*/  BSYNC.RECONVERGENT B3 ;  /* 0x0000000000037941 */ /* 0x000fea0003800200 */
.L_x_1254:
[----:B------:R-:W2:Y:S04]  /*862f0*/  LDL.128 R160, [R1+0x45b0] ;  /* 0x0045b00001a07983 */ /* 0x000ea80000100c00 */
[----:B------:R-:W3:Y:S04]  /*86300*/  LDL.64 R8, [R1+0x7820] ;  /* 0x0078200001087983 */ /* 0x000ee80000100a00 */
[----:B------:R-:W4:Y:S04]  /*86310*/  LDL.LU.64 R106, [R1+0x7a20] ;  /* 0x007a2000016a7983 */ /* 0x000f280000300a00 */
[----:B------:R-:W4:Y:S04]  /*86320*/  LDL.LU.64 R32, [R1+0x7eb0] ;  /* 0x007eb00001207983 */ /* 0x000f280000300a00 */
[----:B------:R-:W5:Y:S04]  /*86330*/  LDL.LU.64 R86, [R1+0x7960] ;  /* 0x0079600001567983 */ /* 0x000f680000300a00 */
[----:B------:R-:W5:Y:S04]  /*86340*/  LDL.64 R82, [R1+0x7c30] ;  /* 0x007c300001527983 */ /* 0x000f680000100a00 */
[----:B------:R-:W5:Y:S01]  /*86350*/  LDL.64 R44, [R1+0x7c38] ;  /* 0x007c3800012c7983 */ /* 0x000f620000100a00 */
[----:B0-----:R-:W-:Y:S01]  /*86360*/  HFMA2 R4, -RZ, RZ, 0, 5.9604644775390625e-08 ;  /* 0x00000001ff047431 */ /* 0x001fe200000001ff */
[----:B------:R-:W-:Y:S01]  /*86370*/  BSSY.RECONVERGENT B3, `(.L_x_1256) ;  /* 0x000001f000037945 */ /* 0x000fe20003800200 */
[----:B--2---:R-:W-:-:S04]  /*86380*/  IMAD.MOV.U32 R75, RZ, RZ, R163 ;  /* 0x000000ffff4b7224 */ /* 0x004fc800078e00a3 */
[----:B------:R-:W0:Y:S01]  /*86390*/  MUFU.RCP64H R5, R75 ;  /* 0x0000004b00057308 */ /* 0x000e220000001800 */
[----:B------:R-:W-:Y:S01]  /*863a0*/  IMAD.MOV.U32 R74, RZ, RZ, R162 ;  /* 0x000000ffff4a7224 */ /* 0x000fe200078e00a2 */
[----:B---3--:R-:W-:Y:S01]  /*863b0*/  MOV R77, R9 ;  /* 0x00000009004d7202 */ /* 0x008fe20000000f00 */
[----:B------:R-:W-:-:S04]  /*863c0*/  IMAD.MOV.U32 R76, RZ, RZ, R8 ;  /* 0x000000ffff4c7224 */ /* 0x000fc800078e0008 */
        /* <DEDUP_REMOVED lines=25> */
.L_x_1257:
[----:B------:R-:W-:Y:S05]  /*86560*/  BSYNC.RECONVERGENT B3 ;  /* 0x0000000000037941 */ /* 0x000fea0003800200 */
.L_x_1256:
[----:B------:R-:W2:Y:S04]  /*86570*/  LDL.64 R74, [R1+0x78c8] ;  /* 0x0078c800014a7983 */ /* 0x000ea80000100a00 */
[----:B------:R-:W3:Y:S04]  /*86580*/  LDL.64 R12, [R1+0x7810] ;  /* 0x00781000010c7983 */ /* 0x000ee80000100a00 */
[----:B------:R-:W4:Y:S04]  /*86590*/  LDL.LU.64 R116, [R1+0x77f0] ;  /* 0x0077f00001747983 */ /* 0x000f280000300a00 */
[----:B------:R-:W4:Y:S04]  /*865a0*/  LDL.LU.64 R106, [R1+0x7ee0] ;  /* 0x007ee000016a7983 */ /* 0x000f280000300a00 */
[----:B------:R-:W5:Y:S04]  /*865b0*/  LDL.64 R86, [R1+0x88c0] ;  /* 0x0088c00001567983 */ /* 0x000f680000100a00 */
[----:B------:R-:W5:Y:S01]  /*865c0*/  LDL.64 R76, [R1+0x88c8] ;  /* 0x0088c800014c7983 */ /* 0x000f620000100a00 */
[----:B0-----:R-:W-:Y:S01]  /*865d0*/  IMAD.MOV.U32 R8, RZ, RZ, 0x1 ;  /* 0x00000001ff087424 */ /* 0x001fe200078e00ff */
        /* <DEDUP_REMOVED lines=18> */
[-C--:B-----5:R-:W-:Y:S02]  /*86700*/  DFMA R160, R86, R82.reuse, R216 ;  /* 0x0000005256a0722b */ /* 0x0a0fe400000000d8 */
[----:B------:R-:W-:-:S08]  /*86710*/  DFMA R24, R76, R82, R44 ;  /* 0x000000524c18722b */ /* 0x000fd0000000002c */
        /* <DEDUP_REMOVED lines=8> */
.L_x_1259:
[----:B------:R-:W-:Y:S05]  /*867a0*/  BSYNC.RECONVERGENT B3 ;  /* 0x0000000000037941 */ /* 0x000fea0003800200 */
.L_x_1258:
[----:B------:R-:W2:Y:S04]  /*867b0*/  LDL.128 R164, [R1+0x45f0] ;  /* 0x0045f00001a47983 */ /* 0x000ea80000100c00 */
[----:B------:R-:W3:Y:S04]  /*867c0*/  LDL.64 R12, [R1+0x7808] ;  /* 0x00780800010c7983 */ /* 0x000ee80000100a00 */
[----:B------:R-:W4:Y:S04]  /*867d0*/  LDL.LU.64 R116, [R1+0x7a98] ;  /* 0x007a980001747983 */ /* 0x000f280000300a00 */
[----:B------:R-:W4:Y:S04]  /*867e0*/  LDL.LU.64 R106, [R1+0x80a0] ;  /* 0x0080a000016a7983 */ /* 0x000f280000300a00 */
[----:B------:R-:W5:Y:S04]  /*867f0*/  LDL.64 R86, [R1+0x8470] ;  /* 0x0084700001567983 */ /* 0x000f680000100a00 */
[----:B------:R-:W5:Y:S01]  /*86800*/  LDL.64 R76, [R1+0x8478] ;  /* 0x00847800014c7983 */ /* 0x000f620000100a00 */
[----:B0-----:R-:W-:Y:S01]  /*86810*/  IMAD.MOV.U32 R8, RZ, RZ, 0x1 ;  /* 0x00000001ff087424 */ /* 0x001fe200078e00ff */
[----:B------:R-:W-:Y:S01]  /*86820*/  BSSY.RECONVERGENT B3, `(.L_x_1260) ;  /* 0x000001f000037945 */ /* 0x000fe20003800200 */
[----:B--2---:R-:W-:-:S04]  /*86830*/  MOV R75, R167 ;  /* 0x000000a7004b7202 */ /* 0x004fc80000000f00 */
        /* <DEDUP_REMOVED lines=29> */
.L_x_1261:
[----:B------:R-:W-:Y:S05]  /*86a10*/  BSYNC.RECONVERGENT B3 ;  /* 0x0000000000037941 */ /* 0x000fea0003800200 */
.L_x_1260:
[----:B------:R-:W2:Y:S04]  /*86a20*/  LDL.64 R12, [R1+0x77e8] ;  /* 0x0077e800010c7983 */ /* 0x000ea80000100a00 */
[----:B------:R-:W3:Y:S04]  /*86a30*/  LDL.LU.64 R116, [R1+0x7770] ;  /* 0x0077700001747983 */ /* 0x000ee80000300a00 */
[----:B------:R-:W3:Y:S04]  /*86a40*/  LDL.LU.64 R106, [R1+0x79a0] ;  /* 0x0079a000016a7983 */ /* 0x000ee80000300a00 */
[----:B------:R-:W4:Y:S04]  /*86a50*/  LDL.LU.64 R88, [R1+0x79a8] ;  /* 0x0079a80001587983 */ /* 0x000f280000300a00 */
[----:B------:R-:W5:Y:S01]  /*86a60*/  LDL.64 R76, [R1+0x8590] ;  /* 0x00859000014c7983 */ /* 0x000f620000100a00 */
[----:B0-----:R-:W0:Y:S01]  /*86a70*/  MUFU.RCP64H R9, R173 ;  /* 0x000000ad00097308 */ /* 0x001e220000001800 */
[----:B------:R-:W-:Y:S01]  /*86a80*/  IMAD.MOV.U32 R8, RZ, RZ, 0x1 ;  /* 0x00000001ff087424 */ /* 0x000fe200078e00ff */
[----:B------:R-:W-:Y:S01]  /*86a90*/  BSSY.RECONVERGENT B3, `(.L_x_1262) ;  /* 0x000001b000037945 */ /* 0x000fe20003800200 */
[----:B--2---:R-:W-:Y:S01]  /*86aa0*/  MOV R82, R12 ;  /* 0x0000000c00527202 */ /* 0x004fe20000000f00 */
        /* <DEDUP_REMOVED lines=25> */
.L_x_1263:
[----:B------:R-:W-:Y:S05]  /*86c40*/  BSYNC.RECONVERGENT B3 ;  /* 0x0000000000037941 */ /* 0x000fea0003800200 */
.L_x_1262:
[----:B------:R-:W2:Y:S04]  /*86c50*/  LDL.128 R164, [R1+0x4630] ;  /* 0x0046300001a47983 */ /* 0x000ea80000100c00 */
[----:B------:R-:W3:Y:S04]  /*86c60*/  LDL.64 R12, [R1+0x77e0] ;  /* 0x0077e000010c7983 */ /* 0x000ee80000100a00 */
[----:B------:R-:W4:Y:S04]  /*86c70*/  LDL.LU.64 R120, [R1+0x7f10] ;  /* 0x007f100001787983 */ /* 0x000f280000300a00 */
[----:B------:R-:W5:Y:S04]  /*86c80*/  LDL.LU.64 R106, [R1+0x79e0] ;  /* 0x0079e000016a7983 */ /* 0x000f680000300a00 */
        /* <DEDUP_REMOVED lines=17> */
[-C--:B----4-:R-:W-:Y:S02]  /*86da0*/  DFMA R74, R120, R86.reuse, R32 ;  /* 0x00000056784a722b */ /* 0x090fe40000000020 */
[----:B-----5:R-:W-:Y:S02]  /*86db0*/  DFMA R32, R88, R86, R106 ;  /* 0x000000565820722b */ /* 0x020fe4000000006a */
[----:B------:R-:W-:Y:S01]  /*86dc0*/  DADD R8, -RZ, -R184 ;  /* 0x00000000ff087229 */ /* 0x000fe200000009b8 */
[----:B------:R0:W-:Y:S03]  /*86dd0*/  STL.128 [R1+0x79a0], R164 ;  /* 0x0079a0a401007387 */ /* 0x0001e60000100c00 */
[----:B------:R-:W-:Y:S01]  /*86de0*/  FFMA R0, RZ, R77, R117 ;  /* 0x0000004dff007223 */ /* 0x000fe20000000075 */
[----:B------:R0:W-:Y:S04]  /*86df0*/  STL.64 [R1+0x77d8], R116 ;  /* 0x0077d87401007387 */ /* 0x0001e80000100a00 */
[----:B------:R0:W-:Y:S01]  /*86e00*/  STL.64 [R1+0x7888], R32 ;  /* 0x0078882001007387 */ /* 0x0001e20000100a00 */
[----:B------:R-:W-:-:S02]  /*86e10*/  FSETP.GT.AND P1, PT, |R0|, 1.469367938527859385e-39, PT ;  /* 0x001000000000780b */ /* 0x000fc40003f24200 */
[----:B------:R-:W-:Y:S01]  /*86e20*/  FSETP.GEU.AND P2, PT, |R9|, 6.5827683646048100446e-37, PT ;  /* 0x036000000900780b */ /* 0x000fe20003f4e200 */
[----:B------:R-:W-:-:S12]  /*86e30*/  DFMA R24, R82, R86, R24 ;  /* 0x000000565218722b */ /* 0x000fd80000000018 */
        /* <DEDUP_REMOVED lines=8> */
.L_x_1265:
[----:B------:R-:W-:Y:S05]  /*86ec0*/  BSYNC.RECONVERGENT B3 ;  /* 0x0000000000037941 */ /* 0x000fea0003800200 */
.L_x_1264:
[----:B------:R-:W2:Y:S04]  /*86ed0*/  LDL.64 R82, [R1+0x7860] ;  /* 0x0078600001527983 */ /* 0x000ea80000100a00 */
[----:B------:R-:W3:Y:S04]  /*86ee0*/  LDL.64 R12, [R1+0x77d8] ;  /* 0x0077d800010c7983 */ /* 0x000ee80000100a00 */
[----:B------:R-:W4:Y:S04]  /*86ef0*/  LDL.LU.64 R116, [R1+0x7720] ;  /* 0x0077200001747983 */ /* 0x000f280000300a00 */
[----:B------:R-:W5:Y:S04]  /*86f00*/  LDL.LU.64 R76, [R1+0x7728] ;  /* 0x00772800014c7983 */ /* 0x000f680000300a00 */
[----:B------:R-:W5:Y:S01]  /*86f10*/  LDL.LU.64 R88, [R1+0x78b0] ;  /* 0x0078b00001587983 */ /* 0x000f620000300a00 */
[----:B0-----:R-:W-:Y:S01]  /*86f20*/  HFMA2 R8, -RZ, RZ, 0, 5.9604644775390625e-08 ;  /* 0x00000001ff087431 */ /* 0x001fe200000001ff */
[----:B------:R-:W-:Y:S01]  /*86f30*/  BSSY.RECONVERGENT B3, `(.L_x_1266) ;  /* 0x000001c000037945 */ /* 0x000fe20003800200 */
[----:B--2---:R-:W0:Y:S01]  /*86f40*/  MUFU.RCP64H R9, R83 ;  /* 0x0000005300097308 */ /* 0x004e220000001800 */
[----:B---3--:R-:W-:-:S02]  /*86f50*/  IMAD.MOV.U32 R106, RZ, RZ, R12 ;  /* 0x000000ffff6a7224 */ /* 0x008fc400078e000c */
[----:B------:R-:W-:Y:S01]  /*86f60*/  IMAD.MOV.U32 R107, RZ, RZ, R13 ;  /* 0x000000ffff6b7224 */ /* 0x000fe200078e000d */
        /* <DEDUP_REMOVED lines=24> */
.L_x_1267:
[----:B------:R-:W-:Y:S05]  /*870f0*/  BSYNC.RECONVERGENT B3 ;  /* 0x0000000000037941 */ /* 0x000fea0003800200 */
.L_x_1266:
[----:B------:R-:W2:Y:S04]  /*87100*/  LDL.64 R12, [R1+0x77d0] ;  /* 0x0077d000010c7983 */ /* 0x000ea80000100a00 */
[----:B------:R-:W3:Y:S04]  /*87110*/  LDL.LU.64 R116, [R1+0x7b40] ;  /* 0x007b400001747983 */ /* 0x000ee80000300a00 */
[----:B------:R-:W4:Y:S04]  /*87120*/  LDL.LU.64 R106, [R1+0x7b48] ;  /* 0x007b4800016a7983 */ /* 0x000f280000300a00 */
[----:B------:R-:W5:Y:S01]  /*87130*/  LDL.LU.64 R86, [R1+0x7730] ;  /* 0x0077300001567983 */ /* 0x000f620000300a00 */
[----:B0-----:R-:W0:Y:S01]  /*87140*/  MUFU.RCP64H R9, R85 ;  /* 0x0000005500097308 */ /* 0x001e220000001800 */
[----:B------:R-:W-:Y:S01]  /*87150*/  IMAD.MOV.U32 R8, RZ, RZ, 0x1 ;  /* 0x00000001ff087424 */ /* 0x000fe200078e00ff */
[----:B------:R-:W-:Y:S01]  /*87160*/  BSSY.RECONVERGENT B3, `(.L_x_1268) ;  /* 0x000001b000037945 */ /* 0x000fe20003800200 */
[----:B--2---:R-:W-:Y:S01]  /*87170*/  IMAD.MOV.U32 R88, RZ, RZ, R12 ;  /* 0x000000ffff587224 */ /* 0x004fe200078e000c */
[----:B------:R-:W-:-:S03]  /*87180*/  MOV R89, R13 ;  /* 0x0000000d00597202 */ /* 0x000fc60000000f00 */
        /* <DEDUP_REMOVED lines=24> */
.L_x_1269:
[----:B------:R-:W-:Y:S05]  /*87310*/  BSYNC.RECONVERGENT B3 ;  /* 0x0000000000037941 */ /* 0x000fea0003800200 */
.L_x_1268:
[----:B------:R-:W2:Y:S04]  /*87320*/  LDL.64 R74, [R1+0x7898] ;  /* 0x00789800014a7983 */ /* 0x000ea80000100a00 */
[----:B------:R-:W3:Y:S04]  /*87330*/  LDL.64 R12, [R1+0x77c0] ;  /* 0x0077c000010c7983 */ /* 0x000ee80000100a00 */
[----:B------:R-:W4:Y:S04]  /*87340*/  LDL.128 R164, [R1+0x4690] ;  /* 0x0046900001a47983 */ /* 0x000f280000100c00 */
[----:B------:R-:W5:Y:S04]  /*87350*/  LDL.LU.64 R82, [R1+0x7be8] ;  /* 0x007be80001527983 */ /* 0x000f680000300a00 */
        /* <DEDUP_REMOVED lines=15> */
[----:B----4-:R0:W-:Y:S04]  /*87450*/  STL.128 [R1+0x8100], R164 ;  /* 0x008100a401007387 */ /* 0x0101e80000100c00 */
[----:B------:R0:W-:Y:S03]  /*87460*/  STL.64 [R1+0x7738], R116 ;  /* 0x0077387401007387 */ /* 0x0001e60000100a00 */
[----:B------:R-:W-:-:S02]  /*87470*/  FFMA R0, RZ, R75, R117 ;  /* 0x0000004bff007223 */ /* 0x000fc40000000075 */
[----:B------:R-:W-:-:S03]  /*87480*/  FSETP.GEU.AND P2, PT, |R9|, 6.5827683646048100446e-37, PT ;  /* 0x036000000900780b */ /* 0x000fc60003f4e200 */
[----:B------:R-:W-:Y:S01]  /*87490*/  FSETP.GT.AND P1, PT, |R0|, 1.469367938527859385e-39, PT ;  /* 0x001000000000780b */ /* 0x000fe20003f24200 */
[----:B------:R-:W-:Y:S01]  /*874a0*/  IMAD.MOV.U32 R86, RZ, RZ, R164 ;  /* 0x000000ffff567224 */ /* 0x000fe200078e00a4 */
[----:B------:R-:W-:Y:S01]  /*874b0*/  MOV R87, R165 ;  /* 0x000000a500577202 */ /* 0x000fe20000000f00 */
[-C--:B-----5:R-:W-:Y:S02]  /*874c0*/  DFMA R82, R82, R88.reuse, R50 ;  /* 0x000000585252722b */ /* 0x0a0fe40000000032 */
[----:B------:R-:W-:-:S03]  /*874d0*/  DFMA R36, R106, R88, R236 ;  /* 0x000000586a24722b */ /* 0x000fc600000000ec */
[----:B------:R-:W-:-:S05]  /*874e0*/  DFMA R50, R86, R88, R40 ;  /* 0x000000585632722b */ /* 0x000fca0000000028 */
        /* <DEDUP_REMOVED lines=8> */
.L_x_1271:
[----:B------:R-:W-:Y:S05]  /*87570*/  BSYNC.RECONVERGENT B3 ;  /* 0x0000000000037941 */ /* 0x000fea0003800200 */
.L_x_1270:
[----:B------:R-:W2:Y:S04]  /*87580*/  LDL.64 R12, [R1+0x7738] ;  /* 0x00773800010c7983 */ /* 0x000ea80000100a00 */
[----:B------:R-:W3:Y:S04]  /*87590*/  LDL.LU.64 R116, [R1+0x79f0] ;  /* 0x0079f00001747983 */ /* 0x000ee80000300a00 */
[----:B------:R-:W3:Y:S04]  /*875a0*/  LDL.64 R74, [R1+0x88f8] ;  /* 0x0088f800014a7983 */ /* 0x000ee80000100a00 */
[----:B------:R-:W4:Y:S04]  /*875b0*/  LDL.64 R106, [R1+0x8860] ;  /* 0x00886000016a7983 */ /* 0x000f280000100a00 */
        /* <DEDUP_REMOVED lines=30> */
.L_x_1273:
[----:B------:R-:W-:Y:S05]  /*877a0*/  BSYNC.RECONVERGENT B3 ;  /* 0x0000000000037941 */ /* 0x000fea0003800200 */
.L_x_1272:
[----:B------:R-:W2:Y:S04]  /*877b0*/  LDL.128 R216, [R1+0x46e0] ;  /* 0x0046e00001d87983 */ /* 0x000ea80000100c00 */
[----:B------:R-:W3:Y:S04]  /*877c0*/  LDL.64 R12, [R1+0x7730] ;  /* 0x00773000010c7983 */ /* 0x000ee80000100a00 */
[----:B------:R-:W4:Y:S04]  /*877d0*/  LDL.64 R106, [R1+0x7e30] ;  /* 0x007e3000016a7983 */ /* 0x000f280000100a00 */
[----:B------:R-:W5:Y:S04]  /*877e0*/  LDL.LU.64 R120, [R1+0x7c08] ;  /* 0x007c080001787983 */ /* 0x000f680000300a00 */
[----:B------:R-:W5:Y:S01]  /*877f0*/  LDL.64 R86, [R1+0x7e38] ;  /* 0x007e380001567983 */ /* 0x000f620000100a00 */
        /* <DEDUP_REMOVED lines=29> */
.L_x_1275:
[----:B------:R-:W-:Y:S05]  /*879d0*/  BSYNC.RECONVERGENT B3 ;  /* 0x0000000000037941 */ /* 0x000fea0003800200 */
.L_x_1274:
[----:B------:R-:W2:Y:S04]  /*879e0*/  LDL.64 R88, [R1+0x7700] ;  /* 0x0077000001587983 */ /* 0x000ea80000100a00 */
[----:B------:R-:W3:Y:S04]  /*879f0*/  LDL.128 R140, [R1+0x46f0] ;  /* 0x0046f000018c7983 */ /* 0x000ee80000100c00 */
[----:B------:R-:W4:Y:S01]  /*87a00*/  LDL.64 R106, [R1+0x7728] ;  /* 0x00772800016a7983 */ /* 0x000f220000100a00 */
[----:B0-----:R-:W-:Y:S01]  /*87a10*/  HFMA2 R8, -RZ, RZ, 0, 5.9604644775390625e-08 ;  /* 0x00000001ff087431 */ /* 0x001fe200000001ff */
        /* <DEDUP_REMOVED lines=29> */
.L_x_1277:
[----:B------:R-:W-:Y:S05]  /*87bf0*/  BSYNC.RECONVERGENT B3 ;  /* 0x0000000000037941 */ /* 0x000fea0003800200 */
.L_x_1276:
[----:B------:R-:W2:Y:S04]  /*87c00*/  LDL.128 R140, [R1+0x4730] ;  /* 0x00473000018c7983 */ /* 0x000ea80000100c00 */
[----:B------:R-:W3:Y:S04]  /*87c10*/  LDL.64 R116, [R1+0x83f8] ;  /* 0x0083f80001747983 */ /* 0x000ee80000100a00 */
[----:B------:R-:W4:Y:S04]  /*87c20*/  LDL.64 R82, [R1+0x7b50] ;  /* 0x007b500001527983 */ /* 0x000f280000100a00 */
[----:B------:R-:W5:Y:S04]  /*87c30*/  LDL.LU.64 R136, [R1+0x8360] ;  /* 0x0083600001887983 */ /* 0x000f680000300a00 */
[----:B------:R-:W5:Y:S04]  /*87c40*/  LDL.64 R120, [R1+0x7b58] ;  /* 0x007b580001787983 */ /* 0x000f680000100a00 */
[----:B------:R-:W5:Y:S04]  /*87c50*/  LDL.64 R106, [R1+0x7b60] ;  /* 0x007b6000016a7983 */ /* 0x000f680000100a00 */
[----:B------:R-:W5:Y:S01]  /*87c60*/  LDL.64 R88, [R1+0x7b68] ;  /* 0x007b680001587983 */ /* 0x000f620000100a00 */
        /* <DEDUP_REMOVED lines=18> */
[-C--:B-----5:R-:W-:Y:S02]  /*87d90*/  DFMA R40, R120, R234.reuse, R136 ;  /* 0x000000ea7828722b */ /* 0x0a0fe40000000088 */
[-C--:B------:R-:W-:Y:S02]  /*87da0*/  DFMA R4, R106, R234.reuse, R76 ;  /* 0x000000ea6a04722b */ /* 0x080fe4000000004c */
[----:B------:R-:W-:-:S04]  /*87db0*/  DFMA R74, R88, R234, R86 ;  /* 0x000000ea584a722b */ /* 0x000fc80000000056 */
[----:B0-----:R-:W-:Y:S07]  /*87dc0*/  @P1 BRA P2, `(.L_x_1279) ;  /* 0x00000000001c1947 */ /* 0x001fee0001000000 */
[----:B------:R-:W-:Y:S01]  /*87dd0*/  MOV R174, R140 ;  /* 0x0000008c00ae7202 */ /* 0x000fe20000000f00 */
[----:B------:R-:W-:Y:S01]  /*87de0*/  IMAD.MOV.U32 R175, RZ, RZ, R141 ;  /* 0x000000ffffaf7224 */ /* 0x000fe200078e008d */
[----:B------:R-:W-:-:S07]  /*87df0*/  MOV R0, 0x87e10 ;  /* 0x00087e1000007802 */ /* 0x000fce0000000f00 */
[----:B------:R-:W-:Y:S05]  /*87e00*/  CALL.REL.NOINC `($__internal_1_$__cuda_sm20_div_rn_f64_full) ;  /* 0x00000c8800287944 */ /* 0x000fea0003c00000 */
[----:B------:R-:W-:Y:S01]  /*87e10*/  IMAD.MOV.U32 R8, RZ, RZ, R12 ;  /* 0x000000ffff087224 */ /* 0x000fe200078e000c */
[----:B------:R-:W-:-:S05]  /*87e20*/  MOV R9, R13 ;  /* 0x0000000d00097202 */ /* 0x000fca0000000f00 */
[----:B------:R0:W-:Y:S02]  /*87e30*/  STL.64 [R1+0x78b0], R8 ;  /* 0x0078b00801007387 */ /* 0x0001e40000100a00 */
.L_x_1279:
[----:B------:R-:W-:Y:S05]  /*87e40*/  BSYNC.RECONVERGENT B3 ;  /* 0x0000000000037941 */ /* 0x000fea0003800200 */
.L_x_1278:
[----:B------:R-:W2:Y:S04]  /*87e50*/  LDL.128 R136, [R1+0x4740] ;  /* 0x0047400001887983 */ /* 0x000ea80000100c00 */
[----:B------:R-:W3:Y:S04]  /*87e60*/  LDL.64 R12, [R1+0x78b0] ;  /* 0x0078b000010c7983 */ /* 0x000ee80000100a00 */
[----:B------:R-:W4:Y:S04]  /*87e70*/  LDL.64 R106, [R1+0x7fc8] ;  /* 0x007fc800016a7983 */ /* 0x000f280000100a00 */
        /* <DEDUP_REMOVED lines=18> */
[-C--:B----4-:R-:W-:Y:S02]  /*87fa0*/  DFMA R202, R106, R88.reuse, R68 ;  /* 0x000000586aca722b */ /* 0x090fe40000000044 */
[----:B-----5:R-:W-:-:S10]  /*87fb0*/  DFMA R4, R86, R88, R4 ;  /* 0x000000585604722b */ /* 0x020fd40000000004 */
[----:B------:R-:W-:Y:S05]  /*87fc0*/  @P1 BRA P2, `(.L_x_1281) ;  /* 0x0000000000181947 */ /* 0x000fea0001000000 */
[----:B------:R-:W-:Y:S01]  /*87fd0*/  IMAD.MOV.U32 R174, RZ, RZ, R138 ;  /* 0x000000ffffae7224 */ /* 0x000fe200078e008a */
[----:B------:R-:W-:Y:S01]  /*87fe0*/  MOV R0, 0x88010 ;  /* 0x0008801000007802 */ /* 0x000fe20000000f00 */
[----:B------:R-:W-:-:S07]  /*87ff0*/  IMAD.MOV.U32 R175, RZ, RZ, R139 ;  /* 0x000000ffffaf7224 */ /* 0x000fce00078e008b */
[----:B------:R-:W-:Y:S05]  /*88000*/  CALL.REL.NOINC `($__internal_1_$__cuda_sm20_div_rn_f64_full) ;  /* 0x00000c8400a87944 */ /* 0x000fea0003c00000 */
[----:B------:R-:W-:Y:S01]  /*88010*/  MOV R246, R12 ;  /* 0x0000000c00f67202 */ /* 0x000fe20000000f00 */
[----:B------:R-:W-:-:S07]  /*88020*/  IMAD.MOV.U32 R247, RZ, RZ, R13 ;  /* 0x000000fffff77224 */ /* 0x000fce00078e000d */
.L_x_1281:
[----:B------:R-:W-:Y:S05]  /*88030*/  BSYNC.RECONVERGENT B3 ;  /* 0x0000000000037941 */ /* 0x000fea0003800200 */
.L_x_1280:
[----:B------:R-:W2:Y:S01]  /*88040*/  LDL.128 R164, [R1+0x4750] ;  /* 0x0047500001a47983 */ /* 0x000ea20000100c00 */
        /* <DEDUP_REMOVED lines=11> */
[----:B------:R-:W-:Y:S01]  /*88100*/  DFMA R12, -R198, R8, 1 ;  /* 0x3ff00000c60c742b */ /* 0x000fe20000000108 */
[----:B------:R-:W-:Y:S07]  /*88110*/  BSSY.RECONVERGENT B3, `(.L_x_1282) ;  /* 0x000001b000037945 */ /* 0x000fee0003800200 */
[----:B------:R-:W-:-:S08]  /*88120*/  DFMA R8, R8, R12, R8 ;  /* 0x0000000c0808722b */ /* 0x000fd00000000008 */
[----:B------:R-:W-:-:S08]  /*88130*/  DMUL R12, R8, -R146 ;  /* 0x80000092080c7228 */ /* 0x000fd00000000000 */
[----:B------:R-:W-:-:S08]  /*88140*/  DFMA R68, -R198, R12, -R146 ;  /* 0x0000000cc644722b */ /* 0x000fd00000000992 */
[----:B------:R-:W-:Y:S02]  /*88150*/  DFMA R116, R8, R68, R12 ;  /* 0x000000440874722b */ /* 0x000fe4000000000c */
[----:B------:R-:W-:Y:S02]  /*88160*/  DADD R8, -RZ, -R146 ;  /* 0x00000000ff087229 */ /* 0x000fe40000000992 */
[-C--:B------:R-:W-:Y:S02]  /*88170*/  DFMA R68, R106, R246.reuse, R50 ;  /* 0x000000f66a44722b */ /* 0x080fe40000000032 */
[----:B------:R-:W-:Y:S01]  /*88180*/  DFMA R50, R88, R246, R4 ;  /* 0x000000f65832722b */ /* 0x000fe20000000004 */
[----:B------:R0:W-:Y:S03]  /*88190*/  STL.64 [R1+0x7720], R116 ;  /* 0x0077207401007387 */ /* 0x0001e60000100a00 */
[----:B------:R-:W-:-:S02]  /*881a0*/  FFMA R0, RZ, R199, R117 ;  /* 0x000000c7ff007223 */ /* 0x000fc40000000075 */
[----:B------:R-:W-:-:S03]  /*881b0*/  FSETP.GEU.AND P2, PT, |R9|, 6.5827683646048100446e-37, PT ;  /* 0x036000000900780b */ /* 0x000fc60003f4e200 */
[----:B------:R-:W-:Y:S01]  /*881c0*/  FSETP.GT.AND P1, PT, |R0|, 1.469367938527859385e-39, PT ;  /* 0x001000000000780b */ /* 0x000fe20003f24200 */
[----:B--2---:R0:W-:Y:S01]  /*881d0*/  STL.128 [R1+0x80a0], R164 ;  /* 0x0080a0a401007387 */ /* 0x0041e20000100c00 */
[----:B------:R-:W-:Y:S01]  /*881e0*/  MOV R76, R164 ;  /* 0x000000a4004c7202 */ /* 0x000fe20000000f00 */
[----:B------:R-:W-:Y:S01]  /*881f0*/  IMAD.MOV.U32 R77, RZ, RZ, R165 ;  /* 0x000000ffff4d7224 */ /* 0x000fe200078e00a5 */
[----:B------:R-:W-:Y:S01]  /*88200*/  MOV R87, R167 ;  /* 0x000000a700577202 */ /* 0x000fe20000000f00 */
[----:B------:R-:W-:-:S04]  /*88210*/  IMAD.MOV.U32 R86, RZ, RZ, R166 ;  /* 0x000000ffff567224 */ /* 0x000fc800078e00a6 */
[-C--:B------:R-:W-:Y:S02]  /*88220*/  DFMA R76, R76, R246.reuse, R62 ;  /* 0x000000f64c4c722b */ /* 0x080fe4000000003e */
[----:B------:R-:W-:Y:S02]  /*88230*/  DFMA R62, R86, R246, R28 ;  /* 0x000000f6563e722b */ /* 0x000fe4000000001c */
[----:B------:R-:W-:Y:S09]  /*88240*/  @P1 BRA P2, `(.L_x_1283) ;  /* 0x00000000001c1947 */ /* 0x000ff20001000000 */
[----:B------:R-:W-:Y:S01]  /*88250*/  IMAD.MOV.U32 R174, RZ, RZ, R198 ;  /* 0x000000ffffae7224 */ /* 0x000fe200078e00c6 */
[----:B------:R-:W-:Y:S02]  /*88260*/  MOV R175, R199 ;  /* 0x000000c700af7202 */ /* 0x000fe40000000f00 */
[----:B------:R-:W-:-:S07]  /*88270*/  MOV R0, 0x88290 ;  /* 0x0008829000007802 */ /* 0x000fce0000000f00 */
[----:B0-----:R-:W-:Y:S05]  /*88280*/  CALL.REL.NOINC `($__internal_1_$__cuda_sm20_div_rn_f64_full) ;  /* 0x00000c8400087944 */ /* 0x001fea0003c00000 */
[----:B------:R-:W-:Y:S02]  /*88290*/  IMAD.MOV.U32 R4, RZ, RZ, R12 ;  /* 0x000000ffff047224 */ /* 0x000fe400078e000c */
[----:B------:R-:W-:-:S05]  /*882a0*/  IMAD.MOV.U32 R5, RZ, RZ, R13 ;  /* 0x000000ffff057224 */ /* 0x000fca00078e000d */
[----:B------:R1:W-:Y:S02]  /*882b0*/  STL.64 [R1+0x7720], R4 ;  /* 0x0077200401007387 */ /* 0x0003e40000100a00 */
.L_x_1283:
[----:B------:R-:W-:Y:S05]  /*882c0*/  BSYNC.RECONVERGENT B3 ;  /* 0x0000000000037941 */ /* 0x000fea0003800200 */
.L_x_1282:
[----:B0-----:R-:W2:Y:S04]  /*882d0*/  LDL.128 R164, [R1+0x4790] ;  /* 0x0047900001a47983 */ /* 0x001ea80000100c00 */
[----:B------:R-:W3:Y:S04]  /*882e0*/  LDL.64 R8, [R1+0x7720] ;  /* 0x0077200001087983 */ /* 0x000ee80000100a00 */
[----:B------:R-:W4:Y:S04]  /*882f0*/  LDL.64 R106, [R1+0x8228] ;  /* 0x00822800016a7983 */ /* 0x000f280000100a00 */
[----:B------:R-:W5:Y:S04]  /*88300*/  LDL.64 R28, [R1+0x80c0] ;  /* 0x0080c000011c7983 */ /* 0x000f680000100a00 */
[----:B------:R-:W5:Y:S01]  /*88310*/  LDL.64 R86, [R1+0x80c8] ;  /* 0x0080c80001567983 */ /* 0x000f620000100a00 */
[----:B-1----:R-:W-:Y:S01]  /*88320*/  IMAD.MOV.U32 R4, RZ, RZ, 0x1 ;  /* 0x00000001ff047424 */ /* 0x002fe200078e00ff */
        /* <DEDUP_REMOVED lines=17> */
[-C--:B-----5:R-:W-:Y:S02]  /*88440*/  DFMA R28, R28, R88.reuse, R50 ;  /* 0x000000581c1c722b */ /* 0x0a0fe40000000032 */
[----:B------:R-:W-:-:S08]  /*88450*/  DFMA R82, R86, R88, R62 ;  /* 0x000000585652722b */ /* 0x000fd0000000003e */
[----:B------:R-:W-:Y:S05]  /*88460*/  @P1 BRA P2, `(.L_x_1285) ;  /* 0x0000000000181947 */ /* 0x000fea0001000000 */
[----:B------:R-:W-:Y:S01]  /*88470*/  MOV R174, R164 ;  /* 0x000000a400ae7202 */ /* 0x000fe20000000f00 */
[----:B------:R-:W-:Y:S01]  /*88480*/  IMAD.MOV.U32 R175, RZ, RZ, R165 ;  /* 0x000000ffffaf7224 */ /* 0x000fe200078e00a5 */
[----:B------:R-:W-:-:S07]  /*88490*/  MOV R0, 0x884b0 ;  /* 0x000884b000007802 */ /* 0x000fce0000000f00 */
[----:B------:R-:W-:Y:S05]  /*884a0*/  CALL.REL.NOINC `($__internal_1_$__cuda_sm20_div_rn_f64_full) ;  /* 0x00000c8000807944 */ /* 0x000fea0003c00000 */
[----:B------:R-:W-:Y:S01]  /*884b0*/  IMAD.MOV.U32 R4, RZ, RZ, R12 ;  /* 0x000000ffff047224 */ /* 0x000fe200078e000c */
[----:B------:R-:W-:-:S07]  /*884c0*/  MOV R5, R13 ;  /* 0x0000000d00057202 */ /* 0x000fce0000000f00 */
.L_x_1285:
[----:B------:R-:W-:Y:S05]  /*884d0*/  BSYNC.RECONVERGENT B3 ;  /* 0x0000000000037941 */ /* 0x000fea0003800200 */
.L_x_1284:
[----:B------:R-:W2:Y:S04]  /*884e0*/  LDL.128 R184, [R1+0x47b0] ;  /* 0x0047b00001b87983 */ /* 0x000ea80000100c00 */
[----:B------:R-:W3:Y:S04]  /*884f0*/  LDL.LU.64 R162, [R1+0x7778] ;  /* 0x0077780001a27983 */ /* 0x000ee80000300a00 */
[----:B------:R-:W4:Y:S04]  /*88500*/  LDL.LU.64 R88, [R1+0x7850] ;  /* 0x0078500001587983 */ /* 0x000f280000300a00 */
[----:B------:R-:W5:Y:S04]  /*88510*/  LDL.LU.64 R144, [R1+0x79b8] ;  /* 0x0079b80001907983 */ /* 0x000f680000300a00 */
[----:B------:R-:W5:Y:S04]  /*88520*/  LDL.LU.64 R132, [R1+0x7920] ;  /* 0x0079200001847983 */ /* 0x000f680000300a00 */
[----:B------:R-:W5:Y:S01]  /*88530*/  LDL.LU.64 R116, [R1+0x7a08] ;  /* 0x007a080001747983 */ /* 0x000f620000300a00 */
[----:B--2---:R-:W-:-:S03]  /*88540*/  IMAD.MOV.U32 R146, RZ, RZ, R184 ;  /* 0x000000ffff927224 */ /* 0x004fc600078e00b8 */
[----:B------:R0:W-:Y:S01]  /*88550*/  STL.128 [R1+0x8570], R184 ;  /* 0x008570b801007387 */ /* 0x0001e20000100c00 */
[----:B------:R-:W-:Y:S01]  /*88560*/  IMAD.MOV.U32 R147, RZ, RZ, R185 ;  /* 0x000000ffff937224 */ /* 0x000fe200078e00b9 */
[----:B------:R-:W-:Y:S01]  /*88570*/  MOV R106, R186 ;  /* 0x000000ba006a7202 */ /* 0x000fe20000000f00 */
[----:B------:R-:W-:Y:S02]  /*88580*/  IMAD.MOV.U32 R107, RZ, RZ, R187 ;  /* 0x000000ffff6b7224 */ /* 0x000fe400078e00bb */
[----:B0-----:R-:W2:Y:S01]  /*88590*/  LDL.128 R184, [R1+0x47a0] ;  /* 0x0047a00001b87983 */ /* 0x001ea20000100c00 */
        /* <DEDUP_REMOVED lines=22> */
[-C--:B---3--:R-:W-:Y:S02]  /*88700*/  DFMA R180, R146, R4.reuse, R162 ;  /* 0x0000000492b4722b */ /* 0x088fe400000000a2 */
[-C--:B----4-:R-:W-:Y:S02]  /*88710*/  DFMA R88, R166, R4.reuse, R88 ;  /* 0x00000004a658722b */ /* 0x090fe40000000058 */
[-C--:B-----5:R-:W-:Y:S02]  /*88720*/  DFMA R86, R86, R4.reuse, R144 ;  /* 0x000000045656722b */ /* 0x0a0fe40000000090 */
[-C--:B------:R-:W-:Y:S02]  /*88730*/  DFMA R50, R120, R4.reuse, R132 ;  /* 0x000000047832722b */ /* 0x080fe40000000084 */
[----:B------:R-:W-:Y:S01]  /*88740*/  DFMA R116, R106, R4, R116 ;  /* 0x000000046a74722b */ /* 0x000fe20000000074 */
[----:B--2---:R0:W-:Y:S01]  /*88750*/  STL.128 [R1+0x8440], R184 ;  /* 0x008440b801007387 */ /* 0x0041e20000100c00 */
[----:B------:R-:W-:Y:S01]  /*88760*/  MOV R62, R184 ;  /* 0x000000b8003e7202 */ /* 0x000fe20000000f00 */
[----:B------:R-:W-:-:S06]  /*88770*/  IMAD.MOV.U32 R63, RZ, RZ, R185 ;  /* 0x000000ffff3f7224 */ /* 0x000fcc00078e00b9 */
[----:B------:R-:W-:Y:S01]  /*88780*/  DFMA R62, R62, R4, R28 ;  /* 0x000000043e3e722b */ /* 0x000fe2000000001c */
[----:B------:R-:W-:Y:S10]  /*88790*/  @P1 BRA P2, `(.L_x_1287) ;  /* 0x00000000001c1947 */ /* 0x000ff40001000000 */
[----:B0-----:R-:W-:Y:S01]  /*887a0*/  MOV R174, R196 ;  /* 0x000000c400ae7202 */ /* 0x001fe20000000f00 */
[----:B------:R-:W-:Y:S01]  /*887b0*/  IMAD.MOV.U32 R175, RZ, RZ, R197 ;  /* 0x000000ffffaf7224 */ /* 0x000fe200078e00c5 */
[----:B------:R-:W-:-:S07]  /*887c0*/  MOV R0, 0x887e0 ;  /* 0x000887e000007802 */ /* 0x000fce0000000f00 */
[----:B------:R-:W-:Y:S05]  /*887d0*/  CALL.REL.NOINC `($__internal_1_$__cuda_sm20_div_rn_f64_full) ;  /* 0x00000c7c00b47944 */ /* 0x000fea0003c00000 */
[----:B------:R-:W-:Y:S01]  /*887e0*/  IMAD.MOV.U32 R8, RZ, RZ, R12 ;  /* 0x000000ffff087224 */ /* 0x000fe200078e000c */
[----:B------:R-:W-:-:S05]  /*887f0*/  MOV R9, R13 ;  /* 0x0000000d00097202 */ /* 0x000fca0000000f00 */
[----:B------:R1:W-:Y:S02]  /*88800*/  STL.64 [R1+0x7708], R8 ;  /* 0x0077080801007387 */ /* 0x0003e40000100a00 */
.L_x_1287:
[----:B------:R-:W-:Y:S05]  /*88810*/  BSYNC.RECONVERGENT B3 ;  /* 0x0000000000037941 */ /* 0x000fea0003800200 */
.L_x_1286:
[----:B------:R-:W2:Y:S04]  /*88820*/  LDL.64 R12, [R1+0x7708] ;  /* 0x00770800010c7983 */ /* 0x000ea80000100a00 */
[----:B0-----:R-:W3:Y:S04]  /*88830*/  LDL.128 R184, [R1+0x47e0] ;  /* 0x0047e00001b87983 */ /* 0x001ee80000100c00 */
[----:B------:R-:W4:Y:S04]  /*88840*/  LDL.LU.64 R144, [R1+0x7848] ;  /* 0x0078480001907983 */ /* 0x000f280000300a00 */
[----:B------:R-:W4:Y:S04]  /*88850*/  LDL.64 R106, [R1+0x8120] ;  /* 0x00812000016a7983 */ /* 0x000f280000100a00 */
[----:B------:R-:W5:Y:S01]  /*88860*/  LDL.64 R134, [R1+0x8128] ;  /* 0x0081280001867983 */ /* 0x000f620000100a00 */
[----:B-1----:R-:W0:Y:S01]  /*88870*/  MUFU.RCP64H R9, R195 ;  /* 0x000000c300097308 */ /* 0x002e220000001800 */
[----:B------:R-:W-:Y:S01]  /*88880*/  IMAD.MOV.U32 R8, RZ, RZ, 0x1 ;  /* 0x00000001ff087424 */ /* 0x000fe200078e00ff */
        /* <DEDUP_REMOVED lines=18> */
[-C--:B----4-:R-:W-:Y:S02]  /*889b0*/  DFMA R106, R106, R132.reuse, R144 ;  /* 0x000000846a6a722b */ /* 0x090fe40000000090 */
[----:B-----5:R-:W-:-:S03]  /*889c0*/  DFMA R16, R134, R132, R62 ;  /* 0x000000848610722b */ /* 0x020fc6000000003e */
[----:B------:R-:W-:-:S05]  /*889d0*/  DFMA R74, R120, R132, R74 ;  /* 0x00000084784a722b */ /* 0x000fca000000004a */
[----:B0-----:R-:W-:Y:S06]  /*889e0*/  @P1 BRA P2, `(.L_x_1289) ;  /* 0x0000000000181947 */ /* 0x001fec0001000000 */
[----:B------:R-:W-:Y:S01]  /*889f0*/  MOV R174, R194 ;  /* 0x000000c200ae7202 */ /* 0x000fe20000000f00 */
[----:B------:R-:W-:Y:S01]  /*88a00*/  IMAD.MOV.U32 R175, RZ, RZ, R195 ;  /* 0x000000ffffaf7224 */ /* 0x000fe200078e00c3 */
[----:B------:R-:W-:-:S07]  /*88a10*/  MOV R0, 0x88a30 ;  /* 0x00088a3000007802 */ /* 0x000fce0000000f00 */
[----:B------:R-:W-:Y:S05]  /*88a20*/  CALL.REL.NOINC `($__internal_1_$__cuda_sm20_div_rn_f64_full) ;  /* 0x00000c7c00207944 */ /* 0x000fea0003c00000 */
[----:B------:R-:W-:Y:S01]  /*88a30*/  IMAD.MOV.U32 R28, RZ, RZ, R12 ;  /* 0x000000ffff1c7224 */ /* 0x000fe200078e000c */
[----:B------:R-:W-:-:S07]  /*88a40*/  MOV R29, R13 ;  /* 0x0000000d001d7202 */ /* 0x000fce0000000f00 */
.L_x_1289:
[----:B------:R-:W-:Y:S05]  /*88a50*/  BSYNC.RECONVERGENT B3 ;  /* 0x0000000000037941 */ /* 0x000fea0003800200 */
.L_x_1288:
[----:B------:R-:W2:Y:S04]  /*88a60*/  LDL.128 R196, [R1+0x4860] ;  /* 0x0048600001c47983 */ /* 0x000ea80000100c00 */
[----:B------:R-:W3:Y:S04]  /*88a70*/  LDL.64 R162, [R1+0x8830] ;  /* 0x0088300001a27983 */ /* 0x000ee80000100a00 */
[----:B------:R-:W4:Y:S04]  /*88a80*/  LDL.LU.64 R194, [R1+0x7a30] ;  /* 0x007a300001c27983 */ /* 0x000f280000300a00 */
[----:B------:R-:W5:Y:S04]  /*88a90*/  LDL.LU.64 R184, [R1+0x77f8] ;  /* 0x0077f80001b87983 */ /* 0x000f680000300a00 */
[----:B------:R-:W5:Y:S04]  /*88aa0*/  LDL.64 R174, [R1+0x8848] ;  /* 0x0088480001ae7983 */ /* 0x000f680000100a00 */
[----:B------:R-:W5:Y:S04]  /*88ab0*/  LDL.64 R146, [R1+0x8838] ;  /* 0x0088380001927983 */ /* 0x000f680000100a00 */
[----:B------:R-:W5:Y:S04]  /*88ac0*/  LDL.LU.64 R144, [R1+0x7870] ;  /* 0x0078700001907983 */ /* 0x000f680000300a00 */
[----:B------:R-:W5:Y:S01]  /*88ad0*/  LDL.64 R134, [R1+0x8840] ;  /* 0x0088400001867983 */ /* 0x000f620000100a00 */
[----:B------:R-:W-:Y:S01]  /*88ae0*/  HFMA2 R8, -RZ, RZ, 0, 5.9604644775390625e-08 ;  /* 0x00000001ff087431 */ /* 0x000fe200000001ff */
[----:B------:R-:W-:Y:S01]  /*88af0*/  DFMA R120, R188, R28, R16 ;  /* 0x0000001cbc78722b */ /* 0x000fe20000000010 */
[----:B------:R-:W-:Y:S01]  /*88b00*/  BSSY.RECONVERGENT B3, `(.L_x_1290) ;  /* 0x000001f000037945 */ /* 0x000fe20003800200 */
[----:B--2---:R-:W-:-:S04]  /*88b10*/  IMAD.MOV.U32 R133, RZ, RZ, R197 ;  /* 0x000000ffff857224 */ /* 0x004fc800078e00c5 */
[----:B------:R-:W0:Y:S01]  /*88b20*/  MUFU.RCP64H R9, R133 ;  /* 0x0000008500097308 */ /* 0x000e220000001800 */
[----:B------:R-:W-:-:S06]  /*88b30*/  IMAD.MOV.U32 R132, RZ, RZ, R196 ;  /* 0x000000ffff847224 */ /* 0x000fcc00078e00c4 */
        /* <DEDUP_REMOVED lines=20> */
[----:B------:R-:W-:Y:S01]  /*88c80*/  IMAD.MOV.U32 R174, RZ, RZ, R132 ;  /* 0x000000ffffae7224 */ /* 0x000fe200078e0084 */
[----:B------:R-:W-:Y:S01]  /*88c90*/  MOV R0, 0x88cc0 ;  /* 0x00088cc000007802 */ /* 0x000fe20000000f00 */
[----:B------:R-:W-:-:S07]  /*88ca0*/  IMAD.MOV.U32 R175, RZ, RZ, R133 ;  /* 0x000000ffffaf7224 */ /* 0x000fce00078e0085 */
[----:B------:R-:W-:Y:S05]  /*88cb0*/  CALL.REL.NOINC `($__internal_1_$__cuda_sm20_div_rn_f64_full) ;  /* 0x00000c78007c7944 */ /* 0x000fea0003c00000 */
[----:B------:R-:W-:Y:S01]  /*88cc0*/  MOV R8, R12 ;  /* 0x0000000c00087202 */ /* 0x000fe20000000f00 */
[----:B------:R-:W-:-:S05]  /*88cd0*/  IMAD.MOV.U32 R9, RZ, RZ, R13 ;  /* 0x000000ffff097224 */ /* 0x000fca00078e000d */
[----:B------:R0:W-:Y:S02]  /*88ce0*/  STL.64 [R1+0x7700], R8 ;  /* 0x0077000801007387 */ /* 0x0001e40000100a00 */
.L_x_1291:
[----:B------:R-:W-:Y:S05]  /*88cf0*/  BSYNC.RECONVERGENT B3 ;  /* 0x0000000000037941 */ /* 0x000fea0003800200 */
.L_x_1290:
[----:B------:R-:W2:Y:S04]  /*88d00*/  LDL.128 R184, [R1+0x48a0] ;  /* 0x0048a00001b87983 */ /* 0x000ea80000100c00 */
[----:B------:R-:W3:Y:S04]  /*88d10*/  LDL.64 R12, [R1+0x7700] ;  /* 0x00770000010c7983 */ /* 0x000ee80000100a00 */
[----:B------:R-:W4:Y:S04]  /*88d20*/  LDL.LU.64 R174, [R1+0x7828] ;  /* 0x0078280001ae7983 */ /* 0x000f280000300a00 */
        /* <DEDUP_REMOVED lines=18> */
[----:B------:R0:W-:Y:S07]  /*88e50*/  STL.128 [R1+0x77f0], R184 ;  /* 0x0077f0b801007387 */ /* 0x0001ee0000100c00 */
        /* <DEDUP_REMOVED lines=12> */
[----:B------:R-:W-:-:S07]  /*88f20*/  IMAD.MOV.U32 R241, RZ, RZ, R13 ;  /* 0x000000fffff17224 */ /* 0x000fce00078e000d */
.L_x_1293:
[----:B------:R-:W-:Y:S05]  /*88f30*/  BSYNC.RECONVERGENT B3 ;  /* 0x0000000000037941 */ /* 0x000fea0003800200 */
.L_x_1292:
[----:B------:R-:W2:Y:S04]  /*88f40*/  LDL.64 R134, [R1+0x7f20] ;  /* 0x007f200001867983 */ /* 0x000ea80000100a00 */
[----:B------:R-:W3:Y:S04]  /*88f50*/  LDL.LU.64 R160, [R1+0x7838] ;  /* 0x0078380001a07983 */ /* 0x000ee80000300a00 */
        /* <DEDUP_REMOVED lines=29> */
.L_x_1295:
[----:B------:R-:W-:Y:S05]  /*89130*/  BSYNC.RECONVERGENT B3 ;  /* 0x0000000000037941 */ /* 0x000fea0003800200 */
.L_x_1294:
[----:B------:R-:W2:Y:S01]  /*89140*/  LDL.LU.64 R36, [R1+0x7d90] ;  /* 0x007d900001247983 */ /* 0x000ea20000300a00 */
[----:B------:R-:W0:Y:S01]  /*89150*/  MUFU.RCP64H R9, R53 ;  /* 0x0000003500097308 */ /* 0x000e220000001800 */
[----:B------:R-:W-:Y:S02]  /*89160*/  IMAD.MOV.U32 R8, RZ, RZ, 0x1 ;  /* 0x00000001ff087424 */ /* 0x000fe400078e00ff */
[----:B------:R-:W3:Y:S04]  /*89170*/  LDL.LU.64 R174, [R1+0x79c0] ;  /* 0x0079c00001ae7983 */ /* 0x000ee80000300a00 */
[----:B------:R-:W3:Y:S04]  /*89180*/  LDL.LU.64 R160, [R1+0x7b78] ;  /* 0x007b780001a07983 */ /* 0x000ee80000300a00 */
[----:B------:R-:W4:Y:S04]  /*89190*/  LDL.LU.64 R146, [R1+0x7b70] ;  /* 0x007b700001927983 */ /* 0x000f280000300a00 */
[----:B------:R-:W5:Y:S01]  /*891a0*/  LDL.LU.64 R144, [R1+0x7db0] ;  /* 0x007db00001907983 */ /* 0x000f620000300a00 */
[----:B0-----:R-:W-:-:S03]  /*891b0*/  DFMA R12, -R52, R8, 1 ;  /* 0x3ff00000340c742b */ /* 0x001fc60000000108 */
[----:B------:R-:W5:Y:S05]  /*891c0*/  LDL.LU.64 R122, [R1+0x7cc0] ;  /* 0x007cc000017a7983 */ /* 0x000f6a0000300a00 */
[----:B------:R-:W-:-:S08]  /*891d0*/  DFMA R12, R12, R12, R12 ;  /* 0x0000000c0c0c722b */ /* 0x000fd0000000000c */
[----:B------:R-:W-:-:S08]  /*891e0*/  DFMA R8, R8, R12, R8 ;  /* 0x0000000c0808722b */ /* 0x000fd00000000008 */
[----:B------:R-:W-:-:S08]  /*891f0*/  DFMA R12, -R52, R8, 1 ;  /* 0x3ff00000340c742b */ /* 0x000fd00000000108 */
[----:B------:R-:W-:-:S08]  /*89200*/  DFMA R8, R8, R12, R8 ;  /* 0x0000000c0808722b */ /* 0x000fd00000000008 */
[----:B------:R-:W-:Y:S02]  /*89210*/  DMUL R12, R8, -R232 ;  /* 0x800000e8080c7228 */ /* 0x000fe40000000000 */
[----:B--2---:R-:W-:-:S06]  /*89220*/  DFMA R36, R36, R74, R106 ;  /* 0x0000004a2424722b */ /* 0x004fcc000000006a */
[----:B------:R-:W-:-:S08]  /*89230*/  DFMA R106, -R52, R12, -R232 ;  /* 0x0000000c346a722b */ /* 0x000fd000000009e8 */
[----:B------:R-:W-:Y:S01]  /*89240*/  DFMA R106, R8, R106, R12 ;  /* 0x0000006a086a722b */ /* 0x000fe2000000000c */
[----:B------:R-:W2:Y:S01]  /*89250*/  LDL.64 R8, [R1+0x48f0] ;  /* 0x0048f00001087983 */ /* 0x000ea20000100a00 */
[----:B------:R-:W-:Y:S01]  /*89260*/  BSSY.RECONVERGENT B3, `(.L_x_1296) ;  /* 0x0000011000037945 */ /* 0x000fe20003800200 */
[-C--:B---3--:R-:W-:Y:S02]  /*89270*/  DFMA R184, R160, R74.reuse, R174 ;  /* 0x0000004aa0b8722b */ /* 0x088fe400000000ae */
[-C--:B----4-:R-:W-:Y:S02]  /*89280*/  DFMA R120, R146, R74.reuse, R120 ;  /* 0x0000004a9278722b */ /* 0x090fe40000000078 */
[----:B-----5:R-:W-:-:S03]  /*89290*/  DFMA R76, R144, R74, R76 ;  /* 0x0000004a904c722b */ /* 0x020fc6000000004c */
[----:B------:R-:W-:Y:S01]  /*892a0*/  FFMA R0, RZ, R53, R107 ;  /* 0x00000035ff007223 */ /* 0x000fe2000000006b */
[----:B------:R-:W-:-:S04]  /*892b0*/  DFMA R122, R122, R74, R82 ;  /* 0x0000004a7a7a722b */ /* 0x000fc80000000052 */
[----:B------:R-:W-:Y:S01]  /*892c0*/  FSETP.GT.AND P1, PT, |R0|, 1.469367938527859385e-39, PT ;  /* 0x001000000000780b */ /* 0x000fe20003f24200 */
[----:B--2---:R-:W-:Y:S02]  /*892d0*/  DFMA R40, R8, R74, R40 ;  /* 0x0000004a0828722b */ /* 0x004fe40000000028 */
[----:B------:R-:W-:-:S10]  /*892e0*/  DADD R8, -RZ, -R232 ;  /* 0x00000000ff087229 */ /* 0x000fd400000009e8 */
[----:B------:R-:W-:-:S13]  /*892f0*/  FSETP.GEU.AND P2, PT, |R9|, 6.5827683646048100446e-37, PT ;  /* 0x036000000900780b */ /* 0x000fda0003f4e200 */
[----:B------:R-:W-:Y:S05]  /*89300*/  @P1 BRA P2, `(.L_x_1297) ;  /* 0x0000000000181947 */ /* 0x000fea0001000000 */
[----:B------:R-:W-:Y:S01]  /*89310*/  IMAD.MOV.U32 R174, RZ, RZ, R52 ;  /* 0x000000ffffae7224 */ /* 0x000fe200078e0034 */
[----:B------:R-:W-:Y:S02]  /*89320*/  MOV R175, R53 ;  /* 0x0000003500af7202 */ /* 0x000fe40000000f00 */
[----:B------:R-:W-:-:S07]  /*89330*/  MOV R0, 0x89350 ;  /* 0x0008935000007802 */ /* 0x000fce0000000f00 */
[----:B------:R-:W-:Y:S05]  /*89340*/  CALL.REL.NOINC `($__internal_1_$__cuda_sm20_div_rn_f64_full) ;  /* 0x00000c7000d87944 */ /* 0x000fea0003c00000 */
[----:B------:R-:W-:Y:S02]  /*89350*/  IMAD.MOV.U32 R106, RZ, RZ, R12 ;  /* 0x000000ffff6a7224 */ /* 0x000fe400078e000c */
[----:B------:R-:W-:-:S07]  /*89360*/  IMAD.MOV.U32 R107, RZ, RZ, R13 ;  /* 0x000000ffff6b7224 */ /* 0x000fce00078e000d */
.L_x_1297:
[----:B------:R-:W-:Y:S05]  /*89370*/  BSYNC.RECONVERGENT B3 ;  /* 0x0000000000037941 */ /* 0x000fea0003800200 */
.L_x_1296:
[----:B------:R-:W2:Y:S04]  /*89380*/  LDL.128 R196, [R1+0x4940] ;  /* 0x0049400001c47983 */ /* 0x000ea80000100c00 */
[----:B------:R-:W3:Y:S04]  /*89390*/  LDL.LU.64 R144, [R1+0x7768] ;  /* 0x0077680001907983 */ /* 0x000ee80000300a00 */
        /* <DEDUP_REMOVED lines=20> */
[-C--:B---3--:R-:W-:Y:S02]  /*894e0*/  DFMA R146, R144, R106.reuse, R122 ;  /* 0x0000006a9092722b */ /* 0x088fe4000000007a */
[-C--:B------:R-:W-:Y:S02]  /*894f0*/  DFMA R144, R54, R106.reuse, R24 ;  /* 0x0000006a3690722b */ /* 0x080fe40000000018 */
[-C--:B----4-:R-:W-:Y:S02]  /*89500*/  DFMA R24, R174, R106.reuse, R120 ;  /* 0x0000006aae18722b */ /* 0x090fe40000000078 */
[----:B------:R-:W-:-:S02]  /*89510*/  DFMA R120, R160, R106, R76 ;  /* 0x0000006aa078722b */ /* 0x000fc4000000004c */
[----:B-----5:R-:W-:Y:S01]  /*89520*/  DFMA R40, R186, R106, R40 ;  /* 0x0000006aba28722b */ /* 0x020fe20000000028 */
[----:B------:R-:W-:Y:S10]  /*89530*/  @P1 BRA P2, `(.L_x_1299) ;  /* 0x0000000000181947 */ /* 0x000ff40001000000 */
[----:B------:R-:W-:Y:S01]  /*89540*/  MOV R174, R92 ;  /* 0x0000005c00ae7202 */ /* 0x000fe20000000f00 */
[----:B------:R-:W-:Y:S01]  /*89550*/  IMAD.MOV.U32 R175, RZ, RZ, R93 ;  /* 0x000000ffffaf7224 */ /* 0x000fe200078e005d */
[----:B------:R-:W-:-:S07]  /*89560*/  MOV R0, 0x89580 ;  /* 0x0008958000007802 */ /* 0x000fce0000000f00 */
[----:B0-----:R-:W-:Y:S05]  /*89570*/  CALL.REL.NOINC `($__internal_1_$__cuda_sm20_div_rn_f64_full) ;  /* 0x00000c70004c7944 */ /* 0x001fea0003c00000 */
[----:B------:R-:W-:Y:S01]  /*89580*/  IMAD.MOV.U32 R82, RZ, RZ, R12 ;  /* 0x000000ffff527224 */ /* 0x000fe200078e000c */
[----:B------:R-:W-:-:S07]  /*89590*/  MOV R83, R13 ;  /* 0x0000000d00537202 */ /* 0x000fce0000000f00 */
.L_x_1299:
[----:B------:R-:W-:Y:S05]  /*895a0*/  BSYNC.RECONVERGENT B3 ;  /* 0x0000000000037941 */ /* 0x000fea0003800200 */
.L_x_1298:
[----:B------:R-:W2:Y:S04]  /*895b0*/  LDL.128 R212, [R1+0x4990] ;  /* 0x0049900001d47983 */ /* 0x000ea80000100c00 */
[----:B------:R-:W3:Y:S04]  /*895c0*/  LDL.64 R160, [R1+0x8790] ;  /* 0x0087900001a07983 */ /* 0x000ee80000100a00 */
[----:B------:R-:W4:Y:S04]  /*895d0*/  LDL.64 R190, [R1+0x8798] ;  /* 0x0087980001be7983 */ /* 0x000f280000100a00 */
[----:B------:R-:W5:Y:S04]  /*895e0*/  LDL.64 R186, [R1+0x8380] ;  /* 0x0083800001ba7983 */ /* 0x000f680000100a00 */
[----:B------:R-:W5:Y:S01]  /*895f0*/  LDL.64 R174, [R1+0x8388] ;  /* 0x0083880001ae7983 */ /* 0x000f620000100a00 */
[----:B------:R-:W-:Y:S01]  /*89600*/  IMAD.MOV.U32 R8, RZ, RZ, 0x1 ;  /* 0x00000001ff087424 */ /* 0x000fe200078e00ff */
[----:B------:R-:W-:Y:S01]  /*89610*/  DFMA R122, R94, R82, R132 ;  /* 0x000000525e7a722b */ /* 0x000fe20000000084 */
[----:B------:R-:W-:Y:S01]  /*89620*/  BSSY.RECONVERGENT B3, `(.L_x_1300) ;  /* 0x0000019000037945 */ /* 0x000fe20003800200 */
[----:B--2---:R-:W1:Y:S03]  /*89630*/  MUFU.RCP64H R9, R213 ;  /* 0x000000d500097308 */ /* 0x004e660000001800 */
        /* <DEDUP_REMOVED lines=14> */
[-C--:B-----5:R-:W-:Y:S02]  /*89720*/  DFMA R68, R186, R82.reuse, R134 ;  /* 0x00000052ba44722b */ /* 0x0a0fe40000000086 */
[----:B------:R-:W-:-:S06]  /*89730*/  DFMA R132, R174, R82, R146 ;  /* 0x00000052ae84722b */ /* 0x000fcc0000000092 */
[----:B------:R-:W-:Y:S05]  /*89740*/  @P1 BRA P2, `(.L_x_1301) ;  /* 0x0000000000181947 */ /* 0x000fea0001000000 */
[----:B------:R-:W-:Y:S01]  /*89750*/  IMAD.MOV.U32 R174, RZ, RZ, R212 ;  /* 0x000000ffffae7224 */ /* 0x000fe200078e00d4 */
[----:B------:R-:W-:Y:S02]  /*89760*/  MOV R175, R213 ;  /* 0x000000d500af7202 */ /* 0x000fe40000000f00 */
[----:B------:R-:W-:-:S07]  /*89770*/  MOV R0, 0x89790 ;  /* 0x0008979000007802 */ /* 0x000fce0000000f00 */
[----:B0-----:R-:W-:Y:S05]  /*89780*/  CALL.REL.NOINC `($__internal_1_$__cuda_sm20_div_rn_f64_full) ;  /* 0x00000c6c00c87944 */ /* 0x001fea0003c00000 */
[----:B------:R-:W-:Y:S02]  /*89790*/  IMAD.MOV.U32 R76, RZ, RZ, R12 ;  /* 0x000000ffff4c7224 */ /* 0x000fe400078e000c */
[----:B------:R-:W-:-:S07]  /*897a0*/  IMAD.MOV.U32 R77, RZ, RZ, R13 ;  /* 0x000000ffff4d7224 */ /* 0x000fce00078e000d */
.L_x_1301:
[----:B------:R-:W-:Y:S05]  /*897b0*/  BSYNC.RECONVERGENT B3 ;  /* 0x0000000000037941 */ /* 0x000fea0003800200 */
.L_x_1300:
[----:B0-----:R-:W2:Y:S04]  /*897c0*/  LDL.128 R196, [R1+0x49a0] ;  /* 0x0049a00001c47983 */ /* 0x001ea80000100c00 */
[----:B------:R-:W3:Y:S01]  /*897d0*/  LDL.64 R186, [R1+0x7818] ;  /* 0x0078180001ba7983 */ /* 0x000ee20000100a00 */
[----:B--2---:R-:W-:Y:S01]  /*897e0*/  MOV R134, R196 ;  /* 0x000000c400867202 */ /* 0x004fe20000000f00 */
[----:B------:R-:W-:Y:S02]  /*897f0*/  IMAD.MOV.U32 R135, RZ, RZ, R197 ;  /* 0x000000ffff877224 */ /* 0x000fe400078e00c5 */
[----:B------:R0:W-:Y:S01]  /*89800*/  STL.128 [R1+0x8670], R196 ;  /* 0x008670c401007387 */ /* 0x0001e20000100c00 */
[----:B------:R-:W-:Y:S01]  /*89810*/  IMAD.MOV.U32 R194, RZ, RZ, R198 ;  /* 0x000000ffffc27224 */ /* 0x000fe200078e00c6 */
[----:B------:R-:W-:-:S02]  /*89820*/  MOV R195, R199 ;  /* 0x000000c700c37202 */ /* 0x000fc40000000f00 */
[----:B0-----:R-:W2:Y:S01]  /*89830*/  LDL.128 R196, [R1+0x49b0] ;  /* 0x0049b00001c47983 */ /* 0x001ea20000100c00 */
[----:B---3--:R-:W0:Y:S01]  /*89840*/  MUFU.RCP64H R9, R187 ;  /* 0x000000bb00097308 */ /* 0x008e220000001800 */
[----:B------:R-:W-:-:S06]  /*89850*/  IMAD.MOV.U32 R8, RZ, RZ, 0x1 ;  /* 0x00000001ff087424 */ /* 0x000fcc00078e00ff */
        /* <DEDUP_REMOVED lines=21> */
[-C--:B------:R-:W-:Y:S02]  /*899b0*/  DFMA R134, R134, R76.reuse, R86 ;  /* 0x0000004c8686722b */ /* 0x080fe40000000056 */
[-C--:B------:R-:W-:Y:S02]  /*899c0*/  DFMA R160, R194, R76.reuse, R160 ;  /* 0x0000004cc2a0722b */ /* 0x080fe400000000a0 */
[----:B------:R-:W-:Y:S01]  /*899d0*/  DFMA R116, R190, R76, R16 ;  /* 0x0000004cbe74722b */ /* 0x000fe20000000010 */
[----:B--2---:R0:W-:Y:S01]  /*899e0*/  STL.128 [R1+0x7b70], R196 ;  /* 0x007b70c401007387 */ /* 0x0041e20000100c00 */
[----:B------:R-:W-:Y:S01]  /*899f0*/  IMAD.MOV.U32 R174, RZ, RZ, R196 ;  /* 0x000000ffffae7224 */ /* 0x000fe200078e00c4 */
[----:B------:R-:W-:-:S06]  /*89a00*/  MOV R175, R197 ;  /* 0x000000c500af7202 */ /* 0x000fcc0000000f00 */
        /* <DEDUP_REMOVED lines=8> */
.L_x_1303:
[----:B------:R-:W-:Y:S05]  /*89a90*/  BSYNC.RECONVERGENT B3 ;  /* 0x0000000000037941 */ /* 0x000fea0003800200 */
.L_x_1302:
[----:B0-----:R-:W2:Y:S04]  /*89aa0*/  LDL.128 R196, [R1+0x49d0] ;  /* 0x0049d00001c47983 */ /* 0x001ea80000100c00 */
[----:B------:R-:W3:Y:S01]  /*89ab0*/  LDL.128 R224, [R1+0x49f0] ;  /* 0x0049f00001e07983 */ /* 0x000ee20000100c00 */
[----:B--2---:R-:W-:Y:S01]  /*89ac0*/  MOV R132, R196 ;  /* 0x000000c400847202 */ /* 0x004fe20000000f00 */
[----:B------:R-:W-:Y:S02]  /*89ad0*/  IMAD.MOV.U32 R133, RZ, RZ, R197 ;  /* 0x000000ffff857224 */ /* 0x000fe400078e00c5 */
[----:B------:R0:W-:Y:S01]  /*89ae0*/  STL.128 [R1+0x8800], R196 ;  /* 0x008800c401007387 */ /* 0x0001e20000100c00 */
[----:B------:R-:W-:Y:S01]  /*89af0*/  IMAD.MOV.U32 R86, RZ, RZ, R198 ;  /* 0x000000ffff567224 */ /* 0x000fe200078e00c6 */
[----:B------:R-:W-:-:S02]  /*89b00*/  MOV R87, R199 ;  /* 0x000000c700577202 */ /* 0x000fc40000000f00 */
[----:B0-----:R-:W2:Y:S04]  /*89b10*/  LDL.128 R196, [R1+0x49e0] ;  /* 0x0049e00001c47983 */ /* 0x001ea80000100c00 */
[----:B---3--:R-:W-:Y:S01]  /*89b20*/  STL.128 [R1+0x8530], R224 ;  /* 0x008530e001007387 */ /* 0x008fe20000100c00 */
[----:B--2---:R-:W-:-:S03]  /*89b30*/  IMAD.MOV.U32 R208, RZ, RZ, R196 ;  /* 0x000000ffffd07224 */ /* 0x004fc600078e00c4 */
[----:B------:R0:W-:Y:S01]  /*89b40*/  STL.128 [R1+0x8870], R196 ;  /* 0x008870c401007387 */ /* 0x0001e20000100c00 */
[----:B------:R-:W-:Y:S01]  /*89b50*/  IMAD.MOV.U32 R209, RZ, RZ, R197 ;  /* 0x000000ffffd17224 */ /* 0x000fe200078e00c5 */
[----:B------:R-:W-:Y:S01]  /*89b60*/  MOV R206, R198 ;  /* 0x000000c600ce7202 */ /* 0x000fe20000000f00 */
[----:B------:R-:W-:Y:S02]  /*89b70*/  IMAD.MOV.U32 R207, RZ, RZ, R199 ;  /* 0x000000ffffcf7224 */ /* 0x000fe400078e00c7 */
[----:B0-----:R-:W-:Y:S01]  /*89b80*/  IMAD.MOV.U32 R198, RZ, RZ, R224 ;  /* 0x000000ffffc67224 */ /* 0x001fe200078e00e0 */
[----:B------:R-:W-:Y:S01]  /*89b90*/  MOV R199, R225 ;  /* 0x000000e100c77202 */ /* 0x000fe20000000f00 */
[----:B------:R-:W-:Y:S02]  /*89ba0*/  IMAD.MOV.U32 R196, RZ, RZ, R226 ;  /* 0x000000ffffc47224 */ /* 0x000fe400078e00e2 */
[----:B------:R-:W-:Y:S02]  /*89bb0*/  IMAD.MOV.U32 R197, RZ, RZ, R227 ;  /* 0x000000ffffc57224 */ /* 0x000fe400078e00e3 */
[----:B------:R-:W2:Y:S01]  /*89bc0*/  LDL.128 R224, [R1+0x4a00] ;  /* 0x004a000001e07983 */ /* 0x000ea20000100c00 */
        /* <DEDUP_REMOVED lines=18> */
[----:B------:R-:W-:Y:S01]  /*89cf0*/  FSETP.GEU.AND P2, PT, |R9|, 6.5827683646048100446e-37, PT ;  /* 0x036000000900780b */ /* 0x000fe20003f4e200 */
[-C--:B------:R-:W-:Y:S02]  /*89d00*/  DFMA R86, R86, R112.reuse, R176 ;  /* 0x000000705656722b */ /* 0x080fe400000000b0 */
[----:B------:R-:W-:Y:S01]  /*89d10*/  FSETP.GT.AND P1, PT, |R0|, 1.469367938527859385e-39, PT ;  /* 0x001000000000780b */ /* 0x000fe20003f24200 */
[-C--:B------:R-:W-:Y:S02]  /*89d20*/  DFMA R176, R208, R112.reuse, R36 ;  /* 0x00000070d0b0722b */ /* 0x080fe40000000024 */
[-C--:B------:R-:W-:Y:S02]  /*89d30*/  DFMA R36, R196, R112.reuse, R44 ;  /* 0x00000070c424722b */ /* 0x080fe4000000002c */
[-C--:B------:R-:W-:Y:S01]  /*89d40*/  DFMA R44, R194, R112.reuse, R178 ;  /* 0x00000070c22c722b */ /* 0x080fe200000000b2 */
[----:B------:R-:W-:Y:S01]  /*89d50*/  BSSY.RECONVERGENT B3, `(.L_x_1304) ;  /* 0x0000014000037945 */ /* 0x000fe20003800200 */
[----:B------:R-:W-:-:S02]  /*89d60*/  DFMA R132, R132, R112, R144 ;  /* 0x000000708484722b */ /* 0x000fc40000000090 */
[-C--:B------:R-:W-:Y:S02]  /*89d70*/  DFMA R16, R206, R112.reuse, R50 ;  /* 0x00000070ce10722b */ /* 0x080fe40000000032 */
[-C--:B------:R-:W-:Y:S01]  /*89d80*/  DFMA R20, R198, R112.reuse, R200 ;  /* 0x00000070c614722b */ /* 0x080fe200000000c8 */
[----:B------:R0:W-:Y:S01]  /*89d90*/  STL.64 [R1+0x7768], R44 ;  /* 0x0077682c01007387 */ /* 0x0001e20000100a00 */
[----:B------:R-:W-:-:S03]  /*89da0*/  DFMA R144, R190, R112, R160 ;  /* 0x00000070be90722b */ /* 0x000fc600000000a0 */
[----:B--2---:R1:W-:Y:S01]  /*89db0*/  STL.128 [R1+0x87e0], R224 ;  /* 0x0087e0e001007387 */ /* 0x0043e20000100c00 */
[----:B------:R-:W-:Y:S01]  /*89dc0*/  IMAD.MOV.U32 R186, RZ, RZ, R224 ;  /* 0x000000ffffba7224 */ /* 0x000fe200078e00e0 */
[----:B------:R-:W-:Y:S01]  /*89dd0*/  MOV R174, R226 ;  /* 0x000000e200ae7202 */ /* 0x000fe20000000f00 */
[----:B------:R-:W-:Y:S02]  /*89de0*/  IMAD.MOV.U32 R187, RZ, RZ, R225 ;  /* 0x000000ffffbb7224 */ /* 0x000fe400078e00e1 */
[----:B------:R-:W-:-:S04]  /*89df0*/  IMAD.MOV.U32 R175, RZ, RZ, R227 ;  /* 0x000000ffffaf7224 */ /* 0x000fc800078e00e3 */
[-C--:B------:R-:W-:Y:S02]  /*89e00*/  DFMA R50, R186, R112.reuse, R40 ;  /* 0x00000070ba32722b */ /* 0x080fe40000000028 */
[----:B0-----:R-:W-:Y:S01]  /*89e10*/  DFMA R44, R174, R112, R146 ;  /* 0x00000070ae2c722b */ /* 0x001fe20000000092 */
[----:B------:R-:W-:Y:S10]  /*89e20*/  @P1 BRA P2, `(.L_x_1305) ;  /* 0x0000000000181947 */ /* 0x000ff40001000000 */
[----:B------:R-:W-:Y:S01]  /*89e30*/  MOV R174, R192 ;  /* 0x000000c000ae7202 */ /* 0x000fe20000000f00 */
[----:B------:R-:W-:Y:S01]  /*89e40*/  IMAD.MOV.U32 R175, RZ, RZ, R193 ;  /* 0x000000ffffaf7224 */ /* 0x000fe200078e00c1 */
[----:B------:R-:W-:-:S07]  /*89e50*/  MOV R0, 0x89e70 ;  /* 0x00089e7000007802 */ /* 0x000fce0000000f00 */
[----:B-1----:R-:W-:Y:S05]  /*89e60*/  CALL.REL.NOINC `($__internal_1_$__cuda_sm20_div_rn_f64_full) ;  /* 0x00000c6800107944 */ /* 0x002fea0003c00000 */
[----:B------:R-:W-:Y:S01]  /*89e70*/  IMAD.MOV.U32 R114, RZ, RZ, R12 ;  /* 0x000000ffff727224 */ /* 0x000fe200078e000c */
[----:B------:R-:W-:-:S07]  /*89e80*/  MOV R115, R13 ;  /* 0x0000000d00737202 */ /* 0x000fce0000000f00 */
.L_x_1305:
[----:B------:R-:W-:Y:S05]  /*89e90*/  BSYNC.RECONVERGENT B3 ;  /* 0x0000000000037941 */ /* 0x000fea0003800200 */
.L_x_1304:
        /* <DEDUP_REMOVED lines=29> */
[----:B-1----:R-:W-:Y:S05]  /*8a070*/  CALL.REL.NOINC `($__internal_1_$__cuda_sm20_div_rn_f64_full) ;  /* 0x00000c64008c7944 */ /* 0x002fea0003c00000 */
[----:B------:R-:W-:Y:S02]  /*8a080*/  IMAD.MOV.U32 R232, RZ, RZ, R12 ;  /* 0x000000ffffe87224 */ /* 0x000fe400078e000c */
[----:B------:R-:W-:-:S07]  /*8a090*/  IMAD.MOV.U32 R233, RZ, RZ, R13 ;  /* 0x000000ffffe97224 */ /* 0x000fce00078e000d */
.L_x_1307:
[----:B------:R-:W-:Y:S05]  /*8a0a0*/  BSYNC.RECONVERGENT B3 ;  /* 0x0000000000037941 */ /* 0x000fea0003800200 */
.L_x_1306:
[----:B------:R-:W2:Y:S04]  /*8a0b0*/  LDL.128 R192, [R1+0x4ad0] ;  /* 0x004ad00001c07983 */ /* 0x000ea80000100c00 */
[----:B------:R-:W3:Y:S04]  /*8a0c0*/  LDL.64 R174, [R1+0x81c0] ;  /* 0x0081c00001ae7983 */ /* 0x000ee80000100a00 */
[----:B------:R-:W4:Y:S04]  /*8a0d0*/  LDL.64 R160, [R1+0x8048] ;  /* 0x0080480001a07983 */ /* 0x000f280000100a00 */
[----:B------:R-:W5:Y:S04]  /*8a0e0*/  LDL.LU.64 R178, [R1+0x78a8] ;  /* 0x0078a80001b27983 */ /* 0x000f680000300a00 */
        /* <DEDUP_REMOVED lines=20> */
[----:B----4-:R-:W-:-:S03]  /*8a230*/  DFMA R62, R160, R232, R68 ;  /* 0x000000e8a03e722b */ /* 0x010fc60000000044 */
[-C--:B------:R-:W-:Y:S02]  /*8a240*/  DFMA R120, R134, R232.reuse, R144 ;  /* 0x000000e88678722b */ /* 0x080fe40000000090 */
[-C--:B-----5:R-:W-:Y:S02]  /*8a250*/  DFMA R122, R178, R232.reuse, R122 ;  /* 0x000000e8b27a722b */ /* 0x0a0fe4000000007a */
[----:B------:R-:W-:Y:S01]  /*8a260*/  DFMA R68, R146, R232, R88 ;  /* 0x000000e89244722b */ /* 0x000fe20000000058 */
[----:B0-----:R-:W-:Y:S10]  /*8a270*/  @P1 BRA P2, `(.L_x_1309) ;  /* 0x0000000000181947 */ /* 0x001ff40001000000 */
[----:B------:R-:W-:Y:S01]  /*8a280*/  MOV R174, R70 ;  /* 0x0000004600ae7202 */ /* 0x000fe20000000f00 */
[----:B------:R-:W-:Y:S01]  /*8a290*/  IMAD.MOV.U32 R175, RZ, RZ, R71 ;  /* 0x000000ffffaf7224 */ /* 0x000fe200078e0047 */
[----:B------:R-:W-:-:S07]  /*8a2a0*/  MOV R0, 0x8a2c0 ;  /* 0x0008a2c000007802 */ /* 0x000fce0000000f00 */
[----:B-1----:R-:W-:Y:S05]  /*8a2b0*/  CALL.REL.NOINC `($__internal_1_$__cuda_sm20_div_rn_f64_full) ;  /* 0x00000c6000fc7944 */ /* 0x002fea0003c00000 */
[----:B------:R-:W-:Y:S01]  /*8a2c0*/  IMAD.MOV.U32 R238, RZ, RZ, R12 ;  /* 0x000000ffffee7224 */ /* 0x000fe200078e000c */
[----:B------:R-:W-:-:S07]  /*8a2d0*/  MOV R239, R13 ;  /* 0x0000000d00ef7202 */ /* 0x000fce0000000f00 */
.L_x_1309:
[----:B------:R-:W-:Y:S05]  /*8a2e0*/  BSYNC.RECONVERGENT B3 ;  /* 0x0000000000037941 */ /* 0x000fea0003800200 */
.L_x_1308:
[----:B------:R-:W2:Y:S04]  /*8a2f0*/  LDL.128 R192, [R1+0x4b20] ;  /* 0x004b200001c07983 */ /* 0x000ea80000100c00 */
[----:B------:R-:W3:Y:S04]  /*8a300*/  LDL.LU.64 R160, [R1+0x7be0] ;  /* 0x007be00001a07983 */ /* 0x000ee80000300a00 */
[----:B------:R-:W4:Y:S04]  /*8a310*/  LDL.64 R146, [R1+0x8410] ;  /* 0x0084100001927983 */ /* 0x000f280000100a00 */
[----:B------:R-:W5:Y:S01]  /*8a320*/  LDL.64 R144, [R1+0x87a0] ;  /* 0x0087a00001907983 */ /* 0x000f620000100a00 */
[----:B------:R-:W0:Y:S01]  /*8a330*/  MUFU.RCP64H R9, R43 ;  /* 0x0000002b00097308 */ /* 0x000e220000001800 */
        /* <DEDUP_REMOVED lines=15> */
[----:B------:R-:W-:Y:S02]  /*8a430*/  IMAD.MOV.U32 R134, RZ, RZ, R192 ;  /* 0x000000ffff867224 */ /* 0x000fe400078e00c0 */
[----:B------:R-:W-:Y:S01]  /*8a440*/  IMAD.MOV.U32 R135, RZ, RZ, R193 ;  /* 0x000000ffff877224 */ /* 0x000fe200078e00c1 */
[-C--:B---3--:R-:W-:Y:S02]  /*8a450*/  DFMA R88, R160, R238.reuse, R68 ;  /* 0x000000eea058722b */ /* 0x088fe40000000044 */
[----:B----4-:R-:W-:-:S03]  /*8a460*/  DFMA R50, R146, R238, R50 ;  /* 0x000000ee9232722b */ /* 0x010fc60000000032 */
[-C--:B------:R-:W-:Y:S02]  /*8a470*/  DFMA R132, R134, R238.reuse, R132 ;  /* 0x000000ee8684722b */ /* 0x080fe40000000084 */
[----:B-----5:R-:W-:Y:S01]  /*8a480*/  DFMA R68, R144, R238, R122 ;  /* 0x000000ee9044722b */ /* 0x020fe2000000007a */
[----:B------:R-:W-:Y:S10]  /*8a490*/  @P1 BRA P2, `(.L_x_1311) ;  /* 0x0000000000181947 */ /* 0x000ff40001000000 */
[----:B------:R-:W-:Y:S01]  /*8a4a0*/  IMAD.MOV.U32 R174, RZ, RZ, R42 ;  /* 0x000000ffffae7224 */ /* 0x000fe200078e002a */
[----:B------:R-:W-:Y:S01]  /*8a4b0*/  MOV R0, 0x8a4e0 ;  /* 0x0008a4e000007802 */ /* 0x000fe20000000f00 */
[----:B------:R-:W-:-:S07]  /*8a4c0*/  IMAD.MOV.U32 R175, RZ, RZ, R43 ;  /* 0x000000ffffaf7224 */ /* 0x000fce00078e002b */
[----:B01----:R-:W-:Y:S05]  /*8a4d0*/  CALL.REL.NOINC `($__internal_1_$__cuda_sm20_div_rn_f64_full) ;  /* 0x00000c6000747944 */ /* 0x003fea0003c00000 */
[----:B------:R-:W-:Y:S01]  /*8a4e0*/  MOV R236, R12 ;  /* 0x0000000c00ec7202 */ /* 0x000fe20000000f00 */
[----:B------:R-:W-:-:S07]  /*8a4f0*/  IMAD.MOV.U32 R237, RZ, RZ, R13 ;  /* 0x000000ffffed7224 */ /* 0x000fce00078e000d */
.L_x_1311:
[----:B------:R-:W-:Y:S05]  /*8a500*/  BSYNC.RECONVERGENT B3 ;  /* 0x0000000000037941 */ /* 0x000fea0003800200 */
.L_x_1310:
        /* <DEDUP_REMOVED lines=27> */
[----:B-1----:R-:W-:Y:S05]  /*8a6c0*/  CALL.REL.NOINC `($__internal_1_$__cuda_sm20_div_rn_f64_full) ;  /* 0x00000c5c00f87944 */ /* 0x002fea0003c00000 */
[----:B------:R-:W-:Y:S01]  /*8a6d0*/  IMAD.MOV.U32 R230, RZ, RZ, R12 ;  /* 0x000000ffffe67224 */ /* 0x000fe200078e000c */
[----:B------:R-:W-:-:S07]  /*8a6e0*/  MOV R231, R13 ;  /* 0x0000000d00e77202 */ /* 0x000fce0000000f00 */
.L_x_1313:
[----:B------:R-:W-:Y:S05]  /*8a6f0*/  BSYNC.RECONVERGENT B3 ;  /* 0x0000000000037941 */ /* 0x000fea0003800200 */
.L_x_1312:
[----:B------:R-:W2:Y:S04]  /*8a700*/  LDL.LU.64 R50, [R1+0x7718] ;  /* 0x0077180001327983 */ /* 0x000ea80000300a00 */
[----:B------:R-:W2:Y:S01]  /*8a710*/  LDL.LU.64 R12, [R1+0x7fb0] ;  /* 0x007fb000010c7983 */ /* 0x000ea20000300a00 */
[----:B------:R-:W0:Y:S01]  /*8a720*/  MUFU.RCP64H R9, R81 ;  /* 0x0000005100097308 */ /* 0x000e220000001800 */
[----:B------:R-:W-:Y:S02]  /*8a730*/  IMAD.MOV.U32 R8, RZ, RZ, 0x1 ;  /* 0x00000001ff087424 */ /* 0x000fe400078e00ff */
[----:B------:R-:W3:Y:S04]  /*8a740*/  LDL.64 R104, [R1+0x4b98] ;  /* 0x004b980001687983 */ /* 0x000ee80000100a00 */
[----:B------:R-:W4:Y:S04]  /*8a750*/  LDL.LU.64 R248, [R1+0x7fb8] ;  /* 0x007fb80001f87983 */ /* 0x000f280000300a00 */
[----:B------:R-:W5:Y:S04]  /*8a760*/  LDL.LU.64 R200, [R1+0x8178] ;  /* 0x0081780001c87983 */ /* 0x000f680000300a00 */
[----:B------:R-:W5:Y:S04]  /*8a770*/  LDL.LU.64 R210, [R1+0x8168] ;  /* 0x0081680001d27983 */ /* 0x000f680000300a00 */
[----:B------:R-:W5:Y:S04]  /*8a780*/  LDL.LU.64 R196, [R1+0x7ff0] ;  /* 0x007ff00001c47983 */ /* 0x000f680000300a00 */
[----:B------:R-:W5:Y:S04]  /*8a790*/  LDL.LU.64 R206, [R1+0x8028] ;  /* 0x0080280001ce7983 */ /* 0x000f680000300a00 */
[----:B------:R-:W5:Y:S04]  /*8a7a0*/  LDL.LU.64 R194, [R1+0x7ff8] ;  /* 0x007ff80001c27983 */ /* 0x000f680000300a00 */
[----:B------:R-:W5:Y:S04]  /*8a7b0*/  LDL.LU.64 R146, [R1+0x7f60] ;  /* 0x007f600001927983 */ /* 0x000f680000300a00 */
[----:B------:R-:W5:Y:S04]  /*8a7c0*/  LDL.LU.64 R186, [R1+0x7bb0] ;  /* 0x007bb00001ba7983 */ /* 0x000f680000300a00 */
[----:B------:R-:W5:Y:S04]  /*8a7d0*/  LDL.LU.64 R244, [R1+0x7eb8] ;  /* 0x007eb80001f47983 */ /* 0x000f680000300a00 */
[----:B-1----:R-:W5:Y:S04]  /*8a7e0*/  LDL.LU.64 R226, [R1+0x8158] ;  /* 0x0081580001e27983 */ /* 0x002f680000300a00 */
[----:B------:R-:W5:Y:S04]  /*8a7f0*/  LDL.LU.64 R224, [R1+0x7ee8] ;  /* 0x007ee80001e07983 */ /* 0x000f680000300a00 */
[----:B------:R-:W5:Y:S04]  /*8a800*/  LDL.LU.64 R208, [R1+0x7fc0] ;  /* 0x007fc00001d07983 */ /* 0x000f680000300a00 */
[----:B------:R-:W5:Y:S04]  /*8a810*/  LDL.LU.64 R198, [R1+0x7f68] ;  /* 0x007f680001c67983 */ /* 0x000f680000300a00 */
[----:B------:R-:W5:Y:S04]  /*8a820*/  LDL.LU.64 R192, [R1+0x7878] ;  /* 0x0078780001c07983 */ /* 0x000f680000300a00 */
[----:B------:R-:W5:Y:S04]  /*8a830*/  LDL.LU.64 R190, [R1+0x8180] ;  /* 0x0081800001be7983 */ /* 0x000f680000300a00 */
[----:B------:R-:W5:Y:S04]  /*8a840*/  LDL.LU.64 R178, [R1+0x7bb8] ;  /* 0x007bb80001b27983 */ /* 0x000f680000300a00 */
[----:B------:R-:W5:Y:S04]  /*8a850*/  LDL.LU.64 R144, [R1+0x7f50] ;  /* 0x007f500001907983 */ /* 0x000f680000300a00 */
[----:B------:R-:W5:Y:S01]  /*8a860*/  LDL.LU.64 R174, [R1+0x7880] ;  /* 0x0078800001ae7983 */ /* 0x000f620000300a00 */
[----:B--2---:R-:W-:-:S02]  /*8a870*/  DFMA R88, R12, R230, R50 ;  /* 0x000000e60c58722b */ /* 0x004fc40000000032 */
[----:B0-----:R-:W-:-:S08]  /*8a880*/  DFMA R12, -R80, R8, 1 ;  /* 0x3ff00000500c742b */ /* 0x001fd00000000108 */
[----:B------:R-:W-:-:S08]  /*8a890*/  DFMA R12, R12, R12, R12 ;  /* 0x0000000c0c0c722b */ /* 0x000fd0000000000c */
[----:B------:R-:W-:-:S08]  /*8a8a0*/  DFMA R8, R8, R12, R8 ;  /* 0x0000000c0808722b */ /* 0x000fd00000000008 */
[----:B------:R-:W-:-:S08]  /*8a8b0*/  DFMA R12, -R80, R8, 1 ;  /* 0x3ff00000500c742b */ /* 0x000fd00000000108 */
[----:B------:R-:W-:Y:S01]  /*8a8c0*/  DFMA R50, R8, R12, R8 ;  /* 0x0000000c0832722b */ /* 0x000fe20000000008 */
[----:B------:R-:W2:Y:S04]  /*8a8d0*/  LDL.64 R8, [R1+0x4c18] ;  /* 0x004c180001087983 */ /* 0x000ea80000100a00 */
[----:B------:R-:W2:Y:S01]  /*8a8e0*/  LDL.64 R12, [R1+0x4bd8] ;  /* 0x004bd800010c7983 */ /* 0x000ea20000100a00 */
[----:B---3--:R-:W-:-:S08]  /*8a8f0*/  DFMA R160, R104, R230, R250 ;  /* 0x000000e668a0722b */ /* 0x008fd000000000fa */
[----:B------:R-:W-:-:S08]  /*8a900*/  DMUL R104, R50, -R160 ;  /* 0x800000a032687228 */ /* 0x000fd00000000000 */
[----:B------:R-:W-:-:S08]  /*8a910*/  DFMA R134, -R80, R104, -R160 ;  /* 0x000000685086722b */ /* 0x000fd000000009a0 */
[----:B------:R-:W-:Y:S02]  /*8a920*/  DFMA R104, R50, R134, R104 ;  /* 0x000000863268722b */ /* 0x000fe40000000068 */
[-C--:B----4-:R-:W-:Y:S02]  /*8a930*/  DFMA R50, R248, R230.reuse, R24 ;  /* 0x000000e6f832722b */ /* 0x090fe40000000018 */
[-C--:B-----5:R-:W-:Y:S02]  /*8a940*/  DFMA R134, R200, R230.reuse, R120 ;  /* 0x000000e6c886722b */ /* 0x0a0fe40000000078 */
[-C--:B------:R-:W-:Y:S02]  /*8a950*/  DFMA R24, R210, R230.reuse, R180 ;  /* 0x000000e6d218722b */ /* 0x080fe400000000b4 */
[-C--:B------:R-:W-:Y:S02]  /*8a960*/  DFMA R120, R196, R230.reuse, R116 ;  /* 0x000000e6c478722b */ /* 0x080fe40000000074 */
[----:B------:R-:W-:-:S02]  /*8a970*/  DFMA R180, R206, R230, R182 ;  /* 0x000000e6ceb4722b */ /* 0x000fc400000000b6 */
[----:B------:R-:W-:Y:S01]  /*8a980*/  DFMA R116, R194, R230, R162 ;  /* 0x000000e6c274722b */ /* 0x000fe200000000a2 */
[----:B------:R-:W-:-:S04]  /*8a990*/  FFMA R0, RZ, R81, R105 ;  /* 0x00000051ff007223 */ /* 0x000fc80000000069 */
[----:B------:R0:W-:Y:S01]  /*8a9a0*/  STL.64 [R1+0x7818], R180 ;  /* 0x007818b401007387 */ /* 0x0001e20000100a00 */
[----:B------:R-:W-:Y:S01]  /*8a9b0*/  FSETP.GT.AND P1, PT, |R0|, 1.469367938527859385e-39, PT ;  /* 0x001000000000780b */ /* 0x000fe20003f24200 */
[-C--:B------:R-:W-:Y:S01]  /*8a9c0*/  DFMA R146, R146, R230.reuse, R122 ;  /* 0x000000e69292722b */ /* 0x080fe2000000007a */
[----:B------:R-:W-:Y:S01]  /*8a9d0*/  BSSY.RECONVERGENT B3, `(.L_x_1314) ;  /* 0x0000015000037945 */ /* 0x000fe20003800200 */
        /* <DEDUP_REMOVED lines=9> */
[----:B--2---:R-:W-:-:S02]  /*8aa70*/  DFMA R162, R8, R230, R68 ;  /* 0x000000e608a2722b */ /* 0x004fc40000000044 */
[----:B------:R-:W-:-:S10]  /*8aa80*/  DADD R8, -RZ, -R160 ;  /* 0x00000000ff087229 */ /* 0x000fd400000009a0 */
[----:B------:R-:W-:Y:S01]  /*8aa90*/  FSETP.GEU.AND P2, PT, |R9|, 6.5827683646048100446e-37, PT ;  /* 0x036000000900780b */ /* 0x000fe20003f4e200 */
[----:B------:R-:W-:-:S12]  /*8aaa0*/  DFMA R62, R12, R230, R174 ;  /* 0x000000e60c3e722b */ /* 0x000fd800000000ae */
[----:B0-----:R-:W-:Y:S05]  /*8aab0*/  @P1 BRA P2, `(.L_x_1315) ;  /* 0x0000000000181947 */ /* 0x001fea0001000000 */
[----:B------:R-:W-:Y:S01]  /*8aac0*/  IMAD.MOV.U32 R174, RZ, RZ, R80 ;  /* 0x000000ffffae7224 */ /* 0x000fe200078e0050 */
[----:B------:R-:W-:Y:S02]  /*8aad0*/  MOV R175, R81 ;  /* 0x0000005100af7202 */ /* 0x000fe40000000f00 */
[----:B------:R-:W-:-:S07]  /*8aae0*/  MOV R0, 0x8ab00 ;  /* 0x0008ab0000007802 */ /* 0x000fce0000000f00 */
[----:B------:R-:W-:Y:S05]  /*8aaf0*/  CALL.REL.NOINC `($__internal_1_$__cuda_sm20_div_rn_f64_full) ;  /* 0x00000c5800ec7944 */ /* 0x000fea0003c00000 */
[----:B------:R-:W-:Y:S02]  /*8ab00*/  IMAD.MOV.U32 R104, RZ, RZ, R12 ;  /* 0x000000ffff687224 */ /* 0x000fe400078e000c */
[----:B------:R-:W-:-:S07]  /*8ab10*/  IMAD.MOV.U32 R105, RZ, RZ, R13 ;  /* 0x000000ffff697224 */ /* 0x000fce00078e000d */
.L_x_1315:
[----:B------:R-:W-:Y:S05]  /*8ab20*/  BSYNC.RECONVERGENT B3 ;  /* 0x0000000000037941 */ /* 0x000fea0003800200 */
.L_x_1314:
[----:B------:R-:W2:Y:S04]  /*8ab30*/  LDL.LU.64 R190, [R1+0x7710] ;  /* 0x0077100001be7983 */ /* 0x000ea80000300a00 */
[----:B------:R-:W3:Y:S01]  /*8ab40*/  LDL.LU.64 R132, [R1+0x7e78] ;  /* 0x007e780001847983 */ /* 0x000ee20000300a00 */
[----:B------:R-:W0:Y:S01]  /*8ab50*/  MUFU.RCP64H R9, R3 ;  /* 0x0000000300097308 */ /* 0x000e220000001800 */
[----:B------:R-:W-:Y:S02]  /*8ab60*/  MOV R8, 0x1 ;  /* 0x0000000100087802 */ /* 0x000fe40000000f00 */
[----:B------:R-:W4:Y:S04]  /*8ab70*/  LDL.LU.64 R68, [R1+0x7db8] ;  /* 0x007db80001447983 */ /* 0x000f280000300a00 */
[----:B------:R-:W5:Y:S04]  /*8ab80*/  LDL.LU.64 R192, [R1+0x7790] ;  /* 0x0077900001c07983 */ /* 0x000f680000300a00 */
[----:B------:R-:W5:Y:S04]  /*8ab90*/  LDL.128 R196, [R1+0x4ca0] ;  /* 0x004ca00001c47983 */ /* 0x000f680000100c00 */
[----:B------:R-:W5:Y:S01]  /*8aba0*/  LDL.LU.64 R160, [R1+0x7e70] ;  /* 0x007e700001a07983 */ /* 0x000f620000300a00 */
[----:B0-----:R-:W-:-:S03]  /*8abb0*/  DFMA R12, -R2, R8, 1 ;  /* 0x3ff00000020c742b */ /* 0x001fc60000000108 */
[----:B------:R-:W5:Y:S04]  /*8abc0*/  LDL.64 R178, [R1+0x88a8] ;  /* 0x0088a80001b27983 */ /* 0x000f680000100a00 */
[----:B------:R-:W5:Y:S01]  /*8abd0*/  LDL.LU.64 R80, [R1+0x7798] ;  /* 0x0077980001507983 */ /* 0x000f620000300a00 */
[----:B------:R-:W-:-:S03]  /*8abe0*/  DFMA R12, R12, R12, R12 ;  /* 0x0000000c0c0c722b */ /* 0x000fc6000000000c */
[----:B------:R-:W5:Y:S04]  /*8abf0*/  LDL.LU.64 R182, [R1+0x7928] ;  /* 0x0079280001b67983 */ /* 0x000f680000300a00 */
[----:B------:R-:W5:Y:S01]  /*8ac00*/  LDL.64 R180, [R1+0x88a0] ;  /* 0x0088a00001b47983 */ /* 0x000f620000100a00 */
[----:B------:R-:W-:-:S03]  /*8ac10*/  DFMA R8, R8, R12, R8 ;  /* 0x0000000c0808722b */ /* 0x000fc60000000008 */
[----:B------:R-:W5:Y:S05]  /*8ac20*/  LDL.64 R174, [R1+0x88e0] ;  /* 0x0088e00001ae7983 */ /* 0x000f6a0000100a00 */
[----:B------:R-:W-:-:S08]  /*8ac30*/  DFMA R12, -R2, R8, 1 ;  /* 0x3ff00000020c742b */ /* 0x000fd00000000108 */
[----:B------:R-:W-:-:S08]  /*8ac40*/  DFMA R8, R8, R12, R8 ;  /* 0x0000000c0808722b */ /* 0x000fd00000000008 */
[----:B--2---:R-:W-:Y:S02]  /*8ac50*/  DMUL R12, R8, -R190 ;  /* 0x800000be080c7228 */ /* 0x004fe40000000000 */
[----:B---3--:R-:W-:-:S06]  /*8ac60*/  DFMA R132, R132, R104, R16 ;  /* 0x000000688484722b */ /* 0x008fcc0000000010 */
[----:B------:R-:W-:-:S08]  /*8ac70*/  DFMA R16, -R2, R12, -R190 ;  /* 0x0000000c0210722b */ /* 0x000fd000000009be */
[----:B------:R-:W-:Y:S01]  /*8ac80*/  DFMA R16, R8, R16, R12 ;  /* 0x000000100810722b */ /* 0x000fe2000000000c */
[----:B------:R-:W2:Y:S01]  /*8ac90*/  LDL.64 R8, [R1+0x4c70] ;  /* 0x004c700001087983 */ /* 0x000ea20000100a00 */
[-C--:B----4-:R-:W-:Y:S02]  /*8aca0*/  DFMA R68, R68, R104.reuse, R146 ;  /* 0x000000684444722b */ /* 0x090fe40000000092 */
[----:B-----5:R-:W-:Y:S01]  /*8acb0*/  DFMA R146, R192, R104, R86 ;  /* 0x00000068c092722b */ /* 0x020fe20000000056 */
[----:B------:R-:W-:Y:S05]  /*8acc0*/  STL.128 [R1+0x7be0], R196 ;  /* 0x007be0c401007387 */ /* 0x000fea0000100c00 */
[----:B------:R-:W-:-:S05]  /*8acd0*/  FFMA R0, RZ, R3, R17 ;  /* 0x00000003ff007223 */ /* 0x000fca0000000011 */
[----:B------:R-:W-:Y:S01]  /*8ace0*/  FSETP.GT.AND P1, PT, |R0|, 1.469367938527859385e-39, PT ;  /* 0x001000000000780b */ /* 0x000fe20003f24200 */
[-C--:B------:R-:W-:Y:S02]  /*8acf0*/  DFMA R36, R160, R104.reuse, R36 ;  /* 0x00000068a024722b */ /* 0x080fe40000000024 */
[-C--:B------:R-:W-:Y:S01]  /*8ad00*/  DFMA R20, R178, R104.reuse, R20 ;  /* 0x00000068b214722b */ /* 0x080fe20000000014 */
[----:B------:R-:W-:Y:S02]  /*8ad10*/  IMAD.MOV.U32 R160, RZ, RZ, R196 ;  /* 0x000000ffffa07224 */ /* 0x000fe400078e00c4 */
[----:B------:R-:W-:Y:S01]  /*8ad20*/  IMAD.MOV.U32 R161, RZ, RZ, R197 ;  /* 0x000000ffffa17224 */ /* 0x000fe200078e00c5 */
[----:B------:R-:W-:Y:S01]  /*8ad30*/  BSSY.RECONVERGENT B3, `(.L_x_1316) ;  /* 0x0000011000037945 */ /* 0x000fe20003800200 */
[----:B------:R0:W-:Y:S01]  /*8ad40*/  STL.64 [R1+0x7770], R36 ;  /* 0x0077702401007387 */ /* 0x0001e20000100a00 */
[-C--:B------:R-:W-:Y:S02]  /*8ad50*/  DFMA R80, R80, R104.reuse, R162 ;  /* 0x000000685050722b */ /* 0x080fe400000000a2 */
[-C--:B------:R-:W-:Y:S01]  /*8ad60*/  DFMA R134, R174, R104.reuse, R134 ;  /* 0x00000068ae86722b */ /* 0x080fe20000000086 */
[----:B------:R1:W-:Y:S01]  /*8ad70*/  STL.64 [R1+0x7748], R20 ;  /* 0x0077481401007387 */ /* 0x0003e20000100a00 */
[----:B0-----:R-:W-:-:S02]  /*8ad80*/  DFMA R36, R180, R104, R182 ;  /* 0x00000068b424722b */ /* 0x001fc400000000b6 */
[-C--:B-1----:R-:W-:Y:S02]  /*8ad90*/  DFMA R20, R160, R104.reuse, R144 ;  /* 0x00000068a014722b */ /* 0x082fe40000000090 */
[----:B--2---:R-:W-:Y:S02]  /*8ada0*/  DFMA R86, R8, R104, R24 ;  /* 0x000000680856722b */ /* 0x004fe40000000018 */
[----:B------:R-:W-:-:S10]  /*8adb0*/  DADD R8, -RZ, -R190 ;  /* 0x00000000ff087229 */ /* 0x000fd400000009be */
[----:B------:R-:W-:-:S13]  /*8adc0*/  FSETP.GEU.AND P2, PT, |R9|, 6.5827683646048100446e-37, PT ;  /* 0x036000000900780b */ /* 0x000fda0003f4e200 */
[----:B------:R-:W-:Y:S05]  /*8add0*/  @P1 BRA P2, `(.L_x_1317) ;  /* 0x0000000000181947 */ /* 0x000fea0001000000 */
[----:B------:R-:W-:Y:S01]  /*8ade0*/  MOV R174, R2 ;  /* 0x0000000200ae7202 */ /* 0x000fe20000000f00 */
[----:B------:R-:W-:Y:S01]  /*8adf0*/  IMAD.MOV.U32 R175, RZ, RZ, R3 ;  /* 0x000000ffffaf7224 */ /* 0x000fe200078e0003 */
[----:B------:R-:W-:-:S07]  /*8ae00*/  MOV R0, 0x8ae20 ;  /* 0x0008ae2000007802 */ /* 0x000fce0000000f00 */
[----:B------:R-:W-:Y:S05]  /*8ae10*/  CALL.REL.NOINC `($__internal_1_$__cuda_sm20_div_rn_f64_full) ;  /* 0x00000c5800247944 */ /* 0x000fea0003c00000 */
[----:B------:R-:W-:Y:S01]  /*8ae20*/  IMAD.MOV.U32 R16, RZ, RZ, R12 ;  /* 0x000000ffff107224 */ /* 0x000fe200078e000c */
[----:B------:R-:W-:-:S07]  /*8ae30*/  MOV R17, R13 ;  /* 0x0000000d00117202 */ /* 0x000fce0000000f00 */
.L_x_1317:
[----:B------:R-:W-:Y:S05]  /*8ae40*/  BSYNC.RECONVERGENT B3 ;  /* 0x0000000000037941 */ /* 0x000fea0003800200 */
.L_x_1316:
[----:B------:R-:W2:Y:S04]  /*8ae50*/  LDL.128 R208, [R1+0x4ce0] ;  /* 0x004ce00001d07983 */ /* 0x000ea80000100c00 */
[----:B------:R-:W3:Y:S04]  /*8ae60*/  LDL.64 R12, [R1+0x7bf0] ;  /* 0x007bf000010c7983 */ /* 0x000ee80000100a00 */
[----:B------:R-:W4:Y:S04]  /*8ae70*/  LDL.LU.64 R182, [R1+0x7968] ;  /* 0x0079680001b67983 */ /* 0x000f280000300a00 */
[----:B------:R-:W4:Y:S04]  /*8ae80*/  LDL.64 R180, [R1+0x82e0] ;  /* 0x0082e00001b47983 */ /* 0x000f280000100a00 */
[----:B------:R-:W5:Y:S04]  /*8ae90*/  LDL.64 R174, [R1+0x82e8] ;  /* 0x0082e80001ae7983 */ /* 0x000f680000100a00 */
[----:B------:R-:W5:Y:S04]  /*8aea0*/  LDL.64 R178, [R1+0x7bf8] ;  /* 0x007bf80001b27983 */ /* 0x000f680000100a00 */
        /* <DEDUP_REMOVED lines=10> */
[----:B------:R-:W-:Y:S02]  /*8af50*/  DFMA R8, R2, R8, R2 ;  /* 0x000000080208722b */ /* 0x000fe40000000002 */
[----:B---3--:R-:W-:-:S08]  /*8af60*/  DFMA R2, R12, R16, R88 ;  /* 0x000000100c02722b */ /* 0x008fd00000000058 */
[----:B------:R-:W-:-:S08]  /*8af70*/  DMUL R12, R2, -R8 ;  /* 0x80000008020c7228 */ /* 0x000fd00000000000 */
[----:B------:R-:W-:Y:S02]  /*8af80*/  DFMA R24, -R210, R12, -R2 ;  /* 0x0000000cd218722b */ /* 0x000fe40000000902 */
[----:B----4-:R-:W-:-:S06]  /*8af90*/  DFMA R180, R180, R16, R182 ;  /* 0x00000010b4b4722b */ /* 0x010fcc00000000b6 */
[----:B------:R-:W-:Y:S02]  /*8afa0*/  DFMA R24, R8, R24, R12 ;  /* 0x000000180818722b */ /* 0x000fe4000000000c */
[----:B------:R-:W-:Y:S01]  /*8afb0*/  DADD R8, -RZ, -R2 ;  /* 0x00000000ff087229 */ /* 0x000fe20000000902 */
[----:B------:R0:W-:Y:S07]  /*8afc0*/  STL.64 [R1+0x7848], R180 ;  /* 0x007848b401007387 */ /* 0x0001ee0000100a00 */
[----:B------:R-:W-:-:S02]  /*8afd0*/  FFMA R0, RZ, R211, R25 ;  /* 0x000000d3ff007223 */ /* 0x000fc40000000019 */
[----:B------:R-:W-:-:S03]  /*8afe0*/  FSETP.GEU.AND P2, PT, |R9|, 6.5827683646048100446e-37, PT ;  /* 0x036000000900780b */ /* 0x000fc60003f4e200 */
[----:B------:R-:W-:Y:S01]  /*8aff0*/  FSETP.GT.AND P1, PT, |R0|, 1.469367938527859385e-39, PT ;  /* 0x001000000000780b */ /* 0x000fe20003f24200 */
[-C--:B-----5:R-:W-:Y:S02]  /*8b000*/  DFMA R88, R174, R16.reuse, R146 ;  /* 0x00000010ae58722b */ /* 0x0a0fe40000000092 */
[-C--:B------:R-:W-:Y:S02]  /*8b010*/  DFMA R2, R178, R16.reuse, R202 ;  /* 0x00000010b202722b */ /* 0x080fe400000000ca */
[-C--:B------:R-:W-:Y:S02]  /*8b020*/  DFMA R120, R162, R16.reuse, R120 ;  /* 0x00000010a278722b */ /* 0x080fe40000000078 */
[-C--:B------:R-:W-:Y:S02]  /*8b030*/  DFMA R144, R144, R16.reuse, R122 ;  /* 0x000000109090722b */ /* 0x080fe4000000007a */
[----:B------:R-:W-:-:S04]  /*8b040*/  DFMA R146, R160, R16, R20 ;  /* 0x00000010a092722b */ /* 0x000fc80000000014 */
[----:B0-----:R-:W-:Y:S07]  /*8b050*/  @P1 BRA P2, `(.L_x_1319) ;  /* 0x0000000000181947 */ /* 0x001fee0001000000 */
[----:B------:R-:W-:Y:S01]  /*8b060*/  IMAD.MOV.U32 R174, RZ, RZ, R210 ;  /* 0x000000ffffae7224 */ /* 0x000fe200078e00d2 */
[----:B------:R-:W-:Y:S02]  /*8b070*/  MOV R175, R211 ;  /* 0x000000d300af7202 */ /* 0x000fe40000000f00 */
[----:B------:R-:W-:-:S07]  /*8b080*/  MOV R0, 0x8b0a0 ;  /* 0x0008b0a000007802 */ /* 0x000fce0000000f00 */
[----:B------:R-:W-:Y:S05]  /*8b090*/  CALL.REL.NOINC `($__internal_1_$__cuda_sm20_div_rn_f64_full) ;  /* 0x00000c5400847944 */ /* 0x000fea0003c00000 */
[----:B------:R-:W-:Y:S02]  /*8b0a0*/  IMAD.MOV.U32 R24, RZ, RZ, R12 ;  /* 0x000000ffff187224 */ /* 0x000fe400078e000c */
[----:B------:R-:W-:-:S07]  /*8b0b0*/  IMAD.MOV.U32 R25, RZ, RZ, R13 ;  /* 0x000000ffff197224 */ /* 0x000fce00078e000d */
.L_x_1319:
[----:B------:R-:W-:Y:S05]  /*8b0c0*/  BSYNC.RECONVERGENT B3 ;  /* 0x0000000000037941 */ /* 0x000fea0003800200 */
.L_x_1318:
        /* <DEDUP_REMOVED lines=33> */
.L_x_1321:
[----:B------:R-:W-:Y:S05]  /*8b2e0*/  BSYNC.RECONVERGENT B3 ;  /* 0x0000000000037941 */ /* 0x000fea0003800200 */
.L_x_1320:
[----:B------:R-:W2:Y:S04]  /*8b2f0*/  LDL.64 R162, [R1+0x4d58] ;  /* 0x004d580001a27983 */ /* 0x000ea80000100a00 */
[----:B------:R-:W3:Y:S04]  /*8b300*/  LDL.LU.64 R132, [R1+0x8000] ;  /* 0x0080000001847983 */ /* 0x000ee80000300a00 */
[----:B------:R-:W4:Y:S04]  /*8b310*/  LDL.LU.64 R160, [R1+0x7750] ;  /* 0x0077500001a07983 */ /* 0x000f280000300a00 */
[----:B------:R-:W5:Y:S04]  /*8b320*/  LDL.64 R120, [R1+0x85d0] ;  /* 0x0085d00001787983 */ /* 0x000f680000100a00 */
[----:B------:R-:W5:Y:S04]  /*8b330*/  LDL.64 R122, [R1+0x85d8] ;  /* 0x0085d800017a7983 */ /* 0x000f680000100a00 */
[----:B------:R-:W5:Y:S01]  /*8b340*/  LDL.64 R174, [R1+0x8008] ;  /* 0x0080080001ae7983 */ /* 0x000f620000100a00 */
[----:B0-----:R-:W0:Y:S01]  /*8b350*/  MUFU.RCP64H R3, R79 ;  /* 0x0000004f00037308 */ /* 0x001e220000001800 */
        /* <DEDUP_REMOVED lines=14> */
[----:B--2---:R0:W-:Y:S01]  /*8b440*/  STL.64 [R1+0x79a8], R162 ;  /* 0x0079a8a201007387 */ /* 0x0041e20000100a00 */
[-C--:B---3--:R-:W-:Y:S02]  /*8b450*/  DFMA R132, R132, R20.reuse, R68 ;  /* 0x000000148484722b */ /* 0x088fe40000000044 */
[-C--:B----4-:R-:W-:Y:S02]  /*8b460*/  DFMA R160, R160, R20.reuse, R80 ;  /* 0x00000014a0a0722b */ /* 0x090fe40000000050 */
[-C--:B-----5:R-:W-:Y:S02]  /*8b470*/  DFMA R120, R120, R20.reuse, R176 ;  /* 0x000000147878722b */ /* 0x0a0fe400000000b0 */
[-C--:B0-----:R-:W-:Y:S02]  /*8b480*/  DFMA R162, R162, R20.reuse, R146 ;  /* 0x00000014a2a2722b */ /* 0x081fe40000000092 */
        /* <DEDUP_REMOVED lines=9> */
.L_x_1323:
[----:B------:R-:W-:Y:S05]  /*8b520*/  BSYNC.RECONVERGENT B3 ;  /* 0x0000000000037941 */ /* 0x000fea0003800200 */
.L_x_1322:
[----:B------:R-:W2:Y:S04]  /*8b530*/  LDL.128 R176, [R1+0x4da0] ;  /* 0x004da00001b07983 */ /* 0x000ea80000100c00 */
[----:B------:R-:W3:Y:S04]  /*8b540*/  LDL.64 R190, [R1+0x7980] ;  /* 0x0079800001be7983 */ /* 0x000ee80000100a00 */
[----:B------:R-:W4:Y:S04]  /*8b550*/  LDL.LU.64 R242, [R1+0x7840] ;  /* 0x0078400001f27983 */ /* 0x000f280000300a00 */
[----:B------:R-:W5:Y:S04]  /*8b560*/  LDL.LU.64 R198, [R1+0x7a18] ;  /* 0x007a180001c67983 */ /* 0x000f680000300a00 */
[----:B------:R-:W5:Y:S04]  /*8b570*/  LDL.64 R196, [R1+0x7da8] ;  /* 0x007da80001c47983 */ /* 0x000f680000100a00 */
[----:B------:R-:W5:Y:S04]  /*8b580*/  LDL.LU.64 R184, [R1+0x7d68] ;  /* 0x007d680001b87983 */ /* 0x000f680000300a00 */
[----:B------:R-:W5:Y:S04]  /*8b590*/  LDL.64 R180, [R1+0x7d70] ;  /* 0x007d700001b47983 */ /* 0x000f680000100a00 */
[----:B------:R-:W5:Y:S04]  /*8b5a0*/  LDL.64 R78, [R1+0x7d80] ;  /* 0x007d8000014e7983 */ /* 0x000f680000100a00 */
[----:B------:R-:W5:Y:S04]  /*8b5b0*/  LDL.LU.64 R244, [R1+0x79b0] ;  /* 0x0079b00001f47983 */ /* 0x000f680000300a00 */
[----:B------:R-:W5:Y:S04]  /*8b5c0*/  LDL.LU.64 R226, [R1+0x79c8] ;  /* 0x0079c80001e27983 */ /* 0x000f680000300a00 */
[----:B------:R-:W5:Y:S04]  /*8b5d0*/  LDL.64 R224, [R1+0x7d78] ;  /* 0x007d780001e07983 */ /* 0x000f680000100a00 */
[----:B------:R-:W5:Y:S04]  /*8b5e0*/  LDL.LU.64 R206, [R1+0x79e8] ;  /* 0x0079e80001ce7983 */ /* 0x000f680000300a00 */
[----:B------:R-:W5:Y:S04]  /*8b5f0*/  LDL.LU.64 R202, [R1+0x79f8] ;  /* 0x0079f80001ca7983 */ /* 0x000f680000300a00 */
[----:B------:R-:W5:Y:S04]  /*8b600*/  LDL.64 R80, [R1+0x7d88] ;  /* 0x007d880001507983 */ /* 0x000f680000100a00 */
[----:B------:R-:W5:Y:S04]  /*8b610*/  LDL.LU.64 R200, [R1+0x7a00] ;  /* 0x007a000001c87983 */ /* 0x000f680000300a00 */
[----:B------:R-:W5:Y:S04]  /*8b620*/  LDL.LU.64 R194, [R1+0x7a28] ;  /* 0x007a280001c27983 */ /* 0x000f680000300a00 */
[----:B------:R-:W5:Y:S04]  /*8b630*/  LDL.64 R146, [R1+0x81a0] ;  /* 0x0081a00001927983 */ /* 0x000f680000100a00 */
[----:B------:R-:W5:Y:S01]  /*8b640*/  LDL.64 R192, [R1+0x7da0] ;  /* 0x007da00001c07983 */ /* 0x000f620000100a00 */
[----:B------:R-:W-:-:S03]  /*8b650*/  HFMA2 R8, -RZ, RZ, 0, 5.9604644775390625e-08 ;  /* 0x00000001ff087431 */ /* 0x000fc600000001ff */
[----:B--2---:R0:W-:Y:S01]  /*8b660*/  STL.128 [R1+0x7bb0], R176 ;  /* 0x007bb0b001007387 */ /* 0x0041e20000100c00 */
[----:B------:R-:W-:Y:S02]  /*8b670*/  IMAD.MOV.U32 R174, RZ, RZ, R176 ;  /* 0x000000ffffae7224 */ /* 0x000fe400078e00b0 */
[----:B------:R-:W-:Y:S01]  /*8b680*/  IMAD.MOV.U32 R175, RZ, RZ, R177 ;  /* 0x000000ffffaf7224 */ /* 0x000fe200078e00b1 */
[----:B0-----:R-:W2:Y:S04]  /*8b690*/  LDL.64 R178, [R1+0x8318] ;  /* 0x0083180001b27983 */ /* 0x001ea80000100a00 */
[----:B------:R-:W2:Y:S01]  /*8b6a0*/  LDL.64 R176, [R1+0x7f58] ;  /* 0x007f580001b07983 */ /* 0x000ea20000100a00 */
[----:B---3--:R-:W0:Y:S02]  /*8b6b0*/  MUFU.RCP64H R9, R191 ;  /* 0x000000bf00097308 */ /* 0x008e240000001800 */
[----:B0-----:R-:W-:-:S08]  /*8b6c0*/  DFMA R12, -R190, R8, 1 ;  /* 0x3ff00000be0c742b */ /* 0x001fd00000000108 */
[----:B------:R-:W-:-:S08]  /*8b6d0*/  DFMA R12, R12, R12, R12 ;  /* 0x0000000c0c0c722b */ /* 0x000fd0000000000c */
[----:B------:R-:W-:-:S08]  /*8b6e0*/  DFMA R8, R8, R12, R8 ;  /* 0x0000000c0808722b */ /* 0x000fd00000000008 */
[----:B------:R-:W-:-:S08]  /*8b6f0*/  DFMA R12, -R190, R8, 1 ;  /* 0x3ff00000be0c742b */ /* 0x000fd00000000108 */
[----:B------:R-:W-:-:S08]  /*8b700*/  DFMA R8, R8, R12, R8 ;  /* 0x0000000c0808722b */ /* 0x000fd00000000008 */
[----:B----4-:R-:W-:-:S08]  /*8b710*/  DMUL R12, R242, -R8 ;  /* 0x80000008f20c7228 */ /* 0x010fd00000000000 */
[----:B------:R-:W-:Y:S02]  /*8b720*/  DFMA R68, -R190, R12, -R242 ;  /* 0x0000000cbe44722b */ /* 0x000fe400000009f2 */
[----:B-----5:R-:W-:-:S06]  /*8b730*/  DFMA R196, R196, R2, R198 ;  /* 0x00000002c4c4722b */ /* 0x020fcc00000000c6 */
[----:B------:R-:W-:Y:S02]  /*8b740*/  DFMA R68, R8, R68, R12 ;  /* 0x000000440844722b */ /* 0x000fe4000000000c */
[----:B------:R-:W-:Y:S01]  /*8b750*/  DADD R8, -RZ, -R242 ;  /* 0x00000000ff087229 */ /* 0x000fe200000009f2 */
[----:B------:R0:W-:Y:S07]  /*8b760*/  STL.64 [R1+0x7758], R196 ;  /* 0x007758c401007387 */ /* 0x0001ee0000100a00 */
[----:B------:R-:W-:-:S02]  /*8b770*/  FFMA R0, RZ, R191, R69 ;  /* 0x000000bfff007223 */ /* 0x000fc40000000045 */
[----:B------:R-:W-:-:S03]  /*8b780*/  FSETP.GEU.AND P2, PT, |R9|, 6.5827683646048100446e-37, PT ;  /* 0x036000000900780b */ /* 0x000fc60003f4e200 */
[----:B------:R-:W-:Y:S01]  /*8b790*/  FSETP.GT.AND P1, PT, |R0|, 1.469367938527859385e-39, PT ;  /* 0x001000000000780b */ /* 0x000fe20003f24200 */
[-C--:B------:R-:W-:Y:S01]  /*8b7a0*/  DFMA R184, R184, R2.reuse, R116 ;  /* 0x00000002b8b8722b */ /* 0x080fe20000000074 */
[----:B------:R-:W-:Y:S01]  /*8b7b0*/  BSSY.RECONVERGENT B3, `(.L_x_1324) ;  /* 0x0000011000037945 */ /* 0x000fe20003800200 */
[-C--:B------:R-:W-:Y:S02]  /*8b7c0*/  DFMA R180, R180, R2.reuse, R244 ;  /* 0x00000002b4b4722b */ /* 0x080fe400000000f4 */
[-C--:B------:R-:W-:Y:S02]  /*8b7d0*/  DFMA R116, R224, R2.reuse, R226 ;  /* 0x00000002e074722b */ /* 0x080fe400000000e2 */
[-C--:B------:R-:W-:Y:S02]  /*8b7e0*/  DFMA R78, R78, R2.reuse, R206 ;  /* 0x000000024e4e722b */ /* 0x080fe400000000ce */
[-C--:B------:R-:W-:Y:S02]  /*8b7f0*/  DFMA R80, R80, R2.reuse, R202 ;  /* 0x000000025050722b */ /* 0x080fe400000000ca */
[----:B------:R-:W-:-:S02]  /*8b800*/  DFMA R146, R146, R2, R194 ;  /* 0x000000029292722b */ /* 0x000fc400000000c2 */
[-C--:B------:R-:W-:Y:S02]  /*8b810*/  DFMA R192, R192, R2.reuse, R204 ;  /* 0x00000002c0c0722b */ /* 0x080fe400000000cc */
[-C--:B--2---:R-:W-:Y:S02]  /*8b820*/  DFMA R178, R178, R2.reuse, R134 ;  /* 0x00000002b2b2722b */ /* 0x084fe40000000086 */
[-C--:B------:R-:W-:Y:S02]  /*8b830*/  DFMA R134, R174, R2.reuse, R88 ;  /* 0x00000002ae86722b */ /* 0x080fe40000000058 */
[----:B------:R-:W-:Y:S01]  /*8b840*/  DFMA R176, R176, R2, R200 ;  /* 0x00000002b0b0722b */ /* 0x000fe200000000c8 */
[----:B0-----:R-:W-:Y:S10]  /*8b850*/  @P1 BRA P2, `(.L_x_1325) ;  /* 0x0000000000181947 */ /* 0x001ff40001000000 */
[----:B------:R-:W-:Y:S01]  /*8b860*/  IMAD.MOV.U32 R174, RZ, RZ, R190 ;  /* 0x000000ffffae7224 */ /* 0x000fe200078e00be */
[----:B------:R-:W-:Y:S01]  /*8b870*/  MOV R0, 0x8b8a0 ;  /* 0x0008b8a000007802 */ /* 0x000fe20000000f00 */
[----:B------:R-:W-:-:S07]  /*8b880*/  IMAD.MOV.U32 R175, RZ, RZ, R191 ;  /* 0x000000ffffaf7224 */ /* 0x000fce00078e00bf */
[----:B------:R-:W-:Y:S05]  /*8b890*/  CALL.REL.NOINC `($__internal_1_$__cuda_sm20_div_rn_f64_full) ;  /* 0x00000c4c00847944 */ /* 0x000fea0003c00000 */
[----:B------:R-:W-:Y:S01]  /*8b8a0*/  MOV R68, R12 ;  /* 0x0000000c00447202 */ /* 0x000fe20000000f00 */
[----:B------:R-:W-:-:S07]  /*8b8b0*/  IMAD.MOV.U32 R69, RZ, RZ, R13 ;  /* 0x000000ffff457224 */ /* 0x000fce00078e000d */
.L_x_1325:
[----:B------:R-:W-:Y:S05]  /*8b8c0*/  BSYNC.RECONVERGENT B3 ;  /* 0x0000000000037941 */ /* 0x000fea0003800200 */
.L_x_1324:
[----:B------:R-:W2:Y:S04]  /*8b8d0*/  LDL.128 R248, [R1+0x4de0] ;  /* 0x004de00001f87983 */ /* 0x000ea80000100c00 */
[----:B------:R-:W3:Y:S04]  /*8b8e0*/  LDL.64 R202, [R1+0x8698] ;  /* 0x0086980001ca7983 */ /* 0x000ee80000100a00 */
[----:B------:R-:W4:Y:S04]  /*8b8f0*/  LDL.64 R198, [R1+0x8910] ;  /* 0x0089100001c67983 */ /* 0x000f280000100a00 */
[----:B------:R-:W5:Y:S04]  /*8b900*/  LDL.LU.64 R194, [R1+0x8140] ;  /* 0x0081400001c27983 */ /* 0x000f680000300a00 */
[----:B------:R-:W5:Y:S04]  /*8b910*/  LDL.LU.64 R242, [R1+0x8150] ;  /* 0x0081500001f27983 */ /* 0x000f680000300a00 */
[----:B------:R-:W5:Y:S04]  /*8b920*/  LDL.64 R206, [R1+0x86f8] ;  /* 0x0086f80001ce7983 */ /* 0x000f680000100a00 */
[----:B------:R-:W5:Y:S04]  /*8b930*/  LDL.64 R204, [R1+0x8690] ;  /* 0x0086900001cc7983 */ /* 0x000f680000100a00 */
[----:B------:R-:W5:Y:S04]  /*8b940*/  LDL.LU.64 R226, [R1+0x7a38] ;  /* 0x007a380001e27983 */ /* 0x000f680000300a00 */
[----:B------:R-:W5:Y:S04]  /*8b950*/  LDL.64 R224, [R1+0x88e8] ;  /* 0x0088e80001e07983 */ /* 0x000f680000100a00 */
[----:B------:R-:W5:Y:S04]  /*8b960*/  LDL.64 R200, [R1+0x8900] ;  /* 0x0089000001c87983 */ /* 0x000f680000100a00 */
[----:B------:R-:W5:Y:S01]  /*8b970*/  LDL.64 R196, [R1+0x88f0] ;  /* 0x0088f00001c47983 */ /* 0x000f620000100a00 */
[----:B------:R-:W0:Y:S01]  /*8b980*/  MUFU.RCP64H R9, R61 ;  /* 0x0000003d00097308 */ /* 0x000e220000001800 */
[----:B------:R-:W-:-:S06]  /*8b990*/  IMAD.MOV.U32 R8, RZ, RZ, 0x1 ;  /* 0x00000001ff087424 */ /* 0x000fcc00078e00ff */
[----:B0-----:R-:W-:Y:S01]  /*8b9a0*/  DFMA R12, -R60, R8, 1 ;  /* 0x3ff000003c0c742b */ /* 0x001fe20000000108 */
[----:B--2---:R0:W-:Y:S01]  /*8b9b0*/  STL.128 [R1+0x8770], R248 ;  /* 0x008770f801007387 */ /* 0x0041e20000100c00 */
[----:B------:R-:W-:Y:S01]  /*8b9c0*/  MOV R190, R250 ;  /* 0x000000fa00be7202 */ /* 0x000fe20000000f00 */
[----:B------:R-:W-:Y:S02]  /*8b9d0*/  IMAD.MOV.U32 R191, RZ, RZ, R251 ;  /* 0x000000ffffbf7224 */ /* 0x000fe400078e00fb */
[----:B0-----:R-:W2:Y:S03]  /*8b9e0*/  LDL.128 R248, [R1+0x4e20] ;  /* 0x004e200001f87983 */ /* 0x001ea60000100c00 */
        /* <DEDUP_REMOVED lines=9> */
[----:B------:R-:W-:Y:S02]  /*8ba80*/  DFMA R78, R190, R68, R78 ;  /* 0x00000044be4e722b */ /* 0x000fe4000000004e */
[----:B------:R-:W-:Y:S01]  /*8ba90*/  DADD R8, -RZ, -R120 ;  /* 0x00000000ff087229 */ /* 0x000fe20000000978 */
[----:B------:R0:W-:Y:S04]  /*8baa0*/  STL.64 [R1+0x7750], R176 ;  /* 0x007750b001007387 */ /* 0x0001e80000100a00 */
[----:B------:R0:W-:Y:S01]  /*8bab0*/  STL.64 [R1+0x7838], R144 ;  /* 0x0078389001007387 */ /* 0x0001e20000100a00 */
[----:B------:R-:W-:-:S03]  /*8bac0*/  FFMA R0, RZ, R61, R245 ;  /* 0x0000003dff007223 */ /* 0x000fc600000000f5 */
[----:B------:R0:W-:Y:S01]  /*8bad0*/  STL.64 [R1+0x7718], R78 ;  /* 0x0077184e01007387 */ /* 0x0001e20000100a00 */
[----:B------:R-:W-:Y:S02]  /*8bae0*/  FSETP.GEU.AND P2, PT, |R9|, 6.5827683646048100446e-37, PT ;  /* 0x036000000900780b */ /* 0x000fe40003f4e200 */
[----:B------:R-:W-:Y:S01]  /*8baf0*/  FSETP.GT.AND P1, PT, |R0|, 1.469367938527859385e-39, PT ;  /* 0x001000000000780b */ /* 0x000fe20003f24200 */
[-C--:B-----5:R-:W-:Y:S01]  /*8bb00*/  DFMA R194, R194, R68.reuse, R44 ;  /* 0x00000044c2c2722b */ /* 0x0a0fe2000000002c */
[----:B------:R-:W-:Y:S01]  /*8bb10*/  BSSY.RECONVERGENT B3, `(.L_x_1326) ;  /* 0x0000012000037945 */ /* 0x000fe20003800200 */
[-C--:B------:R-:W-:Y:S02]  /*8bb20*/  DFMA R88, R242, R68.reuse, R188 ;  /* 0x00000044f258722b */ /* 0x080fe400000000bc */
[-C--:B------:R-:W-:Y:S02]  /*8bb30*/  DFMA R44, R206, R68.reuse, R180 ;  /* 0x00000044ce2c722b */ /* 0x080fe400000000b4 */
[----:B------:R-:W-:-:S02]  /*8bb40*/  DFMA R120, R204, R68, R62 ;  /* 0x00000044cc78722b */ /* 0x000fc4000000003e */
        /* <DEDUP_REMOVED lines=14> */
.L_x_1327:
[----:B------:R-:W-:Y:S05]  /*8bc30*/  BSYNC.RECONVERGENT B3 ;  /* 0x0000000000037941 */ /* 0x000fea0003800200 */
.L_x_1326:
[----:B0-----:R-:W2:Y:S04]  /*8bc40*/  LDL.128 R144, [R1+0x4e60] ;  /* 0x004e600001907983 */ /* 0x001ea80000100c00 */
[----:B------:R-:W3:Y:S04]  /*8bc50*/  LDL.LU.64 R190, [R1+0x7890] ;  /* 0x0078900001be7983 */ /* 0x000ee80000300a00 */
[----:B------:R-:W4:Y:S04]  /*8bc60*/  LDL.64 R178, [R1+0x8218] ;  /* 0x0082180001b27983 */ /* 0x000f280000100a00 */
        /* <DEDUP_REMOVED lines=22> */
[----:B------:R-:W-:Y:S01]  /*8bdd0*/  MOV R174, R146 ;  /* 0x0000009200ae7202 */ /* 0x000fe20000000f00 */
[----:B------:R-:W-:Y:S01]  /*8bde0*/  IMAD.MOV.U32 R175, RZ, RZ, R147 ;  /* 0x000000ffffaf7224 */ /* 0x000fe200078e0093 */
[----:B------:R-:W-:-:S07]  /*8bdf0*/  MOV R0, 0x8be10 ;  /* 0x0008be1000007802 */ /* 0x000fce0000000f00 */
[----:B------:R-:W-:Y:S05]  /*8be00*/  CALL.REL.NOINC `($__internal_1_$__cuda_sm20_div_rn_f64_full) ;  /* 0x00000c4800287944 */ /* 0x000fea0003c00000 */
[----:B------:R-:W-:Y:S01]  /*8be10*/  IMAD.MOV.U32 R242, RZ, RZ, R12 ;  /* 0x000000fffff27224 */ /* 0x000fe200078e000c */
[----:B------:R-:W-:-:S07]  /*8be20*/  MOV R243, R13 ;  /* 0x0000000d00f37202 */ /* 0x000fce0000000f00 */
.L_x_1329:
[----:B------:R-:W-:Y:S05]  /*8be30*/  BSYNC.RECONVERGENT B3 ;  /* 0x0000000000037941 */ /* 0x000fea0003800200 */
.L_x_1328:
[----:B------:R-:W2:Y:S04]  /*8be40*/  LDL.128 R176, [R1+0x4e90] ;  /* 0x004e900001b07983 */ /* 0x000ea80000100c00 */
[----:B------:R-:W3:Y:S04]  /*8be50*/  LDL.LU.64 R196, [R1+0x7858] ;  /* 0x0078580001c47983 */ /* 0x000ee80000300a00 */
[----:B------:R-:W4:Y:S04]  /*8be60*/  LDL.64 R190, [R1+0x8460] ;  /* 0x0084600001be7983 */ /* 0x000f280000100a00 */
        /* <DEDUP_REMOVED lines=11> */
[----:B---3--:R-:W-:-:S08]  /*8bf20*/  DMUL R12, R196, -R8 ;  /* 0x80000008c40c7228 */ /* 0x008fd00000000000 */
        /* <DEDUP_REMOVED lines=8> */
[-C--:B------:R-:W-:Y:S02]  /*8bfb0*/  DFMA R134, R174, R242.reuse, R134 ;  /* 0x000000f2ae86722b */ /* 0x080fe40000000086 */
[----:B------:R-:W-:-:S06]  /*8bfc0*/  DFMA R160, R160, R242, R184 ;  /* 0x000000f2a0a0722b */ /* 0x000fcc00000000b8 */
[----:B------:R-:W-:Y:S05]  /*8bfd0*/  @P1 BRA P2, `(.L_x_1331) ;  /* 0x0000000000181947 */ /* 0x000fea0001000000 */
[----:B------:R-:W-:Y:S01]  /*8bfe0*/  IMAD.MOV.U32 R174, RZ, RZ, R176 ;  /* 0x000000ffffae7224 */ /* 0x000fe200078e00b0 */
[----:B------:R-:W-:Y:S02]  /*8bff0*/  MOV R175, R177 ;  /* 0x000000b100af7202 */ /* 0x000fe40000000f00 */
[----:B------:R-:W-:-:S07]  /*8c000*/  MOV R0, 0x8c020 ;  /* 0x0008c02000007802 */ /* 0x000fce0000000f00 */
[----:B------:R-:W-:Y:S05]  /*8c010*/  CALL.REL.NOINC `($__internal_1_$__cuda_sm20_div_rn_f64_full) ;  /* 0x00000c4400a47944 */ /* 0x000fea0003c00000 */
[----:B------:R-:W-:Y:S02]  /*8c020*/  IMAD.MOV.U32 R62, RZ, RZ, R12 ;  /* 0x000000ffff3e7224 */ /* 0x000fe400078e000c */
[----:B------:R-:W-:-:S07]  /*8c030*/  IMAD.MOV.U32 R63, RZ, RZ, R13 ;  /* 0x000000ffff3f7224 */ /* 0x000fce00078e000d */
.L_x_1331:
[----:B------:R-:W-:Y:S05]  /*8c040*/  BSYNC.RECONVERGENT B3 ;  /* 0x0000000000037941 */ /* 0x000fea0003800200 */
.L_x_1330:
[----:B------:R-:W2:Y:S04]  /*8c050*/  LDL.128 R204, [R1+0x4ec0] ;  /* 0x004ec00001cc7983 */ /* 0x000ea80000100c00 */
[----:B------:R-:W3:Y:S04]  /*8c060*/  LDL.64 R190, [R1+0x80e8] ;  /* 0x0080e80001be7983 */ /* 0x000ee80000100a00 */
[----:B------:R-:W4:Y:S04]  /*8c070*/  LDL.64 R196, [R1+0x84b8] ;  /* 0x0084b80001c47983 */ /* 0x000f280000100a00 */
[----:B------:R-:W5:Y:S04]  /*8c080*/  LDL.64 R184, [R1+0x7e50] ;  /* 0x007e500001b87983 */ /* 0x000f680000100a00 */
[----:B------:R-:W5:Y:S04]  /*8c090*/  LDL.64 R198, [R1+0x84b0] ;  /* 0x0084b00001c67983 */ /* 0x000f680000100a00 */
        /* <DEDUP_REMOVED lines=29> */
.L_x_1333:
[----:B------:R-:W-:Y:S05]  /*8c270*/  BSYNC.RECONVERGENT B3 ;  /* 0x0000000000037941 */ /* 0x000fea0003800200 */
.L_x_1332:
[----:B------:R-:W2:Y:S04]  /*8c280*/  LDL.128 R200, [R1+0x4ef0] ;  /* 0x004ef00001c87983 */ /* 0x000ea80000100c00 */
[----:B------:R-:W3:Y:S04]  /*8c290*/  LDL.LU.64 R174, [R1+0x7e68] ;  /* 0x007e680001ae7983 */ /* 0x000ee80000300a00 */
[----:B------:R-:W4:Y:S04]  /*8c2a0*/  LDL.64 R162, [R1+0x7ef0] ;  /* 0x007ef00001a27983 */ /* 0x000f280000100a00 */
[----:B------:R-:W5:Y:S04]  /*8c2b0*/  LDL.64 R160, [R1+0x7ef8] ;  /* 0x007ef80001a07983 */ /* 0x000f680000100a00 */
[----:B------:R-:W5:Y:S04]  /*8c2c0*/  LDL.LU.64 R196, [R1+0x8238] ;  /* 0x0082380001c47983 */ /* 0x000f680000300a00 */
        /* <DEDUP_REMOVED lines=11> */
[----:B----4-:R-:W-:-:S06]  /*8c380*/  DFMA R44, R162, R50, R44 ;  /* 0x00000032a22c722b */ /* 0x010fcc000000002c */
[----:B------:R-:W-:Y:S02]  /*8c390*/  DFMA R250, R8, R78, R12 ;  /* 0x0000004e08fa722b */ /* 0x000fe4000000000c */
[----:B------:R-:W-:Y:S02]  /*8c3a0*/  DADD R8, -RZ, -R40 ;  /* 0x00000000ff087229 */ /* 0x000fe40000000928 */
[-C--:B---3--:R-:W-:Y:S02]  /*8c3b0*/  DFMA R78, R174, R50.reuse, R180 ;  /* 0x00000032ae4e722b */ /* 0x088fe400000000b4 */
[----:B-----5:R-:W-:Y:S01]  /*8c3c0*/  DFMA R40, R160, R50, R192 ;  /* 0x00000032a028722b */ /* 0x020fe200000000c0 */
[----:B------:R0:W-:Y:S03]  /*8c3d0*/  STL.64 [R1+0x7778], R44 ;  /* 0x0077782c01007387 */ /* 0x0001e60000100a00 */
[----:B------:R-:W-:Y:S01]  /*8c3e0*/  FFMA R0, RZ, R201, R251 ;  /* 0x000000c9ff007223 */ /* 0x000fe200000000fb */
[----:B------:R0:W-:Y:S04]  /*8c3f0*/  STL.64 [R1+0x7710], R78 ;  /* 0x0077104e01007387 */ /* 0x0001e80000100a00 */
[----:B------:R0:W-:Y:S01]  /*8c400*/  STL.64 [R1+0x7760], R40 ;  /* 0x0077602801007387 */ /* 0x0001e20000100a00 */
[----:B------:R-:W-:-:S02]  /*8c410*/  FSETP.GT.AND P1, PT, |R0|, 1.469367938527859385e-39, PT ;  /* 0x001000000000780b */ /* 0x000fc40003f24200 */
[----:B------:R-:W-:Y:S01]  /*8c420*/  FSETP.GEU.AND P2, PT, |R9|, 6.5827683646048100446e-37, PT ;  /* 0x036000000900780b */ /* 0x000fe20003f4e200 */
[-C--:B------:R-:W-:Y:S02]  /*8c430*/  DFMA R226, R196, R50.reuse, R188 ;  /* 0x00000032c4e2722b */ /* 0x080fe400000000bc */
[----:B------:R-:W-:-:S10]  /*8c440*/  DFMA R162, R134, R50, R186 ;  /* 0x0000003286a2722b */ /* 0x000fd400000000ba */
[----:B0-----:R-:W-:Y:S05]  /*8c450*/  @P1 BRA P2, `(.L_x_1335) ;  /* 0x0000000000181947 */ /* 0x001fea0001000000 */
[----:B------:R-:W-:Y:S01]  /*8c460*/  MOV R174, R200 ;  /* 0x000000c800ae7202 */ /* 0x000fe20000000f00 */
[----:B------:R-:W-:Y:S01]  /*8c470*/  IMAD.MOV.U32 R175, RZ, RZ, R201 ;  /* 0x000000ffffaf7224 */ /* 0x000fe200078e00c9 */
[----:B------:R-:W-:-:S07]  /*8c480*/  MOV R0, 0x8c4a0 ;  /* 0x0008c4a000007802 */ /* 0x000fce0000000f00 */
[----:B------:R-:W-:Y:S05]  /*8c490*/  CALL.REL.NOINC `($__internal_1_$__cuda_sm20_div_rn_f64_full) ;  /* 0x00000c4000847944 */ /* 0x000fea0003c00000 */
[----:B------:R-:W-:Y:S01]  /*8c4a0*/  IMAD.MOV.U32 R250, RZ, RZ, R12 ;  /* 0x000000fffffa7224 */ /* 0x000fe200078e000c */
[----:B------:R-:W-:-:S07]  /*8c4b0*/  MOV R251, R13 ;  /* 0x0000000d00fb7202 */ /* 0x000fce0000000f00 */
.L_x_1335:
[----:B------:R-:W-:Y:S05]  /*8c4c0*/  BSYNC.RECONVERGENT B3 ;  /* 0x0000000000037941 */ /* 0x000fea0003800200 */
.L_x_1334:
[----:B------:R-:W2:Y:S04]  /*8c4d0*/  LDL.128 R196, [R1+0x4f10] ;  /* 0x004f100001c47983 */ /* 0x000ea80000100c00 */
[----:B------:R-:W3:Y:S04]  /*8c4e0*/  LDL.LU.64 R78, [R1+0x77c8] ;  /* 0x0077c800014e7983 */ /* 0x000ee80000300a00 */
[----:B------:R-:W4:Y:S04]  /*8c4f0*/  LDL.64 R134, [R1+0x7ac0] ;  /* 0x007ac00001867983 */ /* 0x000f280000100a00 */
        /* <DEDUP_REMOVED lines=21> */
[----:B------:R-:W-:Y:S02]  /*8c650*/  MOV R175, R197 ;  /* 0x000000c500af7202 */ /* 0x000fe40000000f00 */
[----:B------:R-:W-:-:S07]  /*8c660*/  MOV R0, 0x8c680 ;  /* 0x0008c68000007802 */ /* 0x000fce0000000f00 */
[----:B------:R-:W-:Y:S05]  /*8c670*/  CALL.REL.NOINC `($__internal_1_$__cuda_sm20_div_rn_f64_full) ;  /* 0x00000c40000c7944 */ /* 0x000fea0003c00000 */
[----:B------:R-:W-:Y:S02]  /*8c680*/  IMAD.MOV.U32 R248, RZ, RZ, R12 ;  /* 0x000000fffff87224 */ /* 0x000fe400078e000c */
[----:B------:R-:W-:-:S07]  /*8c690*/  IMAD.MOV.U32 R249, RZ, RZ, R13 ;  /* 0x000000fffff97224 */ /* 0x000fce00078e000d */
.L_x_1337:
[----:B------:R-:W-:Y:S05]  /*8c6a0*/  BSYNC.RECONVERGENT B3 ;  /* 0x0000000000037941 */ /* 0x000fea0003800200 */
.L_x_1336:
[----:B------:R-:W2:Y:S04]  /*8c6b0*/  LDL.LU.64 R134, [R1+0x7788] ;  /* 0x0077880001867983 */ /* 0x000ea80000300a00 */
        /* <DEDUP_REMOVED lines=27> */
.L_x_1339:
[----:B------:R-:W-:Y:S05]  /*8c870*/  BSYNC.RECONVERGENT B3 ;  /* 0x0000000000037941 */ /* 0x000fea0003800200 */
.L_x_1338:
[----:B------:R-:W2:Y:S04]  /*8c880*/  LDL.LU.64 R40, [R1+0x7748] ;  /* 0x0077480001287983 */ /* 0x000ea80000300a00 */
[----:B------:R-:W3:Y:S04]  /*8c890*/  LDL.LU.64 R160, [R1+0x7bc8] ;  /* 0x007bc80001a07983 */ /* 0x000ee80000300a00 */
[----:B------:R-:W4:Y:S01]  /*8c8a0*/  LDL.128 R180, [R1+0x4f90] ;  /* 0x004f900001b47983 */ /* 0x000f220000100c00 */
[----:B------:R-:W0:Y:S01]  /*8c8b0*/  MUFU.RCP64H R9, R97 ;  /* 0x0000006100097308 */ /* 0x000e220000001800 */
[----:B------:R-:W-:-:S02]  /*8c8c0*/  IMAD.MOV.U32 R8, RZ, RZ, 0x1 ;  /* 0x00000001ff087424 */ /* 0x000fc400078e00ff */
[----:B------:R-:W5:Y:S04]  /*8c8d0*/  LDL.64 R186, [R1+0x8330] ;  /* 0x0083300001ba7983 */ /* 0x000f680000100a00 */
[----:B------:R-:W5:Y:S04]  /*8c8e0*/  LDL.LU.64 R194, [R1+0x7888] ;  /* 0x0078880001c27983 */ /* 0x000f680000300a00 */
[----:B------:R-:W5:Y:S04]  /*8c8f0*/  LDL.64 R188, [R1+0x8768] ;  /* 0x0087680001bc7983 */ /* 0x000f680000100a00 */
[----:B------:R-:W5:Y:S01]  /*8c900*/  LDL.64 R192, [R1+0x8750] ;  /* 0x0087500001c07983 */ /* 0x000f620000100a00 */
[----:B0-----:R-:W-:-:S03]  /*8c910*/  DFMA R12, -R96, R8, 1 ;  /* 0x3ff00000600c742b */ /* 0x001fc60000000108 */
[----:B------:R-:W5:Y:S05]  /*8c920*/  LDL.64 R132, [R1+0x8758] ;  /* 0x0087580001847983 */ /* 0x000f6a0000100a00 */
[----:B------:R-:W-:-:S08]  /*8c930*/  DFMA R12, R12, R12, R12 ;  /* 0x0000000c0c0c722b */ /* 0x000fd0000000000c */
[----:B------:R-:W-:-:S08]  /*8c940*/  DFMA R8, R8, R12, R8 ;  /* 0x0000000c0808722b */ /* 0x000fd00000000008 */
[----:B------:R-:W-:-:S08]  /*8c950*/  DFMA R12, -R96, R8, 1 ;  /* 0x3ff00000600c742b */ /* 0x000fd00000000108 */
[----:B------:R-:W-:Y:S02]  /*8c960*/  DFMA R12, R8, R12, R8 ;  /* 0x0000000c080c722b */ /* 0x000fe40000000008 */
[----:B--2---:R-:W-:-:S08]  /*8c970*/  DFMA R8, R102, R44, R40 ;  /* 0x0000002c6608722b */ /* 0x004fd00000000028 */
[----:B------:R-:W-:Y:S01]  /*8c980*/  DMUL R40, R12, -R8 ;  /* 0x800000080c287228 */ /* 0x000fe20000000000 */
[----:B----4-:R0:W-:Y:S01]  /*8c990*/  STL.128 [R1+0x7a10], R180 ;  /* 0x007a10b401007387 */ /* 0x0101e20000100c00 */
[----:B---3--:R-:W-:Y:S01]  /*8c9a0*/  DFMA R160, R160, R44, R224 ;  /* 0x0000002ca0a0722b */ /* 0x008fe200000000e0 */
[----:B------:R-:W-:Y:S01]  /*8c9b0*/  IMAD.MOV.U32 R174, RZ, RZ, R180 ;  /* 0x000000ffffae7224 */ /* 0x000fe200078e00b4 */
[----:B------:R-:W-:Y:S01]  /*8c9c0*/  MOV R175, R181 ;  /* 0x000000b500af7202 */ /* 0x000fe20000000f00 */
[----:B------:R-:W2:Y:S03]  /*8c9d0*/  LDL.LU.64 R224, [R1+0x7770] ;  /* 0x0077700001e07983 */ /* 0x000ea60000300a00 */
[----:B------:R-:W-:-:S08]  /*8c9e0*/  DFMA R78, -R96, R40, -R8 ;  /* 0x00000028604e722b */ /* 0x000fd00000000908 */
[----:B------:R-:W-:Y:S01]  /*8c9f0*/  DFMA R40, R12, R78, R40 ;  /* 0x0000004e0c28722b */ /* 0x000fe20000000028 */
[----:B0-----:R-:W3:Y:S04]  /*8ca00*/  LDL.64 R182, [R1+0x8338] ;  /* 0x0083380001b67983 */ /* 0x001ee80000100a00 */
[----:B------:R-:W2:Y:S04]  /*8ca10*/  LDL.64 R78, [R1+0x8760] ;  /* 0x00876000014e7983 */ /* 0x000ea80000100a00 */
[----:B------:R-:W4:Y:S01]  /*8ca20*/  LDL.64 R180, [R1+0x88d0] ;  /* 0x0088d00001b47983 */ /* 0x000f220000100a00 */
[----:B------:R-:W-:Y:S01]  /*8ca30*/  DADD R8, -RZ, -R8 ;  /* 0x00000000ff087229 */ /* 0x000fe20000000908 */
[----:B------:R-:W-:-:S05]  /*8ca40*/  FFMA R0, RZ, R97, R41 ;  /* 0x00000061ff007223 */ /* 0x000fca0000000029 */
[----:B------:R-:W-:-:S04]  /*8ca50*/  FSETP.GT.AND P1, PT, |R0|, 1.469367938527859385e-39, PT ;  /* 0x001000000000780b */ /* 0x000fc80003f24200 */
[----:B------:R-:W-:Y:S01]  /*8ca60*/  FSETP.GEU.AND P2, PT, |R9|, 6.5827683646048100446e-37, PT ;  /* 0x036000000900780b */ /* 0x000fe20003f4e200 */
[----:B------:R-:W-:Y:S01]  /*8ca70*/  BSSY.RECONVERGENT B3, `(.L_x_1340) ;  /* 0x0000010000037945 */ /* 0x000fe20003800200 */
[-C--:B-----5:R-:W-:Y:S02]  /*8ca80*/  DFMA R188, R188, R44.reuse, R194 ;  /* 0x0000002cbcbc722b */ /* 0x0a0fe400000000c2 */
[-C--:B------:R-:W-:Y:S02]  /*8ca90*/  DFMA R134, R192, R44.reuse, R134 ;  /* 0x0000002cc086722b */ /* 0x080fe40000000086 */
[-C--:B------:R-:W-:Y:S02]  /*8caa0*/  DFMA R132, R132, R44.reuse, R190 ;  /* 0x0000002c8484722b */ /* 0x080fe400000000be */
[-C--:B--2---:R-:W-:Y:S02]  /*8cab0*/  DFMA R78, R78, R44.reuse, R224 ;  /* 0x0000002c4e4e722b */ /* 0x084fe400000000e0 */
[----:B------:R-:W-:-:S02]  /*8cac0*/  DFMA R224, R186, R44, R162 ;  /* 0x0000002cbae0722b */ /* 0x000fc400000000a2 */
[-C--:B---3--:R-:W-:Y:S02]  /*8cad0*/  DFMA R162, R182, R44.reuse, R32 ;  /* 0x0000002cb6a2722b */ /* 0x088fe40000000020 */
[-C--:B----4-:R-:W-:Y:S02]  /*8cae0*/  DFMA R32, R180, R44.reuse, R184 ;  /* 0x0000002cb420722b */ /* 0x090fe400000000b8 */
        /* <DEDUP_REMOVED lines=8> */
.L_x_1341:
[----:B------:R-:W-:Y:S05]  /*8cb70*/  BSYNC.RECONVERGENT B3 ;  /* 0x0000000000037941 */ /* 0x000fea0003800200 */
.L_x_1340:
[----:B------:R-:W2:Y:S04]  /*8cb80*/  LDL.128 R192, [R1+0x4fd0] ;  /* 0x004fd00001c07983 */ /* 0x000ea80000100c00 */
[----:B------:R-:W3:Y:S04]  /*8cb90*/  LDL.LU.64 R186, [R1+0x7d00] ;  /* 0x007d000001ba7983 */ /* 0x000ee80000300a00 */
[----:B------:R-:W4:Y:S04]  /*8cba0*/  LDL.LU.64 R184, [R1+0x7740] ;  /* 0x0077400001b87983 */ /* 0x000f280000300a00 */
        /* <DEDUP_REMOVED lines=17> */
[-C--:B------:R-:W-:Y:S01]  /*8ccc0*/  DFMA R134, R98, R40.reuse, R134 ;  /* 0x000000286286722b */ /* 0x080fe20000000086 */
[----:B--2---:R0:W-:Y:S01]  /*8ccd0*/  STL.128 [R1+0x8700], R192 ;  /* 0x008700c001007387 */ /* 0x0041e20000100c00 */
[----:B------:R-:W-:Y:S02]  /*8cce0*/  IMAD.MOV.U32 R174, RZ, RZ, R194 ;  /* 0x000000ffffae7224 */ /* 0x000fe400078e00c2 */
        /* <DEDUP_REMOVED lines=10> */
[----:B------:R-:W-:Y:S05]  /*8cd90*/  CALL.REL.NOINC `($__internal_1_$__cuda_sm20_div_rn_f64_full) ;  /* 0x00000c3800447944 */ /* 0x000fea0003c00000 */
[----:B------:R-:W-:Y:S01]  /*8cda0*/  IMAD.MOV.U32 R36, RZ, RZ, R12 ;  /* 0x000000ffff247224 */ /* 0x000fe200078e000c */
[----:B------:R-:W-:-:S07]  /*8cdb0*/  MOV R37, R13 ;  /* 0x0000000d00257202 */ /* 0x000fce0000000f00 */
.L_x_1343:
[----:B------:R-:W-:Y:S05]  /*8cdc0*/  BSYNC.RECONVERGENT B3 ;  /* 0x0000000000037941 */ /* 0x000fea0003800200 */
.L_x_1342:
[----:B------:R-:W2:Y:S04]  /*8cdd0*/  LDL.128 R180, [R1+0x5030] ;  /* 0x0050300001b47983 */ /* 0x000ea80000100c00 */
[----:B------:R-:W3:Y:S04]  /*8cde0*/  LDL.64 R162, [R1+0x7ec8] ;  /* 0x007ec80001a27983 */ /* 0x000ee80000100a00 */
[----:B------:R-:W4:Y:S04]  /*8cdf0*/  LDL.64 R192, [R1+0x7ea0] ;  /* 0x007ea00001c07983 */ /* 0x000f280000100a00 */
[----:B------:R-:W5:Y:S01]  /*8ce00*/  LDL.64 R190, [R1+0x7ea8] ;  /* 0x007ea80001be7983 */ /* 0x000f620000100a00 */
[----:B------:R-:W0:Y:S01]  /*8ce10*/  MUFU.RCP64H R9, R35 ;  /* 0x0000002300097308 */ /* 0x000e220000001800 */
[----:B------:R-:W-:-:S06]  /*8ce20*/  HFMA2 R8, -RZ, RZ, 0, 5.9604644775390625e-08 ;  /* 0x00000001ff087431 */ /* 0x000fcc00000001ff */
[----:B0-----:R-:W-:-:S08]  /*8ce30*/  DFMA R12, -R34, R8, 1 ;  /* 0x3ff00000220c742b */ /* 0x001fd00000000108 */
[----:B------:R-:W-:-:S08]  /*8ce40*/  DFMA R12, R12, R12, R12 ;  /* 0x0000000c0c0c722b */ /* 0x000fd0000000000c */
[----:B------:R-:W-:-:S08]  /*8ce50*/  DFMA R8, R8, R12, R8 ;  /* 0x0000000c0808722b */ /* 0x000fd00000000008 */
[----:B------:R-:W-:Y:S01]  /*8ce60*/  DFMA R12, -R34, R8, 1 ;  /* 0x3ff00000220c742b */ /* 0x000fe20000000108 */
[----:B--2---:R0:W-:Y:S01]  /*8ce70*/  STL.128 [R1+0x87c0], R180 ;  /* 0x0087c0b401007387 */ /* 0x0041e20000100c00 */
[----:B------:R-:W-:Y:S02]  /*8ce80*/  IMAD.MOV.U32 R174, RZ, RZ, R182 ;  /* 0x000000ffffae7224 */ /* 0x000fe400078e00b6 */
[----:B------:R-:W-:Y:S01]  /*8ce90*/  IMAD.MOV.U32 R175, RZ, RZ, R183 ;  /* 0x000000ffffaf7224 */ /* 0x000fe200078e00b7 */
[----:B0-----:R-:W2:Y:S03]  /*8cea0*/  LDL.64 R180, [R1+0x7ec0] ;  /* 0x007ec00001b47983 */ /* 0x001ea60000100a00 */
        /* <DEDUP_REMOVED lines=10> */
[-C--:B---3--:R-:W-:Y:S02]  /*8cf50*/  DFMA R162, R162, R36.reuse, R186 ;  /* 0x00000024a2a2722b */ /* 0x088fe400000000ba */
[-C--:B----4-:R-:W-:Y:S02]  /*8cf60*/  DFMA R132, R192, R36.reuse, R86 ;  /* 0x00000024c084722b */ /* 0x090fe40000000056 */
[-C--:B-----5:R-:W-:Y:S02]  /*8cf70*/  DFMA R72, R190, R36.reuse, R184 ;  /* 0x00000024be48722b */ /* 0x0a0fe400000000b8 */
[-C--:B------:R-:W-:Y:S02]  /*8cf80*/  DFMA R122, R174, R36.reuse, R160 ;  /* 0x00000024ae7a722b */ /* 0x080fe400000000a0 */
[----:B--2---:R-:W-:-:S02]  /*8cf90*/  DFMA R180, R180, R36, R134 ;  /* 0x00000024b4b4722b */ /* 0x004fc40000000086 */
[----:B------:R-:W-:Y:S09]  /*8cfa0*/  @P1 BRA P2, `(.L_x_1345) ;  /* 0x0000000000181947 */ /* 0x000ff20001000000 */
[----:B------:R-:W-:Y:S01]  /*8cfb0*/  IMAD.MOV.U32 R174, RZ, RZ, R34 ;  /* 0x000000ffffae7224 */ /* 0x000fe200078e0022 */
[----:B------:R-:W-:Y:S01]  /*8cfc0*/  MOV R0, 0x8cff0 ;  /* 0x0008cff000007802 */ /* 0x000fe20000000f00 */
[----:B------:R-:W-:-:S07]  /*8cfd0*/  IMAD.MOV.U32 R175, RZ, RZ, R35 ;  /* 0x000000ffffaf7224 */ /* 0x000fce00078e0023 */
[----:B------:R-:W-:Y:S05]  /*8cfe0*/  CALL.REL.NOINC `($__internal_1_$__cuda_sm20_div_rn_f64_full) ;  /* 0x00000c3400b07944 */ /* 0x000fea0003c00000 */
[----:B------:R-:W-:Y:S01]  /*8cff0*/  MOV R32, R12 ;  /* 0x0000000c00207202 */ /* 0x000fe20000000f00 */
[----:B------:R-:W-:-:S07]  /*8d000*/  IMAD.MOV.U32 R33, RZ, RZ, R13 ;  /* 0x000000ffff217224 */ /* 0x000fce00078e000d */
.L_x_1345:
[----:B------:R-:W-:Y:S05]  /*8d010*/  BSYNC.RECONVERGENT B3 ;  /* 0x0000000000037941 */ /* 0x000fea0003800200 */
.L_x_1344:
[----:B------:R-:W2:Y:S04]  /*8d020*/  LDL.128 R192, [R1+0x50a0] ;  /* 0x0050a00001c07983 */ /* 0x000ea80000100c00 */
[----:B------:R-:W3:Y:S04]  /*8d030*/  LDL.64 R184, [R1+0x8348] ;  /* 0x0083480001b87983 */ /* 0x000ee80000100a00 */
[----:B------:R-:W4:Y:S04]  /*8d040*/  LDL.64 R186, [R1+0x8520] ;  /* 0x0085200001ba7983 */ /* 0x000f280000100a00 */
[----:B------:R-:W5:Y:S04]  /*8d050*/  LDL.LU.64 R134, [R1+0x7c98] ;  /* 0x007c980001867983 */ /* 0x000f680000300a00 */
        /* <DEDUP_REMOVED lines=22> */
[-C--:B------:R-:W-:Y:S02]  /*8d1c0*/  DFMA R116, R190, R32.reuse, R188 ;  /* 0x00000020be74722b */ /* 0x080fe400000000bc */
        /* <DEDUP_REMOVED lines=10> */
.L_x_1347:
[----:B------:R-:W-:Y:S05]  /*8d270*/  BSYNC.RECONVERGENT B3 ;  /* 0x0000000000037941 */ /* 0x000fea0003800200 */
.L_x_1346:
[----:B------:R-:W0:Y:S01]  /*8d280*/  MUFU.RCP64H R9, R91 ;  /* 0x0000005b00097308 */ /* 0x000e220000001800 */
[----:B------:R-:W-:Y:S01]  /*8d290*/  IMAD.MOV.U32 R8, RZ, RZ, 0x1 ;  /* 0x00000001ff087424 */ /* 0x000fe200078e00ff */
[----:B------:R1:W-:Y:S04]  /*8d2a0*/  STL.64 [R1+0xabc0], R4 ;  /* 0x00abc00401007387 */ /* 0x0003e80000100a00 */
[----:B------:R2:W-:Y:S04]  /*8d2b0*/  STL.64 [R1+0xabb8], R2 ;  /* 0x00abb80201007387 */ /* 0x0005e80000100a00 */
[----:B------:R-:W3:Y:S04]  /*8d2c0*/  LDL.64 R132, [R1+0x7e00] ;  /* 0x007e000001847983 */ /* 0x000ee80000100a00 */
[----:B-1----:R-:W4:Y:S01]  /*8d2d0*/  LDL.LU.64 R4, [R1+0x7758] ;  /* 0x0077580001047983 */ /* 0x002f220000300a00 */
[----:B0-----:R-:W-:-:S03]  /*8d2e0*/  DFMA R12, -R90, R8, 1 ;  /* 0x3ff000005a0c742b */ /* 0x001fc60000000108 */
[----:B--2---:R-:W2:Y:S04]  /*8d2f0*/  LDL.LU.64 R2, [R1+0x7718] ;  /* 0x0077180001027983 */ /* 0x004ea80000300a00 */
[----:B------:R-:W2:Y:S01]  /*8d300*/  LDL.64 R186, [R1+0x7e08] ;  /* 0x007e080001ba7983 */ /* 0x000ea20000100a00 */
[----:B------:R-:W-:-:S03]  /*8d310*/  DFMA R12, R12, R12, R12 ;  /* 0x0000000c0c0c722b */ /* 0x000fc6000000000c */
[----:B------:R-:W2:Y:S04]  /*8d320*/  LDL.LU.64 R190, [R1+0x7750] ;  /* 0x0077500001be7983 */ /* 0x000ea80000300a00 */
[----:B------:R-:W2:Y:S01]  /*8d330*/  LDL.64 R188, [R1+0x8558] ;  /* 0x0085580001bc7983 */ /* 0x000ea20000100a00 */
[----:B------:R-:W-:-:S03]  /*8d340*/  DFMA R8, R8, R12, R8 ;  /* 0x0000000c0808722b */ /* 0x000fc60000000008 */
[----:B------:R-:W2:Y:S04]  /*8d350*/  LDL.LU.64 R182, [R1+0x7710] ;  /* 0x0077100001b67983 */ /* 0x000ea80000300a00 */
[----:B------:R-:W2:Y:S01]  /*8d360*/  LDL.64 R174, [R1+0x7df0] ;  /* 0x007df00001ae7983 */ /* 0x000ea20000100a00 */
[----:B------:R-:W-:-:S03]  /*8d370*/  DFMA R12, -R90, R8, 1 ;  /* 0x3ff000005a0c742b */ /* 0x000fc60000000108 */
[----:B------:R-:W2:Y:S05]  /*8d380*/  LDL.64 R122, [R1+0x7cd8] ;  /* 0x007cd800017a7983 */ /* 0x000eaa0000100a00 */
[----:B------:R-:W-:-:S08]  /*8d390*/  DFMA R8, R8, R12, R8 ;  /* 0x0000000c0808722b */ /* 0x000fd00000000008 */
[----:B------:R-:W-:-:S08]  /*8d3a0*/  DMUL R12, R8, -R78 ;  /* 0x8000004e080c7228 */ /* 0x000fd00000000000 */
[----:B------:R-:W-:-:S08]  /*8d3b0*/  DFMA R72, -R90, R12, -R78 ;  /* 0x0000000c5a48722b */ /* 0x000fd0000000094e */
[----:B------:R-:W-:Y:S01]  /*8d3c0*/  DFMA R72, R8, R72, R12 ;  /* 0x000000480848722b */ /* 0x000fe2000000000c */
[----:B------:R-:W4:Y:S02]  /*8d3d0*/  LDL.LU.64 R8, [R1+0x7cd0] ;  /* 0x007cd00001087983 */ /* 0x000f240000300a00 */
[----:B----4-:R-:W-:Y:S02]  /*8d3e0*/  DFMA R8, R8, R34, R4 ;  /* 0x000000220808722b */ /* 0x010fe40000000004 */
[----:B------:R0:W5:Y:S05]  /*8d3f0*/  LDL.LU.64 R4, [R1+0xabc0] ;  /* 0x00abc00001047983 */ /* 0x00016a0000300a00 */
[----:B------:R1:W-:Y:S02]  /*8d400*/  STL.64 [R1+0x7758], R8 ;  /* 0x0077580801007387 */ /* 0x0003e40000100a00 */
[----:B-1----:R-:W-:-:S02]  /*8d410*/  DADD R8, -RZ, -R78 ;  /* 0x00000000ff087229 */ /* 0x002fc4000000094e */
[----:B------:R-:W4:Y:S01]  /*8d420*/  LDL.64 R78, [R1+0x8550] ;  /* 0x00855000014e7983 */ /* 0x000f220000100a00 */
[-C--:B---3--:R-:W-:Y:S02]  /*8d430*/  DFMA R132, R132, R34.reuse, R86 ;  /* 0x000000228484722b */ /* 0x088fe40000000056 */
[-C--:B--2---:R-:W-:Y:S02]  /*8d440*/  DFMA R86, R186, R34.reuse, R226 ;  /* 0x00000022ba56722b */ /* 0x084fe400000000e2 */
[----:B------:R-:W-:-:S05]  /*8d450*/  DFMA R188, R188, R34, R190 ;  /* 0x00000022bcbc722b */ /* 0x000fca00000000be */
[----:B------:R1:W-:Y:S01]  /*8d460*/  STL.64 [R1+0x7750], R86 ;  /* 0x0077505601007387 */ /* 0x0003e20000100a00 */
[----:B------:R-:W-:-:S03]  /*8d470*/  FFMA R0, RZ, R91, R73 ;  /* 0x0000005bff007223 */ /* 0x000fc60000000049 */
[----:B------:R0:W-:Y:S01]  /*8d480*/  STL.64 [R1+0x7718], R188 ;  /* 0x007718bc01007387 */ /* 0x0001e20000100a00 */
[-C--:B-1----:R-:W-:Y:S02]  /*8d490*/  DFMA R86, R174, R34.reuse, R182 ;  /* 0x00000022ae56722b */ /* 0x082fe400000000b6 */
[-C--:B----4-:R-:W-:Y:S01]  /*8d4a0*/  DFMA R78, R78, R34.reuse, R2 ;  /* 0x000000224e4e722b */ /* 0x090fe20000000002 */
[----:B------:R0:W5:Y:S04]  /*8d4b0*/  LDL.LU.64 R2, [R1+0xabb8] ;  /* 0x00abb80001027983 */ /* 0x0001680000300a00 */
[----:B------:R0:W-:Y:S01]  /*8d4c0*/  STL.64 [R1+0x7740], R86 ;  /* 0x0077405601007387 */ /* 0x0001e20000100a00 */
[----:B------:R-:W-:Y:S02]  /*8d4d0*/  FSETP.GT.AND P1, PT, |R0|, 1.469367938527859385e-39, PT ;  /* 0x001000000000780b */ /* 0x000fe40003f24200 */
[----:B------:R-:W-:Y:S01]  /*8d4e0*/  FSETP.GEU.AND P2, PT, |R9|, 6.5827683646048100446e-37, PT ;  /* 0x036000000900780b */ /* 0x000fe20003f4e200 */
[----:B------:R-:W-:Y:S01]  /*8d4f0*/  BSSY.RECONVERGENT B3, `(.L_x_1348) ;  /* 0x0000009000037945 */ /* 0x000fe20003800200 */
[----:B------:R-:W-:-:S11]  /*8d500*/  DFMA R122, R122, R34, R134 ;  /* 0x000000227a7a722b */ /* 0x000fd60000000086 */
[----:B0-----:R-:W-:Y:S05]  /*8d510*/  @P1 BRA P2, `(.L_x_1349) ;  /* 0x0000000000181947 */ /* 0x001fea0001000000 */
[----:B------:R-:W-:Y:S01]  /*8d520*/  IMAD.MOV.U32 R174, RZ, RZ, R90 ;  /* 0x000000ffffae7224 */ /* 0x000fe200078e005a */
[----:B------:R-:W-:Y:S02]  /*8d530*/  MOV R175, R91 ;  /* 0x0000005b00af7202 */ /* 0x000fe40000000f00 */
[----:B------:R-:W-:-:S07]  /*8d540*/  MOV R0, 0x8d560 ;  /* 0x0008d56000007802 */ /* 0x000fce0000000f00 */
[----:B-----5:R-:W-:Y:S05]  /*8d550*/  CALL.REL.NOINC `($__internal_1_$__cuda_sm20_div_rn_f64_full) ;  /* 0x00000c3000547944 */ /* 0x020fea0003c00000 */
[----:B------:R-:W-:Y:S02]  /*8d560*/  IMAD.MOV.U32 R72, RZ, RZ, R12 ;  /* 0x000000ffff487224 */ /* 0x000fe400078e000c */
[----:B------:R-:W-:-:S07]  /*8d570*/  IMAD.MOV.U32 R73, RZ, RZ, R13 ;  /* 0x000000ffff497224 */ /* 0x000fce00078e000d */
.L_x_1349:
[----:B------:R-:W-:Y:S05]  /*8d580*/  BSYNC.RECONVERGENT B3 ;  /* 0x0000000000037941 */ /* 0x000fea0003800200 */
.L_x_1348:
[----:B------:R-:W2:Y:S04]  /*8d590*/  LDL.128 R188, [R1+0x5140] ;  /* 0x0051400001bc7983 */ /* 0x000ea80000100c00 */
[----:B------:R-:W3:Y:S01]  /*8d5a0*/  LDL.LU.64 R182, [R1+0x7d50] ;  /* 0x007d500001b67983 */ /* 0x000ee20000300a00 */
[----:B------:R-:W-:-:S03]  /*8d5b0*/  MOV R8, 0x1 ;  /* 0x0000000100087802 */ /* 0x000fc60000000f00 */
[----:B------:R-:W4:Y:S04]  /*8d5c0*/  LDL.64 R174, [R1+0x8510] ;  /* 0x0085100001ae7983 */ /* 0x000f280000100a00 */
        /* <DEDUP_REMOVED lines=11> */
[----:B---3--:R-:W-:Y:S01]  /*8d680*/  DFMA R182, R182, R72, R184 ;  /* 0x00000048b6b6722b */ /* 0x008fe200000000b8 */
[----:B------:R-:W2:Y:S05]  /*8d690*/  LDL.64 R184, [R1+0x7d58] ;  /* 0x007d580001b87983 */ /* 0x000eaa0000100a00 */
[----:B------:R-:W-:Y:S01]  /*8d6a0*/  DFMA R86, R8, R86, R12 ;  /* 0x000000560856722b */ /* 0x000fe2000000000c */
[----:B------:R-:W3:Y:S09]  /*8d6b0*/  LDL.LU.64 R8, [R1+0x7c88] ;  /* 0x007c880001087983 */ /* 0x000ef20000300a00 */
[----:B------:R-:W-:-:S05]  /*8d6c0*/  FFMA R0, RZ, R191, R87 ;  /* 0x000000bfff007223 */ /* 0x000fca0000000057 */
[----:B------:R-:W-:Y:S01]  /*8d6d0*/  FSETP.GT.AND P1, PT, |R0|, 1.469367938527859385e-39, PT ;  /* 0x001000000000780b */ /* 0x000fe20003f24200 */
[----:B------:R-:W-:Y:S01]  /*8d6e0*/  BSSY.RECONVERGENT B3, `(.L_x_1350) ;  /* 0x0000013000037945 */ /* 0x000fe20003800200 */
[-C--:B----4-:R-:W-:Y:S02]  /*8d6f0*/  DFMA R132, R226, R72.reuse, R132 ;  /* 0x00000048e284722b */ /* 0x090fe40000000084 */
[-C--:B------:R-:W-:Y:S02]  /*8d700*/  DFMA R162, R186, R72.reuse, R162 ;  /* 0x00000048baa2722b */ /* 0x080fe400000000a2 */
[-C--:B---3--:R-:W-:Y:S02]  /*8d710*/  DFMA R122, R8, R72.reuse, R122 ;  /* 0x00000048087a722b */ /* 0x088fe4000000007a */
[----:B------:R-:W-:Y:S02]  /*8d720*/  DADD R8, -RZ, -R88 ;  /* 0x00000000ff087229 */ /* 0x000fe40000000958 */
[----:B--2---:R-:W-:-:S07]  /*8d730*/  DFMA R88, R184, R72, R180 ;  /* 0x00000048b858722b */ /* 0x004fce00000000b4 */
[----:B------:R0:W-:Y:S02]  /*8d740*/  STL.64 [R1+0x7770], R88 ;  /* 0x0077705801007387 */ /* 0x0001e40000100a00 */
[----:B0-----:R-:W-:Y:S01]  /*8d750*/  DFMA R88, R174, R72, R224 ;  /* 0x00000048ae58722b */ /* 0x001fe200000000e0 */
[----:B------:R-:W-:-:S06]  /*8d760*/  FSETP.GEU.AND P2, PT, |R9|, 6.5827683646048100446e-37, PT ;  /* 0x036000000900780b */ /* 0x000fcc0003f4e200 */
[----:B------:R-:W-:Y:S04]  /*8d770*/  STL.64 [R1+0x7748], R88 ;  /* 0x0077485801007387 */ /* 0x000fe80000100a00 */
[----:B------:R0:W-:Y:S02]  /*8d780*/  STL.64 [R1+0x7710], R122 ;  /* 0x0077107a01007387 */ /* 0x0001e40000100a00 */
[----:B0-----:R-:W-:Y:S01]  /*8d790*/  DFMA R122, R134, R72, R160 ;  /* 0x00000048867a722b */ /* 0x001fe200000000a0 */
[----:B------:R-:W-:Y:S10]  /*8d7a0*/  @P1 BRA P2, `(.L_x_1351) ;  /* 0x0000000000181947 */ /* 0x000ff40001000000 */
[----:B------:R-:W-:Y:S01]  /*8d7b0*/  IMAD.MOV.U32 R174, RZ, RZ, R190 ;  /* 0x000000ffffae7224 */ /* 0x000fe200078e00be */
[----:B------:R-:W-:Y:S01]  /*8d7c0*/  MOV R0, 0x8d7f0 ;  /* 0x0008d7f000007802 */ /* 0x000fe20000000f00 */
[----:B------:R-:W-:-:S07]  /*8d7d0*/  IMAD.MOV.U32 R175, RZ, RZ, R191 ;  /* 0x000000ffffaf7224 */ /* 0x000fce00078e00bf */
[----:B-----5:R-:W-:Y:S05]  /*8d7e0*/  CALL.REL.NOINC `($__internal_1_$__cuda_sm20_div_rn_f64_full) ;  /* 0x00000c2c00b07944 */ /* 0x020fea0003c00000 */
[----:B------:R-:W-:Y:S01]  /*8d7f0*/  MOV R86, R12 ;  /* 0x0000000c00567202 */ /* 0x000fe20000000f00 */
[----:B------:R-:W-:-:S07]  /*8d800*/  IMAD.MOV.U32 R87, RZ, RZ, R13 ;  /* 0x000000ffff577224 */ /* 0x000fce00078e000d */
.L_x_1351:
[----:B------:R-:W-:Y:S05]  /*8d810*/  BSYNC.RECONVERGENT B3 ;  /* 0x0000000000037941 */ /* 0x000fea0003800200 */
.L_x_1350:
[----:B------:R-:W2:Y:S04]  /*8d820*/  LDL.LU.64 R184, [R1+0x7760] ;  /* 0x0077600001b87983 */ /* 0x000ea80000300a00 */
[----:B------:R-:W2:Y:S04]  /*8d830*/  LDL.64 R180, [R1+0x7a48] ;  /* 0x007a480001b47983 */ /* 0x000ea80000100a00 */
[----:B------:R-:W3:Y:S04]  /*8d840*/  LDL.64 R134, [R1+0x7b30] ;  /* 0x007b300001867983 */ /* 0x000ee80000100a00 */
[----:B------:R-:W4:Y:S04]  /*8d850*/  LDL.LU.64 R226, [R1+0x7780] ;  /* 0x0077800001e27983 */ /* 0x000f280000300a00 */
[----:B------:R-:W4:Y:S04]  /*8d860*/  LDL.64 R224, [R1+0x7b38] ;  /* 0x007b380001e07983 */ /* 0x000f280000100a00 */
[----:B------:R-:W4:Y:S04]  /*8d870*/  LDL.LU.64 R186, [R1+0x7778] ;  /* 0x0077780001ba7983 */ /* 0x000f280000300a00 */
        /* <DEDUP_REMOVED lines=21> */
[-C--:B------:R-:W-:Y:S02]  /*8d9d0*/  DFMA R160, R160, R86.reuse, R186 ;  /* 0x00000056a0a0722b */ /* 0x080fe400000000ba */
[----:B------:R-:W-:Y:S01]  /*8d9e0*/  DFMA R122, R174, R86, R122 ;  /* 0x00000056ae7a722b */ /* 0x000fe2000000007a */
[----:B0-----:R-:W-:Y:S10]  /*8d9f0*/  @P1 BRA P2, `(.L_x_1353) ;  /* 0x0000000000181947 */ /* 0x001ff40001000000 */
[----:B------:R-:W-:Y:S01]  /*8da00*/  MOV R174, R56 ;  /* 0x0000003800ae7202 */ /* 0x000fe20000000f00 */
[----:B------:R-:W-:Y:S01]  /*8da10*/  IMAD.MOV.U32 R175, RZ, RZ, R57 ;  /* 0x000000ffffaf7224 */ /* 0x000fe200078e0039 */
[----:B------:R-:W-:-:S07]  /*8da20*/  MOV R0, 0x8da40 ;  /* 0x0008da4000007802 */ /* 0x000fce0000000f00 */
[----:B-----5:R-:W-:Y:S05]  /*8da30*/  CALL.REL.NOINC `($__internal_1_$__cuda_sm20_div_rn_f64_full) ;  /* 0x00000c2c001c7944 */ /* 0x020fea0003c00000 */
[----:B------:R-:W-:Y:S01]  /*8da40*/  IMAD.MOV.U32 R88, RZ, RZ, R12 ;  /* 0x000000ffff587224 */ /* 0x000fe200078e000c */
[----:B------:R-:W-:-:S07]  /*8da50*/  MOV R89, R13 ;  /* 0x0000000d00597202 */ /* 0x000fce0000000f00 */
.L_x_1353:
[----:B------:R-:W-:Y:S05]  /*8da60*/  BSYNC.RECONVERGENT B3 ;  /* 0x0000000000037941 */ /* 0x000fea0003800200 */
.L_x_1352:
[----:B------:R-:W2:Y:S04]  /*8da70*/  LDL.128 R184, [R1+0x51d0] ;  /* 0x0051d00001b87983 */ /* 0x000ea80000100c00 */
[----:B------:R-:W3:Y:S01]  /*8da80*/  LDL.LU.64 R180, [R1+0x7c58] ;  /* 0x007c580001b47983 */ /* 0x000ee20000300a00 */
[----:B------:R-:W-:-:S03]  /*8da90*/  IMAD.MOV.U32 R8, RZ, RZ, 0x1 ;  /* 0x00000001ff087424 */ /* 0x000fc600078e00ff */
        /* <DEDUP_REMOVED lines=9> */
[----:B------:R-:W-:Y:S02]  /*8db30*/  DMUL R12, R78, -R8 ;  /* 0x800000084e0c7228 */ /* 0x000fe40000000000 */
[----:B---3--:R-:W-:Y:S01]  /*8db40*/  DFMA R180, R180, R88, R162 ;  /* 0x00000058b4b4722b */ /* 0x008fe200000000a2 */
[----:B------:R-:W2:Y:S05]  /*8db50*/  LDL.64 R162, [R1+0x8370] ;  /* 0x0083700001a27983 */ /* 0x000eaa0000100a00 */
[----:B------:R-:W-:Y:S01]  /*8db60*/  DFMA R116, -R184, R12, -R78 ;  /* 0x0000000cb874722b */ /* 0x000fe2000000094e */
[----:B------:R0:W-:Y:S07]  /*8db70*/  STL.64 [R1+0x7760], R180 ;  /* 0x007760b401007387 */ /* 0x0001ee0000100a00 */
[----:B------:R-:W-:-:S02]  /*8db80*/  DFMA R116, R8, R116, R12 ;  /* 0x000000740874722b */ /* 0x000fc4000000000c */
[----:B------:R-:W-:Y:S01]  /*8db90*/  DADD R8, -RZ, -R78 ;  /* 0x00000000ff087229 */ /* 0x000fe2000000094e */
[----:B------:R-:W3:Y:S01]  /*8dba0*/  LDL.64 R78, [R1+0x8378] ;  /* 0x00837800014e7983 */ /* 0x000ee20000100a00 */
[----:B0-----:R-:W-:-:S03]  /*8dbb0*/  DFMA R180, R58, R88, R182 ;  /* 0x000000583ab4722b */ /* 0x001fc600000000b6 */
[----:B------:R-:W3:Y:S03]  /*8dbc0*/  LDL.LU.64 R182, [R1+0x7710] ;  /* 0x0077100001b67983 */ /* 0x000ee60000300a00 */
[----:B------:R-:W-:Y:S02]  /*8dbd0*/  FFMA R0, RZ, R185, R117 ;  /* 0x000000b9ff007223 */ /* 0x000fe40000000075 */
[----:B------:R-:W-:-:S03]  /*8dbe0*/  FSETP.GEU.AND P2, PT, |R9|, 6.5827683646048100446e-37, PT ;  /* 0x036000000900780b */ /* 0x000fc60003f4e200 */
[----:B------:R-:W-:Y:S01]  /*8dbf0*/  FSETP.GT.AND P1, PT, |R0|, 1.469367938527859385e-39, PT ;  /* 0x001000000000780b */ /* 0x000fe20003f24200 */
[-C--:B----4-:R-:W-:Y:S01]  /*8dc00*/  DFMA R226, R226, R88.reuse, R160 ;  /* 0x00000058e2e2722b */ /* 0x090fe200000000a0 */
[----:B------:R-:W-:Y:S01]  /*8dc10*/  BSSY.RECONVERGENT B3, `(.L_x_1354) ;  /* 0x000000c000037945 */ /* 0x000fe20003800200 */
[-C--:B------:R-:W-:Y:S02]  /*8dc20*/  DFMA R224, R224, R88.reuse, R122 ;  /* 0x00000058e0e0722b */ /* 0x080fe4000000007a */
[-C--:B--2---:R-:W-:Y:S02]  /*8dc30*/  DFMA R162, R162, R88.reuse, R134 ;  /* 0x00000058a2a2722b */ /* 0x084fe40000000086 */
[-C--:B---3--:R-:W-:Y:S02]  /*8dc40*/  DFMA R78, R78, R88.reuse, R132 ;  /* 0x000000584e4e722b */ /* 0x088fe40000000084 */
[----:B------:R-:W-:-:S04]  /*8dc50*/  DFMA R160, R174, R88, R182 ;  /* 0x00000058aea0722b */ /* 0x000fc800000000b6 */
[----:B------:R-:W-:Y:S07]  /*8dc60*/  @P1 BRA P2, `(.L_x_1355) ;  /* 0x0000000000181947 */ /* 0x000fee0001000000 */
[----:B------:R-:W-:Y:S01]  /*8dc70*/  IMAD.MOV.U32 R174, RZ, RZ, R184 ;  /* 0x000000ffffae7224 */ /* 0x000fe200078e00b8 */
[----:B------:R-:W-:Y:S02]  /*8dc80*/  MOV R175, R185 ;  /* 0x000000b900af7202 */ /* 0x000fe40000000f00 */
[----:B------:R-:W-:-:S07]  /*8dc90*/  MOV R0, 0x8dcb0 ;  /* 0x0008dcb000007802 */ /* 0x000fce0000000f00 */
[----:B-----5:R-:W-:Y:S05]  /*8dca0*/  CALL.REL.NOINC `($__internal_1_$__cuda_sm20_div_rn_f64_full) ;  /* 0x00000c2800807944 */ /* 0x020fea0003c00000 */
[----:B------:R-:W-:Y:S02]  /*8dcb0*/  IMAD.MOV.U32 R116, RZ, RZ, R12 ;  /* 0x000000ffff747224 */ /* 0x000fe400078e000c */
[----:B------:R-:W-:-:S07]  /*8dcc0*/  IMAD.MOV.U32 R117, RZ, RZ, R13 ;  /* 0x000000ffff757224 */ /* 0x000fce00078e000d */
.L_x_1355:
[----:B------:R-:W-:Y:S05]  /*8dcd0*/  BSYNC.RECONVERGENT B3 ;  /* 0x0000000000037941 */ /* 0x000fea0003800200 */
.L_x_1354:
[----:B------:R0:W-:Y:S04]  /*8dce0*/  STL.64 [R1+0xabd8], R14 ;  /* 0x00abd80e01007387 */ /* 0x0001e80000100a00 */
[----:B------:R1:W-:Y:S04]  /*8dcf0*/  STL.64 [R1+0xabf0], R22 ;  /* 0x00abf01601007387 */ /* 0x0003e80000100a00 */
[----:B------:R2:W-:Y:S04]  /*8dd00*/  STL.64 [R1+0xabe8], R20 ;  /* 0x00abe81401007387 */ /* 0x0005e80000100a00 */
[----:B0-----:R-:W3:Y:S01]  /*8dd10*/  LDL.LU.64 R14, [R1+0x7768] ;  /* 0x00776800010e7983 */ /* 0x001ee20000300a00 */
[----:B------:R-:W0:Y:S01]  /*8dd20*/  MUFU.RCP64H R9, R19 ;  /* 0x0000001300097308 */ /* 0x000e220000001800 */
[----:B------:R-:W-:-:S02]  /*8dd30*/  MOV R8, 0x1 ;  /* 0x0000000100087802 */ /* 0x000fc40000000f00 */
[----:B------:R4:W-:Y:S04]  /*8dd40*/  STL.64 [R1+0xabd0], R10 ;  /* 0x00abd00a01007387 */ /* 0x0009e80000100a00 */
[----:B------:R4:W-:Y:S04]  /*8dd50*/  STL.64 [R1+0xabc8], R6 ;  /* 0x00abc80601007387 */ /* 0x0009e80000100a00 */
[----:B-----5:R4:W-:Y:S04]  /*8dd60*/  STL.64 [R1+0xabc0], R4 ;  /* 0x00abc00401007387 */ /* 0x0209e80000100a00 */
[----:B------:R4:W-:Y:S01]  /*8dd70*/  STL.64 [R1+0xabb8], R2 ;  /* 0x00abb80201007387 */ /* 0x0009e20000100a00 */
[----:B0-----:R-:W-:-:S03]  /*8dd80*/  DFMA R12, -R18, R8, 1 ;  /* 0x3ff00000120c742b */ /* 0x001fc60000000108 */
[----:B-1----:R-:W3:Y:S04]  /*8dd90*/  LDL.LU.64 R22, [R1+0x7718] ;  /* 0x0077180001167983 */ /* 0x002ee80000300a00 */
[----:B--2---:R-:W2:Y:S01]  /*8dda0*/  LDL.LU.64 R20, [R1+0x8198] ;  /* 0x0081980001147983 */ /* 0x004ea20000300a00 */
[----:B------:R-:W-:-:S03]  /*8ddb0*/  DFMA R12, R12, R12, R12 ;  /* 0x0000000c0c0c722b */ /* 0x000fc6000000000c */
[----:B------:R0:W-:Y:S04]  /*8ddc0*/  STL.64 [R1+0xabe0], R16 ;  /* 0x00abe01001007387 */ /* 0x0001e80000100a00 */
[----:B----4-:R-:W4:Y:S01]  /*8ddd0*/  LDL.LU.64 R10, [R1+0x7a90] ;  /* 0x007a9000010a7983 */ /* 0x010f220000300a00 */
[----:B------:R-:W-:-:S03]  /*8dde0*/  DFMA R8, R8, R12, R8 ;  /* 0x0000000c0808722b */ /* 0x000fc60000000008 */
[----:B------:R-:W4:Y:S04]  /*8ddf0*/  LDL.64 R6, [R1+0x7d20] ;  /* 0x007d200001067983 */ /* 0x000f280000100a00 */
[----:B------:R-:W4:Y:S01]  /*8de00*/  LDL.LU.64 R4, [R1+0x7750] ;  /* 0x0077500001047983 */ /* 0x000f220000300a00 */
[----:B------:R-:W-:-:S03]  /*8de10*/  DFMA R12, -R18, R8, 1 ;  /* 0x3ff00000120c742b */ /* 0x000fc60000000108 */
[----:B------:R-:W4:Y:S04]  /*8de20*/  LDL.64 R2, [R1+0x83a8] ;  /* 0x0083a80001027983 */ /* 0x000f280000100a00 */
[----:B0-----:R-:W4:Y:S01]  /*8de30*/  LDL.LU.64 R16, [R1+0x7740] ;  /* 0x0077400001107983 */ /* 0x001f220000300a00 */
[----:B------:R-:W-:-:S03]  /*8de40*/  DFMA R8, R8, R12, R8 ;  /* 0x0000000c0808722b */ /* 0x000fc60000000008 */
[----:B------:R-:W4:Y:S04]  /*8de50*/  LDL.64 R182, [R1+0x7d28] ;  /* 0x007d280001b67983 */ /* 0x000f280000100a00 */
[----:B------:R-:W4:Y:S04]  /*8de60*/  LDL.LU.64 R174, [R1+0x7748] ;  /* 0x0077480001ae7983 */ /* 0x000f280000300a00 */
[----:B------:R-:W4:Y:S01]  /*8de70*/  LDL.64 R134, [R1+0x7ce0] ;  /* 0x007ce00001867983 */ /* 0x000f220000100a00 */
[----:B---3--:R-:W-:-:S08]  /*8de80*/  DMUL R12, R8, -R14 ;  /* 0x8000000e080c7228 */ /* 0x008fd00000000000 */
[----:B------:R-:W-:-:S08]  /*8de90*/  DFMA R122, -R18, R12, -R14 ;  /* 0x0000000c127a722b */ /* 0x000fd0000000090e */
[----:B------:R-:W-:Y:S02]  /*8dea0*/  DFMA R132, R8, R122, R12 ;  /* 0x0000007a0884722b */ /* 0x000fe4000000000c */
[----:B------:R-:W3:Y:S04]  /*8deb0*/  LDL.64 R122, [R1+0x83a0] ;  /* 0x0083a000017a7983 */ /* 0x000ee80000100a00 */
[----:B------:R-:W3:Y:S01]  /*8dec0*/  LDL.LU.64 R8, [R1+0x7ce8] ;  /* 0x007ce80001087983 */ /* 0x000ee20000300a00 */
[----:B--2---:R-:W-:-:S03]  /*8ded0*/  DFMA R20, R20, R116, R22 ;  /* 0x000000741414722b */ /* 0x004fc60000000016 */
[----:B------:R0:W5:Y:S01]  /*8dee0*/  LDL.LU.64 R22, [R1+0xabf0] ;  /* 0x00abf00001167983 */ /* 0x0001620000300a00 */
[-C--:B----4-:R-:W-:Y:S02]  /*8def0*/  DFMA R6, R6, R116.reuse, R10 ;  /* 0x000000740606722b */ /* 0x090fe4000000000a */
[-C--:B------:R-:W-:Y:S01]  /*8df00*/  DFMA R2, R2, R116.reuse, R4 ;  /* 0x000000740202722b */ /* 0x080fe20000000004 */
[----:B------:R1:W-:Y:S04]  /*8df10*/  STL.64 [R1+0x7718], R20 ;  /* 0x0077181401007387 */ /* 0x0003e80000100a00 */
[----:B------:R2:W-:Y:S04]  /*8df20*/  STL.64 [R1+0x7710], R6 ;  /* 0x0077100601007387 */ /* 0x0005e80000100a00 */
[----:B------:R4:W-:Y:S04]  /*8df30*/  STL.64 [R1+0x7740], R2 ;  /* 0x0077400201007387 */ /* 0x0009e80000100a00 */
[----:B-1----:R0:W5:Y:S04]  /*8df40*/  LDL.LU.64 R20, [R1+0xabe8] ;  /* 0x00abe80001147983 */ /* 0x0021680000300a00 */
[----:B------:R0:W5:Y:S04]  /*8df50*/  LDL.LU.64 R10, [R1+0xabd0] ;  /* 0x00abd000010a7983 */ /* 0x0001680000300a00 */
[----:B--2---:R0:W5:Y:S04]  /*8df60*/  LDL.LU.64 R6, [R1+0xabc8] ;  /* 0x00abc80001067983 */ /* 0x0041680000300a00 */
[----:B------:R0:W5:Y:S04]  /*8df70*/  LDL.LU.64 R4, [R1+0xabc0] ;  /* 0x00abc00001047983 */ /* 0x0001680000300a00 */
[----:B----4-:R0:W5:Y:S01]  /*8df80*/  LDL.LU.64 R2, [R1+0xabb8] ;  /* 0x00abb80001027983 */ /* 0x0101620000300a00 */
[----:B---3--:R-:W-:-:S03]  /*8df90*/  DFMA R122, R122, R116, R78 ;  /* 0x000000747a7a722b */ /* 0x008fc6000000004e */
[----:B------:R-:W2:Y:S01]  /*8dfa0*/  LDL.LU.64 R78, [R1+0x7758] ;  /* 0x00775800014e7983 */ /* 0x000ea20000300a00 */
[----:B------:R-:W-:-:S03]  /*8dfb0*/  DFMA R8, R8, R116, R16 ;  /* 0x000000740808722b */ /* 0x000fc60000000010 */
[----:B------:R0:W5:Y:S04]  /*8dfc0*/  LDL.LU.64 R16, [R1+0xabe0] ;  /* 0x00abe00001107983 */ /* 0x0001680000300a00 */
[----:B------:R1:W-:Y:S02]  /*8dfd0*/  STL.64 [R1+0x7788], R8 ;  /* 0x0077880801007387 */ /* 0x0003e40000100a00 */
[----:B-1----:R-:W-:Y:S02]  /*8dfe0*/  DADD R8, -RZ, -R14 ;  /* 0x00000000ff087229 */ /* 0x002fe4000000090e */
[----:B------:R0:W5:Y:S01]  /*8dff0*/  LDL.LU.64 R14, [R1+0xabd8] ;  /* 0x00abd800010e7983 */ /* 0x0001620000300a00 */
[----:B------:R-:W-:-:S05]  /*8e000*/  FFMA R0, RZ, R19, R133 ;  /* 0x00000013ff007223 */ /* 0x000fca0000000085 */
[----:B------:R-:W-:Y:S02]  /*8e010*/  FSETP.GT.AND P1, PT, |R0|, 1.469367938527859385e-39, PT ;  /* 0x001000000000780b */ /* 0x000fe40003f24200 */
[----:B------:R-:W-:Y:S01]  /*8e020*/  FSETP.GEU.AND P2, PT, |R9|, 6.5827683646048100446e-37, PT ;  /* 0x036000000900780b */ /* 0x000fe20003f4e200 */
[----:B------:R-:W-:Y:S01]  /*8e030*/  BSSY.RECONVERGENT B3, `(.L_x_1356) ;  /* 0x000000c000037945 */ /* 0x000fe20003800200 */
[-C--:B--2---:R-:W-:Y:S02]  /*8e040*/  DFMA R182, R182, R116.reuse, R78 ;  /* 0x00000074b6b6722b */ /* 0x084fe4000000004e */
[----:B------:R-:W-:-:S05]  /*8e050*/  DFMA R78, R134, R116, R174 ;  /* 0x00000074864e722b */ /* 0x000fca00000000ae */
[----:B------:R0:W-:Y:S04]  /*8e060*/  STL.64 [R1+0x7758], R182 ;  /* 0x007758b601007387 */ /* 0x0001e80000100a00 */
[----:B------:R0:W-:Y:S01]  /*8e070*/  STL.64 [R1+0x7750], R78 ;  /* 0x0077504e01007387 */ /* 0x0001e20000100a00 */
[----:B------:R-:W-:Y:S05]  /*8e080*/  @P1 BRA P2, `(.L_x_1357) ;  /* 0x0000000000181947 */ /* 0x000fea0001000000 */
[----:B------:R-:W-:Y:S01]  /*8e090*/  IMAD.MOV.U32 R174, RZ, RZ, R18 ;  /* 0x000000ffffae7224 */ /* 0x000fe200078e0012 */
[----:B------:R-:W-:Y:S01]  /*8e0a0*/  MOV R0, 0x8e0d0 ;  /* 0x0008e0d000007802 */ /* 0x000fe20000000f00 */
[----:B------:R-:W-:-:S07]  /*8e0b0*/  IMAD.MOV.U32 R175, RZ, RZ, R19 ;  /* 0x000000ffffaf7224 */ /* 0x000fce00078e0013 */
[----:B0----5:R-:W-:Y:S05]  /*8e0c0*/  CALL.REL.NOINC `($__internal_1_$__cuda_sm20_div_rn_f64_full) ;  /* 0x00000c2400787944 */ /* 0x021fea0003c00000 */
[----:B------:R-:W-:Y:S01]  /*8e0d0*/  MOV R132, R12 ;  /* 0x0000000c00847202 */ /* 0x000fe20000000f00 */
[----:B------:R-:W-:-:S07]  /*8e0e0*/  IMAD.MOV.U32 R133, RZ, RZ, R13 ;  /* 0x000000ffff857224 */ /* 0x000fce00078e000d */
.L_x_1357:
[----:B------:R-:W-:Y:S05]  /*8e0f0*/  BSYNC.RECONVERGENT B3 ;  /* 0x0000000000037941 */ /* 0x000fea0003800200 */
.L_x_1356:
[----:B0-----:R-:W2:Y:S04]  /*8e100*/  LDL.LU.64 R182, [R1+0x7ba8] ;  /* 0x007ba80001b67983 */ /* 0x001ea80000300a00 */
[----:B-----5:R0:W-:Y:S04]  /*8e110*/  STL.64 [R1+0xabc0], R4 ;  /* 0x00abc00401007387 */ /* 0x0201e80000100a00 */
[----:B------:R1:W-:Y:S04]  /*8e120*/  STL.64 [R1+0xabd0], R10 ;  /* 0x00abd00a01007387 */ /* 0x0003e80000100a00 */
[----:B------:R3:W-:Y:S04]  /*8e130*/  STL.64 [R1+0xabc8], R6 ;  /* 0x00abc80601007387 */ /* 0x0007e80000100a00 */
[----:B0-----:R-:W4:Y:S04]  /*8e140*/  LDL.64 R4, [R1+0x7f40] ;  /* 0x007f400001047983 */ /* 0x001f280000100a00 */
[----:B-1----:R-:W4:Y:S04]  /*8e150*/  LDL.LU.64 R10, [R1+0x7818] ;  /* 0x00781800010a7983 */ /* 0x002f280000300a00 */
[----:B---3--:R-:W3:Y:S04]  /*8e160*/  LDL.64 R6, [R1+0x82a0] ;  /* 0x0082a00001067983 */ /* 0x008ee80000100a00 */
[----:B------:R0:W-:Y:S04]  /*8e170*/  STL.64 [R1+0xabb8], R2 ;  /* 0x00abb80201007387 */ /* 0x0001e80000100a00 */
[----:B------:R-:W3:Y:S04]  /*8e180*/  LDL.64 R174, [R1+0x7e40] ;  /* 0x007e400001ae7983 */ /* 0x000ee80000100a00 */
[----:B0-----:R-:W3:Y:S01]  /*8e190*/  LDL.LU.64 R2, [R1+0x7770] ;  /* 0x0077700001027983 */ /* 0x001ee20000300a00 */
[----:B--2---:R-:W-:-:S03]  /*8e1a0*/  DFMA R182, R182, R132, R162 ;  /* 0x00000084b6b6722b */ /* 0x004fc600000000a2 */
[----:B------:R-:W2:Y:S01]  /*8e1b0*/  LDL.64 R162, [R1+0x7d40] ;  /* 0x007d400001a27983 */ /* 0x000ea20000100a00 */
[----:B----4-:R-:W-:Y:S01]  /*8e1c0*/  DFMA R180, R4, R132, R180 ;  /* 0x0000008404b4722b */ /* 0x010fe200000000b4 */
[----:B------:R-:W0:Y:S01]  /*8e1d0*/  MUFU.RCP64H R9, R39 ;  /* 0x0000002700097308 */ /* 0x000e220000001800 */
[----:B------:R-:W-:Y:S01]  /*8e1e0*/  IMAD.MOV.U32 R8, RZ, RZ, 0x1 ;  /* 0x00000001ff087424 */ /* 0x000fe200078e00ff */
[----:B------:R1:W5:Y:S04]  /*8e1f0*/  LDL.LU.64 R4, [R1+0xabc0] ;  /* 0x00abc00001047983 */ /* 0x0003680000300a00 */
[----:B------:R4:W-:Y:S04]  /*8e200*/  STL.64 [R1+0x7748], R180 ;  /* 0x007748b401007387 */ /* 0x0009e80000100a00 */
[----:B----4-:R-:W4:Y:S01]  /*8e210*/  LDL.64 R180, [R1+0x7ba0] ;  /* 0x007ba00001b47983 */ /* 0x010f220000100a00 */
[----:B0-----:R-:W-:-:S08]  /*8e220*/  DFMA R12, -R38, R8, 1 ;  /* 0x3ff00000260c742b */ /* 0x001fd00000000108 */
[----:B------:R-:W-:Y:S02]  /*8e230*/  DFMA R12, R12, R12, R12 ;  /* 0x0000000c0c0c722b */ /* 0x000fe4000000000c */
[----:B--2---:R-:W-:Y:S01]  /*8e240*/  DFMA R162, R162, R132, R122 ;  /* 0x00000084a2a2722b */ /* 0x004fe2000000007a */
[----:B------:R-:W2:Y:S05]  /*8e250*/  LDL.64 R122, [R1+0x7d48] ;  /* 0x007d4800017a7983 */ /* 0x000eaa0000100a00 */
[----:B------:R-:W-:-:S08]  /*8e260*/  DFMA R8, R8, R12, R8 ;  /* 0x0000000c0808722b */ /* 0x000fd00000000008 */
[----:B------:R-:W-:-:S08]  /*8e270*/  DFMA R12, -R38, R8, 1 ;  /* 0x3ff00000260c742b */ /* 0x000fd00000000108 */
[----:B------:R-:W-:-:S08]  /*8e280*/  DFMA R8, R8, R12, R8 ;  /* 0x0000000c0808722b */ /* 0x000fd00000000008 */
[----:B------:R-:W-:-:S08]  /*8e290*/  DMUL R12, R8, -R80 ;  /* 0x80000050080c7228 */ /* 0x000fd00000000000 */
[----:B------:R-:W-:-:S08]  /*8e2a0*/  DFMA R78, -R38, R12, -R80 ;  /* 0x0000000c264e722b */ /* 0x000fd00000000950 */
[----:B------:R-:W-:Y:S02]  /*8e2b0*/  DFMA R134, R8, R78, R12 ;  /* 0x0000004e0886722b */ /* 0x000fe4000000000c */
[----:B------:R-:W-:Y:S01]  /*8e2c0*/  DADD R8, -RZ, -R80 ;  /* 0x00000000ff087229 */ /* 0x000fe20000000950 */
[----:B------:R-:W2:Y:S04]  /*8e2d0*/  LDL.64 R78, [R1+0x8358] ;  /* 0x00835800014e7983 */ /* 0x000ea80000100a00 */
[----:B------:R-:W2:Y:S01]  /*8e2e0*/  LDL.64 R80, [R1+0x8350] ;  /* 0x0083500001507983 */ /* 0x000ea20000100a00 */
[-C--:B---3--:R-:W-:Y:S02]  /*8e2f0*/  DFMA R6, R6, R132.reuse, R10 ;  /* 0x000000840606722b */ /* 0x088fe4000000000a */
[-C--:B----4-:R-:W-:Y:S01]  /*8e300*/  DFMA R180, R180, R132.reuse, R2 ;  /* 0x00000084b4b4722b */ /* 0x090fe20000000002 */
[----:B------:R1:W5:Y:S04]  /*8e310*/  LDL.LU.64 R10, [R1+0xabd0] ;  /* 0x00abd000010a7983 */ /* 0x0003680000300a00 */
[----:B------:R0:W-:Y:S04]  /*8e320*/  STL.64 [R1+0x7768], R6 ;  /* 0x0077680601007387 */ /* 0x0001e80000100a00 */
[----:B------:R1:W5:Y:S04]  /*8e330*/  LDL.LU.64 R2, [R1+0xabb8] ;  /* 0x00abb80001027983 */ /* 0x0003680000300a00 */
[----:B0-----:R1:W5:Y:S01]  /*8e340*/  LDL.LU.64 R6, [R1+0xabc8] ;  /* 0x00abc80001067983 */ /* 0x0013620000300a00 */
[----:B--2---:R-:W-:-:S03]  /*8e350*/  DFMA R122, R122, R132, R226 ;  /* 0x000000847a7a722b */ /* 0x004fc600000000e2 */
[----:B------:R-:W2:Y:S01]  /*8e360*/  LDL.LU.64 R226, [R1+0x7760] ;  /* 0x0077600001e27983 */ /* 0x000ea20000300a00 */
[----:B------:R-:W-:Y:S01]  /*8e370*/  FFMA R0, RZ, R39, R135 ;  /* 0x00000027ff007223 */ /* 0x000fe20000000087 */
[----:B------:R-:W-:-:S04]  /*8e380*/  FSETP.GEU.AND P2, PT, |R9|, 6.5827683646048100446e-37, PT ;  /* 0x036000000900780b */ /* 0x000fc80003f4e200 */
[----:B------:R-:W-:Y:S01]  /*8e390*/  FSETP.GT.AND P1, PT, |R0|, 1.469367938527859385e-39, PT ;  /* 0x001000000000780b */ /* 0x000fe20003f24200 */
[----:B------:R-:W-:Y:S01]  /*8e3a0*/  BSSY.RECONVERGENT B3, `(.L_x_1358) ;  /* 0x000000d000037945 */ /* 0x000fe20003800200 */
[----:B------:R-:W-:-:S07]  /*8e3b0*/  DFMA R78, R78, R132, R224 ;  /* 0x000000844e4e722b */ /* 0x000fce00000000e0 */
[----:B------:R1:W-:Y:S01]  /*8e3c0*/  STL.64 [R1+0x7778], R78 ;  /* 0x0077784e01007387 */ /* 0x0003e20000100a00 */
[-C--:B------:R-:W-:Y:S02]  /*8e3d0*/  DFMA R224, R174, R132.reuse, R160 ;  /* 0x00000084aee0722b */ /* 0x080fe400000000a0 */
[----:B--2---:R-:W-:-:S07]  /*8e3e0*/  DFMA R80, R80, R132, R226 ;  /* 0x000000845050722b */ /* 0x004fce00000000e2 */
[----:B------:R1:W-:Y:S01]  /*8e3f0*/  STL.64 [R1+0x7780], R80 ;  /* 0x0077805001007387 */ /* 0x0003e20000100a00 */
[----:B------:R-:W-:Y:S05]  /*8e400*/  @P1 BRA P2, `(.L_x_1359) ;  /* 0x0000000000181947 */ /* 0x000fea0001000000 */
[----:B------:R-:W-:Y:S01]  /*8e410*/  MOV R174, R38 ;  /* 0x0000002600ae7202 */ /* 0x000fe20000000f00 */
[----:B------:R-:W-:Y:S01]  /*8e420*/  IMAD.MOV.U32 R175, RZ, RZ, R39 ;  /* 0x000000ffffaf7224 */ /* 0x000fe200078e0027 */
[----:B------:R-:W-:-:S07]  /*8e430*/  MOV R0, 0x8e450 ;  /* 0x0008e45000007802 */ /* 0x000fce0000000f00 */
[----:B-1---5:R-:W-:Y:S05]  /*8e440*/  CALL.REL.NOINC `($__internal_1_$__cuda_sm20_div_rn_f64_full) ;  /* 0x00000c2000987944 */ /* 0x022fea0003c00000 */
[----:B------:R-:W-:Y:S01]  /*8e450*/  IMAD.MOV.U32 R134, RZ, RZ, R12 ;  /* 0x000000ffff867224 */ /* 0x000fe200078e000c */
[----:B------:R-:W-:-:S07]  /*8e460*/  MOV R135, R13 ;  /* 0x0000000d00877202 */ /* 0x000fce0000000f00 */
.L_x_1359:
[----:B------:R-:W-:Y:S05]  /*8e470*/  BSYNC.RECONVERGENT B3 ;  /* 0x0000000000037941 */ /* 0x000fea0003800200 */
.L_x_1358:
[----:B------:R-:W2:Y:S01]  /*8e480*/  LDL.64 R226, [R1+0x8568] ;  /* 0x0085680001e27983 */ /* 0x000ea20000100a00 */
[----:B------:R-:W0:Y:S01]  /*8e490*/  MUFU.RCP64H R9, R31 ;  /* 0x0000001f00097308 */ /* 0x000e220000001800 */
[----:B------:R-:W-:Y:S02]  /*8e4a0*/  IMAD.MOV.U32 R8, RZ, RZ, 0x1 ;  /* 0x00000001ff087424 */ /* 0x000fe400078e00ff */
[----:B------:R3:W-:Y:S04]  /*8e4b0*/  STL.64 [R1+0xac08], R26 ;  /* 0x00ac081a01007387 */ /* 0x0007e80000100a00 */
[----:B------:R4:W-:Y:S04]  /*8e4c0*/  STL.64 [R1+0xac00], R24 ;  /* 0x00ac001801007387 */ /* 0x0009e80000100a00 */
[----:B------:R2:W-:Y:S04]  /*8e4d0*/  STL.64 [R1+0xabf0], R20 ;  /* 0x00abf01401007387 */ /* 0x0005e80000100a00 */
[----:B------:R2:W-:Y:S01]  /*8e4e0*/  STL.64 [R1+0xabe8], R18 ;  /* 0x00abe81201007387 */ /* 0x0005e20000100a00 */
[----:B0-----:R-:W-:-:S03]  /*8e4f0*/  DFMA R12, -R30, R8, 1 ;  /* 0x3ff000001e0c742b */ /* 0x001fc60000000108 */
[----:B------:R0:W-:Y:S04]  /*8e500*/  STL.64 [R1+0xabd8], R14 ;  /* 0x00abd80e01007387 */ /* 0x0001e80000100a00 */
[----:B-----5:R0:W-:Y:S01]  /*8e510*/  STL.64 [R1+0xabd0], R10 ;  /* 0x00abd00a01007387 */ /* 0x0201e20000100a00 */
[----:B------:R-:W-:-:S03]  /*8e520*/  DFMA R12, R12, R12, R12 ;  /* 0x0000000c0c0c722b */ /* 0x000fc6000000000c */
[----:B------:R0:W-:Y:S04]  /*8e530*/  STL.64 [R1+0xabc8], R6 ;  /* 0x00abc80601007387 */ /* 0x0001e80000100a00 */
[----:B------:R0:W-:Y:S01]  /*8e540*/  STL.64 [R1+0xabc0], R4 ;  /* 0x00abc00401007387 */ /* 0x0001e20000100a00 */
[----:B------:R-:W-:-:S03]  /*8e550*/  DFMA R8, R8, R12, R8 ;  /* 0x0000000c0808722b */ /* 0x000fc60000000008 */
[----:B---3--:R-:W3:Y:S04]  /*8e560*/  LDL.LU.64 R26, [R1+0x7710] ;  /* 0x00771000011a7983 */ /* 0x008ee80000300a00 */
[----:B----4-:R-:W3:Y:S04]  /*8e570*/  LDL.LU.64 R24, [R1+0x7cf0] ;  /* 0x007cf00001187983 */ /* 0x010ee80000300a00 */
[----:B-1----:R-:W4:Y:S04]  /*8e580*/  LDL.64 R80, [R1+0x7dc8] ;  /* 0x007dc80001507983 */ /* 0x002f280000100a00 */
[----:B------:R1:W-:Y:S04]  /*8e590*/  STL.64 [R1+0xabf8], R22 ;  /* 0x00abf81601007387 */ /* 0x0003e80000100a00 */
[----:B------:R1:W-:Y:S04]  /*8e5a0*/  STL.64 [R1+0xabe0], R16 ;  /* 0x00abe01001007387 */ /* 0x0003e80000100a00 */
[----:B------:R1:W-:Y:S04]  /*8e5b0*/  STL.64 [R1+0xabb8], R2 ;  /* 0x00abb80201007387 */ /* 0x0003e80000100a00 */
[----:B------:R-:W4:Y:S01]  /*8e5c0*/  LDL.64 R174, [R1+0x84c8] ;  /* 0x0084c80001ae7983 */ /* 0x000f220000100a00 */
[----:B--2---:R-:W-:-:S03]  /*8e5d0*/  DFMA R226, R226, R134, R180 ;  /* 0x00000086e2e2722b */ /* 0x004fc600000000b4 */
[----:B------:R-:W2:Y:S04]  /*8e5e0*/  LDL.LU.64 R20, [R1+0x7740] ;  /* 0x0077400001147983 */ /* 0x000ea80000300a00 */
[----:B------:R-:W3:Y:S01]  /*8e5f0*/  LDL.64 R180, [R1+0x8488] ;  /* 0x0084880001b47983 */ /* 0x000ee20000100a00 */
[----:B------:R-:W-:-:S03]  /*8e600*/  DFMA R12, -R30, R8, 1 ;  /* 0x3ff000001e0c742b */ /* 0x000fc60000000108 */
[----:B------:R-:W2:Y:S04]  /*8e610*/  LDL.64 R18, [R1+0x7f00] ;  /* 0x007f000001127983 */ /* 0x000ea80000100a00 */
[----:B0-----:R-:W4:Y:S01]  /*8e620*/  LDL.LU.64 R14, [R1+0x7798] ;  /* 0x00779800010e7983 */ /* 0x001f220000300a00 */
[----:B------:R-:W-:-:S03]  /*8e630*/  DFMA R8, R8, R12, R8 ;  /* 0x0000000c0808722b */ /* 0x000fc60000000008 */
[----:B------:R-:W4:Y:S04]  /*8e640*/  LDL.64 R10, [R1+0x7cf8] ;  /* 0x007cf800010a7983 */ /* 0x000f280000100a00 */
[----:B------:R-:W4:Y:S01]  /*8e650*/  LDL.LU.64 R6, [R1+0x7758] ;  /* 0x0077580001067983 */ /* 0x000f220000300a00 */
[----:B------:R-:W-:-:S03]  /*8e660*/  DMUL R12, R8, -R120 ;  /* 0x80000078080c7228 */ /* 0x000fc60000000000 */
[----:B------:R-:W4:Y:S04]  /*8e670*/  LDL.64 R4, [R1+0x7b80] ;  /* 0x007b800001047983 */ /* 0x000f280000100a00 */
[----:B-1----:R-:W4:Y:S01]  /*8e680*/  LDL.64 R22, [R1+0x8480] ;  /* 0x0084800001167983 */ /* 0x002f220000100a00 */
[----:B------:R-:W-:-:S03]  /*8e690*/  DFMA R78, -R30, R12, -R120 ;  /* 0x0000000c1e4e722b */ /* 0x000fc60000000978 */
[----:B------:R-:W4:Y:S04]  /*8e6a0*/  LDL.64 R16, [R1+0x7f08] ;  /* 0x007f080001107983 */ /* 0x000f280000100a00 */
[----:B------:R-:W4:Y:S01]  /*8e6b0*/  LDL.LU.64 R2, [R1+0x7750] ;  /* 0x0077500001027983 */ /* 0x000f220000300a00 */
[----:B------:R-:W-:-:S03]  /*8e6c0*/  DFMA R160, R8, R78, R12 ;  /* 0x0000004e08a0722b */ /* 0x000fc6000000000c */
[----:B------:R-:W4:Y:S04]  /*8e6d0*/  LDL.LU.64 R8, [R1+0x7718] ;  /* 0x0077180001087983 */ /* 0x000f280000300a00 */
[----:B------:R-:W4:Y:S01]  /*8e6e0*/  LDL.LU.64 R78, [R1+0x7788] ;  /* 0x00778800014e7983 */ /* 0x000f220000300a00 */
[----:B---3--:R-:W-:-:S03]  /*8e6f0*/  DFMA R180, R180, R134, R162 ;  /* 0x00000086b4b4722b */ /* 0x008fc600000000a2 */
[----:B------:R-:W3:Y:S01]  /*8e700*/  LDL.64 R162, [R1+0x7b88] ;  /* 0x007b880001a27983 */ /* 0x000ee20000100a00 */
[-C--:B------:R-:W-:Y:S02]  /*8e710*/  DFMA R24, R24, R134.reuse, R26 ;  /* 0x000000861818722b */ /* 0x080fe4000000001a */
[-C--:B--2---:R-:W-:Y:S01]  /*8e720*/  DFMA R18, R18, R134.reuse, R20 ;  /* 0x000000861212722b */ /* 0x084fe20000000014 */
[----:B------:R0:W5:Y:S01]  /*8e730*/  LDL.LU.64 R26, [R1+0xac08] ;  /* 0x00ac0800011a7983 */ /* 0x0001620000300a00 */
[-C--:B----4-:R-:W-:Y:S02]  /*8e740*/  DFMA R10, R10, R134.reuse, R14 ;  /* 0x000000860a0a722b */ /* 0x090fe4000000000e */
[-C--:B------:R-:W-:Y:S01]  /*8e750*/  DFMA R4, R4, R134.reuse, R6 ;  /* 0x000000860404722b */ /* 0x080fe20000000006 */
[----:B------:R1:W-:Y:S01]  /*8e760*/  STL.64 [R1+0x77c8], R24 ;  /* 0x0077c81801007387 */ /* 0x0003e20000100a00 */
[----:B------:R-:W-:-:S03]  /*8e770*/  DFMA R182, R22, R134, R182 ;  /* 0x0000008616b6722b */ /* 0x000fc600000000b6 */
[----:B------:R2:W-:Y:S01]  /*8e780*/  STL.64 [R1+0x7770], R18 ;  /* 0x0077701201007387 */ /* 0x0005e20000100a00 */
[----:B------:R-:W-:-:S03]  /*8e790*/  DFMA R122, R16, R134, R122 ;  /* 0x00000086107a722b */ /* 0x000fc6000000007a */
[----:B------:R4:W-:Y:S01]  /*8e7a0*/  STL.64 [R1+0x7818], R10 ;  /* 0x0078180a01007387 */ /* 0x0009e20000100a00 */
[----:B------:R-:W-:-:S03]  /*8e7b0*/  DFMA R80, R80, R134, R8 ;  /* 0x000000865050722b */ /* 0x000fc60000000008 */
[----:B------:R0:W-:Y:S01]  /*8e7c0*/  STL.64 [R1+0x7828], R4 ;  /* 0x0078280401007387 */ /* 0x0001e20000100a00 */
[----:B------:R-:W-:-:S03]  /*8e7d0*/  DADD R8, -RZ, -R120 ;  /* 0x00000000ff087229 */ /* 0x000fc60000000978 */
[----:B------:R-:W3:Y:S04]  /*8e7e0*/  LDL.64 R120, [R1+0x84c0] ;  /* 0x0084c00001787983 */ /* 0x000ee80000100a00 */
[----:B-1----:R1:W5:Y:S04]  /*8e7f0*/  LDL.LU.64 R24, [R1+0xac00] ;  /* 0x00ac000001187983 */ /* 0x0023680000300a00 */
[----:B------:R1:W5:Y:S04]  /*8e800*/  LDL.LU.64 R22, [R1+0xabf8] ;  /* 0x00abf80001167983 */ /* 0x0003680000300a00 */
[----:B------:R1:W5:Y:S04]  /*8e810*/  LDL.LU.64 R20, [R1+0xabf0] ;  /* 0x00abf00001147983 */ /* 0x0003680000300a00 */
[----:B--2---:R1:W5:Y:S04]  /*8e820*/  LDL.LU.64 R18, [R1+0xabe8] ;  /* 0x00abe80001127983 */ /* 0x0043680000300a00 */
[----:B------:R1:W5:Y:S04]  /*8e830*/  LDL.LU.64 R16, [R1+0xabe0] ;  /* 0x00abe00001107983 */ /* 0x0003680000300a00 */
[----:B------:R1:W5:Y:S04]  /*8e840*/  LDL.LU.64 R14, [R1+0xabd8] ;  /* 0x00abd800010e7983 */ /* 0x0003680000300a00 */
[----:B----4-:R1:W5:Y:S04]  /*8e850*/  LDL.LU.64 R10, [R1+0xabd0] ;  /* 0x00abd000010a7983 */ /* 0x0103680000300a00 */
[----:B------:R1:W5:Y:S04]  /*8e860*/  LDL.LU.64 R6, [R1+0xabc8] ;  /* 0x00abc80001067983 */ /* 0x0003680000300a00 */
[----:B0-----:R1:W5:Y:S01]  /*8e870*/  LDL.LU.64 R4, [R1+0xabc0] ;  /* 0x00abc00001047983 */ /* 0x0013620000300a00 */
[----:B---3--:R-:W-:-:S03]  /*8e880*/  DFMA R162, R162, R134, R2 ;  /* 0x00000086a2a2722b */ /* 0x008fc60000000002 */
[----:B------:R1:W5:Y:S01]  /*8e890*/  LDL.LU.64 R2, [R1+0xabb8] ;  /* 0x00abb80001027983 */ /* 0x0003620000300a00 */
[-C--:B------:R-:W-:Y:S01]  /*8e8a0*/  DFMA R78, R174, R134.reuse, R78 ;  /* 0x00000086ae4e722b */ /* 0x080fe2000000004e */
[----:B------:R-:W-:Y:S02]  /*8e8b0*/  FFMA R0, RZ, R31, R161 ;  /* 0x0000001fff007223 */ /* 0x000fe400000000a1 */
[----:B------:R1:W-:Y:S04]  /*8e8c0*/  STL.64 [R1+0x7740], R162 ;  /* 0x007740a201007387 */ /* 0x0003e80000100a00 */
[----:B------:R1:W-:Y:S01]  /*8e8d0*/  STL.64 [R1+0x7798], R78 ;  /* 0x0077984e01007387 */ /* 0x0003e20000100a00 */
[----:B------:R-:W-:Y:S02]  /*8e8e0*/  FSETP.GT.AND P1, PT, |R0|, 1.469367938527859385e-39, PT ;  /* 0x001000000000780b */ /* 0x000fe40003f24200 */
[----:B------:R-:W-:Y:S01]  /*8e8f0*/  FSETP.GEU.AND P2, PT, |R9|, 6.5827683646048100446e-37, PT ;  /* 0x036000000900780b */ /* 0x000fe20003f4e200 */
[----:B------:R-:W-:Y:S01]  /*8e900*/  BSSY.RECONVERGENT B3, `(.L_x_1360) ;  /* 0x0000009000037945 */ /* 0x000fe20003800200 */
[----:B------:R-:W-:-:S11]  /*8e910*/  DFMA R120, R120, R134, R224 ;  /* 0x000000867878722b */ /* 0x000fd600000000e0 */
[----:B-1----:R-:W-:Y:S05]  /*8e920*/  @P1 BRA P2, `(.L_x_1361) ;  /* 0x0000000000181947 */ /* 0x002fea0001000000 */
[----:B------:R-:W-:Y:S01]  /*8e930*/  IMAD.MOV.U32 R174, RZ, RZ, R30 ;  /* 0x000000ffffae7224 */ /* 0x000fe200078e001e */
[----:B------:R-:W-:Y:S02]  /*8e940*/  MOV R175, R31 ;  /* 0x0000001f00af7202 */ /* 0x000fe40000000f00 */
[----:B------:R-:W-:-:S07]  /*8e950*/  MOV R0, 0x8e970 ;  /* 0x0008e97000007802 */ /* 0x000fce0000000f00 */
[----:B-----5:R-:W-:Y:S05]  /*8e960*/  CALL.REL.NOINC `($__internal_1_$__cuda_sm20_div_rn_f64_full) ;  /* 0x00000c1c00507944 */ /* 0x020fea0003c00000 */
[----:B------:R-:W-:Y:S02]  /*8e970*/  IMAD.MOV.U32 R160, RZ, RZ, R12 ;  /* 0x000000ffffa07224 */ /* 0x000fe400078e000c */
[----:B------:R-:W-:-:S07]  /*8e980*/  IMAD.MOV.U32 R161, RZ, RZ, R13 ;  /* 0x000000ffffa17224 */ /* 0x000fce00078e000d */
.L_x_1361:
[----:B------:R-:W-:Y:S05]  /*8e990*/  BSYNC.RECONVERGENT B3 ;  /* 0x0000000000037941 */ /* 0x000fea0003800200 */
.L_x_1360:
[----:B-----5:R0:W-:Y:S04]  /*8e9a0*/  STL.64 [R1+0xabd8], R16 ;  /* 0x00abd81001007387 */ /* 0x0201e80000100a00 */
[----:B------:R1:W-:Y:S04]  /*8e9b0*/  STL.64 [R1+0xabc8], R10 ;  /* 0x00abc80a01007387 */ /* 0x0003e80000100a00 */
[----:B------:R2:W-:Y:S04]  /*8e9c0*/  STL.64 [R1+0xabb8], R2 ;  /* 0x00abb80201007387 */ /* 0x0005e80000100a00 */
[----:B0-----:R-:W3:Y:S04]  /*8e9d0*/  LDL.LU.64 R16, [R1+0x7790] ;  /* 0x0077900001107983 */ /* 0x001ee80000300a00 */
[----:B-1----:R-:W4:Y:S01]  /*8e9e0*/  LDL.64 R10, [R1+0x7c20] ;  /* 0x007c2000010a7983 */ /* 0x002f220000100a00 */
[----:B------:R-:W0:Y:S01]  /*8e9f0*/  MUFU.RCP64H R9, R7 ;  /* 0x0000000700097308 */ /* 0x000e220000001800 */
[----:B------:R-:W-:-:S02]  /*8ea00*/  MOV R8, 0x1 ;  /* 0x0000000100087802 */ /* 0x000fc40000000f00 */
[----:B------:R1:W-:Y:S04]  /*8ea10*/  STL.64 [R1+0xabc0], R4 ;  /* 0x00abc00401007387 */ /* 0x0003e80000100a00 */
[----:B--2---:R-:W2:Y:S04]  /*8ea20*/  LDL.64 R2, [R1+0x8208] ;  /* 0x0082080001027983 */ /* 0x004ea80000100a00 */
[----:B------:R0:W-:Y:S04]  /*8ea30*/  STL.64 [R1+0xabe0], R18 ;  /* 0x00abe01201007387 */ /* 0x0001e80000100a00 */
[----:B-1----:R-:W2:Y:S01]  /*8ea40*/  LDL.64 R4, [R1+0x7c28] ;  /* 0x007c280001047983 */ /* 0x002ea20000100a00 */
[----:B0-----:R-:W-:-:S03]  /*8ea50*/  DFMA R12, -R6, R8, 1 ;  /* 0x3ff00000060c742b */ /* 0x001fc60000000108 */
[----:B------:R0:W-:Y:S04]  /*8ea60*/  STL.64 [R1+0xabd0], R14 ;  /* 0x00abd00e01007387 */ /* 0x0001e80000100a00 */
[----:B------:R-:W2:Y:S01]  /*8ea70*/  LDL.LU.64 R18, [R1+0x7748] ;  /* 0x0077480001127983 */ /* 0x000ea20000300a00 */
[----:B------:R-:W-:-:S03]  /*8ea80*/  DFMA R12, R12, R12, R12 ;  /* 0x0000000c0c0c722b */ /* 0x000fc6000000000c */
[----:B------:R-:W2:Y:S04]  /*8ea90*/  LDL.64 R224, [R1+0x7c10] ;  /* 0x007c100001e07983 */ /* 0x000ea80000100a00 */
[----:B0-----:R-:W2:Y:S01]  /*8eaa0*/  LDL.LU.64 R14, [R1+0x7768] ;  /* 0x00776800010e7983 */ /* 0x001ea20000300a00 */
[----:B------:R-:W-:-:S03]  /*8eab0*/  DFMA R8, R8, R12, R8 ;  /* 0x0000000c0808722b */ /* 0x000fc60000000008 */
[----:B------:R-:W2:Y:S05]  /*8eac0*/  LDL.64 R174, [R1+0x7b90] ;  /* 0x007b900001ae7983 */ /* 0x000eaa0000100a00 */
[----:B------:R-:W-:-:S08]  /*8ead0*/  DFMA R12, -R6, R8, 1 ;  /* 0x3ff00000060c742b */ /* 0x000fd00000000108 */
[----:B------:R-:W-:-:S08]  /*8eae0*/  DFMA R8, R8, R12, R8 ;  /* 0x0000000c0808722b */ /* 0x000fd00000000008 */
[----:B---3--:R-:W-:Y:S02]  /*8eaf0*/  DMUL R12, R8, -R16 ;  /* 0x80000010080c7228 */ /* 0x008fe40000000000 */
[----:B----4-:R-:W-:Y:S01]  /*8eb00*/  DFMA R226, R10, R160, R226 ;  /* 0x000000a00ae2722b */ /* 0x010fe200000000e2 */
[----:B------:R0:W5:Y:S05]  /*8eb10*/  LDL.LU.64 R10, [R1+0xabc8] ;  /* 0x00abc800010a7983 */ /* 0x00016a0000300a00 */
[----:B------:R-:W-:Y:S01]  /*8eb20*/  DFMA R78, -R6, R12, -R16 ;  /* 0x0000000c064e722b */ /* 0x000fe20000000910 */
[----:B------:R1:W-:Y:S07]  /*8eb30*/  STL.64 [R1+0x7760], R226 ;  /* 0x007760e201007387 */ /* 0x0003ee0000100a00 */
[----:B------:R-:W-:Y:S01]  /*8eb40*/  DFMA R162, R8, R78, R12 ;  /* 0x0000004e08a2722b */ /* 0x000fe2000000000c */
[----:B------:R-:W3:Y:S04]  /*8eb50*/  LDL.LU.64 R8, [R1+0x7948] ;  /* 0x0079480001087983 */ /* 0x000ee80000300a00 */
[----:B------:R-:W4:Y:S04]  /*8eb60*/  LDL.64 R78, [R1+0x7940] ;  /* 0x00794000014e7983 */ /* 0x000f280000100a00 */
[----:B-1----:R-:W4:Y:S01]  /*8eb70*/  LDL.64 R226, [R1+0x8200] ;  /* 0x0082000001e27983 */ /* 0x002f220000100a00 */
[----:B--2---:R-:W-:-:S02]  /*8eb80*/  DFMA R122, R2, R160, R122 ;  /* 0x000000a0027a722b */ /* 0x004fc4000000007a */
[-C--:B------:R-:W-:Y:S01]  /*8eb90*/  DFMA R182, R4, R160.reuse, R182 ;  /* 0x000000a004b6722b */ /* 0x080fe200000000b6 */
[----:B------:R0:W5:Y:S04]  /*8eba0*/  LDL.LU.64 R2, [R1+0xabb8] ;  /* 0x00abb80001027983 */ /* 0x0001680000300a00 */
[----:B------:R1:W-:Y:S04]  /*8ebb0*/  STL.64 [R1+0x7758], R122 ;  /* 0x0077587a01007387 */ /* 0x0003e80000100a00 */
[----:B------:R2:W-:Y:S04]  /*8ebc0*/  STL.64 [R1+0x7710], R182 ;  /* 0x007710b601007387 */ /* 0x0005e80000100a00 */
[----:B------:R0:W5:Y:S04]  /*8ebd0*/  LDL.LU.64 R4, [R1+0xabc0] ;  /* 0x00abc00001047983 */ /* 0x0001680000300a00 */
[----:B-1----:R-:W4:Y:S04]  /*8ebe0*/  LDL.LU.64 R122, [R1+0x7780] ;  /* 0x00778000017a7983 */ /* 0x002f280000300a00 */
[----:B--2---:R-:W2:Y:S01]  /*8ebf0*/  LDL.64 R182, [R1+0x7c18] ;  /* 0x007c180001b67983 */ /* 0x004ea20000100a00 */
[----:B---3--:R-:W-:-:S03]  /*8ec00*/  DFMA R8, R8, R160, R18 ;  /* 0x000000a00808722b */ /* 0x008fc60000000012 */
[----:B------:R0:W5:Y:S01]  /*8ec10*/  LDL.LU.64 R18, [R1+0xabe0] ;  /* 0x00abe00001127983 */ /* 0x0001620000300a00 */
[----:B----4-:R-:W-:-:S03]  /*8ec20*/  DFMA R226, R226, R160, R180 ;  /* 0x000000a0e2e2722b */ /* 0x010fc600000000b4 */
[----:B------:R-:W2:Y:S01]  /*8ec30*/  LDL.LU.64 R180, [R1+0x7778] ;  /* 0x0077780001b47983 */ /* 0x000ea20000300a00 */
[----:B------:R-:W-:-:S03]  /*8ec40*/  DFMA R78, R78, R160, R14 ;  /* 0x000000a04e4e722b */ /* 0x000fc6000000000e */
[----:B------:R1:W-:Y:S04]  /*8ec50*/  STL.64 [R1+0x7718], R8 ;  /* 0x0077180801007387 */ /* 0x0003e80000100a00 */
[----:B------:R0:W5:Y:S01]  /*8ec60*/  LDL.LU.64 R14, [R1+0xabd0] ;  /* 0x00abd000010e7983 */ /* 0x0001620000300a00 */
[----:B-1----:R-:W-:-:S03]  /*8ec70*/  DADD R8, -RZ, -R16 ;  /* 0x00000000ff087229 */ /* 0x002fc60000000910 */
[----:B------:R0:W5:Y:S01]  /*8ec80*/  LDL.LU.64 R16, [R1+0xabd8] ;  /* 0x00abd80001107983 */ /* 0x0001620000300a00 */
[----:B------:R-:W-:-:S05]  /*8ec90*/  FFMA R0, RZ, R7, R163 ;  /* 0x00000007ff007223 */ /* 0x000fca00000000a3 */
[----:B------:R-:W-:Y:S02]  /*8eca0*/  FSETP.GT.AND P1, PT, |R0|, 1.469367938527859385e-39, PT ;  /* 0x001000000000780b */ /* 0x000fe40003f24200 */
[----:B------:R-:W-:Y:S01]  /*8ecb0*/  FSETP.GEU.AND P2, PT, |R9|, 6.5827683646048100446e-37, PT ;  /* 0x036000000900780b */ /* 0x000fe20003f4e200 */
[-C--:B------:R-:W-:Y:S01]  /*8ecc0*/  DFMA R224, R224, R160.reuse, R122 ;  /* 0x000000a0e0e0722b */ /* 0x080fe2000000007a */
[----:B------:R-:W-:Y:S01]  /*8ecd0*/  BSSY.RECONVERGENT B3, `(.L_x_1362) ;  /* 0x000000a000037945 */ /* 0x000fe20003800200 */
[-C--:B------:R-:W-:Y:S02]  /*8ece0*/  DFMA R122, R174, R160.reuse, R120 ;  /* 0x000000a0ae7a722b */ /* 0x080fe40000000078 */
[----:B--2---:R-:W-:-:S08]  /*8ecf0*/  DFMA R182, R182, R160, R180 ;  /* 0x000000a0b6b6722b */ /* 0x004fd000000000b4 */
[----:B0-----:R-:W-:Y:S05]  /*8ed00*/  @P1 BRA P2, `(.L_x_1363) ;  /* 0x0000000000181947 */ /* 0x001fea0001000000 */
[----:B------:R-:W-:Y:S01]  /*8ed10*/  IMAD.MOV.U32 R174, RZ, RZ, R6 ;  /* 0x000000ffffae7224 */ /* 0x000fe200078e0006 */
[----:B------:R-:W-:Y:S01]  /*8ed20*/  MOV R0, 0x8ed50 ;  /* 0x0008ed5000007802 */ /* 0x000fe20000000f00 */
[----:B------:R-:W-:-:S07]  /*8ed30*/  IMAD.MOV.U32 R175, RZ, RZ, R7 ;  /* 0x000000ffffaf7224 */ /* 0x000fce00078e0007 */
[----:B-----5:R-:W-:Y:S05]  /*8ed40*/  CALL.REL.NOINC `($__internal_1_$__cuda_sm20_div_rn_f64_full) ;  /* 0x00000c1800587944 */ /* 0x020fea0003c00000 */
[----:B------:R-:W-:Y:S01]  /*8ed50*/  MOV R162, R12 ;  /* 0x0000000c00a27202 */ /* 0x000fe20000000f00 */
[----:B------:R-:W-:-:S07]  /*8ed60*/  IMAD.MOV.U32 R163, RZ, RZ, R13 ;  /* 0x000000ffffa37224 */ /* 0x000fce00078e000d */
.L_x_1363:
[----:B------:R-:W-:Y:S05]  /*8ed70*/  BSYNC.RECONVERGENT B3 ;  /* 0x0000000000037941 */ /* 0x000fea0003800200 */
.L_x_1362:
[----:B-----5:R-:W0:Y:S01]  /*8ed80*/  MUFU.RCP64H R7, R15 ;  /* 0x0000000f00077308 */ /* 0x020e220000001800 */
[----:B------:R-:W-:Y:S01]  /*8ed90*/  IMAD.MOV.U32 R6, RZ, RZ, 0x1 ;  /* 0x00000001ff067424 */ /* 0x000fe200078e00ff */
[----:B------:R1:W-:Y:S04]  /*8eda0*/  STL.64 [R1+0xac00], R28 ;  /* 0x00ac001c01007387 */ /* 0x0003e80000100a00 */
[----:B------:R2:W-:Y:S04]  /*8edb0*/  STL.64 [R1+0xabd8], R18 ;  /* 0x00abd81201007387 */ /* 0x0005e80000100a00 */
[----:B------:R3:W-:Y:S04]  /*8edc0*/  STL.64 [R1+0xabe8], R22 ;  /* 0x00abe81601007387 */ /* 0x0007e80000100a00 */
[----:B-1----:R-:W4:Y:S01]  /*8edd0*/  LDL.LU.64 R28, [R1+0x7740] ;  /* 0x00774000011c7983 */ /* 0x002f220000300a00 */
[----:B0-----:R-:W-:-:S03]  /*8ede0*/  DFMA R8, -R14, R6, 1 ;  /* 0x3ff000000e08742b */ /* 0x001fc60000000106 */
[----:B--2---:R-:W2:Y:S04]  /*8edf0*/  LDL.64 R18, [R1+0x82d8] ;  /* 0x0082d80001127983 */ /* 0x004ea80000100a00 */
[----:B------:R0:W-:Y:S01]  /*8ee00*/  STL.64 [R1+0xabe0], R20 ;  /* 0x00abe01401007387 */ /* 0x0001e20000100a00 */
[----:B------:R-:W-:-:S03]  /*8ee10*/  DFMA R8, R8, R8, R8 ;  /* 0x000000080808722b */ /* 0x000fc60000000008 */
[----:B------:R1:W-:Y:S04]  /*8ee20*/  STL.64 [R1+0xabd0], R16 ;  /* 0x00abd01001007387 */ /* 0x0003e80000100a00 */
[----:B------:R1:W-:Y:S01]  /*8ee30*/  STL.64 [R1+0xabc8], R10 ;  /* 0x00abc80a01007387 */ /* 0x0003e20000100a00 */
[----:B------:R-:W-:-:S03]  /*8ee40*/  DFMA R6, R6, R8, R6 ;  /* 0x000000080606722b */ /* 0x000fc60000000006 */
[----:B------:R1:W-:Y:S04]  /*8ee50*/  STL.64 [R1+0xabc0], R4 ;  /* 0x00abc00401007387 */ /* 0x0003e80000100a00 */
[----:B------:R1:W-:Y:S01]  /*8ee60*/  STL.64 [R1+0xabb8], R2 ;  /* 0x00abb80201007387 */ /* 0x0003e20000100a00 */
[----:B------:R-:W-:-:S03]  /*8ee70*/  DFMA R8, -R14, R6, 1 ;  /* 0x3ff000000e08742b */ /* 0x000fc60000000106 */
[----:B---3--:R-:W3:Y:S04]  /*8ee80*/  LDL.LU.64 R22, [R1+0x7710] ;  /* 0x0077100001167983 */ /* 0x008ee80000300a00 */
[----:B0-----:R-:W3:Y:S01]  /*8ee90*/  LDL.64 R20, [R1+0x82d0] ;  /* 0x0082d00001147983 */ /* 0x001ee20000100a00 */
[----:B------:R-:W-:-:S03]  /*8eea0*/  DFMA R6, R6, R8, R6 ;  /* 0x000000080606722b */ /* 0x000fc60000000006 */
[----:B-1----:R-:W4:Y:S04]  /*8eeb0*/  LDL.LU.64 R16, [R1+0x7770] ;  /* 0x0077700001107983 */ /* 0x002f280000300a00 */
[----:B------:R-:W4:Y:S01]  /*8eec0*/  LDL.64 R10, [R1+0x8710] ;  /* 0x00871000010a7983 */ /* 0x000f220000100a00 */
[----:B------:R-:W-:-:S03]  /*8eed0*/  DMUL R8, R6, -R78 ;  /* 0x8000004e06087228 */ /* 0x000fc60000000000 */
[----:B------:R-:W4:Y:S04]  /*8eee0*/  LDL.LU.64 R4, [R1+0x7838] ;  /* 0x0078380001047983 */ /* 0x000f280000300a00 */
[----:B------:R-:W4:Y:S01]  /*8eef0*/  LDL.64 R2, [R1+0x7d08] ;  /* 0x007d080001027983 */ /* 0x000f220000100a00 */
[----:B------:R-:W-:-:S03]  /*8ef00*/  DFMA R12, -R14, R8, -R78 ;  /* 0x000000080e0c722b */ /* 0x000fc6000000094e */
[----:B------:R0:W-:Y:S04]  /*8ef10*/  STL.64 [R1+0xabf8], R26 ;  /* 0x00abf81a01007387 */ /* 0x0001e80000100a00 */
[----:B------:R1:W-:Y:S01]  /*8ef20*/  STL.64 [R1+0xabf0], R24 ;  /* 0x00abf01801007387 */ /* 0x0003e20000100a00 */
[----:B------:R-:W-:-:S03]  /*8ef30*/  DFMA R180, R6, R12, R8 ;  /* 0x0000000c06b4722b */ /* 0x000fc60000000008 */
[----:B------:R-:W4:Y:S04]  /*8ef40*/  LDL.64 R120, [R1+0x7b08] ;  /* 0x007b080001787983 */ /* 0x000f280000100a00 */
[----:B------:R-:W4:Y:S04]  /*8ef50*/  LDL.LU.64 R8, [R1+0x7978] ;  /* 0x0079780001087983 */ /* 0x000f280000300a00 */
[----:B0-----:R-:W4:Y:S04]  /*8ef60*/  LDL.LU.64 R26, [R1+0x7848] ;  /* 0x00784800011a7983 */ /* 0x001f280000300a00 */
[----:B-1----:R-:W4:Y:S04]  /*8ef70*/  LDL.LU.64 R24, [R1+0x7718] ;  /* 0x0077180001187983 */ /* 0x002f280000300a00 */
[----:B------:R-:W4:Y:S04]  /*8ef80*/  LDL.64 R6, [R1+0x7b00] ;  /* 0x007b000001067983 */ /* 0x000f280000100a00 */
[----:B------:R-:W4:Y:S01]  /*8ef90*/  LDL.64 R174, [R1+0x7d18] ;  /* 0x007d180001ae7983 */ /* 0x000f220000100a00 */
[----:B--2---:R-:W-:-:S03]  /*8efa0*/  DFMA R226, R18, R162, R226 ;  /* 0x000000a212e2722b */ /* 0x004fc600000000e2 */
[----:B------:R0:W5:Y:S04]  /*8efb0*/  LDL.LU.64 R18, [R1+0xabd8] ;  /* 0x00abd80001127983 */ /* 0x0001680000300a00 */
[----:B------:R1:W-:Y:S04]  /*8efc0*/  STL.64 [R1+0x7740], R226 ;  /* 0x007740e201007387 */ /* 0x0003e80000100a00 */
[----:B-1----:R-:W2:Y:S01]  /*8efd0*/  LDL.64 R226, [R1+0x7970] ;  /* 0x0079700001e27983 */ /* 0x002ea20000100a00 */
[----:B---3--:R-:W-:-:S03]  /*8efe0*/  DFMA R20, R20, R162, R22 ;  /* 0x000000a21414722b */ /* 0x008fc60000000016 */
[----:B------:R0:W5:Y:S01]  /*8eff0*/  LDL.LU.64 R22, [R1+0xabe8] ;  /* 0x00abe80001167983 */ /* 0x0001620000300a00 */
[-C--:B----4-:R-:W-:Y:S02]  /*8f000*/  DFMA R8, R8, R162.reuse, R28 ;  /* 0x000000a20808722b */ /* 0x090fe4000000001c */
[-C--:B------:R-:W-:Y:S02]  /*8f010*/  DFMA R10, R10, R162.reuse, R16 ;  /* 0x000000a20a0a722b */ /* 0x080fe40000000010 */
[-C--:B------:R-:W-:Y:S01]  /*8f020*/  DFMA R2, R2, R162.reuse, R4 ;  /* 0x000000a20202722b */ /* 0x080fe20000000004 */
[----:B------:R-:W-:Y:S04]  /*8f030*/  STL.64 [R1+0x7748], R20 ;  /* 0x0077481401007387 */ /* 0x000fe80000100a00 */
[----:B------:R1:W-:Y:S01]  /*8f040*/  STL.64 [R1+0x7750], R8 ;  /* 0x0077500801007387 */ /* 0x0003e20000100a00 */
[----:B------:R-:W-:-:S02]  /*8f050*/  DFMA R120, R120, R162, R24 ;  /* 0x000000a27878722b */ /* 0x000fc40000000018 */
[----:B------:R-:W-:Y:S01]  /*8f060*/  DFMA R6, R6, R162, R26 ;  /* 0x000000a20606722b */ /* 0x000fe2000000001a */
[----:B------:R3:W-:Y:S04]  /*8f070*/  STL.64 [R1+0x7778], R10 ;  /* 0x0077780a01007387 */ /* 0x0007e80000100a00 */
[----:B------:R4:W-:Y:S01]  /*8f080*/  STL.64 [R1+0x7780], R2 ;  /* 0x0077800201007387 */ /* 0x0009e20000100a00 */
[----:B-1----:R-:W-:-:S03]  /*8f090*/  DADD R8, -RZ, -R78 ;  /* 0x00000000ff087229 */ /* 0x002fc6000000094e */
[----:B------:R0:W5:Y:S04]  /*8f0a0*/  LDL.LU.64 R28, [R1+0xac00] ;  /* 0x00ac0000011c7983 */ /* 0x0001680000300a00 */
[----:B------:R-:W2:Y:S04]  /*8f0b0*/  LDL.64 R78, [R1+0x7d10] ;  /* 0x007d1000014e7983 */ /* 0x000ea80000100a00 */
[----:B------:R0:W5:Y:S04]  /*8f0c0*/  LDL.LU.64 R26, [R1+0xabf8] ;  /* 0x00abf800011a7983 */ /* 0x0001680000300a00 */
[----:B------:R0:W5:Y:S04]  /*8f0d0*/  LDL.LU.64 R24, [R1+0xabf0] ;  /* 0x00abf00001187983 */ /* 0x0001680000300a00 */
[----:B------:R0:W5:Y:S04]  /*8f0e0*/  LDL.LU.64 R20, [R1+0xabe0] ;  /* 0x00abe00001147983 */ /* 0x0001680000300a00 */
[----:B------:R0:W5:Y:S04]  /*8f0f0*/  LDL.LU.64 R16, [R1+0xabd0] ;  /* 0x00abd00001107983 */ /* 0x0001680000300a00 */
[----:B---3--:R0:W5:Y:S04]  /*8f100*/  LDL.LU.64 R10, [R1+0xabc8] ;  /* 0x00abc800010a7983 */ /* 0x0081680000300a00 */
[----:B------:R0:W5:Y:S04]  /*8f110*/  LDL.LU.64 R4, [R1+0xabc0] ;  /* 0x00abc00001047983 */ /* 0x0001680000300a00 */
[----:B----4-:R0:W5:Y:S01]  /*8f120*/  LDL.LU.64 R2, [R1+0xabb8] ;  /* 0x00abb80001027983 */ /* 0x0101620000300a00 */
[----:B------:R-:W-:Y:S01]  /*8f130*/  FFMA R0, RZ, R15, R181 ;  /* 0x0000000fff007223 */ /* 0x000fe200000000b5 */
[----:B------:R-:W-:-:S04]  /*8f140*/  FSETP.GEU.AND P2, PT, |R9|, 6.5827683646048100446e-37, PT ;  /* 0x036000000900780b */ /* 0x000fc80003f4e200 */
[----:B------:R-:W-:Y:S01]  /*8f150*/  FSETP.GT.AND P1, PT, |R0|, 1.469367938527859385e-39, PT ;  /* 0x001000000000780b */ /* 0x000fe20003f24200 */
[----:B------:R-:W-:Y:S01]  /*8f160*/  BSSY.RECONVERGENT B3, `(.L_x_1364) ;  /* 0x000000d000037945 */ /* 0x000fe20003800200 */
[----:B--2---:R-:W-:-:S07]  /*8f170*/  DFMA R224, R226, R162, R224 ;  /* 0x000000a2e2e0722b */ /* 0x004fce00000000e0 */
[----:B------:R1:W-:Y:S02]  /*8f180*/  STL.64 [R1+0x7718], R224 ;  /* 0x007718e001007387 */ /* 0x0003e40000100a00 */
[-C--:B-1----:R-:W-:Y:S02]  /*8f190*/  DFMA R224, R174, R162.reuse, R122 ;  /* 0x000000a2aee0722b */ /* 0x082fe4000000007a */
[----:B------:R-:W-:-:S07]  /*8f1a0*/  DFMA R78, R78, R162, R182 ;  /* 0x000000a24e4e722b */ /* 0x000fce00000000b6 */
[----:B------:R0:W-:Y:S01]  /*8f1b0*/  STL.64 [R1+0x7710], R78 ;  /* 0x0077104e01007387 */ /* 0x0001e20000100a00 */
[----:B------:R-:W-:Y:S05]  /*8f1c0*/  @P1 BRA P2, `(.L_x_1365) ;  /* 0x0000000000181947 */ /* 0x000fea0001000000 */
[----:B------:R-:W-:Y:S01]  /*8f1d0*/  MOV R174, R14 ;  /* 0x0000000e00ae7202 */ /* 0x000fe20000000f00 */
[----:B------:R-:W-:Y:S01]  /*8f1e0*/  IMAD.MOV.U32 R175, RZ, RZ, R15 ;  /* 0x000000ffffaf7224 */ /* 0x000fe200078e000f */
[----:B------:R-:W-:-:S07]  /*8f1f0*/  MOV R0, 0x8f210 ;  /* 0x0008f21000007802 */ /* 0x000fce0000000f00 */
[----:B0----5:R-:W-:Y:S05]  /*8f200*/  CALL.REL.NOINC `($__internal_1_$__cuda_sm20_div_rn_f64_full) ;  /* 0x00000c1400287944 */ /* 0x021fea0003c00000 */
[----:B------:R-:W-:Y:S01]  /*8f210*/  IMAD.MOV.U32 R180, RZ, RZ, R12 ;  /* 0x000000ffffb47224 */ /* 0x000fe200078e000c */
[----:B------:R-:W-:-:S07]  /*8f220*/  MOV R181, R13 ;  /* 0x0000000d00b57202 */ /* 0x000fce0000000f00 */
.L_x_1365:
[----:B------:R-:W-:Y:S05]  /*8f230*/  BSYNC.RECONVERGENT B3 ;  /* 0x0000000000037941 */ /* 0x000fea0003800200 */
.L_x_1364:
[----:B------:R-:W1:Y:S01]  /*8f240*/  MUFU.RCP64H R9, R119 ;  /* 0x0000007700097308 */ /* 0x000e620000001800 */
[----:B------:R-:W-:Y:S01]  /*8f250*/  IMAD.MOV.U32 R8, RZ, RZ, 0x1 ;  /* 0x00000001ff087424 */ /* 0x000fe200078e00ff */
[----:B-----5:R2:W-:Y:S04]  /*8f260*/  STL.64 [R1+0xabe8], R20 ;  /* 0x00abe81401007387 */ /* 0x0205e80000100a00 */
[----:B------:R3:W-:Y:S04]  /*8f270*/  STL.64 [R1+0xabe0], R18 ;  /* 0x00abe01201007387 */ /* 0x0007e80000100a00 */
[----:B------:R4:W-:Y:S04]  /*8f280*/  STL.64 [R1+0xabd8], R16 ;  /* 0x00abd81001007387 */ /* 0x0009e80000100a00 */
[----:B------:R0:W-:Y:S01]  /*8f290*/  STL.64 [R1+0xabd0], R14 ;  /* 0x00abd00e01007387 */ /* 0x0001e20000100a00 */
[----:B-1----:R-:W-:-:S03]  /*8f2a0*/  DFMA R12, -R118, R8, 1 ;  /* 0x3ff00000760c742b */ /* 0x002fc60000000108 */
[----:B------:R1:W-:Y:S04]  /*8f2b0*/  STL.64 [R1+0xabc8], R10 ;  /* 0x00abc80a01007387 */ /* 0x0003e80000100a00 */
[----:B------:R1:W-:Y:S01]  /*8f2c0*/  STL.64 [R1+0xabc0], R4 ;  /* 0x00abc00401007387 */ /* 0x0003e20000100a00 */
[----:B------:R-:W-:-:S03]  /*8f2d0*/  DFMA R12, R12, R12, R12 ;  /* 0x0000000c0c0c722b */ /* 0x000fc6000000000c */
[----:B--2---:R-:W2:Y:S04]  /*8f2e0*/  LDL.LU.64 R20, [R1+0x7758] ;  /* 0x0077580001147983 */ /* 0x004ea80000300a00 */
[----:B---3--:R-:W2:Y:S01]  /*8f2f0*/  LDL.64 R18, [R1+0x7990] ;  /* 0x0079900001127983 */ /* 0x008ea20000100a00 */
[----:B------:R-:W-:-:S03]  /*8f300*/  DFMA R8, R8, R12, R8 ;  /* 0x0000000c0808722b */ /* 0x000fc60000000008 */
[----:B----4-:R-:W3:Y:S04]  /*8f310*/  LDL.LU.64 R16, [R1+0x7718] ;  /* 0x0077180001107983 */ /* 0x010ee80000300a00 */
[----:B0-----:R-:W3:Y:S01]  /*8f320*/  LDL.64 R14, [R1+0x7998] ;  /* 0x00799800010e7983 */ /* 0x001ee20000100a00 */
[----:B------:R-:W-:-:S03]  /*8f330*/  DFMA R12, -R118, R8, 1 ;  /* 0x3ff00000760c742b */ /* 0x000fc60000000108 */
[----:B-1----:R-:W4:Y:S04]  /*8f340*/  LDL.LU.64 R10, [R1+0x7750] ;  /* 0x00775000010a7983 */ /* 0x002f280000300a00 */
[----:B------:R-:W4:Y:S01]  /*8f350*/  LDL.64 R4, [R1+0x7ae0] ;  /* 0x007ae00001047983 */ /* 0x000f220000100a00 */
[----:B------:R-:W-:-:S03]  /*8f360*/  DFMA R8, R8, R12, R8 ;  /* 0x0000000c0808722b */ /* 0x000fc60000000008 */
[----:B------:R0:W-:Y:S04]  /*8f370*/  STL.64 [R1+0xac00], R26 ;  /* 0x00ac001a01007387 */ /* 0x0001e80000100a00 */
[----:B------:R1:W-:Y:S01]  /*8f380*/  STL.64 [R1+0xabf8], R24 ;  /* 0x00abf81801007387 */ /* 0x0003e20000100a00 */
[----:B------:R-:W-:-:S03]  /*8f390*/  DMUL R12, R8, -R6 ;  /* 0x80000006080c7228 */ /* 0x000fc60000000000 */
[----:B------:R1:W-:Y:S04]  /*8f3a0*/  STL.64 [R1+0xabf0], R22 ;  /* 0x00abf01601007387 */ /* 0x0003e80000100a00 */
[----:B------:R1:W-:Y:S01]  /*8f3b0*/  STL.64 [R1+0xabb8], R2 ;  /* 0x00abb80201007387 */ /* 0x0003e20000100a00 */
[----:B------:R-:W-:-:S03]  /*8f3c0*/  DFMA R78, -R118, R12, -R6 ;  /* 0x0000000c764e722b */ /* 0x000fc60000000906 */
[----:B0-----:R-:W4:Y:S04]  /*8f3d0*/  LDL.LU.64 R26, [R1+0x7760] ;  /* 0x00776000011a7983 */ /* 0x001f280000300a00 */
[----:B------:R-:W4:Y:S01]  /*8f3e0*/  LDL.64 R226, [R1+0x8088] ;  /* 0x0080880001e27983 */ /* 0x000f220000100a00 */
[----:B------:R-:W-:-:S03]  /*8f3f0*/  DFMA R182, R8, R78, R12 ;  /* 0x0000004e08b6722b */ /* 0x000fc6000000000c */
[----:B-1----:R-:W4:Y:S04]  /*8f400*/  LDL.LU.64 R24, [R1+0x7748] ;  /* 0x0077480001187983 */ /* 0x002f280000300a00 */
[----:B------:R-:W2:Y:S04]  /*8f410*/  LDL.64 R78, [R1+0x8080] ;  /* 0x00808000014e7983 */ /* 0x000ea80000100a00 */
[----:B------:R-:W4:Y:S04]  /*8f420*/  LDL.64 R122, [R1+0x7ad0] ;  /* 0x007ad000017a7983 */ /* 0x000f280000100a00 */
[----:B------:R-:W4:Y:S04]  /*8f430*/  LDL.LU.64 R22, [R1+0x7740] ;  /* 0x0077400001167983 */ /* 0x000f280000300a00 */
[----:B------:R-:W4:Y:S04]  /*8f440*/  LDL.LU.64 R2, [R1+0x7710] ;  /* 0x0077100001027983 */ /* 0x000f280000300a00 */
[----:B------:R-:W4:Y:S04]  /*8f450*/  LDL.64 R8, [R1+0x7ae8] ;  /* 0x007ae80001087983 */ /* 0x000f280000100a00 */
[----:B------:R-:W4:Y:S01]  /*8f460*/  LDL.64 R174, [R1+0x7e10] ;  /* 0x007e100001ae7983 */ /* 0x000f220000100a00 */
[----:B--2---:R-:W-:-:S03]  /*8f470*/  DFMA R78, R78, R180, R120 ;  /* 0x000000b44e4e722b */ /* 0x004fc60000000078 */
[----:B------:R-:W2:Y:S01]  /*8f480*/  LDL.64 R120, [R1+0x7ad8] ;  /* 0x007ad80001787983 */ /* 0x000ea20000100a00 */
[-C--:B------:R-:W-:Y:S02]  /*8f490*/  DFMA R18, R18, R180.reuse, R20 ;  /* 0x000000b41212722b */ /* 0x080fe40000000014 */
[-C--:B---3--:R-:W-:Y:S01]  /*8f4a0*/  DFMA R14, R14, R180.reuse, R16 ;  /* 0x000000b40e0e722b */ /* 0x088fe20000000010 */
[----:B------:R0:W5:Y:S01]  /*8f4b0*/  LDL.LU.64 R20, [R1+0xabe8] ;  /* 0x00abe80001147983 */ /* 0x0001620000300a00 */
[-C--:B----4-:R-:W-:Y:S02]  /*8f4c0*/  DFMA R4, R4, R180.reuse, R10 ;  /* 0x000000b40404722b */ /* 0x090fe4000000000a */
[-C--:B------:R-:W-:Y:S01]  /*8f4d0*/  DFMA R226, R226, R180.reuse, R26 ;  /* 0x000000b4e2e2722b */ /* 0x080fe2000000001a */
[----:B------:R1:W-:Y:S01]  /*8f4e0*/  STL.64 [R1+0x7758], R18 ;  /* 0x0077581201007387 */ /* 0x0003e20000100a00 */
[----:B------:R-:W-:-:S03]  /*8f4f0*/  DFMA R122, R122, R180, R24 ;  /* 0x000000b47a7a722b */ /* 0x000fc60000000018 */
[----:B------:R3:W-:Y:S01]  /*8f500*/  STL.64 [R1+0x7770], R14 ;  /* 0x0077700e01007387 */ /* 0x0007e20000100a00 */
[----:B------:R-:W-:-:S03]  /*8f510*/  DFMA R8, R8, R180, R2 ;  /* 0x000000b40808722b */ /* 0x000fc60000000002 */
[----:B------:R4:W-:Y:S04]  /*8f520*/  STL.64 [R1+0x7768], R4 ;  /* 0x0077680401007387 */ /* 0x0009e80000100a00 */
[----:B------:R0:W5:Y:S04]  /*8f530*/  LDL.LU.64 R26, [R1+0xac00] ;  /* 0x00ac0000011a7983 */ /* 0x0001680000300a00 */
[----:B------:R0:W5:Y:S04]  /*8f540*/  LDL.LU.64 R24, [R1+0xabf8] ;  /* 0x00abf80001187983 */ /* 0x0001680000300a00 */
[----:B-1----:R0:W5:Y:S04]  /*8f550*/  LDL.LU.64 R18, [R1+0xabe0] ;  /* 0x00abe00001127983 */ /* 0x0021680000300a00 */
[----:B------:R0:W5:Y:S04]  /*8f560*/  LDL.LU.64 R16, [R1+0xabd8] ;  /* 0x00abd80001107983 */ /* 0x0001680000300a00 */
[----:B---3--:R0:W5:Y:S04]  /*8f570*/  LDL.LU.64 R14, [R1+0xabd0] ;  /* 0x00abd000010e7983 */ /* 0x0081680000300a00 */
[----:B------:R0:W5:Y:S04]  /*8f580*/  LDL.LU.64 R10, [R1+0xabc8] ;  /* 0x00abc800010a7983 */ /* 0x0001680000300a00 */
[----:B----4-:R0:W5:Y:S04]  /*8f590*/  LDL.LU.64 R4, [R1+0xabc0] ;  /* 0x00abc00001047983 */ /* 0x0101680000300a00 */
[----:B------:R0:W5:Y:S01]  /*8f5a0*/  LDL.LU.64 R2, [R1+0xabb8] ;  /* 0x00abb80001027983 */ /* 0x0001620000300a00 */
[----:B--2---:R-:W-:-:S03]  /*8f5b0*/  DFMA R120, R120, R180, R22 ;  /* 0x000000b47878722b */ /* 0x004fc60000000016 */
[----:B------:R0:W5:Y:S01]  /*8f5c0*/  LDL.LU.64 R22, [R1+0xabf0] ;  /* 0x00abf00001167983 */ /* 0x0001620000300a00 */
[----:B------:R-:W-:-:S03]  /*8f5d0*/  DADD R6, -RZ, -R6 ;  /* 0x00000000ff067229 */ /* 0x000fc60000000906 */
[----:B------:R1:W-:Y:S01]  /*8f5e0*/  STL.64 [R1+0x7760], R8 ;  /* 0x0077600801007387 */ /* 0x0003e20000100a00 */
[----:B------:R-:W-:Y:S01]  /*8f5f0*/  FFMA R0, RZ, R119, R183 ;  /* 0x00000077ff007223 */ /* 0x000fe200000000b7 */
[----:B-1----:R-:W-:-:S04]  /*8f600*/  DFMA R8, R174, R180, R224 ;  /* 0x000000b4ae08722b */ /* 0x002fc800000000e0 */
[----:B------:R-:W-:-:S03]  /*8f610*/  FSETP.GT.AND P1, PT, |R0|, 1.469367938527859385e-39, PT ;  /* 0x001000000000780b */ /* 0x000fc60003f24200 */
[----:B------:R0:W-:Y:S01]  /*8f620*/  STL.64 [R1+0x7750], R8 ;  /* 0x0077500801007387 */ /* 0x0001e20000100a00 */
[----:B------:R-:W-:Y:S01]  /*8f630*/  FSETP.GEU.AND P2, PT, |R7|, 6.5827683646048100446e-37, PT ;  /* 0x036000000700780b */ /* 0x000fe20003f4e200 */
[----:B------:R-:W-:-:S12]  /*8f640*/  BSSY.RECONVERGENT B3, `(.L_x_1366) ;  /* 0x000000a000037945 */ /* 0x000fd80003800200 */
        /* <DEDUP_REMOVED lines=9> */
.L_x_1367:
[----:B------:R-:W-:Y:S05]  /*8f6e0*/  BSYNC.RECONVERGENT B3 ;  /* 0x0000000000037941 */ /* 0x000fea0003800200 */
.L_x_1366:
[----:B-----5:R-:W0:Y:S01]  /*8f6f0*/  MUFU.RCP64H R7, R11 ;  /* 0x0000000b00077308 */ /* 0x020e220000001800 */
[----:B------:R-:W-:Y:S01]  /*8f700*/  IMAD.MOV.U32 R6, RZ, RZ, 0x1 ;  /* 0x00000001ff067424 */ /* 0x000fe200078e00ff */
[----:B------:R1:W-:Y:S04]  /*8f710*/  STL.64 [R1+0xac20], R36 ;  /* 0x00ac202401007387 */ /* 0x0003e80000100a00 */
[----:B------:R2:W-:Y:S04]  /*8f720*/  STL.64 [R1+0xac18], R34 ;  /* 0x00ac182201007387 */ /* 0x0005e80000100a00 */
[----:B------:R3:W-:Y:S04]  /*8f730*/  STL.64 [R1+0xac00], R28 ;  /* 0x00ac001c01007387 */ /* 0x0007e80000100a00 */
[----:B-1----:R-:W4:Y:S01]  /*8f740*/  LDL.64 R36, [R1+0x82f8] ;  /* 0x0082f80001247983 */ /* 0x002f220000100a00 */
        /* <DEDUP_REMOVED lines=10> */
[----:B------:R1:W-:Y:S04]  /*8f7f0*/  STL.64 [R1+0xabc8], R14 ;  /* 0x00abc80e01007387 */ /* 0x0003e80000100a00 */
[----:B------:R1:W-:Y:S01]  /*8f800*/  STL.64 [R1+0xabc0], R4 ;  /* 0x00abc00401007387 */ /* 0x0003e20000100a00 */
[----:B------:R-:W-:-:S03]  /*8f810*/  DFMA R8, R6, R8, R6 ;  /* 0x000000080608722b */ /* 0x000fc60000000006 */
[----:B---3--:R-:W3:Y:S04]  /*8f820*/  LDL.LU.64 R28, [R1+0x7780] ;  /* 0x00778000011c7983 */ /* 0x008ee80000300a00 */
[----:B0-----:R-:W3:Y:S01]  /*8f830*/  LDL.64 R26, [R1+0x8600] ;  /* 0x00860000011a7983 */ /* 0x001ee20000100a00 */
[----:B------:R-:W-:-:S03]  /*8f840*/  DMUL R6, R80, -R8 ;  /* 0x8000000850067228 */ /* 0x000fc60000000000 */
[----:B-1----:R-:W3:Y:S04]  /*8f850*/  LDL.LU.64 R22, [R1+0x7770] ;  /* 0x0077700001167983 */ /* 0x002ee80000300a00 */
[----:B------:R-:W3:Y:S01]  /*8f860*/  LDL.64 R20, [R1+0x8270] ;  /* 0x0082700001147983 */ /* 0x000ee20000100a00 */
[----:B------:R-:W-:-:S03]  /*8f870*/  DFMA R12, -R10, R6, -R80 ;  /* 0x000000060a0c722b */ /* 0x000fc60000000950 */
[----:B------:R-:W3:Y:S04]  /*8f880*/  LDL.LU.64 R18, [R1+0x7768] ;  /* 0x0077680001127983 */ /* 0x000ee80000300a00 */
[----:B------:R-:W3:Y:S01]  /*8f890*/  LDL.64 R16, [R1+0x8278] ;  /* 0x0082780001107983 */ /* 0x000ee20000100a00 */
[----:B------:R-:W-:-:S03]  /*8f8a0*/  DFMA R224, R8, R12, R6 ;  /* 0x0000000c08e0722b */ /* 0x000fc60000000006 */
[----:B------:R-:W3:Y:S04]  /*8f8b0*/  LDL.LU.64 R14, [R1+0x7760] ;  /* 0x00776000010e7983 */ /* 0x000ee80000300a00 */
[----:B------:R-:W3:Y:S04]  /*8f8c0*/  LDL.64 R6, [R1+0x7a88] ;  /* 0x007a880001067983 */ /* 0x000ee80000100a00 */
[----:B------:R-:W3:Y:S04]  /*8f8d0*/  LDL.64 R4, [R1+0x7a70] ;  /* 0x007a700001047983 */ /* 0x000ee80000100a00 */
[----:B------:R0:W-:Y:S04]  /*8f8e0*/  STL.64 [R1+0xac28], R38 ;  /* 0x00ac282601007387 */ /* 0x0001e80000100a00 */
[----:B------:R1:W-:Y:S04]  /*8f8f0*/  STL.64 [R1+0xac10], R32 ;  /* 0x00ac102001007387 */ /* 0x0003e80000100a00 */
[----:B------:R1:W-:Y:S04]  /*8f900*/  STL.64 [R1+0xac08], R30 ;  /* 0x00ac081e01007387 */ /* 0x0003e80000100a00 */
[----:B------:R1:W-:Y:S04]  /*8f910*/  STL.64 [R1+0xabf0], R24 ;  /* 0x00abf01801007387 */ /* 0x0003e80000100a00 */
[----:B------:R1:W-:Y:S04]  /*8f920*/  STL.64 [R1+0xabb8], R2 ;  /* 0x00abb80201007387 */ /* 0x0003e80000100a00 */
[----:B0-----:R-:W3:Y:S04]  /*8f930*/  LDL.64 R38, [R1+0x82f0] ;  /* 0x0082f00001267983 */ /* 0x001ee80000100a00 */
[----:B-1----:R-:W3:Y:S04]  /*8f940*/  LDL.LU.64 R32, [R1+0x7778] ;  /* 0x0077780001207983 */ /* 0x002ee80000300a00 */
[----:B------:R-:W3:Y:S04]  /*8f950*/  LDL.LU.64 R30, [R1+0x7758] ;  /* 0x00775800011e7983 */ /* 0x000ee80000300a00 */
[----:B------:R-:W3:Y:S04]  /*8f960*/  LDL.LU.64 R24, [R1+0x77c8] ;  /* 0x0077c80001187983 */ /* 0x000ee80000300a00 */
[----:B------:R-:W3:Y:S04]  /*8f970*/  LDL.LU.64 R2, [R1+0x7750] ;  /* 0x0077500001027983 */ /* 0x000ee80000300a00 */
[----:B------:R-:W3:Y:S04]  /*8f980*/  LDL.64 R174, [R1+0x7f30] ;  /* 0x007f300001ae7983 */ /* 0x000ee80000100a00 */
[----:B------:R-:W3:Y:S01]  /*8f990*/  LDL.LU.64 R8, [R1+0x7798] ;  /* 0x0077980001087983 */ /* 0x000ee20000300a00 */
[----:B----4-:R-:W-:-:S03]  /*8f9a0*/  DFMA R226, R36, R182, R226 ;  /* 0x000000b624e2722b */ /* 0x010fc600000000e2 */
[----:B------:R0:W5:Y:S01]  /*8f9b0*/  LDL.LU.64 R36, [R1+0xac20] ;  /* 0x00ac200001247983 */ /* 0x0001620000300a00 */
[----:B--2---:R-:W-:-:S03]  /*8f9c0*/  DFMA R122, R34, R182, R122 ;  /* 0x000000b6227a722b */ /* 0x004fc6000000007a */
[----:B------:R0:W5:Y:S04]  /*8f9d0*/  LDL.LU.64 R34, [R1+0xac18] ;  /* 0x00ac180001227983 */ /* 0x0001680000300a00 */
[----:B------:R1:W-:Y:S04]  /*8f9e0*/  STL.64 [R1+0x7748], R226 ;  /* 0x007748e201007387 */ /* 0x0003e80000100a00 */
[----:B------:R2:W-:Y:S04]  /*8f9f0*/  STL.64 [R1+0x7740], R122 ;  /* 0x0077407a01007387 */ /* 0x0005e80000100a00 */
[----:B-1----:R-:W4:Y:S04]  /*8fa00*/  LDL.64 R226, [R1+0x7a78] ;  /* 0x007a780001e27983 */ /* 0x002f280000100a00 */
[----:B--2---:R-:W2:Y:S01]  /*8fa10*/  LDL.64 R122, [R1+0x8608] ;  /* 0x00860800017a7983 */ /* 0x004ea20000100a00 */
[----:B---3--:R-:W-:-:S03]  /*8fa20*/  DFMA R6, R6, R182, R120 ;  /* 0x000000b60606722b */ /* 0x008fc60000000078 */
[----:B------:R-:W3:Y:S04]  /*8fa30*/  LDL.64 R120, [R1+0x7c60] ;  /* 0x007c600001787983 */ /* 0x000ee80000100a00 */
[----:B------:R1:W-:Y:S02]  /*8fa40*/  STL.64 [R1+0x7718], R6 ;  /* 0x0077180601007387 */ /* 0x0003e40000100a00 */
[----:B-1----:R-:W-:Y:S02]  /*8fa50*/  DADD R6, -RZ, -R80 ;  /* 0x00000000ff067229 */ /* 0x002fe40000000950 */
[----:B------:R-:W3:Y:S01]  /*8fa60*/  LDL.64 R80, [R1+0x7c68] ;  /* 0x007c680001507983 */ /* 0x000ee20000100a00 */
[-C--:B------:R-:W-:Y:S02]  /*8fa70*/  DFMA R26, R26, R182.reuse, R28 ;  /* 0x000000b61a1a722b */ /* 0x080fe4000000001c */
[-C--:B------:R-:W-:Y:S01]  /*8fa80*/  DFMA R20, R20, R182.reuse, R22 ;  /* 0x000000b61414722b */ /* 0x080fe20000000016 */
[----:B------:R0:W5:Y:S01]  /*8fa90*/  LDL.LU.64 R28, [R1+0xac00] ;  /* 0x00ac0000011c7983 */ /* 0x0001620000300a00 */
[----:B------:R-:W-:-:S02]  /*8faa0*/  DFMA R16, R16, R182, R18 ;  /* 0x000000b61010722b */ /* 0x000fc40000000012 */
[-C--:B------:R-:W-:Y:S01]  /*8fab0*/  DFMA R4, R4, R182.reuse, R14 ;  /* 0x000000b60404722b */ /* 0x080fe2000000000e */
[----:B------:R1:W-:Y:S01]  /*8fac0*/  STL.64 [R1+0x7710], R26 ;  /* 0x0077101a01007387 */ /* 0x0003e20000100a00 */
[----:B------:R-:W-:-:S03]  /*8fad0*/  DFMA R78, R38, R182, R78 ;  /* 0x000000b6264e722b */ /* 0x000fc6000000004e */
[----:B------:R0:W-:Y:S04]  /*8fae0*/  STL.64 [R1+0x7790], R20 ;  /* 0x0077901401007387 */ /* 0x0001e80000100a00 */
[----:B------:R0:W-:Y:S04]  /*8faf0*/  STL.64 [R1+0x7788], R16 ;  /* 0x0077881001007387 */ /* 0x0001e80000100a00 */
[----:B------:R0:W-:Y:S04]  /*8fb00*/  STL.64 [R1+0x7780], R4 ;  /* 0x0077800401007387 */ /* 0x0001e80000100a00 */
[----:B------:R0:W5:Y:S04]  /*8fb10*/  LDL.LU.64 R38, [R1+0xac28] ;  /* 0x00ac280001267983 */ /* 0x0001680000300a00 */
[----:B-1----:R1:W5:Y:S04]  /*8fb20*/  LDL.LU.64 R26, [R1+0xabf8] ;  /* 0x00abf800011a7983 */ /* 0x0023680000300a00 */
[----:B------:R1:W5:Y:S04]  /*8fb30*/  LDL.LU.64 R22, [R1+0xabe8] ;  /* 0x00abe80001167983 */ /* 0x0003680000300a00 */
[----:B0-----:R1:W5:Y:S04]  /*8fb40*/  LDL.LU.64 R20, [R1+0xabe0] ;  /* 0x00abe00001147983 */ /* 0x0013680000300a00 */
[----:B------:R1:W5:Y:S04]  /*8fb50*/  LDL.LU.64 R18, [R1+0xabd8] ;  /* 0x00abd80001127983 */ /* 0x0003680000300a00 */
[----:B------:R1:W5:Y:S04]  /*8fb60*/  LDL.LU.64 R16, [R1+0xabd0] ;  /* 0x00abd00001107983 */ /* 0x0003680000300a00 */
[----:B------:R1:W5:Y:S04]  /*8fb70*/  LDL.LU.64 R14, [R1+0xabc8] ;  /* 0x00abc800010e7983 */ /* 0x0003680000300a00 */
[----:B------:R1:W5:Y:S01]  /*8fb80*/  LDL.LU.64 R4, [R1+0xabc0] ;  /* 0x00abc00001047983 */ /* 0x0003620000300a00 */
[----:B----4-:R-:W-:-:S03]  /*8fb90*/  DFMA R226, R226, R182, R2 ;  /* 0x000000b6e2e2722b */ /* 0x010fc60000000002 */
[----:B------:R1:W5:Y:S01]  /*8fba0*/  LDL.LU.64 R2, [R1+0xabb8] ;  /* 0x00abb80001027983 */ /* 0x0003620000300a00 */
[----:B--2---:R-:W-:-:S03]  /*8fbb0*/  DFMA R122, R122, R182, R24 ;  /* 0x000000b67a7a722b */ /* 0x004fc60000000018 */
[----:B------:R1:W5:Y:S01]  /*8fbc0*/  LDL.LU.64 R24, [R1+0xabf0] ;  /* 0x00abf00001187983 */ /* 0x0003620000300a00 */
[----:B---3--:R-:W-:-:S03]  /*8fbd0*/  DFMA R120, R120, R182, R32 ;  /* 0x000000b67878722b */ /* 0x008fc60000000020 */
[----:B------:R1:W5:Y:S01]  /*8fbe0*/  LDL.LU.64 R32, [R1+0xac10] ;  /* 0x00ac100001207983 */ /* 0x0003620000300a00 */
[----:B------:R-:W-:-:S03]  /*8fbf0*/  DFMA R80, R80, R182, R30 ;  /* 0x000000b65050722b */ /* 0x000fc6000000001e */
[----:B------:R1:W5:Y:S01]  /*8fc00*/  LDL.LU.64 R30, [R1+0xac08] ;  /* 0x00ac0800011e7983 */ /* 0x0003620000300a00 */
[----:B------:R-:W-:Y:S01]  /*8fc10*/  DFMA R8, R174, R182, R8 ;  /* 0x000000b6ae08722b */ /* 0x000fe20000000008 */
[----:B------:R-:W-:Y:S02]  /*8fc20*/  FFMA R0, RZ, R11, R225 ;  /* 0x0000000bff007223 */ /* 0x000fe400000000e1 */
[----:B------:R1:W-:Y:S04]  /*8fc30*/  STL.64 [R1+0x7778], R226 ;  /* 0x007778e201007387 */ /* 0x0003e80000100a00 */
[----:B------:R1:W-:Y:S01]  /*8fc40*/  STL.64 [R1+0x7798], R8 ;  /* 0x0077980801007387 */ /* 0x0003e20000100a00 */
[----:B------:R-:W-:Y:S02]  /*8fc50*/  FSETP.GT.AND P1, PT, |R0|, 1.469367938527859385e-39, PT ;  /* 0x001000000000780b */ /* 0x000fe40003f24200 */
[----:B------:R-:W-:Y:S01]  /*8fc60*/  FSETP.GEU.AND P2, PT, |R7|, 6.5827683646048100446e-37, PT ;  /* 0x036000000700780b */ /* 0x000fe20003f4e200 */
[----:B------:R-:W-:-:S12]  /*8fc70*/  BSSY.RECONVERGENT B3, `(.L_x_1368) ;  /* 0x000000a000037945 */ /* 0x000fd80003800200 */
        /* <DEDUP_REMOVED lines=9> */
.L_x_1369:
[----:B------:R-:W-:Y:S05]  /*8fd10*/  BSYNC.RECONVERGENT B3 ;  /* 0x0000000000037941 */ /* 0x000fea0003800200 */
.L_x_1368:
[----:B------:R-:W2:Y:S04]  /*8fd20*/  LDL.64 R12, [R1+0x8240] ;  /* 0x00824000010c7983 */ /* 0x000ea80000100a00 */
[----:B-----5:R0:W-:Y:S04]  /*8fd30*/  STL.64 [R1+0xac00], R26 ;  /* 0x00ac001a01007387 */ /* 0x0201e80000100a00 */
[----:B------:R1:W-:Y:S04]  /*8fd40*/  STL.64 [R1+0xac20], R34 ;  /* 0x00ac202201007387 */ /* 0x0003e80000100a00 */
[----:B------:R3:W-:Y:S04]  /*8fd50*/  STL.64 [R1+0xac18], R32 ;  /* 0x00ac182001007387 */ /* 0x0007e80000100a00 */
[----:B0-----:R-:W4:Y:S01]  /*8fd60*/  LDL.64 R26, [R1+0x7b98] ;  /* 0x007b9800011a7983 */ /* 0x001f220000100a00 */
[----:B------:R-:W0:Y:S01]  /*8fd70*/  MUFU.RCP64H R7, R65 ;  /* 0x0000004100077308 */ /* 0x000e220000001800 */
[----:B------:R-:W-:-:S02]  /*8fd80*/  MOV R6, 0x1 ;  /* 0x0000000100067802 */ /* 0x000fc40000000f00 */
[----:B-1----:R-:W4:Y:S04]  /*8fd90*/  LDL.64 R34, [R1+0x7cb0] ;  /* 0x007cb00001227983 */ /* 0x002f280000100a00 */
[----:B---3--:R-:W3:Y:S04]  /*8fda0*/  LDL.64 R32, [R1+0x7cb8] ;  /* 0x007cb80001207983 */ /* 0x008ee80000100a00 */
[----:B------:R1:W-:Y:S04]  /*8fdb0*/  STL.64 [R1+0xac40], R42 ;  /* 0x00ac402a01007387 */ /* 0x0003e80000100a00 */
[----:B------:R1:W-:Y:S01]  /*8fdc0*/  STL.64 [R1+0xac38], R40 ;  /* 0x00ac382801007387 */ /* 0x0003e20000100a00 */
[----:B0-----:R-:W-:-:S03]  /*8fdd0*/  DFMA R8, -R64, R6, 1 ;  /* 0x3ff000004008742b */ /* 0x001fc60000000106 */
[----:B------:R0:W-:Y:S04]  /*8fde0*/  STL.64 [R1+0xac30], R38 ;  /* 0x00ac302601007387 */ /* 0x0001e80000100a00 */
        /* <DEDUP_REMOVED lines=11> */
[----:B------:R0:W-:Y:S04]  /*8fea0*/  STL.64 [R1+0xabd8], R16 ;  /* 0x00abd81001007387 */ /* 0x0001e80000100a00 */
[----:B------:R0:W-:Y:S04]  /*8feb0*/  STL.64 [R1+0xabd0], R14 ;  /* 0x00abd00e01007387 */ /* 0x0001e80000100a00 */
[----:B------:R0:W-:Y:S04]  /*8fec0*/  STL.64 [R1+0xabc8], R10 ;  /* 0x00abc80a01007387 */ /* 0x0001e80000100a00 */
[----:B------:R0:W-:Y:S04]  /*8fed0*/  STL.64 [R1+0xabc0], R4 ;  /* 0x00abc00401007387 */ /* 0x0001e80000100a00 */
[----:B-1----:R-:W3:Y:S04]  /*8fee0*/  LDL.LU.64 R42, [R1+0x7740] ;  /* 0x00774000012a7983 */ /* 0x002ee80000300a00 */
[----:B------:R-:W3:Y:S04]  /*8fef0*/  LDL.64 R40, [R1+0x7bd0] ;  /* 0x007bd00001287983 */ /* 0x000ee80000100a00 */
[----:B0-----:R-:W3:Y:S04]  /*8ff00*/  LDL.LU.64 R38, [R1+0x7718] ;  /* 0x0077180001267983 */ /* 0x001ee80000300a00 */
[----:B------:R-:W3:Y:S04]  /*8ff10*/  LDL.64 R36, [R1+0x7bd8] ;  /* 0x007bd80001247983 */ /* 0x000ee80000100a00 */
[----:B------:R-:W3:Y:S04]  /*8ff20*/  LDL.LU.64 R30, [R1+0x7710] ;  /* 0x00771000011e7983 */ /* 0x000ee80000300a00 */
        /* <DEDUP_REMOVED lines=9> */
[----:B------:R0:W-:Y:S04]  /*8ffc0*/  STL.64 [R1+0xac48], R44 ;  /* 0x00ac482c01007387 */ /* 0x0001e80000100a00 */
[----:B------:R1:W-:Y:S04]  /*8ffd0*/  STL.64 [R1+0xabb8], R2 ;  /* 0x00abb80201007387 */ /* 0x0003e80000100a00 */
[----:B------:R-:W3:Y:S04]  /*8ffe0*/  LDL.64 R174, [R1+0x8640] ;  /* 0x0086400001ae7983 */ /* 0x000ee80000100a00 */
[----:B0-----:R-:W3:Y:S04]  /*8fff0*/  LDL.LU.64 R44, [R1+0x7748] ;  /* 0x00774800012c7983 */ /* 0x001ee80000300a00 */
[----:B-1----:R-:W3:Y:S01]  /*90000*/  LDL.LU.64 R2, [R1+0x7780] ;  /* 0x0077800001027983 */ /* 0x002ee20000300a00 */
[----:B--2---:R-:W-:-:S08]  /*90010*/  DFMA R6, R12, R224, R78 ;  /* 0x000000e00c06722b */ /* 0x004fd0000000004e */
[----:B------:R-:W-:-:S08]  /*90020*/  DMUL R12, R8, -R6 ;  /* 0x80000006080c7228 */ /* 0x000fd00000000000 */
[----:B------:R-:W-:Y:S02]  /*90030*/  DFMA R78, -R64, R12, -R6 ;  /* 0x0000000c404e722b */ /* 0x000fe40000000906 */
[-C--:B----4-:R-:W-:Y:S02]  /*90040*/  DFMA R122, R26, R224.reuse, R122 ;  /* 0x000000e01a7a722b */ /* 0x090fe4000000007a */
[----:B------:R-:W-:Y:S01]  /*90050*/  DFMA R120, R34, R224, R120 ;  /* 0x000000e02278722b */ /* 0x000fe20000000078 */
[----:B------:R0:W5:Y:S03]  /*90060*/  LDL.LU.64 R26, [R1+0xac00] ;  /* 0x00ac0000011a7983 */ /* 0x0001660000300a00 */
[----:B------:R-:W-:Y:S01]  /*90070*/  DFMA R226, R8, R78, R12 ;  /* 0x0000004e08e2722b */ /* 0x000fe2000000000c */
[----:B------:R1:W-:Y:S04]  /*90080*/  STL.64 [R1+0x7748], R122 ;  /* 0x0077487a01007387 */ /* 0x0003e80000100a00 */
[----:B------:R-:W2:Y:S01]  /*90090*/  LDL.64 R78, [R1+0x8248] ;  /* 0x00824800014e7983 */ /* 0x000ea20000100a00 */
[----:B---3--:R-:W-:-:S03]  /*900a0*/  DFMA R80, R32, R224, R80 ;  /* 0x000000e02050722b */ /* 0x008fc60000000050 */
[----:B------:R3:W-:Y:S04]  /*900b0*/  STL.64 [R1+0x7760], R120 ;  /* 0x0077607801007387 */ /* 0x0007e80000100a00 */
[----:B-1----:R-:W4:Y:S04]  /*900c0*/  LDL.64 R122, [R1+0x7ca0] ;  /* 0x007ca000017a7983 */ /* 0x002f280000100a00 */
[----:B------:R1:W-:Y:S04]  /*900d0*/  STL.64 [R1+0x7758], R80 ;  /* 0x0077585001007387 */ /* 0x0003e80000100a00 */
[----:B---3--:R-:W3:Y:S04]  /*900e0*/  LDL.64 R120, [R1+0x7ca8] ;  /* 0x007ca80001787983 */ /* 0x008ee80000100a00 */
[----:B------:R-:W3:Y:S04]  /*900f0*/  LDL.LU.64 R8, [R1+0x7798] ;  /* 0x0077980001087983 */ /* 0x000ee80000300a00 */
[----:B-1----:R-:W3:Y:S04]  /*90100*/  LDL.LU.64 R80, [R1+0x7778] ;  /* 0x0077780001507983 */ /* 0x002ee80000300a00 */
[----:B------:R0:W5:Y:S04]  /*90110*/  LDL.LU.64 R34, [R1+0xac20] ;  /* 0x00ac200001227983 */ /* 0x0001680000300a00 */
[----:B------:R0:W5:Y:S01]  /*90120*/  LDL.LU.64 R32, [R1+0xac18] ;  /* 0x00ac180001207983 */ /* 0x0001620000300a00 */
[----:B------:R-:W-:-:S03]  /*90130*/  DFMA R40, R40, R224, R42 ;  /* 0x000000e02828722b */ /* 0x000fc6000000002a */
[----:B------:R0:W5:Y:S01]  /*90140*/  LDL.LU.64 R42, [R1+0xac40] ;  /* 0x00ac4000012a7983 */ /* 0x0001620000300a00 */
[-C--:B------:R-:W-:Y:S02]  /*90150*/  DFMA R36, R36, R224.reuse, R38 ;  /* 0x000000e02424722b */ /* 0x080fe40000000026 */
[-C--:B------:R-:W-:Y:S02]  /*90160*/  DFMA R28, R28, R224.reuse, R30 ;  /* 0x000000e01c1c722b */ /* 0x080fe4000000001e */
[-C--:B------:R-:W-:Y:S02]  /*90170*/  DFMA R22, R22, R224.reuse, R24 ;  /* 0x000000e01616722b */ /* 0x080fe40000000018 */
[-C--:B------:R-:W-:Y:S02]  /*90180*/  DFMA R18, R18, R224.reuse, R20 ;  /* 0x000000e01212722b */ /* 0x080fe40000000014 */
[-C--:B------:R-:W-:Y:S02]  /*90190*/  DFMA R14, R14, R224.reuse, R16 ;  /* 0x000000e00e0e722b */ /* 0x080fe40000000010 */
[-C--:B------:R-:W-:Y:S01]  /*901a0*/  DFMA R4, R4, R224.reuse, R10 ;  /* 0x000000e00404722b */ /* 0x080fe2000000000a */
[----:B------:R1:W-:Y:S04]  /*901b0*/  STL.64 [R1+0x7770], R40 ;  /* 0x0077702801007387 */ /* 0x0003e80000100a00 */
[----:B------:R0:W-:Y:S04]  /*901c0*/  STL.64 [R1+0x7768], R36 ;  /* 0x0077682401007387 */ /* 0x0001e80000100a00 */
[----:B------:R0:W-:Y:S04]  /*901d0*/  STL.64 [R1+0x7750], R28 ;  /* 0x0077501c01007387 */ /* 0x0001e80000100a00 */
[----:B------:R0:W-:Y:S04]  /*901e0*/  STL.64 [R1+0x7740], R22 ;  /* 0x0077401601007387 */ /* 0x0001e80000100a00 */
[----:B------:R0:W-:Y:S04]  /*901f0*/  STL.64 [R1+0x7718], R18 ;  /* 0x0077181201007387 */ /* 0x0001e80000100a00 */
[----:B------:R0:W-:Y:S04]  /*90200*/  STL.64 [R1+0x78a8], R14 ;  /* 0x0078a80e01007387 */ /* 0x0001e80000100a00 */
[----:B------:R0:W-:Y:S04]  /*90210*/  STL.64 [R1+0x7710], R4 ;  /* 0x0077100401007387 */ /* 0x0001e80000100a00 */
[----:B-1----:R1:W5:Y:S04]  /*90220*/  LDL.LU.64 R40, [R1+0xac38] ;  /* 0x00ac380001287983 */ /* 0x0023680000300a00 */
[----:B------:R1:W5:Y:S04]  /*90230*/  LDL.LU.64 R38, [R1+0xac30] ;  /* 0x00ac300001267983 */ /* 0x0003680000300a00 */
[----:B0-----:R1:W5:Y:S04]  /*90240*/  LDL.LU.64 R36, [R1+0xac28] ;  /* 0x00ac280001247983 */ /* 0x0013680000300a00 */
        /* <DEDUP_REMOVED lines=9> */
[----:B------:R1:W5:Y:S01]  /*902e0*/  LDL.LU.64 R4, [R1+0xabc0] ;  /* 0x00abc00001047983 */ /* 0x0003620000300a00 */
[----:B--2---:R-:W-:-:S03]  /*902f0*/  DFMA R78, R78, R224, R44 ;  /* 0x000000e04e4e722b */ /* 0x004fc6000000002c */
[----:B------:R1:W5:Y:S01]  /*90300*/  LDL.LU.64 R44, [R1+0xac48] ;  /* 0x00ac4800012c7983 */ /* 0x0003620000300a00 */
[----:B----4-:R-:W-:-:S03]  /*90310*/  DFMA R122, R122, R224, R2 ;  /* 0x000000e07a7a722b */ /* 0x010fc60000000002 */
[----:B------:R1:W5:Y:S01]  /*90320*/  LDL.LU.64 R2, [R1+0xabb8] ;  /* 0x00abb80001027983 */ /* 0x0003620000300a00 */
[----:B------:R-:W-:Y:S01]  /*90330*/  DADD R6, -RZ, -R6 ;  /* 0x00000000ff067229 */ /* 0x000fe20000000906 */
[----:B------:R-:W-:-:S05]  /*90340*/  FFMA R0, RZ, R65, R227 ;  /* 0x00000041ff007223 */ /* 0x000fca00000000e3 */
[----:B------:R-:W-:-:S04]  /*90350*/  FSETP.GT.AND P1, PT, |R0|, 1.469367938527859385e-39, PT ;  /* 0x001000000000780b */ /* 0x000fc80003f24200 */
[----:B------:R-:W-:Y:S01]  /*90360*/  FSETP.GEU.AND P2, PT, |R7|, 6.5827683646048100446e-37, PT ;  /* 0x036000000700780b */ /* 0x000fe20003f4e200 */
[----:B------:R-:W-:Y:S01]  /*90370*/  BSSY.RECONVERGENT B3, `(.L_x_1370) ;  /* 0x000000c000037945 */ /* 0x000fe20003800200 */
[-C--:B---3--:R-:W-:Y:S02]  /*90380*/  DFMA R120, R120, R224.reuse, R80 ;  /* 0x000000e07878722b */ /* 0x088fe40000000050 */
[----:B------:R-:W-:-:S09]  /*90390*/  DFMA R80, R174, R224, R8 ;  /* 0x000000e0ae50722b */ /* 0x000fd20000000008 */
        /* <DEDUP_REMOVED lines=9> */
.L_x_1371:
[----:B------:R-:W-:Y:S05]  /*90430*/  BSYNC.RECONVERGENT B3 ;  /* 0x0000000000037941 */ /* 0x000fea0003800200 */
.L_x_1370:
[----:B-----5:R0:W-:Y:S04]  /*90440*/  STL.64 [R1+0xac48], R44 ;  /* 0x00ac482c01007387 */ /* 0x0201e80000100a00 */
        /* <DEDUP_REMOVED lines=17> */
[----:B0-----:R-:W4:Y:S04]  /*90560*/  LDL.LU.64 R44, [R1+0x7770] ;  /* 0x00777000012c7983 */ /* 0x001f280000300a00 */
[----:B-1----:R-:W4:Y:S04]  /*90570*/  LDL.64 R42, [R1+0x7f70] ;  /* 0x007f7000012a7983 */ /* 0x002f280000100a00 */
[----:B--2---:R-:W2:Y:S04]  /*90580*/  LDL.LU.64 R40, [R1+0x7768] ;  /* 0x0077680001287983 */ /* 0x004ea80000300a00 */
[----:B---3--:R-:W2:Y:S04]  /*90590*/  LDL.64 R38, [R1+0x7f78] ;  /* 0x007f780001267983 */ /* 0x008ea80000100a00 */
[----:B----4-:R-:W3:Y:S04]  /*905a0*/  LDL.LU.64 R36, [R1+0x7760] ;  /* 0x0077600001247983 */ /* 0x010ee80000300a00 */
[----:B------:R-:W3:Y:S04]  /*905b0*/  LDL.64 R34, [R1+0x7a60] ;  /* 0x007a600001227983 */ /* 0x000ee80000100a00 */
[----:B------:R-:W4:Y:S04]  /*905c0*/  LDL.LU.64 R32, [R1+0x7758] ;  /* 0x0077580001207983 */ /* 0x000f280000300a00 */
[----:B------:R-:W4:Y:S04]  /*905d0*/  LDL.64 R30, [R1+0x7a68] ;  /* 0x007a6800011e7983 */ /* 0x000f280000100a00 */
        /* <DEDUP_REMOVED lines=10> */
[----:B------:R0:W-:Y:S04]  /*90680*/  STL.64 [R1+0xabb8], R2 ;  /* 0x00abb80201007387 */ /* 0x0001e80000100a00 */
[----:B------:R-:W4:Y:S04]  /*90690*/  LDL.64 R174, [R1+0x7a58] ;  /* 0x007a580001ae7983 */ /* 0x000f280000100a00 */
[----:B0-----:R-:W4:Y:S01]  /*906a0*/  LDL.64 R2, [R1+0x7f88] ;  /* 0x007f880001027983 */ /* 0x001f220000100a00 */
        /* <DEDUP_REMOVED lines=11> */
[----:B------:R-:W4:Y:S01]  /*90760*/  LDL.64 R78, [R1+0x7a50] ;  /* 0x007a5000014e7983 */ /* 0x000f220000100a00 */
[----:B------:R-:W-:-:S03]  /*90770*/  DFMA R42, R42, R226, R44 ;  /* 0x000000e22a2a722b */ /* 0x000fc6000000002c */
[----:B------:R0:W5:Y:S01]  /*90780*/  LDL.LU.64 R44, [R1+0xac48] ;  /* 0x00ac4800012c7983 */ /* 0x0001620000300a00 */
[-C--:B--2---:R-:W-:Y:S02]  /*90790*/  DFMA R38, R38, R226.reuse, R40 ;  /* 0x000000e22626722b */ /* 0x084fe40000000028 */
[-C--:B---3--:R-:W-:Y:S02]  /*907a0*/  DFMA R34, R34, R226.reuse, R36 ;  /* 0x000000e22222722b */ /* 0x088fe40000000024 */
[-C--:B----4-:R-:W-:Y:S02]  /*907b0*/  DFMA R30, R30, R226.reuse, R32 ;  /* 0x000000e21e1e722b */ /* 0x090fe40000000020 */
[-C--:B------:R-:W-:Y:S02]  /*907c0*/  DFMA R26, R26, R226.reuse, R28 ;  /* 0x000000e21a1a722b */ /* 0x080fe4000000001c */
[-C--:B------:R-:W-:Y:S02]  /*907d0*/  DFMA R22, R22, R226.reuse, R24 ;  /* 0x000000e21616722b */ /* 0x080fe40000000018 */
[----:B------:R-:W-:-:S02]  /*907e0*/  DFMA R18, R18, R226, R20 ;  /* 0x000000e21212722b */ /* 0x000fc40000000014 */
[-C--:B------:R-:W-:Y:S02]  /*907f0*/  DFMA R14, R14, R226.reuse, R16 ;  /* 0x000000e20e0e722b */ /* 0x080fe40000000010 */
[-C--:B------:R-:W-:Y:S01]  /*90800*/  DFMA R4, R4, R226.reuse, R10 ;  /* 0x000000e20404722b */ /* 0x080fe2000000000a */
[----:B------:R1:W-:Y:S04]  /*90810*/  STL.64 [R1+0x7890], R42 ;  /* 0x0078902a01007387 */ /* 0x0003e80000100a00 */
[----:B------:R2:W-:Y:S04]  /*90820*/  STL.64 [R1+0x7888], R38 ;  /* 0x0078882601007387 */ /* 0x0005e80000100a00 */
[----:B------:R3:W-:Y:S04]  /*90830*/  STL.64 [R1+0x7880], R34 ;  /* 0x0078802201007387 */ /* 0x0007e80000100a00 */
[----:B------:R4:W-:Y:S01]  /*90840*/  STL.64 [R1+0x7878], R30 ;  /* 0x0078781e01007387 */ /* 0x0009e20000100a00 */
[----:B------:R-:W-:-:S03]  /*90850*/  DFMA R122, R2, R226, R122 ;  /* 0x000000e2027a722b */ /* 0x000fc6000000007a */
[----:B------:R0:W-:Y:S04]  /*90860*/  STL.64 [R1+0x7870], R26 ;  /* 0x0078701a01007387 */ /* 0x0001e80000100a00 */
[----:B------:R0:W-:Y:S04]  /*90870*/  STL.64 [R1+0x7858], R22 ;  /* 0x0078581601007387 */ /* 0x0001e80000100a00 */
[----:B------:R0:W-:Y:S04]  /*90880*/  STL.64 [R1+0x7850], R18 ;  /* 0x0078501201007387 */ /* 0x0001e80000100a00 */
[----:B------:R0:W-:Y:S04]  /*90890*/  STL.64 [R1+0x7848], R14 ;  /* 0x0078480e01007387 */ /* 0x0001e80000100a00 */
[----:B------:R0:W-:Y:S04]  /*908a0*/  STL.64 [R1+0x7838], R4 ;  /* 0x0078380401007387 */ /* 0x0001e80000100a00 */
[----:B-1----:R1:W5:Y:S04]  /*908b0*/  LDL.LU.64 R42, [R1+0xac40] ;  /* 0x00ac4000012a7983 */ /* 0x0023680000300a00 */
[----:B------:R1:W5:Y:S04]  /*908c0*/  LDL.LU.64 R40, [R1+0xac38] ;  /* 0x00ac380001287983 */ /* 0x0003680000300a00 */
[----:B--2---:R1:W5:Y:S04]  /*908d0*/  LDL.LU.64 R38, [R1+0xac30] ;  /* 0x00ac300001267983 */ /* 0x0043680000300a00 */
[----:B------:R1:W5:Y:S04]  /*908e0*/  LDL.LU.64 R36, [R1+0xac28] ;  /* 0x00ac280001247983 */ /* 0x0003680000300a00 */
[----:B---3--:R1:W5:Y:S04]  /*908f0*/  LDL.LU.64 R34, [R1+0xac20] ;  /* 0x00ac200001227983 */ /* 0x0083680000300a00 */
[----:B------:R1:W5:Y:S04]  /*90900*/  LDL.LU.64 R32, [R1+0xac18] ;  /* 0x00ac180001207983 */ /* 0x0003680000300a00 */
[----:B----4-:R1:W5:Y:S04]  /*90910*/  LDL.LU.64 R30, [R1+0xac10] ;  /* 0x00ac1000011e7983 */ /* 0x0103680000300a00 */
        /* <DEDUP_REMOVED lines=11> */
[----:B------:R-:W-:-:S02]  /*909d0*/  DFMA R120, R78, R226, R120 ;  /* 0x000000e24e78722b */ /* 0x000fc40000000078 */
[----:B------:R-:W-:Y:S02]  /*909e0*/  DFMA R78, R174, R226, R80 ;  /* 0x000000e2ae4e722b */ /* 0x000fe40000000050 */
[----:B------:R-:W-:Y:S01]  /*909f0*/  DADD R6, -RZ, -R6 ;  /* 0x00000000ff067229 */ /* 0x000fe20000000906 */
[----:B------:R-:W-:Y:S01]  /*90a00*/  FFMA R0, RZ, R109, R9 ;  /* 0x0000006dff007223 */ /* 0x000fe20000000009 */
[----:B------:R1:W-:Y:S04]  /*90a10*/  STL.64 [R1+0x7828], R122 ;  /* 0x0078287a01007387 */ /* 0x0003e80000100a00 */
[----:B------:R1:W-:Y:S04]  /*90a20*/  STL.64 [R1+0x7840], R120 ;  /* 0x0078407801007387 */ /* 0x0003e80000100a00 */
[----:B------:R1:W-:Y:S01]  /*90a30*/  STL.64 [R1+0x7818], R78 ;  /* 0x0078184e01007387 */ /* 0x0003e20000100a00 */
        /* <DEDUP_REMOVED lines=12> */
.L_x_1373:
[----:B------:R-:W-:Y:S05]  /*90b00*/  BSYNC.RECONVERGENT B3 ;  /* 0x0000000000037941 */ /* 0x000fea0003800200 */
.L_x_1372:
[----:B------:R0:W-:Y:S04]  /*90b10*/  STL.128 [R1+0xabe0], R64 ;  /* 0x00abe04001007387 */ /* 0x0001e80000100c00 */
[----:B------:R-:W2:Y:S04]  /*90b20*/  LDL.LU.64 R78, [R1+0x7950] ;  /* 0x00795000014e7983 */ /* 0x000ea80000300a00 */
[----:B------:R1:W-:Y:S04]  /*90b30*/  STL.128 [R1+0xabf0], R92 ;  /* 0x00abf05c01007387 */ /* 0x0003e80000100c00 */
[----:B------:R-:W3:Y:S04]  /*90b40*/  LDL.LU.64 R6, [R1+0x7900] ;  /* 0x0079000001067983 */ /* 0x000ee80000300a00 */
[----:B0-----:R-:W4:Y:S04]  /*90b50*/  LDL.LU.64 R64, [R1+0x7958] ;  /* 0x0079580001407983 */ /* 0x001f280000300a00 */
[----:B------:R-:W3:Y:S04]  /*90b60*/  LDL.LU.64 R66, [R1+0x7918] ;  /* 0x0079180001427983 */ /* 0x000ee80000300a00 */
[----:B-1----:R-:W3:Y:S04]  /*90b70*/  LDL.LU.64 R92, [R1+0x7910] ;  /* 0x00791000015c7983 */ /* 0x002ee80000300a00 */
[----:B------:R-:W3:Y:S04]  /*90b80*/  LDL.LU.64 R94, [R1+0x7908] ;  /* 0x00790800015e7983 */ /* 0x000ee80000300a00 */
[----:B------:R2:W-:Y:S04]  /*90b90*/  STL.128 [R1+0xabd0], R56 ;  /* 0x00abd03801007387 */ /* 0x0005e80000100c00 */
[----:B------:R-:W3:Y:S04]  /*90ba0*/  LDL.LU.64 R174, [R1+0x78f0] ;  /* 0x0078f00001ae7983 */ /* 0x000ee80000300a00 */
[----:B------:R-:W3:Y:S04]  /*90bb0*/  LDL.LU.64 R80, [R1+0x78e8] ;  /* 0x0078e80001507983 */ /* 0x000ee80000300a00 */
[----:B------:R3:W-:Y:S04]  /*90bc0*/  STL.128 [R1+0xabc0], R52 ;  /* 0x00abc03401007387 */ /* 0x0007e80000100c00 */
[----:B------:R-:W3:Y:S01]  /*90bd0*/  LDL.128 R120, [R1+0x5be0] ;  /* 0x005be00001787983 */ /* 0x000ee20000100c00 */
[----:B--2---:R-:W-:-:S03]  /*90be0*/  DADD R58, -RZ, -R78 ;  /* 0x00000000ff3a7229 */ /* 0x004fc6000000094e */
[----:B------:R-:W2:Y:S01]  /*90bf0*/  LDL.LU.64 R78, [R1+0x78e0] ;  /* 0x0078e000014e7983 */ /* 0x000ea20000300a00 */
[----:B----4-:R-:W-:-:S03]  /*90c00*/  DADD R56, -RZ, -R64 ;  /* 0x00000000ff387229 */ /* 0x010fc60000000940 */
[----:B------:R-:W4:Y:S04]  /*90c10*/  LDL.LU.64 R64, [R1+0x78a0] ;  /* 0x0078a00001407983 */ /* 0x000f280000300a00 */
[----:B------:R0:W-:Y:S01]  /*90c20*/  STL.128 [R1+0x5920], R56 ;  /* 0x0059203801007387 */ /* 0x0001e20000100c00 */
[----:B---3--:R-:W-:Y:S02]  /*90c30*/  DADD R54, -RZ, -R92 ;  /* 0x00000000ff367229 */ /* 0x008fe4000000095c */
[----:B------:R-:W-:Y:S01]  /*90c40*/  DADD R52, -RZ, -R66 ;  /* 0x00000000ff347229 */ /* 0x000fe20000000942 */
[----:B0-----:R-:W3:Y:S04]  /*90c50*/  LDL.LU.64 R56, [R1+0x78d8] ;  /* 0x0078d80001387983 */ /* 0x001ee80000300a00 */
[----:B------:R-:W4:Y:S04]  /*90c60*/  LDL.LU.64 R58, [R1+0x78d0] ;  /* 0x0078d000013a7983 */ /* 0x000f280000300a00 */
[----:B------:R0:W-:Y:S01]  /*90c70*/  STL.128 [R1+0x5930], R52 ;  /* 0x0059303401007387 */ /* 0x0001e20000100c00 */
[----:B------:R-:W-:-:S02]  /*90c80*/  DADD R92, -RZ, -R94 ;  /* 0x00000000ff5c7229 */ /* 0x000fc4000000095e */
[----:B------:R-:W-:Y:S01]  /*90c90*/  DADD R94, -RZ, -R6 ;  /* 0x00000000ff5e7229 */ /* 0x000fe20000000906 */
[----:B------:R-:W4:Y:S04]  /*90ca0*/  LDL.LU.64 R66, [R1+0x7820] ;  /* 0x0078200001427983 */ /* 0x000f280000300a00 */
[----:B------:R-:W4:Y:S04]  /*90cb0*/  LDL.LU.64 R6, [R1+0x7868] ;  /* 0x0078680001067983 */ /* 0x000f280000300a00 */
[----:B0-----:R-:W4:Y:S04]  /*90cc0*/  LDL.LU.64 R54, [R1+0x78b8] ;  /* 0x0078b80001367983 */ /* 0x001f280000300a00 */
[----:B------:R-:W4:Y:S04]  /*90cd0*/  LDL.LU.64 R52, [R1+0x7830] ;  /* 0x0078300001347983 */ /* 0x000f280000300a00 */
[----:B------:R0:W-:Y:S02]  /*90ce0*/  STL.128 [R1+0x5940], R92 ;  /* 0x0059405c01007387 */ /* 0x0001e40000100c00 */
[----:B0-----:R-:W-:-:S02]  /*90cf0*/  DADD R92, -RZ, -R174 ;  /* 0x00000000ff5c7229 */ /* 0x001fc400000009ae */
[----:B------:R-:W-:Y:S01]  /*90d00*/  DADD R94, -RZ, -R80 ;  /* 0x00000000ff5e7229 */ /* 0x000fe20000000950 */
[----:B------:R-:W4:Y:S06]  /*90d10*/  LDL.LU.64 R80, [R1+0x77e8] ;  /* 0x0077e80001507983 */ /* 0x000f2c0000300a00 */
[----:B------:R2:W-:Y:S02]  /*90d20*/  STL.128 [R1+0x5950], R92 ;  /* 0x0059505c01007387 */ /* 0x0005e40000100c00 */
[----:B--2---:R-:W-:Y:S02]  /*90d30*/  DADD R92, -RZ, -R78 ;  /* 0x00000000ff5c7229 */ /* 0x004fe4000000094e */
[----:B-----5:R-:W-:Y:S01]  /*90d40*/  DADD R4, -RZ, -R4 ;  /* 0x00000000ff047229 */ /* 0x020fe20000000904 */
[----:B------:R-:W2:Y:S01]  /*90d50*/  LDL.LU.64 R78, [R1+0x77c0] ;  /* 0x0077c000014e7983 */ /* 0x000ea20000300a00 */
[----:B---3--:R-:W-:-:S03]  /*90d60*/  DADD R94, -RZ, -R56 ;  /* 0x00000000ff5e7229 */ /* 0x008fc60000000938 */
[----:B------:R-:W3:Y:S04]  /*90d70*/  LDL.LU.64 R56, [R1+0x7810] ;  /* 0x0078100001387983 */ /* 0x000ee80000300a00 */
[----:B------:R4:W-:Y:S02]  /*90d80*/  STL.128 [R1+0x5960], R92 ;  /* 0x0059605c01007387 */ /* 0x0009e40000100c00 */
[----:B----4-:R-:W-:Y:S02]  /*90d90*/  DADD R92, -RZ, -R64 ;  /* 0x00000000ff5c7229 */ /* 0x010fe40000000940 */
[----:B------:R-:W-:Y:S01]  /*90da0*/  DADD R94, -RZ, -R58 ;  /* 0x00000000ff5e7229 */ /* 0x000fe2000000093a */
[----:B------:R-:W4:Y:S06]  /*90db0*/  LDL.LU.64 R58, [R1+0x7808] ;  /* 0x00780800013a7983 */ /* 0x000f2c0000300a00 */
[----:B------:R0:W-:Y:S02]  /*90dc0*/  STL.128 [R1+0x5970], R92 ;  /* 0x0059705c01007387 */ /* 0x0001e40000100c00 */
[----:B0-----:R-:W-:-:S02]  /*90dd0*/  DADD R92, -RZ, -R54 ;  /* 0x00000000ff5c7229 */ /* 0x001fc40000000936 */
[----:B------:R-:W2:Y:S01]  /*90de0*/  LDL.LU.64 R54, [R1+0x77e0] ;  /* 0x0077e00001367983 */ /* 0x000ea20000300a00 */
[----:B------:R-:W-:-:S03]  /*90df0*/  DADD R94, -RZ, -R6 ;  /* 0x00000000ff5e7229 */ /* 0x000fc60000000906 */
[----:B------:R-:W2:Y:S01]  /*90e00*/  LDL.LU.64 R6, [R1+0x77d8] ;  /* 0x0077d80001067983 */ /* 0x000ea20000300a00 */
[----:B------:R-:W-:-:S03]  /*90e10*/  DADD R64, -RZ, -R52 ;  /* 0x00000000ff407229 */ /* 0x000fc60000000934 */
[----:B------:R-:W2:Y:S04]  /*90e20*/  LDL.LU.64 R52, [R1+0x77d0] ;  /* 0x0077d00001347983 */ /* 0x000ea80000300a00 */
[----:B------:R-:W-:Y:S01]  /*90e30*/  STL.128 [R1+0x5980], R92 ;  /* 0x0059805c01007387 */ /* 0x000fe20000100c00 */
[----:B------:R-:W-:-:S07]  /*90e40*/  DADD R66, -RZ, -R66 ;  /* 0x00000000ff427229 */ /* 0x000fce0000000942 */
[----:B------:R0:W-:Y:S04]  /*90e50*/  STL.128 [R1+0x5990], R64 ;  /* 0x0059904001007387 */ /* 0x0001e80000100c00 */
[----:B0-----:R-:W2:Y:S04]  /*90e60*/  LDL.LU.64 R66, [R1+0x7738] ;  /* 0x0077380001427983 */ /* 0x001ea80000300a00 */
[----:B------:R-:W2:Y:S01]  /*90e70*/  LDL.LU.64 R64, [R1+0x7730] ;  /* 0x0077300001407983 */ /* 0x000ea20000300a00 */
[----:B---3--:R-:W-:-:S03]  /*90e80*/  DADD R92, -RZ, -R56 ;  /* 0x00000000ff5c7229 */ /* 0x008fc60000000938 */
[----:B------:R-:W3:Y:S01]  /*90e90*/  LDL.LU.64 R56, [R1+0x7728] ;  /* 0x0077280001387983 */ /* 0x000ee20000300a00 */
[----:B----4-:R-:W-:-:S03]  /*90ea0*/  DADD R94, -RZ, -R58 ;  /* 0x00000000ff5e7229 */ /* 0x010fc6000000093a */
[----:B------:R-:W4:Y:S04]  /*90eb0*/  LDL.LU.64 R58, [R1+0x78b0] ;  /* 0x0078b000013a7983 */ /* 0x000f280000300a00 */
[----:B------:R0:W-:Y:S02]  /*90ec0*/  STL.128 [R1+0x59a0], R92 ;  /* 0x0059a05c01007387 */ /* 0x0001e40000100c00 */
[----:B0-----:R-:W-:Y:S02]  /*90ed0*/  DADD R92, -RZ, -R80 ;  /* 0x00000000ff5c7229 */ /* 0x001fe40000000950 */
[----:B--2---:R-:W-:Y:S01]  /*90ee0*/  DADD R94, -RZ, -R54 ;  /* 0x00000000ff5e7229 */ /* 0x004fe20000000936 */
[----:B------:R-:W2:Y:S06]  /*90ef0*/  LDL.LU.64 R54, [R1+0x7720] ;  /* 0x0077200001367983 */ /* 0x000eac0000300a00 */
[----:B------:R0:W-:Y:S02]  /*90f00*/  STL.128 [R1+0x59b0], R92 ;  /* 0x0059b05c01007387 */ /* 0x0001e40000100c00 */
[----:B0-----:R-:W-:-:S02]  /*90f10*/  DADD R92, -RZ, -R6 ;  /* 0x00000000ff5c7229 */ /* 0x001fc40000000906 */
[----:B------:R-:W2:Y:S01]  /*90f20*/  LDL.LU.64 R6, [R1+0x7708] ;  /* 0x0077080001067983 */ /* 0x000ea20000300a00 */
[----:B------:R-:W-:-:S03]  /*90f30*/  DADD R94, -RZ, -R52 ;  /* 0x00000000ff5e7229 */ /* 0x000fc60000000934 */
[----:B------:R-:W2:Y:S04]  /*90f40*/  LDL.LU.64 R52, [R1+0x7700] ;  /* 0x0077000001347983 */ /* 0x000ea80000300a00 */
[----:B------:R0:W-:Y:S02]  /*90f50*/  STL.128 [R1+0x59c0], R92 ;  /* 0x0059c05c01007387 */ /* 0x0001e40000100c00 */
[----:B0-----:R-:W-:Y:S02]  /*90f60*/  DADD R94, -RZ, -R66 ;  /* 0x00000000ff5e7229 */ /* 0x001fe40000000942 */
[----:B---3--:R-:W-:Y:S02]  /*90f70*/  DADD R66, -RZ, -R56 ;  /* 0x00000000ff427229 */ /* 0x008fe40000000938 */
[----:B------:R-:W-:-:S02]  /*90f80*/  DADD R56, -RZ, -R234 ;  /* 0x00000000ff387229 */ /* 0x000fc400000009ea */
[----:B----4-:R-:W-:-:S07]  /*90f90*/  DADD R58, -RZ, -R58 ;  /* 0x00000000ff3a7229 */ /* 0x010fce000000093a */
[----:B------:R2:W-:Y:S02]  /*90fa0*/  STL.128 [R1+0x59f0], R56 ;  /* 0x0059f03801007387 */ /* 0x0005e40000100c00 */
[----:B--2---:R-:W-:Y:S02]  /*90fb0*/  DADD R58, -RZ, -R54 ;  /* 0x00000000ff3a7229 */ /* 0x004fe40000000936 */
[----:B------:R-:W-:-:S07]  /*90fc0*/  DADD R6, -RZ, -R6 ;  /* 0x00000000ff067229 */ /* 0x000fce0000000906 */
[----:B------:R0:W-:Y:S02]  /*90fd0*/  STL.128 [R1+0x5a10], R4 ;  /* 0x005a100401007387 */ /* 0x0001e40000100c00 */
[----:B0-----:R-:W-:Y:S02]  /*90fe0*/  DADD R6, -RZ, -R52 ;  /* 0x00000000ff067229 */ /* 0x001fe40000000934 */
[----:B------:R-:W2:Y:S04]  /*90ff0*/  LDL.128 R52, [R1+0x5c60] ;  /* 0x005c600001347983 */ /* 0x000ea80000100c00 */
[----:B--2---:R0:W-:Y:S04]  /*91000*/  STL.128 [R1+0x7780], R52 ;  /* 0x0077803401007387 */ /* 0x0041e80000100c00 */
[----:B0-----:R-:W2:Y:S04]  /*91010*/  LDL.128 R52, [R1+0x5c70] ;  /* 0x005c700001347983 */ /* 0x001ea80000100c00 */
        /* <DEDUP_REMOVED lines=25> */
[----:B0-----:R-:W2:Y:S01]  /*911b0*/  LDL.128 R52, [R1+0x5d50] ;  /* 0x005d500001347983 */ /* 0x001ea20000100c00 */
[----:B------:R-:W-:-:S02]  /*911c0*/  DADD R4, -RZ, -R28 ;  /* 0x00000000ff047229 */ /* 0x000fc4000000091c */
[----:B------:R-:W-:Y:S01]  /*911d0*/  DADD R56, -RZ, -R246 ;  /* 0x00000000ff387229 */ /* 0x000fe200000009f6 */
[----:B------:R-:W0:Y:S01]  /*911e0*/  MUFU.RCP64H R13, R127 ;  /* 0x0000007f000d7308 */ /* 0x000e220000001800 */
[----:B------:R-:W-:Y:S01]  /*911f0*/  DADD R246, -RZ, -R244 ;  /* 0x00000000fff67229 */ /* 0x000fe200000009f4 */
[----:B------:R-:W-:Y:S01]  /*91200*/  IMAD.MOV.U32 R12, RZ, RZ, 0x1 ;  /* 0x00000001ff0c7424 */ /* 0x000fe200078e00ff */
[----:B------:R-:W-:Y:S01]  /*91210*/  DADD R32, -RZ, -R32 ;  /* 0x00000000ff207229 */ /* 0x000fe20000000920 */
[----:B------:R1:W-:Y:S01]  /*91220*/  STL.128 [R1+0x5a20], R4 ;  /* 0x005a200401007387 */ /* 0x0003e20000100c00 */
[----:B------:R-:W-:Y:S02]  /*91230*/  DADD R34, -RZ, -R34 ;  /* 0x00000000ff227229 */ /* 0x000fe40000000922 */
[----:B------:R-:W-:Y:S01]  /*91240*/  DADD R72, -RZ, -R72 ;  /* 0x00000000ff487229 */ /* 0x000fe20000000948 */
[----:B------:R3:W5:Y:S01]  /*91250*/  LDL.64 R28, [R1+0x5cf0] ;  /* 0x005cf000011c7983 */ /* 0x0007620000100a00 */
[----:B-1----:R-:W-:-:S02]  /*91260*/  DADD R4, -RZ, -R240 ;  /* 0x00000000ff047229 */ /* 0x002fc400000009f0 */
[----:B------:R-:W-:Y:S02]  /*91270*/  DADD R240, -RZ, -R242 ;  /* 0x00000000fff07229 */ /* 0x000fe400000009f2 */
[----:B------:R-:W-:Y:S01]  /*91280*/  DADD R242, -RZ, -R62 ;  /* 0x00000000fff27229 */ /* 0x000fe2000000093e */
[----:B------:R-:W4:Y:S06]  /*91290*/  LDL.64 R62, [R1+0x7b20] ;  /* 0x007b2000013e7983 */ /* 0x000f2c0000100a00 */
[----:B------:R1:W-:Y:S02]  /*912a0*/  STL.128 [R1+0x5ac0], R240 ;  /* 0x005ac0f001007387 */ /* 0x0003e40000100c00 */
[----:B-1----:R-:W-:-:S02]  /*912b0*/  DADD R242, -RZ, -R250 ;  /* 0x00000000fff27229 */ /* 0x002fc400000009fa */
[----:B------:R-:W-:Y:S02]  /*912c0*/  DADD R240, -RZ, -R50 ;  /* 0x00000000fff07229 */ /* 0x000fe40000000932 */
[----:B------:R-:W-:Y:S01]  /*912d0*/  DADD R250, -RZ, -R44 ;  /* 0x00000000fffa7229 */ /* 0x000fe2000000092c */
[----:B------:R-:W4:Y:S04]  /*912e0*/  LDL.LU.64 R50, [R1+0x7888] ;  /* 0x0078880001327983 */ /* 0x000f280000300a00 */
[----:B------:R-:W3:Y:S04]  /*912f0*/  LDL.LU.64 R44, [R1+0x7890] ;  /* 0x00789000012c7983 */ /* 0x000ee80000300a00 */
[----:B--2---:R1:W-:Y:S02]  /*91300*/  STL.128 [R1+0x78b0], R52 ;  /* 0x0078b03401007387 */ /* 0x0043e40000100c00 */
[----:B-1----:R-:W-:-:S02]  /*91310*/  DADD R52, -RZ, -R16 ;  /* 0x00000000ff347229 */ /* 0x002fc40000000910 */
[----:B------:R-:W-:Y:S01]  /*91320*/  DADD R54, -RZ, -R24 ;  /* 0x00000000ff367229 */ /* 0x000fe20000000918 */
[----:B------:R-:W2:Y:S04]  /*91330*/  LDL.LU.64 R16, [R1+0x7870] ;  /* 0x0078700001107983 */ /* 0x000ea80000300a00 */
[----:B------:R-:W2:Y:S04]  /*91340*/  LDL.LU.64 R24, [R1+0x7878] ;  /* 0x0078780001187983 */ /* 0x000ea80000300a00 */
[----:B------:R1:W-:Y:S02]  /*91350*/  STL.128 [R1+0x5a90], R52 ;  /* 0x005a903401007387 */ /* 0x0003e40000100c00 */
[----:B-1----:R-:W-:-:S02]  /*91360*/  DADD R54, -RZ, -R2 ;  /* 0x00000000ff367229 */ /* 0x002fc40000000902 */
[----:B------:R-:W-:Y:S02]  /*91370*/  DADD R2, -RZ, -R68 ;  /* 0x00000000ff027229 */ /* 0x000fe40000000944 */
[----:B------:R-:W-:Y:S01]  /*91380*/  DADD R52, -RZ, -R20 ;  /* 0x00000000ff347229 */ /* 0x000fe20000000914 */
[----:B------:R-:W2:Y:S04]  /*91390*/  LDL.64 R68, [R1+0x7b28] ;  /* 0x007b280001447983 */ /* 0x000ea80000100a00 */
[----:B------:R-:W2:Y:S03]  /*913a0*/  LDL.64 R20, [R1+0x7fe0] ;  /* 0x007fe00001147983 */ /* 0x000ea60000100a00 */
[----:B------:R-:W-:Y:S01]  /*913b0*/  MOV R244, R2 ;  /* 0x0000000200f47202 */ /* 0x000fe20000000f00 */
[----:B------:R-:W-:-:S02]  /*913c0*/  IMAD.MOV.U32 R245, RZ, RZ, R3 ;  /* 0x000000fffff57224 */ /* 0x000fc400078e0003 */
[----:B------:R-:W2:Y:S04]  /*913d0*/  LDL.64 R2, [R1+0x7fe8] ;  /* 0x007fe80001027983 */ /* 0x000ea80000100a00 */
[----:B------:R1:W-:Y:S04]  /*913e0*/  STL.128 [R1+0x5ab0], R244 ;  /* 0x005ab0f401007387 */ /* 0x0003e80000100c00 */
[----:B-1----:R-:W2:Y:S01]  /*913f0*/  LDL.LU.64 R246, [R1+0x7880] ;  /* 0x0078800001f67983 */ /* 0x002ea20000300a00 */
[----:B------:R-:W-:-:S03]  /*91400*/  DADD R6, -RZ, -R74 ;  /* 0x00000000ff067229 */ /* 0x000fc6000000094a */
[----:B------:R-:W-:Y:S04]  /*91410*/  STL.128 [R1+0x5b00], R32 ;  /* 0x005b002001007387 */ /* 0x000fe80000100c00 */
[----:B------:R1:W-:Y:S01]  /*91420*/  STL.128 [R1+0x5a30], R4 ;  /* 0x005a300401007387 */ /* 0x0003e20000100c00 */
[----:B------:R-:W-:-:S03]  /*91430*/  DADD R224, -RZ, -R224 ;  /* 0x00000000ffe07229 */ /* 0x000fc600000009e0 */
[----:B------:R0:W-:Y:S01]  /*91440*/  STL.128 [R1+0x5ad0], R240 ;  /* 0x005ad0f001007387 */ /* 0x0001e20000100c00 */
[----:B------:R-:W-:-:S03]  /*91450*/  DADD R226, -RZ, -R226 ;  /* 0x00000000ffe27229 */ /* 0x000fc600000009e2 */
[----:B------:R-:W2:Y:S01]  /*91460*/  LDL.LU.64 R244, [R1+0x7858] ;  /* 0x0078580001f47983 */ /* 0x000ea20000300a00 */
[----:B-1----:R-:W-:Y:S02]  /*91470*/  DADD R4, -RZ, -R114 ;  /* 0x00000000ff047229 */ /* 0x002fe40000000972 */
[----:B------:R-:W-:Y:S02]  /*91480*/  DADD R6, -RZ, -R232 ;  /* 0x00000000ff067229 */ /* 0x000fe400000009e8 */
[----:B------:R-:W-:Y:S02]  /*91490*/  DADD R74, -RZ, -R86 ;  /* 0x00000000ff4a7229 */ /* 0x000fe40000000956 */
[----:B------:R-:W-:Y:S02]  /*914a0*/  DADD R32, -RZ, -R88 ;  /* 0x00000000ff207229 */ /* 0x000fe40000000958 */
[----:B0-----:R-:W-:Y:S01]  /*914b0*/  DADD R240, -RZ, -R40 ;  /* 0x00000000fff07229 */ /* 0x001fe20000000928 */
[----:B------:R0:W-:Y:S01]  /*914c0*/  STL.128 [R1+0x5a60], R4 ;  /* 0x005a600401007387 */ /* 0x0001e20000100c00 */
[----:B------:R-:W-:-:S02]  /*914d0*/  DADD R242, -RZ, -R36 ;  /* 0x00000000fff27229 */ /* 0x000fc40000000924 */
[----:B------:R-:W-:Y:S01]  /*914e0*/  DADD R34, -RZ, -R116 ;  /* 0x00000000ff227229 */ /* 0x000fe20000000974 */
[----:B------:R1:W-:Y:S04]  /*914f0*/  STL.128 [R1+0x5b10], R72 ;  /* 0x005b104801007387 */ /* 0x0003e80000100c00 */
[----:B------:R-:W-:Y:S04]  /*91500*/  STL.128 [R1+0x5b60], R224 ;  /* 0x005b60e001007387 */ /* 0x000fe80000100c00 */
[----:B------:R-:W2:Y:S01]  /*91510*/  LDL.LU.64 R86, [R1+0x7850] ;  /* 0x0078500001567983 */ /* 0x000ea20000300a00 */
[----:B0-----:R-:W-:-:S03]  /*91520*/  DFMA R4, -R126, R12, 1 ;  /* 0x3ff000007e04742b */ /* 0x001fc6000000010c */
[----:B------:R-:W2:Y:S01]  /*91530*/  LDL.64 R40, [R1+0x7b10] ;  /* 0x007b100001287983 */ /* 0x000ea20000100a00 */
[----:B------:R-:W-:-:S03]  /*91540*/  DADD R6, -RZ, -R236 ;  /* 0x00000000ff067229 */ /* 0x000fc600000009ec */
[----:B------:R4:W-:Y:S01]  /*91550*/  STL.128 [R1+0x5af0], R240 ;  /* 0x005af0f001007387 */ /* 0x0009e20000100c00 */
[----:B------:R-:W-:-:S03]  /*91560*/  DFMA R4, R4, R4, R4 ;  /* 0x000000040404722b */ /* 0x000fc60000000004 */
[----:B------:R3:W-:Y:S04]  /*91570*/  STL.128 [R1+0x5b20], R32 ;  /* 0x005b202001007387 */ /* 0x0007e80000100c00 */
[----:B-1----:R-:W2:Y:S01]  /*91580*/  LDL.64 R74, [R1+0x7fd8] ;  /* 0x007fd800014a7983 */ /* 0x002ea20000100a00 */
[----:B------:R-:W-:-:S03]  /*91590*/  DFMA R12, R12, R4, R12 ;  /* 0x000000040c0c722b */ /* 0x000fc6000000000c */
[----:B------:R-:W2:Y:S01]  /*915a0*/  LDL.LU.64 R72, [R1+0x7848] ;  /* 0x0078480001487983 */ /* 0x000ea20000300a00 */
[----:B------:R-:W-:Y:S02]  /*915b0*/  DADD R4, -RZ, -R238 ;  /* 0x00000000ff047229 */ /* 0x000fe400000009ee */
[-C--:B----4-:R-:W-:Y:S01]  /*915c0*/  DFMA R240, R62, R8.reuse, R50 ;  /* 0x000000083ef0722b */ /* 0x090fe20000000032 */
[----:B------:R-:W4:Y:S04]  /*915d0*/  LDL.LU.64 R36, [R1+0x7828] ;  /* 0x0078280001247983 */ /* 0x000f280000300a00 */
[----:B------:R0:W-:Y:S01]  /*915e0*/  STL.128 [R1+0x5a70], R4 ;  /* 0x005a700401007387 */ /* 0x0001e20000100c00 */
[----:B---3--:R-:W-:-:S03]  /*915f0*/  DFMA R34, R110, R8, R44 ;  /* 0x000000086e22722b */ /* 0x008fc6000000002c */
[----:B------:R-:W4:Y:S04]  /*91600*/  LDL.64 R32, [R1+0x7b18] ;  /* 0x007b180001207983 */ /* 0x000f280000100a00 */
[----:B------:R-:W3:Y:S04]  /*91610*/  LDL.LU.64 R62, [R1+0x78a8] ;  /* 0x0078a800013e7983 */ /* 0x000ee80000300a00 */
[----:B------:R-:W3:Y:S01]  /*91620*/  LDL.64 R50, [R1+0x7ed8] ;  /* 0x007ed80001327983 */ /* 0x000ee20000100a00 */
[----:B0-----:R-:W-:-:S03]  /*91630*/  DFMA R4, -R126, R12, 1 ;  /* 0x3ff000007e04742b */ /* 0x001fc6000000010c */
[----:B------:R-:W3:Y:S01]  /*91640*/  LDL.LU.64 R44, [R1+0x7838] ;  /* 0x00783800012c7983 */ /* 0x000ee20000300a00 */
[----:B------:R-:W-:Y:S02]  /*91650*/  DADD R92, -RZ, -R78 ;  /* 0x00000000ff5c7229 */ /* 0x000fe4000000094e */
[----:B------:R-:W-:Y:S02]  /*91660*/  DADD R64, -RZ, -R64 ;  /* 0x00000000ff407229 */ /* 0x000fe40000000940 */
[----:B------:R-:W-:Y:S02]  /*91670*/  DADD R80, -RZ, -R106 ;  /* 0x00000000ff507229 */ /* 0x000fe4000000096a */
[----:B------:R-:W-:Y:S02]  /*91680*/  DADD R82, -RZ, -R82 ;  /* 0x00000000ff527229 */ /* 0x000fe40000000952 */
[----:B------:R-:W-:Y:S01]  /*91690*/  DADD R76, -RZ, -R76 ;  /* 0x00000000ff4c7229 */ /* 0x000fe2000000094c */
[----:B------:R-:W-:Y:S01]  /*916a0*/  STL.128 [R1+0x5a00], R56 ;  /* 0x005a003801007387 */ /* 0x000fe20000100c00 */
[----:B------:R-:W-:-:S02]  /*916b0*/  DFMA R12, R12, R4, R12 ;  /* 0x000000040c0c722b */ /* 0x000fc4000000000c */
[----:B------:R-:W-:Y:S01]  /*916c0*/  DADD R4, -RZ, -R230 ;  /* 0x00000000ff047229 */ /* 0x000fe200000009e6 */
[----:B------:R-:W-:Y:S04]  /*916d0*/  STL.128 [R1+0x5aa0], R52 ;  /* 0x005aa03401007387 */ /* 0x000fe80000100c00 */
[----:B------:R-:W3:Y:S01]  /*916e0*/  LDL.64 R230, [R1+0x7fd0] ;  /* 0x007fd00001e67983 */ /* 0x000ee20000100a00 */
[----:B------:R-:W-:Y:S02]  /*916f0*/  DADD R6, -RZ, -R104 ;  /* 0x00000000ff067229 */ /* 0x000fe40000000968 */
[----:B------:R-:W-:Y:S01]  /*91700*/  DADD R78, -RZ, -R112 ;  /* 0x00000000ff4e7229 */ /* 0x000fe20000000970 */
[----:B------:R-:W-:Y:S04]  /*91710*/  STL.128 [R1+0x59d0], R92 ;  /* 0x0059d05c01007387 */ /* 0x000fe80000100c00 */
[----:B------:R0:W-:Y:S04]  /*91720*/  STL.128 [R1+0x5a80], R4 ;  /* 0x005a800401007387 */ /* 0x0001e80000100c00 */
[----:B------:R1:W-:Y:S04]  /*91730*/  STL.128 [R1+0x59e0], R64 ;  /* 0x0059e04001007387 */ /* 0x0003e80000100c00 */
[----:B------:R1:W-:Y:S04]  /*91740*/  STL.128 [R1+0x5a40], R80 ;  /* 0x005a405001007387 */ /* 0x0003e80000100c00 */
[----:B------:R1:W-:Y:S01]  /*91750*/  STL.128 [R1+0x5a50], R76 ;  /* 0x005a504c01007387 */ /* 0x0003e20000100c00 */
[----:B0-----:R-:W-:-:S03]  /*91760*/  DMUL R4, R12, R120 ;  /* 0x000000780c047228 */ /* 0x001fc60000000000 */
[----:B------:R0:W5:Y:S04]  /*91770*/  LDL.LU.128 R92, [R1+0xabf0] ;  /* 0x00abf000015c7983 */ /* 0x0001680000300c00 */
[----:B-1----:R0:W5:Y:S01]  /*91780*/  LDL.LU.128 R64, [R1+0xabe0] ;  /* 0x00abe00001407983 */ /* 0x0021620000300c00 */
[----:B------:R-:W-:-:S03]  /*91790*/  DFMA R6, -R126, R4, R120 ;  /* 0x000000047e06722b */ /* 0x000fc60000000178 */
[----:B------:R0:W5:Y:S04]  /*917a0*/  LDL.LU.128 R56, [R1+0xabd0] ;  /* 0x00abd00001387983 */ /* 0x0001680000300c00 */
[----:B------:R0:W5:Y:S01]  /*917b0*/  LDL.128 R80, [R1+0x5bf0] ;  /* 0x005bf00001507983 */ /* 0x0001620000100c00 */
[----:B------:R-:W-:-:S03]  /*917c0*/  DFMA R174, R12, R6, R4 ;  /* 0x000000060cae722b */ /* 0x000fc60000000004 */
[----:B------:R0:W5:Y:S04]  /*917d0*/  LDL.128 R104, [R1+0x5c00] ;  /* 0x005c000001687983 */ /* 0x0001680000100c00 */
[----:B------:R0:W5:Y:S04]  /*917e0*/  LDL.128 R112, [R1+0x5c10] ;  /* 0x005c100001707983 */ /* 0x0001680000100c00 */
[----:B------:R0:W5:Y:S04]  /*917f0*/  LDL.128 R4, [R1+0x5c20] ;  /* 0x005c200001047983 */ /* 0x0001680000100c00 */
[----:B------:R0:W5:Y:S04]  /*91800*/  LDL.128 R76, [R1+0x5c30] ;  /* 0x005c3000014c7983 */ /* 0x0001680000100c00 */
[----:B------:R0:W5:Y:S04]  /*91810*/  LDL.128 R236, [R1+0x5c40] ;  /* 0x005c400001ec7983 */ /* 0x0001680000100c00 */
[----:B------:R0:W5:Y:S04]  /*91820*/  LDL.128 R232, [R1+0x5c50] ;  /* 0x005c500001e87983 */ /* 0x0001680000100c00 */
[----:B------:R0:W5:Y:S01]  /*91830*/  LDL.LU.128 R52, [R1+0xabc0] ;  /* 0x00abc00001347983 */ /* 0x0001620000300c00 */
[----:B--2---:R-:W-:-:S03]  /*91840*/  DFMA R224, R20, R8, R24 ;  /* 0x0000000814e0722b */ /* 0x004fc60000000018 */
[----:B------:R-:W2:Y:S01]  /*91850*/  LDL.LU.64 R24, [R1+0x7840] ;  /* 0x0078400001187983 */ /* 0x000ea20000300a00 */
[----:B------:R-:W-:-:S03]  /*91860*/  DFMA R226, R2, R8, R16 ;  /* 0x0000000802e2722b */ /* 0x000fc60000000010 */
[----:B------:R-:W2:Y:S04]  /*91870*/  LDL.64 R20, [R1+0x7ab0] ;  /* 0x007ab00001147983 */ /* 0x000ea80000100a00 */
[----:B------:R-:W2:Y:S04]  /*91880*/  LDL.LU.64 R16, [R1+0x7818] ;  /* 0x0078180001107983 */ /* 0x000ea80000300a00 */
[----:B------:R-:W2:Y:S01]  /*91890*/  LDL.64 R2, [R1+0x7ab8] ;  /* 0x007ab80001027983 */ /* 0x000ea20000100a00 */
[----:B------:R-:W-:-:S03]  /*918a0*/  DFMA R242, R68, R8, R246 ;  /* 0x0000000844f2722b */ /* 0x000fc600000000f6 */
[----:B------:R-:W2:Y:S01]  /*918b0*/  LDL.64 R68, [R1+0x7988] ;  /* 0x0079880001447983 */ /* 0x000ea20000100a00 */
[----:B------:R-:W-:Y:S02]  /*918c0*/  DADD R180, -RZ, -R180 ;  /* 0x00000000ffb47229 */ /* 0x000fe400000009b4 */
[----:B------:R-:W-:Y:S02]  /*918d0*/  DADD R182, -RZ, -R182 ;  /* 0x00000000ffb67229 */ /* 0x000fe400000009b6 */
[----:B------:R-:W-:Y:S02]  /*918e0*/  DADD R160, -RZ, -R160 ;  /* 0x00000000ffa07229 */ /* 0x000fe400000009a0 */
[----:B------:R-:W-:Y:S02]  /*918f0*/  DADD R162, -RZ, -R162 ;  /* 0x00000000ffa27229 */ /* 0x000fe400000009a2 */
[----:B------:R-:W-:Y:S02]  /*91900*/  DADD R132, -RZ, -R132 ;  /* 0x00000000ff847229 */ /* 0x000fe40000000984 */
[----:B------:R-:W-:Y:S01]  /*91910*/  DADD R134, -RZ, -R134 ;  /* 0x00000000ff867229 */ /* 0x000fe20000000986 */
[----:B------:R1:W-:Y:S01]  /*91920*/  STL.128 [R1+0x5b50], R180 ;  /* 0x005b50b401007387 */ /* 0x0003e20000100c00 */
[----:B------:R-:W-:-:S03]  /*91930*/  DADD R248, -RZ, -R248 ;  /* 0x00000000fff87229 */ /* 0x000fc600000009f8 */
[----:B------:R3:W-:Y:S04]  /*91940*/  STL.128 [R1+0x5b40], R160 ;  /* 0x005b40a001007387 */ /* 0x0007e80000100c00 */
[----:B------:R2:W-:Y:S01]  /*91950*/  STL.128 [R1+0x5b30], R132 ;  /* 0x005b308401007387 */ /* 0x0005e20000100c00 */
[----:B------:R-:W-:-:S03]  /*91960*/  FFMA R0, RZ, R127, R175 ;  /* 0x0000007fff007223 */ /* 0x000fc600000000af */
[----:B------:R0:W-:Y:S04]  /*91970*/  STL.64 [R1+0x78a0], R174 ;  /* 0x0078a0ae01007387 */ /* 0x0001e80000100a00 */
[----:B------:R0:W-:Y:S04]  /*91980*/  STL.128 [R1+0x5ae0], R248 ;  /* 0x005ae0f801007387 */ /* 0x0001e80000100c00 */
[----:B------:R0:W-:Y:S04]  /*91990*/  STL.64 [R1+0x8020], R240 ;  /* 0x008020f001007387 */ /* 0x0001e80000100a00 */
[----:B------:R0:W-:Y:S04]  /*919a0*/  STL.64 [R1+0x8028], R242 ;  /* 0x008028f201007387 */ /* 0x0001e80000100a00 */
[----:B------:R0:W-:Y:S04]  /*919b0*/  STL.64 [R1+0x7960], R224 ;  /* 0x007960e001007387 */ /* 0x0001e80000100a00 */
[----:B------:R0:W-:Y:S04]  /*919c0*/  STL.64 [R1+0x7968], R226 ;  /* 0x007968e201007387 */ /* 0x0001e80000100a00 */
[----:B------:R0:W-:Y:S01]  /*919d0*/  STL.128 [R1+0x5b80], R240 ;  /* 0x005b80f001007387 */ /* 0x0001e20000100c00 */
[----:B-1----:R-:W-:-:S03]  /*919e0*/  DFMA R182, R74, R8, R86 ;  /* 0x000000084ab6722b */ /* 0x002fc60000000056 */
[----:B------:R0:W-:Y:S01]  /*919f0*/  STL.128 [R1+0x5b90], R224 ;  /* 0x005b90e001007387 */ /* 0x0001e20000100c00 */
[----:B------:R-:W-:-:S03]  /*91a00*/  FSETP.GT.AND P1, PT, |R0|, 1.469367938527859385e-39, PT ;  /* 0x001000000000780b */ /* 0x000fc60003f24200 */
[----:B------:R0:W-:Y:S01]  /*91a10*/  STL.64 [R1+0x7f68], R182 ;  /* 0x007f68b601007387 */ /* 0x0001e20000100a00 */
[-C--:B----4-:R-:W-:Y:S02]  /*91a20*/  DFMA R74, R32, R8.reuse, R36 ;  /* 0x00000008204a722b */ /* 0x090fe40000000024 */
[----:B------:R-:W-:Y:S02]  /*91a30*/  DADD R32, -RZ, -R8 ;  /* 0x00000000ff207229 */ /* 0x000fe40000000908 */
[----:B---3--:R-:W-:-:S05]  /*91a40*/  DFMA R162, R50, R8, R62 ;  /* 0x0000000832a2722b */ /* 0x008fca000000003e */
[----:B------:R0:W-:Y:S01]  /*91a50*/  STL.128 [R1+0x5b70], R32 ;  /* 0x005b702001007387 */ /* 0x0001e20000100c00 */
[----:B------:R-:W-:-:S03]  /*91a60*/  FSETP.GEU.AND P2, PT, |R121|, 6.5827683646048100446e-37, PT ;  /* 0x036000007900780b */ /* 0x000fc60003f4e200 */
[----:B------:R0:W-:Y:S01]  /*91a70*/  STL.64 [R1+0x7eb8], R162 ;  /* 0x007eb8a201007387 */ /* 0x0001e20000100a00 */
[----:B------:R-:W-:-:S07]  /*91a80*/  DFMA R180, R230, R8, R244 ;  /* 0x00000008e6b4722b */ /* 0x000fce00000000f4 */
[----:B------:R0:W-:Y:S04]  /*91a90*/  STL.64 [R1+0x7f60], R180 ;  /* 0x007f60b401007387 */ /* 0x0001e80000100a00 */
[----:B------:R0:W-:Y:S01]  /*91aa0*/  STL.128 [R1+0x5ba0], R180 ;  /* 0x005ba0b401007387 */ /* 0x0001e20000100c00 */
[----:B------:R-:W-:Y:S01]  /*91ab0*/  BSSY.RECONVERGENT B3, `(.L_x_1374) ;  /* 0x0000015000037945 */ /* 0x000fe20003800200 */
[-C--:B--2---:R-:W-:Y:S02]  /*91ac0*/  DFMA R132, R20, R8.reuse, R24 ;  /* 0x000000081484722b */ /* 0x084fe40000000018 */
[----:B------:R-:W-:-:S05]  /*91ad0*/  DFMA R134, R2, R8, R16 ;  /* 0x000000080286722b */ /* 0x000fca0000000010 */
[----:B------:R0:W-:Y:S01]  /*91ae0*/  STL.64 [R1+0x7950], R132 ;  /* 0x0079508401007387 */ /* 0x0001e20000100a00 */
[-C--:B------:R-:W-:Y:S02]  /*91af0*/  DFMA R160, R68, R8.reuse, R72 ;  /* 0x0000000844a0722b */ /* 0x080fe40000000048 */
[----:B------:R-:W-:Y:S01]  /*91b00*/  DFMA R72, R40, R8, R44 ;  /* 0x000000082848722b */ /* 0x000fe2000000002c */
[----:B------:R0:W-:Y:S04]  /*91b10*/  STL.64 [R1+0x7958], R134 ;  /* 0x0079588601007387 */ /* 0x0001e80000100a00 */
[----:B------:R0:W-:Y:S04]  /*91b20*/  STL.64 [R1+0x7eb0], R160 ;  /* 0x007eb0a001007387 */ /* 0x0001e80000100a00 */
[----:B------:R0:W-:Y:S04]  /*91b30*/  STL.128 [R1+0x5bb0], R160 ;  /* 0x005bb0a001007387 */ /* 0x0001e80000100c00 */
[----:B------:R0:W-:Y:S04]  /*91b40*/  STL.128 [R1+0x5bc0], R72 ;  /* 0x005bc04801007387 */ /* 0x0001e80000100c00 */
[----:B------:R0:W-:Y:S01]  /*91b50*/  STL.128 [R1+0x5bd0], R132 ;  /* 0x005bd08401007387 */ /* 0x0001e20000100c00 */
[----:B------:R-:W-:Y:S05]  /*91b60*/  @P1 BRA P2, `(.L_x_1375) ;  /* 0x0000000000241947 */ /* 0x000fea0001000000 */
[----:B------:R-:W-:Y:S01]  /*91b70*/  IMAD.MOV.U32 R8, RZ, RZ, R120 ;  /* 0x000000ffff087224 */ /* 0x000fe200078e0078 */
[----:B------:R-:W-:Y:S01]  /*91b80*/  MOV R9, R121 ;  /* 0x0000007900097202 */ /* 0x000fe20000000f00 */
[----:B0-----:R-:W-:Y:S01]  /*91b90*/  IMAD.MOV.U32 R174, RZ, RZ, R126 ;  /* 0x000000ffffae7224 */ /* 0x001fe200078e007e */
[----:B------:R-:W-:Y:S01]  /*91ba0*/  MOV R0, 0x91bd0 ;  /* 0x00091bd000007802 */ /* 0x000fe20000000f00 */
[----:B------:R-:W-:-:S07]  /*91bb0*/  IMAD.MOV.U32 R175, RZ, RZ, R127 ;  /* 0x000000ffffaf7224 */ /* 0x000fce00078e007f */
[----:B-----5:R-:W-:Y:S05]  /*91bc0*/  CALL.REL.NOINC `($__internal_1_$__cuda_sm20_div_rn_f64_full) ;  /* 0x00000be800b87944 */ /* 0x020fea0003c00000 */
[----:B------:R-:W-:Y:S01]  /*91bd0*/  MOV R2, R12 ;  /* 0x0000000c00027202 */ /* 0x000fe20000000f00 */
[----:B------:R-:W-:-:S05]  /*91be0*/  IMAD.MOV.U32 R3, RZ, RZ, R13 ;  /* 0x000000ffff037224 */ /* 0x000fca00078e000d */
[----:B------:R1:W-:Y:S02]  /*91bf0*/  STL.64 [R1+0x78a0], R2 ;  /* 0x0078a00201007387 */ /* 0x0003e40000100a00 */
.L_x_1375:
[----:B------:R-:W-:Y:S05]  /*91c00*/  BSYNC.RECONVERGENT B3 ;  /* 0x0000000000037941 */ /* 0x000fea0003800200 */
.L_x_1374:
[----:B0-----:R-:W2:Y:S01]  /*91c10*/  LDL.128 R132, [R1+0x4390] ;  /* 0x0043900001847983 */ /* 0x001ea20000100c00 */
[----:B-1----:R-:W-:Y:S01]  /*91c20*/  IMAD.MOV.U32 R2, RZ, RZ, 0x1 ;  /* 0x00000001ff027424 */ /* 0x002fe200078e00ff */
[----:B------:R-:W-:Y:S01]  /*91c30*/  BSSY.RECONVERGENT B3, `(.L_x_1376) ;  /* 0x000001c000037945 */ /* 0x000fe20003800200 */
[----:B--2---:R-:W-:Y:S01]  /*91c40*/  MOV R17, R133 ;  /* 0x0000008500117202 */ /* 0x004fe20000000f00 */
[----:B------:R-:W-:Y:S01]  /*91c50*/  IMAD.MOV.U32 R16, RZ, RZ, R132 ;  /* 0x000000ffff107224 */ /* 0x000fe200078e0084 */
[----:B------:R0:W-:Y:S02]  /*91c60*/  STL.128 [R1+0x7910], R132 ;  /* 0x0079108401007387 */ /* 0x0001e40000100c00 */
[----:B------:R-:W1:Y:S03]  /*91c70*/  MUFU.RCP64H R3, R17 ;  /* 0x0000001100037308 */ /* 0x000e660000001800 */
        /* <DEDUP_REMOVED lines=21> */
[----:B------:R-:W-:-:S05]  /*91dd0*/  IMAD.MOV.U32 R3, RZ, RZ, R13 ;  /* 0x000000ffff037224 */ /* 0x000fca00078e000d */
[----:B------:R0:W-:Y:S02]  /*91de0*/  STL.64 [R1+0x77e8], R2 ;  /* 0x0077e80201007387 */ /* 0x0001e40000100a00 */
.L_x_1377:
[----:B------:R-:W-:Y:S05]  /*91df0*/  BSYNC.RECONVERGENT B3 ;  /* 0x0000000000037941 */ /* 0x000fea0003800200 */
.L_x_1376:
[----:B------:R-:W2:Y:S04]  /*91e00*/  LDL.64 R16, [R1+0x79d0] ;  /* 0x0079d00001107983 */ /* 0x000ea80000100a00 */
[----:B------:R-:W3:Y:S04]  /*91e10*/  LDL.64 R8, [R1+0x77e8] ;  /* 0x0077e80001087983 */ /* 0x000ee80000100a00 */
[----:B------:R-:W4:Y:S04]  /*91e20*/  LDL.LU.64 R32, [R1+0x7740] ;  /* 0x0077400001207983 */ /* 0x000f280000300a00 */
[----:B------:R-:W4:Y:S01]  /*91e30*/  LDL.64 R20, [R1+0x7918] ;  /* 0x0079180001147983 */ /* 0x000f220000100a00 */
        /* <DEDUP_REMOVED lines=29> */
.L_x_1379:
[----:B------:R-:W-:Y:S05]  /*92010*/  BSYNC.RECONVERGENT B3 ;  /* 0x0000000000037941 */ /* 0x000fea0003800200 */
.L_x_1378:
        /* <DEDUP_REMOVED lines=21> */
[----:B----4-:R-:W-:-:S12]  /*92170*/  DFMA R2, R20, R24, R36 ;  /* 0x000000181402722b */ /* 0x010fd80000000024 */
[----:B------:R-:W-:Y:S05]  /*92180*/  @P1 BRA P2, `(.L_x_1381) ;  /* 0x0000000000181947 */ /* 0x000fea0001000000 */
[----:B------:R-:W-:Y:S01]  /*92190*/  IMAD.MOV.U32 R174, RZ, RZ, R16 ;  /* 0x000000ffffae7224 */ /* 0x000fe200078e0010 */
[----:B------:R-:W-:Y:S02]  /*921a0*/  MOV R175, R17 ;  /* 0x0000001100af7202 */ /* 0x000fe40000000f00 */
[----:B------:R-:W-:-:S07]  /*921b0*/  MOV R0, 0x921d0 ;  /* 0x000921d000007802 */ /* 0x000fce0000000f00 */
[----:B------:R-:W-:Y:S05]  /*921c0*/  CALL.REL.NOINC `($__internal_1_$__cuda_sm20_div_rn_f64_full) ;  /* 0x00000be400387944 */ /* 0x000fea0003c00000 */
[----:B------:R-:W-:Y:S02]  /*921d0*/  IMAD.MOV.U32 R242, RZ, RZ, R12 ;  /* 0x000000fffff27224 */ /* 0x000fe400078e000c */
[----:B------:R-:W-:-:S07]  /*921e0*/  IMAD.MOV.U32 R243, RZ, RZ, R13 ;  /* 0x000000fffff37224 */ /* 0x000fce00078e000d */
.L_x_1381:
[----:B------:R-:W-:Y:S05]  /*921f0*/  BSYNC.RECONVERGENT B3 ;  /* 0x0000000000037941 */ /* 0x000fea0003800200 */
.L_x_1380:
[----:B------:R-:W2:Y:S04]  /*92200*/  LDL.64 R20, [R1+0x79d8] ;  /* 0x0079d80001147983 */ /* 0x000ea80000100a00 */
[----:B------:R-:W3:Y:S01]  /*92210*/  LDL.LU.64 R24, [R1+0x83d8] ;  /* 0x0083d80001187983 */ /* 0x000ee20000300a00 */
        /* <DEDUP_REMOVED lines=23> */
.L_x_1383:
[----:B------:R-:W-:Y:S05]  /*92390*/  BSYNC.RECONVERGENT B3 ;  /* 0x0000000000037941 */ /* 0x000fea0003800200 */
.L_x_1382:
[----:B------:R-:W2:Y:S04]  /*923a0*/  LDL.128 R80, [R1+0x4450] ;  /* 0x0044500001507983 */ /* 0x000ea80000100c00 */
[----:B------:R-:W3:Y:S01]  /*923b0*/  LDL.LU.64 R24, [R1+0x8408] ;  /* 0x0084080001187983 */ /* 0x000ee20000300a00 */
[----:B------:R-:W-:Y:S01]  /*923c0*/  IMAD.MOV.U32 R8, RZ, RZ, 0x1 ;  /* 0x00000001ff087424 */ /* 0x000fe200078e00ff */
[----:B------:R-:W-:Y:S01]  /*923d0*/  BSSY.RECONVERGENT B3, `(.L_x_1384) ;  /* 0x000001b000037945 */ /* 0x000fe20003800200 */
[----:B--2---:R-:W-:-:S04]  /*923e0*/  MOV R21, R81 ;  /* 0x0000005100157202 */ /* 0x004fc80000000f00 */
[----:B------:R-:W0:Y:S01]  /*923f0*/  MUFU.RCP64H R9, R21 ;  /* 0x0000001500097308 */ /* 0x000e220000001800 */
[----:B------:R-:W-:-:S06]  /*92400*/  IMAD.MOV.U32 R20, RZ, RZ, R80 ;  /* 0x000000ffff147224 */ /* 0x000fcc00078e0050 */
[----:B0-----:R-:W-:-:S08]  /*92410*/  DFMA R12, -R20, R8, 1 ;  /* 0x3ff00000140c742b */ /* 0x001fd00000000108 */
[----:B------:R-:W-:-:S08]  /*92420*/  DFMA R12, R12, R12, R12 ;  /* 0x0000000c0c0c722b */ /* 0x000fd0000000000c */
[----:B------:R-:W-:-:S08]  /*92430*/  DFMA R8, R8, R12, R8 ;  /* 0x0000000c0808722b */ /* 0x000fd00000000008 */
[----:B------:R-:W-:-:S08]  /*92440*/  DFMA R12, -R20, R8, 1 ;  /* 0x3ff00000140c742b */ /* 0x000fd00000000108 */
[----:B------:R-:W-:-:S08]  /*92450*/  DFMA R8, R8, R12, R8 ;  /* 0x0000000c0808722b */ /* 0x000fd00000000008 */
[----:B------:R-:W-:Y:S01]  /*92460*/  DMUL R12, R106, -R8 ;  /* 0x800000086a0c7228 */ /* 0x000fe20000000000 */
[----:B------:R0:W-:Y:S07]  /*92470*/  STL.128 [R1+0x78e0], R80 ;  /* 0x0078e05001007387 */ /* 0x0001ee0000100c00 */
[----:B------:R-:W-:-:S08]  /*92480*/  DFMA R16, -R20, R12, -R106 ;  /* 0x0000000c1410722b */ /* 0x000fd0000000096a */
[----:B0-----:R-:W-:Y:S02]  /*92490*/  DFMA R80, R8, R16, R12 ;  /* 0x000000100850722b */ /* 0x001fe4000000000c */
[----:B---3--:R-:W-:Y:S02]  /*924a0*/  DFMA R16, R24, R240, R2 ;  /* 0x000000f01810722b */ /* 0x008fe40000000002 */
[----:B------:R-:W-:-:S06]  /*924b0*/  DADD R2, -RZ, -R106 ;  /* 0x00000000ff027229 */ /* 0x000fcc000000096a */
[----:B------:R-:W-:-:S04]  /*924c0*/  FFMA R0, RZ, R21, R81 ;  /* 0x00000015ff007223 */ /* 0x000fc80000000051 */
[----:B------:R-:W-:Y:S02]  /*924d0*/  FSETP.GEU.AND P2, PT, |R3|, 6.5827683646048100446e-37, PT ;  /* 0x036000000300780b */ /* 0x000fe40003f4e200 */
        /* <DEDUP_REMOVED lines=10> */
.L_x_1385:
[----:B------:R-:W-:Y:S05]  /*92580*/  BSYNC.RECONVERGENT B3 ;  /* 0x0000000000037941 */ /* 0x000fea0003800200 */
.L_x_1384:
        /* <DEDUP_REMOVED lines=28> */
.L_x_1387:
[----:B------:R-:W-:Y:S05]  /*92750*/  BSYNC.RECONVERGENT B3 ;  /* 0x0000000000037941 */ /* 0x000fea0003800200 */
.L_x_1386:
        /* <DEDUP_REMOVED lines=23> */
.L_x_1389:
[----:B------:R-:W-:Y:S05]  /*928d0*/  BSYNC.RECONVERGENT B3 ;  /* 0x0000000000037941 */ /* 0x000fea0003800200 */
.L_x_1388:
        /* <DEDUP_REMOVED lines=23> */
.L_x_1391:
[----:B------:R-:W-:Y:S05]  /*92a50*/  BSYNC.RECONVERGENT B3 ;  /* 0x0000000000037941 */ /* 0x000fea0003800200 */
.L_x_1390:
[----:B------:R-:W2:Y:S01]  /*92a60*/  LDL.128 R160, [R1+0x44e0] ;  /* 0x0044e00001a07983 */ /* 0x000ea20000100c00 */
[----:B------:R-:W-:Y:S01]  /*92a70*/  IMAD.MOV.U32 R8, RZ, RZ, 0x1 ;  /* 0x00000001ff087424 */ /* 0x000fe200078e00ff */
[----:B------:R-:W-:Y:S01]  /*92a80*/  BSSY.RECONVERGENT B3, `(.L_x_1392) ;  /* 0x0000018000037945 */ /* 0x000fe20003800200 */
[----:B------:R-:W-:Y:S01]  /*92a90*/  DFMA R4, R158, R114, R4 ;  /* 0x000000729e04722b */ /* 0x000fe20000000004 */
[----:B--2---:R-:W0:Y:S03]  /*92aa0*/  MUFU.RCP64H R9, R161 ;  /* 0x000000a100097308 */ /* 0x004e260000001800 */
        /* <DEDUP_REMOVED lines=21> */
.L_x_1393:
[----:B------:R-:W-:Y:S05]  /*92c00*/  BSYNC.RECONVERGENT B3 ;  /* 0x0000000000037941 */ /* 0x000fea0003800200 */
.L_x_1392:
[----:B------:R-:W2:Y:S04]  /*92c10*/  LDL.LU.64 R28, [R1+0x81e8] ;  /* 0x0081e800011c7983 */ /* 0x000ea80000300a00 */
[----:B------:R-:W3:Y:S01]  /*92c20*/  LDL.64 R24, [R1+0x81d0] ;  /* 0x0081d00001187983 */ /* 0x000ee20000100a00 */
        /* <DEDUP_REMOVED lines=21> */
[----:B------:R-:W-:Y:S05]  /*92d80*/  CALL.REL.NOINC `($__internal_1_$__cuda_sm20_div_rn_f64_full) ;  /* 0x00000bd800487944 */ /* 0x000fea0003c00000 */
[----:B------:R-:W-:Y:S01]  /*92d90*/  MOV R236, R12 ;  /* 0x0000000c00ec7202 */ /* 0x000fe20000000f00 */
[----:B------:R-:W-:-:S07]  /*92da0*/  IMAD.MOV.U32 R237, RZ, RZ, R13 ;  /* 0x000000ffffed7224 */ /* 0x000fce00078e000d */
.L_x_1395:
[----:B------:R-:W-:Y:S05]  /*92db0*/  BSYNC.RECONVERGENT B3 ;  /* 0x0000000000037941 */ /* 0x000fea0003800200 */
.L_x_1394:
[----:B------:R-:W2:Y:S04]  /*92dc0*/  LDL.64 R28, [R1+0x8438] ;  /* 0x00843800011c7983 */ /* 0x000ea80000100a00 */
[----:B------:R-:W3:Y:S04]  /*92dd0*/  LDL.LU.64 R36, [R1+0x7fc8] ;  /* 0x007fc80001247983 */ /* 0x000ee80000300a00 */
        /* <DEDUP_REMOVED lines=11> */
[----:B---3--:R-:W-:-:S06]  /*92e90*/  DFMA R112, R36, R236, R6 ;  /* 0x000000ec2470722b */ /* 0x008fcc0000000006 */
[----:B------:R-:W-:Y:S02]  /*92ea0*/  DFMA R230, R8, R16, R12 ;  /* 0x0000001008e6722b */ /* 0x000fe4000000000c */
[----:B------:R-:W-:-:S08]  /*92eb0*/  DADD R6, -RZ, -R78 ;  /* 0x00000000ff067229 */ /* 0x000fd0000000094e */
[----:B------:R-:W-:Y:S02]  /*92ec0*/  FFMA R0, RZ, R29, R231 ;  /* 0x0000001dff007223 */ /* 0x000fe400000000e7 */
[----:B------:R-:W-:-:S03]  /*92ed0*/  FSETP.GEU.AND P2, PT, |R7|, 6.5827683646048100446e-37, PT ;  /* 0x036000000700780b */ /* 0x000fc60003f4e200 */
[----:B------:R-:W-:Y:S01]  /*92ee0*/  FSETP.GT.AND P1, PT, |R0|, 1.469367938527859385e-39, PT ;  /* 0x001000000000780b */ /* 0x000fe20003f24200 */
[----:B----4-:R-:W-:-:S12]  /*92ef0*/  DFMA R24, R24, R236, R4 ;  /* 0x000000ec1818722b */ /* 0x010fd80000000004 */
        /* <DEDUP_REMOVED lines=9> */
.L_x_1397:
[----:B------:R-:W-:Y:S05]  /*92f90*/  BSYNC.RECONVERGENT B3 ;  /* 0x0000000000037941 */ /* 0x000fea0003800200 */
.L_x_1396:
[----:B------:R-:W2:Y:S04]  /*92fa0*/  LDL.128 R180, [R1+0x4880] ;  /* 0x0048800001b47983 */ /* 0x000ea80000100c00 */
[----:B------:R-:W3:Y:S04]  /*92fb0*/  LDL.LU.64 R82, [R1+0x8420] ;  /* 0x0084200001527983 */ /* 0x000ee80000300a00 */
[----:B------:R-:W4:Y:S04]  /*92fc0*/  LDL.LU.64 R50, [R1+0x8190] ;  /* 0x0081900001327983 */ /* 0x000f280000300a00 */
[----:B------:R-:W4:Y:S04]  /*92fd0*/  LDL.64 R44, [R1+0x81f8] ;  /* 0x0081f800012c7983 */ /* 0x000f280000100a00 */
[----:B------:R-:W5:Y:S04]  /*92fe0*/  LDL.64 R78, [R1+0x81b0] ;  /* 0x0081b000014e7983 */ /* 0x000f680000100a00 */
[----:B------:R-:W5:Y:S04]  /*92ff0*/  LDL.LU.64 R76, [R1+0x77c8] ;  /* 0x0077c800014c7983 */ /* 0x000f680000300a00 */
[----:B------:R-:W5:Y:S04]  /*93000*/  LDL.64 R28, [R1+0x81b8] ;  /* 0x0081b800011c7983 */ /* 0x000f680000100a00 */
[----:B------:R-:W5:Y:S04]  /*93010*/  LDL.LU.64 R68, [R1+0x7728] ;  /* 0x0077280001447983 */ /* 0x000f680000300a00 */
[----:B------:R-:W5:Y:S04]  /*93020*/  LDL.64 R62, [R1+0x81f0] ;  /* 0x0081f000013e7983 */ /* 0x000f680000100a00 */
[----:B------:R-:W5:Y:S04]  /*93030*/  LDL.LU.64 R40, [R1+0x7758] ;  /* 0x0077580001287983 */ /* 0x000f680000300a00 */
        /* <DEDUP_REMOVED lines=33> */
.L_x_1399:
[----:B------:R-:W-:Y:S05]  /*93250*/  BSYNC.RECONVERGENT B3 ;  /* 0x0000000000037941 */ /* 0x000fea0003800200 */
.L_x_1398:
[----:B------:R-:W2:Y:S04]  /*93260*/  LDL.LU.64 R36, [R1+0x7760] ;  /* 0x0077600001247983 */ /* 0x000ea80000300a00 */
[----:B------:R-:W2:Y:S04]  /*93270*/  LDL.64 R32, [R1+0x8738] ;  /* 0x0087380001207983 */ /* 0x000ea80000100a00 */
[----:B------:R-:W3:Y:S04]  /*93280*/  LDL.LU.64 R78, [R1+0x7750] ;  /* 0x00775000014e7983 */ /* 0x000ee80000300a00 */
[----:B------:R-:W3:Y:S04]  /*93290*/  LDL.LU.64 R76, [R1+0x8458] ;  /* 0x00845800014c7983 */ /* 0x000ee80000300a00 */
[----:B------:R-:W4:Y:S04]  /*932a0*/  LDL.LU.64 R68, [R1+0x7748] ;  /* 0x0077480001447983 */ /* 0x000f280000300a00 */
        /* <DEDUP_REMOVED lines=21> */
[----:B-----5:R-:W-:Y:S01]  /*93400*/  DFMA R16, R16, R226, R4 ;  /* 0x000000e21010722b */ /* 0x020fe20000000004 */
        /* <DEDUP_REMOVED lines=9> */
.L_x_1401:
[----:B------:R-:W-:Y:S05]  /*934a0*/  BSYNC.RECONVERGENT B3 ;  /* 0x0000000000037941 */ /* 0x000fea0003800200 */
.L_x_1400:
[----:B------:R-:W2:Y:S04]  /*934b0*/  LDL.64 R32, [R1+0x78f8] ;  /* 0x0078f80001207983 */ /* 0x000ea80000100a00 */
[----:B------:R-:W3:Y:S04]  /*934c0*/  LDL.LU.64 R116, [R1+0x7768] ;  /* 0x0077680001747983 */ /* 0x000ee80000300a00 */
[----:B------:R-:W3:Y:S04]  /*934d0*/  LDL.64 R44, [R1+0x7b70] ;  /* 0x007b7000012c7983 */ /* 0x000ee80000100a00 */
[----:B------:R-:W4:Y:S04]  /*934e0*/  LDL.LU.64 R104, [R1+0x7710] ;  /* 0x0077100001687983 */ /* 0x000f280000300a00 */
[----:B------:R-:W5:Y:S04]  /*934f0*/  LDL.LU.64 R88, [R1+0x7778] ;  /* 0x0077780001587983 */ /* 0x000f680000300a00 */
[----:B------:R-:W5:Y:S04]  /*93500*/  LDL.64 R82, [R1+0x8670] ;  /* 0x0086700001527983 */ /* 0x000f680000100a00 */
        /* <DEDUP_REMOVED lines=32> */
.L_x_1403:
[----:B------:R-:W-:Y:S05]  /*93710*/  BSYNC.RECONVERGENT B3 ;  /* 0x0000000000037941 */ /* 0x000fea0003800200 */
.L_x_1402:
[----:B------:R-:W2:Y:S04]  /*93720*/  LDL.64 R116, [R1+0x7be8] ;  /* 0x007be80001747983 */ /* 0x000ea80000100a00 */
[----:B------:R-:W3:Y:S04]  /*93730*/  LDL.LU.64 R88, [R1+0x8050] ;  /* 0x0080500001587983 */ /* 0x000ee80000300a00 */
[----:B------:R-:W4:Y:S04]  /*93740*/  LDL.LU.64 R104, [R1+0x80f8] ;  /* 0x0080f80001687983 */ /* 0x000f280000300a00 */
[----:B------:R0:W-:Y:S04]  /*93750*/  STL.128 [R1+0xabc0], R4 ;  /* 0x00abc00401007387 */ /* 0x0001e80000100c00 */
[----:B------:R-:W4:Y:S04]  /*93760*/  LDL.64 R68, [R1+0x8298] ;  /* 0x0082980001447983 */ /* 0x000f280000100a00 */
[----:B------:R-:W4:Y:S04]  /*93770*/  LDL.64 R76, [R1+0x8038] ;  /* 0x00803800014c7983 */ /* 0x000f280000100a00 */
[----:B------:R-:W4:Y:S04]  /*93780*/  LDL.LU.64 R250, [R1+0x7730] ;  /* 0x0077300001fa7983 */ /* 0x000f280000300a00 */
[----:B0-----:R-:W4:Y:S01]  /*93790*/  LDL.128 R4, [R1+0x4a40] ;  /* 0x004a400001047983 */ /* 0x001f220000100c00 */
[----:B------:R-:W-:-:S03]  /*937a0*/  IMAD.MOV.U32 R8, RZ, RZ, 0x1 ;  /* 0x00000001ff087424 */ /* 0x000fc600078e00ff */
[----:B------:R-:W4:Y:S04]  /*937b0*/  LDL.64 R32, [R1+0x8300] ;  /* 0x0083000001207983 */ /* 0x000f280000100a00 */
[----:B------:R-:W4:Y:S04]  /*937c0*/  LDL.LU.64 R248, [R1+0x7798] ;  /* 0x0077980001f87983 */ /* 0x000f280000300a00 */
[----:B------:R-:W4:Y:S04]  /*937d0*/  LDL.64 R244, [R1+0x8308] ;  /* 0x0083080001f47983 */ /* 0x000f280000100a00 */
[----:B------:R-:W4:Y:S04]  /*937e0*/  LDL.64 R232, [R1+0x8030] ;  /* 0x0080300001e87983 */ /* 0x000f280000100a00 */
[----:B------:R-:W4:Y:S04]  /*937f0*/  LDL.LU.64 R174, [R1+0x7920] ;  /* 0x0079200001ae7983 */ /* 0x000f280000300a00 */
        /* <DEDUP_REMOVED lines=11> */
[----:B----4-:R-:W-:Y:S01]  /*938b0*/  DFMA R104, R104, R134, R16 ;  /* 0x000000866868722b */ /* 0x010fe20000000010 */
[----:B------:R-:W2:Y:S03]  /*938c0*/  LDL.LU.64 R28, [R1+0x7788] ;  /* 0x00778800011c7983 */ /* 0x000ea60000300a00 */
[----:B------:R-:W-:Y:S01]  /*938d0*/  DFMA R122, R8, R20, R12 ;  /* 0x00000014087a722b */ /* 0x000fe2000000000c */
[----:B------:R-:W3:Y:S04]  /*938e0*/  LDL.LU.64 R16, [R1+0x7770] ;  /* 0x0077700001107983 */ /* 0x000ee80000300a00 */
[----:B------:R-:W2:Y:S01]  /*938f0*/  LDL.64 R20, [R1+0x8290] ;  /* 0x0082900001147983 */ /* 0x000ea20000100a00 */
[----:B------:R-:W-:Y:S01]  /*93900*/  IMAD.MOV.U32 R132, RZ, RZ, R6 ;  /* 0x000000ffff847224 */ /* 0x000fe200078e0006 */
[----:B------:R-:W-:-:S02]  /*93910*/  MOV R133, R7 ;  /* 0x0000000700857202 */ /* 0x000fc40000000f00 */
[----:B------:R0:W-:Y:S04]  /*93920*/  STL.128 [R1+0x79f0], R4 ;  /* 0x0079f00401007387 */ /* 0x0001e80000100c00 */
[----:B0-----:R0:W5:Y:S01]  /*93930*/  LDL.LU.128 R4, [R1+0xabc0] ;  /* 0x00abc00001047983 */ /* 0x0011620000300c00 */
[----:B------:R-:W-:Y:S01]  /*93940*/  DADD R8, -RZ, -R234 ;  /* 0x00000000ff087229 */ /* 0x000fe200000009ea */
[----:B------:R-:W-:-:S05]  /*93950*/  FFMA R0, RZ, R117, R123 ;  /* 0x00000075ff007223 */ /* 0x000fca000000007b */
[----:B------:R-:W-:-:S04]  /*93960*/  FSETP.GT.AND P1, PT, |R0|, 1.469367938527859385e-39, PT ;  /* 0x001000000000780b */ /* 0x000fc80003f24200 */
[----:B------:R-:W-:Y:S01]  /*93970*/  FSETP.GEU.AND P2, PT, |R9|, 6.5827683646048100446e-37, PT ;  /* 0x036000000900780b */ /* 0x000fe20003f4e200 */
[-C--:B------:R-:W-:Y:S01]  /*93980*/  DFMA R76, R76, R134.reuse, R40 ;  /* 0x000000864c4c722b */ /* 0x080fe20000000028 */
[----:B------:R-:W-:Y:S01]  /*93990*/  BSSY.RECONVERGENT B3, `(.L_x_1404) ;  /* 0x0000010000037945 */ /* 0x000fe20003800200 */
[-C--:B------:R-:W-:Y:S02]  /*939a0*/  DFMA R32, R32, R134.reuse, R250 ;  /* 0x000000862020722b */ /* 0x080fe400000000fa */
[-C--:B------:R-:W-:Y:S02]  /*939b0*/  DFMA R78, R78, R134.reuse, R174 ;  /* 0x000000864e4e722b */ /* 0x080fe400000000ae */
[-C--:B------:R-:W-:Y:S02]  /*939c0*/  DFMA R82, R82, R134.reuse, R50 ;  /* 0x000000865252722b */ /* 0x080fe40000000032 */
[-C--:B------:R-:W-:Y:S02]  /*939d0*/  DFMA R40, R132, R134.reuse, R62 ;  /* 0x000000868428722b */ /* 0x080fe4000000003e */
[----:B---3--:R-:W-:-:S02]  /*939e0*/  DFMA R68, R68, R134, R16 ;  /* 0x000000864444722b */ /* 0x008fc40000000010 */
[-C--:B------:R-:W-:Y:S02]  /*939f0*/  DFMA R16, R232, R134.reuse, R36 ;  /* 0x00000086e810722b */ /* 0x080fe40000000024 */
[-C--:B--2---:R-:W-:Y:S02]  /*93a00*/  DFMA R28, R20, R134.reuse, R28 ;  /* 0x00000086141c722b */ /* 0x084fe4000000001c */
[----:B------:R-:W-:Y:S01]  /*93a10*/  DFMA R20, R244, R134, R248 ;  /* 0x00000086f414722b */ /* 0x000fe200000000f8 */
[----:B0-----:R-:W-:Y:S10]  /*93a20*/  @P1 BRA P2, `(.L_x_1405) ;  /* 0x0000000000181947 */ /* 0x001ff40001000000 */
[----:B------:R-:W-:Y:S01]  /*93a30*/  IMAD.MOV.U32 R174, RZ, RZ, R116 ;  /* 0x000000ffffae7224 */ /* 0x000fe200078e0074 */
[----:B------:R-:W-:Y:S01]  /*93a40*/  MOV R0, 0x93a70 ;  /* 0x00093a7000007802 */ /* 0x000fe20000000f00 */
[----:B------:R-:W-:-:S07]  /*93a50*/  IMAD.MOV.U32 R175, RZ, RZ, R117 ;  /* 0x000000ffffaf7224 */ /* 0x000fce00078e0075 */
[----:B-----5:R-:W-:Y:S05]  /*93a60*/  CALL.REL.NOINC `($__internal_1_$__cuda_sm20_div_rn_f64_full) ;  /* 0x00000bcc00107944 */ /* 0x020fea0003c00000 */
[----:B------:R-:W-:Y:S01]  /*93a70*/  MOV R122, R12 ;  /* 0x0000000c007a7202 */ /* 0x000fe20000000f00 */
[----:B------:R-:W-:-:S07]  /*93a80*/  IMAD.MOV.U32 R123, RZ, RZ, R13 ;  /* 0x000000ffff7b7224 */ /* 0x000fce00078e000d */
.L_x_1405:
[----:B------:R-:W-:Y:S05]  /*93a90*/  BSYNC.RECONVERGENT B3 ;  /* 0x0000000000037941 */ /* 0x000fea0003800200 */
.L_x_1404:
[----:B------:R-:W2:Y:S04]  /*93aa0*/  LDL.LU.64 R50, [R1+0x7780] ;  /* 0x0077800001327983 */ /* 0x000ea80000300a00 */
[----:B------:R-:W2:Y:S04]  /*93ab0*/  LDL.LU.64 R36, [R1+0x7bf0] ;  /* 0x007bf00001247983 */ /* 0x000ea80000300a00 */
[----:B------:R-:W3:Y:S04]  /*93ac0*/  LDL.64 R234, [R1+0x82e8] ;  /* 0x0082e80001ea7983 */ /* 0x000ee80000100a00 */
[----:B------:R-:W4:Y:S04]  /*93ad0*/  LDL.LU.64 R232, [R1+0x8110] ;  /* 0x0081100001e87983 */ /* 0x000f280000300a00 */
[----:B------:R-:W3:Y:S04]  /*93ae0*/  LDL.64 R174, [R1+0x86c0] ;  /* 0x0086c00001ae7983 */ /* 0x000ee80000100a00 */
[----:B------:R-:W3:Y:S04]  /*93af0*/  LDL.LU.64 R250, [R1+0x7790] ;  /* 0x0077900001fa7983 */ /* 0x000ee80000300a00 */
[----:B------:R-:W3:Y:S04]  /*93b00*/  LDL.64 R248, [R1+0x82e0] ;  /* 0x0082e00001f87983 */ /* 0x000ee80000100a00 */
[----:B------:R-:W3:Y:S04]  /*93b10*/  LDL.LU.64 R116, [R1+0x78d0] ;  /* 0x0078d00001747983 */ /* 0x000ee80000300a00 */
[----:B------:R-:W3:Y:S04]  /*93b20*/  LDL.64 R62, [R1+0x86c8] ;  /* 0x0086c800013e7983 */ /* 0x000ee80000100a00 */
[----:B------:R-:W3:Y:S01]  /*93b30*/  LDL.64 R244, [R1+0x7bf8] ;  /* 0x007bf80001f47983 */ /* 0x000ee20000100a00 */
[----:B------:R-:W0:Y:S01]  /*93b40*/  MUFU.RCP64H R9, R211 ;  /* 0x000000d300097308 */ /* 0x000e220000001800 */
[----:B------:R-:W-:-:S06]  /*93b50*/  IMAD.MOV.U32 R8, RZ, RZ, 0x1 ;  /* 0x00000001ff087424 */ /* 0x000fcc00078e00ff */
[----:B0-----:R-:W-:-:S08]  /*93b60*/  DFMA R12, -R210, R8, 1 ;  /* 0x3ff00000d20c742b */ /* 0x001fd00000000108 */
[----:B------:R-:W-:-:S08]  /*93b70*/  DFMA R12, R12, R12, R12 ;  /* 0x0000000c0c0c722b */ /* 0x000fd0000000000c */
[----:B------:R-:W-:Y:S01]  /*93b80*/  DFMA R12, R8, R12, R8 ;  /* 0x0000000c080c722b */ /* 0x000fe20000000008 */
[----:B------:R-:W-:Y:S01]  /*93b90*/  BSSY.RECONVERGENT B3, `(.L_x_1406) ;  /* 0x000001a000037945 */ /* 0x000fe20003800200 */
[----:B--2---:R-:W-:-:S06]  /*93ba0*/  DFMA R8, R36, R122, R50 ;  /* 0x0000007a2408722b */ /* 0x004fcc0000000032 */
[----:B------:R-:W-:-:S08]  /*93bb0*/  DFMA R36, -R210, R12, 1 ;  /* 0x3ff00000d224742b */ /* 0x000fd0000000010c */
[----:B------:R-:W-:-:S08]  /*93bc0*/  DFMA R12, R12, R36, R12 ;  /* 0x000000240c0c722b */ /* 0x000fd0000000000c */
[----:B------:R-:W-:-:S08]  /*93bd0*/  DMUL R36, R12, -R8 ;  /* 0x800000080c247228 */ /* 0x000fd00000000000 */
[----:B------:R-:W-:Y:S02]  /*93be0*/  DFMA R50, -R210, R36, -R8 ;  /* 0x00000024d232722b */ /* 0x000fe40000000908 */
[-C--:B----4-:R-:W-:Y:S02]  /*93bf0*/  DFMA R232, R232, R122.reuse, R44 ;  /* 0x0000007ae8e8722b */ /* 0x090fe4000000002c */
[----:B---3--:R-:W-:-:S04]  /*93c00*/  DFMA R44, R248, R122, R250 ;  /* 0x0000007af82c722b */ /* 0x008fc800000000fa */
[----:B------:R-:W-:Y:S02]  /*93c10*/  DFMA R132, R12, R50, R36 ;  /* 0x000000320c84722b */ /* 0x000fe40000000024 */
[-C--:B------:R-:W-:Y:S02]  /*93c20*/  DFMA R50, R234, R122.reuse, R24 ;  /* 0x0000007aea32722b */ /* 0x080fe40000000018 */
[-C--:B------:R-:W-:Y:S02]  /*93c30*/  DFMA R24, R174, R122.reuse, R16 ;  /* 0x0000007aae18722b */ /* 0x080fe40000000010 */
[----:B------:R-:W-:Y:S02]  /*93c40*/  DFMA R16, R62, R122, R116 ;  /* 0x0000007a3e10722b */ /* 0x000fe40000000074 */
[----:B------:R-:W-:Y:S01]  /*93c50*/  DADD R8, -RZ, -R8 ;  /* 0x00000000ff087229 */ /* 0x000fe20000000908 */
[----:B------:R0:W-:Y:S01]  /*93c60*/  STL.64 [R1+0x7728], R44 ;  /* 0x0077282c01007387 */ /* 0x0001e20000100a00 */
[----:B------:R-:W-:-:S03]  /*93c70*/  FFMA R0, RZ, R211, R133 ;  /* 0x000000d3ff007223 */ /* 0x000fc60000000085 */
[----:B------:R0:W-:Y:S02]  /*93c80*/  STL.64 [R1+0x7740], R16 ;  /* 0x0077401001007387 */ /* 0x0001e40000100a00 */
[----:B------:R-:W-:-:S03]  /*93c90*/  FSETP.GT.AND P1, PT, |R0|, 1.469367938527859385e-39, PT ;  /* 0x001000000000780b */ /* 0x000fc60003f24200 */
[----:B------:R-:W-:Y:S01]  /*93ca0*/  FSETP.GEU.AND P2, PT, |R9|, 6.5827683646048100446e-37, PT ;  /* 0x036000000900780b */ /* 0x000fe20003f4e200 */
[----:B------:R-:W-:-:S12]  /*93cb0*/  DFMA R36, R244, R122, R112 ;  /* 0x0000007af424722b */ /* 0x000fd80000000070 */
[----:B0-----:R-:W-:Y:S05]  /*93cc0*/  @P1 BRA P2, `(.L_x_1407) ;  /* 0x0000000000181947 */ /* 0x001fea0001000000 */
[----:B------:R-:W-:Y:S01]  /*93cd0*/  MOV R174, R210 ;  /* 0x000000d200ae7202 */ /* 0x000fe20000000f00 */
[----:B------:R-:W-:Y:S01]  /*93ce0*/  IMAD.MOV.U32 R175, RZ, RZ, R211 ;  /* 0x000000ffffaf7224 */ /* 0x000fe200078e00d3 */
[----:B------:R-:W-:-:S07]  /*93cf0*/  MOV R0, 0x93d10 ;  /* 0x00093d1000007802 */ /* 0x000fce0000000f00 */
[----:B-----5:R-:W-:Y:S05]  /*93d00*/  CALL.REL.NOINC `($__internal_1_$__cuda_sm20_div_rn_f64_full) ;  /* 0x00000bc800687944 */ /* 0x020fea0003c00000 */
[----:B------:R-:W-:Y:S01]  /*93d10*/  IMAD.MOV.U32 R132, RZ, RZ, R12 ;  /* 0x000000ffff847224 */ /* 0x000fe200078e000c */
[----:B------:R-:W-:-:S07]  /*93d20*/  MOV R133, R13 ;  /* 0x0000000d00857202 */ /* 0x000fce0000000f00 */
.L_x_1407:
[----:B------:R-:W-:Y:S05]  /*93d30*/  BSYNC.RECONVERGENT B3 ;  /* 0x0000000000037941 */ /* 0x000fea0003800200 */
.L_x_1406:
[----:B------:R-:W2:Y:S04]  /*93d40*/  LDL.64 R16, [R1+0x4d68] ;  /* 0x004d680001107983 */ /* 0x000ea80000100a00 */
[----:B------:R-:W3:Y:S04]  /*93d50*/  LDL.LU.64 R248, [R1+0x7af0] ;  /* 0x007af00001f87983 */ /* 0x000ee80000300a00 */
[----:B------:R-:W4:Y:S04]  /*93d60*/  LDL.64 R62, [R1+0x7af8] ;  /* 0x007af800013e7983 */ /* 0x000f280000100a00 */
[----:B------:R-:W4:Y:S04]  /*93d70*/  LDL.LU.64 R244, [R1+0x77c0] ;  /* 0x0077c00001f47983 */ /* 0x000f280000300a00 */
[----:B------:R-:W4:Y:S04]  /*93d80*/  LDL.64 R234, [R1+0x7f90] ;  /* 0x007f900001ea7983 */ /* 0x000f280000100a00 */
        /* <DEDUP_REMOVED lines=29> */
.L_x_1409:
[----:B------:R-:W-:Y:S05]  /*93f60*/  BSYNC.RECONVERGENT B3 ;  /* 0x0000000000037941 */ /* 0x000fea0003800200 */
.L_x_1408:
[----:B------:R-:W0:Y:S01]  /*93f70*/  MUFU.RCP64H R9, R147 ;  /* 0x0000009300097308 */ /* 0x000e220000001800 */
[----:B------:R-:W-:Y:S01]  /*93f80*/  MOV R8, 0x1 ;  /* 0x0000000100087802 */ /* 0x000fe20000000f00 */
[----:B------:R-:W2:Y:S04]  /*93f90*/  LDL.64 R36, [R1+0x7d70] ;  /* 0x007d700001247983 */ /* 0x000ea80000100a00 */
[----:B------:R-:W3:Y:S04]  /*93fa0*/  LDL.64 R248, [R1+0x7d80] ;  /* 0x007d800001f87983 */ /* 0x000ee80000100a00 */
[----:B------:R-:W4:Y:S04]  /*93fb0*/  LDL.64 R250, [R1+0x7da0] ;  /* 0x007da00001fa7983 */ /* 0x000f280000100a00 */
[----:B------:R-:W5:Y:S01]  /*93fc0*/  LDL.64 R244, [R1+0x7f58] ;  /* 0x007f580001f47983 */ /* 0x000f620000100a00 */
[----:B0-----:R-:W-:-:S03]  /*93fd0*/  DFMA R12, -R146, R8, 1 ;  /* 0x3ff00000920c742b */ /* 0x001fc60000000108 */
[----:B------:R-:W4:Y:S04]  /*93fe0*/  LDL.64 R234, [R1+0x7da8] ;  /* 0x007da80001ea7983 */ /* 0x000f280000100a00 */
[----:B------:R-:W4:Y:S01]  /*93ff0*/  LDL.64 R174, [R1+0x81a0] ;  /* 0x0081a00001ae7983 */ /* 0x000f220000100a00 */
[----:B------:R-:W-:-:S08]  /*94000*/  DFMA R12, R12, R12, R12 ;  /* 0x0000000c0c0c722b */ /* 0x000fd0000000000c */
[----:B------:R-:W-:-:S08]  /*94010*/  DFMA R8, R8, R12, R8 ;  /* 0x0000000c0808722b */ /* 0x000fd00000000008 */
[----:B------:R-:W-:-:S08]  /*94020*/  DFMA R12, -R146, R8, 1 ;  /* 0x3ff00000920c742b */ /* 0x000fd00000000108 */
[----:B------:R-:W-:-:S08]  /*94030*/  DFMA R8, R8, R12, R8 ;  /* 0x0000000c0808722b */ /* 0x000fd00000000008 */
[----:B------:R-:W-:-:S08]  /*94040*/  DMUL R12, R8, -R6 ;  /* 0x80000006080c7228 */ /* 0x000fd00000000000 */
[----:B------:R-:W-:-:S08]  /*94050*/  DFMA R24, -R146, R12, -R6 ;  /* 0x0000000c9218722b */ /* 0x000fd00000000906 */
[----:B------:R-:W-:Y:S02]  /*94060*/  DFMA R112, R8, R24, R12 ;  /* 0x000000180870722b */ /* 0x000fe4000000000c */
[----:B------:R-:W5:Y:S01]  /*94070*/  LDL.64 R24, [R1+0x7d78] ;  /* 0x007d780001187983 */ /* 0x000f620000100a00 */
[----:B------:R-:W-:-:S03]  /*94080*/  DADD R8, -RZ, -R6 ;  /* 0x00000000ff087229 */ /* 0x000fc60000000906 */
[----:B------:R-:W4:Y:S01]  /*94090*/  LDL.64 R6, [R1+0x7d88] ;  /* 0x007d880001067983 */ /* 0x000f220000100a00 */
[----:B--2---:R-:W-:-:S03]  /*940a0*/  DFMA R36, R36, R116, R68 ;  /* 0x000000742424722b */ /* 0x004fc60000000044 */
[----:B------:R-:W2:Y:S01]  /*940b0*/  LDL.64 R68, [R1+0x7bb8] ;  /* 0x007bb80001447983 */ /* 0x000ea20000100a00 */
[----:B---3--:R-:W-:-:S03]  /*940c0*/  DFMA R248, R248, R116, R40 ;  /* 0x00000074f8f8722b */ /* 0x008fc60000000028 */
[----:B------:R-:W3:Y:S01]  /*940d0*/  LDL.64 R40, [R1+0x8318] ;  /* 0x0083180001287983 */ /* 0x000ee20000100a00 */
[----:B-----5:R-:W-:-:S03]  /*940e0*/  DFMA R24, R24, R116, R88 ;  /* 0x000000741818722b */ /* 0x020fc60000000058 */
[----:B------:R-:W5:Y:S01]  /*940f0*/  LDL.64 R88, [R1+0x7bb0] ;  /* 0x007bb00001587983 */ /* 0x000f620000100a00 */
[----:B------:R-:W-:Y:S01]  /*94100*/  FFMA R0, RZ, R147, R113 ;  /* 0x00000093ff007223 */ /* 0x000fe20000000071 */
[----:B------:R-:W-:-:S04]  /*94110*/  FSETP.GEU.AND P2, PT, |R9|, 6.5827683646048100446e-37, PT ;  /* 0x036000000900780b */ /* 0x000fc80003f4e200 */
[----:B------:R-:W-:Y:S01]  /*94120*/  FSETP.GT.AND P1, PT, |R0|, 1.469367938527859385e-39, PT ;  /* 0x001000000000780b */ /* 0x000fe20003f24200 */
[-C--:B----4-:R-:W-:Y:S01]  /*94130*/  DFMA R6, R6, R116.reuse, R32 ;  /* 0x000000740606722b */ /* 0x090fe20000000020 */
[----:B------:R-:W-:Y:S01]  /*94140*/  BSSY.RECONVERGENT B3, `(.L_x_1410) ;  /* 0x000000f000037945 */ /* 0x000fe20003800200 */
[-C--:B------:R-:W-:Y:S02]  /*94150*/  DFMA R244, R244, R116.reuse, R20 ;  /* 0x00000074f4f4722b */ /* 0x080fe40000000014 */
[-C--:B--2---:R-:W-:Y:S02]  /*94160*/  DFMA R32, R68, R116.reuse, R76 ;  /* 0x000000744420722b */ /* 0x084fe4000000004c */
[-C--:B------:R-:W-:Y:S02]  /*94170*/  DFMA R68, R250, R116.reuse, R78 ;  /* 0x00000074fa44722b */ /* 0x080fe4000000004e */
[-C--:B---3--:R-:W-:Y:S02]  /*94180*/  DFMA R62, R40, R116.reuse, R62 ;  /* 0x00000074283e722b */ /* 0x088fe4000000003e */
[----:B------:R-:W-:-:S02]  /*94190*/  DFMA R78, R234, R116, R82 ;  /* 0x00000074ea4e722b */ /* 0x000fc40000000052 */
[-C--:B------:R-:W-:Y:S02]  /*941a0*/  DFMA R40, R174, R116.reuse, R104 ;  /* 0x00000074ae28722b */ /* 0x080fe40000000068 */
[----:B-----5:R-:W-:Y:S01]  /*941b0*/  DFMA R50, R88, R116, R50 ;  /* 0x000000745832722b */ /* 0x020fe20000000032 */
[----:B------:R-:W-:Y:S10]  /*941c0*/  @P1 BRA P2, `(.L_x_1411) ;  /* 0x0000000000181947 */ /* 0x000ff40001000000 */
[----:B------:R-:W-:Y:S01]  /*941d0*/  IMAD.MOV.U32 R174, RZ, RZ, R146 ;  /* 0x000000ffffae7224 */ /* 0x000fe200078e0092 */
[----:B------:R-:W-:Y:S01]  /*941e0*/  MOV R0, 0x94210 ;  /* 0x0009421000007802 */ /* 0x000fe20000000f00 */
[----:B------:R-:W-:-:S07]  /*941f0*/  IMAD.MOV.U32 R175, RZ, RZ, R147 ;  /* 0x000000ffffaf7224 */ /* 0x000fce00078e0093 */
[----:B------:R-:W-:Y:S05]  /*94200*/  CALL.REL.NOINC `($__internal_1_$__cuda_sm20_div_rn_f64_full) ;  /* 0x00000bc400287944 */ /* 0x000fea0003c00000 */
[----:B------:R-:W-:Y:S01]  /*94210*/  MOV R112, R12 ;  /* 0x0000000c00707202 */ /* 0x000fe20000000f00 */
[----:B------:R-:W-:-:S07]  /*94220*/  IMAD.MOV.U32 R113, RZ, RZ, R13 ;  /* 0x000000ffff717224 */ /* 0x000fce00078e000d */
.L_x_1411:
[----:B------:R-:W-:Y:S05]  /*94230*/  BSYNC.RECONVERGENT B3 ;  /* 0x0000000000037941 */ /* 0x000fea0003800200 */
.L_x_1410:
[----:B------:R-:W2:Y:S04]  /*94240*/  LDL.LU.64 R234, [R1+0x7718] ;  /* 0x0077180001ea7983 */ /* 0x000ea80000300a00 */
[----:B------:R-:W3:Y:S04]  /*94250*/  LDL.64 R174, [R1+0x8460] ;  /* 0x0084600001ae7983 */ /* 0x000ee80000100a00 */
[----:B------:R-:W4:Y:S04]  /*94260*/  LDL.64 R88, [R1+0x8468] ;  /* 0x0084680001587983 */ /* 0x000f280000100a00 */
[----:B------:R-:W5:Y:S04]  /*94270*/  LDL.64 R82, [R1+0x8390] ;  /* 0x0083900001527983 */ /* 0x000f680000100a00 */
        /* <DEDUP_REMOVED lines=9> */
[----:B--2---:R-:W-:-:S08]  /*94310*/  DMUL R12, R8, -R234 ;  /* 0x800000ea080c7228 */ /* 0x004fd00000000000 */
[----:B------:R-:W-:Y:S02]  /*94320*/  DFMA R20, -R176, R12, -R234 ;  /* 0x0000000cb014722b */ /* 0x000fe400000009ea */
[----:B-----5:R-:W-:-:S06]  /*94330*/  DFMA R50, R82, R112, R50 ;  /* 0x000000705232722b */ /* 0x020fcc0000000032 */
[----:B------:R-:W-:Y:S02]  /*94340*/  DFMA R104, R8, R20, R12 ;  /* 0x000000140868722b */ /* 0x000fe4000000000c */
[----:B------:R-:W-:Y:S02]  /*94350*/  DADD R8, -RZ, -R234 ;  /* 0x00000000ff087229 */ /* 0x000fe400000009ea */
[-C--:B---3--:R-:W-:Y:S02]  /*94360*/  DFMA R20, R174, R112.reuse, R44 ;  /* 0x00000070ae14722b */ /* 0x088fe4000000002c */
[-C--:B----4-:R-:W-:Y:S02]  /*94370*/  DFMA R44, R88, R112.reuse, R62 ;  /* 0x00000070582c722b */ /* 0x090fe4000000003e */
[----:B------:R-:W-:Y:S02]  /*94380*/  DFMA R32, R76, R112, R32 ;  /* 0x000000704c20722b */ /* 0x000fe40000000020 */
[----:B------:R-:W-:-:S02]  /*94390*/  FFMA R0, RZ, R177, R105 ;  /* 0x000000b1ff007223 */ /* 0x000fc40000000069 */
[----:B------:R-:W-:-:S03]  /*943a0*/  FSETP.GEU.AND P2, PT, |R9|, 6.5827683646048100446e-37, PT ;  /* 0x036000000900780b */ /* 0x000fc60003f4e200 */
        /* <DEDUP_REMOVED lines=8> */
.L_x_1413:
[----:B------:R-:W-:Y:S05]  /*94430*/  BSYNC.RECONVERGENT B3 ;  /* 0x0000000000037941 */ /* 0x000fea0003800200 */
.L_x_1412:
[----:B------:R-:W0:Y:S01]  /*94440*/  MUFU.RCP64H R9, R205 ;  /* 0x000000cd00097308 */ /* 0x000e220000001800 */
[----:B------:R-:W-:Y:S01]  /*94450*/  IMAD.MOV.U32 R8, RZ, RZ, 0x1 ;  /* 0x00000001ff087424 */ /* 0x000fe200078e00ff */
[----:B------:R-:W2:Y:S04]  /*94460*/  LDL.64 R234, [R1+0x84b0] ;  /* 0x0084b00001ea7983 */ /* 0x000ea80000100a00 */
[----:B------:R-:W3:Y:S04]  /*94470*/  LDL.64 R174, [R1+0x84b8] ;  /* 0x0084b80001ae7983 */ /* 0x000ee80000100a00 */
[----:B------:R-:W4:Y:S04]  /*94480*/  LDL.LU.64 R250, [R1+0x80e8] ;  /* 0x0080e80001fa7983 */ /* 0x000f280000300a00 */
[----:B------:R-:W5:Y:S01]  /*94490*/  LDL.64 R82, [R1+0x7e50] ;  /* 0x007e500001527983 */ /* 0x000f620000100a00 */
[----:B0-----:R-:W-:-:S03]  /*944a0*/  DFMA R12, -R204, R8, 1 ;  /* 0x3ff00000cc0c742b */ /* 0x001fc60000000108 */
[----:B------:R-:W4:Y:S05]  /*944b0*/  LDL.64 R76, [R1+0x7e58] ;  /* 0x007e5800014c7983 */ /* 0x000f2a0000100a00 */
[----:B------:R-:W-:-:S08]  /*944c0*/  DFMA R12, R12, R12, R12 ;  /* 0x0000000c0c0c722b */ /* 0x000fd0000000000c */
[----:B------:R-:W-:-:S08]  /*944d0*/  DFMA R8, R8, R12, R8 ;  /* 0x0000000c0808722b */ /* 0x000fd00000000008 */
[----:B------:R-:W-:-:S08]  /*944e0*/  DFMA R12, -R204, R8, 1 ;  /* 0x3ff00000cc0c742b */ /* 0x000fd00000000108 */
[----:B------:R-:W-:-:S08]  /*944f0*/  DFMA R8, R8, R12, R8 ;  /* 0x0000000c0808722b */ /* 0x000fd00000000008 */
[----:B------:R-:W-:-:S08]  /*94500*/  DMUL R12, R8, -R36 ;  /* 0x80000024080c7228 */ /* 0x000fd00000000000 */
[----:B------:R-:W-:-:S08]  /*94510*/  DFMA R62, -R204, R12, -R36 ;  /* 0x0000000ccc3e722b */ /* 0x000fd00000000924 */
[----:B------:R-:W-:Y:S02]  /*94520*/  DFMA R88, R8, R62, R12 ;  /* 0x0000003e0858722b */ /* 0x000fe4000000000c */
[----:B------:R-:W4:Y:S01]  /*94530*/  LDL.LU.64 R62, [R1+0x77d8] ;  /* 0x0077d800013e7983 */ /* 0x000f220000300a00 */
[----:B------:R-:W-:-:S07]  /*94540*/  DADD R8, -RZ, -R36 ;  /* 0x00000000ff087229 */ /* 0x000fce0000000924 */
[----:B------:R-:W-:-:S03]  /*94550*/  FFMA R0, RZ, R205, R89 ;  /* 0x000000cdff007223 */ /* 0x000fc60000000059 */
[----:B------:R-:W-:Y:S02]  /*94560*/  FSETP.GEU.AND P2, PT, |R9|, 6.5827683646048100446e-37, PT ;  /* 0x036000000900780b */ /* 0x000fe40003f4e200 */
[----:B------:R-:W-:Y:S01]  /*94570*/  FSETP.GT.AND P1, PT, |R0|, 1.469367938527859385e-39, PT ;  /* 0x001000000000780b */ /* 0x000fe20003f24200 */
[----:B------:R-:W-:Y:S01]  /*94580*/  BSSY.RECONVERGENT B3, `(.L_x_1414) ;  /* 0x000000d000037945 */ /* 0x000fe20003800200 */
[-C--:B--2---:R-:W-:Y:S02]  /*94590*/  DFMA R44, R234, R104.reuse, R44 ;  /* 0x00000068ea2c722b */ /* 0x084fe4000000002c */
[-C--:B---3--:R-:W-:Y:S02]  /*945a0*/  DFMA R234, R174, R104.reuse, R50 ;  /* 0x00000068aeea722b */ /* 0x088fe40000000032 */
[-C--:B-----5:R-:W-:Y:S02]  /*945b0*/  DFMA R50, R82, R104.reuse, R32 ;  /* 0x000000685232722b */ /* 0x0a0fe40000000020 */
[----:B----4-:R-:W-:-:S02]  /*945c0*/  DFMA R36, R76, R104, R232 ;  /* 0x000000684c24722b */ /* 0x010fc400000000e8 */
        /* <DEDUP_REMOVED lines=8> */
.L_x_1415:
[----:B------:R-:W-:Y:S05]  /*94650*/  BSYNC.RECONVERGENT B3 ;  /* 0x0000000000037941 */ /* 0x000fea0003800200 */
.L_x_1414:
[----:B------:R0:W-:Y:S04]  /*94660*/  STL.128 [R1+0xabc0], R4 ;  /* 0x00abc00401007387 */ /* 0x0001e80000100c00 */
[----:B------:R-:W2:Y:S04]  /*94670*/  LDL.LU.64 R232, [R1+0x7e60] ;  /* 0x007e600001e87983 */ /* 0x000ea80000300a00 */
[----:B------:R-:W3:Y:S04]  /*94680*/  LDL.64 R174, [R1+0x7ef0] ;  /* 0x007ef00001ae7983 */ /* 0x000ee80000100a00 */
[----:B------:R-:W4:Y:S04]  /*94690*/  LDL.64 R76, [R1+0x7ef8] ;  /* 0x007ef800014c7983 */ /* 0x000f280000100a00 */
[----:B0-----:R-:W2:Y:S01]  /*946a0*/  LDL.128 R4, [R1+0x4ee0] ;  /* 0x004ee00001047983 */ /* 0x001ea20000100c00 */
[----:B------:R-:W0:Y:S01]  /*946b0*/  MUFU.RCP64H R9, R201 ;  /* 0x000000c900097308 */ /* 0x000e220000001800 */
[----:B------:R-:W-:-:S06]  /*946c0*/  IMAD.MOV.U32 R8, RZ, RZ, 0x1 ;  /* 0x00000001ff087424 */ /* 0x000fcc00078e00ff */
[----:B0-----:R-:W-:-:S08]  /*946d0*/  DFMA R12, -R200, R8, 1 ;  /* 0x3ff00000c80c742b */ /* 0x001fd00000000108 */
[----:B------:R-:W-:-:S08]  /*946e0*/  DFMA R12, R12, R12, R12 ;  /* 0x0000000c0c0c722b */ /* 0x000fd0000000000c */
[----:B------:R-:W-:-:S08]  /*946f0*/  DFMA R8, R8, R12, R8 ;  /* 0x0000000c0808722b */ /* 0x000fd00000000008 */
[----:B------:R-:W-:-:S08]  /*94700*/  DFMA R12, -R200, R8, 1 ;  /* 0x3ff00000c80c742b */ /* 0x000fd00000000108 */
[----:B------:R-:W-:Y:S01]  /*94710*/  DFMA R8, R8, R12, R8 ;  /* 0x0000000c0808722b */ /* 0x000fe20000000008 */
[----:B--2---:R0:W-:Y:S01]  /*94720*/  STL.128 [R1+0x8420], R4 ;  /* 0x0084200401007387 */ /* 0x0041e20000100c00 */
[----:B------:R-:W-:Y:S01]  /*94730*/  MOV R62, R6 ;  /* 0x00000006003e7202 */ /* 0x000fe20000000f00 */
[----:B------:R-:W-:Y:S02]  /*94740*/  IMAD.MOV.U32 R63, RZ, RZ, R7 ;  /* 0x000000ffff3f7224 */ /* 0x000fe400078e0007 */
[----:B0-----:R0:W5:Y:S03]  /*94750*/  LDL.LU.128 R4, [R1+0xabc0] ;  /* 0x00abc00001047983 */ /* 0x0011660000300c00 */
        /* <DEDUP_REMOVED lines=10> */
[-C--:B---3--:R-:W-:Y:S02]  /*94800*/  DFMA R50, R174, R88.reuse, R50 ;  /* 0x00000058ae32722b */ /* 0x088fe40000000032 */
[-C--:B----4-:R-:W-:Y:S02]  /*94810*/  DFMA R232, R76, R88.reuse, R68 ;  /* 0x000000584ce8722b */ /* 0x090fe40000000044 */
[----:B------:R-:W-:-:S04]  /*94820*/  DFMA R2, R62, R88, R40 ;  /* 0x000000583e02722b */ /* 0x000fc80000000028 */
[----:B0-----:R-:W-:Y:S07]  /*94830*/  @P1 BRA P2, `(.L_x_1417) ;  /* 0x0000000000181947 */ /* 0x001fee0001000000 */
[----:B------:R-:W-:Y:S01]  /*94840*/  MOV R174, R200 ;  /* 0x000000c800ae7202 */ /* 0x000fe20000000f00 */
[----:B------:R-:W-:Y:S01]  /*94850*/  IMAD.MOV.U32 R175, RZ, RZ, R201 ;  /* 0x000000ffffaf7224 */ /* 0x000fe200078e00c9 */
[----:B------:R-:W-:-:S07]  /*94860*/  MOV R0, 0x94880 ;  /* 0x0009488000007802 */ /* 0x000fce0000000f00 */
[----:B-----5:R-:W-:Y:S05]  /*94870*/  CALL.REL.NOINC `($__internal_1_$__cuda_sm20_div_rn_f64_full) ;  /* 0x00000bbc008c7944 */ /* 0x020fea0003c00000 */
[----:B------:R-:W-:Y:S01]  /*94880*/  IMAD.MOV.U32 R82, RZ, RZ, R12 ;  /* 0x000000ffff527224 */ /* 0x000fe200078e000c */
[----:B------:R-:W-:-:S07]  /*94890*/  MOV R83, R13 ;  /* 0x0000000d00537202 */ /* 0x000fce0000000f00 */
.L_x_1417:
[----:B------:R-:W-:Y:S05]  /*948a0*/  BSYNC.RECONVERGENT B3 ;  /* 0x0000000000037941 */ /* 0x000fea0003800200 */
.L_x_1416:
[----:B------:R-:W2:Y:S04]  /*948b0*/  LDL.64 R174, [R1+0x7ac0] ;  /* 0x007ac00001ae7983 */ /* 0x000ea80000100a00 */
[----:B------:R-:W3:Y:S04]  /*948c0*/  LDL.LU.64 R76, [R1+0x7700] ;  /* 0x00770000014c7983 */ /* 0x000ee80000300a00 */
        /* <DEDUP_REMOVED lines=23> */
[----:B-----5:R-:W-:Y:S05]  /*94a40*/  CALL.REL.NOINC `($__internal_1_$__cuda_sm20_div_rn_f64_full) ;  /* 0x00000bbc00187944 */ /* 0x020fea0003c00000 */
[----:B------:R-:W-:Y:S02]  /*94a50*/  IMAD.MOV.U32 R68, RZ, RZ, R12 ;  /* 0x000000ffff447224 */ /* 0x000fe400078e000c */
[----:B------:R-:W-:-:S07]  /*94a60*/  IMAD.MOV.U32 R69, RZ, RZ, R13 ;  /* 0x000000ffff457224 */ /* 0x000fce00078e000d */
.L_x_1419:
[----:B------:R-:W-:Y:S05]  /*94a70*/  BSYNC.RECONVERGENT B3 ;  /* 0x0000000000037941 */ /* 0x000fea0003800200 */
.L_x_1418:
[----:B------:R-:W2:Y:S04]  /*94a80*/  LDL.64 R174, [R1+0x8130] ;  /* 0x0081300001ae7983 */ /* 0x000ea80000100a00 */
[----:B------:R-:W3:Y:S01]  /*94a90*/  LDL.64 R76, [R1+0x8138] ;  /* 0x00813800014c7983 */ /* 0x000ee20000100a00 */
[----:B------:R-:W0:Y:S01]  /*94aa0*/  MUFU.RCP64H R9, R195 ;  /* 0x000000c300097308 */ /* 0x000e220000001800 */
[----:B------:R-:W-:Y:S01]  /*94ab0*/  MOV R8, 0x1 ;  /* 0x0000000100087802 */ /* 0x000fe20000000f00 */
[----:B------:R-:W-:Y:S01]  /*94ac0*/  DFMA R20, R198, R68, R20 ;  /* 0x00000044c614722b */ /* 0x000fe20000000014 */
[----:B------:R-:W-:Y:S06]  /*94ad0*/  BSSY.RECONVERGENT B3, `(.L_x_1420) ;  /* 0x0000017000037945 */ /* 0x000fec0003800200 */
[----:B------:R1:W-:Y:S01]  /*94ae0*/  STL.64 [R1+0x7718], R20 ;  /* 0x0077181401007387 */ /* 0x0003e20000100a00 */
        /* <DEDUP_REMOVED lines=14> */
[----:B-1----:R-:W-:Y:S05]  /*94bd0*/  @P1 BRA P2, `(.L_x_1421) ;  /* 0x0000000000181947 */ /* 0x002fea0001000000 */
[----:B------:R-:W-:Y:S01]  /*94be0*/  IMAD.MOV.U32 R174, RZ, RZ, R194 ;  /* 0x000000ffffae7224 */ /* 0x000fe200078e00c2 */
[----:B------:R-:W-:Y:S01]  /*94bf0*/  MOV R0, 0x94c20 ;  /* 0x00094c2000007802 */ /* 0x000fe20000000f00 */
[----:B------:R-:W-:-:S07]  /*94c00*/  IMAD.MOV.U32 R175, RZ, RZ, R195 ;  /* 0x000000ffffaf7224 */ /* 0x000fce00078e00c3 */
[----:B-----5:R-:W-:Y:S05]  /*94c10*/  CALL.REL.NOINC `($__internal_1_$__cuda_sm20_div_rn_f64_full) ;  /* 0x00000bb800a47944 */ /* 0x020fea0003c00000 */
[----:B------:R-:W-:Y:S01]  /*94c20*/  MOV R62, R12 ;  /* 0x0000000c003e7202 */ /* 0x000fe20000000f00 */
[----:B------:R-:W-:-:S07]  /*94c30*/  IMAD.MOV.U32 R63, RZ, RZ, R13 ;  /* 0x000000ffff3f7224 */ /* 0x000fce00078e000d */
.L_x_1421:
[----:B------:R-:W-:Y:S05]  /*94c40*/  BSYNC.RECONVERGENT B3 ;  /* 0x0000000000037941 */ /* 0x000fea0003800200 */
.L_x_1420:
[----:B------:R-:W2:Y:S04]  /*94c50*/  LDL.LU.64 R246, [R1+0x7cd8] ;  /* 0x007cd80001f67983 */ /* 0x000ea80000300a00 */
[----:B-----5:R0:W-:Y:S04]  /*94c60*/  STL.64 [R1+0xabb8], R4 ;  /* 0x00abb80401007387 */ /* 0x0201e80000100a00 */
[----:B------:R1:W-:Y:S04]  /*94c70*/  STL.128 [R1+0xabc0], R16 ;  /* 0x00abc01001007387 */ /* 0x0003e80000100c00 */
[----:B------:R-:W3:Y:S04]  /*94c80*/  LDL.64 R76, [R1+0x7df0] ;  /* 0x007df000014c7983 */ /* 0x000ee80000100a00 */
[----:B0-----:R-:W4:Y:S04]  /*94c90*/  LDL.LU.64 R4, [R1+0x7720] ;  /* 0x0077200001047983 */ /* 0x001f280000300a00 */
[----:B------:R-:W3:Y:S04]  /*94ca0*/  LDL.64 R44, [R1+0x8558] ;  /* 0x00855800012c7983 */ /* 0x000ee80000100a00 */
[----:B-1----:R-:W3:Y:S01]  /*94cb0*/  LDL.128 R16, [R1+0x50d0] ;  /* 0x0050d00001107983 */ /* 0x002ee20000100c00 */
[----:B------:R-:W0:Y:S01]  /*94cc0*/  MUFU.RCP64H R9, R191 ;  /* 0x000000bf00097308 */ /* 0x000e220000001800 */
[----:B------:R-:W-:-:S02]  /*94cd0*/  IMAD.MOV.U32 R8, RZ, RZ, 0x1 ;  /* 0x00000001ff087424 */ /* 0x000fc400078e00ff */
[----:B------:R-:W3:Y:S04]  /*94ce0*/  LDL.64 R40, [R1+0x7e00] ;  /* 0x007e000001287983 */ /* 0x000ee80000100a00 */
[----:B0-----:R-:W-:Y:S02]  /*94cf0*/  DFMA R12, -R190, R8, 1 ;  /* 0x3ff00000be0c742b */ /* 0x001fe40000000108 */
[----:B--2---:R-:W-:Y:S01]  /*94d00*/  DFMA R246, R246, R62, R36 ;  /* 0x0000003ef6f6722b */ /* 0x004fe20000000024 */
[----:B------:R-:W2:Y:S05]  /*94d10*/  LDL.64 R36, [R1+0x8550] ;  /* 0x0085500001247983 */ /* 0x000eaa0000100a00 */
[----:B------:R-:W-:-:S08]  /*94d20*/  DFMA R12, R12, R12, R12 ;  /* 0x0000000c0c0c722b */ /* 0x000fd0000000000c */
[----:B------:R-:W-:-:S08]  /*94d30*/  DFMA R8, R8, R12, R8 ;  /* 0x0000000c0808722b */ /* 0x000fd00000000008 */
[----:B------:R-:W-:-:S08]  /*94d40*/  DFMA R12, -R190, R8, 1 ;  /* 0x3ff00000be0c742b */ /* 0x000fd00000000108 */
[----:B------:R-:W-:-:S08]  /*94d50*/  DFMA R8, R8, R12, R8 ;  /* 0x0000000c0808722b */ /* 0x000fd00000000008 */
[----:B----4-:R-:W-:-:S08]  /*94d60*/  DMUL R12, R8, -R4 ;  /* 0x80000004080c7228 */ /* 0x010fd00000000000 */
[----:B------:R-:W-:Y:S01]  /*94d70*/  DFMA R20, -R190, R12, -R4 ;  /* 0x0000000cbe14722b */ /* 0x000fe20000000904 */
[----:B---3--:R0:W-:Y:S01]  /*94d80*/  STL.128 [R1+0x8630], R16 ;  /* 0x0086301001007387 */ /* 0x0081e20000100c00 */
[----:B------:R-:W-:Y:S01]  /*94d90*/  IMAD.MOV.U32 R174, RZ, RZ, R16 ;  /* 0x000000ffffae7224 */ /* 0x000fe200078e0010 */
[----:B------:R-:W-:-:S05]  /*94da0*/  MOV R175, R17 ;  /* 0x0000001100af7202 */ /* 0x000fca0000000f00 */
[----:B------:R-:W-:Y:S02]  /*94db0*/  DFMA R20, R8, R20, R12 ;  /* 0x000000140814722b */ /* 0x000fe4000000000c */
[----:B------:R-:W-:Y:S01]  /*94dc0*/  DADD R8, -RZ, -R4 ;  /* 0x00000000ff087229 */ /* 0x000fe20000000904 */
[----:B------:R1:W5:Y:S04]  /*94dd0*/  LDL.LU.64 R4, [R1+0xabb8] ;  /* 0x00abb80001047983 */ /* 0x0003680000300a00 */
[----:B0-----:R1:W5:Y:S01]  /*94de0*/  LDL.LU.128 R16, [R1+0xabc0] ;  /* 0x00abc00001107983 */ /* 0x0013620000300c00 */
[----:B--2---:R-:W-:-:S03]  /*94df0*/  DFMA R36, R36, R62, R248 ;  /* 0x0000003e2424722b */ /* 0x004fc600000000f8 */
[----:B------:R-:W2:Y:S01]  /*94e00*/  LDL.64 R248, [R1+0x7e08] ;  /* 0x007e080001f87983 */ /* 0x000ea20000100a00 */
[----:B------:R-:W-:Y:S01]  /*94e10*/  FFMA R0, RZ, R191, R21 ;  /* 0x000000bfff007223 */ /* 0x000fe20000000015 */
[----:B------:R-:W-:-:S04]  /*94e20*/  FSETP.GEU.AND P2, PT, |R9|, 6.5827683646048100446e-37, PT ;  /* 0x036000000900780b */ /* 0x000fc80003f4e200 */
[----:B------:R-:W-:Y:S01]  /*94e30*/  FSETP.GT.AND P1, PT, |R0|, 1.469367938527859385e-39, PT ;  /* 0x001000000000780b */ /* 0x000fe20003f24200 */
[-C--:B------:R-:W-:Y:S01]  /*94e40*/  DFMA R76, R76, R62.reuse, R2 ;  /* 0x0000003e4c4c722b */ /* 0x080fe20000000002 */
[----:B------:R-:W-:Y:S01]  /*94e50*/  BSSY.RECONVERGENT B3, `(.L_x_1422) ;  /* 0x000000c000037945 */ /* 0x000fe20003800200 */
[-C--:B------:R-:W-:Y:S02]  /*94e60*/  DFMA R44, R44, R62.reuse, R244 ;  /* 0x0000003e2c2c722b */ /* 0x080fe400000000f4 */
[-C--:B------:R-:W-:Y:S02]  /*94e70*/  DFMA R40, R40, R62.reuse, R24 ;  /* 0x0000003e2828722b */ /* 0x080fe40000000018 */
[-C--:B------:R-:W-:Y:S02]  /*94e80*/  DFMA R2, R174, R62.reuse, R78 ;  /* 0x0000003eae02722b */ /* 0x080fe4000000004e */
[----:B--2---:R-:W-:-:S04]  /*94e90*/  DFMA R32, R248, R62, R32 ;  /* 0x0000003ef820722b */ /* 0x004fc80000000020 */
[----:B-1----:R-:W-:Y:S07]  /*94ea0*/  @P1 BRA P2, `(.L_x_1423) ;  /* 0x0000000000181947 */ /* 0x002fee0001000000 */
[----:B------:R-:W-:Y:S01]  /*94eb0*/  IMAD.MOV.U32 R174, RZ, RZ, R190 ;  /* 0x000000ffffae7224 */ /* 0x000fe200078e00be */
[----:B------:R-:W-:Y:S02]  /*94ec0*/  MOV R175, R191 ;  /* 0x000000bf00af7202 */ /* 0x000fe40000000f00 */
[----:B------:R-:W-:-:S07]  /*94ed0*/  MOV R0, 0x94ef0 ;  /* 0x00094ef000007802 */ /* 0x000fce0000000f00 */
[----:B-----5:R-:W-:Y:S05]  /*94ee0*/  CALL.REL.NOINC `($__internal_1_$__cuda_sm20_div_rn_f64_full) ;  /* 0x00000bb400f07944 */ /* 0x020fea0003c00000 */
[----:B------:R-:W-:Y:S02]  /*94ef0*/  IMAD.MOV.U32 R20, RZ, RZ, R12 ;  /* 0x000000ffff147224 */ /* 0x000fe400078e000c */
[----:B------:R-:W-:-:S07]  /*94f00*/  IMAD.MOV.U32 R21, RZ, RZ, R13 ;  /* 0x000000ffff157224 */ /* 0x000fce00078e000d */
.L_x_1423:
[----:B------:R-:W-:Y:S05]  /*94f10*/  BSYNC.RECONVERGENT B3 ;  /* 0x0000000000037941 */ /* 0x000fea0003800200 */
.L_x_1422:
[----:B------:R-:W2:Y:S04]  /*94f20*/  LDL.LU.64 R244, [R1+0x7a40] ;  /* 0x007a400001f47983 */ /* 0x000ea80000300a00 */
[----:B------:R-:W3:Y:S04]  /*94f30*/  LDL.64 R174, [R1+0x7dc0] ;  /* 0x007dc00001ae7983 */ /* 0x000ee80000100a00 */
[----:B------:R-:W4:Y:S04]  /*94f40*/  LDL.64 R78, [R1+0x7b30] ;  /* 0x007b3000014e7983 */ /* 0x000f280000100a00 */
[----:B------:R-:W4:Y:S01]  /*94f50*/  LDL.64 R248, [R1+0x7a48] ;  /* 0x007a480001f87983 */ /* 0x000f220000100a00 */
[----:B------:R-:W0:Y:S01]  /*94f60*/  MUFU.RCP64H R9, R185 ;  /* 0x000000b900097308 */ /* 0x000e220000001800 */
[----:B------:R-:W-:-:S06]  /*94f70*/  MOV R8, 0x1 ;  /* 0x0000000100087802 */ /* 0x000fcc0000000f00 */
[----:B0-----:R-:W-:-:S08]  /*94f80*/  DFMA R12, -R184, R8, 1 ;  /* 0x3ff00000b80c742b */ /* 0x001fd00000000108 */
[----:B------:R-:W-:-:S08]  /*94f90*/  DFMA R12, R12, R12, R12 ;  /* 0x0000000c0c0c722b */ /* 0x000fd0000000000c */
[----:B------:R-:W-:-:S08]  /*94fa0*/  DFMA R8, R8, R12, R8 ;  /* 0x0000000c0808722b */ /* 0x000fd00000000008 */
[----:B------:R-:W-:Y:S02]  /*94fb0*/  DFMA R12, -R184, R8, 1 ;  /* 0x3ff00000b80c742b */ /* 0x000fe40000000108 */
[----:B--2---:R-:W-:Y:S01]  /*94fc0*/  DFMA R244, R244, R20, R50 ;  /* 0x00000014f4f4722b */ /* 0x004fe20000000032 */
[----:B------:R-:W2:Y:S05]  /*94fd0*/  LDL.64 R50, [R1+0x7b38] ;  /* 0x007b380001327983 */ /* 0x000eaa0000100a00 */
[----:B------:R-:W-:-:S08]  /*94fe0*/  DFMA R8, R8, R12, R8 ;  /* 0x0000000c0808722b */ /* 0x000fd00000000008 */
        /* <DEDUP_REMOVED lines=9> */
[-C--:B----4-:R-:W-:Y:S01]  /*95080*/  DFMA R78, R78, R20.reuse, R40 ;  /* 0x000000144e4e722b */ /* 0x090fe20000000028 */
        /* <DEDUP_REMOVED lines=10> */
.L_x_1425:
[----:B------:R-:W-:Y:S05]  /*95130*/  BSYNC.RECONVERGENT B3 ;  /* 0x0000000000037941 */ /* 0x000fea0003800200 */
.L_x_1424:
[----:B------:R-:W2:Y:S04]  /*95140*/  LDL.LU.64 R234, [R1+0x7ce0] ;  /* 0x007ce00001ea7983 */ /* 0x000ea80000300a00 */
[----:B-----5:R0:W-:Y:S04]  /*95150*/  STL.128 [R1+0xabc0], R16 ;  /* 0x00abc01001007387 */ /* 0x0201e80000100c00 */
[----:B------:R-:W3:Y:S04]  /*95160*/  LDL.64 R50, [R1+0x7d20] ;  /* 0x007d200001327983 */ /* 0x000ee80000100a00 */
[----:B------:R-:W4:Y:S04]  /*95170*/  LDL.64 R232, [R1+0x7d28] ;  /* 0x007d280001e87983 */ /* 0x000f280000100a00 */
[----:B------:R-:W3:Y:S04]  /*95180*/  LDL.64 R248, [R1+0x83a8] ;  /* 0x0083a80001f87983 */ /* 0x000ee80000100a00 */
[----:B0-----:R-:W4:Y:S01]  /*95190*/  LDL.128 R16, [R1+0x5200] ;  /* 0x0052000001107983 */ /* 0x001f220000100c00 */
        /* <DEDUP_REMOVED lines=11> */
[----:B------:R-:W3:Y:S01]  /*95250*/  LDL.64 R6, [R1+0x83a0] ;  /* 0x0083a00001067983 */ /* 0x000ee20000100a00 */
[----:B--2---:R-:W-:-:S03]  /*95260*/  DFMA R234, R234, R24, R238 ;  /* 0x00000018eaea722b */ /* 0x004fc600000000ee */
[----:B------:R-:W2:Y:S04]  /*95270*/  LDL.LU.64 R238, [R1+0x78d8] ;  /* 0x0078d80001ee7983 */ /* 0x000ea80000300a00 */
[----:B----4-:R0:W-:Y:S01]  /*95280*/  STL.128 [R1+0x8360], R16 ;  /* 0x0083601001007387 */ /* 0x0101e20000100c00 */
[----:B------:R-:W-:Y:S01]  /*95290*/  IMAD.MOV.U32 R174, RZ, RZ, R18 ;  /* 0x000000ffffae7224 */ /* 0x000fe200078e0012 */
[----:B------:R-:W-:Y:S02]  /*952a0*/  MOV R175, R19 ;  /* 0x0000001300af7202 */ /* 0x000fe40000000f00 */
[----:B0-----:R0:W5:Y:S01]  /*952b0*/  LDL.LU.128 R16, [R1+0xabc0] ;  /* 0x00abc00001107983 */ /* 0x0011620000300c00 */
[----:B------:R-:W-:Y:S01]  /*952c0*/  FFMA R0, RZ, R39, R29 ;  /* 0x00000027ff007223 */ /* 0x000fe2000000001d */
[----:B------:R-:W-:-:S04]  /*952d0*/  FSETP.GEU.AND P2, PT, |R9|, 6.5827683646048100446e-37, PT ;  /* 0x036000000900780b */ /* 0x000fc80003f4e200 */
[----:B------:R-:W-:Y:S01]  /*952e0*/  FSETP.GT.AND P1, PT, |R0|, 1.469367938527859385e-39, PT ;  /* 0x001000000000780b */ /* 0x000fe20003f24200 */
[----:B------:R-:W-:Y:S01]  /*952f0*/  BSSY.RECONVERGENT B3, `(.L_x_1426) ;  /* 0x000000e000037945 */ /* 0x000fe20003800200 */
[-C--:B---3--:R-:W-:Y:S02]  /*95300*/  DFMA R6, R6, R24.reuse, R36 ;  /* 0x000000180606722b */ /* 0x088fe40000000024 */
[-C--:B------:R-:W-:Y:S02]  /*95310*/  DFMA R36, R232, R24.reuse, R2 ;  /* 0x00000018e824722b */ /* 0x080fe40000000002 */
[-C--:B------:R-:W-:Y:S02]  /*95320*/  DFMA R2, R174, R24.reuse, R76 ;  /* 0x00000018ae02722b */ /* 0x080fe4000000004c */
[-C--:B--2---:R-:W-:Y:S02]  /*95330*/  DFMA R238, R50, R24.reuse, R238 ;  /* 0x0000001832ee722b */ /* 0x084fe400000000ee */
[----:B------:R-:W-:-:S02]  /*95340*/  DFMA R50, R186, R24, R44 ;  /* 0x00000018ba32722b */ /* 0x000fc4000000002c */
[----:B------:R-:W-:Y:S01]  /*95350*/  DFMA R44, R248, R24, R32 ;  /* 0x00000018f82c722b */ /* 0x000fe20000000020 */
[----:B0-----:R-:W-:Y:S10]  /*95360*/  @P1 BRA P2, `(.L_x_1427) ;  /* 0x0000000000181947 */ /* 0x001ff40001000000 */
[----:B------:R-:W-:Y:S01]  /*95370*/  IMAD.MOV.U32 R174, RZ, RZ, R38 ;  /* 0x000000ffffae7224 */ /* 0x000fe200078e0026 */
[----:B------:R-:W-:Y:S02]  /*95380*/  MOV R175, R39 ;  /* 0x0000002700af7202 */ /* 0x000fe40000000f00 */
[----:B------:R-:W-:-:S07]  /*95390*/  MOV R0, 0x953b0 ;  /* 0x000953b000007802 */ /* 0x000fce0000000f00 */
[----:B-----5:R-:W-:Y:S05]  /*953a0*/  CALL.REL.NOINC `($__internal_1_$__cuda_sm20_div_rn_f64_full) ;  /* 0x00000bb000c07944 */ /* 0x020fea0003c00000 */
[----:B------:R-:W-:Y:S02]  /*953b0*/  IMAD.MOV.U32 R28, RZ, RZ, R12 ;  /* 0x000000ffff1c7224 */ /* 0x000fe400078e000c */
[----:B------:R-:W-:-:S07]  /*953c0*/  IMAD.MOV.U32 R29, RZ, RZ, R13 ;  /* 0x000000ffff1d7224 */ /* 0x000fce00078e000d */
.L_x_1427:
[----:B------:R-:W-:Y:S05]  /*953d0*/  BSYNC.RECONVERGENT B3 ;  /* 0x0000000000037941 */ /* 0x000fea0003800200 */
.L_x_1426:
[----:B------:R0:W-:Y:S04]  /*953e0*/  STL.64 [R1+0xabc8], R14 ;  /* 0x00abc80e01007387 */ /* 0x0001e80000100a00 */
[----:B------:R1:W-:Y:S04]  /*953f0*/  STL.64 [R1+0xabb8], R4 ;  /* 0x00abb80401007387 */ /* 0x0003e80000100a00 */
[----:B-----5:R2:W-:Y:S04]  /*95400*/  STL.128 [R1+0xabd0], R16 ;  /* 0x00abd01001007387 */ /* 0x0205e80000100c00 */
[----:B0-----:R-:W3:Y:S01]  /*95410*/  LDL.LU.64 R14, [R1+0x7738] ;  /* 0x00773800010e7983 */ /* 0x001ee20000300a00 */
[----:B------:R-:W0:Y:S01]  /*95420*/  MUFU.RCP64H R9, R31 ;  /* 0x0000001f00097308 */ /* 0x000e220000001800 */
[----:B------:R-:W-:-:S02]  /*95430*/  MOV R8, 0x1 ;  /* 0x0000000100087802 */ /* 0x000fc40000000f00 */
[----:B-1----:R-:W4:Y:S04]  /*95440*/  LDL.64 R4, [R1+0x7f00] ;  /* 0x007f000001047983 */ /* 0x002f280000100a00 */
[----:B------:R-:W4:Y:S04]  /*95450*/  LDL.64 R76, [R1+0x7dc8] ;  /* 0x007dc800014c7983 */ /* 0x000f280000100a00 */
[----:B--2---:R-:W2:Y:S04]  /*95460*/  LDL.128 R16, [R1+0x5300] ;  /* 0x0053000001107983 */ /* 0x004ea80000100c00 */
[----:B------:R-:W2:Y:S01]  /*95470*/  LDL.64 R232, [R1+0x8568] ;  /* 0x0085680001e87983 */ /* 0x000ea20000100a00 */
[----:B0-----:R-:W-:-:S03]  /*95480*/  DFMA R12, -R30, R8, 1 ;  /* 0x3ff000001e0c742b */ /* 0x001fc60000000108 */
[----:B------:R0:W-:Y:S04]  /*95490*/  STL.64 [R1+0xabc0], R10 ;  /* 0x00abc00a01007387 */ /* 0x0001e80000100a00 */
[----:B------:R-:W2:Y:S01]  /*954a0*/  LDL.64 R248, [R1+0x84c8] ;  /* 0x0084c80001f87983 */ /* 0x000ea20000100a00 */
[----:B------:R-:W-:-:S03]  /*954b0*/  DFMA R12, R12, R12, R12 ;  /* 0x0000000c0c0c722b */ /* 0x000fc6000000000c */
[----:B0-----:R-:W2:Y:S05]  /*954c0*/  LDL.64 R10, [R1+0x8488] ;  /* 0x00848800010a7983 */ /* 0x001eaa0000100a00 */
[----:B------:R-:W-:-:S08]  /*954d0*/  DFMA R8, R8, R12, R8 ;  /* 0x0000000c0808722b */ /* 0x000fd00000000008 */
[----:B------:R-:W-:-:S08]  /*954e0*/  DFMA R12, -R30, R8, 1 ;  /* 0x3ff000001e0c742b */ /* 0x000fd00000000108 */
[----:B------:R-:W-:-:S08]  /*954f0*/  DFMA R8, R8, R12, R8 ;  /* 0x0000000c0808722b */ /* 0x000fd00000000008 */
[----:B---3--:R-:W-:-:S08]  /*95500*/  DMUL R12, R8, -R14 ;  /* 0x8000000e080c7228 */ /* 0x008fd00000000000 */
[----:B------:R-:W-:Y:S02]  /*95510*/  DFMA R32, -R30, R12, -R14 ;  /* 0x0000000c1e20722b */ /* 0x000fe4000000090e */
[----:B----4-:R-:W-:Y:S01]  /*95520*/  DFMA R44, R4, R28, R44 ;  /* 0x0000001c042c722b */ /* 0x010fe2000000002c */
[----:B--2---:R-:W-:Y:S05]  /*95530*/  STL.128 [R1+0x8540], R16 ;  /* 0x0085401001007387 */ /* 0x004fea0000100c00 */
[----:B------:R-:W-:Y:S01]  /*95540*/  DFMA R32, R8, R32, R12 ;  /* 0x000000200820722b */ /* 0x000fe2000000000c */
[----:B------:R0:W-:Y:S04]  /*95550*/  STL.64 [R1+0x7700], R44 ;  /* 0x0077002c01007387 */ /* 0x0001e80000100a00 */
[----:B------:R-:W2:Y:S04]  /*95560*/  LDL.LU.64 R8, [R1+0x7cf8] ;  /* 0x007cf80001087983 */ /* 0x000ea80000300a00 */
[----:B------:R-:W3:Y:S04]  /*95570*/  LDL.64 R174, [R1+0x8540] ;  /* 0x0085400001ae7983 */ /* 0x000ee80000100a00 */
[----:B0-----:R-:W4:Y:S01]  /*95580*/  LDL.64 R44, [R1+0x7b80] ;  /* 0x007b8000012c7983 */ /* 0x001f220000100a00 */
[----:B------:R-:W-:-:S02]  /*95590*/  DFMA R76, R76, R28, R50 ;  /* 0x0000001c4c4c722b */ /* 0x000fc40000000032 */
[-C--:B------:R-:W-:Y:S01]  /*955a0*/  DFMA R232, R232, R28.reuse, R250 ;  /* 0x0000001ce8e8722b */ /* 0x080fe200000000fa */
[----:B------:R-:W3:Y:S04]  /*955b0*/  LDL.64 R50, [R1+0x84c0] ;  /* 0x0084c00001327983 */ /* 0x000ee80000100a00 */
[----:B------:R-:W3:Y:S01]  /*955c0*/  LDL.64 R250, [R1+0x7b88] ;  /* 0x007b880001fa7983 */ /* 0x000ee20000100a00 */
[----:B------:R-:W-:-:S03]  /*955d0*/  DFMA R6, R10, R28, R6 ;  /* 0x0000001c0a06722b */ /* 0x000fc60000000006 */
[----:B------:R0:W5:Y:S04]  /*955e0*/  LDL.LU.128 R16, [R1+0xabd0] ;  /* 0x00abd00001107983 */ /* 0x0001680000300c00 */
[----:B------:R0:W5:Y:S04]  /*955f0*/  LDL.LU.64 R10, [R1+0xabc0] ;  /* 0x00abc000010a7983 */ /* 0x0001680000300a00 */
[----:B------:R0:W5:Y:S01]  /*95600*/  LDL.LU.64 R4, [R1+0xabb8] ;  /* 0x00abb80001047983 */ /* 0x0001620000300a00 */
[----:B--2---:R-:W-:-:S03]  /*95610*/  DFMA R8, R8, R28, R40 ;  /* 0x0000001c0808722b */ /* 0x004fc60000000028 */
[----:B------:R-:W2:Y:S04]  /*95620*/  LDL.64 R40, [R1+0x8480] ;  /* 0x0084800001287983 */ /* 0x000ea80000100a00 */
[----:B------:R1:W-:Y:S02]  /*95630*/  STL.64 [R1+0x7750], R8 ;  /* 0x0077500801007387 */ /* 0x0003e40000100a00 */
[----:B-1----:R-:W-:Y:S02]  /*95640*/  DADD R8, -RZ, -R14 ;  /* 0x00000000ff087229 */ /* 0x002fe4000000090e */
[----:B------:R0:W5:Y:S01]  /*95650*/  LDL.LU.64 R14, [R1+0xabc8] ;  /* 0x00abc800010e7983 */ /* 0x0001620000300a00 */
[-C--:B----4-:R-:W-:Y:S02]  /*95660*/  DFMA R36, R44, R28.reuse, R36 ;  /* 0x0000001c2c24722b */ /* 0x090fe40000000024 */
[-C--:B--2---:R-:W-:Y:S01]  /*95670*/  DFMA R40, R40, R28.reuse, R78 ;  /* 0x0000001c2828722b */ /* 0x084fe2000000004e */
[----:B------:R-:W2:Y:S04]  /*95680*/  LDL.64 R78, [R1+0x7f08] ;  /* 0x007f0800014e7983 */ /* 0x000ea80000100a00 */
[----:B------:R1:W-:Y:S01]  /*95690*/  STL.64 [R1+0x7748], R36 ;  /* 0x0077482401007387 */ /* 0x0003e20000100a00 */
[----:B------:R-:W-:Y:S01]  /*956a0*/  FFMA R0, RZ, R31, R33 ;  /* 0x0000001fff007223 */ /* 0x000fe20000000021 */
[----:B-1----:R-:W-:-:S02]  /*956b0*/  DFMA R36, R248, R28, R2 ;  /* 0x0000001cf824722b */ /* 0x002fc40000000002 */
[----:B---3--:R-:W-:-:S05]  /*956c0*/  DFMA R2, R174, R28, R238 ;  /* 0x0000001cae02722b */ /* 0x008fca00000000ee */
[----:B------:R0:W-:Y:S04]  /*956d0*/  STL.64 [R1+0x7738], R36 ;  /* 0x0077382401007387 */ /* 0x0001e80000100a00 */
[----:B------:R0:W-:Y:S01]  /*956e0*/  STL.64 [R1+0x7730], R2 ;  /* 0x0077300201007387 */ /* 0x0001e20000100a00 */
[----:B------:R-:W-:Y:S02]  /*956f0*/  FSETP.GT.AND P1, PT, |R0|, 1.469367938527859385e-39, PT ;  /* 0x001000000000780b */ /* 0x000fe40003f24200 */
[----:B------:R-:W-:Y:S01]  /*95700*/  FSETP.GEU.AND P2, PT, |R9|, 6.5827683646048100446e-37, PT ;  /* 0x036000000900780b */ /* 0x000fe20003f4e200 */
[----:B------:R-:W-:Y:S01]  /*95710*/  BSSY.RECONVERGENT B3, `(.L_x_1428) ;  /* 0x000000b000037945 */ /* 0x000fe20003800200 */
[-C--:B------:R-:W-:Y:S02]  /*95720*/  DFMA R250, R250, R28.reuse, R234 ;  /* 0x0000001cfafa722b */ /* 0x080fe400000000ea */
[----:B------:R-:W-:-:S02]  /*95730*/  DFMA R44, R50, R28, R246 ;  /* 0x0000001c322c722b */ /* 0x000fc400000000f6 */
[----:B--2---:R-:W-:-:S07]  /*95740*/  DFMA R78, R78, R28, R244 ;  /* 0x0000001c4e4e722b */ /* 0x004fce00000000f4 */
[----:B0-----:R-:W-:Y:S05]  /*95750*/  @P1 BRA P2, `(.L_x_1429) ;  /* 0x0000000000181947 */ /* 0x001fea0001000000 */
[----:B------:R-:W-:Y:S01]  /*95760*/  IMAD.MOV.U32 R174, RZ, RZ, R30 ;  /* 0x000000ffffae7224 */ /* 0x000fe200078e001e */
[----:B------:R-:W-:Y:S01]  /*95770*/  MOV R0, 0x957a0 ;  /* 0x000957a000007802 */ /* 0x000fe20000000f00 */
[----:B------:R-:W-:-:S07]  /*95780*/  IMAD.MOV.U32 R175, RZ, RZ, R31 ;  /* 0x000000ffffaf7224 */ /* 0x000fce00078e001f */
[----:B-----5:R-:W-:Y:S05]  /*95790*/  CALL.REL.NOINC `($__internal_1_$__cuda_sm20_div_rn_f64_full) ;  /* 0x00000bac00c47944 */ /* 0x020fea0003c00000 */
[----:B------:R-:W-:Y:S01]  /*957a0*/  MOV R32, R12 ;  /* 0x0000000c00207202 */ /* 0x000fe20000000f00 */
[----:B------:R-:W-:-:S07]  /*957b0*/  IMAD.MOV.U32 R33, RZ, RZ, R13 ;  /* 0x000000ffff217224 */ /* 0x000fce00078e000d */
.L_x_1429:
[----:B------:R-:W-:Y:S05]  /*957c0*/  BSYNC.RECONVERGENT B3 ;  /* 0x0000000000037941 */ /* 0x000fea0003800200 */
.L_x_1428:
[----:B------:R-:W2:Y:S01]  /*957d0*/  LDL.64 R2, [R1+0x5418] ;  /* 0x0054180001027983 */ /* 0x000ea20000100a00 */
[----:B------:R-:W-:-:S03]  /*957e0*/  IMAD.MOV.U32 R8, RZ, RZ, 0x1 ;  /* 0x00000001ff087424 */ /* 0x000fc600078e00ff */
[----:B------:R-:W3:Y:S04]  /*957f0*/  LDL.128 R244, [R1+0x5380] ;  /* 0x0053800001f47983 */ /* 0x000ee80000100c00 */
[----:B------:R-:W4:Y:S04]  /*95800*/  LDL.LU.64 R50, [R1+0x7940] ;  /* 0x0079400001327983 */ /* 0x000f280000300a00 */
[----:B-----5:R0:W-:Y:S04]  /*95810*/  STL.64 [R1+0xabb8], R10 ;  /* 0x00abb80a01007387 */ /* 0x0201e80000100a00 */
[----:B------:R1:W-:Y:S04]  /*95820*/  STL.64 [R1+0xabc0], R14 ;  /* 0x00abc00e01007387 */ /* 0x0003e80000100a00 */
[----:B------:R-:W4:Y:S04]  /*95830*/  LDL.64 R248, [R1+0x8208] ;  /* 0x0082080001f87983 */ /* 0x000f280000100a00 */
[----:B0-----:R-:W4:Y:S04]  /*95840*/  LDL.64 R10, [R1+0x7c20] ;  /* 0x007c2000010a7983 */ /* 0x001f280000100a00 */
[----:B-1----:R-:W4:Y:S04]  /*95850*/  LDL.LU.64 R14, [R1+0x7928] ;  /* 0x00792800010e7983 */ /* 0x002f280000300a00 */
[----:B------:R-:W4:Y:S04]  /*95860*/  LDL.64 R238, [R1+0x7c18] ;  /* 0x007c180001ee7983 */ /* 0x000f280000100a00 */
[----:B------:R-:W4:Y:S01]  /*95870*/  LDL.LU.64 R234, [R1+0x7718] ;  /* 0x0077180001ea7983 */ /* 0x000f220000300a00 */
[----:B--2---:R-:W0:Y:S02]  /*95880*/  MUFU.RCP64H R9, R3 ;  /* 0x0000000300097308 */ /* 0x004e240000001800 */
[----:B0-----:R-:W-:-:S08]  /*95890*/  DFMA R12, -R2, R8, 1 ;  /* 0x3ff00000020c742b */ /* 0x001fd00000000108 */
[----:B------:R-:W-:-:S08]  /*958a0*/  DFMA R12, R12, R12, R12 ;  /* 0x0000000c0c0c722b */ /* 0x000fd0000000000c */
[----:B------:R-:W-:-:S08]  /*958b0*/  DFMA R8, R8, R12, R8 ;  /* 0x0000000c0808722b */ /* 0x000fd00000000008 */
[----:B------:R-:W-:-:S08]  /*958c0*/  DFMA R12, -R2, R8, 1 ;  /* 0x3ff00000020c742b */ /* 0x000fd00000000108 */
[----:B------:R-:W-:-:S08]  /*958d0*/  DFMA R8, R8, R12, R8 ;  /* 0x0000000c0808722b */ /* 0x000fd00000000008 */
[----:B------:R-:W-:-:S08]  /*958e0*/  DMUL R12, R4, -R8 ;  /* 0x80000008040c7228 */ /* 0x000fd00000000000 */
[----:B------:R-:W-:-:S08]  /*958f0*/  DFMA R36, -R2, R12, -R4 ;  /* 0x0000000c0224722b */ /* 0x000fd00000000904 */
[----:B------:R-:W-:Y:S01]  /*95900*/  DFMA R36, R8, R36, R12 ;  /* 0x000000240824722b */ /* 0x000fe2000000000c */
[----:B------:R-:W2:Y:S01]  /*95910*/  LDL.LU.64 R8, [R1+0x7908] ;  /* 0x0079080001087983 */ /* 0x000ea20000300a00 */
[----:B---3--:R-:W-:Y:S01]  /*95920*/  IMAD.MOV.U32 R174, RZ, RZ, R246 ;  /* 0x000000ffffae7224 */ /* 0x008fe200078e00f6 */
[----:B------:R-:W-:Y:S02]  /*95930*/  MOV R175, R247 ;  /* 0x000000f700af7202 */ /* 0x000fe40000000f00 */
[----:B------:R0:W-:Y:S04]  /*95940*/  STL.128 [R1+0x83d0], R244 ;  /* 0x0083d0f401007387 */ /* 0x0001e80000100c00 */
[----:B0-----:R-:W3:Y:S01]  /*95950*/  LDL.LU.64 R246, [R1+0x7b90] ;  /* 0x007b900001f67983 */ /* 0x001ee20000300a00 */
[----:B----4-:R-:W-:-:S03]  /*95960*/  DFMA R232, R10, R32, R232 ;  /* 0x000000200ae8722b */ /* 0x010fc600000000e8 */
[----:B------:R-:W4:Y:S01]  /*95970*/  LDL.LU.64 R244, [R1+0x7710] ;  /* 0x0077100001f47983 */ /* 0x000f220000300a00 */
[----:B--2---:R-:W-:-:S03]  /*95980*/  DFMA R50, R50, R32, R8 ;  /* 0x000000203232722b */ /* 0x004fc60000000008 */
[----:B------:R0:W5:Y:S01]  /*95990*/  LDL.LU.64 R10, [R1+0xabb8] ;  /* 0x00abb800010a7983 */ /* 0x0001620000300a00 */
[----:B------:R-:W-:-:S03]  /*959a0*/  DADD R8, -RZ, -R4 ;  /* 0x00000000ff087229 */ /* 0x000fc60000000904 */
[----:B------:R-:W2:Y:S04]  /*959b0*/  LDL.64 R4, [R1+0x7c10] ;  /* 0x007c100001047983 */ /* 0x000ea80000100a00 */
[----:B------:R1:W-:Y:S01]  /*959c0*/  STL.64 [R1+0x7708], R232 ;  /* 0x007708e801007387 */ /* 0x0003e20000100a00 */
[----:B---3--:R-:W-:-:S03]  /*959d0*/  DFMA R246, R246, R32, R44 ;  /* 0x00000020f6f6722b */ /* 0x008fc6000000002c */
[----:B-1----:R-:W3:Y:S04]  /*959e0*/  LDL.64 R232, [R1+0x7c28] ;  /* 0x007c280001e87983 */ /* 0x002ee80000100a00 */
[----:B------:R-:W4:Y:S01]  /*959f0*/  LDL.64 R44, [R1+0x8200] ;  /* 0x00820000012c7983 */ /* 0x000f220000100a00 */
[----:B------:R-:W-:Y:S01]  /*95a00*/  FFMA R0, RZ, R3, R37 ;  /* 0x00000003ff007223 */ /* 0x000fe20000000025 */
[----:B--2---:R-:W-:Y:S02]  /*95a10*/  DFMA R4, R4, R32, R14 ;  /* 0x000000200404722b */ /* 0x004fe4000000000e */
[----:B------:R0:W5:Y:S02]  /*95a20*/  LDL.LU.64 R14, [R1+0xabc0] ;  /* 0x00abc000010e7983 */ /* 0x0001640000300a00 */
[----:B------:R-:W-:-:S02]  /*95a30*/  FSETP.GT.AND P1, PT, |R0|, 1.469367938527859385e-39, PT ;  /* 0x001000000000780b */ /* 0x000fc40003f24200 */
[----:B------:R-:W-:Y:S01]  /*95a40*/  FSETP.GEU.AND P2, PT, |R9|, 6.5827683646048100446e-37, PT ;  /* 0x036000000900780b */ /* 0x000fe20003f4e200 */
[-C--:B------:R-:W-:Y:S01]  /*95a50*/  DFMA R248, R248, R32.reuse, R78 ;  /* 0x00000020f8f8722b */ /* 0x080fe2000000004e */
[----:B------:R-:W-:Y:S01]  /*95a60*/  BSSY.RECONVERGENT B3, `(.L_x_1430) ;  /* 0x000000c000037945 */ /* 0x000fe20003800200 */
[-C--:B------:R-:W-:Y:S02]  /*95a70*/  DFMA R78, R174, R32.reuse, R234 ;  /* 0x00000020ae4e722b */ /* 0x080fe400000000ea */
[-C--:B---3--:R-:W-:Y:S02]  /*95a80*/  DFMA R232, R232, R32.reuse, R40 ;  /* 0x00000020e8e8722b */ /* 0x088fe40000000028 */
[-C--:B----4-:R-:W-:Y:S02]  /*95a90*/  DFMA R44, R44, R32.reuse, R6 ;  /* 0x000000202c2c722b */ /* 0x090fe40000000006 */
[----:B------:R-:W-:-:S04]  /*95aa0*/  DFMA R6, R238, R32, R244 ;  /* 0x00000020ee06722b */ /* 0x000fc800000000f4 */
[----:B0-----:R-:W-:Y:S07]  /*95ab0*/  @P1 BRA P2, `(.L_x_1431) ;  /* 0x0000000000181947 */ /* 0x001fee0001000000 */
[----:B------:R-:W-:Y:S01]  /*95ac0*/  IMAD.MOV.U32 R174, RZ, RZ, R2 ;  /* 0x000000ffffae7224 */ /* 0x000fe200078e0002 */
[----:B------:R-:W-:Y:S02]  /*95ad0*/  MOV R175, R3 ;  /* 0x0000000300af7202 */ /* 0x000fe40000000f00 */
[----:B------:R-:W-:-:S07]  /*95ae0*/  MOV R0, 0x95b00 ;  /* 0x00095b0000007802 */ /* 0x000fce0000000f00 */
[----:B-----5:R-:W-:Y:S05]  /*95af0*/  CALL.REL.NOINC `($__internal_1_$__cuda_sm20_div_rn_f64_full) ;  /* 0x00000ba800ec7944 */ /* 0x020fea0003c00000 */
[----:B------:R-:W-:Y:S02]  /*95b00*/  IMAD.MOV.U32 R36, RZ, RZ, R12 ;  /* 0x000000ffff247224 */ /* 0x000fe400078e000c */
[----:B------:R-:W-:-:S07]  /*95b10*/  IMAD.MOV.U32 R37, RZ, RZ, R13 ;  /* 0x000000ffff257224 */ /* 0x000fce00078e000d */
.L_x_1431:
[----:B------:R-:W-:Y:S05]  /*95b20*/  BSYNC.RECONVERGENT B3 ;  /* 0x0000000000037941 */ /* 0x000fea0003800200 */
.L_x_1430:
[----:B------:R-:W2:Y:S04]  /*95b30*/  LDL.64 R244, [R1+0x82d0] ;  /* 0x0082d00001f47983 */ /* 0x000ea80000100a00 */
[----:B------:R-:W3:Y:S04]  /*95b40*/  LDL.LU.64 R238, [R1+0x7970] ;  /* 0x0079700001ee7983 */ /* 0x000ee80000300a00 */
[----:B------:R0:W-:Y:S04]  /*95b50*/  STL.64 [R1+0xabc8], R16 ;  /* 0x00abc81001007387 */ /* 0x0001e80000100a00 */
[----:B-----5:R1:W-:Y:S04]  /*95b60*/  STL.64 [R1+0xabc0], R10 ;  /* 0x00abc00a01007387 */ /* 0x0203e80000100a00 */
[----:B------:R4:W-:Y:S04]  /*95b70*/  STL.128 [R1+0xabe0], R20 ;  /* 0x00abe01401007387 */ /* 0x0009e80000100c00 */
[----:B0-----:R-:W3:Y:S04]  /*95b80*/  LDL.LU.64 R16, [R1+0x7700] ;  /* 0x0077000001107983 */ /* 0x001ee80000300a00 */
[----:B-1----:R-:W3:Y:S04]  /*95b90*/  LDL.64 R10, [R1+0x8710] ;  /* 0x00871000010a7983 */ /* 0x002ee80000100a00 */
[----:B------:R-:W3:Y:S04]  /*95ba0*/  LDL.64 R234, [R1+0x7b08] ;  /* 0x007b080001ea7983 */ /* 0x000ee80000100a00 */
[----:B----4-:R-:W4:Y:S01]  /*95bb0*/  LDL.128 R20, [R1+0x5450] ;  /* 0x0054500001147983 */ /* 0x010f220000100c00 */
[----:B--2---:R-:W-:-:S03]  /*95bc0*/  DFMA R244, R244, R36, R232 ;  /* 0x00000024f4f4722b */ /* 0x004fc600000000e8 */
[----:B------:R-:W2:Y:S01]  /*95bd0*/  LDL.64 R232, [R1+0x82d8] ;  /* 0x0082d80001e87983 */ /* 0x000ea20000100a00 */
[----:B---3--:R-:W-:-:S03]  /*95be0*/  DFMA R238, R238, R36, R4 ;  /* 0x00000024eeee722b */ /* 0x008fc60000000004 */
[----:B------:R0:W-:Y:S04]  /*95bf0*/  STL.64 [R1+0xabd0], R18 ;  /* 0x00abd01201007387 */ /* 0x0001e80000100a00 */
[----:B------:R1:W-:Y:S04]  /*95c00*/  STL.64 [R1+0xabb8], R2 ;  /* 0x00abb80201007387 */ /* 0x0003e80000100a00 */
[----:B------:R-:W3:Y:S04]  /*95c10*/  LDL.64 R4, [R1+0x7b00] ;  /* 0x007b000001047983 */ /* 0x000ee80000100a00 */
[----:B0-----:R-:W3:Y:S04]  /*95c20*/  LDL.LU.64 R18, [R1+0x7728] ;  /* 0x0077280001127983 */ /* 0x001ee80000300a00 */
[----:B-1----:R-:W3:Y:S01]  /*95c30*/  LDL.LU.64 R2, [R1+0x7740] ;  /* 0x0077400001027983 */ /* 0x002ee20000300a00 */
[----:B------:R-:W0:Y:S01]  /*95c40*/  MUFU.RCP64H R9, R15 ;  /* 0x0000000f00097308 */ /* 0x000e220000001800 */
[----:B------:R-:W-:Y:S01]  /*95c50*/  MOV R8, 0x1 ;  /* 0x0000000100087802 */ /* 0x000fe20000000f00 */
[-C--:B------:R-:W-:Y:S01]  /*95c60*/  DFMA R10, R10, R36.reuse, R16 ;  /* 0x000000240a0a722b */ /* 0x080fe20000000010 */
[----:B------:R1:W5:Y:S01]  /*95c70*/  LDL.LU.64 R16, [R1+0xabc8] ;  /* 0x00abc80001107983 */ /* 0x0003620000300a00 */
[----:B------:R-:W-:-:S03]  /*95c80*/  DFMA R234, R234, R36, R78 ;  /* 0x00000024eaea722b */ /* 0x000fc6000000004e */
[----:B------:R-:W3:Y:S04]  /*95c90*/  LDL.64 R78, [R1+0x7d10] ;  /* 0x007d1000014e7983 */ /* 0x000ee80000100a00 */
[----:B----4-:R4:W-:Y:S04]  /*95ca0*/  STL.128 [R1+0x7a20], R20 ;  /* 0x007a201401007387 */ /* 0x0109e80000100c00 */
[----:B------:R-:W3:Y:S01]  /*95cb0*/  LDL.64 R174, [R1+0x7a28] ;  /* 0x007a280001ae7983 */ /* 0x000ee20000100a00 */
[----:B0-----:R-:W-:-:S08]  /*95cc0*/  DFMA R12, -R14, R8, 1 ;  /* 0x3ff000000e0c742b */ /* 0x001fd00000000108 */
[----:B------:R-:W-:Y:S02]  /*95cd0*/  DFMA R12, R12, R12, R12 ;  /* 0x0000000c0c0c722b */ /* 0x000fe4000000000c */
[----:B--2---:R-:W-:Y:S01]  /*95ce0*/  DFMA R232, R232, R36, R44 ;  /* 0x00000024e8e8722b */ /* 0x004fe2000000002c */
[----:B------:R0:W-:Y:S04]  /*95cf0*/  STL.64 [R1+0x7718], R10 ;  /* 0x0077180a01007387 */ /* 0x0001e80000100a00 */
[----:B------:R-:W2:Y:S01]  /*95d00*/  LDL.64 R44, [R1+0x7d08] ;  /* 0x007d0800012c7983 */ /* 0x000ea20000100a00 */
[----:B------:R-:W-:-:S03]  /*95d10*/  DFMA R8, R8, R12, R8 ;  /* 0x0000000c0808722b */ /* 0x000fc60000000008 */
[----:B----4-:R1:W5:Y:S04]  /*95d20*/  LDL.LU.128 R20, [R1+0xabe0] ;  /* 0x00abe00001147983 */ /* 0x0103680000300c00 */
[----:B0-----:R1:W5:Y:S01]  /*95d30*/  LDL.LU.64 R10, [R1+0xabc0] ;  /* 0x00abc000010a7983 */ /* 0x0013620000300a00 */
[----:B------:R-:W-:-:S08]  /*95d40*/  DFMA R12, -R14, R8, 1 ;  /* 0x3ff000000e0c742b */ /* 0x000fd00000000108 */
[----:B------:R-:W-:-:S08]  /*95d50*/  DFMA R8, R8, R12, R8 ;  /* 0x0000000c0808722b */ /* 0x000fd00000000008 */
[----:B------:R-:W-:-:S08]  /*95d60*/  DMUL R12, R8, -R50 ;  /* 0x80000032080c7228 */ /* 0x000fd00000000000 */
[----:B------:R-:W-:-:S08]  /*95d70*/  DFMA R40, -R14, R12, -R50 ;  /* 0x0000000c0e28722b */ /* 0x000fd00000000932 */
[----:B------:R-:W-:Y:S02]  /*95d80*/  DFMA R40, R8, R40, R12 ;  /* 0x000000280828722b */ /* 0x000fe4000000000c */
[----:B------:R-:W-:Y:S01]  /*95d90*/  DADD R8, -RZ, -R50 ;  /* 0x00000000ff087229 */ /* 0x000fe20000000932 */
[----:B------:R-:W4:Y:S01]  /*95da0*/  LDL.64 R50, [R1+0x7d18] ;  /* 0x007d180001327983 */ /* 0x000f220000100a00 */
[----:B---3--:R-:W-:-:S03]  /*95db0*/  DFMA R4, R4, R36, R18 ;  /* 0x000000240404722b */ /* 0x008fc60000000012 */
[----:B------:R1:W5:Y:S01]  /*95dc0*/  LDL.LU.64 R18, [R1+0xabd0] ;  /* 0x00abd00001127983 */ /* 0x0003620000300a00 */
[----:B--2---:R-:W-:-:S03]  /*95dd0*/  DFMA R44, R44, R36, R2 ;  /* 0x000000242c2c722b */ /* 0x004fc60000000002 */
[----:B------:R1:W5:Y:S01]  /*95de0*/  LDL.LU.64 R2, [R1+0xabb8] ;  /* 0x00abb80001027983 */ /* 0x0003620000300a00 */
[----:B------:R-:W-:-:S03]  /*95df0*/  FFMA R0, RZ, R15, R41 ;  /* 0x0000000fff007223 */ /* 0x000fc60000000029 */
[----:B------:R1:W-:Y:S02]  /*95e00*/  STL.64 [R1+0x7728], R44 ;  /* 0x0077282c01007387 */ /* 0x0003e40000100a00 */
[----:B------:R-:W-:Y:S02]  /*95e10*/  FSETP.GT.AND P1, PT, |R0|, 1.469367938527859385e-39, PT ;  /* 0x001000000000780b */ /* 0x000fe40003f24200 */
[----:B------:R-:W-:Y:S01]  /*95e20*/  FSETP.GEU.AND P2, PT, |R9|, 6.5827683646048100446e-37, PT ;  /* 0x036000000900780b */ /* 0x000fe20003f4e200 */
[-C--:B------:R-:W-:Y:S01]  /*95e30*/  DFMA R6, R78, R36.reuse, R6 ;  /* 0x000000244e06722b */ /* 0x080fe20000000006 */
[----:B------:R-:W-:Y:S01]  /*95e40*/  BSSY.RECONVERGENT B3, `(.L_x_1432) ;  /* 0x000000a000037945 */ /* 0x000fe20003800200 */
[-C--:B------:R-:W-:Y:S02]  /*95e50*/  DFMA R78, R174, R36.reuse, R250 ;  /* 0x00000024ae4e722b */ /* 0x080fe400000000fa */
[----:B----4-:R-:W-:-:S08]  /*95e60*/  DFMA R50, R50, R36, R246 ;  /* 0x000000243232722b */ /* 0x010fd000000000f6 */
[----:B-1----:R-:W-:Y:S05]  /*95e70*/  @P1 BRA P2, `(.L_x_1433) ;  /* 0x0000000000181947 */ /* 0x002fea0001000000 */
[----:B------:R-:W-:Y:S01]  /*95e80*/  IMAD.MOV.U32 R174, RZ, RZ, R14 ;  /* 0x000000ffffae7224 */ /* 0x000fe200078e000e */
[----:B------:R-:W-:Y:S01]  /*95e90*/  MOV R0, 0x95ec0 ;  /* 0x00095ec000007802 */ /* 0x000fe20000000f00 */
[----:B------:R-:W-:-:S07]  /*95ea0*/  IMAD.MOV.U32 R175, RZ, RZ, R15 ;  /* 0x000000ffffaf7224 */ /* 0x000fce00078e000f */
[----:B-----5:R-:W-:Y:S05]  /*95eb0*/  CALL.REL.NOINC `($__internal_1_$__cuda_sm20_div_rn_f64_full) ;  /* 0x00000ba400fc7944 */ /* 0x020fea0003c00000 */
[----:B------:R-:W-:Y:S01]  /*95ec0*/  MOV R40, R12 ;  /* 0x0000000c00287202 */ /* 0x000fe20000000f00 */
[----:B------:R-:W-:-:S07]  /*95ed0*/  IMAD.MOV.U32 R41, RZ, RZ, R13 ;  /* 0x000000ffff297224 */ /* 0x000fce00078e000d */
.L_x_1433:
[----:B------:R-:W-:Y:S05]  /*95ee0*/  BSYNC.RECONVERGENT B3 ;  /* 0x0000000000037941 */ /* 0x000fea0003800200 */
.L_x_1432:
[----:B------:R-:W0:Y:S01]  /*95ef0*/  MUFU.RCP64H R9, R119 ;  /* 0x0000007700097308 */ /* 0x000e220000001800 */
[----:B------:R-:W-:Y:S01]  /*95f00*/  IMAD.MOV.U32 R8, RZ, RZ, 0x1 ;  /* 0x00000001ff087424 */ /* 0x000fe200078e00ff */
[----:B------:R1:W-:Y:S04]  /*95f10*/  STL.64 [R1+0xabc8], R14 ;  /* 0x00abc80e01007387 */ /* 0x0003e80000100a00 */
[----:B-----5:R2:W-:Y:S04]  /*95f20*/  STL.64 [R1+0xabc0], R10 ;  /* 0x00abc00a01007387 */ /* 0x0205e80000100a00 */
[----:B------:R3:W-:Y:S04]  /*95f30*/  STL.64 [R1+0xabb8], R2 ;  /* 0x00abb80201007387 */ /* 0x0007e80000100a00 */
[----:B-1----:R-:W4:Y:S01]  /*95f40*/  LDL.64 R14, [R1+0x8080] ;  /* 0x00808000010e7983 */ /* 0x002f220000100a00 */
[----:B0-----:R-:W-:-:S03]  /*95f50*/  DFMA R12, -R118, R8, 1 ;  /* 0x3ff00000760c742b */ /* 0x001fc60000000108 */
[----:B--2---:R-:W2:Y:S04]  /*95f60*/  LDL.LU.64 R10, [R1+0x7708] ;  /* 0x00770800010a7983 */ /* 0x004ea80000300a00 */
[----:B---3--:R-:W3:Y:S01]  /*95f70*/  LDL.64 R2, [R1+0x7ad0] ;  /* 0x007ad00001027983 */ /* 0x008ee20000100a00 */
[----:B------:R-:W-:-:S03]  /*95f80*/  DFMA R12, R12, R12, R12 ;  /* 0x0000000c0c0c722b */ /* 0x000fc6000000000c */
[----:B------:R-:W2:Y:S04]  /*95f90*/  LDL.64 R250, [R1+0x7ae0] ;  /* 0x007ae00001fa7983 */ /* 0x000ea80000100a00 */
[----:B------:R-:W2:Y:S01]  /*95fa0*/  LDL.64 R246, [R1+0x7ae8] ;  /* 0x007ae80001f67983 */ /* 0x000ea20000100a00 */
[----:B------:R-:W-:-:S03]  /*95fb0*/  DFMA R8, R8, R12, R8 ;  /* 0x0000000c0808722b */ /* 0x000fc60000000008 */
[----:B------:R-:W2:Y:S05]  /*95fc0*/  LDL.64 R174, [R1+0x7e10] ;  /* 0x007e100001ae7983 */ /* 0x000eaa0000100a00 */
[----:B------:R-:W-:-:S08]  /*95fd0*/  DFMA R12, -R118, R8, 1 ;  /* 0x3ff00000760c742b */ /* 0x000fd00000000108 */
[----:B------:R-:W-:-:S08]  /*95fe0*/  DFMA R8, R8, R12, R8 ;  /* 0x0000000c0808722b */ /* 0x000fd00000000008 */
[----:B------:R-:W-:-:S08]  /*95ff0*/  DMUL R12, R8, -R4 ;  /* 0x80000004080c7228 */ /* 0x000fd00000000000 */
[----:B------:R-:W-:-:S08]  /*96000*/  DFMA R44, -R118, R12, -R4 ;  /* 0x0000000c762c722b */ /* 0x000fd00000000904 */
[----:B------:R-:W-:Y:S01]  /*96010*/  DFMA R44, R8, R44, R12 ;  /* 0x0000002c082c722b */ /* 0x000fe2000000000c */
[----:B------:R-:W4:Y:S02]  /*96020*/  LDL.LU.64 R8, [R1+0x7998] ;  /* 0x0079980001087983 */ /* 0x000f240000300a00 */
[-C--:B----4-:R-:W-:Y:S02]  /*96030*/  DFMA R8, R8, R40.reuse, R238 ;  /* 0x000000280808722b */ /* 0x090fe400000000ee */
[----:B------:R-:W2:Y:S01]  /*96040*/  LDL.64 R238, [R1+0x8088] ;  /* 0x0080880001ee7983 */ /* 0x000ea20000100a00 */
[----:B------:R-:W-:-:S04]  /*96050*/  DFMA R234, R14, R40, R234 ;  /* 0x000000280eea722b */ /* 0x000fc800000000ea */
[----:B------:R-:W-:Y:S01]  /*96060*/  FFMA R0, RZ, R119, R45 ;  /* 0x00000077ff007223 */ /* 0x000fe2000000002d */
[----:B---3--:R-:W-:Y:S01]  /*96070*/  DFMA R244, R2, R40, R244 ;  /* 0x0000002802f4722b */ /* 0x008fe200000000f4 */
[----:B------:R0:W5:Y:S04]  /*96080*/  LDL.LU.64 R14, [R1+0xabc8] ;  /* 0x00abc800010e7983 */ /* 0x0001680000300a00 */
[----:B------:R1:W-:Y:S04]  /*96090*/  STL.64 [R1+0x7710], R8 ;  /* 0x0077100801007387 */ /* 0x0003e80000100a00 */
[----:B------:R0:W5:Y:S01]  /*960a0*/  LDL.LU.64 R2, [R1+0xabb8] ;  /* 0x00abb80001027983 */ /* 0x0001620000300a00 */
[----:B-1----:R-:W-:-:S03]  /*960b0*/  DADD R8, -RZ, -R4 ;  /* 0x00000000ff087229 */ /* 0x002fc60000000904 */
[----:B------:R-:W3:Y:S01]  /*960c0*/  LDL.64 R4, [R1+0x7ad8] ;  /* 0x007ad80001047983 */ /* 0x000ee20000100a00 */
[----:B------:R-:W-:Y:S01]  /*960d0*/  FSETP.GT.AND P1, PT, |R0|, 1.469367938527859385e-39, PT ;  /* 0x001000000000780b */ /* 0x000fe20003f24200 */
[-C--:B---3--:R-:W-:Y:S02]  /*960e0*/  DFMA R4, R4, R40.reuse, R232 ;  /* 0x000000280404722b */ /* 0x088fe400000000e8 */
[----:B------:R-:W3:Y:S01]  /*960f0*/  LDL.64 R232, [R1+0x7990] ;  /* 0x0079900001e87983 */ /* 0x000ee20000100a00 */
[----:B--2---:R-:W-:-:S03]  /*96100*/  DFMA R238, R238, R40, R10 ;  /* 0x00000028eeee722b */ /* 0x004fc6000000000a */
[----:B------:R0:W5:Y:S01]  /*96110*/  LDL.LU.64 R10, [R1+0xabc0] ;  /* 0x00abc000010a7983 */ /* 0x0001620000300a00 */
[----:B------:R-:W-:Y:S01]  /*96120*/  FSETP.GEU.AND P2, PT, |R9|, 6.5827683646048100446e-37, PT ;  /* 0x036000000900780b */ /* 0x000fe20003f4e200 */
[----:B------:R-:W-:Y:S01]  /*96130*/  BSSY.RECONVERGENT B3, `(.L_x_1434) ;  /* 0x000000e000037945 */ /* 0x000fe20003800200 */
[-C--:B---3--:R-:W-:Y:S02]  /*96140*/  DFMA R248, R232, R40.reuse, R248 ;  /* 0x00000028e8f8722b */ /* 0x088fe400000000f8 */
[-C--:B------:R-:W-:Y:S02]  /*96150*/  DFMA R232, R250, R40.reuse, R78 ;  /* 0x00000028fae8722b */ /* 0x080fe4000000004e */
[----:B------:R-:W-:-:S05]  /*96160*/  DFMA R78, R246, R40, R6 ;  /* 0x00000028f64e722b */ /* 0x000fca0000000006 */
[----:B------:R0:W-:Y:S04]  /*96170*/  STL.64 [R1+0x7708], R232 ;  /* 0x007708e801007387 */ /* 0x0001e80000100a00 */
[----:B------:R0:W-:Y:S01]  /*96180*/  STL.64 [R1+0x7700], R78 ;  /* 0x0077004e01007387 */ /* 0x0001e20000100a00 */
[----:B------:R-:W-:Y:S01]  /*96190*/  DFMA R6, R174, R40, R50 ;  /* 0x00000028ae06722b */ /* 0x000fe20000000032 */
[----:B------:R-:W-:Y:S10]  /*961a0*/  @P1 BRA P2, `(.L_x_1435) ;  /* 0x0000000000181947 */ /* 0x000ff40001000000 */
[----:B------:R-:W-:Y:S01]  /*961b0*/  MOV R174, R118 ;  /* 0x0000007600ae7202 */ /* 0x000fe20000000f00 */
[----:B------:R-:W-:Y:S01]  /*961c0*/  IMAD.MOV.U32 R175, RZ, RZ, R119 ;  /* 0x000000ffffaf7224 */ /* 0x000fe200078e0077 */
[----:B------:R-:W-:-:S07]  /*961d0*/  MOV R0, 0x961f0 ;  /* 0x000961f000007802 */ /* 0x000fce0000000f00 */
[----:B0----5:R-:W-:Y:S05]  /*961e0*/  CALL.REL.NOINC `($__internal_1_$__cuda_sm20_div_rn_f64_full) ;  /* 0x00000ba400307944 */ /* 0x021fea0003c00000 */
[----:B------:R-:W-:Y:S01]  /*961f0*/  IMAD.MOV.U32 R44, RZ, RZ, R12 ;  /* 0x000000ffff2c7224 */ /* 0x000fe200078e000c */
[----:B------:R-:W-:-:S07]  /*96200*/  MOV R45, R13 ;  /* 0x0000000d002d7202 */ /* 0x000fce0000000f00 */
.L_x_1435:
[----:B------:R-:W-:Y:S05]  /*96210*/  BSYNC.RECONVERGENT B3 ;  /* 0x0000000000037941 */ /* 0x000fea0003800200 */
.L_x_1434:
[----:B------:R1:W-:Y:S04]  /*96220*/  STL.64 [R1+0xabf0], R26 ;  /* 0x00abf01a01007387 */ /* 0x0003e80000100a00 */
[----:B0-----:R-:W2:Y:S04]  /*96230*/  LDL.LU.64 R78, [R1+0x7a78] ;  /* 0x007a7800014e7983 */ /* 0x001ea80000300a00 */
[----:B------:R-:W3:Y:S04]  /*96240*/  LDL.64 R232, [R1+0x82f8] ;  /* 0x0082f80001e87983 */ /* 0x000ee80000100a00 */
[----:B-1----:R-:W4:Y:S01]  /*96250*/  LDL.LU.64 R26, [R1+0x7a88] ;  /* 0x007a8800011a7983 */ /* 0x002f220000300a00 */
[----:B-----5:R-:W0:Y:S01]  /*96260*/  MUFU.RCP64H R9, R11 ;  /* 0x0000000b00097308 */ /* 0x020e220000001800 */
[----:B------:R-:W-:-:S02]  /*96270*/  IMAD.MOV.U32 R8, RZ, RZ, 0x1 ;  /* 0x00000001ff087424 */ /* 0x000fc400078e00ff */
[----:B------:R1:W-:Y:S04]  /*96280*/  STL.64 [R1+0xabd0], R18 ;  /* 0x00abd01201007387 */ /* 0x0003e80000100a00 */
[----:B------:R1:W-:Y:S04]  /*96290*/  STL.64 [R1+0xabc8], R16 ;  /* 0x00abc81001007387 */ /* 0x0003e80000100a00 */
[----:B------:R1:W-:Y:S04]  /*962a0*/  STL.64 [R1+0xabc0], R14 ;  /* 0x00abc00e01007387 */ /* 0x0003e80000100a00 */
[----:B------:R1:W-:Y:S01]  /*962b0*/  STL.64 [R1+0xabb8], R2 ;  /* 0x00abb80201007387 */ /* 0x0003e20000100a00 */
[----:B0-----:R-:W-:-:S03]  /*962c0*/  DFMA R12, -R10, R8, 1 ;  /* 0x3ff000000a0c742b */ /* 0x001fc60000000108 */
[----:B-1----:R-:W3:Y:S04]  /*962d0*/  LDL.LU.64 R18, [R1+0x7710] ;  /* 0x0077100001127983 */ /* 0x002ee80000300a00 */
[----:B------:R-:W3:Y:S01]  /*962e0*/  LDL.64 R16, [R1+0x8270] ;  /* 0x0082700001107983 */ /* 0x000ee20000100a00 */
[----:B------:R-:W-:-:S03]  /*962f0*/  DFMA R12, R12, R12, R12 ;  /* 0x0000000c0c0c722b */ /* 0x000fc6000000000c */
[----:B------:R-:W3:Y:S04]  /*96300*/  LDL.LU.64 R14, [R1+0x7708] ;  /* 0x00770800010e7983 */ /* 0x000ee80000300a00 */
[----:B------:R-:W3:Y:S01]  /*96310*/  LDL.64 R2, [R1+0x8278] ;  /* 0x0082780001027983 */ /* 0x000ee20000100a00 */
[----:B------:R-:W-:-:S03]  /*96320*/  DFMA R8, R8, R12, R8 ;  /* 0x0000000c0808722b */ /* 0x000fc60000000008 */
[----:B------:R0:W-:Y:S04]  /*96330*/  STL.64 [R1+0xabe8], R24 ;  /* 0x00abe81801007387 */ /* 0x0001e80000100a00 */
[----:B------:R1:W-:Y:S01]  /*96340*/  STL.64 [R1+0xabe0], R22 ;  /* 0x00abe01601007387 */ /* 0x0003e20000100a00 */
[----:B------:R-:W-:-:S03]  /*96350*/  DFMA R12, -R10, R8, 1 ;  /* 0x3ff000000a0c742b */ /* 0x000fc60000000108 */
[----:B------:R1:W-:Y:S04]  /*96360*/  STL.64 [R1+0xabd8], R20 ;  /* 0x00abd81401007387 */ /* 0x0003e80000100a00 */
[----:B0-----:R-:W3:Y:S01]  /*96370*/  LDL.LU.64 R24, [R1+0x7718] ;  /* 0x0077180001187983 */ /* 0x001ee20000300a00 */
[----:B------:R-:W-:-:S03]  /*96380*/  DFMA R8, R8, R12, R8 ;  /* 0x0000000c0808722b */ /* 0x000fc60000000008 */
[----:B------:R-:W3:Y:S04]  /*96390*/  LDL.64 R246, [R1+0x7c60] ;  /* 0x007c600001f67983 */ /* 0x000ee80000100a00 */
[----:B-1----:R-:W3:Y:S01]  /*963a0*/  LDL.LU.64 R22, [R1+0x7728] ;  /* 0x0077280001167983 */ /* 0x002ee20000300a00 */
[----:B------:R-:W-:-:S03]  /*963b0*/  DMUL R12, R8, -R76 ;  /* 0x8000004c080c7228 */ /* 0x000fc60000000000 */
[----:B------:R-:W3:Y:S04]  /*963c0*/  LDL.LU.64 R20, [R1+0x7730] ;  /* 0x0077300001147983 */ /* 0x000ee80000300a00 */
[----:B------:R-:W3:Y:S01]  /*963d0*/  LDL.64 R250, [R1+0x8608] ;  /* 0x0086080001fa7983 */ /* 0x000ee20000100a00 */
[----:B------:R-:W-:-:S03]  /*963e0*/  DFMA R50, -R10, R12, -R76 ;  /* 0x0000000c0a32722b */ /* 0x000fc6000000094c */
[----:B------:R-:W3:Y:S05]  /*963f0*/  LDL.64 R174, [R1+0x7f30] ;  /* 0x007f300001ae7983 */ /* 0x000eea0000100a00 */
[----:B------:R-:W-:Y:S01]  /*96400*/  DFMA R50, R8, R50, R12 ;  /* 0x000000320832722b */ /* 0x000fe2000000000c */
[----:B------:R-:W3:Y:S01]  /*96410*/  LDL.64 R8, [R1+0x82f0] ;  /* 0x0082f00001087983 */ /* 0x000ee20000100a00 */
[-C--:B----4-:R-:W-:Y:S02]  /*96420*/  DFMA R4, R26, R44.reuse, R4 ;  /* 0x0000002c1a04722b */ /* 0x090fe40000000004 */
[-C--:B--2---:R-:W-:Y:S01]  /*96430*/  DFMA R78, R78, R44.reuse, R6 ;  /* 0x0000002c4e4e722b */ /* 0x084fe20000000006 */
[----:B------:R0:W5:Y:S04]  /*96440*/  LDL.LU.64 R26, [R1+0xabf0] ;  /* 0x00abf000011a7983 */ /* 0x0001680000300a00 */
[----:B------:R1:W-:Y:S04]  /*96450*/  STL.64 [R1+0x7720], R4 ;  /* 0x0077200401007387 */ /* 0x0003e80000100a00 */
[----:B-1----:R-:W2:Y:S01]  /*96460*/  LDL.64 R4, [R1+0x7a80] ;  /* 0x007a800001047983 */ /* 0x002ea20000100a00 */
[----:B---3--:R-:W-:-:S02]  /*96470*/  DFMA R6, R8, R44, R234 ;  /* 0x0000002c0806722b */ /* 0x008fc400000000ea */
[----:B------:R-:W-:Y:S01]  /*96480*/  DADD R8, -RZ, -R76 ;  /* 0x00000000ff087229 */ /* 0x000fe2000000094c */
[----:B------:R-:W3:Y:S04]  /*96490*/  LDL.LU.64 R234, [R1+0x7738] ;  /* 0x0077380001ea7983 */ /* 0x000ee80000300a00 */
[----:B------:R-:W4:Y:S01]  /*964a0*/  LDL.64 R76, [R1+0x7c68] ;  /* 0x007c6800014c7983 */ /* 0x000f220000100a00 */
[----:B--2---:R-:W-:-:S03]  /*964b0*/  DFMA R4, R4, R44, R244 ;  /* 0x0000002c0404722b */ /* 0x004fc600000000f4 */
[----:B------:R-:W2:Y:S01]  /*964c0*/  LDL.64 R244, [R1+0x8600] ;  /* 0x0086000001f47983 */ /* 0x000ea20000100a00 */
[----:B------:R-:W-:-:S03]  /*964d0*/  DFMA R232, R232, R44, R238 ;  /* 0x0000002ce8e8722b */ /* 0x000fc600000000ee */
[----:B------:R-:W3:Y:S01]  /*964e0*/  LDL.64 R238, [R1+0x7a70] ;  /* 0x007a700001ee7983 */ /* 0x000ee20000100a00 */
[-C--:B------:R-:W-:Y:S02]  /*964f0*/  DFMA R16, R16, R44.reuse, R18 ;  /* 0x0000002c1010722b */ /* 0x080fe40000000012 */
[-C--:B------:R-:W-:Y:S01]  /*96500*/  DFMA R2, R2, R44.reuse, R14 ;  /* 0x0000002c0202722b */ /* 0x080fe2000000000e */
[----:B------:R0:W5:Y:S01]  /*96510*/  LDL.LU.64 R18, [R1+0xabd0] ;  /* 0x00abd00001127983 */ /* 0x0001620000300a00 */
[-C--:B------:R-:W-:Y:S02]  /*96520*/  DFMA R246, R246, R44.reuse, R24 ;  /* 0x0000002cf6f6722b */ /* 0x080fe40000000018 */
[-C--:B------:R-:W-:Y:S01]  /*96530*/  DFMA R250, R250, R44.reuse, R20 ;  /* 0x0000002cfafa722b */ /* 0x080fe20000000014 */
[----:B------:R1:W-:Y:S04]  /*96540*/  STL.64 [R1+0x7718], R16 ;  /* 0x0077181001007387 */ /* 0x0003e80000100a00 */
[----:B------:R0:W-:Y:S04]  /*96550*/  STL.64 [R1+0x7710], R2 ;  /* 0x0077100201007387 */ /* 0x0001e80000100a00 */
[----:B------:R0:W5:Y:S04]  /*96560*/  LDL.LU.64 R24, [R1+0xabe8] ;  /* 0x00abe80001187983 */ /* 0x0001680000300a00 */
[----:B------:R0:W5:Y:S04]  /*96570*/  LDL.LU.64 R20, [R1+0xabd8] ;  /* 0x00abd80001147983 */ /* 0x0001680000300a00 */
[----:B-1----:R1:W5:Y:S04]  /*96580*/  LDL.LU.64 R16, [R1+0xabc8] ;  /* 0x00abc80001107983 */ /* 0x0023680000300a00 */
[----:B------:R1:W5:Y:S04]  /*96590*/  LDL.LU.64 R14, [R1+0xabc0] ;  /* 0x00abc000010e7983 */ /* 0x0003680000300a00 */
[----:B0-----:R1:W5:Y:S01]  /*965a0*/  LDL.LU.64 R2, [R1+0xabb8] ;  /* 0x00abb80001027983 */ /* 0x0013620000300a00 */
[----:B----4-:R-:W-:-:S03]  /*965b0*/  DFMA R76, R76, R44, R248 ;  /* 0x0000002c4c4c722b */ /* 0x010fc600000000f8 */
[----:B------:R-:W4:Y:S01]  /*965c0*/  LDL.LU.64 R248, [R1+0x7700] ;  /* 0x0077000001f87983 */ /* 0x000f220000300a00 */
[----:B--2---:R-:W-:-:S03]  /*965d0*/  DFMA R244, R244, R44, R22 ;  /* 0x0000002cf4f4722b */ /* 0x004fc60000000016 */
[----:B------:R1:W5:Y:S01]  /*965e0*/  LDL.LU.64 R22, [R1+0xabe0] ;  /* 0x00abe00001167983 */ /* 0x0003620000300a00 */
[----:B---3--:R-:W-:Y:S01]  /*965f0*/  DFMA R174, R174, R44, R234 ;  /* 0x0000002caeae722b */ /* 0x008fe200000000ea */
[----:B------:R-:W-:Y:S01]  /*96600*/  FFMA R0, RZ, R11, R51 ;  /* 0x0000000bff007223 */ /* 0x000fe20000000033 */
[----:B------:R-:W-:-:S05]  /*96610*/  FSETP.GEU.AND P2, PT, |R9|, 6.5827683646048100446e-37, PT ;  /* 0x036000000900780b */ /* 0x000fca0003f4e200 */
[----:B------:R1:W-:Y:S01]  /*96620*/  STL.64 [R1+0x7728], R174 ;  /* 0x007728ae01007387 */ /* 0x0003e20000100a00 */
[----:B------:R-:W-:Y:S01]  /*96630*/  FSETP.GT.AND P1, PT, |R0|, 1.469367938527859385e-39, PT ;  /* 0x001000000000780b */ /* 0x000fe20003f24200 */
[----:B------:R-:W-:Y:S01]  /*96640*/  BSSY.RECONVERGENT B3, `(.L_x_1436) ;  /* 0x000000a000037945 */ /* 0x000fe20003800200 */
[----:B----4-:R-:W-:-:S07]  /*96650*/  DFMA R238, R238, R44, R248 ;  /* 0x0000002ceeee722b */ /* 0x010fce00000000f8 */
[----:B------:R1:W-:Y:S04]  /*96660*/  STL.64 [R1+0x7708], R238 ;  /* 0x007708ee01007387 */ /* 0x0003e80000100a00 */
[----:B------:R-:W-:Y:S05]  /*96670*/  @P1 BRA P2, `(.L_x_1437) ;  /* 0x0000000000181947 */ /* 0x000fea0001000000 */
[----:B-1----:R-:W-:Y:S01]  /*96680*/  IMAD.MOV.U32 R174, RZ, RZ, R10 ;  /* 0x000000ffffae7224 */ /* 0x002fe200078e000a */
[----:B------:R-:W-:Y:S02]  /*96690*/  MOV R175, R11 ;  /* 0x0000000b00af7202 */ /* 0x000fe40000000f00 */
[----:B------:R-:W-:-:S07]  /*966a0*/  MOV R0, 0x966c0 ;  /* 0x000966c000007802 */ /* 0x000fce0000000f00 */
[----:B-----5:R-:W-:Y:S05]  /*966b0*/  CALL.REL.NOINC `($__internal_1_$__cuda_sm20_div_rn_f64_full) ;  /* 0x00000b9c00fc7944 */ /* 0x020fea0003c00000 */
[----:B------:R-:W-:Y:S02]  /*966c0*/  IMAD.MOV.U32 R50, RZ, RZ, R12 ;  /* 0x000000ffff327224 */ /* 0x000fe400078e000c */
[----:B------:R-:W-:-:S07]  /*966d0*/  IMAD.MOV.U32 R51, RZ, RZ, R13 ;  /* 0x000000ffff337224 */ /* 0x000fce00078e000d */
.L_x_1437:
[----:B------:R-:W-:Y:S05]  /*966e0*/  BSYNC.RECONVERGENT B3 ;  /* 0x0000000000037941 */ /* 0x000fea0003800200 */
.L_x_1436:
[----:B------:R-:W2:Y:S04]  /*966f0*/  LDL.LU.64 R234, [R1+0x7cb8] ;  /* 0x007cb80001ea7983 */ /* 0x000ea80000300a00 */
[----:B-1----:R-:W3:Y:S04]  /*96700*/  LDL.64 R238, [R1+0x8248] ;  /* 0x0082480001ee7983 */ /* 0x002ee80000100a00 */
[----:B-----5:R-:W-:Y:S04]  /*96710*/  STL.64 [R1+0xabb8], R2 ;  /* 0x00abb80201007387 */ /* 0x020fe80000100a00 */
[----:B------:R0:W-:Y:S04]  /*96720*/  STL.64 [R1+0xabf0], R24 ;  /* 0x00abf01801007387 */ /* 0x0001e80000100a00 */
[----:B------:R-:W4:Y:S04]  /*96730*/  LDL.64 R174, [R1+0x8240] ;  /* 0x0082400001ae7983 */ /* 0x000f280000100a00 */
[----:B------:R1:W-:Y:S04]  /*96740*/  STL.64 [R1+0xabe8], R22 ;  /* 0x00abe81601007387 */ /* 0x0003e80000100a00 */
[----:B0-----:R-:W4:Y:S04]  /*96750*/  LDL.LU.64 R24, [R1+0x7ca8] ;  /* 0x007ca80001187983 */ /* 0x001f280000300a00 */
[----:B------:R-:W4:Y:S04]  /*96760*/  LDL.64 R248, [R1+0x7cb0] ;  /* 0x007cb00001f87983 */ /* 0x000f280000100a00 */
[----:B-1----:R-:W4:Y:S01]  /*96770*/  LDL.LU.64 R22, [R1+0x7720] ;  /* 0x0077200001167983 */ /* 0x002f220000300a00 */
[----:B--2---:R-:W-:-:S03]  /*96780*/  DFMA R2, R234, R50, R76 ;  /* 0x00000032ea02722b */ /* 0x004fc6000000004c */
[----:B------:R-:W2:Y:S01]  /*96790*/  LDL.64 R234, [R1+0x7bd0] ;  /* 0x007bd00001ea7983 */ /* 0x000ea20000100a00 */
[----:B---3--:R-:W-:-:S03]  /*967a0*/  DFMA R238, R238, R50, R232 ;  /* 0x00000032eeee722b */ /* 0x008fc600000000e8 */
[----:B------:R-:W3:Y:S04]  /*967b0*/  LDL.64 R232, [R1+0x8090] ;  /* 0x0080900001e87983 */ /* 0x000ee80000100a00 */
[----:B------:R0:W-:Y:S04]  /*967c0*/  STL.64 [R1+0xabd0], R16 ;  /* 0x00abd01001007387 */ /* 0x0001e80000100a00 */
[----:B------:R1:W-:Y:S04]  /*967d0*/  STL.64 [R1+0xabc8], R14 ;  /* 0x00abc80e01007387 */ /* 0x0003e80000100a00 */
[----:B------:R1:W-:Y:S04]  /*967e0*/  STL.64 [R1+0xabc0], R10 ;  /* 0x00abc00a01007387 */ /* 0x0003e80000100a00 */
[----:B------:R1:W-:Y:S01]  /*967f0*/  STL.64 [R1+0x7738], R2 ;  /* 0x0077380201007387 */ /* 0x0003e20000100a00 */
[----:B----4-:R-:W-:-:S03]  /*96800*/  DFMA R78, R24, R50, R78 ;  /* 0x00000032184e722b */ /* 0x010fc6000000004e */
[----:B0-----:R-:W4:Y:S04]  /*96810*/  LDL.LU.64 R16, [R1+0x7748] ;  /* 0x0077480001107983 */ /* 0x001f280000300a00 */
[----:B-1----:R-:W4:Y:S04]  /*96820*/  LDL.64 R14, [R1+0x8260] ;  /* 0x00826000010e7983 */ /* 0x002f280000100a00 */
[----:B------:R-:W4:Y:S04]  /*96830*/  LDL.LU.64 R10, [R1+0x7710] ;  /* 0x00771000010a7983 */ /* 0x000f280000300a00 */
[----:B------:R-:W4:Y:S04]  /*96840*/  LDL.64 R2, [R1+0x8268] ;  /* 0x0082680001027983 */ /* 0x000f280000100a00 */
[----:B------:R0:W-:Y:S04]  /*96850*/  STL.64 [R1+0xabe0], R20 ;  /* 0x00abe01401007387 */ /* 0x0001e80000100a00 */
[----:B------:R1:W-:Y:S04]  /*96860*/  STL.64 [R1+0xabd8], R18 ;  /* 0x00abd81201007387 */ /* 0x0003e80000100a00 */
[----:B------:R1:W-:Y:S04]  /*96870*/  STL.64 [R1+0x7740], R78 ;  /* 0x0077404e01007387 */ /* 0x0003e80000100a00 */
[----:B0-----:R-:W4:Y:S04]  /*96880*/  LDL.LU.64 R20, [R1+0x7750] ;  /* 0x0077500001147983 */ /* 0x001f280000300a00 */
[----:B-1----:R-:W4:Y:S04]  /*96890*/  LDL.LU.64 R18, [R1+0x7718] ;  /* 0x0077180001127983 */ /* 0x002f280000300a00 */
[----:B------:R-:W4:Y:S04]  /*968a0*/  LDL.64 R76, [R1+0x8258] ;  /* 0x00825800014c7983 */ /* 0x000f280000100a00 */
[----:B------:R-:W4:Y:S01]  /*968b0*/  LDL.64 R78, [R1+0x8250] ;  /* 0x00825000014e7983 */ /* 0x000f220000100a00 */
[----:B------:R-:W0:Y:S01]  /*968c0*/  MUFU.RCP64H R9, R65 ;  /* 0x0000004100097308 */ /* 0x000e220000001800 */
[----:B------:R-:W-:Y:S01]  /*968d0*/  MOV R8, 0x1 ;  /* 0x0000000100087802 */ /* 0x000fe20000000f00 */
[-C--:B------:R-:W-:Y:S01]  /*968e0*/  DFMA R248, R248, R50.reuse, R246 ;  /* 0x00000032f8f8722b */ /* 0x080fe200000000f6 */
[----:B------:R1:W5:Y:S04]  /*968f0*/  LDL.LU.64 R24, [R1+0xabf0] ;  /* 0x00abf00001187983 */ /* 0x0003680000300a00 */
[----:B------:R-:W4:Y:S01]  /*96900*/  LDL.64 R246, [R1+0x7ca0] ;  /* 0x007ca00001f67983 */ /* 0x000f220000100a00 */
[----:B--2---:R-:W-:-:S03]  /*96910*/  DFMA R234, R234, R50, R4 ;  /* 0x00000032eaea722b */ /* 0x004fc60000000004 */
[----:B------:R-:W2:Y:S01]  /*96920*/  LDL.64 R4, [R1+0x7bd8] ;  /* 0x007bd80001047983 */ /* 0x000ea20000100a00 */
[----:B---3--:R-:W-:-:S03]  /*96930*/  DFMA R232, R232, R50, R244 ;  /* 0x00000032e8e8722b */ /* 0x008fc600000000f4 */
[----:B------:R-:W3:Y:S01]  /*96940*/  LDL.64 R244, [R1+0x7b98] ;  /* 0x007b980001f47983 */ /* 0x000ee20000100a00 */
        /* <DEDUP_REMOVED lines=9> */
[----:B------:R-:W3:Y:S01]  /*969e0*/  LDL.64 R174, [R1+0x8640] ;  /* 0x0086400001ae7983 */ /* 0x000ee20000100a00 */
[-C--:B----4-:R-:W-:Y:S02]  /*969f0*/  DFMA R14, R14, R50.reuse, R16 ;  /* 0x000000320e0e722b */ /* 0x090fe40000000010 */
        /* <DEDUP_REMOVED lines=8> */
[----:B0-----:R1:W5:Y:S04]  /*96a80*/  LDL.LU.64 R14, [R1+0xabc8] ;  /* 0x00abc800010e7983 */ /* 0x0013680000300a00 */
[----:B------:R1:W5:Y:S04]  /*96a90*/  LDL.LU.64 R10, [R1+0xabc0] ;  /* 0x00abc000010a7983 */ /* 0x0003680000300a00 */
[----:B----4-:R1:W5:Y:S01]  /*96aa0*/  LDL.LU.64 R2, [R1+0xabb8] ;  /* 0x00abb80001027983 */ /* 0x0103620000300a00 */
[----:B--2---:R-:W-:-:S03]  /*96ab0*/  DFMA R4, R4, R50, R22 ;  /* 0x000000320404722b */ /* 0x004fc60000000016 */
[----:B------:R1:W5:Y:S01]  /*96ac0*/  LDL.LU.64 R22, [R1+0xabe8] ;  /* 0x00abe80001167983 */ /* 0x0003620000300a00 */
[----:B---3--:R-:W-:-:S03]  /*96ad0*/  DFMA R244, R244, R50, R250 ;  /* 0x00000032f4f4722b */ /* 0x008fc600000000fa */
[----:B------:R-:W2:Y:S04]  /*96ae0*/  LDL.LU.64 R250, [R1+0x7708] ;  /* 0x0077080001fa7983 */ /* 0x000ea80000300a00 */
[----:B------:R0:W-:Y:S02]  /*96af0*/  STL.64 [R1+0x7700], R4 ;  /* 0x0077000401007387 */ /* 0x0001e40000100a00 */
[----:B0-----:R-:W-:Y:S02]  /*96b00*/  DADD R4, -RZ, -R8 ;  /* 0x00000000ff047229 */ /* 0x001fe40000000908 */
[----:B------:R-:W3:Y:S01]  /*96b10*/  LDL.LU.64 R8, [R1+0x7728] ;  /* 0x0077280001087983 */ /* 0x000ee20000300a00 */
[----:B------:R-:W-:-:S05]  /*96b20*/  FFMA R0, RZ, R65, R7 ;  /* 0x00000041ff007223 */ /* 0x000fca0000000007 */
[----:B------:R-:W-:Y:S02]  /*96b30*/  FSETP.GT.AND P1, PT, |R0|, 1.469367938527859385e-39, PT ;  /* 0x001000000000780b */ /* 0x000fe40003f24200 */
[----:B------:R-:W-:Y:S01]  /*96b40*/  FSETP.GEU.AND P2, PT, |R5|, 6.5827683646048100446e-37, PT ;  /* 0x036000000500780b */ /* 0x000fe20003f4e200 */
[----:B------:R-:W-:Y:S01]  /*96b50*/  BSSY.RECONVERGENT B3, `(.L_x_1438) ;  /* 0x000000e000037945 */ /* 0x000fe20003800200 */
[----:B--2---:R-:W-:-:S07]  /*96b60*/  DFMA R246, R246, R50, R250 ;  /* 0x00000032f6f6722b */ /* 0x004fce00000000fa */
[----:B------:R1:W-:Y:S01]  /*96b70*/  STL.64 [R1+0x7718], R246 ;  /* 0x007718f601007387 */ /* 0x0003e20000100a00 */
[----:B---3--:R-:W-:-:S07]  /*96b80*/  DFMA R8, R174, R50, R8 ;  /* 0x00000032ae08722b */ /* 0x008fce0000000008 */
[----:B------:R1:W-:Y:S01]  /*96b90*/  STL.64 [R1+0x7728], R8 ;  /* 0x0077280801007387 */ /* 0x0003e20000100a00 */
[----:B------:R-:W-:Y:S05]  /*96ba0*/  @P1 BRA P2, `(.L_x_1439) ;  /* 0x0000000000201947 */ /* 0x000fea0001000000 */
[----:B-1----:R-:W-:Y:S01]  /*96bb0*/  IMAD.MOV.U32 R8, RZ, RZ, R4 ;  /* 0x000000ffff087224 */ /* 0x002fe200078e0004 */
[----:B------:R-:W-:Y:S01]  /*96bc0*/  MOV R174, R64 ;  /* 0x0000004000ae7202 */ /* 0x000fe20000000f00 */
[----:B------:R-:W-:Y:S01]  /*96bd0*/  IMAD.MOV.U32 R9, RZ, RZ, R5 ;  /* 0x000000ffff097224 */ /* 0x000fe200078e0005 */
[----:B------:R-:W-:Y:S01]  /*96be0*/  MOV R0, 0x96c10 ;  /* 0x00096c1000007802 */ /* 0x000fe20000000f00 */
[----:B------:R-:W-:-:S07]  /*96bf0*/  IMAD.MOV.U32 R175, RZ, RZ, R65 ;  /* 0x000000ffffaf7224 */ /* 0x000fce00078e0041 */
[----:B-----5:R-:W-:Y:S05]  /*96c00*/  CALL.REL.NOINC `($__internal_1_$__cuda_sm20_div_rn_f64_full) ;  /* 0x00000b9800a87944 */ /* 0x020fea0003c00000 */
[----:B------:R-:W-:Y:S01]  /*96c10*/  IMAD.MOV.U32 R6, RZ, RZ, R12 ;  /* 0x000000ffff067224 */ /* 0x000fe200078e000c */
[----:B------:R-:W-:-:S07]  /*96c20*/  MOV R7, R13 ;  /* 0x0000000d00077202 */ /* 0x000fce0000000f00 */
.L_x_1439:
[----:B------:R-:W-:Y:S05]  /*96c30*/  BSYNC.RECONVERGENT B3 ;  /* 0x0000000000037941 */ /* 0x000fea0003800200 */
.L_x_1438:
[----:B-----5:R0:W-:Y:S04]  /*96c40*/  STL.64 [R1+0xabd8], R18 ;  /* 0x00abd81201007387 */ /* 0x0201e80000100a00 */
[----:B------:R2:W-:Y:S04]  /*96c50*/  STL.64 [R1+0xabf0], R24 ;  /* 0x00abf01801007387 */ /* 0x0005e80000100a00 */
[----:B-1----:R-:W3:Y:S04]  /*96c60*/  LDL.64 R246, [R1+0x7f70] ;  /* 0x007f700001f67983 */ /* 0x002ee80000100a00 */
[----:B0-----:R-:W4:Y:S04]  /*96c70*/  LDL.64 R18, [R1+0x7a60] ;  /* 0x007a600001127983 */ /* 0x001f280000100a00 */
[----:B--2---:R-:W2:Y:S01]  /*96c80*/  LDL.LU.64 R24, [R1+0x7aa0] ;  /* 0x007aa00001187983 */ /* 0x004ea20000300a00 */
[----:B------:R-:W0:Y:S01]  /*96c90*/  MUFU.RCP64H R5, R109 ;  /* 0x0000006d00057308 */ /* 0x000e220000001800 */
        /* <DEDUP_REMOVED lines=12> */
[----:B------:R-:W3:Y:S05]  /*96d60*/  LDL.64 R250, [R1+0x7aa8] ;  /* 0x007aa80001fa7983 */ /* 0x000eea0000100a00 */
[----:B------:R-:W-:-:S08]  /*96d70*/  DFMA R8, -R108, R4, 1 ;  /* 0x3ff000006c08742b */ /* 0x000fd00000000104 */
[----:B------:R-:W-:Y:S02]  /*96d80*/  DFMA R4, R4, R8, R4 ;  /* 0x000000080404722b */ /* 0x000fe40000000004 */
[-C--:B------:R-:W-:Y:S01]  /*96d90*/  DFMA R8, R66, R6.reuse, R238 ;  /* 0x000000064208722b */ /* 0x080fe200000000ee */
[----:B------:R-:W3:Y:S04]  /*96da0*/  LDL.64 R238, [R1+0x7fa8] ;  /* 0x007fa80001ee7983 */ /* 0x000ee80000100a00 */
[----:B------:R0:W-:Y:S04]  /*96db0*/  STL.64 [R1+0xabc0], R10 ;  /* 0x00abc00a01007387 */ /* 0x0001e80000100a00 */
[----:B------:R1:W-:Y:S04]  /*96dc0*/  STL.64 [R1+0xabb8], R2 ;  /* 0x00abb80201007387 */ /* 0x0003e80000100a00 */
[----:B0-----:R-:W3:Y:S04]  /*96dd0*/  LDL.LU.64 R10, [R1+0x7720] ;  /* 0x00772000010a7983 */ /* 0x001ee80000300a00 */
[----:B-1----:R-:W3:Y:S01]  /*96de0*/  LDL.LU.64 R2, [R1+0x7718] ;  /* 0x0077180001027983 */ /* 0x002ee20000300a00 */
[----:B----4-:R-:W-:-:S02]  /*96df0*/  DFMA R248, R18, R6, R248 ;  /* 0x0000000612f8722b */ /* 0x010fc400000000f8 */
[-C--:B--2---:R-:W-:Y:S01]  /*96e00*/  DFMA R232, R24, R6.reuse, R232 ;  /* 0x0000000618e8722b */ /* 0x084fe200000000e8 */
[----:B------:R0:W5:Y:S04]  /*96e10*/  LDL.LU.64 R18, [R1+0xabd8] ;  /* 0x00abd80001127983 */ /* 0x0001680000300a00 */
[----:B------:R1:W-:Y:S01]  /*96e20*/  STL.64 [R1+0x7708], R248 ;  /* 0x007708f801007387 */ /* 0x0003e20000100a00 */
[----:B---3--:R-:W-:-:S03]  /*96e30*/  DFMA R246, R246, R6, R234 ;  /* 0x00000006f6f6722b */ /* 0x008fc600000000ea */
[----:B------:R2:W-:Y:S04]  /*96e40*/  STL.64 [R1+0x7730], R232 ;  /* 0x007730e801007387 */ /* 0x0005e80000100a00 */
[----:B------:R-:W3:Y:S04]  /*96e50*/  LDL.64 R234, [R1+0x7f80] ;  /* 0x007f800001ea7983 */ /* 0x000ee80000100a00 */
[----:B-1----:R-:W4:Y:S04]  /*96e60*/  LDL.64 R248, [R1+0x7fa0] ;  /* 0x007fa00001f87983 */ /* 0x002f280000100a00 */
[----:B--2---:R-:W2:Y:S01]  /*96e70*/  LDL.64 R232, [R1+0x7f88] ;  /* 0x007f880001e87983 */ /* 0x004ea20000100a00 */
[----:B------:R-:W-:-:S02]  /*96e80*/  DMUL R12, R4, -R8 ;  /* 0x80000008040c7228 */ /* 0x000fc40000000000 */
[----:B------:R-:W-:Y:S01]  /*96e90*/  DFMA R20, R20, R6, R22 ;  /* 0x000000061414722b */ /* 0x000fe20000000016 */
[----:B------:R0:W5:Y:S04]  /*96ea0*/  LDL.LU.64 R24, [R1+0xabf0] ;  /* 0x00abf00001187983 */ /* 0x0001680000300a00 */
[----:B------:R0:W5:Y:S01]  /*96eb0*/  LDL.LU.64 R22, [R1+0xabe8] ;  /* 0x00abe80001167983 */ /* 0x0001620000300a00 */
[----:B------:R-:W-:Y:S02]  /*96ec0*/  DFMA R174, -R108, R12, -R8 ;  /* 0x0000000c6cae722b */ /* 0x000fe40000000908 */
[-C--:B------:R-:W-:Y:S02]  /*96ed0*/  DFMA R14, R14, R6.reuse, R16 ;  /* 0x000000060e0e722b */ /* 0x080fe40000000010 */
[----:B------:R-:W-:Y:S01]  /*96ee0*/  DFMA R250, R250, R6, R244 ;  /* 0x00000006fafa722b */ /* 0x000fe200000000f4 */
[----:B------:R1:W-:Y:S03]  /*96ef0*/  STL.64 [R1+0x7710], R20 ;  /* 0x0077101401007387 */ /* 0x0003e60000100a00 */
[----:B------:R-:W-:-:S02]  /*96f00*/  DFMA R4, R4, R174, R12 ;  /* 0x000000ae0404722b */ /* 0x000fc4000000000c */
[----:B------:R-:W2:Y:S04]  /*96f10*/  LDL.64 R174, [R1+0x7a58] ;  /* 0x007a580001ae7983 */ /* 0x000ea80000100a00 */
[----:B------:R-:W2:Y:S01]  /*96f20*/  LDL.LU.64 R244, [R1+0x7728] ;  /* 0x0077280001f47983 */ /* 0x000ea20000300a00 */
[----:B------:R-:W-:-:S03]  /*96f30*/  DFMA R238, R238, R6, R76 ;  /* 0x00000006eeee722b */ /* 0x000fc6000000004c */
[----:B------:R0:W-:Y:S04]  /*96f40*/  STL.64 [R1+0x7700], R14 ;  /* 0x0077000e01007387 */ /* 0x0001e80000100a00 */
[----:B------:R-:W2:Y:S04]  /*96f50*/  LDL.LU.64 R76, [R1+0x7740] ;  /* 0x00774000014c7983 */ /* 0x000ea80000300a00 */
[----:B-1----:R1:W5:Y:S04]  /*96f60*/  LDL.LU.64 R20, [R1+0xabe0] ;  /* 0x00abe00001147983 */ /* 0x0023680000300a00 */
[----:B------:R1:W5:Y:S04]  /*96f70*/  LDL.LU.64 R16, [R1+0xabd0] ;  /* 0x00abd00001107983 */ /* 0x0003680000300a00 */
[----:B0-----:R1:W5:Y:S01]  /*96f80*/  LDL.LU.64 R14, [R1+0xabc8] ;  /* 0x00abc800010e7983 */ /* 0x0013620000300a00 */
[----:B----4-:R-:W-:-:S03]  /*96f90*/  DFMA R248, R248, R6, R78 ;  /* 0x00000006f8f8722b */ /* 0x010fc6000000004e */
[----:B------:R-:W4:Y:S01]  /*96fa0*/  LDL.64 R78, [R1+0x7a50] ;  /* 0x007a5000014e7983 */ /* 0x000f220000100a00 */
[-C--:B---3--:R-:W-:Y:S02]  /*96fb0*/  DFMA R234, R234, R6.reuse, R10 ;  /* 0x00000006eaea722b */ /* 0x088fe4000000000a */
[----:B--2---:R-:W-:Y:S01]  /*96fc0*/  DFMA R232, R232, R6, R2 ;  /* 0x00000006e8e8722b */ /* 0x004fe20000000002 */
[----:B------:R1:W5:Y:S04]  /*96fd0*/  LDL.LU.64 R10, [R1+0xabc0] ;  /* 0x00abc000010a7983 */ /* 0x0003680000300a00 */
[----:B------:R1:W5:Y:S01]  /*96fe0*/  LDL.LU.64 R2, [R1+0xabb8] ;  /* 0x00abb80001027983 */ /* 0x0003620000300a00 */
[----:B------:R-:W-:Y:S01]  /*96ff0*/  DADD R8, -RZ, -R8 ;  /* 0x00000000ff087229 */ /* 0x000fe20000000908 */
[----:B------:R-:W-:-:S05]  /*97000*/  FFMA R0, RZ, R109, R5 ;  /* 0x0000006dff007223 */ /* 0x000fca0000000005 */
[----:B------:R-:W-:-:S04]  /*97010*/  FSETP.GT.AND P1, PT, |R0|, 1.469367938527859385e-39, PT ;  /* 0x001000000000780b */ /* 0x000fc80003f24200 */
[----:B------:R-:W-:Y:S01]  /*97020*/  FSETP.GEU.AND P2, PT, |R9|, 6.5827683646048100446e-37, PT ;  /* 0x036000000900780b */ /* 0x000fe20003f4e200 */
[----:B------:R-:W-:Y:S01]  /*97030*/  BSSY.RECONVERGENT B3, `(.L_x_1440) ;  /* 0x000000a000037945 */ /* 0x000fe20003800200 */
[-C--:B----4-:R-:W-:Y:S02]  /*97040*/  DFMA R78, R78, R6.reuse, R76 ;  /* 0x000000064e4e722b */ /* 0x090fe4000000004c */
[----:B------:R-:W-:-:S09]  /*97050*/  DFMA R76, R174, R6, R244 ;  /* 0x00000006ae4c722b */ /* 0x000fd200000000f4 */
[----:B-1----:R-:W-:Y:S05]  /*97060*/  @P1 BRA P2, `(.L_x_1441) ;  /* 0x0000000000181947 */ /* 0x002fea0001000000 */
[----:B------:R-:W-:Y:S01]  /*97070*/  IMAD.MOV.U32 R174, RZ, RZ, R108 ;  /* 0x000000ffffae7224 */ /* 0x000fe200078e006c */
[----:B------:R-:W-:Y:S02]  /*97080*/  MOV R175, R109 ;  /* 0x0000006d00af7202 */ /* 0x000fe40000000f00 */
[----:B------:R-:W-:-:S07]  /*97090*/  MOV R0, 0x970b0 ;  /* 0x000970b000007802 */ /* 0x000fce0000000f00 */
[----:B-----5:R-:W-:Y:S05]  /*970a0*/  CALL.REL.NOINC `($__internal_1_$__cuda_sm20_div_rn_f64_full) ;  /* 0x00000b9400807944 */ /* 0x020fea0003c00000 */
[----:B------:R-:W-:Y:S02]  /*970b0*/  IMAD.MOV.U32 R4, RZ, RZ, R12 ;  /* 0x000000ffff047224 */ /* 0x000fe400078e000c */
[----:B------:R-:W-:-:S07]  /*970c0*/  IMAD.MOV.U32 R5, RZ, RZ, R13 ;  /* 0x000000ffff057224 */ /* 0x000fce00078e000d */
.L_x_1441:
[----:B------:R-:W-:Y:S05]  /*970d0*/  BSYNC.RECONVERGENT B3 ;  /* 0x0000000000037941 */ /* 0x000fea0003800200 */
.L_x_1440:
[----:B-----5:R0:W-:Y:S04]  /*970e0*/  STL.64 [R1+0xabc8], R10 ;  /* 0x00abc80a01007387 */ /* 0x0201e80000100a00 */
[----:B------:R1:W-:Y:S04]  /*970f0*/  STL.64 [R1+0xabc0], R6 ;  /* 0x00abc00601007387 */ /* 0x0003e80000100a00 */
[----:B------:R2:W-:Y:S04]  /*97100*/  STL.64 [R1+0xabb8], R2 ;  /* 0x00abb80201007387 */ /* 0x0005e80000100a00 */
[----:B0-----:R-:W3:Y:S04]  /*97110*/  LDL.64 R10, [R1+0x7fd0] ;  /* 0x007fd000010a7983 */ /* 0x001ee80000100a00 */
[----:B-1----:R-:W4:Y:S04]  /*97120*/  LDL.64 R6, [R1+0x7fd8] ;  /* 0x007fd80001067983 */ /* 0x002f280000100a00 */
[----:B--2---:R-:W2:Y:S04]  /*97130*/  LDL.64 R2, [R1+0x7988] ;  /* 0x0079880001027983 */ /* 0x004ea80000100a00 */
        /* <DEDUP_REMOVED lines=8> */
[----:B0-----:R-:W2:Y:S04]  /*971c0*/  LDL.LU.64 R28, [R1+0x7710] ;  /* 0x00771000011c7983 */ /* 0x001ea80000300a00 */
[----:B-1----:R-:W2:Y:S04]  /*971d0*/  LDL.64 R26, [R1+0x7b20] ;  /* 0x007b2000011a7983 */ /* 0x002ea80000100a00 */
[----:B------:R-:W2:Y:S04]  /*971e0*/  LDL.LU.64 R24, [R1+0x7708] ;  /* 0x0077080001187983 */ /* 0x000ea80000300a00 */
[----:B------:R-:W2:Y:S04]  /*971f0*/  LDL.64 R22, [R1+0x7b28] ;  /* 0x007b280001167983 */ /* 0x000ea80000100a00 */
[----:B------:R-:W2:Y:S04]  /*97200*/  LDL.LU.64 R20, [R1+0x7700] ;  /* 0x0077000001147983 */ /* 0x000ea80000300a00 */
[----:B------:R-:W2:Y:S04]  /*97210*/  LDL.64 R18, [R1+0x7fe0] ;  /* 0x007fe00001127983 */ /* 0x000ea80000100a00 */
[----:B------:R-:W2:Y:S04]  /*97220*/  LDL.LU.64 R16, [R1+0x7730] ;  /* 0x0077300001107983 */ /* 0x000ea80000300a00 */
[----:B------:R-:W2:Y:S01]  /*97230*/  LDL.64 R14, [R1+0x7fe8] ;  /* 0x007fe800010e7983 */ /* 0x000ea20000100a00 */
[----:B------:R-:W0:Y:S01]  /*97240*/  MUFU.RCP64H R9, R35 ;  /* 0x0000002300097308 */ /* 0x000e220000001800 */
[----:B------:R-:W-:-:S06]  /*97250*/  MOV R8, 0x1 ;  /* 0x0000000100087802 */ /* 0x000fcc0000000f00 */
[----:B0-----:R-:W-:-:S08]  /*97260*/  DFMA R12, -R34, R8, 1 ;  /* 0x3ff00000220c742b */ /* 0x001fd00000000108 */
[----:B------:R-:W-:-:S08]  /*97270*/  DFMA R12, R12, R12, R12 ;  /* 0x0000000c0c0c722b */ /* 0x000fd0000000000c */
[----:B------:R-:W-:-:S08]  /*97280*/  DFMA R8, R8, R12, R8 ;  /* 0x0000000c0808722b */ /* 0x000fd00000000008 */
[----:B------:R-:W-:-:S08]  /*97290*/  DFMA R12, -R34, R8, 1 ;  /* 0x3ff00000220c742b */ /* 0x000fd00000000108 */
[----:B------:R-:W-:Y:S02]  /*972a0*/  DFMA R8, R8, R12, R8 ;  /* 0x0000000c0808722b */ /* 0x000fe40000000008 */
[----:B------:R-:W-:Y:S01]  /*972b0*/  DFMA R12, R110, R4, R246 ;  /* 0x000000046e0c722b */ /* 0x000fe200000000f6 */
[----:B------:R-:W2:Y:S07]  /*972c0*/  LDL.64 R246, [R1+0x7ab8] ;  /* 0x007ab80001f67983 */ /* 0x000eae0000100a00 */
[----:B------:R-:W-:-:S08]  /*972d0*/  DMUL R174, R12, -R8 ;  /* 0x800000080cae7228 */ /* 0x000fd00000000000 */
[----:B------:R-:W-:-:S08]  /*972e0*/  DFMA R244, -R34, R174, -R12 ;  /* 0x000000ae22f4722b */ /* 0x000fd0000000090c */
[----:B------:R-:W-:Y:S02]  /*972f0*/  DFMA R8, R8, R244, R174 ;  /* 0x000000f40808722b */ /* 0x000fe400000000ae */
[----:B------:R-:W2:Y:S04]  /*97300*/  LDL.64 R244, [R1+0x7b18] ;  /* 0x007b180001f47983 */ /* 0x000ea80000100a00 */
[----:B------:R-:W2:Y:S01]  /*97310*/  LDL.64 R174, [R1+0x7ab0] ;  /* 0x007ab00001ae7983 */ /* 0x000ea20000100a00 */
[----:B---3--:R-:W-:-:S03]  /*97320*/  DFMA R250, R10, R4, R250 ;  /* 0x000000040afa722b */ /* 0x008fc600000000fa */
[----:B------:R0:W5:Y:S01]  /*97330*/  LDL.LU.64 R10, [R1+0xabc8] ;  /* 0x00abc800010a7983 */ /* 0x0001620000300a00 */
[----:B----4-:R-:W-:-:S03]  /*97340*/  DFMA R248, R6, R4, R248 ;  /* 0x0000000406f8722b */ /* 0x010fc600000000f8 */
[----:B------:R0:W5:Y:S01]  /*97350*/  LDL.LU.64 R6, [R1+0xabc0] ;  /* 0x00abc00001067983 */ /* 0x0001620000300a00 */
[----:B--2---:R-:W-:-:S03]  /*97360*/  DFMA R238, R2, R4, R238 ;  /* 0x0000000402ee722b */ /* 0x004fc600000000ee */
[----:B------:R1:W-:Y:S04]  /*97370*/  STL.64 [R1+0x7838], R250 ;  /* 0x007838fa01007387 */ /* 0x0003e80000100a00 */
[----:B------:R2:W-:Y:S04]  /*97380*/  STL.64 [R1+0x7830], R248 ;  /* 0x007830f801007387 */ /* 0x0005e80000100a00 */
[----:B------:R3:W-:Y:S04]  /*97390*/  STL.64 [R1+0x7828], R238 ;  /* 0x007828ee01007387 */ /* 0x0007e80000100a00 */
[----:B-1----:R-:W4:Y:S04]  /*973a0*/  LDL.64 R250, [R1+0x7b10] ;  /* 0x007b100001fa7983 */ /* 0x002f280000100a00 */
[----:B--2---:R-:W2:Y:S04]  /*973b0*/  LDL.64 R248, [R1+0x7ed8] ;  /* 0x007ed80001f87983 */ /* 0x004ea80000100a00 */
[----:B---3--:R-:W2:Y:S04]  /*973c0*/  LDL.LU.64 R238, [R1+0x7748] ;  /* 0x0077480001ee7983 */ /* 0x008ea80000300a00 */
[----:B------:R0:W5:Y:S01]  /*973d0*/  LDL.LU.64 R2, [R1+0xabb8] ;  /* 0x00abb80001027983 */ /* 0x0001620000300a00 */
[----:B------:R-:W-:-:S03]  /*973e0*/  DFMA R26, R26, R4, R28 ;  /* 0x000000041a1a722b */ /* 0x000fc6000000001c */
[----:B------:R0:W5:Y:S01]  /*973f0*/  LDL.LU.64 R28, [R1+0xac08] ;  /* 0x00ac0800011c7983 */ /* 0x0001620000300a00 */
[-C--:B------:R-:W-:Y:S02]  /*97400*/  DFMA R22, R22, R4.reuse, R24 ;  /* 0x000000041616722b */ /* 0x080fe40000000018 */
[-C--:B------:R-:W-:Y:S02]  /*97410*/  DFMA R18, R18, R4.reuse, R20 ;  /* 0x000000041212722b */ /* 0x080fe40000000014 */
[-C--:B------:R-:W-:Y:S01]  /*97420*/  DFMA R14, R14, R4.reuse, R16 ;  /* 0x000000040e0e722b */ /* 0x080fe20000000010 */
[----:B------:R1:W-:Y:S04]  /*97430*/  STL.64 [R1+0x7848], R26 ;  /* 0x0078481a01007387 */ /* 0x0003e80000100a00 */
[----:B------:R3:W-:Y:S04]  /*97440*/  STL.64 [R1+0x7858], R22 ;  /* 0x0078581601007387 */ /* 0x0007e80000100a00 */
[----:B------:R0:W-:Y:S04]  /*97450*/  STL.64 [R1+0x7850], R18 ;  /* 0x0078501201007387 */ /* 0x0001e80000100a00 */
[----:B------:R0:W-:Y:S04]  /*97460*/  STL.64 [R1+0x7840], R14 ;  /* 0x0078400e01007387 */ /* 0x0001e80000100a00 */
[----:B-1----:R1:W5:Y:S04]  /*97470*/  LDL.LU.64 R26, [R1+0xac00] ;  /* 0x00ac0000011a7983 */ /* 0x0023680000300a00 */
[----:B------:R1:W5:Y:S04]  /*97480*/  LDL.LU.64 R24, [R1+0xabf8] ;  /* 0x00abf80001187983 */ /* 0x0003680000300a00 */
[----:B---3--:R1:W5:Y:S04]  /*97490*/  LDL.LU.64 R22, [R1+0xabf0] ;  /* 0x00abf00001167983 */ /* 0x0083680000300a00 */
[----:B------:R1:W5:Y:S04]  /*974a0*/  LDL.LU.64 R20, [R1+0xabe8] ;  /* 0x00abe80001147983 */ /* 0x0003680000300a00 */
[----:B0-----:R1:W5:Y:S04]  /*974b0*/  LDL.LU.64 R18, [R1+0xabe0] ;  /* 0x00abe00001127983 */ /* 0x0013680000300a00 */
[----:B------:R1:W5:Y:S04]  /*974c0*/  LDL.LU.64 R16, [R1+0xabd8] ;  /* 0x00abd80001107983 */ /* 0x0003680000300a00 */
[----:B------:R1:W5:Y:S01]  /*974d0*/  LDL.LU.64 R14, [R1+0xabd0] ;  /* 0x00abd000010e7983 */ /* 0x0003620000300a00 */
[----:B------:R-:W-:Y:S01]  /*974e0*/  DADD R12, -RZ, -R12 ;  /* 0x00000000ff0c7229 */ /* 0x000fe2000000090c */
[----:B------:R-:W-:Y:S01]  /*974f0*/  FFMA R0, RZ, R35, R9 ;  /* 0x00000023ff007223 */ /* 0x000fe20000000009 */
[----:B------:R-:W-:-:S04]  /*97500*/  DFMA R76, R246, R4, R76 ;  /* 0x00000004f64c722b */ /* 0x000fc8000000004c */
[----:B------:R-:W-:-:S03]  /*97510*/  FSETP.GT.AND P1, PT, |R0|, 1.469367938527859385e-39, PT ;  /* 0x001000000000780b */ /* 0x000fc60003f24200 */
[----:B------:R1:W-:Y:S01]  /*97520*/  STL.64 [R1+0x77b8], R76 ;  /* 0x0077b84c01007387 */ /* 0x0003e20000100a00 */
[----:B------:R-:W-:Y:S01]  /*97530*/  FSETP.GEU.AND P2, PT, |R13|, 6.5827683646048100446e-37, PT ;  /* 0x036000000d00780b */ /* 0x000fe20003f4e200 */
[-C--:B------:R-:W-:Y:S02]  /*97540*/  DFMA R232, R244, R4.reuse, R232 ;  /* 0x00000004f4e8722b */ /* 0x080fe400000000e8 */
[----:B------:R-:W-:-:S05]  /*97550*/  DFMA R78, R174, R4, R78 ;  /* 0x00000004ae4e722b */ /* 0x000fca000000004e */
[----:B------:R1:W-:Y:S04]  /*97560*/  STL.64 [R1+0x7810], R232 ;  /* 0x007810e801007387 */ /* 0x0003e80000100a00 */
[----:B------:R1:W-:Y:S01]  /*97570*/  STL.64 [R1+0x7808], R78 ;  /* 0x0078084e01007387 */ /* 0x0003e20000100a00 */
[----:B------:R-:W-:Y:S01]  /*97580*/  BSSY.RECONVERGENT B3, `(.L_x_1442) ;  /* 0x000000e000037945 */ /* 0x000fe20003800200 */
[-C--:B----4-:R-:W-:Y:S02]  /*97590*/  DFMA R234, R250, R4.reuse, R234 ;  /* 0x00000004faea722b */ /* 0x090fe400000000ea */
[----:B--2---:R-:W-:-:S05]  /*975a0*/  DFMA R238, R248, R4, R238 ;  /* 0x00000004f8ee722b */ /* 0x004fca00000000ee */
        /* <DEDUP_REMOVED lines=11> */
.L_x_1443:
[----:B------:R-:W-:Y:S05]  /*97660*/  BSYNC.RECONVERGENT B3 ;  /* 0x0000000000037941 */ /* 0x000fea0003800200 */
.L_x_1442:
[----:B-1----:R-:W2:Y:S04]  /*97670*/  LDL.LU.64 R78, [R1+0x77e8] ;  /* 0x0077e800014e7983 */ /* 0x002ea80000300a00 */
[----:B------:R-:W3:Y:S04]  /*97680*/  LDL.LU.64 R76, [R1+0x77e0] ;  /* 0x0077e000014c7983 */ /* 0x000ee80000300a00 */
[----:B-----5:R0:W-:Y:S04]  /*97690*/  STL.128 [R1+0xabc0], R16 ;  /* 0x00abc01001007387 */ /* 0x0201e80000100c00 */
[----:B------:R1:W-:Y:S04]  /*976a0*/  STL.128 [R1+0xabd0], R52 ;  /* 0x00abd03401007387 */ /* 0x0003e80000100c00 */
[----:B------:R4:W-:Y:S01]  /*976b0*/  STL.128 [R1+0xabe0], R56 ;  /* 0x00abe03801007387 */ /* 0x0009e20000100c00 */
[----:B------:R-:W-:-:S03]  /*976c0*/  IMAD.MOV.U32 R12, RZ, RZ, 0x1 ;  /* 0x00000001ff0c7424 */ /* 0x000fc600078e00ff */
[----:B------:R-:W3:Y:S04]  /*976d0*/  LDL.LU.64 R232, [R1+0x78a0] ;  /* 0x0078a00001e87983 */ /* 0x000ee80000300a00 */
[----:B0-----:R-:W3:Y:S04]  /*976e0*/  LDL.128 R16, [R1+0x5dc0] ;  /* 0x005dc00001107983 */ /* 0x001ee80000100c00 */
[----:B-1----:R-:W3:Y:S04]  /*976f0*/  LDL.128 R52, [R1+0x5e40] ;  /* 0x005e400001347983 */ /* 0x002ee80000100c00 */
[----:B----4-:R-:W4:Y:S01]  /*97700*/  LDL.128 R56, [R1+0x5e20] ;  /* 0x005e200001387983 */ /* 0x010f220000100c00 */
[----:B------:R-:W-:-:S03]  /*97710*/  DADD R240, -RZ, -R240 ;  /* 0x00000000fff07229 */ /* 0x000fc600000009f0 */
[----:B------:R0:W5:Y:S04]  /*97720*/  LDL.128 R248, [R1+0x5da0] ;  /* 0x005da00001f87983 */ /* 0x0001680000100c00 */
[----:B------:R0:W5:Y:S01]  /*97730*/  LDL.128 R244, [R1+0x5dd0] ;  /* 0x005dd00001f47983 */ /* 0x0001620000100c00 */
[----:B--2---:R-:W-:Y:S02]  /*97740*/  DADD R234, -RZ, -R78 ;  /* 0x00000000ffea7229 */ /* 0x004fe4000000094e */
[----:B------:R-:W-:Y:S02]  /*97750*/  DADD R78, -RZ, -R242 ;  /* 0x00000000ff4e7229 */ /* 0x000fe400000009f2 */
[----:B---3--:R-:W-:-:S07]  /*97760*/  DADD R76, -RZ, -R76 ;  /* 0x00000000ff4c7229 */ /* 0x008fce000000094c */
[----:B------:R1:W-:Y:S02]  /*97770*/  STL.128 [R1+0x5bf0], R76 ;  /* 0x005bf04c01007387 */ /* 0x0003e40000100c00 */
[----:B-1----:R-:W-:Y:S02]  /*97780*/  DADD R76, -RZ, -R86 ;  /* 0x00000000ff4c7229 */ /* 0x002fe40000000956 */
[----:B------:R-:W-:Y:S01]  /*97790*/  DADD R78, -RZ, -R106 ;  /* 0x00000000ff4e7229 */ /* 0x000fe2000000096a */
[----:B------:R1:W-:Y:S04]  /*977a0*/  STL.128 [R1+0x7720], R16 ;  /* 0x0077201001007387 */ /* 0x0003e80000100c00 */
[----:B------:R-:W2:Y:S04]  /*977b0*/  LDL.64 R86, [R1+0x77a0] ;  /* 0x0077a00001567983 */ /* 0x000ea80000100a00 */
[----:B------:R3:W-:Y:S04]  /*977c0*/  STL.128 [R1+0x5c10], R76 ;  /* 0x005c104c01007387 */ /* 0x0007e80000100c00 */
[----:B-1----:R-:W2:Y:S01]  /*977d0*/  LDL.128 R16, [R1+0x5e60] ;  /* 0x005e600001107983 */ /* 0x002ea20000100c00 */
[----:B---3--:R-:W-:-:S02]  /*977e0*/  DADD R76, -RZ, -R114 ;  /* 0x00000000ff4c7229 */ /* 0x008fc40000000972 */
[----:B------:R-:W-:-:S07]  /*977f0*/  DADD R78, -RZ, -R120 ;  /* 0x00000000ff4e7229 */ /* 0x000fce0000000978 */
[----:B------:R1:W-:Y:S02]  /*97800*/  STL.128 [R1+0x5c20], R76 ;  /* 0x005c204c01007387 */ /* 0x0003e40000100c00 */
[----:B-1----:R-:W-:Y:S02]  /*97810*/  DADD R76, -RZ, -R236 ;  /* 0x00000000ff4c7229 */ /* 0x002fe400000009ec */
[----:B------:R-:W-:Y:S01]  /*97820*/  DADD R78, -RZ, -R230 ;  /* 0x00000000ff4e7229 */ /* 0x000fe200000009e6 */
[----:B------:R1:W-:Y:S04]  /*97830*/  STL.128 [R1+0x7730], R52 ;  /* 0x0077303401007387 */ /* 0x0003e80000100c00 */
[----:B------:R-:W3:Y:S04]  /*97840*/  LDL.LU.64 R230, [R1+0x78b8] ;  /* 0x0078b80001e67983 */ /* 0x000ee80000300a00 */
[----:B------:R0:W-:Y:S04]  /*97850*/  STL.128 [R1+0x5c30], R76 ;  /* 0x005c304c01007387 */ /* 0x0001e80000100c00 */
[----:B----4-:R4:W-:Y:S04]  /*97860*/  STL.128 [R1+0x7740], R56 ;  /* 0x0077403801007387 */ /* 0x0109e80000100c00 */
[----:B-1----:R-:W3:Y:S01]  /*97870*/  LDL.128 R52, [R1+0x5ea0] ;  /* 0x005ea00001347983 */ /* 0x002ee20000100c00 */
[----:B------:R-:W-:-:S03]  /*97880*/  DADD R242, -RZ, -R80 ;  /* 0x00000000fff27229 */ /* 0x000fc60000000950 */
[----:B------:R-:W-:Y:S01]  /*97890*/  STL.128 [R1+0x5be0], R232 ;  /* 0x005be0e801007387 */ /* 0x000fe20000100c00 */
[----:B0-----:R-:W-:-:S03]  /*978a0*/  DADD R76, -RZ, -R226 ;  /* 0x00000000ff4c7229 */ /* 0x001fc600000009e2 */
[----:B------:R0:W5:Y:S01]  /*978b0*/  LDL.128 R236, [R1+0x5df0] ;  /* 0x005df00001ec7983 */ /* 0x0001620000100c00 */
[----:B------:R-:W-:-:S03]  /*978c0*/  DADD R78, -RZ, -R224 ;  /* 0x00000000ff4e7229 */ /* 0x000fc600000009e0 */
[----:B----4-:R-:W4:Y:S04]  /*978d0*/  LDL.128 R56, [R1+0x5e80] ;  /* 0x005e800001387983 */ /* 0x010f280000100c00 */
[----:B------:R1:W-:Y:S04]  /*978e0*/  STL.128 [R1+0x5c40], R76 ;  /* 0x005c404c01007387 */ /* 0x0003e80000100c00 */
[----:B--2---:R2:W-:Y:S01]  /*978f0*/  STL.128 [R1+0x7760], R16 ;  /* 0x0077601001007387 */ /* 0x0045e20000100c00 */
[----:B-1----:R-:W-:-:S03]  /*97900*/  DADD R78, -RZ, -R122 ;  /* 0x00000000ff4e7229 */ /* 0x002fc6000000097a */
[----:B------:R-:W4:Y:S01]  /*97910*/  LDL.128 R120, [R1+0x5d90] ;  /* 0x005d900001787983 */ /* 0x000f220000100c00 */
[----:B------:R-:W-:Y:S01]  /*97920*/  DADD R76, -RZ, -R134 ;  /* 0x00000000ff4c7229 */ /* 0x000fe20000000986 */
[----:B------:R-:W1:Y:S02]  /*97930*/  MUFU.RCP64H R13, R87 ;  /* 0x00000057000d7308 */ /* 0x000e640000001800 */
[----:B---3--:R3:W-:Y:S04]  /*97940*/  STL.128 [R1+0x78d0], R52 ;  /* 0x0078d03401007387 */ /* 0x0087e80000100c00 */
[----:B--2---:R-:W2:Y:S04]  /*97950*/  LDL.128 R16, [R1+0x5ec0] ;  /* 0x005ec00001107983 */ /* 0x004ea80000100c00 */
[----:B------:R-:W-:Y:S04]  /*97960*/  STL.128 [R1+0x5c00], R240 ;  /* 0x005c00f001007387 */ /* 0x000fe80000100c00 */
[----:B------:R0:W5:Y:S04]  /*97970*/  LDL.128 R224, [R1+0x5d60] ;  /* 0x005d600001e07983 */ /* 0x0001680000100c00 */
[----:B------:R0:W5:Y:S04]  /*97980*/  LDL.128 R232, [R1+0x5e00] ;  /* 0x005e000001e87983 */ /* 0x0001680000100c00 */
[----:B----4-:R4:W-:Y:S04]  /*97990*/  STL.128 [R1+0x7700], R120 ;  /* 0x0077007801007387 */ /* 0x0109e80000100c00 */
[----:B------:R1:W-:Y:S04]  /*979a0*/  STL.128 [R1+0x5c50], R76 ;  /* 0x005c504c01007387 */ /* 0x0003e80000100c00 */
[----:B------:R0:W-:Y:S04]  /*979b0*/  STL.128 [R1+0x7790], R56 ;  /* 0x0077903801007387 */ /* 0x0001e80000100c00 */
[----:B---3--:R-:W3:Y:S04]  /*979c0*/  LDL.128 R52, [R1+0x5ef0] ;  /* 0x005ef00001347983 */ /* 0x008ee80000100c00 */
[----:B----4-:R-:W4:Y:S01]  /*979d0*/  LDL.128 R120, [R1+0x5e50] ;  /* 0x005e500001787983 */ /* 0x010f220000100c00 */
[----:B-1----:R-:W-:-:S03]  /*979e0*/  DADD R76, -RZ, -R132 ;  /* 0x00000000ff4c7229 */ /* 0x002fc60000000984 */
[----:B------:R1:W5:Y:S04]  /*979f0*/  LDL.128 R240, [R1+0x5de0] ;  /* 0x005de00001f07983 */ /* 0x0003680000100c00 */
[----:B------:R-:W3:Y:S01]  /*97a00*/  LDL.128 R132, [R1+0x5e10] ;  /* 0x005e100001847983 */ /* 0x000ee20000100c00 */
[----:B------:R-:W-:-:S03]  /*97a10*/  DADD R78, -RZ, -R116 ;  /* 0x00000000ff4e7229 */ /* 0x000fc60000000974 */
[----:B0-----:R-:W3:Y:S04]  /*97a20*/  LDL.128 R56, [R1+0x5ee0] ;  /* 0x005ee00001387983 */ /* 0x001ee80000100c00 */
[----:B------:R0:W-:Y:S04]  /*97a30*/  STL.128 [R1+0x5c60], R76 ;  /* 0x005c604c01007387 */ /* 0x0001e80000100c00 */
[----:B------:R-:W3:Y:S01]  /*97a40*/  LDL.LU.64 R116, [R1+0x7850] ;  /* 0x0078500001747983 */ /* 0x000ee20000300a00 */
[----:B0-----:R-:W-:Y:S02]  /*97a50*/  DADD R76, -RZ, -R112 ;  /* 0x00000000ff4c7229 */ /* 0x001fe40000000970 */
[----:B------:R-:W-:Y:S01]  /*97a60*/  DADD R78, -RZ, -R104 ;  /* 0x00000000ff4e7229 */ /* 0x000fe20000000968 */
[----:B--2---:R0:W-:Y:S04]  /*97a70*/  STL.128 [R1+0x7870], R16 ;  /* 0x0078701001007387 */ /* 0x0041e80000100c00 */
[----:B------:R-:W2:Y:S04]  /*97a80*/  LDL.128 R112, [R1+0x5e30] ;  /* 0x005e300001707983 */ /* 0x000ea80000100c00 */
[----:B------:R1:W-:Y:S04]  /*97a90*/  STL.128 [R1+0x5c70], R76 ;  /* 0x005c704c01007387 */ /* 0x0003e80000100c00 */
[----:B------:R1:W5:Y:S04]  /*97aa0*/  LDL.128 R104, [R1+0x5db0] ;  /* 0x005db00001687983 */ /* 0x0003680000100c00 */
[----:B0-----:R-:W2:Y:S01]  /*97ab0*/  LDL.128 R16, [R1+0x5f20] ;  /* 0x005f200001107983 */ /* 0x001ea20000100c00 */
[----:B-1----:R-:W-:-:S02]  /*97ac0*/  DADD R76, -RZ, -R88 ;  /* 0x00000000ff4c7229 */ /* 0x002fc40000000958 */
[----:B------:R-:W-:Y:S01]  /*97ad0*/  DADD R78, -RZ, -R82 ;  /* 0x00000000ff4e7229 */ /* 0x000fe20000000952 */
[----:B------:R-:W2:Y:S04]  /*97ae0*/  LDL.64 R88, [R1+0x7960] ;  /* 0x0079600001587983 */ /* 0x000ea80000100a00 */
[----:B------:R0:W5:Y:S04]  /*97af0*/  LDL.128 R80, [R1+0x5d80] ;  /* 0x005d800001507983 */ /* 0x0001680000100c00 */
[----:B----4-:R1:W-:Y:S04]  /*97b00*/  STL.128 [R1+0x7750], R120 ;  /* 0x0077507801007387 */ /* 0x0103e80000100c00 */
[----:B-1----:R-:W4:Y:S04]  /*97b10*/  LDL.128 R120, [R1+0x5eb0] ;  /* 0x005eb00001787983 */ /* 0x002f280000100c00 */
[----:B------:R1:W-:Y:S02]  /*97b20*/  STL.128 [R1+0x5c80], R76 ;  /* 0x005c804c01007387 */ /* 0x0003e40000100c00 */
[----:B-1----:R-:W-:-:S02]  /*97b30*/  DADD R76, -RZ, -R68 ;  /* 0x00000000ff4c7229 */ /* 0x002fc40000000944 */
[----:B------:R-:W-:Y:S01]  /*97b40*/  DADD R78, -RZ, -R62 ;  /* 0x00000000ff4e7229 */ /* 0x000fe2000000093e */
[----:B---3--:R1:W-:Y:S04]  /*97b50*/  STL.128 [R1+0x7710], R132 ;  /* 0x0077108401007387 */ /* 0x0083e80000100c00 */
[----:B------:R3:W-:Y:S04]  /*97b60*/  STL.128 [R1+0x7780], R52 ;  /* 0x0077803401007387 */ /* 0x0007e80000100c00 */
[----:B------:R0:W-:Y:S04]  /*97b70*/  STL.128 [R1+0x5c90], R76 ;  /* 0x005c904c01007387 */ /* 0x0001e80000100c00 */
[----:B------:R2:W-:Y:S04]  /*97b80*/  STL.128 [R1+0x7920], R56 ;  /* 0x0079203801007387 */ /* 0x0005e80000100c00 */
[----:B-1----:R-:W4:Y:S04]  /*97b90*/  LDL.128 R132, [R1+0x5e70] ;  /* 0x005e700001847983 */ /* 0x002f280000100c00 */
[----:B---3--:R-:W3:Y:S01]  /*97ba0*/  LDL.128 R52, [R1+0x5f50] ;  /* 0x005f500001347983 */ /* 0x008ee20000100c00 */
[----:B0-----:R-:W-:-:S03]  /*97bb0*/  DADD R76, -RZ, -R20 ;  /* 0x00000000ff4c7229 */ /* 0x001fc60000000914 */
[----:B--2---:R0:W-:Y:S01]  /*97bc0*/  STL.128 [R1+0x79b0], R16 ;  /* 0x0079b01001007387 */ /* 0x0041e20000100c00 */
[----:B------:R-:W-:Y:S02]  /*97bd0*/  DFMA R20, -R86, R12, 1 ;  /* 0x3ff000005614742b */ /* 0x000fe4000000010c */
[----:B------:R-:W-:Y:S01]  /*97be0*/  DADD R78, -RZ, -R24 ;  /* 0x00000000ff4e7229 */ /* 0x000fe20000000918 */
[----:B------:R-:W2:Y:S04]  /*97bf0*/  LDL.128 R56, [R1+0x5f40] ;  /* 0x005f400001387983 */ /* 0x000ea80000100c00 */
[----:B------:R-:W2:Y:S01]  /*97c00*/  LDL.LU.64 R68, [R1+0x7840] ;  /* 0x0078400001447983 */ /* 0x000ea20000300a00 */
[----:B------:R-:W-:-:S03]  /*97c10*/  DFMA R20, R20, R20, R20 ;  /* 0x000000141414722b */ /* 0x000fc60000000014 */
[----:B------:R-:W2:Y:S04]  /*97c20*/  LDL.LU.64 R62, [R1+0x7838] ;  /* 0x00783800013e7983 */ /* 0x000ea80000300a00 */
[----:B0-----:R-:W2:Y:S01]  /*97c30*/  LDL.64 R18, [R1+0x8020] ;  /* 0x0080200001127983 */ /* 0x001ea20000100a00 */
[----:B------:R-:W-:-:S03]  /*97c40*/  DFMA R12, R12, R20, R12 ;  /* 0x000000140c0c722b */ /* 0x000fc6000000000c */
[----:B------:R-:W2:Y:S05]  /*97c50*/  LDL.64 R16, [R1+0x7eb8] ;  /* 0x007eb80001107983 */ /* 0x000eaa0000100a00 */
[----:B------:R-:W-:-:S08]  /*97c60*/  DFMA R20, -R86, R12, 1 ;  /* 0x3ff000005614742b */ /* 0x000fd0000000010c */
[----:B------:R-:W-:-:S08]  /*97c70*/  DFMA R12, R12, R20, R12 ;  /* 0x000000140c0c722b */ /* 0x000fd0000000000c */
[----:B------:R-:W-:-:S08]  /*97c80*/  DMUL R20, R12, -R230 ;  /* 0x800000e60c147228 */ /* 0x000fd00000000000 */
[----:B------:R-:W-:-:S08]  /*97c90*/  DFMA R24, -R86, R20, -R230 ;  /* 0x000000145618722b */ /* 0x000fd000000009e6 */
[----:B------:R-:W-:Y:S01]  /*97ca0*/  DFMA R174, R12, R24, R20 ;  /* 0x000000180cae722b */ /* 0x000fe20000000014 */
[----:B------:R-:W2:Y:S04]  /*97cb0*/  LDL.64 R20, [R1+0x5f18] ;  /* 0x005f180001147983 */ /* 0x000ea80000100a00 */
[----:B----4-:R0:W-:Y:S04]  /*97cc0*/  STL.128 [R1+0x7900], R120 ;  /* 0x0079007801007387 */ /* 0x0101e80000100c00 */
[----:B------:R1:W-:Y:S04]  /*97cd0*/  STL.128 [R1+0x78a0], R132 ;  /* 0x0078a08401007387 */ /* 0x0003e80000100c00 */
[----:B0-----:R-:W4:Y:S04]  /*97ce0*/  LDL.128 R120, [R1+0x5f00] ;  /* 0x005f000001787983 */ /* 0x001f280000100c00 */
[----:B------:R-:W-:Y:S04]  /*97cf0*/  STL.128 [R1+0x5ca0], R76 ;  /* 0x005ca04c01007387 */ /* 0x000fe80000100c00 */
[----:B---3--:R-:W-:Y:S04]  /*97d00*/  STL.128 [R1+0x77c0], R52 ;  /* 0x0077c03401007387 */ /* 0x008fe80000100c00 */
[----:B-1----:R-:W3:Y:S04]  /*97d10*/  LDL.128 R132, [R1+0x5ed0] ;  /* 0x005ed00001847983 */ /* 0x002ee80000100c00 */
[----:B--2---:R-:W-:Y:S04]  /*97d20*/  STL.128 [R1+0x7970], R56 ;  /* 0x0079703801007387 */ /* 0x004fe80000100c00 */
[----:B------:R-:W2:Y:S04]  /*97d30*/  LDL.LU.64 R24, [R1+0x77b8] ;  /* 0x0077b80001187983 */ /* 0x000ea80000300a00 */
[----:B------:R0:W-:Y:S04]  /*97d40*/  STL.64 [R1+0x7890], R20 ;  /* 0x0078901401007387 */ /* 0x0001e80000100a00 */
[----:B----4-:R1:W-:Y:S04]  /*97d50*/  STL.128 [R1+0x77e0], R120 ;  /* 0x0077e07801007387 */ /* 0x0103e80000100c00 */
[----:B0-----:R-:W4:Y:S01]  /*97d60*/  LDL.LU.64 R20, [R1+0x7848] ;  /* 0x0078480001147983 */ /* 0x001f220000300a00 */
[----:B------:R-:W-:-:S02]  /*97d70*/  DADD R76, -RZ, -R28 ;  /* 0x00000000ff4c7229 */ /* 0x000fc4000000091c */
[----:B------:R-:W-:Y:S01]  /*97d80*/  DADD R78, -RZ, -R32 ;  /* 0x00000000ff4e7229 */ /* 0x000fe20000000920 */
[----:B------:R-:W2:Y:S04]  /*97d90*/  LDL.LU.64 R54, [R1+0x7830] ;  /* 0x0078300001367983 */ /* 0x000ea80000300a00 */
[----:B---3--:R0:W-:Y:S04]  /*97da0*/  STL.128 [R1+0x7770], R132 ;  /* 0x0077708401007387 */ /* 0x0081e80000100c00 */
[----:B-1----:R-:W3:Y:S04]  /*97db0*/  LDL.128 R120, [R1+0x5f60] ;  /* 0x005f600001787983 */ /* 0x002ee80000100c00 */
[----:B------:R-:W2:Y:S04]  /*97dc0*/  LDL.64 R52, [R1+0x7f68] ;  /* 0x007f680001347983 */ /* 0x000ea80000100a00 */
[----:B------:R-:W2:Y:S04]  /*97dd0*/  LDL.64 R56, [R1+0x7968] ;  /* 0x0079680001387983 */ /* 0x000ea80000100a00 */
[----:B0-----:R-:W2:Y:S04]  /*97de0*/  LDL.128 R132, [R1+0x5f30] ;  /* 0x005f300001847983 */ /* 0x001ea80000100c00 */
[----:B------:R0:W-:Y:S04]  /*97df0*/  STL.128 [R1+0x5cb0], R76 ;  /* 0x005cb04c01007387 */ /* 0x0001e80000100c00 */
[----:B------:R-:W2:Y:S04]  /*97e00*/  LDL.64 R58, [R1+0x7f60] ;  /* 0x007f6000013a7983 */ /* 0x000ea80000100a00 */
[----:B------:R-:W2:Y:S04]  /*97e10*/  LDL.LU.64 R32, [R1+0x7808] ;  /* 0x0078080001207983 */ /* 0x000ea80000300a00 */
[----:B------:R-:W2:Y:S01]  /*97e20*/  LDL.64 R28, [R1+0x7950] ;  /* 0x00795000011c7983 */ /* 0x000ea20000100a00 */
[----:B0-----:R-:W-:-:S02]  /*97e30*/  DADD R76, -RZ, -R36 ;  /* 0x00000000ff4c7229 */ /* 0x001fc40000000924 */
[----:B------:R-:W-:Y:S01]  /*97e40*/  DADD R78, -RZ, -R40 ;  /* 0x00000000ff4e7229 */ /* 0x000fe20000000928 */
[----:B------:R-:W2:Y:S04]  /*97e50*/  LDL.LU.64 R36, [R1+0x7810] ;  /* 0x0078100001247983 */ /* 0x000ea80000300a00 */
[----:B------:R-:W2:Y:S04]  /*97e60*/  LDL.LU.64 R40, [R1+0x7820] ;  /* 0x0078200001287983 */ /* 0x000ea80000300a00 */
[----:B------:R0:W-:Y:S02]  /*97e70*/  STL.128 [R1+0x5cc0], R76 ;  /* 0x005cc04c01007387 */ /* 0x0001e40000100c00 */
[----:B0-----:R-:W-:-:S02]  /*97e80*/  DADD R76, -RZ, -R44 ;  /* 0x00000000ff4c7229 */ /* 0x001fc4000000092c */
[----:B------:R-:W-:Y:S01]  /*97e90*/  DADD R78, -RZ, -R50 ;  /* 0x00000000ff4e7229 */ /* 0x000fe20000000932 */
[----:B------:R-:W2:Y:S04]  /*97ea0*/  LDL.64 R44, [R1+0x7eb0] ;  /* 0x007eb000012c7983 */ /* 0x000ea80000100a00 */
[----:B------:R-:W2:Y:S04]  /*97eb0*/  LDL.LU.64 R50, [R1+0x7828] ;  /* 0x0078280001327983 */ /* 0x000ea80000300a00 */
[----:B---3--:R0:W-:Y:S02]  /*97ec0*/  STL.128 [R1+0x7880], R120 ;  /* 0x0078807801007387 */ /* 0x0081e40000100c00 */
[----:B0-----:R-:W-:-:S02]  /*97ed0*/  DADD R120, -RZ, -R6 ;  /* 0x00000000ff787229 */ /* 0x001fc40000000906 */
[-C--:B----4-:R-:W-:Y:S01]  /*97ee0*/  DFMA R6, R18, R8.reuse, R20 ;  /* 0x000000081206722b */ /* 0x090fe20000000014 */
[----:B------:R-:W3:Y:S04]  /*97ef0*/  LDL.LU.64 R18, [R1+0x7818] ;  /* 0x0078180001127983 */ /* 0x000ee80000300a00 */
[----:B------:R-:W4:Y:S04]  /*97f00*/  LDL.64 R20, [R1+0x7958] ;  /* 0x0079580001147983 */ /* 0x000f280000100a00 */
[----:B--2---:R0:W-:Y:S04]  /*97f10*/  STL.128 [R1+0x7940], R132 ;  /* 0x0079408401007387 */ /* 0x0041e80000100c00 */
[----:B0-----:R-:W2:Y:S04]  /*97f20*/  LDL.LU.64 R134, [R1+0x7858] ;  /* 0x0078580001867983 */ /* 0x001ea80000300a00 */
[----:B------:R-:W2:Y:S01]  /*97f30*/  LDL.64 R132, [R1+0x8028] ;  /* 0x0080280001847983 */ /* 0x000ea20000100a00 */
[----:B------:R-:W-:-:S02]  /*97f40*/  DFMA R52, R52, R8, R54 ;  /* 0x000000083434722b */ /* 0x000fc40000000036 */
[-C--:B------:R-:W-:Y:S02]  /*97f50*/  DFMA R56, R56, R8.reuse, R68 ;  /* 0x000000083838722b */ /* 0x080fe40000000044 */
[-C--:B------:R-:W-:Y:S02]  /*97f60*/  DFMA R58, R58, R8.reuse, R62 ;  /* 0x000000083a3a722b */ /* 0x080fe4000000003e */
[-C--:B------:R-:W-:Y:S01]  /*97f70*/  DFMA R16, R16, R8.reuse, R40 ;  /* 0x000000081010722b */ /* 0x080fe20000000028 */
[----:B------:R0:W-:Y:S01]  /*97f80*/  STL.128 [R1+0x5cd0], R76 ;  /* 0x005cd04c01007387 */ /* 0x0001e20000100c00 */
[----:B------:R-:W-:-:S03]  /*97f90*/  DFMA R54, R44, R8, R50 ;  /* 0x000000082c36722b */ /* 0x000fc60000000032 */
[----:B------:R1:W-:Y:S04]  /*97fa0*/  STL.128 [R1+0x77d0], R112 ;  /* 0x0077d07001007387 */ /* 0x0003e80000100c00 */
[----:B------:R-:W-:Y:S04]  /*97fb0*/  STL.64 [R1+0x79e0], R56 ;  /* 0x0079e03801007387 */ /* 0x000fe80000100a00 */
[----:B------:R-:W-:Y:S04]  /*97fc0*/  STL.64 [R1+0x79e8], R58 ;  /* 0x0079e83a01007387 */ /* 0x000fe80000100a00 */
[----:B------:R-:W-:Y:S04]  /*97fd0*/  STL.64 [R1+0x7ee0], R52 ;  /* 0x007ee03401007387 */ /* 0x000fe80000100a00 */
[----:B------:R-:W-:Y:S04]  /*97fe0*/  STL.64 [R1+0x7ee8], R54 ;  /* 0x007ee83601007387 */ /* 0x000fe80000100a00 */
[----:B------:R-:W-:Y:S04]  /*97ff0*/  STL.64 [R1+0x79c0], R16 ;  /* 0x0079c01001007387 */ /* 0x000fe80000100a00 */
[----:B------:R1:W-:Y:S04]  /*98000*/  STL.128 [R1+0x5d10], R56 ;  /* 0x005d103801007387 */ /* 0x0003e80000100c00 */
[----:B------:R1:W-:Y:S04]  /*98010*/  STL.128 [R1+0x5d20], R52 ;  /* 0x005d203401007387 */ /* 0x0003e80000100c00 */
[----:B0-----:R0:W5:Y:S04]  /*98020*/  LDL.128 R76, [R1+0x5d70] ;  /* 0x005d7000014c7983 */ /* 0x0011680000100c00 */
[----:B-1----:R0:W5:Y:S04]  /*98030*/  LDL.128 R112, [R1+0x5e90] ;  /* 0x005e900001707983 */ /* 0x0021680000100c00 */
[----:B------:R0:W5:Y:S04]  /*98040*/  LDL.LU.128 R56, [R1+0xabe0] ;  /* 0x00abe00001387983 */ /* 0x0001680000300c00 */
[----:B------:R0:W5:Y:S01]  /*98050*/  LDL.LU.128 R52, [R1+0xabd0] ;  /* 0x00abd00001347983 */ /* 0x0001620000300c00 */
[----:B---3--:R-:W-:-:S07]  /*98060*/  DFMA R18, R72, R8, R18 ;  /* 0x000000084812722b */ /* 0x008fce0000000012 */
[----:B------:R-:W-:Y:S04]  /*98070*/  STL.64 [R1+0x79c8], R18 ;  /* 0x0079c81201007387 */ /* 0x000fe80000100a00 */
[----:B------:R1:W-:Y:S04]  /*98080*/  STL.128 [R1+0x5d30], R16 ;  /* 0x005d301001007387 */ /* 0x0003e80000100c00 */
[----:B-1----:R0:W5:Y:S01]  /*98090*/  LDL.LU.128 R16, [R1+0xabc0] ;  /* 0x00abc00001107983 */ /* 0x0021620000300c00 */
[----:B------:R-:W-:Y:S02]  /*980a0*/  DADD R122, -RZ, -R4 ;  /* 0x00000000ff7a7229 */ /* 0x000fe40000000904 */
[----:B------:R-:W-:-:S07]  /*980b0*/  DADD R4, -RZ, -R8 ;  /* 0x00000000ff047229 */ /* 0x000fce0000000908 */
[----:B------:R4:W-:Y:S04]  /*980c0*/  STL.128 [R1+0x5cf0], R4 ;  /* 0x005cf00401007387 */ /* 0x0009e80000100c00 */
[----:B------:R2:W-:Y:S01]  /*980d0*/  STL.128 [R1+0x5ce0], R120 ;  /* 0x005ce07801007387 */ /* 0x0005e20000100c00 */
[-C--:B----4-:R-:W-:Y:S02]  /*980e0*/  DFMA R4, R20, R8.reuse, R24 ;  /* 0x000000081404722b */ /* 0x090fe40000000018 */
[-C--:B--2---:R-:W-:Y:S02]  /*980f0*/  DFMA R120, R132, R8.reuse, R134 ;  /* 0x000000088478722b */ /* 0x084fe40000000086 */
[----:B------:R-:W-:-:S03]  /*98100*/  DFMA R122, R88, R8, R116 ;  /* 0x00000008587a722b */ /* 0x000fc60000000074 */
[----:B------:R1:W-:Y:S01]  /*98110*/  STL.64 [R1+0x7a00], R4 ;  /* 0x007a000401007387 */ /* 0x0003e20000100a00 */
[-C--:B------:R-:W-:Y:S02]  /*98120*/  DFMA R132, R74, R8.reuse, R36 ;  /* 0x000000084a84722b */ /* 0x080fe40000000024 */
[----:B------:R-:W-:Y:S01]  /*98130*/  DFMA R134, R28, R8, R32 ;  /* 0x000000081c86722b */ /* 0x000fe20000000020 */
[----:B------:R0:W-:Y:S01]  /*98140*/  STL.64 [R1+0x7868], R174 ;  /* 0x007868ae01007387 */ /* 0x0001e20000100a00 */
[----:B------:R-:W-:Y:S01]  /*98150*/  FFMA R0, RZ, R87, R175 ;  /* 0x00000057ff007223 */ /* 0x000fe200000000af */
[----:B-1----:R-:W-:Y:S02]  /*98160*/  DADD R4, -RZ, -R230 ;  /* 0x00000000ff047229 */ /* 0x002fe400000009e6 */
[----:B------:R0:W-:Y:S04]  /*98170*/  STL.128 [R1+0x5d00], R120 ;  /* 0x005d007801007387 */ /* 0x0001e80000100c00 */
[----:B------:R0:W-:Y:S01]  /*98180*/  STL.128 [R1+0x5d40], R132 ;  /* 0x005d408401007387 */ /* 0x0001e20000100c00 */
[----:B------:R-:W-:-:S03]  /*98190*/  FSETP.GT.AND P1, PT, |R0|, 1.469367938527859385e-39, PT ;  /* 0x001000000000780b */ /* 0x000fc60003f24200 */
        /* <DEDUP_REMOVED lines=12> */
.L_x_1445:
[----:B------:R-:W-:Y:S05]  /*98260*/  BSYNC.RECONVERGENT B3 ;  /* 0x0000000000037941 */ /* 0x000fea0003800200 */
.L_x_1444:
[----:B------:R-:W2:Y:S04]  /*98270*/  LDL.64 R8, [R1+0x7868] ;  /* 0x0078680001087983 */ /* 0x000ea80000100a00 */
[----:B------:R-:W3:Y:S04]  /*98280*/  LDL.LU.64 R32, [R1+0x77e0] ;  /* 0x0077e00001207983 */ /* 0x000ee80000300a00 */
[----:B------:R-:W3:Y:S01]  /*98290*/  LDL.LU.64 R20, [R1+0x82b8] ;  /* 0x0082b80001147983 */ /* 0x000ee20000300a00 */
        /* <DEDUP_REMOVED lines=29> */
.L_x_1447:
[----:B------:R-:W-:Y:S05]  /*98470*/  BSYNC.RECONVERGENT B3 ;  /* 0x0000000000037941 */ /* 0x000fea0003800200 */
.L_x_1446:
        /* <DEDUP_REMOVED lines=29> */
.L_x_1449:
[----:B------:R-:W-:Y:S05]  /*98650*/  BSYNC.RECONVERGENT B3 ;  /* 0x0000000000037941 */ /* 0x000fea0003800200 */
.L_x_1448:
[----:B------:R-:W2:Y:S04]  /*98660*/  LDL.64 R24, [R1+0x77a8] ;  /* 0x0077a80001187983 */ /* 0x000ea80000100a00 */
        /* <DEDUP_REMOVED lines=26> */
[----:B------:R-:W-:Y:S01]  /*98810*/  IMAD.MOV.U32 R4, RZ, RZ, R12 ;  /* 0x000000ffff047224 */ /* 0x000fe200078e000c */
[----:B------:R-:W-:-:S05]  /*98820*/  MOV R5, R13 ;  /* 0x0000000d00057202 */ /* 0x000fca0000000f00 */
[----:B------:R0:W-:Y:S02]  /*98830*/  STL.64 [R1+0x7830], R4 ;  /* 0x0078300401007387 */ /* 0x0001e40000100a00 */
.L_x_1451:
[----:B------:R-:W-:Y:S05]  /*98840*/  BSYNC.RECONVERGENT B3 ;  /* 0x0000000000037941 */ /* 0x000fea0003800200 */
.L_x_1450:
[----:B------:R-:W2:Y:S04]  /*98850*/  LDL.64 R32, [R1+0x7830] ;  /* 0x0078300001207983 */ /* 0x000ea80000100a00 */
[----:B------:R-:W2:Y:S01]  /*98860*/  LDL.LU.64 R28, [R1+0x82c8] ;  /* 0x0082c800011c7983 */ /* 0x000ea20000300a00 */
        /* <DEDUP_REMOVED lines=27> */
.L_x_1453:
[----:B------:R-:W-:Y:S05]  /*98a20*/  BSYNC.RECONVERGENT B3 ;  /* 0x0000000000037941 */ /* 0x000fea0003800200 */
.L_x_1452:
[----:B------:R-:W2:Y:S01]  /*98a30*/  LDL.64 R28, [R1+0x7828] ;  /* 0x00782800011c7983 */ /* 0x000ea20000100a00 */
        /* <DEDUP_REMOVED lines=27> */
.L_x_1455:
[----:B------:R-:W-:Y:S05]  /*98bf0*/  BSYNC.RECONVERGENT B3 ;  /* 0x0000000000037941 */ /* 0x000fea0003800200 */
.L_x_1454:
        /* <DEDUP_REMOVED lines=28> */
.L_x_1457:
[----:B------:R-:W-:Y:S05]  /*98dc0*/  BSYNC.RECONVERGENT B3 ;  /* 0x0000000000037941 */ /* 0x000fea0003800200 */
.L_x_1456:
[----:B------:R-:W2:Y:S04]  /*98dd0*/  LDL.128 R76, [R1+0x4490] ;  /* 0x00449000014c7983 */ /* 0x000ea80000100c00 */
[----:B------:R-:W3:Y:S04]  /*98de0*/  LDL.64 R8, [R1+0x7818] ;  /* 0x0078180001087983 */ /* 0x000ee80000100a00 */
[----:B------:R-:W4:Y:S01]  /*98df0*/  LDL.LU.64 R32, [R1+0x7700] ;  /* 0x0077000001207983 */ /* 0x000f220000300a00 */
        /* <DEDUP_REMOVED lines=10> */
[----:B----4-:R-:W-:-:S08]  /*98ea0*/  DMUL R8, R32, -R4 ;  /* 0x8000000420087228 */ /* 0x010fd00000000000 */
[----:B------:R-:W-:-:S08]  /*98eb0*/  DFMA R12, -R76, R8, -R32 ;  /* 0x000000084c0c722b */ /* 0x000fd00000000920 */
[----:B------:R-:W-:Y:S02]  /*98ec0*/  DFMA R28, R4, R12, R8 ;  /* 0x0000000c041c722b */ /* 0x000fe40000000008 */
[----:B------:R-:W-:-:S05]  /*98ed0*/  DADD R4, -RZ, -R32 ;  /* 0x00000000ff047229 */ /* 0x000fca0000000920 */
[----:B------:R0:W-:Y:S03]  /*98ee0*/  STL.64 [R1+0x7810], R28 ;  /* 0x0078101c01007387 */ /* 0x0001e60000100a00 */
[----:B------:R-:W-:Y:S02]  /*98ef0*/  FFMA R0, RZ, R77, R29 ;  /* 0x0000004dff007223 */ /* 0x000fe4000000001d */
[----:B------:R-:W-:-:S03]  /*98f00*/  FSETP.GEU.AND P2, PT, |R5|, 6.5827683646048100446e-37, PT ;  /* 0x036000000500780b */ /* 0x000fc60003f4e200 */
[----:B------:R-:W-:Y:S01]  /*98f10*/  FSETP.GT.AND P1, PT, |R0|, 1.469367938527859385e-39, PT ;  /* 0x001000000000780b */ /* 0x000fe20003f24200 */
[----:B------:R-:W-:-:S12]  /*98f20*/  DFMA R20, R150, R24, R20 ;  /* 0x000000189614722b */ /* 0x000fd80000000014 */
        /* <DEDUP_REMOVED lines=10> */
.L_x_1459:
[----:B------:R-:W-:Y:S05]  /*98fd0*/  BSYNC.RECONVERGENT B3 ;  /* 0x0000000000037941 */ /* 0x000fea0003800200 */
.L_x_1458:
[----:B------:R-:W2:Y:S04]  /*98fe0*/  LDL.LU.64 R28, [R1+0x7708] ;  /* 0x00770800011c7983 */ /* 0x000ea80000300a00 */
[----:B------:R-:W3:Y:S04]  /*98ff0*/  LDL.64 R36, [R1+0x7810] ;  /* 0x0078100001247983 */ /* 0x000ee80000100a00 */
[----:B------:R-:W3:Y:S01]  /*99000*/  LDL.LU.64 R32, [R1+0x83e8] ;  /* 0x0083e80001207983 */ /* 0x000ee20000300a00 */
[----:B0-----:R-:W0:Y:S01]  /*99010*/  MUFU.RCP64H R5, R153 ;  /* 0x0000009900057308 */ /* 0x001e220000001800 */
[----:B------:R-:W-:-:S06]  /*99020*/  IMAD.MOV.U32 R4, RZ, RZ, 0x1 ;  /* 0x00000001ff047424 */ /* 0x000fcc00078e00ff */
[----:B0-----:R-:W-:-:S08]  /*99030*/  DFMA R8, -R152, R4, 1 ;  /* 0x3ff000009808742b */ /* 0x001fd00000000104 */
        /* <DEDUP_REMOVED lines=24> */
.L_x_1461:
[----:B------:R-:W-:Y:S05]  /*991c0*/  BSYNC.RECONVERGENT B3 ;  /* 0x0000000000037941 */ /* 0x000fea0003800200 */
.L_x_1460:
        /* <DEDUP_REMOVED lines=26> */
.L_x_1463:
[----:B------:R-:W-:Y:S05]  /*99370*/  BSYNC.RECONVERGENT B3 ;  /* 0x0000000000037941 */ /* 0x000fea0003800200 */
.L_x_1462:
        /* <DEDUP_REMOVED lines=26> */
.L_x_1465:
[----:B------:R-:W-:Y:S05]  /*99520*/  BSYNC.RECONVERGENT B3 ;  /* 0x0000000000037941 */ /* 0x000fea0003800200 */
.L_x_1464:
[----:B------:R-:W2:Y:S04]  /*99530*/  LDL.64 R24, [R1+0x77b0] ;  /* 0x0077b00001187983 */ /* 0x000ea80000100a00 */
[----:B------:R-:W3:Y:S04]  /*99540*/  LDL.64 R12, [R1+0x77a0] ;  /* 0x0077a000010c7983 */ /* 0x000ee80000100a00 */
[----:B------:R-:W4:Y:S04]  /*99550*/  LDL.LU.64 R32, [R1+0x81d0] ;  /* 0x0081d00001207983 */ /* 0x000f280000300a00 */
[----:B------:R-:W5:Y:S01]  /*99560*/  LDL.LU.64 R40, [R1+0x7770] ;  /* 0x0077700001287983 */ /* 0x000f620000300a00 */
        /* <DEDUP_REMOVED lines=13> */
[----:B----4-:R-:W-:Y:S02]  /*99640*/  DFMA R20, R32, R36, R4 ;  /* 0x000000242014722b */ /* 0x010fe40000000004 */
[----:B------:R-:W-:-:S03]  /*99650*/  DADD R4, -RZ, -R104 ;  /* 0x00000000ff047229 */ /* 0x000fc60000000968 */
[----:B------:R0:W-:Y:S03]  /*99660*/  STL.64 [R1+0x7700], R28 ;  /* 0x0077001c01007387 */ /* 0x0001e60000100a00 */
[----:B------:R-:W-:-:S04]  /*99670*/  FFMA R0, RZ, R25, R29 ;  /* 0x00000019ff007223 */ /* 0x000fc8000000001d */
[----:B------:R-:W-:Y:S02]  /*99680*/  FSETP.GEU.AND P2, PT, |R5|, 6.5827683646048100446e-37, PT ;  /* 0x036000000500780b */ /* 0x000fe40003f4e200 */
[----:B------:R-:W-:Y:S01]  /*99690*/  FSETP.GT.AND P1, PT, |R0|, 1.469367938527859385e-39, PT ;  /* 0x001000000000780b */ /* 0x000fe20003f24200 */
[----:B-----5:R-:W-:-:S12]  /*996a0*/  DFMA R68, R162, R36, R40 ;  /* 0x00000024a244722b */ /* 0x020fd80000000028 */
        /* <DEDUP_REMOVED lines=10> */
.L_x_1467:
[----:B------:R-:W-:Y:S05]  /*99750*/  BSYNC.RECONVERGENT B3 ;  /* 0x0000000000037941 */ /* 0x000fea0003800200 */
.L_x_1466:
[----:B------:R-:W2:Y:S04]  /*99760*/  LDL.64 R8, [R1+0x7700] ;  /* 0x0077000001087983 */ /* 0x000ea80000100a00 */
[----:B------:R-:W3:Y:S04]  /*99770*/  LDL.LU.64 R44, [R1+0x7728] ;  /* 0x00772800012c7983 */ /* 0x000ee80000300a00 */
[----:B------:R-:W3:Y:S04]  /*99780*/  LDL.LU.64 R40, [R1+0x8060] ;  /* 0x0080600001287983 */ /* 0x000ee80000300a00 */
[----:B------:R-:W4:Y:S04]  /*99790*/  LDL.LU.64 R36, [R1+0x7740] ;  /* 0x0077400001247983 */ /* 0x000f280000300a00 */
[----:B------:R-:W4:Y:S04]  /*997a0*/  LDL.LU.64 R32, [R1+0x8068] ;  /* 0x0080680001207983 */ /* 0x000f280000300a00 */
[----:B------:R-:W5:Y:S01]  /*997b0*/  LDL.LU.64 R24, [R1+0x80b0] ;  /* 0x0080b00001187983 */ /* 0x000f620000300a00 */
        /* <DEDUP_REMOVED lines=21> */
[----:B------:R-:W-:Y:S01]  /*99910*/  MOV R174, R228 ;  /* 0x000000e400ae7202 */ /* 0x000fe20000000f00 */
[----:B------:R-:W-:Y:S01]  /*99920*/  IMAD.MOV.U32 R175, RZ, RZ, R229 ;  /* 0x000000ffffaf7224 */ /* 0x000fe200078e00e5 */
[----:B------:R-:W-:-:S07]  /*99930*/  MOV R0, 0x99950 ;  /* 0x0009995000007802 */ /* 0x000fce0000000f00 */
[----:B------:R-:W-:Y:S05]  /*99940*/  CALL.REL.NOINC `($__internal_1_$__cuda_sm20_div_rn_f64_full) ;  /* 0x00000b6c00587944 */ /* 0x000fea0003c00000 */
[----:B------:R-:W-:Y:S01]  /*99950*/  IMAD.MOV.U32 R250, RZ, RZ, R12 ;  /* 0x000000fffffa7224 */ /* 0x000fe200078e000c */
[----:B------:R-:W-:-:S07]  /*99960*/  MOV R251, R13 ;  /* 0x0000000d00fb7202 */ /* 0x000fce0000000f00 */
.L_x_1469:
[----:B------:R-:W-:Y:S05]  /*99970*/  BSYNC.RECONVERGENT B3 ;  /* 0x0000000000037941 */ /* 0x000fea0003800200 */
.L_x_1468:
[----:B------:R-:W2:Y:S04]  /*99980*/  LDL.LU.64 R28, [R1+0x7720] ;  /* 0x00772000011c7983 */ /* 0x000ea80000300a00 */
[----:B------:R-:W3:Y:S04]  /*99990*/  LDL.LU.64 R62, [R1+0x7778] ;  /* 0x00777800013e7983 */ /* 0x000ee80000300a00 */
[----:B------:R-:W3:Y:S04]  /*999a0*/  LDL.LU.64 R50, [R1+0x7c30] ;  /* 0x007c300001327983 */ /* 0x000ee80000300a00 */
[----:B------:R-:W4:Y:S04]  /*999b0*/  LDL.LU.64 R44, [R1+0x7c38] ;  /* 0x007c3800012c7983 */ /* 0x000f280000300a00 */
[----:B------:R-:W5:Y:S04]  /*999c0*/  LDL.LU.64 R40, [R1+0x77c8] ;  /* 0x0077c80001287983 */ /* 0x000f680000300a00 */
[----:B------:R-:W5:Y:S01]  /*999d0*/  LDL.LU.64 R32, [R1+0x8320] ;  /* 0x0083200001207983 */ /* 0x000f620000300a00 */
[----:B------:R-:W0:Y:S01]  /*999e0*/  MUFU.RCP64H R9, R173 ;  /* 0x000000ad00097308 */ /* 0x000e220000001800 */
        /* <DEDUP_REMOVED lines=24> */
.L_x_1471:
[----:B------:R-:W-:Y:S05]  /*99b70*/  BSYNC.RECONVERGENT B3 ;  /* 0x0000000000037941 */ /* 0x000fea0003800200 */
.L_x_1470:
[----:B------:R-:W2:Y:S04]  /*99b80*/  LDL.LU.64 R80, [R1+0x78d8] ;  /* 0x0078d80001507983 */ /* 0x000ea80000300a00 */
[----:B------:R-:W2:Y:S04]  /*99b90*/  LDL.LU.64 R50, [R1+0x7d30] ;  /* 0x007d300001327983 */ /* 0x000ea80000300a00 */
[----:B------:R-:W3:Y:S04]  /*99ba0*/  LDL.LU.64 R44, [R1+0x7d38] ;  /* 0x007d3800012c7983 */ /* 0x000ee80000300a00 */
[----:B------:R-:W4:Y:S01]  /*99bb0*/  LDL.LU.64 R40, [R1+0x79a0] ;  /* 0x0079a00001287983 */ /* 0x000f220000300a00 */
        /* <DEDUP_REMOVED lines=16> */
[----:B---3--:R-:W-:-:S05]  /*99cc0*/  DFMA R20, R44, R248, R20 ;  /* 0x000000f82c14722b */ /* 0x008fca0000000014 */
[----:B------:R0:W-:Y:S01]  /*99cd0*/  STL.64 [R1+0x7728], R8 ;  /* 0x0077280801007387 */ /* 0x0001e20000100a00 */
[----:B----4-:R-:W-:-:S04]  /*99ce0*/  DFMA R24, R40, R248, R24 ;  /* 0x000000f82818722b */ /* 0x010fc80000000018 */
[----:B------:R-:W-:Y:S07]  /*99cf0*/  @P1 BRA P2, `(.L_x_1473) ;  /* 0x0000000000201947 */ /* 0x000fee0001000000 */
[----:B0-----:R-:W-:Y:S01]  /*99d00*/  IMAD.MOV.U32 R8, RZ, RZ, R4 ;  /* 0x000000ffff087224 */ /* 0x001fe200078e0004 */
[----:B------:R-:W-:Y:S01]  /*99d10*/  MOV R174, R84 ;  /* 0x0000005400ae7202 */ /* 0x000fe20000000f00 */
[----:B------:R-:W-:Y:S01]  /*99d20*/  IMAD.MOV.U32 R9, RZ, RZ, R5 ;  /* 0x000000ffff097224 */ /* 0x000fe200078e0005 */
[----:B------:R-:W-:Y:S01]  /*99d30*/  MOV R0, 0x99d60 ;  /* 0x00099d6000007802 */ /* 0x000fe20000000f00 */
[----:B------:R-:W-:-:S07]  /*99d40*/  IMAD.MOV.U32 R175, RZ, RZ, R85 ;  /* 0x000000ffffaf7224 */ /* 0x000fce00078e0055 */
[----:B------:R-:W-:Y:S05]  /*99d50*/  CALL.REL.NOINC `($__internal_1_$__cuda_sm20_div_rn_f64_full) ;  /* 0x00000b6800547944 */ /* 0x000fea0003c00000 */
[----:B------:R-:W-:Y:S01]  /*99d60*/  IMAD.MOV.U32 R32, RZ, RZ, R12 ;  /* 0x000000ffff207224 */ /* 0x000fe200078e000c */
[----:B------:R-:W-:-:S07]  /*99d70*/  MOV R33, R13 ;  /* 0x0000000d00217202 */ /* 0x000fce0000000f00 */
.L_x_1473:
[----:B------:R-:W-:Y:S05]  /*99d80*/  BSYNC.RECONVERGENT B3 ;  /* 0x0000000000037941 */ /* 0x000fea0003800200 */
.L_x_1472:
[----:B------:R-:W2:Y:S04]  /*99d90*/  LDL.64 R44, [R1+0x8100] ;  /* 0x00810000012c7983 */ /* 0x000ea80000100a00 */
[----:B------:R-:W3:Y:S04]  /*99da0*/  LDL.LU.64 R80, [R1+0x7710] ;  /* 0x0077100001507983 */ /* 0x000ee80000300a00 */
        /* <DEDUP_REMOVED lines=27> */
.L_x_1475:
[----:B------:R-:W-:Y:S05]  /*99f60*/  BSYNC.RECONVERGENT B3 ;  /* 0x0000000000037941 */ /* 0x000fea0003800200 */
.L_x_1474:
[----:B------:R-:W2:Y:S04]  /*99f70*/  LDL.64 R12, [R1+0x4700] ;  /* 0x00470000010c7983 */ /* 0x000ea80000100a00 */
[----:B------:R-:W3:Y:S04]  /*99f80*/  LDL.LU.64 R82, [R1+0x7978] ;  /* 0x0079780001527983 */ /* 0x000ee80000300a00 */
[----:B------:R-:W3:Y:S04]  /*99f90*/  LDL.LU.64 R80, [R1+0x7b40] ;  /* 0x007b400001507983 */ /* 0x000ee80000300a00 */
[----:B------:R-:W4:Y:S01]  /*99fa0*/  LDL.LU.64 R50, [R1+0x7b48] ;  /* 0x007b480001327983 */ /* 0x000f220000300a00 */
        /* <DEDUP_REMOVED lines=17> */
[----:B------:R-:W-:-:S08]  /*9a0c0*/  DFMA R40, R218, R28, R36 ;  /* 0x0000001cda28722b */ /* 0x000fd00000000024 */
[----:B------:R-:W-:Y:S05]  /*9a0d0*/  @P1 BRA P2, `(.L_x_1477) ;  /* 0x0000000000181947 */ /* 0x000fea0001000000 */
[----:B------:R-:W-:Y:S01]  /*9a0e0*/  IMAD.MOV.U32 R174, RZ, RZ, R12 ;  /* 0x000000ffffae7224 */ /* 0x000fe200078e000c */
[----:B------:R-:W-:Y:S01]  /*9a0f0*/  MOV R0, 0x9a120 ;  /* 0x0009a12000007802 */ /* 0x000fe20000000f00 */
[----:B------:R-:W-:-:S07]  /*9a100*/  IMAD.MOV.U32 R175, RZ, RZ, R13 ;  /* 0x000000ffffaf7224 */ /* 0x000fce00078e000d */
[----:B------:R-:W-:Y:S05]  /*9a110*/  CALL.REL.NOINC `($__internal_1_$__cuda_sm20_div_rn_f64_full) ;  /* 0x00000b6400647944 */ /* 0x000fea0003c00000 */
[----:B------:R-:W-:Y:S01]  /*9a120*/  MOV R104, R12 ;  /* 0x0000000c00687202 */ /* 0x000fe20000000f00 */
[----:B------:R-:W-:-:S07]  /*9a130*/  IMAD.MOV.U32 R105, RZ, RZ, R13 ;  /* 0x000000ffff697224 */ /* 0x000fce00078e000d */
.L_x_1477:
[----:B------:R-:W-:Y:S05]  /*9a140*/  BSYNC.RECONVERGENT B3 ;  /* 0x0000000000037941 */ /* 0x000fea0003800200 */
.L_x_1476:
[----:B------:R-:W2:Y:S04]  /*9a150*/  LDL.LU.64 R50, [R1+0x7908] ;  /* 0x0079080001327983 */ /* 0x000ea80000300a00 */
[----:B------:R-:W2:Y:S04]  /*9a160*/  LDL.LU.64 R36, [R1+0x83f8] ;  /* 0x0083f80001247983 */ /* 0x000ea80000300a00 */
[----:B------:R-:W3:Y:S04]  /*9a170*/  LDL.LU.64 R82, [R1+0x7b60] ;  /* 0x007b600001527983 */ /* 0x000ee80000300a00 */
[----:B------:R-:W4:Y:S04]  /*9a180*/  LDL.LU.64 R106, [R1+0x7b50] ;  /* 0x007b5000016a7983 */ /* 0x000f280000300a00 */
[----:B------:R-:W5:Y:S04]  /*9a190*/  LDL.LU.64 R88, [R1+0x7788] ;  /* 0x0077880001587983 */ /* 0x000f680000300a00 */
        /* <DEDUP_REMOVED lines=8> */
[----:B------:R-:W-:-:S08]  /*9a220*/  DFMA R8, R8, R12, R8 ;  /* 0x0000000c0808722b */ /* 0x000fd00000000008 */
[----:B------:R-:W-:Y:S01]  /*9a230*/  DMUL R12, R8, -R240 ;  /* 0x800000f0080c7228 */ /* 0x000fe20000000000 */
[----:B------:R-:W-:Y:S01]  /*9a240*/  BSSY.RECONVERGENT B3, `(.L_x_1478) ;  /* 0x0000013000037945 */ /* 0x000fe20003800200 */
[----:B--2---:R-:W-:-:S06]  /*9a250*/  DFMA R50, R36, R104, R50 ;  /* 0x000000682432722b */ /* 0x004fcc0000000032 */
        /* <DEDUP_REMOVED lines=17> */
.L_x_1479:
[----:B------:R-:W-:Y:S05]  /*9a370*/  BSYNC.RECONVERGENT B3 ;  /* 0x0000000000037941 */ /* 0x000fea0003800200 */
.L_x_1478:
[----:B------:R-:W2:Y:S01]  /*9a380*/  LDL.LU.64 R62, [R1+0x8040] ;  /* 0x00804000013e7983 */ /* 0x000ea20000300a00 */
        /* <DEDUP_REMOVED lines=24> */
.L_x_1481:
[----:B------:R-:W-:Y:S05]  /*9a510*/  BSYNC.RECONVERGENT B3 ;  /* 0x0000000000037941 */ /* 0x000fea0003800200 */
.L_x_1480:
        /* <DEDUP_REMOVED lines=8> */
[----:B--2---:R-:W-:-:S04]  /*9a5a0*/  IMAD.MOV.U32 R63, RZ, RZ, R173 ;  /* 0x000000ffff3f7224 */ /* 0x004fc800078e00ad */
[----:B------:R-:W0:Y:S01]  /*9a5b0*/  MUFU.RCP64H R9, R63 ;  /* 0x0000003f00097308 */ /* 0x000e220000001800 */
[----:B------:R-:W-:-:S06]  /*9a5c0*/  MOV R62, R172 ;  /* 0x000000ac003e7202 */ /* 0x000fcc0000000f00 */
        /* <DEDUP_REMOVED lines=13> */
[-C--:B---3--:R-:W-:Y:S02]  /*9a6a0*/  DFMA R40, R160, R106.reuse, R20 ;  /* 0x0000006aa028722b */ /* 0x088fe40000000014 */
[-C--:B----4-:R-:W-:Y:S02]  /*9a6b0*/  DFMA R20, R88, R106.reuse, R44 ;  /* 0x0000006a5814722b */ /* 0x090fe4000000002c */
[-C--:B-----5:R-:W-:Y:S02]  /*9a6c0*/  DFMA R24, R86, R106.reuse, R24 ;  /* 0x0000006a5618722b */ /* 0x0a0fe40000000018 */
[----:B------:R-:W-:-:S06]  /*9a6d0*/  DFMA R68, R68, R106, R80 ;  /* 0x0000006a4444722b */ /* 0x000fcc0000000050 */
[----:B0-----:R-:W-:Y:S05]  /*9a6e0*/  @P1 BRA P2, `(.L_x_1483) ;  /* 0x0000000000181947 */ /* 0x001fea0001000000 */
[----:B------:R-:W-:Y:S01]  /*9a6f0*/  MOV R174, R62 ;  /* 0x0000003e00ae7202 */ /* 0x000fe20000000f00 */
[----:B------:R-:W-:Y:S01]  /*9a700*/  IMAD.MOV.U32 R175, RZ, RZ, R63 ;  /* 0x000000ffffaf7224 */ /* 0x000fe200078e003f */
[----:B------:R-:W-:-:S07]  /*9a710*/  MOV R0, 0x9a730 ;  /* 0x0009a73000007802 */ /* 0x000fce0000000f00 */
[----:B------:R-:W-:Y:S05]  /*9a720*/  CALL.REL.NOINC `($__internal_1_$__cuda_sm20_div_rn_f64_full) ;  /* 0x00000b5c00e07944 */ /* 0x000fea0003c00000 */
[----:B------:R-:W-:Y:S01]  /*9a730*/  IMAD.MOV.U32 R116, RZ, RZ, R12 ;  /* 0x000000ffff747224 */ /* 0x000fe200078e000c */
[----:B------:R-:W-:-:S07]  /*9a740*/  MOV R117, R13 ;  /* 0x0000000d00757202 */ /* 0x000fce0000000f00 */
.L_x_1483:
[----:B------:R-:W-:Y:S05]  /*9a750*/  BSYNC.RECONVERGENT B3 ;  /* 0x0000000000037941 */ /* 0x000fea0003800200 */
.L_x_1482:
[----:B------:R-:W2:Y:S04]  /*9a760*/  LDL.LU.64 R86, [R1+0x8228] ;  /* 0x0082280001567983 */ /* 0x000ea80000300a00 */
        /* <DEDUP_REMOVED lines=18> */
[----:B------:R3:W-:Y:S01]  /*9a890*/  STL.64 [R1+0x7770], R36 ;  /* 0x0077702401007387 */ /* 0x0007e20000100a00 */
[-C--:B----4-:R-:W-:Y:S02]  /*9a8a0*/  DFMA R40, R62, R116.reuse, R40 ;  /* 0x000000743e28722b */ /* 0x090fe40000000028 */
[----:B---3--:R-:W-:Y:S02]  /*9a8b0*/  DFMA R36, R80, R116, R24 ;  /* 0x000000745024722b */ /* 0x008fe40000000018 */
[----:B------:R-:W-:Y:S09]  /*9a8c0*/  @P1 BRA P2, `(.L_x_1485) ;  /* 0x0000000000181947 */ /* 0x000ff20001000000 */
[----:B------:R-:W-:Y:S01]  /*9a8d0*/  IMAD.MOV.U32 R174, RZ, RZ, R164 ;  /* 0x000000ffffae7224 */ /* 0x000fe200078e00a4 */
[----:B------:R-:W-:Y:S02]  /*9a8e0*/  MOV R175, R165 ;  /* 0x000000a500af7202 */ /* 0x000fe40000000f00 */
[----:B------:R-:W-:-:S07]  /*9a8f0*/  MOV R0, 0x9a910 ;  /* 0x0009a91000007802 */ /* 0x000fce0000000f00 */
[----:B------:R-:W-:Y:S05]  /*9a900*/  CALL.REL.NOINC `($__internal_1_$__cuda_sm20_div_rn_f64_full) ;  /* 0x00000b5c00687944 */ /* 0x000fea0003c00000 */
[----:B------:R-:W-:Y:S02]  /*9a910*/  IMAD.MOV.U32 R160, RZ, RZ, R12 ;  /* 0x000000ffffa07224 */ /* 0x000fe400078e000c */
[----:B------:R-:W-:-:S07]  /*9a920*/  IMAD.MOV.U32 R161, RZ, RZ, R13 ;  /* 0x000000ffffa17224 */ /* 0x000fce00078e000d */
.L_x_1485:
[----:B------:R-:W-:Y:S05]  /*9a930*/  BSYNC.RECONVERGENT B3 ;  /* 0x0000000000037941 */ /* 0x000fea0003800200 */
.L_x_1484:
[----:B------:R-:W2:Y:S04]  /*9a940*/  LDL.64 R88, [R1+0x8448] ;  /* 0x0084480001587983 */ /* 0x000ea80000100a00 */
[----:B------:R-:W3:Y:S04]  /*9a950*/  LDL.LU.64 R62, [R1+0x7760] ;  /* 0x00776000013e7983 */ /* 0x000ee80000300a00 */
[----:B------:R-:W4:Y:S04]  /*9a960*/  LDL.LU.64 R222, [R1+0x7798] ;  /* 0x0077980001de7983 */ /* 0x000f280000300a00 */
[----:B------:R-:W4:Y:S04]  /*9a970*/  LDL.LU.64 R220, [R1+0x8570] ;  /* 0x0085700001dc7983 */ /* 0x000f280000300a00 */
        /* <DEDUP_REMOVED lines=29> */
[----:B------:R-:W-:Y:S01]  /*9ab50*/  IMAD.MOV.U32 R174, RZ, RZ, R88 ;  /* 0x000000ffffae7224 */ /* 0x000fe200078e0058 */
[----:B------:R-:W-:Y:S01]  /*9ab60*/  MOV R0, 0x9ab90 ;  /* 0x0009ab9000007802 */ /* 0x000fe20000000f00 */
[----:B------:R-:W-:-:S07]  /*9ab70*/  IMAD.MOV.U32 R175, RZ, RZ, R89 ;  /* 0x000000ffffaf7224 */ /* 0x000fce00078e0059 */
[----:B------:R-:W-:Y:S05]  /*9ab80*/  CALL.REL.NOINC `($__internal_1_$__cuda_sm20_div_rn_f64_full) ;  /* 0x00000b5800c87944 */ /* 0x000fea0003c00000 */
[----:B------:R-:W-:Y:S01]  /*9ab90*/  MOV R162, R12 ;  /* 0x0000000c00a27202 */ /* 0x000fe20000000f00 */
[----:B------:R-:W-:-:S07]  /*9aba0*/  IMAD.MOV.U32 R163, RZ, RZ, R13 ;  /* 0x000000ffffa37224 */ /* 0x000fce00078e000d */
.L_x_1487:
[----:B------:R-:W-:Y:S05]  /*9abb0*/  BSYNC.RECONVERGENT B3 ;  /* 0x0000000000037941 */ /* 0x000fea0003800200 */
.L_x_1486:
[----:B------:R-:W2:Y:S04]  /*9abc0*/  LDL.LU.64 R172, [R1+0x7758] ;  /* 0x0077580001ac7983 */ /* 0x000ea80000300a00 */
        /* <DEDUP_REMOVED lines=28> */
.L_x_1489:
[----:B------:R-:W-:Y:S05]  /*9ad90*/  BSYNC.RECONVERGENT B3 ;  /* 0x0000000000037941 */ /* 0x000fea0003800200 */
.L_x_1488:
[----:B------:R-:W2:Y:S04]  /*9ada0*/  LDL.64 R166, [R1+0x77f8] ;  /* 0x0077f80001a67983 */ /* 0x000ea80000100a00 */
[----:B------:R-:W3:Y:S04]  /*9adb0*/  LDL.LU.64 R226, [R1+0x7880] ;  /* 0x0078800001e27983 */ /* 0x000ee80000300a00 */
[----:B------:R-:W3:Y:S04]  /*9adc0*/  LDL.LU.64 R224, [R1+0x77f0] ;  /* 0x0077f00001e07983 */ /* 0x000ee80000300a00 */
[----:B------:R-:W4:Y:S04]  /*9add0*/  LDL.LU.64 R222, [R1+0x77c0] ;  /* 0x0077c00001de7983 */ /* 0x000f280000300a00 */
[----:B------:R-:W4:Y:S04]  /*9ade0*/  LDL.64 R220, [R1+0x8738] ;  /* 0x0087380001dc7983 */ /* 0x000f280000100a00 */
        /* <DEDUP_REMOVED lines=13> */
[----:B------:R-:W-:Y:S02]  /*9aec0*/  DFMA R168, R8, R88, R12 ;  /* 0x0000005808a8722b */ /* 0x000fe4000000000c */
[----:B---3--:R-:W-:Y:S02]  /*9aed0*/  DFMA R8, R224, R164, R226 ;  /* 0x000000a4e008722b */ /* 0x008fe400000000e2 */
[----:B------:R-:W-:-:S05]  /*9aee0*/  FSETP.GEU.AND P2, PT, |R5|, 6.5827683646048100446e-37, PT ;  /* 0x036000000500780b */ /* 0x000fca0003f4e200 */
[----:B------:R0:W-:Y:S01]  /*9aef0*/  STL.64 [R1+0x7720], R8 ;  /* 0x0077200801007387 */ /* 0x0001e20000100a00 */
[----:B------:R-:W-:-:S05]  /*9af00*/  FFMA R0, RZ, R167, R169 ;  /* 0x000000a7ff007223 */ /* 0x000fca00000000a9 */
[----:B------:R-:W-:Y:S01]  /*9af10*/  FSETP.GT.AND P1, PT, |R0|, 1.469367938527859385e-39, PT ;  /* 0x001000000000780b */ /* 0x000fe20003f24200 */
[-C--:B----4-:R-:W-:Y:S02]  /*9af20*/  DFMA R242, R220, R164.reuse, R222 ;  /* 0x000000a4dcf2722b */ /* 0x090fe400000000de */
[-C--:B-----5:R-:W-:Y:S02]  /*9af30*/  DFMA R240, R182, R164.reuse, R174 ;  /* 0x000000a4b6f0722b */ /* 0x0a0fe400000000ae */
[----:B------:R-:W-:-:S08]  /*9af40*/  DFMA R40, R172, R164, R40 ;  /* 0x000000a4ac28722b */ /* 0x000fd00000000028 */
        /* <DEDUP_REMOVED lines=9> */
.L_x_1491:
[----:B------:R-:W-:Y:S05]  /*9afe0*/  BSYNC.RECONVERGENT B3 ;  /* 0x0000000000037941 */ /* 0x000fea0003800200 */
.L_x_1490:
[----:B------:R-:W2:Y:S04]  /*9aff0*/  LDL.LU.64 R222, [R1+0x7718] ;  /* 0x0077180001de7983 */ /* 0x000ea80000300a00 */
[----:B------:R-:W3:Y:S04]  /*9b000*/  LDL.LU.64 R224, [R1+0x8018] ;  /* 0x0080180001e07983 */ /* 0x000ee80000300a00 */
[----:B------:R-:W4:Y:S04]  /*9b010*/  LDL.LU.64 R220, [R1+0x77d0] ;  /* 0x0077d00001dc7983 */ /* 0x000f280000300a00 */
        /* <DEDUP_REMOVED lines=29> */
.L_x_1493:
[----:B------:R-:W-:Y:S05]  /*9b1f0*/  BSYNC.RECONVERGENT B3 ;  /* 0x0000000000037941 */ /* 0x000fea0003800200 */
.L_x_1492:
[----:B------:R-:W2:Y:S04]  /*9b200*/  LDL.LU.64 R40, [R1+0x77d8] ;  /* 0x0077d80001287983 */ /* 0x000ea80000300a00 */
[----:B------:R-:W3:Y:S04]  /*9b210*/  LDL.LU.64 R224, [R1+0x80f0] ;  /* 0x0080f00001e07983 */ /* 0x000ee80000300a00 */
[----:B------:R-:W4:Y:S04]  /*9b220*/  LDL.LU.64 R222, [R1+0x7e88] ;  /* 0x007e880001de7983 */ /* 0x000f280000300a00 */
[----:B------:R-:W5:Y:S04]  /*9b230*/  LDL.LU.64 R220, [R1+0x7cc0] ;  /* 0x007cc00001dc7983 */ /* 0x000f680000300a00 */
[----:B------:R-:W5:Y:S01]  /*9b240*/  LDL.LU.64 R174, [R1+0x7cc8] ;  /* 0x007cc80001ae7983 */ /* 0x000f620000300a00 */
        /* <DEDUP_REMOVED lines=27> */
.L_x_1495:
[----:B------:R-:W-:Y:S05]  /*9b400*/  BSYNC.RECONVERGENT B3 ;  /* 0x0000000000037941 */ /* 0x000fea0003800200 */
.L_x_1494:
[----:B------:R-:W2:Y:S04]  /*9b410*/  LDL.LU.64 R222, [R1+0x7748] ;  /* 0x0077480001de7983 */ /* 0x000ea80000300a00 */
[----:B------:R-:W3:Y:S04]  /*9b420*/  LDL.64 R220, [R1+0x8790] ;  /* 0x0087900001dc7983 */ /* 0x000ee80000100a00 */
[----:B------:R-:W4:Y:S04]  /*9b430*/  LDL.64 R174, [R1+0x8798] ;  /* 0x0087980001ae7983 */ /* 0x000f280000100a00 */
[----:B------:R-:W5:Y:S04]  /*9b440*/  LDL.LU.64 R224, [R1+0x8380] ;  /* 0x0083800001e07983 */ /* 0x000f680000300a00 */
[----:B------:R-:W5:Y:S01]  /*9b450*/  LDL.64 R86, [R1+0x8388] ;  /* 0x0083880001567983 */ /* 0x000f620000100a00 */
[----:B------:R-:W0:Y:S01]  /*9b460*/  MUFU.RCP64H R9, R213 ;  /* 0x000000d500097308 */ /* 0x000e220000001800 */
[----:B------:R-:W-:-:S06]  /*9b470*/  MOV R8, 0x1 ;  /* 0x0000000100087802 */ /* 0x000fcc0000000f00 */
        /* <DEDUP_REMOVED lines=13> */
[-C--:B------:R-:W-:Y:S02]  /*9b550*/  DFMA R20, R94, R172.reuse, R88 ;  /* 0x000000ac5e14722b */ /* 0x080fe40000000058 */
[-C--:B---3--:R-:W-:Y:S02]  /*9b560*/  DFMA R88, R220, R172.reuse, R4 ;  /* 0x000000acdc58722b */ /* 0x088fe40000000004 */
[-C--:B----4-:R-:W-:Y:S02]  /*9b570*/  DFMA R4, R174, R172.reuse, R54 ;  /* 0x000000acae04722b */ /* 0x090fe40000000036 */
[-C--:B-----5:R-:W-:Y:S02]  /*9b580*/  DFMA R80, R224, R172.reuse, R80 ;  /* 0x000000ace050722b */ /* 0x0a0fe40000000050 */
        /* <DEDUP_REMOVED lines=8> */
.L_x_1497:
[----:B------:R-:W-:Y:S05]  /*9b610*/  BSYNC.RECONVERGENT B3 ;  /* 0x0000000000037941 */ /* 0x000fea0003800200 */
.L_x_1496:
[----:B------:R-:W2:Y:S04]  /*9b620*/  LDL.LU.64 R86, [R1+0x87b0] ;  /* 0x0087b00001567983 */ /* 0x000ea80000300a00 */
[----:B------:R-:W3:Y:S04]  /*9b630*/  LDL.LU.64 R232, [R1+0x7b70] ;  /* 0x007b700001e87983 */ /* 0x000ee80000300a00 */
[----:B------:R-:W4:Y:S04]  /*9b640*/  LDL.LU.64 R226, [R1+0x77e8] ;  /* 0x0077e80001e27983 */ /* 0x000f280000300a00 */
        /* <DEDUP_REMOVED lines=22> */
[-C--:B-----5:R-:W-:Y:S02]  /*9b7b0*/  DFMA R20, R220, R170.reuse, R44 ;  /* 0x000000aadc14722b */ /* 0x0a0fe4000000002c */
        /* <DEDUP_REMOVED lines=8> */
.L_x_1499:
[----:B------:R-:W-:Y:S05]  /*9b840*/  BSYNC.RECONVERGENT B3 ;  /* 0x0000000000037941 */ /* 0x000fea0003800200 */
.L_x_1498:
[----:B------:R-:W2:Y:S04]  /*9b850*/  LDL.64 R226, [R1+0x8740] ;  /* 0x0087400001e27983 */ /* 0x000ea80000100a00 */
[----:B------:R-:W3:Y:S04]  /*9b860*/  LDL.64 R88, [R1+0x8048] ;  /* 0x0080480001587983 */ /* 0x000ee80000100a00 */
[----:B------:R-:W4:Y:S04]  /*9b870*/  LDL.LU.64 R232, [R1+0x81c0] ;  /* 0x0081c00001e87983 */ /* 0x000f280000300a00 */
        /* <DEDUP_REMOVED lines=29> */
.L_x_1501:
[----:B------:R-:W-:Y:S05]  /*9ba50*/  BSYNC.RECONVERGENT B3 ;  /* 0x0000000000037941 */ /* 0x000fea0003800200 */
.L_x_1500:
[----:B------:R-:W2:Y:S04]  /*9ba60*/  LDL.64 R82, [R1+0x7be8] ;  /* 0x007be80001527983 */ /* 0x000ea80000100a00 */
[----:B------:R-:W3:Y:S04]  /*9ba70*/  LDL.LU.64 R234, [R1+0x7730] ;  /* 0x0077300001ea7983 */ /* 0x000ee80000300a00 */
        /* <DEDUP_REMOVED lines=30> */
.L_x_1503:
[----:B------:R-:W-:Y:S05]  /*9bc60*/  BSYNC.RECONVERGENT B3 ;  /* 0x0000000000037941 */ /* 0x000fea0003800200 */
.L_x_1502:
[----:B------:R-:W2:Y:S04]  /*9bc70*/  LDL.LU.64 R62, [R1+0x7738] ;  /* 0x00773800013e7983 */ /* 0x000ea80000300a00 */
[----:B------:R-:W2:Y:S04]  /*9bc80*/  LDL.64 R44, [R1+0x4cb0] ;  /* 0x004cb000012c7983 */ /* 0x000ea80000100a00 */
[----:B------:R-:W3:Y:S04]  /*9bc90*/  LDL.LU.64 R246, [R1+0x7bf8] ;  /* 0x007bf80001f67983 */ /* 0x000ee80000300a00 */
[----:B------:R-:W4:Y:S04]  /*9bca0*/  LDL.LU.64 R236, [R1+0x7920] ;  /* 0x0079200001ec7983 */ /* 0x000f280000300a00 */
[----:B------:R-:W4:Y:S04]  /*9bcb0*/  LDL.64 R232, [R1+0x82e0] ;  /* 0x0082e00001e87983 */ /* 0x000f280000100a00 */
[----:B------:R-:W5:Y:S04]  /*9bcc0*/  LDL.LU.64 R238, [R1+0x82e8] ;  /* 0x0082e80001ee7983 */ /* 0x000f680000300a00 */
        /* <DEDUP_REMOVED lines=16> */
[----:B------:R-:W-:Y:S02]  /*9bdd0*/  DFMA R234, R12, R62, R44 ;  /* 0x0000003e0cea722b */ /* 0x000fe4000000002c */
[-C--:B---3--:R-:W-:Y:S02]  /*9bde0*/  DFMA R44, R246, R220.reuse, R230 ;  /* 0x000000dcf62c722b */ /* 0x088fe400000000e6 */
[----:B----4-:R-:W-:Y:S01]  /*9bdf0*/  DFMA R230, R232, R220, R236 ;  /* 0x000000dce8e6722b */ /* 0x010fe200000000ec */
[----:B------:R-:W-:-:S05]  /*9be00*/  FSETP.GEU.AND P2, PT, |R9|, 6.5827683646048100446e-37, PT ;  /* 0x036000000900780b */ /* 0x000fca0003f4e200 */
[----:B------:R-:W-:Y:S01]  /*9be10*/  FFMA R0, RZ, R211, R235 ;  /* 0x000000d3ff007223 */ /* 0x000fe200000000eb */
[----:B------:R0:W-:Y:S04]  /*9be20*/  STL.64 [R1+0x7788], R230 ;  /* 0x007788e601007387 */ /* 0x0001e80000100a00 */
[----:B------:R-:W-:Y:S01]  /*9be30*/  FSETP.GT.AND P1, PT, |R0|, 1.469367938527859385e-39, PT ;  /* 0x001000000000780b */ /* 0x000fe20003f24200 */
[-C--:B-----5:R-:W-:Y:S02]  /*9be40*/  DFMA R62, R238, R220.reuse, R52 ;  /* 0x000000dcee3e722b */ /* 0x0a0fe40000000034 */
[-C--:B------:R-:W-:Y:S02]  /*9be50*/  DFMA R52, R174, R220.reuse, R54 ;  /* 0x000000dcae34722b */ /* 0x080fe40000000036 */
[----:B------:R-:W-:-:S08]  /*9be60*/  DFMA R82, R82, R220, R86 ;  /* 0x000000dc5252722b */ /* 0x000fd00000000056 */
[----:B0-----:R-:W-:Y:S05]  /*9be70*/  @P1 BRA P2, `(.L_x_1505) ;  /* 0x0000000000181947 */ /* 0x001fea0001000000 */
[----:B------:R-:W-:Y:S01]  /*9be80*/  MOV R174, R210 ;  /* 0x000000d200ae7202 */ /* 0x000fe20000000f00 */
[----:B------:R-:W-:Y:S01]  /*9be90*/  IMAD.MOV.U32 R175, RZ, RZ, R211 ;  /* 0x000000ffffaf7224 */ /* 0x000fe200078e00d3 */
[----:B------:R-:W-:-:S07]  /*9bea0*/  MOV R0, 0x9bec0 ;  /* 0x0009bec000007802 */ /* 0x000fce0000000f00 */
[----:B------:R-:W-:Y:S05]  /*9beb0*/  CALL.REL.NOINC `($__internal_1_$__cuda_sm20_div_rn_f64_full) ;  /* 0x00000b4400fc7944 */ /* 0x000fea0003c00000 */
[----:B------:R-:W-:Y:S01]  /*9bec0*/  IMAD.MOV.U32 R234, RZ, RZ, R12 ;  /* 0x000000ffffea7224 */ /* 0x000fe200078e000c */
[----:B------:R-:W-:-:S07]  /*9bed0*/  MOV R235, R13 ;  /* 0x0000000d00eb7202 */ /* 0x000fce0000000f00 */
.L_x_1505:
[----:B------:R-:W-:Y:S05]  /*9bee0*/  BSYNC.RECONVERGENT B3 ;  /* 0x0000000000037941 */ /* 0x000fea0003800200 */
.L_x_1504:
[----:B------:R-:W2:Y:S04]  /*9bef0*/  LDL.64 R230, [R1+0x7980] ;  /* 0x0079800001e67983 */ /* 0x000ea80000100a00 */
[----:B------:R0:W-:Y:S04]  /*9bf00*/  STL.64 [R1+0xabb8], R2 ;  /* 0x00abb80201007387 */ /* 0x0001e80000100a00 */
[----:B------:R-:W3:Y:S04]  /*9bf10*/  LDL.128 R236, [R1+0x4d00] ;  /* 0x004d000001ec7983 */ /* 0x000ee80000100c00 */
[----:B------:R-:W4:Y:S04]  /*9bf20*/  LDL.LU.64 R86, [R1+0x7af8] ;  /* 0x007af80001567983 */ /* 0x000f280000300a00 */
[----:B0-----:R-:W3:Y:S01]  /*9bf30*/  LDL.LU.64 R2, [R1+0x7750] ;  /* 0x0077500001027983 */ /* 0x001ee20000300a00 */
[----:B------:R-:W-:-:S03]  /*9bf40*/  HFMA2 R8, -RZ, RZ, 0, 5.9604644775390625e-08 ;  /* 0x00000001ff087431 */ /* 0x000fc600000001ff */
        /* <DEDUP_REMOVED lines=8> */
[----:B------:R0:W-:Y:S01]  /*9bfd0*/  STL.128 [R1+0x7850], R236 ;  /* 0x007850ec01007387 */ /* 0x0001e20000100c00 */
[----:B------:R-:W-:Y:S02]  /*9bfe0*/  IMAD.MOV.U32 R174, RZ, RZ, R236 ;  /* 0x000000ffffae7224 */ /* 0x000fe400078e00ec */
[----:B------:R-:W-:-:S04]  /*9bff0*/  IMAD.MOV.U32 R175, RZ, RZ, R237 ;  /* 0x000000ffffaf7224 */ /* 0x000fc800078e00ed */
[----:B------:R-:W-:Y:S01]  /*9c000*/  DFMA R54, -R230, R12, -R2 ;  /* 0x0000000ce636722b */ /* 0x000fe20000000902 */
[----:B0-----:R-:W2:Y:S04]  /*9c010*/  LDL.64 R238, [R1+0x7f98] ;  /* 0x007f980001ee7983 */ /* 0x001ea80000100a00 */
[----:B------:R-:W3:Y:S03]  /*9c020*/  LDL.64 R236, [R1+0x7e20] ;  /* 0x007e200001ec7983 */ /* 0x000ee60000100a00 */
[----:B------:R-:W-:Y:S01]  /*9c030*/  DFMA R232, R8, R54, R12 ;  /* 0x0000003608e8722b */ /* 0x000fe2000000000c */
[----:B------:R-:W-:Y:S02]  /*9c040*/  IMAD.MOV.U32 R54, RZ, RZ, R2 ;  /* 0x000000ffff367224 */ /* 0x000fe400078e0002 */
[----:B------:R-:W-:-:S02]  /*9c050*/  IMAD.MOV.U32 R55, RZ, RZ, R3 ;  /* 0x000000ffff377224 */ /* 0x000fc400078e0003 */
[----:B------:R0:W5:Y:S04]  /*9c060*/  LDL.LU.64 R2, [R1+0xabb8] ;  /* 0x00abb80001027983 */ /* 0x0001680000300a00 */
[----:B------:R-:W-:Y:S01]  /*9c070*/  DADD R8, -RZ, -R54 ;  /* 0x00000000ff087229 */ /* 0x000fe20000000936 */
[----:B------:R-:W-:-:S05]  /*9c080*/  FFMA R0, RZ, R231, R233 ;  /* 0x000000e7ff007223 */ /* 0x000fca00000000e9 */
[----:B------:R-:W-:-:S04]  /*9c090*/  FSETP.GT.AND P1, PT, |R0|, 1.469367938527859385e-39, PT ;  /* 0x001000000000780b */ /* 0x000fc80003f24200 */
[----:B------:R-:W-:Y:S01]  /*9c0a0*/  FSETP.GEU.AND P2, PT, |R9|, 6.5827683646048100446e-37, PT ;  /* 0x036000000900780b */ /* 0x000fe20003f4e200 */
[----:B------:R-:W-:Y:S01]  /*9c0b0*/  BSSY.RECONVERGENT B3, `(.L_x_1506) ;  /* 0x000000d000037945 */ /* 0x000fe20003800200 */
[-C--:B----4-:R-:W-:Y:S02]  /*9c0c0*/  DFMA R86, R86, R234.reuse, R62 ;  /* 0x000000ea5656722b */ /* 0x090fe4000000003e */
[-C--:B------:R-:W-:Y:S02]  /*9c0d0*/  DFMA R54, R246, R234.reuse, R228 ;  /* 0x000000eaf636722b */ /* 0x080fe400000000e4 */
[-C--:B--2---:R-:W-:Y:S02]  /*9c0e0*/  DFMA R44, R238, R234.reuse, R44 ;  /* 0x000000eaee2c722b */ /* 0x084fe4000000002c */
[-C--:B---3--:R-:W-:Y:S02]  /*9c0f0*/  DFMA R238, R236, R234.reuse, R52 ;  /* 0x000000eaecee722b */ /* 0x088fe40000000034 */
[----:B------:R-:W-:-:S03]  /*9c100*/  DFMA R236, R174, R234, R40 ;  /* 0x000000eaaeec722b */ /* 0x000fc60000000028 */
[----:B0-----:R-:W-:Y:S08]  /*9c110*/  @P1 BRA P2, `(.L_x_1507) ;  /* 0x0000000000181947 */ /* 0x001ff00001000000 */
[----:B------:R-:W-:Y:S01]  /*9c120*/  MOV R174, R230 ;  /* 0x000000e600ae7202 */ /* 0x000fe20000000f00 */
[----:B------:R-:W-:Y:S01]  /*9c130*/  IMAD.MOV.U32 R175, RZ, RZ, R231 ;  /* 0x000000ffffaf7224 */ /* 0x000fe200078e00e7 */
[----:B------:R-:W-:-:S07]  /*9c140*/  MOV R0, 0x9c160 ;  /* 0x0009c16000007802 */ /* 0x000fce0000000f00 */
[----:B-----5:R-:W-:Y:S05]  /*9c150*/  CALL.REL.NOINC `($__internal_1_$__cuda_sm20_div_rn_f64_full) ;  /* 0x00000b4400547944 */ /* 0x020fea0003c00000 */
[----:B------:R-:W-:Y:S01]  /*9c160*/  IMAD.MOV.U32 R232, RZ, RZ, R12 ;  /* 0x000000ffffe87224 */ /* 0x000fe200078e000c */
[----:B------:R-:W-:-:S07]  /*9c170*/  MOV R233, R13 ;  /* 0x0000000d00e97202 */ /* 0x000fce0000000f00 */
.L_x_1507:
[----:B------:R-:W-:Y:S05]  /*9c180*/  BSYNC.RECONVERGENT B3 ;  /* 0x0000000000037941 */ /* 0x000fea0003800200 */
.L_x_1506:
[----:B------:R-:W0:Y:S01]  /*9c190*/  MUFU.RCP64H R9, R61 ;  /* 0x0000003d00097308 */ /* 0x000e220000001800 */
[----:B------:R-:W-:Y:S01]  /*9c1a0*/  IMAD.MOV.U32 R8, RZ, RZ, 0x1 ;  /* 0x00000001ff087424 */ /* 0x000fe200078e00ff */
[----:B------:R-:W2:Y:S04]  /*9c1b0*/  LDL.64 R62, [R1+0x86f8] ;  /* 0x0086f800013e7983 */ /* 0x000ea80000100a00 */
[----:B-----5:R1:W-:Y:S04]  /*9c1c0*/  STL.64 [R1+0xabb8], R2 ;  /* 0x00abb80201007387 */ /* 0x0203e80000100a00 */
[----:B------:R3:W-:Y:S04]  /*9c1d0*/  STL.64 [R1+0xabd8], R14 ;  /* 0x00abd80e01007387 */ /* 0x0007e80000100a00 */
[----:B------:R4:W-:Y:S01]  /*9c1e0*/  STL.64 [R1+0xabd0], R10 ;  /* 0x00abd00a01007387 */ /* 0x0009e20000100a00 */
[----:B0-----:R-:W-:-:S03]  /*9c1f0*/  DFMA R12, -R60, R8, 1 ;  /* 0x3ff000003c0c742b */ /* 0x001fc60000000108 */
[----:B-1----:R-:W2:Y:S04]  /*9c200*/  LDL.64 R2, [R1+0x88e8] ;  /* 0x0088e80001027983 */ /* 0x002ea80000100a00 */
[----:B------:R0:W-:Y:S01]  /*9c210*/  STL.64 [R1+0xabc8], R6 ;  /* 0x00abc80601007387 */ /* 0x0001e20000100a00 */
[----:B------:R-:W-:-:S03]  /*9c220*/  DFMA R12, R12, R12, R12 ;  /* 0x0000000c0c0c722b */ /* 0x000fc6000000000c */
[----:B------:R1:W-:Y:S04]  /*9c230*/  STL.64 [R1+0xabc0], R4 ;  /* 0x00abc00401007387 */ /* 0x0003e80000100a00 */
[----:B---3--:R-:W3:Y:S01]  /*9c240*/  LDL.LU.64 R14, [R1+0x7900] ;  /* 0x00790000010e7983 */ /* 0x008ee20000300a00 */
[----:B------:R-:W-:-:S03]  /*9c250*/  DFMA R8, R8, R12, R8 ;  /* 0x0000000c0808722b */ /* 0x000fc60000000008 */
[----:B----4-:R-:W3:Y:S04]  /*9c260*/  LDL.64 R10, [R1+0x8778] ;  /* 0x00877800010a7983 */ /* 0x010ee80000100a00 */
[----:B0-----:R-:W4:Y:S01]  /*9c270*/  LDL.LU.64 R6, [R1+0x7928] ;  /* 0x0079280001067983 */ /* 0x001f220000300a00 */
[----:B------:R-:W-:-:S03]  /*9c280*/  DFMA R12, -R60, R8, 1 ;  /* 0x3ff000003c0c742b */ /* 0x000fc60000000108 */
[----:B-1----:R-:W4:Y:S04]  /*9c290*/  LDL.64 R4, [R1+0x8698] ;  /* 0x0086980001047983 */ /* 0x002f280000100a00 */
[----:B------:R0:W-:Y:S01]  /*9c2a0*/  STL.64 [R1+0xabe8], R18 ;  /* 0x00abe81201007387 */ /* 0x0001e20000100a00 */
[----:B------:R-:W-:-:S03]  /*9c2b0*/  DFMA R8, R8, R12, R8 ;  /* 0x0000000c0808722b */ /* 0x000fc60000000008 */
[----:B------:R1:W-:Y:S04]  /*9c2c0*/  STL.64 [R1+0xabe0], R16 ;  /* 0x00abe01001007387 */ /* 0x0003e80000100a00 */
[----:B------:R-:W4:Y:S01]  /*9c2d0*/  LDL.64 R52, [R1+0x8770] ;  /* 0x0087700001347983 */ /* 0x000f220000100a00 */
[----:B------:R-:W-:-:S03]  /*9c2e0*/  DMUL R12, R8, -R36 ;  /* 0x80000024080c7228 */ /* 0x000fc60000000000 */
[----:B0-----:R-:W4:Y:S04]  /*9c2f0*/  LDL.LU.64 R18, [R1+0x7878] ;  /* 0x0078780001127983 */ /* 0x001f280000300a00 */
[----:B-1----:R-:W4:Y:S01]  /*9c300*/  LDL.LU.64 R16, [R1+0x78d0] ;  /* 0x0078d00001107983 */ /* 0x002f220000300a00 */
[----:B------:R-:W-:-:S03]  /*9c310*/  DFMA R40, -R60, R12, -R36 ;  /* 0x0000000c3c28722b */ /* 0x000fc60000000924 */
[----:B------:R-:W4:Y:S04]  /*9c320*/  LDL.64 R246, [R1+0x88f0] ;  /* 0x0088f00001f67983 */ /* 0x000f280000100a00 */
[----:B------:R-:W4:Y:S01]  /*9c330*/  LDL.LU.64 R228, [R1+0x7720] ;  /* 0x0077200001e47983 */ /* 0x000f220000300a00 */
[----:B------:R-:W-:-:S03]  /*9c340*/  DFMA R230, R8, R40, R12 ;  /* 0x0000002808e6722b */ /* 0x000fc6000000000c */
[----:B------:R-:W4:Y:S04]  /*9c350*/  LDL.64 R174, [R1+0x8788] ;  /* 0x0087880001ae7983 */ /* 0x000f280000100a00 */
[----:B------:R-:W2:Y:S04]  /*9c360*/  LDL.LU.64 R8, [R1+0x78a0] ;  /* 0x0078a00001087983 */ /* 0x000ea80000300a00 */
[----:B------:R-:W4:Y:S01]  /*9c370*/  LDL.LU.64 R40, [R1+0x8690] ;  /* 0x0086900001287983 */ /* 0x000f220000300a00 */
[-C--:B--2---:R-:W-:Y:S02]  /*9c380*/  DFMA R62, R62, R232.reuse, R8 ;  /* 0x000000e83e3e722b */ /* 0x084fe40000000008 */
[----:B------:R-:W-:Y:S01]  /*9c390*/  DADD R8, -RZ, -R36 ;  /* 0x00000000ff087229 */ /* 0x000fe20000000924 */
[----:B------:R-:W2:Y:S01]  /*9c3a0*/  LDL.64 R36, [R1+0x8900] ;  /* 0x0089000001247983 */ /* 0x000ea20000100a00 */
[----:B------:R-:W-:-:S02]  /*9c3b0*/  DFMA R240, R2, R232, R240 ;  /* 0x000000e802f0722b */ /* 0x000fc400000000f0 */
[-C--:B---3--:R-:W-:Y:S01]  /*9c3c0*/  DFMA R10, R10, R232.reuse, R14 ;  /* 0x000000e80a0a722b */ /* 0x088fe2000000000e */
[----:B------:R0:W5:Y:S04]  /*9c3d0*/  LDL.LU.64 R2, [R1+0xabb8] ;  /* 0x00abb80001027983 */ /* 0x0001680000300a00 */
[----:B------:R1:W-:Y:S01]  /*9c3e0*/  STL.64 [R1+0x7708], R240 ;  /* 0x007708f001007387 */ /* 0x0003e20000100a00 */
[-C--:B----4-:R-:W-:Y:S02]  /*9c3f0*/  DFMA R4, R4, R232.reuse, R6 ;  /* 0x000000e80404722b */ /* 0x090fe40000000006 */
[-C--:B------:R-:W-:Y:S01]  /*9c400*/  DFMA R40, R40, R232.reuse, R18 ;  /* 0x000000e82828722b */ /* 0x080fe20000000012 */
[----:B------:R3:W-:Y:S01]  /*9c410*/  STL.64 [R1+0x7750], R10 ;  /* 0x0077500a01007387 */ /* 0x0007e20000100a00 */
[----:B------:R-:W-:-:S03]  /*9c420*/  DFMA R52, R52, R232, R16 ;  /* 0x000000e83434722b */ /* 0x000fc60000000010 */
[----:B------:R0:W5:Y:S04]  /*9c430*/  LDL.LU.64 R14, [R1+0xabd8] ;  /* 0x00abd800010e7983 */ /* 0x0001680000300a00 */
[----:B-1----:R-:W4:Y:S04]  /*9c440*/  LDL.64 R240, [R1+0x8910] ;  /* 0x0089100001f07983 */ /* 0x002f280000100a00 */
[----:B------:R1:W-:Y:S04]  /*9c450*/  STL.64 [R1+0x7758], R4 ;  /* 0x0077580401007387 */ /* 0x0003e80000100a00 */
[----:B------:R0:W5:Y:S04]  /*9c460*/  LDL.LU.64 R18, [R1+0xabe8] ;  /* 0x00abe80001127983 */ /* 0x0001680000300a00 */
[----:B------:R0:W5:Y:S04]  /*9c470*/  LDL.LU.64 R16, [R1+0xabe0] ;  /* 0x00abe00001107983 */ /* 0x0001680000300a00 */
[----:B---3--:R0:W5:Y:S04]  /*9c480*/  LDL.LU.64 R10, [R1+0xabd0] ;  /* 0x00abd000010a7983 */ /* 0x0081680000300a00 */
[----:B------:R0:W5:Y:S04]  /*9c490*/  LDL.LU.64 R6, [R1+0xabc8] ;  /* 0x00abc80001067983 */ /* 0x0001680000300a00 */
[----:B-1----:R0:W5:Y:S01]  /*9c4a0*/  LDL.LU.64 R4, [R1+0xabc0] ;  /* 0x00abc00001047983 */ /* 0x0021620000300a00 */
[----:B--2---:R-:W-:-:S03]  /*9c4b0*/  DFMA R36, R36, R232, R86 ;  /* 0x000000e82424722b */ /* 0x004fc60000000056 */
[----:B------:R-:W2:Y:S01]  /*9c4c0*/  LDL.64 R86, [R1+0x8780] ;  /* 0x0087800001567983 */ /* 0x000ea20000100a00 */
[----:B------:R-:W-:Y:S01]  /*9c4d0*/  FFMA R0, RZ, R61, R231 ;  /* 0x0000003dff007223 */ /* 0x000fe200000000e7 */
[----:B------:R-:W-:Y:S01]  /*9c4e0*/  FSETP.GEU.AND P2, PT, |R9|, 6.5827683646048100446e-37, PT ;  /* 0x036000000900780b */ /* 0x000fe20003f4e200 */
[----:B----4-:R-:W-:-:S03]  /*9c4f0*/  DFMA R240, R240, R232, R82 ;  /* 0x000000e8f0f0722b */ /* 0x010fc60000000052 */
[----:B------:R-:W-:Y:S01]  /*9c500*/  FSETP.GT.AND P1, PT, |R0|, 1.469367938527859385e-39, PT ;  /* 0x001000000000780b */ /* 0x000fe20003f24200 */
[----:B------:R-:W-:Y:S01]  /*9c510*/  BSSY.RECONVERGENT B3, `(.L_x_1508) ;  /* 0x000000d000037945 */ /* 0x000fe20003800200 */
[-C--:B------:R-:W-:Y:S02]  /*9c520*/  DFMA R246, R246, R232.reuse, R88 ;  /* 0x000000e8f6f6722b */ /* 0x080fe40000000058 */
[----:B------:R1:W-:Y:S02]  /*9c530*/  STL.64 [R1+0x7780], R240 ;  /* 0x007780f001007387 */ /* 0x0003e40000100a00 */
[-C--:B-1----:R-:W-:Y:S02]  /*9c540*/  DFMA R240, R174, R232.reuse, R228 ;  /* 0x000000e8aef0722b */ /* 0x082fe400000000e4 */
[----:B--2---:R-:W-:-:S07]  /*9c550*/  DFMA R82, R86, R232, R242 ;  /* 0x000000e85652722b */ /* 0x004fce00000000f2 */
[----:B------:R0:W-:Y:S01]  /*9c560*/  STL.64 [R1+0x7710], R82 ;  /* 0x0077105201007387 */ /* 0x0001e20000100a00 */
[----:B------:R-:W-:Y:S05]  /*9c570*/  @P1 BRA P2, `(.L_x_1509) ;  /* 0x0000000000181947 */ /* 0x000fea0001000000 */
[----:B------:R-:W-:Y:S01]  /*9c580*/  IMAD.MOV.U32 R174, RZ, RZ, R60 ;  /* 0x000000ffffae7224 */ /* 0x000fe200078e003c */
[----:B------:R-:W-:Y:S02]  /*9c590*/  MOV R175, R61 ;  /* 0x0000003d00af7202 */ /* 0x000fe40000000f00 */
[----:B------:R-:W-:-:S07]  /*9c5a0*/  MOV R0, 0x9c5c0 ;  /* 0x0009c5c000007802 */ /* 0x000fce0000000f00 */
[----:B0----5:R-:W-:Y:S05]  /*9c5b0*/  CALL.REL.NOINC `($__internal_1_$__cuda_sm20_div_rn_f64_full) ;  /* 0x00000b40003c7944 */ /* 0x021fea0003c00000 */
[----:B------:R-:W-:Y:S02]  /*9c5c0*/  IMAD.MOV.U32 R230, RZ, RZ, R12 ;  /* 0x000000ffffe67224 */ /* 0x000fe400078e000c */
[----:B------:R-:W-:-:S07]  /*9c5d0*/  IMAD.MOV.U32 R231, RZ, RZ, R13 ;  /* 0x000000ffffe77224 */ /* 0x000fce00078e000d */
.L_x_1509:
[----:B------:R-:W-:Y:S05]  /*9c5e0*/  BSYNC.RECONVERGENT B3 ;  /* 0x0000000000037941 */ /* 0x000fea0003800200 */
.L_x_1508:
[----:B------:R-:W2:Y:S04]  /*9c5f0*/  LDL.64 R86, [R1+0x7f48] ;  /* 0x007f480001567983 */ /* 0x000ea80000100a00 */
[----:B------:R-:W3:Y:S04]  /*9c600*/  LDL.64 R88, [R1+0x7e28] ;  /* 0x007e280001587983 */ /* 0x000ee80000100a00 */
[----:B------:R-:W4:Y:S01]  /*9c610*/  LDL.64 R174, [R1+0x8218] ;  /* 0x0082180001ae7983 */ /* 0x000f220000100a00 */
[----:B------:R-:W1:Y:S01]  /*9c620*/  MUFU.RCP64H R9, R147 ;  /* 0x0000009300097308 */ /* 0x000e620000001800 */
[----:B------:R-:W-:-:S06]  /*9c630*/  MOV R8, 0x1 ;  /* 0x0000000100087802 */ /* 0x000fcc0000000f00 */
[----:B-1----:R-:W-:-:S08]  /*9c640*/  DFMA R12, -R146, R8, 1 ;  /* 0x3ff00000920c742b */ /* 0x002fd00000000108 */
[----:B------:R-:W-:-:S08]  /*9c650*/  DFMA R12, R12, R12, R12 ;  /* 0x0000000c0c0c722b */ /* 0x000fd0000000000c */
[----:B------:R-:W-:-:S08]  /*9c660*/  DFMA R8, R8, R12, R8 ;  /* 0x0000000c0808722b */ /* 0x000fd00000000008 */
[----:B------:R-:W-:-:S08]  /*9c670*/  DFMA R12, -R146, R8, 1 ;  /* 0x3ff00000920c742b */ /* 0x000fd00000000108 */
[----:B------:R-:W-:-:S08]  /*9c680*/  DFMA R8, R8, R12, R8 ;  /* 0x0000000c0808722b */ /* 0x000fd00000000008 */
[----:B-----5:R-:W-:-:S08]  /*9c690*/  DMUL R12, R8, -R4 ;  /* 0x80000004080c7228 */ /* 0x020fd00000000000 */
[----:B0-----:R-:W-:-:S08]  /*9c6a0*/  DFMA R82, -R146, R12, -R4 ;  /* 0x0000000c9252722b */ /* 0x001fd00000000904 */
        /* <DEDUP_REMOVED lines=18> */
.L_x_1511:
[----:B------:R-:W-:Y:S05]  /*9c7d0*/  BSYNC.RECONVERGENT B3 ;  /* 0x0000000000037941 */ /* 0x000fea0003800200 */
.L_x_1510:
[----:B------:R1:W-:Y:S04]  /*9c7e0*/  STL.64 [R1+0xabb8], R2 ;  /* 0x00abb80201007387 */ /* 0x0003e80000100a00 */
[----:B------:R-:W2:Y:S04]  /*9c7f0*/  LDL.64 R88, [R1+0x8460] ;  /* 0x0084600001587983 */ /* 0x000ea80000100a00 */
[----:B------:R-:W3:Y:S04]  /*9c800*/  LDL.64 R86, [R1+0x8468] ;  /* 0x0084680001567983 */ /* 0x000ee80000100a00 */
[----:B-1----:R-:W4:Y:S01]  /*9c810*/  LDL.LU.64 R2, [R1+0x7768] ;  /* 0x0077680001027983 */ /* 0x002f220000300a00 */
[----:B------:R-:W1:Y:S01]  /*9c820*/  MUFU.RCP64H R9, R177 ;  /* 0x000000b100097308 */ /* 0x000e620000001800 */
[----:B------:R-:W-:-:S02]  /*9c830*/  IMAD.MOV.U32 R8, RZ, RZ, 0x1 ;  /* 0x00000001ff087424 */ /* 0x000fc400078e00ff */
[----:B0-----:R-:W3:Y:S04]  /*9c840*/  LDL.64 R82, [R1+0x8390] ;  /* 0x0083900001527983 */ /* 0x001ee80000100a00 */
[----:B------:R-:W3:Y:S04]  /*9c850*/  LDL.LU.64 R242, [R1+0x7890] ;  /* 0x0078900001f27983 */ /* 0x000ee80000300a00 */
[----:B------:R-:W3:Y:S01]  /*9c860*/  LDL.64 R174, [R1+0x8398] ;  /* 0x0083980001ae7983 */ /* 0x000ee20000100a00 */
[----:B-1----:R-:W-:-:S08]  /*9c870*/  DFMA R12, -R176, R8, 1 ;  /* 0x3ff00000b00c742b */ /* 0x002fd00000000108 */
[----:B------:R-:W-:-:S08]  /*9c880*/  DFMA R12, R12, R12, R12 ;  /* 0x0000000c0c0c722b */ /* 0x000fd0000000000c */
[----:B------:R-:W-:-:S08]  /*9c890*/  DFMA R8, R8, R12, R8 ;  /* 0x0000000c0808722b */ /* 0x000fd00000000008 */
[----:B------:R-:W-:-:S08]  /*9c8a0*/  DFMA R12, -R176, R8, 1 ;  /* 0x3ff00000b00c742b */ /* 0x000fd00000000108 */
[----:B------:R-:W-:-:S08]  /*9c8b0*/  DFMA R8, R8, R12, R8 ;  /* 0x0000000c0808722b */ /* 0x000fd00000000008 */
[----:B----4-:R-:W-:-:S08]  /*9c8c0*/  DMUL R12, R8, -R2 ;  /* 0x80000002080c7228 */ /* 0x010fd00000000000 */
[----:B------:R-:W-:-:S08]  /*9c8d0*/  DFMA R80, -R176, R12, -R2 ;  /* 0x0000000cb050722b */ /* 0x000fd00000000902 */
[----:B------:R-:W-:Y:S02]  /*9c8e0*/  DFMA R226, R8, R80, R12 ;  /* 0x0000005008e2722b */ /* 0x000fe4000000000c */
[----:B------:R-:W-:Y:S01]  /*9c8f0*/  DADD R8, -RZ, -R2 ;  /* 0x00000000ff087229 */ /* 0x000fe20000000902 */
[----:B------:R0:W5:Y:S07]  /*9c900*/  LDL.LU.64 R2, [R1+0xabb8] ;  /* 0x00abb80001027983 */ /* 0x00016e0000300a00 */
[----:B------:R-:W-:-:S02]  /*9c910*/  FFMA R0, RZ, R177, R227 ;  /* 0x000000b1ff007223 */ /* 0x000fc400000000e3 */
[----:B------:R-:W-:-:S03]  /*9c920*/  FSETP.GEU.AND P2, PT, |R9|, 6.5827683646048100446e-37, PT ;  /* 0x036000000900780b */ /* 0x000fc60003f4e200 */
[----:B------:R-:W-:Y:S01]  /*9c930*/  FSETP.GT.AND P1, PT, |R0|, 1.469367938527859385e-39, PT ;  /* 0x001000000000780b */ /* 0x000fe20003f24200 */
[----:B------:R-:W-:Y:S01]  /*9c940*/  BSSY.RECONVERGENT B3, `(.L_x_1512) ;  /* 0x000000c000037945 */ /* 0x000fe20003800200 */
[-C--:B--2---:R-:W-:Y:S02]  /*9c950*/  DFMA R88, R88, R228.reuse, R236 ;  /* 0x000000e45858722b */ /* 0x084fe400000000ec */
[-C--:B---3--:R-:W-:Y:S02]  /*9c960*/  DFMA R86, R86, R228.reuse, R4 ;  /* 0x000000e45656722b */ /* 0x088fe40000000004 */
[-C--:B------:R-:W-:Y:S02]  /*9c970*/  DFMA R82, R82, R228.reuse, R238 ;  /* 0x000000e45252722b */ /* 0x080fe400000000ee */
[----:B------:R-:W-:-:S05]  /*9c980*/  DFMA R80, R174, R228, R242 ;  /* 0x000000e4ae50722b */ /* 0x000fca00000000f2 */
[----:B0-----:R-:W-:Y:S06]  /*9c990*/  @P1 BRA P2, `(.L_x_1513) ;  /* 0x0000000000181947 */ /* 0x001fec0001000000 */
[----:B------:R-:W-:Y:S01]  /*9c9a0*/  MOV R174, R176 ;  /* 0x000000b000ae7202 */ /* 0x000fe20000000f00 */
[----:B------:R-:W-:Y:S01]  /*9c9b0*/  IMAD.MOV.U32 R175, RZ, RZ, R177 ;  /* 0x000000ffffaf7224 */ /* 0x000fe200078e00b1 */
[----:B------:R-:W-:-:S07]  /*9c9c0*/  MOV R0, 0x9c9e0 ;  /* 0x0009c9e000007802 */ /* 0x000fce0000000f00 */
[----:B-----5:R-:W-:Y:S05]  /*9c9d0*/  CALL.REL.NOINC `($__internal_1_$__cuda_sm20_div_rn_f64_full) ;  /* 0x00000b3c00347944 */ /* 0x020fea0003c00000 */
[----:B------:R-:W-:Y:S01]  /*9c9e0*/  IMAD.MOV.U32 R226, RZ, RZ, R12 ;  /* 0x000000ffffe27224 */ /* 0x000fe200078e000c */
[----:B------:R-:W-:-:S07]  /*9c9f0*/  MOV R227, R13 ;  /* 0x0000000d00e37202 */ /* 0x000fce0000000f00 */
.L_x_1513:
[----:B------:R-:W-:Y:S05]  /*9ca00*/  BSYNC.RECONVERGENT B3 ;  /* 0x0000000000037941 */ /* 0x000fea0003800200 */
.L_x_1512:
[----:B------:R-:W0:Y:S01]  /*9ca10*/  MUFU.RCP64H R5, R205 ;  /* 0x000000cd00057308 */ /* 0x000e220000001800 */
[----:B------:R-:W-:Y:S01]  /*9ca20*/  IMAD.MOV.U32 R4, RZ, RZ, 0x1 ;  /* 0x00000001ff047424 */ /* 0x000fe200078e00ff */
[----:B------:R-:W2:Y:S04]  /*9ca30*/  LDL.64 R242, [R1+0x84b8] ;  /* 0x0084b80001f27983 */ /* 0x000ea80000100a00 */
[----:B------:R-:W3:Y:S04]  /*9ca40*/  LDL.64 R238, [R1+0x7e50] ;  /* 0x007e500001ee7983 */ /* 0x000ee80000100a00 */
[----:B------:R-:W4:Y:S01]  /*9ca50*/  LDL.64 R174, [R1+0x7e58] ;  /* 0x007e580001ae7983 */ /* 0x000f220000100a00 */
        /* <DEDUP_REMOVED lines=9> */
[----:B------:R-:W4:Y:S01]  /*9caf0*/  LDL.64 R62, [R1+0x84b0] ;  /* 0x0084b000013e7983 */ /* 0x000f220000100a00 */
[----:B------:R-:W-:Y:S01]  /*9cb00*/  DFMA R236, R178, R226, R68 ;  /* 0x000000e2b2ec722b */ /* 0x000fe20000000044 */
[----:B------:R-:W-:Y:S05]  /*9cb10*/  BSSY.RECONVERGENT B3, `(.L_x_1514) ;  /* 0x0000010000037945 */ /* 0x000fea0003800200 */
[----:B------:R-:W-:-:S02]  /*9cb20*/  FFMA R0, RZ, R205, R5 ;  /* 0x000000cdff007223 */ /* 0x000fc40000000005 */
[----:B------:R-:W-:-:S03]  /*9cb30*/  FSETP.GEU.AND P2, PT, |R9|, 6.5827683646048100446e-37, PT ;  /* 0x036000000900780b */ /* 0x000fc60003f4e200 */
[----:B------:R-:W-:Y:S01]  /*9cb40*/  FSETP.GT.AND P1, PT, |R0|, 1.469367938527859385e-39, PT ;  /* 0x001000000000780b */ /* 0x000fe20003f24200 */
[-C--:B--2---:R-:W-:Y:S02]  /*9cb50*/  DFMA R82, R242, R226.reuse, R82 ;  /* 0x000000e2f252722b */ /* 0x084fe40000000052 */
[----:B---3--:R-:W-:-:S05]  /*9cb60*/  DFMA R68, R238, R226, R80 ;  /* 0x000000e2ee44722b */ /* 0x008fca0000000050 */
[----:B------:R0:W-:Y:S01]  /*9cb70*/  STL.64 [R1+0x7740], R82 ;  /* 0x0077405201007387 */ /* 0x0001e20000100a00 */
[-C--:B----4-:R-:W-:Y:S02]  /*9cb80*/  DFMA R80, R174, R226.reuse, R36 ;  /* 0x000000e2ae50722b */ /* 0x090fe40000000024 */
[----:B------:R-:W-:Y:S02]  /*9cb90*/  DFMA R62, R62, R226, R86 ;  /* 0x000000e23e3e722b */ /* 0x000fe40000000056 */
[----:B0-----:R-:W-:Y:S09]  /*9cba0*/  @P1 BRA P2, `(.L_x_1515) ;  /* 0x0000000000181947 */ /* 0x001ff20001000000 */
[----:B------:R-:W-:Y:S01]  /*9cbb0*/  IMAD.MOV.U32 R174, RZ, RZ, R204 ;  /* 0x000000ffffae7224 */ /* 0x000fe200078e00cc */
[----:B------:R-:W-:Y:S02]  /*9cbc0*/  MOV R175, R205 ;  /* 0x000000cd00af7202 */ /* 0x000fe40000000f00 */
[----:B------:R-:W-:-:S07]  /*9cbd0*/  MOV R0, 0x9cbf0 ;  /* 0x0009cbf000007802 */ /* 0x000fce0000000f00 */
[----:B-----5:R-:W-:Y:S05]  /*9cbe0*/  CALL.REL.NOINC `($__internal_1_$__cuda_sm20_div_rn_f64_full) ;  /* 0x00000b3800b07944 */ /* 0x020fea0003c00000 */
[----:B------:R-:W-:Y:S02]  /*9cbf0*/  IMAD.MOV.U32 R4, RZ, RZ, R12 ;  /* 0x000000ffff047224 */ /* 0x000fe400078e000c */
[----:B------:R-:W-:-:S07]  /*9cc00*/  IMAD.MOV.U32 R5, RZ, RZ, R13 ;  /* 0x000000ffff057224 */ /* 0x000fce00078e000d */
.L_x_1515:
[----:B------:R-:W-:Y:S05]  /*9cc10*/  BSYNC.RECONVERGENT B3 ;  /* 0x0000000000037941 */ /* 0x000fea0003800200 */
.L_x_1514:
[----:B------:R-:W0:Y:S01]  /*9cc20*/  MUFU.RCP64H R9, R201 ;  /* 0x000000c900097308 */ /* 0x000e220000001800 */
[----:B------:R-:W-:Y:S01]  /*9cc30*/  MOV R8, 0x1 ;  /* 0x0000000100087802 */ /* 0x000fe20000000f00 */
[----:B------:R-:W2:Y:S04]  /*9cc40*/  LDL.LU.64 R238, [R1+0x7708] ;  /* 0x0077080001ee7983 */ /* 0x000ea80000300a00 */
[----:B------:R-:W3:Y:S04]  /*9cc50*/  LDL.64 R174, [R1+0x7ef0] ;  /* 0x007ef00001ae7983 */ /* 0x000ee80000100a00 */
[----:B------:R-:W4:Y:S04]  /*9cc60*/  LDL.64 R86, [R1+0x8420] ;  /* 0x0084200001567983 */ /* 0x000f280000100a00 */
        /* <DEDUP_REMOVED lines=10> */
[----:B------:R-:W3:Y:S04]  /*9cd10*/  LDL.64 R36, [R1+0x7ef8] ;  /* 0x007ef80001247983 */ /* 0x000ee80000100a00 */
[----:B------:R-:W3:Y:S01]  /*9cd20*/  LDL.LU.64 R20, [R1+0x7940] ;  /* 0x0079400001147983 */ /* 0x000ee20000300a00 */
[----:B------:R-:W-:Y:S02]  /*9cd30*/  BSSY.RECONVERGENT B3, `(.L_x_1516) ;  /* 0x0000014000037945 */ /* 0x000fe40003800200 */
[----:B------:R-:W-:-:S02]  /*9cd40*/  FFMA R0, RZ, R201, R243 ;  /* 0x000000c9ff007223 */ /* 0x000fc400000000f3 */
[----:B------:R-:W-:-:S03]  /*9cd50*/  FSETP.GEU.AND P2, PT, |R9|, 6.5827683646048100446e-37, PT ;  /* 0x036000000900780b */ /* 0x000fc60003f4e200 */
[----:B------:R-:W-:Y:S01]  /*9cd60*/  FSETP.GT.AND P1, PT, |R0|, 1.469367938527859385e-39, PT ;  /* 0x001000000000780b */ /* 0x000fe20003f24200 */
[----:B--2---:R-:W-:-:S07]  /*9cd70*/  DFMA R238, R206, R4, R238 ;  /* 0x00000004ceee722b */ /* 0x004fce00000000ee */
[----:B------:R-:W-:Y:S01]  /*9cd80*/  STL.64 [R1+0x7708], R238 ;  /* 0x007708ee01007387 */ /* 0x000fe20000100a00 */
[-C--:B---3--:R-:W-:Y:S02]  /*9cd90*/  DFMA R20, R36, R4.reuse, R20 ;  /* 0x000000042414722b */ /* 0x088fe40000000014 */
[----:B------:R-:W-:-:S05]  /*9cda0*/  DFMA R36, R174, R4, R68 ;  /* 0x00000004ae24722b */ /* 0x000fca0000000044 */
[----:B------:R4:W-:Y:S04]  /*9cdb0*/  STL.64 [R1+0x7720], R20 ;  /* 0x0077201401007387 */ /* 0x0009e80000100a00 */
[----:B------:R0:W-:Y:S01]  /*9cdc0*/  STL.64 [R1+0x7730], R36 ;  /* 0x0077302401007387 */ /* 0x0001e20000100a00 */
[-C--:B----4-:R-:W-:Y:S02]  /*9cdd0*/  DFMA R20, R86, R4.reuse, R246 ;  /* 0x000000045614722b */ /* 0x090fe400000000f6 */
[----:B------:R-:W-:-:S05]  /*9cde0*/  DFMA R246, R82, R4, R240 ;  /* 0x0000000452f6722b */ /* 0x000fca00000000f0 */
        /* <DEDUP_REMOVED lines=8> */
.L_x_1517:
[----:B------:R-:W-:Y:S05]  /*9ce70*/  BSYNC.RECONVERGENT B3 ;  /* 0x0000000000037941 */ /* 0x000fea0003800200 */
.L_x_1516:
[----:B------:R-:W2:Y:S04]  /*9ce80*/  LDL.64 R68, [R1+0x7ac0] ;  /* 0x007ac00001447983 */ /* 0x000ea80000100a00 */
[----:B------:R-:W3:Y:S04]  /*9ce90*/  LDL.LU.64 R82, [R1+0x7710] ;  /* 0x0077100001527983 */ /* 0x000ee80000300a00 */
[----:B0-----:R-:W3:Y:S01]  /*9cea0*/  LDL.64 R36, [R1+0x7ac8] ;  /* 0x007ac80001247983 */ /* 0x001ee20000100a00 */
        /* <DEDUP_REMOVED lines=22> */
[----:B-----5:R-:W-:Y:S05]  /*9d010*/  CALL.REL.NOINC `($__internal_1_$__cuda_sm20_div_rn_f64_full) ;  /* 0x00000b3400a47944 */ /* 0x020fea0003c00000 */
[----:B------:R-:W-:Y:S01]  /*9d020*/  IMAD.MOV.U32 R240, RZ, RZ, R12 ;  /* 0x000000fffff07224 */ /* 0x000fe200078e000c */
[----:B------:R-:W-:-:S07]  /*9d030*/  MOV R241, R13 ;  /* 0x0000000d00f17202 */ /* 0x000fce0000000f00 */
.L_x_1519:
[----:B------:R-:W-:Y:S05]  /*9d040*/  BSYNC.RECONVERGENT B3 ;  /* 0x0000000000037941 */ /* 0x000fea0003800200 */
.L_x_1518:
[----:B------:R-:W2:Y:S04]  /*9d050*/  LDL.64 R86, [R1+0x8130] ;  /* 0x0081300001567983 */ /* 0x000ea80000100a00 */
[----:B------:R-:W3:Y:S01]  /*9d060*/  LDL.64 R82, [R1+0x8138] ;  /* 0x0081380001527983 */ /* 0x000ee20000100a00 */
        /* <DEDUP_REMOVED lines=25> */
.L_x_1521:
[----:B------:R-:W-:Y:S05]  /*9d200*/  BSYNC.RECONVERGENT B3 ;  /* 0x0000000000037941 */ /* 0x000fea0003800200 */
.L_x_1520:
[----:B------:R-:W2:Y:S04]  /*9d210*/  LDL.64 R238, [R1+0x5068] ;  /* 0x0050680001ee7983 */ /* 0x000ea80000100a00 */
[----:B------:R-:W3:Y:S01]  /*9d220*/  LDL.64 R88, [R1+0x7ec0] ;  /* 0x007ec00001587983 */ /* 0x000ee20000100a00 */
        /* <DEDUP_REMOVED lines=15> */
[----:B------:R-:W-:Y:S02]  /*9d320*/  DFMA R24, R8, R24, R12 ;  /* 0x000000180818722b */ /* 0x000fe4000000000c */
[----:B------:R-:W-:Y:S01]  /*9d330*/  DADD R8, -RZ, -R112 ;  /* 0x00000000ff087229 */ /* 0x000fe20000000970 */
[----:B------:R-:W3:Y:S04]  /*9d340*/  LDL.LU.64 R112, [R1+0x7718] ;  /* 0x0077180001707983 */ /* 0x000ee80000300a00 */
[----:B------:R0:W-:Y:S03]  /*9d350*/  STL.64 [R1+0x77e8], R238 ;  /* 0x0077e8ee01007387 */ /* 0x0001e60000100a00 */
[----:B------:R-:W-:-:S02]  /*9d360*/  FFMA R0, RZ, R239, R25 ;  /* 0x000000efff007223 */ /* 0x000fc40000000019 */
[----:B------:R-:W-:-:S03]  /*9d370*/  FSETP.GEU.AND P2, PT, |R9|, 6.5827683646048100446e-37, PT ;  /* 0x036000000900780b */ /* 0x000fc60003f4e200 */
[----:B------:R-:W-:Y:S01]  /*9d380*/  FSETP.GT.AND P1, PT, |R0|, 1.469367938527859385e-39, PT ;  /* 0x001000000000780b */ /* 0x000fe20003f24200 */
[----:B------:R-:W-:Y:S01]  /*9d390*/  BSSY.RECONVERGENT B3, `(.L_x_1522) ;  /* 0x000000d000037945 */ /* 0x000fe20003800200 */
[-C--:B----4-:R-:W-:Y:S02]  /*9d3a0*/  DFMA R82, R82, R20.reuse, R236 ;  /* 0x000000145252722b */ /* 0x090fe400000000ec */
[-C--:B------:R-:W-:Y:S02]  /*9d3b0*/  DFMA R86, R86, R20.reuse, R36 ;  /* 0x000000145656722b */ /* 0x080fe40000000024 */
[-C--:B------:R-:W-:Y:S02]  /*9d3c0*/  DFMA R80, R174, R20.reuse, R80 ;  /* 0x00000014ae50722b */ /* 0x080fe40000000050 */
[-C--:B--2---:R-:W-:Y:S02]  /*9d3d0*/  DFMA R62, R62, R20.reuse, R54 ;  /* 0x000000143e3e722b */ /* 0x084fe40000000036 */
[----:B---3--:R-:W-:-:S03]  /*9d3e0*/  DFMA R68, R68, R20, R112 ;  /* 0x000000144444722b */ /* 0x008fc60000000070 */
[----:B0-----:R-:W-:Y:S08]  /*9d3f0*/  @P1 BRA P2, `(.L_x_1523) ;  /* 0x0000000000181947 */ /* 0x001ff00001000000 */
[----:B------:R-:W-:Y:S01]  /*9d400*/  IMAD.MOV.U32 R174, RZ, RZ, R238 ;  /* 0x000000ffffae7224 */ /* 0x000fe200078e00ee */
[----:B------:R-:W-:Y:S01]  /*9d410*/  MOV R0, 0x9d440 ;  /* 0x0009d44000007802 */ /* 0x000fe20000000f00 */
[----:B------:R-:W-:-:S07]  /*9d420*/  IMAD.MOV.U32 R175, RZ, RZ, R239 ;  /* 0x000000ffffaf7224 */ /* 0x000fce00078e00ef */
[----:B-----5:R-:W-:Y:S05]  /*9d430*/  CALL.REL.NOINC `($__internal_1_$__cuda_sm20_div_rn_f64_full) ;  /* 0x00000b30009c7944 */ /* 0x020fea0003c00000 */
[----:B------:R-:W-:Y:S01]  /*9d440*/  MOV R24, R12 ;  /* 0x0000000c00187202 */ /* 0x000fe20000000f00 */
[----:B------:R-:W-:-:S07]  /*9d450*/  IMAD.MOV.U32 R25, RZ, RZ, R13 ;  /* 0x000000ffff197224 */ /* 0x000fce00078e000d */
.L_x_1523:
[----:B------:R-:W-:Y:S05]  /*9d460*/  BSYNC.RECONVERGENT B3 ;  /* 0x0000000000037941 */ /* 0x000fea0003800200 */
.L_x_1522:
[----:B-----5:R0:W-:Y:S04]  /*9d470*/  STL.64 [R1+0xabb8], R2 ;  /* 0x00abb80201007387 */ /* 0x0201e80000100a00 */
[----:B------:R-:W2:Y:S04]  /*9d480*/  LDL.LU.64 R54, [R1+0x7e90] ;  /* 0x007e900001367983 */ /* 0x000ea80000300a00 */
[----:B------:R-:W3:Y:S04]  /*9d490*/  LDL.64 R238, [R1+0x8520] ;  /* 0x0085200001ee7983 */ /* 0x000ee80000100a00 */
[----:B0-----:R-:W2:Y:S01]  /*9d4a0*/  LDL.LU.64 R2, [R1+0x7728] ;  /* 0x0077280001027983 */ /* 0x001ea20000300a00 */
[----:B------:R-:W0:Y:S01]  /*9d4b0*/  MUFU.RCP64H R9, R195 ;  /* 0x000000c300097308 */ /* 0x000e220000001800 */
[----:B------:R-:W-:-:S02]  /*9d4c0*/  IMAD.MOV.U32 R8, RZ, RZ, 0x1 ;  /* 0x00000001ff087424 */ /* 0x000fc400078e00ff */
[----:B------:R-:W4:Y:S04]  /*9d4d0*/  LDL.64 R236, [R1+0x8348] ;  /* 0x0083480001ec7983 */ /* 0x000f280000100a00 */
[----:B------:R-:W3:Y:S04]  /*9d4e0*/  LDL.64 R174, [R1+0x8528] ;  /* 0x0085280001ae7983 */ /* 0x000ee80000100a00 */
[----:B------:R-:W3:Y:S01]  /*9d4f0*/  LDL.64 R112, [R1+0x7de8] ;  /* 0x007de80001707983 */ /* 0x000ee20000100a00 */
        /* <DEDUP_REMOVED lines=8> */
[----:B------:R-:W3:Y:S01]  /*9d580*/  LDL.LU.64 R8, [R1+0x7de0] ;  /* 0x007de00001087983 */ /* 0x000ee20000300a00 */
[----:B--2---:R-:W-:-:S03]  /*9d590*/  DFMA R54, R54, R24, R2 ;  /* 0x000000183636722b */ /* 0x004fc60000000002 */
[----:B------:R0:W5:Y:S05]  /*9d5a0*/  LDL.LU.64 R2, [R1+0xabb8] ;  /* 0x00abb80001027983 */ /* 0x00016a0000300a00 */
[----:B------:R-:W-:-:S05]  /*9d5b0*/  FFMA R0, RZ, R195, R37 ;  /* 0x000000c3ff007223 */ /* 0x000fca0000000025 */
[----:B------:R-:W-:Y:S01]  /*9d5c0*/  FSETP.GT.AND P1, PT, |R0|, 1.469367938527859385e-39, PT ;  /* 0x001000000000780b */ /* 0x000fe20003f24200 */
[----:B------:R-:W-:Y:S01]  /*9d5d0*/  BSSY.RECONVERGENT B3, `(.L_x_1524) ;  /* 0x0000012000037945 */ /* 0x000fe20003800200 */
[-C--:B----4-:R-:W-:Y:S02]  /*9d5e0*/  DFMA R236, R236, R24.reuse, R88 ;  /* 0x00000018ecec722b */ /* 0x090fe40000000058 */
[-C--:B---3--:R-:W-:Y:S02]  /*9d5f0*/  DFMA R62, R174, R24.reuse, R62 ;  /* 0x00000018ae3e722b */ /* 0x088fe4000000003e */
[-C--:B------:R-:W-:Y:S02]  /*9d600*/  DFMA R86, R112, R24.reuse, R86 ;  /* 0x000000187056722b */ /* 0x080fe40000000056 */
[----:B------:R-:W-:Y:S02]  /*9d610*/  DFMA R68, R8, R24, R68 ;  /* 0x000000180844722b */ /* 0x000fe40000000044 */
[----:B------:R-:W-:-:S05]  /*9d620*/  DADD R8, -RZ, -R114 ;  /* 0x00000000ff087229 */ /* 0x000fca0000000972 */
[----:B------:R1:W-:Y:S05]  /*9d630*/  STL.64 [R1+0x7710], R68 ;  /* 0x0077104401007387 */ /* 0x0003ea0000100a00 */
[----:B------:R-:W-:Y:S01]  /*9d640*/  FSETP.GEU.AND P2, PT, |R9|, 6.5827683646048100446e-37, PT ;  /* 0x036000000900780b */ /* 0x000fe20003f4e200 */
[----:B-1----:R-:W-:-:S07]  /*9d650*/  DFMA R68, R238, R24, R82 ;  /* 0x00000018ee44722b */ /* 0x002fce0000000052 */
[----:B------:R1:W-:Y:S02]  /*9d660*/  STL.64 [R1+0x7738], R68 ;  /* 0x0077384401007387 */ /* 0x0003e40000100a00 */
[----:B-1----:R-:W-:-:S03]  /*9d670*/  DFMA R68, R192, R24, R80 ;  /* 0x00000018c044722b */ /* 0x002fc60000000050 */
[----:B0-----:R-:W-:Y:S08]  /*9d680*/  @P1 BRA P2, `(.L_x_1525) ;  /* 0x0000000000181947 */ /* 0x001ff00001000000 */
[----:B------:R-:W-:Y:S01]  /*9d690*/  MOV R174, R194 ;  /* 0x000000c200ae7202 */ /* 0x000fe20000000f00 */
[----:B------:R-:W-:Y:S01]  /*9d6a0*/  IMAD.MOV.U32 R175, RZ, RZ, R195 ;  /* 0x000000ffffaf7224 */ /* 0x000fe200078e00c3 */
[----:B------:R-:W-:-:S07]  /*9d6b0*/  MOV R0, 0x9d6d0 ;  /* 0x0009d6d000007802 */ /* 0x000fce0000000f00 */
[----:B-----5:R-:W-:Y:S05]  /*9d6c0*/  CALL.REL.NOINC `($__internal_1_$__cuda_sm20_div_rn_f64_full) ;  /* 0x00000b2c00f87944 */ /* 0x020fea0003c00000 */
[----:B------:R-:W-:Y:S01]  /*9d6d0*/  IMAD.MOV.U32 R36, RZ, RZ, R12 ;  /* 0x000000ffff247224 */ /* 0x000fe200078e000c */
[----:B------:R-:W-:-:S07]  /*9d6e0*/  MOV R37, R13 ;  /* 0x0000000d00257202 */ /* 0x000fce0000000f00 */
.L_x_1525:
[----:B------:R-:W-:Y:S05]  /*9d6f0*/  BSYNC.RECONVERGENT B3 ;  /* 0x0000000000037941 */ /* 0x000fea0003800200 */
.L_x_1524:
[----:B------:R-:W0:Y:S01]  /*9d700*/  MUFU.RCP64H R9, R191 ;  /* 0x000000bf00097308 */ /* 0x000e220000001800 */
[----:B------:R-:W-:Y:S01]  /*9d710*/  IMAD.MOV.U32 R8, RZ, RZ, 0x1 ;  /* 0x00000001ff087424 */ /* 0x000fe200078e00ff */
[----:B------:R1:W-:Y:S04]  /*9d720*/  STL.64 [R1+0xabd0], R10 ;  /* 0x00abd00a01007387 */ /* 0x0003e80000100a00 */
[----:B------:R2:W-:Y:S04]  /*9d730*/  STL.64 [R1+0xabc8], R6 ;  /* 0x00abc80601007387 */ /* 0x0005e80000100a00 */
[----:B------:R3:W-:Y:S04]  /*9d740*/  STL.64 [R1+0xabc0], R4 ;  /* 0x00abc00401007387 */ /* 0x0007e80000100a00 */
[----:B-1----:R-:W4:Y:S01]  /*9d750*/  LDL.LU.64 R10, [R1+0x7970] ;  /* 0x00797000010a7983 */ /* 0x002f220000300a00 */
[----:B0-----:R-:W-:-:S03]  /*9d760*/  DFMA R12, -R190, R8, 1 ;  /* 0x3ff00000be0c742b */ /* 0x001fc60000000108 */
[----:B--2---:R-:W4:Y:S04]  /*9d770*/  LDL.64 R6, [R1+0x8630] ;  /* 0x0086300001067983 */ /* 0x004f280000100a00 */
[----:B-----5:R0:W-:Y:S01]  /*9d780*/  STL.64 [R1+0xabb8], R2 ;  /* 0x00abb80201007387 */ /* 0x0201e20000100a00 */
[----:B------:R-:W-:-:S03]  /*9d790*/  DFMA R12, R12, R12, R12 ;  /* 0x0000000c0c0c722b */ /* 0x000fc6000000000c */
[----:B---3--:R-:W2:Y:S04]  /*9d7a0*/  LDL.LU.64 R4, [R1+0x7750] ;  /* 0x0077500001047983 */ /* 0x008ea80000300a00 */
[----:B------:R-:W3:Y:S01]  /*9d7b0*/  LDL.64 R238, [R1+0x8558] ;  /* 0x0085580001ee7983 */ /* 0x000ee20000100a00 */
[----:B------:R-:W-:-:S03]  /*9d7c0*/  DFMA R8, R8, R12, R8 ;  /* 0x0000000c0808722b */ /* 0x000fc60000000008 */
[----:B0-----:R-:W3:Y:S04]  /*9d7d0*/  LDL.LU.64 R2, [R1+0x7758] ;  /* 0x0077580001027983 */ /* 0x001ee80000300a00 */
[----:B------:R-:W2:Y:S01]  /*9d7e0*/  LDL.64 R82, [R1+0x8638] ;  /* 0x0086380001527983 */ /* 0x000ea20000100a00 */
[----:B------:R-:W-:-:S03]  /*9d7f0*/  DFMA R12, -R190, R8, 1 ;  /* 0x3ff00000be0c742b */ /* 0x000fc60000000108 */
[----:B------:R-:W2:Y:S04]  /*9d800*/  LDL.LU.64 R174, [R1+0x7708] ;  /* 0x0077080001ae7983 */ /* 0x000ea80000300a00 */
[----:B------:R-:W2:Y:S01]  /*9d810*/  LDL.64 R112, [R1+0x7e08] ;  /* 0x007e080001707983 */ /* 0x000ea20000100a00 */
[----:B------:R-:W-:-:S03]  /*9d820*/  DFMA R8, R8, R12, R8 ;  /* 0x0000000c0808722b */ /* 0x000fc60000000008 */
[----:B------:R-:W2:Y:S05]  /*9d830*/  LDL.64 R88, [R1+0x7df0] ;  /* 0x007df00001587983 */ /* 0x000eaa0000100a00 */
[----:B------:R-:W-:-:S08]  /*9d840*/  DMUL R12, R8, -R52 ;  /* 0x80000034080c7228 */ /* 0x000fd00000000000 */
[----:B------:R-:W-:-:S08]  /*9d850*/  DFMA R80, -R190, R12, -R52 ;  /* 0x0000000cbe50722b */ /* 0x000fd00000000934 */
[----:B------:R-:W-:Y:S02]  /*9d860*/  DFMA R114, R8, R80, R12 ;  /* 0x000000500872722b */ /* 0x000fe4000000000c */
[----:B------:R-:W-:Y:S01]  /*9d870*/  DADD R8, -RZ, -R52 ;  /* 0x00000000ff087229 */ /* 0x000fe20000000934 */
[----:B------:R-:W2:Y:S04]  /*9d880*/  LDL.64 R80, [R1+0x7e00] ;  /* 0x007e000001507983 */ /* 0x000ea80000100a00 */
[----:B------:R-:W2:Y:S01]  /*9d890*/  LDL.64 R52, [R1+0x8550] ;  /* 0x0085500001347983 */ /* 0x000ea20000100a00 */
[----:B----4-:R-:W-:-:S03]  /*9d8a0*/  DFMA R6, R6, R36, R10 ;  /* 0x000000240606722b */ /* 0x010fc6000000000a */
[----:B------:R0:W5:Y:S04]  /*9d8b0*/  LDL.LU.64 R10, [R1+0xabd0] ;  /* 0x00abd000010a7983 */ /* 0x0001680000300a00 */
[----:B------:R1:W-:Y:S01]  /*9d8c0*/  STL.64 [R1+0x7728], R6 ;  /* 0x0077280601007387 */ /* 0x0003e20000100a00 */
[----:B---3--:R-:W-:-:S03]  /*9d8d0*/  DFMA R238, R238, R36, R2 ;  /* 0x00000024eeee722b */ /* 0x008fc60000000002 */
[----:B------:R0:W5:Y:S04]  /*9d8e0*/  LDL.LU.64 R2, [R1+0xabb8] ;  /* 0x00abb80001027983 */ /* 0x0001680000300a00 */
[----:B-1----:R0:W5:Y:S01]  /*9d8f0*/  LDL.LU.64 R6, [R1+0xabc8] ;  /* 0x00abc80001067983 */ /* 0x0021620000300a00 */
[----:B--2---:R-:W-:-:S03]  /*9d900*/  DFMA R52, R52, R36, R4 ;  /* 0x000000243434722b */ /* 0x004fc60000000004 */
[----:B------:R0:W5:Y:S01]  /*9d910*/  LDL.LU.64 R4, [R1+0xabc0] ;  /* 0x00abc00001047983 */ /* 0x0001620000300a00 */
[-C--:B------:R-:W-:Y:S02]  /*9d920*/  DFMA R62, R80, R36.reuse, R62 ;  /* 0x00000024503e722b */ /* 0x080fe4000000003e */
[-C--:B------:R-:W-:Y:S02]  /*9d930*/  DFMA R82, R82, R36.reuse, R68 ;  /* 0x000000245252722b */ /* 0x080fe40000000044 */
[-C--:B------:R-:W-:Y:S02]  /*9d940*/  DFMA R80, R112, R36.reuse, R174 ;  /* 0x000000247050722b */ /* 0x080fe400000000ae */
[----:B------:R-:W-:Y:S01]  /*9d950*/  DFMA R68, R88, R36, R246 ;  /* 0x000000245844722b */ /* 0x000fe200000000f6 */
[----:B------:R-:W-:-:S04]  /*9d960*/  FFMA R0, RZ, R191, R115 ;  /* 0x000000bfff007223 */ /* 0x000fc80000000073 */
        /* <DEDUP_REMOVED lines=12> */
.L_x_1527:
[----:B------:R-:W-:Y:S05]  /*9da30*/  BSYNC.RECONVERGENT B3 ;  /* 0x0000000000037941 */ /* 0x000fea0003800200 */
.L_x_1526:
[----:B------:R-:W0:Y:S01]  /*9da40*/  MUFU.RCP64H R9, R57 ;  /* 0x0000003900097308 */ /* 0x000e220000001800 */
[----:B------:R-:W-:Y:S01]  /*9da50*/  MOV R8, 0x1 ;  /* 0x0000000100087802 */ /* 0x000fe20000000f00 */
[----:B-----5:R1:W-:Y:S04]  /*9da60*/  STL.64 [R1+0xabb8], R2 ;  /* 0x00abb80201007387 */ /* 0x0203e80000100a00 */
[----:B------:R2:W-:Y:S04]  /*9da70*/  STL.128 [R1+0xabc0], R4 ;  /* 0x00abc00401007387 */ /* 0x0005e80000100c00 */
[----:B------:R-:W3:Y:S04]  /*9da80*/  LDL.64 R246, [R1+0x7b38] ;  /* 0x007b380001f67983 */ /* 0x000ee80000100a00 */
[----:B-1----:R-:W4:Y:S01]  /*9da90*/  LDL.LU.64 R2, [R1+0x7720] ;  /* 0x0077200001027983 */ /* 0x002f220000300a00 */
[----:B0-----:R-:W-:-:S03]  /*9daa0*/  DFMA R12, -R56, R8, 1 ;  /* 0x3ff00000380c742b */ /* 0x001fc60000000108 */
[----:B------:R-:W3:Y:S04]  /*9dab0*/  LDL.64 R80, [R1+0x7dc0] ;  /* 0x007dc00001507983 */ /* 0x000ee80000100a00 */
[----:B--2---:R-:W2:Y:S01]  /*9dac0*/  LDL.128 R4, [R1+0x5160] ;  /* 0x0051600001047983 */ /* 0x004ea20000100c00 */
[----:B------:R-:W-:-:S03]  /*9dad0*/  DFMA R12, R12, R12, R12 ;  /* 0x0000000c0c0c722b */ /* 0x000fc6000000000c */
[----:B------:R-:W3:Y:S05]  /*9dae0*/  LDL.LU.64 R174, [R1+0x7730] ;  /* 0x0077300001ae7983 */ /* 0x000eea0000300a00 */
[----:B------:R-:W-:-:S08]  /*9daf0*/  DFMA R8, R8, R12, R8 ;  /* 0x0000000c0808722b */ /* 0x000fd00000000008 */
[----:B------:R-:W-:-:S08]  /*9db00*/  DFMA R12, -R56, R8, 1 ;  /* 0x3ff00000380c742b */ /* 0x000fd00000000108 */
[----:B------:R-:W-:-:S08]  /*9db10*/  DFMA R8, R8, R12, R8 ;  /* 0x0000000c0808722b */ /* 0x000fd00000000008 */
[----:B------:R-:W-:-:S08]  /*9db20*/  DMUL R12, R8, -R54 ;  /* 0x80000036080c7228 */ /* 0x000fd00000000000 */
[----:B------:R-:W-:-:S08]  /*9db30*/  DFMA R68, -R56, R12, -R54 ;  /* 0x0000000c3844722b */ /* 0x000fd00000000936 */
[----:B------:R-:W-:Y:S01]  /*9db40*/  DFMA R112, R8, R68, R12 ;  /* 0x000000440870722b */ /* 0x000fe2000000000c */
[----:B------:R-:W4:Y:S04]  /*9db50*/  LDL.LU.64 R8, [R1+0x7a48] ;  /* 0x007a480001087983 */ /* 0x000f280000300a00 */
[----:B------:R-:W3:Y:S04]  /*9db60*/  LDL.64 R68, [R1+0x7b30] ;  /* 0x007b300001447983 */ /* 0x000ee80000100a00 */
[----:B--2---:R0:W-:Y:S04]  /*9db70*/  STL.128 [R1+0x8220], R4 ;  /* 0x0082200401007387 */ /* 0x0041e80000100c00 */
[----:B------:R-:W2:Y:S04]  /*9db80*/  LDL.64 R88, [R1+0x8220] ;  /* 0x0082200001587983 */ /* 0x000ea80000100a00 */
[----:B0-----:R0:W5:Y:S01]  /*9db90*/  LDL.LU.128 R4, [R1+0xabc0] ;  /* 0x00abc00001047983 */ /* 0x0011620000300c00 */
[----:B----4-:R-:W-:-:S03]  /*9dba0*/  DFMA R8, R8, R114, R2 ;  /* 0x000000720808722b */ /* 0x010fc60000000002 */
[----:B------:R0:W5:Y:S04]  /*9dbb0*/  LDL.LU.64 R2, [R1+0xabb8] ;  /* 0x00abb80001027983 */ /* 0x0001680000300a00 */
[----:B------:R1:W-:Y:S02]  /*9dbc0*/  STL.64 [R1+0x7758], R8 ;  /* 0x0077580801007387 */ /* 0x0003e40000100a00 */
[----:B-1----:R-:W-:Y:S02]  /*9dbd0*/  DADD R8, -RZ, -R54 ;  /* 0x00000000ff087229 */ /* 0x002fe40000000936 */
[----:B------:R-:W4:Y:S01]  /*9dbe0*/  LDL.LU.64 R54, [R1+0x7740] ;  /* 0x0077400001367983 */ /* 0x000f220000300a00 */
[----:B------:R-:W-:-:S05]  /*9dbf0*/  FFMA R0, RZ, R57, R113 ;  /* 0x00000039ff007223 */ /* 0x000fca0000000071 */
[----:B------:R-:W-:Y:S02]  /*9dc00*/  FSETP.GT.AND P1, PT, |R0|, 1.469367938527859385e-39, PT ;  /* 0x001000000000780b */ /* 0x000fe40003f24200 */
[----:B------:R-:W-:Y:S01]  /*9dc10*/  FSETP.GEU.AND P2, PT, |R9|, 6.5827683646048100446e-37, PT ;  /* 0x036000000900780b */ /* 0x000fe20003f4e200 */
[-C--:B---3--:R-:W-:Y:S01]  /*9dc20*/  DFMA R68, R68, R114.reuse, R62 ;  /* 0x000000724444722b */ /* 0x088fe2000000003e */
[----:B------:R-:W-:Y:S01]  /*9dc30*/  BSSY.RECONVERGENT B3, `(.L_x_1528) ;  /* 0x000000b000037945 */ /* 0x000fe20003800200 */
[-C--:B------:R-:W-:Y:S02]  /*9dc40*/  DFMA R80, R80, R114.reuse, R86 ;  /* 0x000000725050722b */ /* 0x080fe40000000056 */
[-C--:B--2---:R-:W-:Y:S02]  /*9dc50*/  DFMA R62, R88, R114.reuse, R174 ;  /* 0x00000072583e722b */ /* 0x084fe400000000ae */
[----:B----4-:R-:W-:-:S06]  /*9dc60*/  DFMA R54, R246, R114, R54 ;  /* 0x00000072f636722b */ /* 0x010fcc0000000036 */
[----:B0-----:R-:W-:Y:S05]  /*9dc70*/  @P1 BRA P2, `(.L_x_1529) ;  /* 0x0000000000181947 */ /* 0x001fea0001000000 */
[----:B------:R-:W-:Y:S01]  /*9dc80*/  IMAD.MOV.U32 R174, RZ, RZ, R56 ;  /* 0x000000ffffae7224 */ /* 0x000fe200078e0038 */
[----:B------:R-:W-:Y:S01]  /*9dc90*/  MOV R0, 0x9dcc0 ;  /* 0x0009dcc000007802 */ /* 0x000fe20000000f00 */
[----:B------:R-:W-:-:S07]  /*9dca0*/  IMAD.MOV.U32 R175, RZ, RZ, R57 ;  /* 0x000000ffffaf7224 */ /* 0x000fce00078e0039 */
[----:B-----5:R-:W-:Y:S05]  /*9dcb0*/  CALL.REL.NOINC `($__internal_1_$__cuda_sm20_div_rn_f64_full) ;  /* 0x00000b28007c7944 */ /* 0x020fea0003c00000 */
[----:B------:R-:W-:Y:S01]  /*9dcc0*/  MOV R112, R12 ;  /* 0x0000000c00707202 */ /* 0x000fe20000000f00 */
[----:B------:R-:W-:-:S07]  /*9dcd0*/  IMAD.MOV.U32 R113, RZ, RZ, R13 ;  /* 0x000000ffff717224 */ /* 0x000fce00078e000d */
.L_x_1529:
[----:B------:R-:W-:Y:S05]  /*9dce0*/  BSYNC.RECONVERGENT B3 ;  /* 0x0000000000037941 */ /* 0x000fea0003800200 */
.L_x_1528:
[----:B------:R-:W0:Y:S01]  /*9dcf0*/  MUFU.RCP64H R9, R185 ;  /* 0x000000b900097308 */ /* 0x000e220000001800 */
[----:B------:R-:W-:Y:S01]  /*9dd00*/  IMAD.MOV.U32 R8, RZ, RZ, 0x1 ;  /* 0x00000001ff087424 */ /* 0x000fe200078e00ff */
[----:B-----5:R1:W-:Y:S04]  /*9dd10*/  STL.128 [R1+0xabc0], R4 ;  /* 0x00abc00401007387 */ /* 0x0203e80000100c00 */
[----:B------:R-:W2:Y:S01]  /*9dd20*/  LDL.64 R246, [R1+0x8370] ;  /* 0x0083700001f67983 */ /* 0x000ea20000100a00 */
[----:B0-----:R-:W-:-:S03]  /*9dd30*/  DFMA R12, -R184, R8, 1 ;  /* 0x3ff00000b80c742b */ /* 0x001fc60000000108 */
[----:B-1----:R-:W3:Y:S05]  /*9dd40*/  LDL.128 R4, [R1+0x51b0] ;  /* 0x0051b00001047983 */ /* 0x002eea0000100c00 */
[----:B------:R-:W-:-:S08]  /*9dd50*/  DFMA R12, R12, R12, R12 ;  /* 0x0000000c0c0c722b */ /* 0x000fd0000000000c */
[----:B------:R-:W-:-:S08]  /*9dd60*/  DFMA R8, R8, R12, R8 ;  /* 0x0000000c0808722b */ /* 0x000fd00000000008 */
[----:B------:R-:W-:-:S08]  /*9dd70*/  DFMA R12, -R184, R8, 1 ;  /* 0x3ff00000b80c742b */ /* 0x000fd00000000108 */
[----:B------:R-:W-:-:S08]  /*9dd80*/  DFMA R8, R8, R12, R8 ;  /* 0x0000000c0808722b */ /* 0x000fd00000000008 */
[----:B------:R-:W-:-:S08]  /*9dd90*/  DMUL R12, R8, -R52 ;  /* 0x80000034080c7228 */ /* 0x000fd00000000000 */
[----:B------:R-:W-:-:S08]  /*9dda0*/  DFMA R86, -R184, R12, -R52 ;  /* 0x0000000cb856722b */ /* 0x000fd00000000934 */
[----:B------:R-:W-:Y:S01]  /*9ddb0*/  DFMA R88, R8, R86, R12 ;  /* 0x000000560858722b */ /* 0x000fe2000000000c */
[----:B------:R-:W4:Y:S04]  /*9ddc0*/  LDL.LU.64 R8, [R1+0x7d98] ;  /* 0x007d980001087983 */ /* 0x000f280000300a00 */
[----:B------:R-:W4:Y:S01]  /*9ddd0*/  LDL.LU.64 R86, [R1+0x7710] ;  /* 0x0077100001567983 */ /* 0x000f220000300a00 */
[----:B--2---:R-:W-:-:S03]  /*9dde0*/  DFMA R246, R246, R112, R68 ;  /* 0x00000070f6f6722b */ /* 0x004fc60000000044 */
[----:B------:R-:W2:Y:S04]  /*9ddf0*/  LDL.64 R68, [R1+0x8378] ;  /* 0x0083780001447983 */ /* 0x000ea80000100a00 */
[----:B---3--:R0:W-:Y:S04]  /*9de00*/  STL.128 [R1+0x84e0], R4 ;  /* 0x0084e00401007387 */ /* 0x0081e80000100c00 */
[----:B------:R-:W3:Y:S04]  /*9de10*/  LDL.64 R174, [R1+0x84e8] ;  /* 0x0084e80001ae7983 */ /* 0x000ee80000100a00 */
[----:B0-----:R0:W5:Y:S01]  /*9de20*/  LDL.LU.128 R4, [R1+0xabc0] ;  /* 0x00abc00001047983 */ /* 0x0011620000300c00 */
[----:B----4-:R-:W-:-:S02]  /*9de30*/  DFMA R62, R8, R112, R62 ;  /* 0x00000070083e722b */ /* 0x010fc4000000003e */
[----:B------:R-:W-:Y:S01]  /*9de40*/  DADD R8, -RZ, -R52 ;  /* 0x00000000ff087229 */ /* 0x000fe20000000934 */
[----:B------:R-:W4:Y:S04]  /*9de50*/  LDL.64 R52, [R1+0x7c78] ;  /* 0x007c780001347983 */ /* 0x000f280000100a00 */
[----:B------:R1:W-:Y:S02]  /*9de60*/  STL.64 [R1+0x7720], R62 ;  /* 0x0077203e01007387 */ /* 0x0003e40000100a00 */
[----:B-1----:R-:W-:Y:S02]  /*9de70*/  DFMA R62, R58, R112, R236 ;  /* 0x000000703a3e722b */ /* 0x002fe400000000ec */
[----:B------:R-:W4:Y:S01]  /*9de80*/  LDL.64 R236, [R1+0x7c70] ;  /* 0x007c700001ec7983 */ /* 0x000f220000100a00 */
[----:B------:R-:W-:Y:S01]  /*9de90*/  FFMA R0, RZ, R185, R89 ;  /* 0x000000b9ff007223 */ /* 0x000fe20000000059 */
[----:B------:R-:W-:-:S04]  /*9dea0*/  FSETP.GEU.AND P2, PT, |R9|, 6.5827683646048100446e-37, PT ;  /* 0x036000000900780b */ /* 0x000fc80003f4e200 */
[----:B------:R-:W-:Y:S01]  /*9deb0*/  FSETP.GT.AND P1, PT, |R0|, 1.469367938527859385e-39, PT ;  /* 0x001000000000780b */ /* 0x000fe20003f24200 */
[----:B------:R-:W-:Y:S01]  /*9dec0*/  BSSY.RECONVERGENT B3, `(.L_x_1530) ;  /* 0x000000c000037945 */ /* 0x000fe20003800200 */
[-C--:B--2---:R-:W-:Y:S02]  /*9ded0*/  DFMA R54, R68, R112.reuse, R54 ;  /* 0x000000704436722b */ /* 0x084fe40000000036 */
[-C--:B---3--:R-:W-:Y:S02]  /*9dee0*/  DFMA R68, R174, R112.reuse, R86 ;  /* 0x00000070ae44722b */ /* 0x088fe40000000056 */
[-C--:B----4-:R-:W-:Y:S02]  /*9def0*/  DFMA R52, R52, R112.reuse, R82 ;  /* 0x000000703434722b */ /* 0x090fe40000000052 */
        /* <DEDUP_REMOVED lines=8> */
.L_x_1531:
[----:B------:R-:W-:Y:S05]  /*9df80*/  BSYNC.RECONVERGENT B3 ;  /* 0x0000000000037941 */ /* 0x000fea0003800200 */
.L_x_1530:
[----:B------:R-:W0:Y:S01]  /*9df90*/  MUFU.RCP64H R9, R19 ;  /* 0x0000001300097308 */ /* 0x000e220000001800 */
[----:B------:R-:W-:Y:S01]  /*9dfa0*/  IMAD.MOV.U32 R8, RZ, RZ, 0x1 ;  /* 0x00000001ff087424 */ /* 0x000fe200078e00ff */
[----:B------:R1:W-:Y:S04]  /*9dfb0*/  STL.64 [R1+0xabe0], R16 ;  /* 0x00abe01001007387 */ /* 0x0003e80000100a00 */
[----:B------:R2:W-:Y:S04]  /*9dfc0*/  STL.64 [R1+0xabd8], R14 ;  /* 0x00abd80e01007387 */ /* 0x0005e80000100a00 */
[----:B------:R3:W-:Y:S04]  /*9dfd0*/  STL.64 [R1+0xabd0], R10 ;  /* 0x00abd00a01007387 */ /* 0x0007e80000100a00 */
[----:B-----5:R4:W-:Y:S01]  /*9dfe0*/  STL.64 [R1+0xabc8], R6 ;  /* 0x00abc80601007387 */ /* 0x0209e20000100a00 */
[----:B0-----:R-:W-:-:S03]  /*9dff0*/  DFMA R12, -R18, R8, 1 ;  /* 0x3ff00000120c742b */ /* 0x001fc60000000108 */
[----:B------:R0:W-:Y:S04]  /*9e000*/  STL.64 [R1+0xabc0], R4 ;  /* 0x00abc00401007387 */ /* 0x0001e80000100a00 */
[----:B------:R0:W-:Y:S01]  /*9e010*/  STL.64 [R1+0xabb8], R2 ;  /* 0x00abb80201007387 */ /* 0x0001e20000100a00 */
[----:B------:R-:W-:-:S03]  /*9e020*/  DFMA R12, R12, R12, R12 ;  /* 0x0000000c0c0c722b */ /* 0x000fc6000000000c */
[----:B-1----:R-:W4:Y:S04]  /*9e030*/  LDL.LU.64 R16, [R1+0x79b8] ;  /* 0x0079b80001107983 */ /* 0x002f280000300a00 */
[----:B--2---:R-:W2:Y:S01]  /*9e040*/  LDL.64 R14, [R1+0x7d20] ;  /* 0x007d2000010e7983 */ /* 0x004ea20000100a00 */
[----:B------:R-:W-:-:S03]  /*9e050*/  DFMA R8, R8, R12, R8 ;  /* 0x0000000c0808722b */ /* 0x000fc60000000008 */
[----:B---3--:R-:W3:Y:S04]  /*9e060*/  LDL.LU.64 R10, [R1+0x7708] ;  /* 0x00770800010a7983 */ /* 0x008ee80000300a00 */
[----:B----4-:R-:W3:Y:S01]  /*9e070*/  LDL.64 R6, [R1+0x83a8] ;  /* 0x0083a80001067983 */ /* 0x010ee20000100a00 */
[----:B------:R-:W-:-:S03]  /*9e080*/  DFMA R12, -R18, R8, 1 ;  /* 0x3ff00000120c742b */ /* 0x000fc60000000108 */
[----:B0-----:R-:W4:Y:S04]  /*9e090*/  LDL.LU.64 R4, [R1+0x7728] ;  /* 0x0077280001047983 */ /* 0x001f280000300a00 */
[----:B------:R-:W4:Y:S01]  /*9e0a0*/  LDL.64 R2, [R1+0x7d28] ;  /* 0x007d280001027983 */ /* 0x000f220000100a00 */
[----:B------:R-:W-:-:S03]  /*9e0b0*/  DFMA R8, R8, R12, R8 ;  /* 0x0000000c0808722b */ /* 0x000fc60000000008 */
[----:B------:R-:W4:Y:S04]  /*9e0c0*/  LDL.LU.64 R236, [R1+0x7718] ;  /* 0x0077180001ec7983 */ /* 0x000f280000300a00 */
[----:B------:R-:W4:Y:S01]  /*9e0d0*/  LDL.64 R174, [R1+0x8368] ;  /* 0x0083680001ae7983 */ /* 0x000f220000100a00 */
[----:B------:R-:W-:-:S08]  /*9e0e0*/  DMUL R12, R8, -R50 ;  /* 0x80000032080c7228 */ /* 0x000fd00000000000 */
[----:B------:R-:W-:-:S08]  /*9e0f0*/  DFMA R82, -R18, R12, -R50 ;  /* 0x0000000c1252722b */ /* 0x000fd00000000932 */
[----:B------:R-:W-:Y:S02]  /*9e100*/  DFMA R86, R8, R82, R12 ;  /* 0x000000520856722b */ /* 0x000fe4000000000c */
[----:B------:R-:W-:Y:S01]  /*9e110*/  DADD R8, -RZ, -R50 ;  /* 0x00000000ff087229 */ /* 0x000fe20000000932 */
[----:B------:R-:W4:Y:S04]  /*9e120*/  LDL.64 R82, [R1+0x8360] ;  /* 0x0083600001527983 */ /* 0x000f280000100a00 */
[----:B------:R-:W4:Y:S03]  /*9e130*/  LDL.64 R50, [R1+0x83a0] ;  /* 0x0083a00001327983 */ /* 0x000f260000100a00 */
[----:B------:R-:W-:Y:S01]  /*9e140*/  FFMA R0, RZ, R19, R87 ;  /* 0x00000013ff007223 */ /* 0x000fe20000000057 */
[-C--:B--2---:R-:W-:Y:S01]  /*9e150*/  DFMA R14, R14, R88.reuse, R16 ;  /* 0x000000580e0e722b */ /* 0x084fe20000000010 */
[----:B------:R0:W5:Y:S01]  /*9e160*/  LDL.LU.64 R16, [R1+0xabe0] ;  /* 0x00abe00001107983 */ /* 0x0001620000300a00 */
[----:B---3--:R-:W-:-:S02]  /*9e170*/  DFMA R6, R6, R88, R10 ;  /* 0x000000580606722b */ /* 0x008fc4000000000a */
[----:B----4-:R-:W-:-:S03]  /*9e180*/  DFMA R2, R2, R88, R4 ;  /* 0x000000580202722b */ /* 0x010fc60000000004 */
[----:B------:R1:W-:Y:S01]  /*9e190*/  STL.64 [R1+0x7750], R14 ;  /* 0x0077500e01007387 */ /* 0x0003e20000100a00 */
[----:B------:R-:W-:-:S03]  /*9e1a0*/  DFMA R50, R50, R88, R54 ;  /* 0x000000583232722b */ /* 0x000fc60000000036 */
[----:B------:R2:W-:Y:S04]  /*9e1b0*/  STL.64 [R1+0x7710], R6 ;  /* 0x0077100601007387 */ /* 0x0005e80000100a00 */
[----:B------:R-:W3:Y:S04]  /*9e1c0*/  LDL.LU.64 R54, [R1+0x7748] ;  /* 0x0077480001367983 */ /* 0x000ee80000300a00 */
[----:B------:R4:W-:Y:S04]  /*9e1d0*/  STL.64 [R1+0x7730], R2 ;  /* 0x0077300201007387 */ /* 0x0009e80000100a00 */
[----:B-1----:R0:W5:Y:S04]  /*9e1e0*/  LDL.LU.64 R14, [R1+0xabd8] ;  /* 0x00abd800010e7983 */ /* 0x0021680000300a00 */
[----:B------:R0:W5:Y:S04]  /*9e1f0*/  LDL.LU.64 R10, [R1+0xabd0] ;  /* 0x00abd000010a7983 */ /* 0x0001680000300a00 */
[----:B--2---:R0:W5:Y:S04]  /*9e200*/  LDL.LU.64 R6, [R1+0xabc8] ;  /* 0x00abc80001067983 */ /* 0x0041680000300a00 */
[----:B------:R0:W5:Y:S04]  /*9e210*/  LDL.LU.64 R4, [R1+0xabc0] ;  /* 0x00abc00001047983 */ /* 0x0001680000300a00 */
[----:B----4-:R0:W5:Y:S01]  /*9e220*/  LDL.LU.64 R2, [R1+0xabb8] ;  /* 0x00abb80001027983 */ /* 0x0101620000300a00 */
[----:B------:R-:W-:-:S02]  /*9e230*/  FSETP.GT.AND P1, PT, |R0|, 1.469367938527859385e-39, PT ;  /* 0x001000000000780b */ /* 0x000fc40003f24200 */
[----:B------:R-:W-:Y:S01]  /*9e240*/  FSETP.GEU.AND P2, PT, |R9|, 6.5827683646048100446e-37, PT ;  /* 0x036000000900780b */ /* 0x000fe20003f4e200 */
[----:B------:R-:W-:Y:S01]  /*9e250*/  BSSY.RECONVERGENT B3, `(.L_x_1532) ;  /* 0x000000d000037945 */ /* 0x000fe20003800200 */
[-C--:B------:R-:W-:Y:S02]  /*9e260*/  DFMA R238, R186, R88.reuse, R238 ;  /* 0x00000058baee722b */ /* 0x080fe400000000ee */
[-C--:B---3--:R-:W-:Y:S02]  /*9e270*/  DFMA R82, R82, R88.reuse, R54 ;  /* 0x000000585252722b */ /* 0x088fe40000000036 */
[----:B------:R-:W-:-:S05]  /*9e280*/  DFMA R54, R174, R88, R236 ;  /* 0x00000058ae36722b */ /* 0x000fca00000000ec */
[----:B------:R0:W-:Y:S04]  /*9e290*/  STL.64 [R1+0x7728], R82 ;  /* 0x0077285201007387 */ /* 0x0001e80000100a00 */
        /* <DEDUP_REMOVED lines=8> */
.L_x_1533:
[----:B------:R-:W-:Y:S05]  /*9e320*/  BSYNC.RECONVERGENT B3 ;  /* 0x0000000000037941 */ /* 0x000fea0003800200 */
.L_x_1532:
[----:B-----5:R1:W-:Y:S04]  /*9e330*/  STL.64 [R1+0xabd8], R14 ;  /* 0x00abd80e01007387 */ /* 0x0203e80000100a00 */
[----:B------:R2:W-:Y:S04]  /*9e340*/  STL.64 [R1+0xabc0], R4 ;  /* 0x00abc00401007387 */ /* 0x0005e80000100a00 */
[----:B------:R3:W-:Y:S04]  /*9e350*/  STL.64 [R1+0xabd0], R10 ;  /* 0x00abd00a01007387 */ /* 0x0007e80000100a00 */
[----:B-1----:R-:W4:Y:S01]  /*9e360*/  LDL.LU.64 R14, [R1+0x7870] ;  /* 0x00787000010e7983 */ /* 0x002f220000300a00 */
[----:B------:R-:W1:Y:S01]  /*9e370*/  MUFU.RCP64H R9, R39 ;  /* 0x0000002700097308 */ /* 0x000e620000001800 */
[----:B------:R-:W-:-:S02]  /*9e380*/  MOV R8, 0x1 ;  /* 0x0000000100087802 */ /* 0x000fc40000000f00 */
[----:B--2---:R-:W2:Y:S04]  /*9e390*/  LDL.64 R4, [R1+0x7f40] ;  /* 0x007f400001047983 */ /* 0x004ea80000100a00 */
[----:B------:R0:W-:Y:S04]  /*9e3a0*/  STL.64 [R1+0xabc8], R6 ;  /* 0x00abc80601007387 */ /* 0x0001e80000100a00 */
[----:B---3--:R-:W3:Y:S04]  /*9e3b0*/  LDL.LU.64 R10, [R1+0x7770] ;  /* 0x00777000010a7983 */ /* 0x008ee80000300a00 */
[----:B------:R-:W-:Y:S01]  /*9e3c0*/  STL.128 [R1+0xabf0], R20 ;  /* 0x00abf01401007387 */ /* 0x000fe20000100c00 */
[----:B-1----:R-:W-:-:S03]  /*9e3d0*/  DFMA R12, -R38, R8, 1 ;  /* 0x3ff00000260c742b */ /* 0x002fc60000000108 */
[----:B0-----:R-:W3:Y:S04]  /*9e3e0*/  LDL.64 R6, [R1+0x82a0] ;  /* 0x0082a00001067983 */ /* 0x001ee80000100a00 */
[----:B------:R0:W-:Y:S01]  /*9e3f0*/  STL.64 [R1+0xabe0], R16 ;  /* 0x00abe01001007387 */ /* 0x0001e20000100a00 */
[----:B------:R-:W-:-:S03]  /*9e400*/  DFMA R12, R12, R12, R12 ;  /* 0x0000000c0c0c722b */ /* 0x000fc6000000000c */
[----:B------:R1:W-:Y:S04]  /*9e410*/  STL.64 [R1+0xabb8], R2 ;  /* 0x00abb80201007387 */ /* 0x0003e80000100a00 */
[----:B------:R-:W3:Y:S01]  /*9e420*/  LDL.LU.64 R236, [R1+0x7ba0] ;  /* 0x007ba00001ec7983 */ /* 0x000ee20000300a00 */
[----:B------:R-:W-:-:S03]  /*9e430*/  DFMA R8, R8, R12, R8 ;  /* 0x0000000c0808722b */ /* 0x000fc60000000008 */
[----:B0-----:R-:W3:Y:S04]  /*9e440*/  LDL.LU.64 R16, [R1+0x7738] ;  /* 0x0077380001107983 */ /* 0x001ee80000300a00 */
[----:B-1----:R-:W3:Y:S01]  /*9e450*/  LDL.LU.64 R2, [R1+0x7720] ;  /* 0x0077200001027983 */ /* 0x002ee20000300a00 */
[----:B------:R-:W-:-:S03]  /*9e460*/  DFMA R12, -R38, R8, 1 ;  /* 0x3ff00000260c742b */ /* 0x000fc60000000108 */
[----:B------:R-:W3:Y:S04]  /*9e470*/  LDL.128 R20, [R1+0x5270] ;  /* 0x0052700001147983 */ /* 0x000ee80000100c00 */
[----:B------:R-:W3:Y:S01]  /*9e480*/  LDL.64 R174, [R1+0x8358] ;  /* 0x0083580001ae7983 */ /* 0x000ee20000100a00 */
[----:B------:R-:W-:-:S08]  /*9e490*/  DFMA R8, R8, R12, R8 ;  /* 0x0000000c0808722b */ /* 0x000fd00000000008 */
[----:B----4-:R-:W-:-:S08]  /*9e4a0*/  DMUL R12, R8, -R14 ;  /* 0x8000000e080c7228 */ /* 0x010fd00000000000 */
[----:B------:R-:W-:-:S08]  /*9e4b0*/  DFMA R54, -R38, R12, -R14 ;  /* 0x0000000c2636722b */ /* 0x000fd0000000090e */
[----:B------:R-:W-:Y:S01]  /*9e4c0*/  DFMA R82, R8, R54, R12 ;  /* 0x000000360852722b */ /* 0x000fe2000000000c */
[----:B------:R-:W4:Y:S01]  /*9e4d0*/  LDL.LU.64 R8, [R1+0x7e40] ;  /* 0x007e400001087983 */ /* 0x000f220000300a00 */
[-C--:B--2---:R-:W-:Y:S02]  /*9e4e0*/  DFMA R62, R4, R86.reuse, R62 ;  /* 0x00000056043e722b */ /* 0x084fe4000000003e */
[-C--:B---3--:R-:W-:Y:S01]  /*9e4f0*/  DFMA R6, R6, R86.reuse, R10 ;  /* 0x000000560606722b */ /* 0x088fe2000000000a */
[----:B------:R0:W5:Y:S04]  /*9e500*/  LDL.LU.64 R4, [R1+0xabc0] ;  /* 0x00abc00001047983 */ /* 0x0001680000300a00 */
[----:B------:R1:W-:Y:S04]  /*9e510*/  STL.64 [R1+0x7718], R62 ;  /* 0x0077183e01007387 */ /* 0x0003e80000100a00 */
[----:B------:R0:W5:Y:S04]  /*9e520*/  LDL.LU.64 R10, [R1+0xabd0] ;  /* 0x00abd000010a7983 */ /* 0x0001680000300a00 */
[----:B-1----:R-:W2:Y:S01]  /*9e530*/  LDL.64 R62, [R1+0x7d48] ;  /* 0x007d4800013e7983 */ /* 0x002ea20000100a00 */
[----:B----4-:R-:W-:-:S03]  /*9e540*/  DFMA R8, R8, R86, R52 ;  /* 0x000000560808722b */ /* 0x010fc60000000034 */
[----:B------:R-:W3:Y:S01]  /*9e550*/  LDL.64 R52, [R1+0x7d40] ;  /* 0x007d400001347983 */ /* 0x000ee20000100a00 */
[----:B------:R-:W-:Y:S01]  /*9e560*/  IMAD.MOV.U32 R54, RZ, RZ, R22 ;  /* 0x000000ffff367224 */ /* 0x000fe200078e0016 */
[-C--:B------:R-:W-:Y:S01]  /*9e570*/  DFMA R236, R236, R86.reuse, R16 ;  /* 0x00000056ecec722b */ /* 0x080fe20000000010 */
[----:B------:R-:W-:Y:S01]  /*9e580*/  IMAD.MOV.U32 R55, RZ, RZ, R23 ;  /* 0x000000ffff377224 */ /* 0x000fe200078e0017 */
[----:B------:R-:W-:Y:S04]  /*9e590*/  STL.128 [R1+0x83e0], R20 ;  /* 0x0083e01401007387 */ /* 0x000fe80000100c00 */
[----:B------:R1:W-:Y:S04]  /*9e5a0*/  STL.64 [R1+0x7708], R8 ;  /* 0x0077080801007387 */ /* 0x0003e80000100a00 */
[----:B------:R4:W-:Y:S04]  /*9e5b0*/  STL.64 [R1+0x7738], R6 ;  /* 0x0077380601007387 */ /* 0x0009e80000100a00 */
[----:B------:R0:W5:Y:S01]  /*9e5c0*/  LDL.LU.64 R16, [R1+0xabe0] ;  /* 0x00abe00001107983 */ /* 0x0001620000300a00 */
[----:B--2---:R-:W-:-:S02]  /*9e5d0*/  DFMA R62, R62, R86, R2 ;  /* 0x000000563e3e722b */ /* 0x004fc40000000002 */
[----:B-1----:R-:W-:Y:S01]  /*9e5e0*/  DADD R8, -RZ, -R14 ;  /* 0x00000000ff087229 */ /* 0x002fe2000000090e */
[----:B------:R0:W5:Y:S04]  /*9e5f0*/  LDL.LU.128 R20, [R1+0xabf0] ;  /* 0x00abf00001147983 */ /* 0x0001680000300c00 */
[----:B------:R0:W5:Y:S04]  /*9e600*/  LDL.LU.64 R14, [R1+0xabd8] ;  /* 0x00abd800010e7983 */ /* 0x0001680000300a00 */
[----:B----4-:R0:W5:Y:S04]  /*9e610*/  LDL.LU.64 R6, [R1+0xabc8] ;  /* 0x00abc80001067983 */ /* 0x0101680000300a00 */
[----:B------:R0:W5:Y:S01]  /*9e620*/  LDL.LU.64 R2, [R1+0xabb8] ;  /* 0x00abb80001027983 */ /* 0x0001620000300a00 */
[----:B---3--:R-:W-:-:S03]  /*9e630*/  DFMA R52, R52, R86, R50 ;  /* 0x000000563434722b */ /* 0x008fc60000000032 */
[----:B------:R-:W2:Y:S01]  /*9e640*/  LDL.64 R50, [R1+0x8350] ;  /* 0x0083500001327983 */ /* 0x000ea20000100a00 */
[----:B------:R-:W-:Y:S01]  /*9e650*/  FFMA R0, RZ, R39, R83 ;  /* 0x00000027ff007223 */ /* 0x000fe20000000053 */
[----:B------:R-:W-:-:S04]  /*9e660*/  FSETP.GEU.AND P2, PT, |R9|, 6.5827683646048100446e-37, PT ;  /* 0x036000000900780b */ /* 0x000fc80003f4e200 */
[----:B------:R-:W-:Y:S01]  /*9e670*/  FSETP.GT.AND P1, PT, |R0|, 1.469367938527859385e-39, PT ;  /* 0x001000000000780b */ /* 0x000fe20003f24200 */
[----:B------:R-:W-:Y:S01]  /*9e680*/  BSSY.RECONVERGENT B3, `(.L_x_1534) ;  /* 0x000000d000037945 */ /* 0x000fe20003800200 */
[-C--:B------:R-:W-:Y:S02]  /*9e690*/  DFMA R54, R54, R86.reuse, R246 ;  /* 0x000000563636722b */ /* 0x080fe400000000f6 */
[-C--:B--2---:R-:W-:Y:S02]  /*9e6a0*/  DFMA R68, R50, R86.reuse, R68 ;  /* 0x000000563244722b */ /* 0x084fe40000000044 */
[----:B------:R-:W-:-:S05]  /*9e6b0*/  DFMA R50, R174, R86, R80 ;  /* 0x00000056ae32722b */ /* 0x000fca0000000050 */
[----:B------:R0:W-:Y:S04]  /*9e6c0*/  STL.64 [R1+0x7748], R68 ;  /* 0x0077484401007387 */ /* 0x0001e80000100a00 */
        /* <DEDUP_REMOVED lines=8> */
.L_x_1535:
[----:B------:R-:W-:Y:S05]  /*9e750*/  BSYNC.RECONVERGENT B3 ;  /* 0x0000000000037941 */ /* 0x000fea0003800200 */
.L_x_1534:
        /* <DEDUP_REMOVED lines=10> */
[----:B------:R1:W-:Y:S04]  /*9e800*/  STL.64 [R1+0xabc8], R6 ;  /* 0x00abc80601007387 */ /* 0x0003e80000100a00 */
[----:B------:R1:W-:Y:S01]  /*9e810*/  STL.64 [R1+0xabc0], R4 ;  /* 0x00abc00401007387 */ /* 0x0003e20000100a00 */
[----:B------:R-:W-:-:S03]  /*9e820*/  DFMA R8, R8, R12, R8 ;  /* 0x0000000c0808722b */ /* 0x000fc60000000008 */
[----:B--2---:R-:W2:Y:S04]  /*9e830*/  LDL.LU.64 R22, [R1+0x7710] ;  /* 0x0077100001167983 */ /* 0x004ea80000300a00 */
[----:B---3--:R-:W2:Y:S01]  /*9e840*/  LDL.64 R20, [R1+0x7f00] ;  /* 0x007f000001147983 */ /* 0x008ea20000100a00 */
[----:B------:R-:W-:-:S03]  /*9e850*/  DFMA R12, -R30, R8, 1 ;  /* 0x3ff000001e0c742b */ /* 0x000fc60000000108 */
[----:B----4-:R-:W3:Y:S04]  /*9e860*/  LDL.LU.64 R18, [R1+0x7750] ;  /* 0x0077500001127983 */ /* 0x010ee80000300a00 */
        /* <DEDUP_REMOVED lines=11> */
[----:B------:R1:W-:Y:S04]  /*9e920*/  STL.64 [R1+0xabb8], R2 ;  /* 0x00abb80201007387 */ /* 0x0003e80000100a00 */
[----:B------:R-:W2:Y:S04]  /*9e930*/  LDL.64 R8, [R1+0x8480] ;  /* 0x0084800001087983 */ /* 0x000ea80000100a00 */
[----:B------:R-:W4:Y:S04]  /*9e940*/  LDL.64 R50, [R1+0x7dc8] ;  /* 0x007dc80001327983 */ /* 0x000f280000100a00 */
[----:B0-----:R-:W4:Y:S04]  /*9e950*/  LDL.64 R26, [R1+0x8568] ;  /* 0x00856800011a7983 */ /* 0x001f280000100a00 */
[----:B-1----:R-:W4:Y:S04]  /*9e960*/  LDL.64 R24, [R1+0x8488] ;  /* 0x0084880001187983 */ /* 0x002f280000100a00 */
[----:B------:R-:W4:Y:S04]  /*9e970*/  LDL.LU.64 R2, [R1+0x7728] ;  /* 0x0077280001027983 */ /* 0x000f280000300a00 */
[----:B------:R-:W4:Y:S04]  /*9e980*/  LDL.LU.64 R174, [R1+0x7740] ;  /* 0x0077400001ae7983 */ /* 0x000f280000300a00 */
[----:B------:R-:W4:Y:S04]  /*9e990*/  LDL.64 R68, [R1+0x84c8] ;  /* 0x0084c80001447983 */ /* 0x000f280000100a00 */
[----:B------:R-:W4:Y:S01]  /*9e9a0*/  LDL.64 R246, [R1+0x84c0] ;  /* 0x0084c00001f67983 */ /* 0x000f220000100a00 */
[----:B--2---:R-:W-:-:S02]  /*9e9b0*/  DFMA R54, R8, R82, R54 ;  /* 0x000000520836722b */ /* 0x004fc40000000036 */
[----:B------:R-:W-:Y:S01]  /*9e9c0*/  DADD R8, -RZ, -R40 ;  /* 0x00000000ff087229 */ /* 0x000fe20000000928 */
[----:B------:R-:W2:Y:S01]  /*9e9d0*/  LDL.64 R40, [R1+0x7f08] ;  /* 0x007f080001287983 */ /* 0x000ea20000100a00 */
[-C--:B------:R-:W-:Y:S02]  /*9e9e0*/  DFMA R20, R20, R82.reuse, R22 ;  /* 0x000000521414722b */ /* 0x080fe40000000016 */
[-C--:B---3--:R-:W-:Y:S01]  /*9e9f0*/  DFMA R16, R16, R82.reuse, R18 ;  /* 0x000000521010722b */ /* 0x088fe20000000012 */
[----:B------:R0:W5:Y:S01]  /*9ea00*/  LDL.LU.64 R22, [R1+0xabf8] ;  /* 0x00abf80001167983 */ /* 0x0001620000300a00 */
[-C--:B----4-:R-:W-:Y:S02]  /*9ea10*/  DFMA R10, R10, R82.reuse, R14 ;  /* 0x000000520a0a722b */ /* 0x090fe4000000000e */
[-C--:B------:R-:W-:Y:S02]  /*9ea20*/  DFMA R4, R4, R82.reuse, R6 ;  /* 0x000000520404722b */ /* 0x080fe40000000006 */
[----:B--2---:R-:W-:-:S02]  /*9ea30*/  DFMA R40, R40, R82, R62 ;  /* 0x000000522828722b */ /* 0x004fc4000000003e */
[-C--:B------:R-:W-:Y:S01]  /*9ea40*/  DFMA R50, R50, R82.reuse, R238 ;  /* 0x000000523232722b */ /* 0x080fe200000000ee */
[----:B------:R-:W2:Y:S04]  /*9ea50*/  LDL.64 R62, [R1+0x7b88] ;  /* 0x007b8800013e7983 */ /* 0x000ea80000100a00 */
[----:B------:R-:W3:Y:S01]  /*9ea60*/  LDL.LU.64 R238, [R1+0x7708] ;  /* 0x0077080001ee7983 */ /* 0x000ee20000300a00 */
[-C--:B------:R-:W-:Y:S02]  /*9ea70*/  DFMA R236, R26, R82.reuse, R236 ;  /* 0x000000521aec722b */ /* 0x080fe400000000ec */
[-C--:B------:R-:W-:Y:S01]  /*9ea80*/  DFMA R52, R24, R82.reuse, R52 ;  /* 0x000000521834722b */ /* 0x080fe20000000034 */
[----:B------:R1:W-:Y:S04]  /*9ea90*/  STL.64 [R1+0x7710], R20 ;  /* 0x0077101401007387 */ /* 0x0003e80000100a00 */
[----:B------:R4:W-:Y:S04]  /*9eaa0*/  STL.64 [R1+0x7768], R16 ;  /* 0x0077681001007387 */ /* 0x0009e80000100a00 */
[----:B------:R0:W-:Y:S04]  /*9eab0*/  STL.64 [R1+0x7770], R10 ;  /* 0x0077700a01007387 */ /* 0x0001e80000100a00 */
[----:B------:R0:W-:Y:S04]  /*9eac0*/  STL.64 [R1+0x7778], R4 ;  /* 0x0077780401007387 */ /* 0x0001e80000100a00 */
[----:B------:R0:W5:Y:S04]  /*9ead0*/  LDL.LU.64 R26, [R1+0xac08] ;  /* 0x00ac0800011a7983 */ /* 0x0001680000300a00 */
[----:B------:R0:W5:Y:S04]  /*9eae0*/  LDL.LU.64 R24, [R1+0xac00] ;  /* 0x00ac000001187983 */ /* 0x0001680000300a00 */
[----:B-1----:R1:W5:Y:S04]  /*9eaf0*/  LDL.LU.64 R20, [R1+0xabf0] ;  /* 0x00abf00001147983 */ /* 0x0023680000300a00 */
[----:B------:R1:W5:Y:S04]  /*9eb00*/  LDL.LU.64 R18, [R1+0xabe8] ;  /* 0x00abe80001127983 */ /* 0x0003680000300a00 */
[----:B----4-:R1:W5:Y:S04]  /*9eb10*/  LDL.LU.64 R16, [R1+0xabe0] ;  /* 0x00abe00001107983 */ /* 0x0103680000300a00 */
[----:B------:R1:W5:Y:S04]  /*9eb20*/  LDL.LU.64 R14, [R1+0xabd8] ;  /* 0x00abd800010e7983 */ /* 0x0003680000300a00 */
[----:B0-----:R1:W5:Y:S04]  /*9eb30*/  LDL.LU.64 R10, [R1+0xabd0] ;  /* 0x00abd000010a7983 */ /* 0x0013680000300a00 */
[----:B------:R1:W5:Y:S04]  /*9eb40*/  LDL.LU.64 R6, [R1+0xabc8] ;  /* 0x00abc80001067983 */ /* 0x0003680000300a00 */
[----:B------:R1:W5:Y:S01]  /*9eb50*/  LDL.LU.64 R4, [R1+0xabc0] ;  /* 0x00abc00001047983 */ /* 0x0003620000300a00 */
[----:B--2---:R-:W-:-:S03]  /*9eb60*/  DFMA R62, R62, R82, R2 ;  /* 0x000000523e3e722b */ /* 0x004fc60000000002 */
[----:B------:R1:W5:Y:S01]  /*9eb70*/  LDL.LU.64 R2, [R1+0xabb8] ;  /* 0x00abb80001027983 */ /* 0x0003620000300a00 */
[----:B------:R-:W-:Y:S01]  /*9eb80*/  DFMA R68, R68, R82, R174 ;  /* 0x000000524444722b */ /* 0x000fe200000000ae */
[----:B------:R-:W-:Y:S01]  /*9eb90*/  FFMA R0, RZ, R31, R81 ;  /* 0x0000001fff007223 */ /* 0x000fe20000000051 */
[----:B------:R-:W-:-:S05]  /*9eba0*/  FSETP.GEU.AND P2, PT, |R9|, 6.5827683646048100446e-37, PT ;  /* 0x036000000900780b */ /* 0x000fca0003f4e200 */
[----:B------:R-:W-:Y:S01]  /*9ebb0*/  STL.64 [R1+0x7760], R68 ;  /* 0x0077604401007387 */ /* 0x000fe20000100a00 */
[----:B------:R-:W-:Y:S01]  /*9ebc0*/  FSETP.GT.AND P1, PT, |R0|, 1.469367938527859385e-39, PT ;  /* 0x001000000000780b */ /* 0x000fe20003f24200 */
[----:B------:R-:W-:Y:S02]  /*9ebd0*/  BSSY.RECONVERGENT B3, `(.L_x_1536) ;  /* 0x000000a000037945 */ /* 0x000fe40003800200 */
[----:B------:R3:W-:Y:S02]  /*9ebe0*/  STL.64 [R1+0x7728], R62 ;  /* 0x0077283e01007387 */ /* 0x0007e40000100a00 */
[----:B---3--:R-:W-:-:S08]  /*9ebf0*/  DFMA R62, R246, R82, R238 ;  /* 0x00000052f63e722b */ /* 0x008fd000000000ee */
[----:B-1----:R-:W-:Y:S05]  /*9ec00*/  @P1 BRA P2, `(.L_x_1537) ;  /* 0x0000000000181947 */ /* 0x002fea0001000000 */
[----:B------:R-:W-:Y:S01]  /*9ec10*/  IMAD.MOV.U32 R174, RZ, RZ, R30 ;  /* 0x000000ffffae7224 */ /* 0x000fe200078e001e */
[----:B------:R-:W-:Y:S02]  /*9ec20*/  MOV R175, R31 ;  /* 0x0000001f00af7202 */ /* 0x000fe40000000f00 */
[----:B------:R-:W-:-:S07]  /*9ec30*/  MOV R0, 0x9ec50 ;  /* 0x0009ec5000007802 */ /* 0x000fce0000000f00 */
[----:B-----5:R-:W-:Y:S05]  /*9ec40*/  CALL.REL.NOINC `($__internal_1_$__cuda_sm20_div_rn_f64_full) ;  /* 0x00000b1800987944 */ /* 0x020fea0003c00000 */
[----:B------:R-:W-:Y:S02]  /*9ec50*/  IMAD.MOV.U32 R80, RZ, RZ, R12 ;  /* 0x000000ffff507224 */ /* 0x000fe400078e000c */
[----:B------:R-:W-:-:S07]  /*9ec60*/  IMAD.MOV.U32 R81, RZ, RZ, R13 ;  /* 0x000000ffff517224 */ /* 0x000fce00078e000d */
.L_x_1537:
[----:B------:R-:W-:Y:S05]  /*9ec70*/  BSYNC.RECONVERGENT B3 ;  /* 0x0000000000037941 */ /* 0x000fea0003800200 */
.L_x_1536:
[----:B-----5:R-:W0:Y:S01]  /*9ec80*/  MUFU.RCP64H R9, R3 ;  /* 0x0000000300097308 */ /* 0x020e220000001800 */
[----:B------:R-:W-:Y:S01]  /*9ec90*/  MOV R8, 0x1 ;  /* 0x0000000100087802 */ /* 0x000fe20000000f00 */
        /* <DEDUP_REMOVED lines=8> */
[----:B---3--:R-:W3:Y:S04]  /*9ed20*/  LDL.LU.64 R14, [R1+0x7718] ;  /* 0x00771800010e7983 */ /* 0x008ee80000300a00 */
[----:B------:R-:W3:Y:S01]  /*9ed30*/  LDL.64 R246, [R1+0x7c28] ;  /* 0x007c280001f67983 */ /* 0x000ee20000100a00 */
[----:B------:R-:W-:-:S03]  /*9ed40*/  DFMA R8, R8, R12, R8 ;  /* 0x0000000c0808722b */ /* 0x000fc60000000008 */
[----:B0-----:R-:W3:Y:S04]  /*9ed50*/  LDL.64 R10, [R1+0x83d8] ;  /* 0x0083d800010a7983 */ /* 0x001ee80000100a00 */
[----:B------:R-:W3:Y:S01]  /*9ed60*/  LDL.64 R238, [R1+0x8200] ;  /* 0x0082000001ee7983 */ /* 0x000ee20000100a00 */
[----:B------:R-:W-:-:S03]  /*9ed70*/  DFMA R12, -R2, R8, 1 ;  /* 0x3ff00000020c742b */ /* 0x000fc60000000108 */
[----:B------:R0:W-:Y:S04]  /*9ed80*/  STL.64 [R1+0xabd8], R16 ;  /* 0x00abd81001007387 */ /* 0x0001e80000100a00 */
[----:B------:R-:W3:Y:S01]  /*9ed90*/  LDL.64 R174, [R1+0x53c0] ;  /* 0x0053c00001ae7983 */ /* 0x000ee20000100a00 */
[----:B------:R-:W-:-:S03]  /*9eda0*/  DFMA R8, R8, R12, R8 ;  /* 0x0000000c0808722b */ /* 0x000fc60000000008 */
[----:B0-----:R-:W3:Y:S05]  /*9edb0*/  LDL.LU.64 R16, [R1+0x7738] ;  /* 0x0077380001107983 */ /* 0x001eea0000300a00 */
[----:B------:R-:W-:-:S08]  /*9edc0*/  DMUL R12, R8, -R44 ;  /* 0x8000002c080c7228 */ /* 0x000fd00000000000 */
[----:B------:R-:W-:-:S08]  /*9edd0*/  DFMA R68, -R2, R12, -R44 ;  /* 0x0000000c0244722b */ /* 0x000fd0000000092c */
[----:B------:R-:W-:Y:S02]  /*9ede0*/  DFMA R68, R8, R68, R12 ;  /* 0x000000440844722b */ /* 0x000fe4000000000c */
[----:B------:R-:W-:Y:S01]  /*9edf0*/  DADD R8, -RZ, -R44 ;  /* 0x00000000ff087229 */ /* 0x000fe2000000092c */
[----:B------:R-:W3:Y:S01]  /*9ee00*/  LDL.64 R44, [R1+0x83d0] ;  /* 0x0083d000012c7983 */ /* 0x000ee20000100a00 */
[----:B----4-:R-:W-:-:S03]  /*9ee10*/  DFMA R236, R6, R80, R236 ;  /* 0x0000005006ec722b */ /* 0x010fc600000000ec */
[----:B------:R0:W5:Y:S01]  /*9ee20*/  LDL.LU.64 R6, [R1+0xabc0] ;  /* 0x00abc00001067983 */ /* 0x0001620000300a00 */
[----:B--2---:R-:W-:-:S03]  /*9ee30*/  DFMA R40, R4, R80, R40 ;  /* 0x000000500428722b */ /* 0x004fc60000000028 */
[----:B------:R0:W5:Y:S04]  /*9ee40*/  LDL.LU.64 R4, [R1+0xabb8] ;  /* 0x00abb80001047983 */ /* 0x0001680000300a00 */
[----:B------:R1:W-:Y:S04]  /*9ee50*/  STL.64 [R1+0x7740], R236 ;  /* 0x007740ec01007387 */ /* 0x0003e80000100a00 */
[----:B------:R2:W-:Y:S01]  /*9ee60*/  STL.64 [R1+0x7730], R40 ;  /* 0x0077302801007387 */ /* 0x0005e20000100a00 */
[----:B---3--:R-:W-:-:S03]  /*9ee70*/  DFMA R246, R246, R80, R54 ;  /* 0x00000050f6f6722b */ /* 0x008fc60000000036 */
[----:B------:R-:W3:Y:S01]  /*9ee80*/  LDL.64 R54, [R1+0x7c18] ;  /* 0x007c180001367983 */ /* 0x000ee20000100a00 */
[----:B------:R-:W-:-:S03]  /*9ee90*/  DFMA R10, R10, R80, R14 ;  /* 0x000000500a0a722b */ /* 0x000fc6000000000e */
[----:B-1----:R-:W4:Y:S01]  /*9eea0*/  LDL.64 R236, [R1+0x7c10] ;  /* 0x007c100001ec7983 */ /* 0x002f220000100a00 */
[----:B------:R-:W-:-:S03]  /*9eeb0*/  DFMA R238, R238, R80, R52 ;  /* 0x00000050eeee722b */ /* 0x000fc60000000034 */
[----:B------:R-:W3:Y:S04]  /*9eec0*/  LDL.LU.64 R52, [R1+0x7720] ;  /* 0x0077200001347983 */ /* 0x000ee80000300a00 */
[----:B--2---:R-:W4:Y:S04]  /*9eed0*/  LDL.LU.64 R40, [R1+0x7748] ;  /* 0x0077480001287983 */ /* 0x004f280000300a00 */
[----:B------:R1:W-:Y:S04]  /*9eee0*/  STL.64 [R1+0x7708], R10 ;  /* 0x0077080a01007387 */ /* 0x0003e80000100a00 */
[----:B------:R0:W5:Y:S04]  /*9eef0*/  LDL.LU.64 R14, [R1+0xabd0] ;  /* 0x00abd000010e7983 */ /* 0x0001680000300a00 */
[----:B-1----:R0:W5:Y:S01]  /*9ef00*/  LDL.LU.64 R10, [R1+0xabc8] ;  /* 0x00abc800010a7983 */ /* 0x0021620000300a00 */
[----:B------:R-:W-:-:S03]  /*9ef10*/  DFMA R44, R44, R80, R16 ;  /* 0x000000502c2c722b */ /* 0x000fc60000000010 */
[----:B------:R0:W5:Y:S01]  /*9ef20*/  LDL.LU.64 R16, [R1+0xabd8] ;  /* 0x00abd80001107983 */ /* 0x0001620000300a00 */
[----:B------:R-:W-:-:S03]  /*9ef30*/  FFMA R0, RZ, R3, R69 ;  /* 0x00000003ff007223 */ /* 0x000fc60000000045 */
[----:B------:R0:W-:Y:S01]  /*9ef40*/  STL.64 [R1+0x86f0], R174 ;  /* 0x0086f0ae01007387 */ /* 0x0001e20000100a00 */
[----:B------:R-:W-:Y:S02]  /*9ef50*/  FSETP.GEU.AND P2, PT, |R9|, 6.5827683646048100446e-37, PT ;  /* 0x036000000900780b */ /* 0x000fe40003f4e200 */
[----:B------:R-:W-:Y:S01]  /*9ef60*/  FSETP.GT.AND P1, PT, |R0|, 1.469367938527859385e-39, PT ;  /* 0x001000000000780b */ /* 0x000fe20003f24200 */
[----:B------:R-:W-:Y:S01]  /*9ef70*/  BSSY.RECONVERGENT B3, `(.L_x_1538) ;  /* 0x000000b000037945 */ /* 0x000fe20003800200 */
[-C--:B---3--:R-:W-:Y:S02]  /*9ef80*/  DFMA R54, R54, R80.reuse, R52 ;  /* 0x000000503636722b */ /* 0x088fe40000000034 */
[-C--:B------:R-:W-:Y:S02]  /*9ef90*/  DFMA R52, R174, R80.reuse, R62 ;  /* 0x00000050ae34722b */ /* 0x080fe4000000003e */
[----:B----4-:R-:W-:-:S07]  /*9efa0*/  DFMA R236, R236, R80, R40 ;  /* 0x00000050ecec722b */ /* 0x010fce0000000028 */
[----:B0-----:R-:W-:Y:S05]  /*9efb0*/  @P1 BRA P2, `(.L_x_1539) ;  /* 0x0000000000181947 */ /* 0x001fea0001000000 */
[----:B------:R-:W-:Y:S01]  /*9efc0*/  IMAD.MOV.U32 R174, RZ, RZ, R2 ;  /* 0x000000ffffae7224 */ /* 0x000fe200078e0002 */
[----:B------:R-:W-:Y:S01]  /*9efd0*/  MOV R0, 0x9f000 ;  /* 0x0009f00000007802 */ /* 0x000fe20000000f00 */
[----:B------:R-:W-:-:S07]  /*9efe0*/  IMAD.MOV.U32 R175, RZ, RZ, R3 ;  /* 0x000000ffffaf7224 */ /* 0x000fce00078e0003 */
[----:B-----5:R-:W-:Y:S05]  /*9eff0*/  CALL.REL.NOINC `($__internal_1_$__cuda_sm20_div_rn_f64_full) ;  /* 0x00000b1400ac7944 */ /* 0x020fea0003c00000 */
[----:B------:R-:W-:Y:S01]  /*9f000*/  MOV R68, R12 ;  /* 0x0000000c00447202 */ /* 0x000fe20000000f00 */
[----:B------:R-:W-:-:S07]  /*9f010*/  IMAD.MOV.U32 R69, RZ, RZ, R13 ;  /* 0x000000ffff457224 */ /* 0x000fce00078e000d */
.L_x_1539:
[----:B------:R-:W-:Y:S05]  /*9f020*/  BSYNC.RECONVERGENT B3 ;  /* 0x0000000000037941 */ /* 0x000fea0003800200 */
.L_x_1538:
        /* <DEDUP_REMOVED lines=8> */
[----:B---3--:R-:W3:Y:S01]  /*9f0b0*/  LDL.64 R2, [R1+0x7a20] ;  /* 0x007a200001027983 */ /* 0x008ee20000100a00 */
[----:B------:R-:W-:-:S03]  /*9f0c0*/  DFMA R12, R12, R12, R12 ;  /* 0x0000000c0c0c722b */ /* 0x000fc6000000000c */
[----:B------:R0:W-:Y:S04]  /*9f0d0*/  STL.64 [R1+0xabd8], R16 ;  /* 0x00abd81001007387 */ /* 0x0001e80000100a00 */
[----:B------:R1:W-:Y:S01]  /*9f0e0*/  STL.64 [R1+0xabd0], R10 ;  /* 0x00abd00a01007387 */ /* 0x0003e20000100a00 */
[----:B------:R-:W-:-:S03]  /*9f0f0*/  DFMA R8, R8, R12, R8 ;  /* 0x0000000c0808722b */ /* 0x000fc60000000008 */
[----:B------:R1:W-:Y:S04]  /*9f100*/  STL.64 [R1+0xabc8], R6 ;  /* 0x00abc80601007387 */ /* 0x0003e80000100a00 */
[----:B------:R1:W-:Y:S01]  /*9f110*/  STL.64 [R1+0xabc0], R4 ;  /* 0x00abc00401007387 */ /* 0x0003e20000100a00 */
[----:B------:R-:W-:-:S03]  /*9f120*/  DFMA R12, -R14, R8, 1 ;  /* 0x3ff000000e0c742b */ /* 0x000fc60000000108 */
[----:B0-----:R-:W3:Y:S04]  /*9f130*/  LDL.LU.64 R16, [R1+0x7710] ;  /* 0x0077100001107983 */ /* 0x001ee80000300a00 */
[----:B-1----:R-:W3:Y:S01]  /*9f140*/  LDL.64 R10, [R1+0x8710] ;  /* 0x00871000010a7983 */ /* 0x002ee20000100a00 */
[----:B------:R-:W-:-:S03]  /*9f150*/  DFMA R8, R8, R12, R8 ;  /* 0x0000000c0808722b */ /* 0x000fc60000000008 */
[----:B------:R-:W3:Y:S04]  /*9f160*/  LDL.LU.64 R6, [R1+0x7780] ;  /* 0x0077800001067983 */ /* 0x000ee80000300a00 */
[----:B------:R-:W3:Y:S01]  /*9f170*/  LDL.64 R4, [R1+0x7d08] ;  /* 0x007d080001047983 */ /* 0x000ee20000100a00 */
[----:B------:R-:W-:-:S03]  /*9f180*/  DMUL R12, R8, -R44 ;  /* 0x8000002c080c7228 */ /* 0x000fc60000000000 */
[----:B------:R0:W-:Y:S04]  /*9f190*/  STL.64 [R1+0xabf0], R22 ;  /* 0x00abf01601007387 */ /* 0x0001e80000100a00 */
[----:B------:R-:W3:Y:S01]  /*9f1a0*/  LDL.64 R174, [R1+0x7d18] ;  /* 0x007d180001ae7983 */ /* 0x000ee20000100a00 */
[----:B------:R-:W-:-:S03]  /*9f1b0*/  DFMA R40, -R14, R12, -R44 ;  /* 0x0000000c0e28722b */ /* 0x000fc6000000092c */
[----:B0-----:R-:W3:Y:S05]  /*9f1c0*/  LDL.LU.64 R22, [R1+0x7708] ;  /* 0x0077080001167983 */ /* 0x001eea0000300a00 */
[----:B------:R-:W-:Y:S01]  /*9f1d0*/  DFMA R62, R8, R40, R12 ;  /* 0x00000028083e722b */ /* 0x000fe2000000000c */
[----:B------:R-:W4:Y:S04]  /*9f1e0*/  LDL.LU.64 R8, [R1+0x7788] ;  /* 0x0077880001087983 */ /* 0x000f280000300a00 */
[----:B------:R-:W4:Y:S02]  /*9f1f0*/  LDL.64 R40, [R1+0x7b00] ;  /* 0x007b000001287983 */ /* 0x000f240000100a00 */
[----:B----4-:R-:W-:-:S02]  /*9f200*/  DFMA R40, R40, R68, R8 ;  /* 0x000000442828722b */ /* 0x010fc40000000008 */
[----:B------:R-:W-:Y:S01]  /*9f210*/  DADD R8, -RZ, -R44 ;  /* 0x00000000ff087229 */ /* 0x000fe2000000092c */
[----:B------:R-:W4:Y:S01]  /*9f220*/  LDL.64 R44, [R1+0x7b08] ;  /* 0x007b0800012c7983 */ /* 0x000f220000100a00 */
[-C--:B------:R-:W-:Y:S02]  /*9f230*/  DFMA R246, R20, R68.reuse, R246 ;  /* 0x0000004414f6722b */ /* 0x080fe400000000f6 */
[-C--:B--2---:R-:W-:Y:S01]  /*9f240*/  DFMA R238, R18, R68.reuse, R238 ;  /* 0x0000004412ee722b */ /* 0x084fe200000000ee */
[----:B------:R0:W5:Y:S01]  /*9f250*/  LDL.LU.64 R20, [R1+0xabe8] ;  /* 0x00abe80001147983 */ /* 0x0001620000300a00 */
[-C--:B---3--:R-:W-:Y:S02]  /*9f260*/  DFMA R236, R2, R68.reuse, R236 ;  /* 0x0000004402ec722b */ /* 0x088fe400000000ec */
[-C--:B------:R-:W-:Y:S02]  /*9f270*/  DFMA R10, R10, R68.reuse, R16 ;  /* 0x000000440a0a722b */ /* 0x080fe40000000010 */
[-C--:B------:R-:W-:Y:S01]  /*9f280*/  DFMA R4, R4, R68.reuse, R6 ;  /* 0x000000440404722b */ /* 0x080fe20000000006 */
[----:B------:R1:W-:Y:S04]  /*9f290*/  STL.64 [R1+0x7720], R246 ;  /* 0x007720f601007387 */ /* 0x0003e80000100a00 */
[----:B------:R2:W-:Y:S04]  /*9f2a0*/  STL.64 [R1+0x7718], R238 ;  /* 0x007718ee01007387 */ /* 0x0005e80000100a00 */
[----:B------:R3:W-:Y:S04]  /*9f2b0*/  STL.64 [R1+0x7710], R236 ;  /* 0x007710ec01007387 */ /* 0x0007e80000100a00 */
[----:B-1----:R-:W4:Y:S04]  /*9f2c0*/  LDL.64 R246, [R1+0x7a28] ;  /* 0x007a280001f67983 */ /* 0x002f280000100a00 */
[----:B--2---:R-:W2:Y:S04]  /*9f2d0*/  LDL.64 R238, [R1+0x7d10] ;  /* 0x007d100001ee7983 */ /* 0x004ea80000100a00 */
[----:B---3--:R-:W3:Y:S04]  /*9f2e0*/  LDL.LU.64 R236, [R1+0x7728] ;  /* 0x0077280001ec7983 */ /* 0x008ee80000300a00 */
[----:B------:R1:W-:Y:S04]  /*9f2f0*/  STL.64 [R1+0x7748], R10 ;  /* 0x0077480a01007387 */ /* 0x0003e80000100a00 */
[----:B------:R0:W-:Y:S04]  /*9f300*/  STL.64 [R1+0x7758], R4 ;  /* 0x0077580401007387 */ /* 0x0001e80000100a00 */
[----:B------:R0:W5:Y:S04]  /*9f310*/  LDL.LU.64 R18, [R1+0xabe0] ;  /* 0x00abe00001127983 */ /* 0x0001680000300a00 */
[----:B------:R0:W5:Y:S04]  /*9f320*/  LDL.LU.64 R16, [R1+0xabd8] ;  /* 0x00abd80001107983 */ /* 0x0001680000300a00 */
[----:B-1----:R1:W5:Y:S04]  /*9f330*/  LDL.LU.64 R10, [R1+0xabd0] ;  /* 0x00abd000010a7983 */ /* 0x0023680000300a00 */
[----:B------:R1:W5:Y:S04]  /*9f340*/  LDL.LU.64 R6, [R1+0xabc8] ;  /* 0x00abc80001067983 */ /* 0x0003680000300a00 */
[----:B0-----:R1:W5:Y:S04]  /*9f350*/  LDL.LU.64 R4, [R1+0xabc0] ;  /* 0x00abc00001047983 */ /* 0x0013680000300a00 */
[----:B------:R1:W5:Y:S01]  /*9f360*/  LDL.LU.64 R2, [R1+0xabb8] ;  /* 0x00abb80001027983 */ /* 0x0003620000300a00 */
[----:B----4-:R-:W-:-:S03]  /*9f370*/  DFMA R44, R44, R68, R22 ;  /* 0x000000442c2c722b */ /* 0x010fc60000000016 */
[----:B------:R1:W5:Y:S01]  /*9f380*/  LDL.LU.64 R22, [R1+0xabf0] ;  /* 0x00abf00001167983 */ /* 0x0003620000300a00 */
[----:B------:R-:W-:Y:S01]  /*9f390*/  FFMA R0, RZ, R15, R63 ;  /* 0x0000000fff007223 */ /* 0x000fe2000000003f */
[----:B------:R-:W-:-:S04]  /*9f3a0*/  FSETP.GEU.AND P2, PT, |R9|, 6.5827683646048100446e-37, PT ;  /* 0x036000000900780b */ /* 0x000fc80003f4e200 */
[----:B------:R-:W-:Y:S01]  /*9f3b0*/  FSETP.GT.AND P1, PT, |R0|, 1.469367938527859385e-39, PT ;  /* 0x001000000000780b */ /* 0x000fe20003f24200 */
[----:B------:R-:W-:Y:S01]  /*9f3c0*/  BSSY.RECONVERGENT B3, `(.L_x_1540) ;  /* 0x000000b000037945 */ /* 0x000fe20003800200 */
[-C--:B------:R-:W-:Y:S02]  /*9f3d0*/  DFMA R52, R174, R68.reuse, R52 ;  /* 0x00000044ae34722b */ /* 0x080fe40000000034 */
[-C--:B--2---:R-:W-:Y:S02]  /*9f3e0*/  DFMA R238, R238, R68.reuse, R54 ;  /* 0x00000044eeee722b */ /* 0x084fe40000000036 */
[----:B---3--:R-:W-:-:S07]  /*9f3f0*/  DFMA R246, R246, R68, R236 ;  /* 0x00000044f6f6722b */ /* 0x008fce00000000ec */
[----:B-1----:R-:W-:Y:S05]  /*9f400*/  @P1 BRA P2, `(.L_x_1541) ;  /* 0x0000000000181947 */ /* 0x002fea0001000000 */
[----:B------:R-:W-:Y:S01]  /*9f410*/  MOV R174, R14 ;  /* 0x0000000e00ae7202 */ /* 0x000fe20000000f00 */
[----:B------:R-:W-:Y:S01]  /*9f420*/  IMAD.MOV.U32 R175, RZ, RZ, R15 ;  /* 0x000000ffffaf7224 */ /* 0x000fe200078e000f */
[----:B------:R-:W-:-:S07]  /*9f430*/  MOV R0, 0x9f450 ;  /* 0x0009f45000007802 */ /* 0x000fce0000000f00 */
[----:B-----5:R-:W-:Y:S05]  /*9f440*/  CALL.REL.NOINC `($__internal_1_$__cuda_sm20_div_rn_f64_full) ;  /* 0x00000b1000987944 */ /* 0x020fea0003c00000 */
[----:B------:R-:W-:Y:S01]  /*9f450*/  IMAD.MOV.U32 R62, RZ, RZ, R12 ;  /* 0x000000ffff3e7224 */ /* 0x000fe200078e000c */
[----:B------:R-:W-:-:S07]  /*9f460*/  MOV R63, R13 ;  /* 0x0000000d003f7202 */ /* 0x000fce0000000f00 */
.L_x_1541:
[----:B------:R-:W-:Y:S05]  /*9f470*/  BSYNC.RECONVERGENT B3 ;  /* 0x0000000000037941 */ /* 0x000fea0003800200 */
.L_x_1540:
[----:B------:R-:W0:Y:S01]  /*9f480*/  MUFU.RCP64H R9, R119 ;  /* 0x0000007700097308 */ /* 0x000e220000001800 */
[----:B------:R-:W-:Y:S01]  /*9f490*/  IMAD.MOV.U32 R8, RZ, RZ, 0x1 ;  /* 0x00000001ff087424 */ /* 0x000fe200078e00ff */
[----:B-----5:R1:W-:Y:S04]  /*9f4a0*/  STL.64 [R1+0xabe8], R18 ;  /* 0x00abe81201007387 */ /* 0x0203e80000100a00 */
[----:B------:R-:W2:Y:S04]  /*9f4b0*/  LDL.64 R236, [R1+0x8080] ;  /* 0x0080800001ec7983 */ /* 0x000ea80000100a00 */
[----:B------:R-:W-:Y:S04]  /*9f4c0*/  STL.128 [R1+0xabf0], R20 ;  /* 0x00abf01401007387 */ /* 0x000fe80000100c00 */
[----:B-1----:R-:W3:Y:S01]  /*9f4d0*/  LDL.LU.64 R18, [R1+0x7730] ;  /* 0x0077300001127983 */ /* 0x002ee20000300a00 */
[----:B0-----:R-:W-:-:S08]  /*9f4e0*/  DFMA R12, -R118, R8, 1 ;  /* 0x3ff00000760c742b */ /* 0x001fd00000000108 */
[----:B------:R-:W-:Y:S01]  /*9f4f0*/  DFMA R12, R12, R12, R12 ;  /* 0x0000000c0c0c722b */ /* 0x000fe2000000000c */
[----:B------:R0:W-:Y:S04]  /*9f500*/  STL.64 [R1+0xabb8], R2 ;  /* 0x00abb80201007387 */ /* 0x0001e80000100a00 */
[----:B------:R1:W-:Y:S03]  /*9f510*/  STL.64 [R1+0xabe0], R16 ;  /* 0x00abe01001007387 */ /* 0x0003e60000100a00 */
[----:B------:R-:W-:Y:S01]  /*9f520*/  DFMA R8, R8, R12, R8 ;  /* 0x0000000c0808722b */ /* 0x000fe20000000008 */
[----:B------:R4:W-:Y:S04]  /*9f530*/  STL.64 [R1+0xabd8], R14 ;  /* 0x00abd80e01007387 */ /* 0x0009e80000100a00 */
[----:B0-----:R-:W3:Y:S03]  /*9f540*/  LDL.64 R2, [R1+0x7ae0] ;  /* 0x007ae00001027983 */ /* 0x001ee60000100a00 */
[----:B------:R-:W-:Y:S01]  /*9f550*/  DFMA R12, -R118, R8, 1 ;  /* 0x3ff00000760c742b */ /* 0x000fe20000000108 */
[----:B------:R0:W-:Y:S04]  /*9f560*/  STL.64 [R1+0xabc8], R6 ;  /* 0x00abc80601007387 */ /* 0x0001e80000100a00 */
[----:B------:R0:W-:Y:S03]  /*9f570*/  STL.64 [R1+0xabc0], R4 ;  /* 0x00abc00401007387 */ /* 0x0001e60000100a00 */
[----:B------:R-:W-:Y:S01]  /*9f580*/  DFMA R8, R8, R12, R8 ;  /* 0x0000000c0808722b */ /* 0x000fe20000000008 */
[----:B-1----:R-:W3:Y:S04]  /*9f590*/  LDL.LU.64 R16, [R1+0x7740] ;  /* 0x0077400001107983 */ /* 0x002ee80000300a00 */
[----:B----4-:R-:W4:Y:S03]  /*9f5a0*/  LDL.64 R14, [R1+0x8088] ;  /* 0x00808800010e7983 */ /* 0x010f260000100a00 */
[----:B------:R-:W-:Y:S01]  /*9f5b0*/  DMUL R12, R8, -R40 ;  /* 0x80000028080c7228 */ /* 0x000fe20000000000 */
[----:B0-----:R-:W4:Y:S04]  /*9f5c0*/  LDL.LU.64 R6, [R1+0x7718] ;  /* 0x0077180001067983 */ /* 0x001f280000300a00 */
[----:B------:R-:W4:Y:S03]  /*9f5d0*/  LDL.64 R4, [R1+0x7ad8] ;  /* 0x007ad80001047983 */ /* 0x000f260000100a00 */
[----:B------:R-:W-:Y:S01]  /*9f5e0*/  DFMA R54, -R118, R12, -R40 ;  /* 0x0000000c7636722b */ /* 0x000fe20000000928 */
[----:B------:R-:W4:Y:S07]  /*9f5f0*/  LDL.128 R20, [R1+0x5550] ;  /* 0x0055500001147983 */ /* 0x000f2e0000100c00 */
[----:B------:R-:W-:Y:S01]  /*9f600*/  DFMA R54, R8, R54, R12 ;  /* 0x000000360836722b */ /* 0x000fe2000000000c */
[----:B------:R-:W4:Y:S04]  /*9f610*/  LDL.LU.64 R8, [R1+0x7990] ;  /* 0x0079900001087983 */ /* 0x000f280000300a00 */
[----:B------:R0:W-:Y:S04]  /*9f620*/  STL.64 [R1+0xabd0], R10 ;  /* 0x00abd00a01007387 */ /* 0x0001e80000100a00 */
[----:B0-----:R-:W4:Y:S01]  /*9f630*/  LDL.LU.64 R10, [R1+0x7720] ;  /* 0x00772000010a7983 */ /* 0x001f220000300a00 */
[----:B--2---:R-:W-:-:S03]  /*9f640*/  DFMA R236, R236, R62, R44 ;  /* 0x0000003eecec722b */ /* 0x004fc6000000002c */
[----:B------:R-:W2:Y:S01]  /*9f650*/  LDL.64 R44, [R1+0x7ad0] ;  /* 0x007ad000012c7983 */ /* 0x000ea20000100a00 */
[----:B---3--:R-:W-:-:S03]  /*9f660*/  DFMA R246, R2, R62, R246 ;  /* 0x0000003e02f6722b */ /* 0x008fc600000000f6 */
[----:B------:R0:W5:Y:S01]  /*9f670*/  LDL.LU.64 R2, [R1+0xabb8] ;  /* 0x00abb80001027983 */ /* 0x0001620000300a00 */
[-C--:B----4-:R-:W-:Y:S02]  /*9f680*/  DFMA R14, R14, R62.reuse, R16 ;  /* 0x0000003e0e0e722b */ /* 0x090fe40000000010 */
[-C--:B------:R-:W-:Y:S01]  /*9f690*/  DFMA R4, R4, R62.reuse, R6 ;  /* 0x0000003e0404722b */ /* 0x080fe20000000006 */
[----:B------:R-:W-:Y:S01]  /*9f6a0*/  STL.128 [R1+0x81e0], R20 ;  /* 0x0081e01401007387 */ /* 0x000fe20000100c00 */
[----:B------:R-:W-:-:S03]  /*9f6b0*/  DFMA R8, R8, R62, R18 ;  /* 0x0000003e0808722b */ /* 0x000fc60000000012 */
[----:B------:R1:W-:Y:S04]  /*9f6c0*/  STL.64 [R1+0x7730], R246 ;  /* 0x007730f601007387 */ /* 0x0003e80000100a00 */
[----:B------:R-:W3:Y:S04]  /*9f6d0*/  LDL.64 R174, [R1+0x81e8] ;  /* 0x0081e80001ae7983 */ /* 0x000ee80000100a00 */
[----:B------:R4:W-:Y:S04]  /*9f6e0*/  STL.64 [R1+0x7738], R8 ;  /* 0x0077380801007387 */ /* 0x0009e80000100a00 */
[----:B-1----:R-:W3:Y:S04]  /*9f6f0*/  LDL.LU.64 R246, [R1+0x7710] ;  /* 0x0077100001f67983 */ /* 0x002ee80000300a00 */
[----:B------:R1:W-:Y:S01]  /*9f700*/  STL.64 [R1+0x7708], R14 ;  /* 0x0077080e01007387 */ /* 0x0003e20000100a00 */
[----:B----4-:R-:W-:-:S03]  /*9f710*/  DADD R8, -RZ, -R40 ;  /* 0x00000000ff087229 */ /* 0x010fc60000000928 */
[----:B------:R4:W-:Y:S04]  /*9f720*/  STL.64 [R1+0x7740], R4 ;  /* 0x0077400401007387 */ /* 0x0009e80000100a00 */
[----:B------:R-:W3:Y:S04]  /*9f730*/  LDL.64 R40, [R1+0x7ae8] ;  /* 0x007ae80001287983 */ /* 0x000ee80000100a00 */
[----:B------:R0:W5:Y:S04]  /*9f740*/  LDL.LU.128 R20, [R1+0xabf0] ;  /* 0x00abf00001147983 */ /* 0x0001680000300c00 */
[----:B------:R0:W5:Y:S04]  /*9f750*/  LDL.LU.64 R18, [R1+0xabe8] ;  /* 0x00abe80001127983 */ /* 0x0001680000300a00 */
[----:B------:R0:W5:Y:S04]  /*9f760*/  LDL.LU.64 R16, [R1+0xabe0] ;  /* 0x00abe00001107983 */ /* 0x0001680000300a00 */
[----:B-1----:R0:W5:Y:S04]  /*9f770*/  LDL.LU.64 R14, [R1+0xabd8] ;  /* 0x00abd800010e7983 */ /* 0x0021680000300a00 */
[----:B------:R0:W5:Y:S04]  /*9f780*/  LDL.LU.64 R6, [R1+0xabc8] ;  /* 0x00abc80001067983 */ /* 0x0001680000300a00 */
[----:B----4-:R0:W5:Y:S01]  /*9f790*/  LDL.LU.64 R4, [R1+0xabc0] ;  /* 0x00abc00001047983 */ /* 0x0101620000300a00 */
[----:B--2---:R-:W-:-:S03]  /*9f7a0*/  DFMA R44, R44, R62, R10 ;  /* 0x0000003e2c2c722b */ /* 0x004fc6000000000a */
[----:B------:R0:W5:Y:S01]  /*9f7b0*/  LDL.LU.64 R10, [R1+0xabd0] ;  /* 0x00abd000010a7983 */ /* 0x0001620000300a00 */
[----:B---3--:R-:W-:-:S03]  /*9f7c0*/  DFMA R40, R40, R62, R238 ;  /* 0x0000003e2828722b */ /* 0x008fc600000000ee */
[----:B------:R-:W2:Y:S01]  /*9f7d0*/  LDL.64 R238, [R1+0x7e10] ;  /* 0x007e100001ee7983 */ /* 0x000ea20000100a00 */
[----:B------:R-:W-:Y:S01]  /*9f7e0*/  FFMA R0, RZ, R119, R55 ;  /* 0x00000077ff007223 */ /* 0x000fe20000000037 */
[----:B------:R-:W-:-:S04]  /*9f7f0*/  FSETP.GEU.AND P2, PT, |R9|, 6.5827683646048100446e-37, PT ;  /* 0x036000000900780b */ /* 0x000fc80003f4e200 */
[----:B------:R-:W-:Y:S01]  /*9f800*/  FSETP.GT.AND P1, PT, |R0|, 1.469367938527859385e-39, PT ;  /* 0x001000000000780b */ /* 0x000fe20003f24200 */
[----:B------:R-:W-:Y:S01]  /*9f810*/  BSSY.RECONVERGENT B3, `(.L_x_1542) ;  /* 0x000000b000037945 */ /* 0x000fe20003800200 */
[----:B--2---:R-:W-:-:S07]  /*9f820*/  DFMA R52, R238, R62, R52 ;  /* 0x0000003eee34722b */ /* 0x004fce0000000034 */
[----:B------:R0:W-:Y:S01]  /*9f830*/  STL.64 [R1+0x7728], R52 ;  /* 0x0077283401007387 */ /* 0x0001e20000100a00 */
[----:B------:R-:W-:-:S03]  /*9f840*/  DFMA R238, R174, R62, R246 ;  /* 0x0000003eaeee722b */ /* 0x000fc600000000f6 */
[----:B------:R-:W-:Y:S08]  /*9f850*/  @P1 BRA P2, `(.L_x_1543) ;  /* 0x0000000000181947 */ /* 0x000ff00001000000 */
[----:B------:R-:W-:Y:S01]  /*9f860*/  IMAD.MOV.U32 R174, RZ, RZ, R118 ;  /* 0x000000ffffae7224 */ /* 0x000fe200078e0076 */
[----:B------:R-:W-:Y:S02]  /*9f870*/  MOV R175, R119 ;  /* 0x0000007700af7202 */ /* 0x000fe40000000f00 */
[----:B------:R-:W-:-:S07]  /*9f880*/  MOV R0, 0x9f8a0 ;  /* 0x0009f8a000007802 */ /* 0x000fce0000000f00 */
[----:B0----5:R-:W-:Y:S05]  /*9f890*/  CALL.REL.NOINC `($__internal_1_$__cuda_sm20_div_rn_f64_full) ;  /* 0x00000b0c00847944 */ /* 0x021fea0003c00000 */
[----:B------:R-:W-:Y:S02]  /*9f8a0*/  IMAD.MOV.U32 R54, RZ, RZ, R12 ;  /* 0x000000ffff367224 */ /* 0x000fe400078e000c */
[----:B------:R-:W-:-:S07]  /*9f8b0*/  IMAD.MOV.U32 R55, RZ, RZ, R13 ;  /* 0x000000ffff377224 */ /* 0x000fce00078e000d */
.L_x_1543:
[----:B------:R-:W-:Y:S05]  /*9f8c0*/  BSYNC.RECONVERGENT B3 ;  /* 0x0000000000037941 */ /* 0x000fea0003800200 */
.L_x_1542:
[----:B-----5:R-:W-:Y:S01]  /*9f8d0*/  STL.64 [R1+0xabe0], R18 ;  /* 0x00abe01201007387 */ /* 0x020fe20000100a00 */
[----:B------:R-:W1:Y:S01]  /*9f8e0*/  MUFU.RCP64H R9, R11 ;  /* 0x0000000b00097308 */ /* 0x000e620000001800 */
[----:B------:R-:W-:Y:S02]  /*9f8f0*/  MOV R8, 0x1 ;  /* 0x0000000100087802 */ /* 0x000fe40000000f00 */
[----:B------:R2:W-:Y:S04]  /*9f900*/  STL.64 [R1+0xabd8], R16 ;  /* 0x00abd81001007387 */ /* 0x0005e80000100a00 */
[----:B------:R-:W-:Y:S04]  /*9f910*/  STL.64 [R1+0xabc8], R6 ;  /* 0x00abc80601007387 */ /* 0x000fe80000100a00 */
[----:B------:R3:W-:Y:S04]  /*9f920*/  STL.64 [R1+0xabc0], R4 ;  /* 0x00abc00401007387 */ /* 0x0007e80000100a00 */
[----:B--2---:R-:W2:Y:S01]  /*9f930*/  LDL.128 R16, [R1+0x5610] ;  /* 0x0056100001107983 */ /* 0x004ea20000100c00 */
[----:B-1----:R-:W-:-:S03]  /*9f940*/  DFMA R12, -R10, R8, 1 ;  /* 0x3ff000000a0c742b */ /* 0x002fc60000000108 */
[----:B------:R1:W-:Y:S04]  /*9f950*/  STL.64 [R1+0xabb8], R2 ;  /* 0x00abb80201007387 */ /* 0x0003e80000100a00 */
[----:B---3--:R-:W3:Y:S01]  /*9f960*/  LDL.128 R4, [R1+0x5650] ;  /* 0x0056500001047983 */ /* 0x008ee20000100c00 */
[----:B------:R-:W-:-:S03]  /*9f970*/  DFMA R12, R12, R12, R12 ;  /* 0x0000000c0c0c722b */ /* 0x000fc6000000000c */
[----:B------:R-:W4:Y:S04]  /*9f980*/  LDL.LU.64 R246, [R1+0x7a70] ;  /* 0x007a700001f67983 */ /* 0x000f280000300a00 */
[----:B-1----:R-:W4:Y:S01]  /*9f990*/  LDL.LU.64 R2, [R1+0x7a80] ;  /* 0x007a800001027983 */ /* 0x002f220000300a00 */
        /* <DEDUP_REMOVED lines=8> */
[----:B------:R0:W-:Y:S01]  /*9fa20*/  STL.64 [R1+0xabe8], R20 ;  /* 0x00abe81401007387 */ /* 0x0001e20000100a00 */
[----:B------:R-:W-:-:S03]  /*9fa30*/  DMUL R12, R8, -R50 ;  /* 0x80000032080c7228 */ /* 0x000fc60000000000 */
[----:B------:R0:W-:Y:S04]  /*9fa40*/  STL.64 [R1+0xabd0], R14 ;  /* 0x00abd00e01007387 */ /* 0x0001e80000100a00 */
[----:B-1----:R-:W4:Y:S01]  /*9fa50*/  LDL.LU.64 R30, [R1+0x7738] ;  /* 0x00773800011e7983 */ /* 0x002f220000300a00 */
[----:B0-----:R-:W-:-:S03]  /*9fa60*/  DFMA R52, -R10, R12, -R50 ;  /* 0x0000000c0a34722b */ /* 0x001fc60000000932 */
[----:B------:R-:W4:Y:S04]  /*9fa70*/  LDL.64 R28, [R1+0x7c68] ;  /* 0x007c6800011c7983 */ /* 0x000f280000100a00 */
[----:B------:R-:W4:Y:S01]  /*9fa80*/  LDL.LU.64 R26, [R1+0x7758] ;  /* 0x00775800011a7983 */ /* 0x000f220000300a00 */
[----:B------:R-:W-:-:S03]  /*9fa90*/  DFMA R52, R8, R52, R12 ;  /* 0x000000340834722b */ /* 0x000fc6000000000c */
[----:B------:R-:W4:Y:S04]  /*9faa0*/  LDL.64 R8, [R1+0x82f0] ;  /* 0x0082f00001087983 */ /* 0x000f280000100a00 */
[----:B------:R-:W4:Y:S04]  /*9fab0*/  LDL.64 R24, [R1+0x8600] ;  /* 0x0086000001187983 */ /* 0x000f280000100a00 */
[----:B------:R-:W4:Y:S04]  /*9fac0*/  LDL.LU.64 R22, [R1+0x7768] ;  /* 0x0077680001167983 */ /* 0x000f280000300a00 */
[----:B------:R-:W4:Y:S04]  /*9fad0*/  LDL.64 R20, [R1+0x8608] ;  /* 0x0086080001147983 */ /* 0x000f280000100a00 */
[----:B------:R-:W4:Y:S04]  /*9fae0*/  LDL.64 R14, [R1+0x8278] ;  /* 0x00827800010e7983 */ /* 0x000f280000100a00 */
[----:B------:R0:W-:Y:S04]  /*9faf0*/  STL.64 [R1+0xac20], R34 ;  /* 0x00ac202201007387 */ /* 0x0001e80000100a00 */
[----:B------:R1:W-:Y:S04]  /*9fb00*/  STL.64 [R1+0xac18], R32 ;  /* 0x00ac182001007387 */ /* 0x0003e80000100a00 */
[----:B0-----:R-:W4:Y:S04]  /*9fb10*/  LDL.LU.64 R34, [R1+0x7708] ;  /* 0x0077080001227983 */ /* 0x001f280000300a00 */
[----:B-1----:R-:W4:Y:S04]  /*9fb20*/  LDL.LU.64 R32, [R1+0x7748] ;  /* 0x0077480001207983 */ /* 0x002f280000300a00 */
[----:B--2---:R0:W-:Y:S04]  /*9fb30*/  STL.128 [R1+0x82b0], R16 ;  /* 0x0082b01001007387 */ /* 0x0041e80000100c00 */
[----:B0-----:R-:W2:Y:S01]  /*9fb40*/  LDL.64 R18, [R1+0x8270] ;  /* 0x0082700001127983 */ /* 0x001ea20000100a00 */
[----:B---3--:R-:W-:Y:S01]  /*9fb50*/  IMAD.MOV.U32 R174, RZ, RZ, R6 ;  /* 0x000000ffffae7224 */ /* 0x008fe200078e0006 */
[-C--:B----4-:R-:W-:Y:S01]  /*9fb60*/  DFMA R2, R2, R54.reuse, R44 ;  /* 0x000000360202722b */ /* 0x090fe2000000002c */
[----:B------:R-:W-:Y:S01]  /*9fb70*/  IMAD.MOV.U32 R175, RZ, RZ, R7 ;  /* 0x000000ffffaf7224 */ /* 0x000fe200078e0007 */
[----:B------:R0:W-:Y:S04]  /*9fb80*/  STL.128 [R1+0x82c0], R4 ;  /* 0x0082c00401007387 */ /* 0x0001e80000100c00 */
[----:B------:R-:W3:Y:S01]  /*9fb90*/  LDL.LU.64 R16, [R1+0x7730] ;  /* 0x0077300001107983 */ /* 0x000ee20000300a00 */
[----:B------:R-:W-:-:S03]  /*9fba0*/  DFMA R246, R246, R54, R40 ;  /* 0x00000036f6f6722b */ /* 0x000fc60000000028 */
[----:B------:R1:W-:Y:S04]  /*9fbb0*/  STL.64 [R1+0x7720], R2 ;  /* 0x0077200201007387 */ /* 0x0003e80000100a00 */
[----:B------:R-:W4:Y:S04]  /*9fbc0*/  LDL.64 R44, [R1+0x82f8] ;  /* 0x0082f800012c7983 */ /* 0x000f280000100a00 */
[----:B0-----:R-:W4:Y:S04]  /*9fbd0*/  LDL.LU.64 R6, [R1+0x7760] ;  /* 0x0077600001067983 */ /* 0x001f280000300a00 */
[----:B------:R-:W4:Y:S04]  /*9fbe0*/  LDL.64 R4, [R1+0x7f30] ;  /* 0x007f300001047983 */ /* 0x000f280000100a00 */
[----:B-1----:R-:W4:Y:S04]  /*9fbf0*/  LDL.LU.64 R2, [R1+0x7740] ;  /* 0x0077400001027983 */ /* 0x002f280000300a00 */
[----:B------:R-:W4:Y:S01]  /*9fc00*/  LDL.64 R40, [R1+0x7c60] ;  /* 0x007c600001287983 */ /* 0x000f220000100a00 */
[----:B--2---:R-:W-:-:S02]  /*9fc10*/  DFMA R238, R18, R54, R238 ;  /* 0x0000003612ee722b */ /* 0x004fc400000000ee */
[----:B------:R-:W-:Y:S01]  /*9fc20*/  DFMA R236, R8, R54, R236 ;  /* 0x0000003608ec722b */ /* 0x000fe200000000ec */
[----:B------:R0:W5:Y:S04]  /*9fc30*/  LDL.LU.64 R18, [R1+0xabe0] ;  /* 0x00abe00001127983 */ /* 0x0001680000300a00 */
[----:B------:R1:W-:Y:S04]  /*9fc40*/  STL.64 [R1+0x7708], R238 ;  /* 0x007708ee01007387 */ /* 0x0003e80000100a00 */
[----:B-1----:R-:W2:Y:S01]  /*9fc50*/  LDL.64 R238, [R1+0x82b8] ;  /* 0x0082b80001ee7983 */ /* 0x002ea20000100a00 */
[----:B------:R-:W-:-:S03]  /*9fc60*/  DADD R8, -RZ, -R50 ;  /* 0x00000000ff087229 */ /* 0x000fc60000000932 */
[----:B------:R-:W2:Y:S01]  /*9fc70*/  LDL.LU.64 R50, [R1+0x7728] ;  /* 0x0077280001327983 */ /* 0x000ea20000300a00 */
[-C--:B------:R-:W-:Y:S02]  /*9fc80*/  DFMA R28, R28, R54.reuse, R30 ;  /* 0x000000361c1c722b */ /* 0x080fe4000000001e */
[-C--:B------:R-:W-:Y:S01]  /*9fc90*/  DFMA R24, R24, R54.reuse, R26 ;  /* 0x000000361818722b */ /* 0x080fe2000000001a */
[----:B------:R0:W5:Y:S01]  /*9fca0*/  LDL.LU.64 R30, [R1+0xac10] ;  /* 0x00ac1000011e7983 */ /* 0x0001620000300a00 */
[-C--:B------:R-:W-:Y:S02]  /*9fcb0*/  DFMA R20, R20, R54.reuse, R22 ;  /* 0x000000361414722b */ /* 0x080fe40000000016 */
[-C--:B---3--:R-:W-:Y:S02]  /*9fcc0*/  DFMA R14, R14, R54.reuse, R16 ;  /* 0x000000360e0e722b */ /* 0x088fe40000000010 */
[-C--:B----4-:R-:W-:Y:S01]  /*9fcd0*/  DFMA R4, R4, R54.reuse, R6 ;  /* 0x000000360404722b */ /* 0x090fe20000000006 */
[----:B------:R1:W-:Y:S01]  /*9fce0*/  STL.64 [R1+0x7750], R28 ;  /* 0x0077501c01007387 */ /* 0x0003e20000100a00 */
[----:B------:R-:W-:-:S02]  /*9fcf0*/  DFMA R44, R44, R54, R34 ;  /* 0x000000362c2c722b */ /* 0x000fc40000000022 */
        /* <DEDUP_REMOVED lines=21> */
[----:B------:R1:W-:Y:S01]  /*9fe50*/  STL.64 [R1+0x7740], R50 ;  /* 0x0077403201007387 */ /* 0x0003e20000100a00 */
[----:B------:R-:W-:Y:S01]  /*9fe60*/  FSETP.GT.AND P1, PT, |R0|, 1.469367938527859385e-39, PT ;  /* 0x001000000000780b */ /* 0x000fe20003f24200 */
        /* <DEDUP_REMOVED lines=8> */
.L_x_1545:
[----:B------:R-:W-:Y:S05]  /*9fef0*/  BSYNC.RECONVERGENT B3 ;  /* 0x0000000000037941 */ /* 0x000fea0003800200 */
.L_x_1544:
[----:B-----5:R-:W-:Y:S04]  /*9ff00*/  STL.64 [R1+0xabc8], R6 ;  /* 0x00abc80601007387 */ /* 0x020fe80000100a00 */
[----:B------:R0:W-:Y:S04]  /*9ff10*/  STL.64 [R1+0xabc0], R4 ;  /* 0x00abc00401007387 */ /* 0x0001e80000100a00 */
[----:B------:R-:W2:Y:S01]  /*9ff20*/  LDL.64 R50, [R1+0x8240] ;  /* 0x0082400001327983 */ /* 0x000ea20000100a00 */
[----:B------:R-:W1:Y:S01]  /*9ff30*/  MUFU.RCP64H R9, R65 ;  /* 0x0000004100097308 */ /* 0x000e620000001800 */
[----:B------:R-:W-:-:S02]  /*9ff40*/  IMAD.MOV.U32 R8, RZ, RZ, 0x1 ;  /* 0x00000001ff087424 */ /* 0x000fc400078e00ff */
[----:B------:R3:W-:Y:S04]  /*9ff50*/  STL.64 [R1+0xac48], R46 ;  /* 0x00ac482e01007387 */ /* 0x0007e80000100a00 */
[----:B0-----:R-:W4:Y:S04]  /*9ff60*/  LDL.128 R4, [R1+0x56d0] ;  /* 0x0056d00001047983 */ /* 0x001f280000100c00 */
[----:B------:R-:W-:Y:S04]  /*9ff70*/  STL.64 [R1+0xabb8], R2 ;  /* 0x00abb80201007387 */ /* 0x000fe80000100a00 */
[----:B---3--:R-:W3:Y:S01]  /*9ff80*/  LDL.LU.64 R46, [R1+0x7cb0] ;  /* 0x007cb000012e7983 */ /* 0x008ee20000300a00 */
[----:B-1----:R-:W-:-:S03]  /*9ff90*/  DFMA R12, -R64, R8, 1 ;  /* 0x3ff00000400c742b */ /* 0x002fc60000000108 */
[----:B------:R0:W-:Y:S04]  /*9ffa0*/  STL.64 [R1+0xac40], R42 ;  /* 0x00ac402a01007387 */ /* 0x0001e80000100a00 */
[----:B------:R1:W-:Y:S01]  /*9ffb0*/  STL.64 [R1+0xac28], R34 ;  /* 0x00ac282201007387 */ /* 0x0003e20000100a00 */
[----:B------:R-:W-:-:S03]  /*9ffc0*/  DFMA R12, R12, R12, R12 ;  /* 0x0000000c0c0c722b */ /* 0x000fc6000000000c */
[----:B------:R1:W-:Y:S04]  /*9ffd0*/  STL.64 [R1+0xac20], R32 ;  /* 0x00ac202001007387 */ /* 0x0003e80000100a00 */
[----:B0-----:R-:W3:Y:S01]  /*9ffe0*/  LDL.LU.64 R42, [R1+0x7ca0] ;  /* 0x007ca000012a7983 */ /* 0x001ee20000300a00 */
        /* <DEDUP_REMOVED lines=23> */
[----:B------:R0:W-:Y:S04]  /*a0160*/  STL.64 [R1+0xac38], R38 ;  /* 0x00ac382601007387 */ /* 0x0001e80000100a00 */
[----:B------:R1:W-:Y:S04]  /*a0170*/  STL.64 [R1+0xac30], R36 ;  /* 0x00ac302401007387 */ /* 0x0003e80000100a00 */
[----:B------:R1:W-:Y:S04]  /*a0180*/  STL.64 [R1+0xac18], R30 ;  /* 0x00ac181e01007387 */ /* 0x0003e80000100a00 */
[----:B0-----:R-:W3:Y:S04]  /*a0190*/  LDL.LU.64 R38, [R1+0x7720] ;  /* 0x0077200001267983 */ /* 0x001ee80000300a00 */
[----:B-1----:R-:W3:Y:S04]  /*a01a0*/  LDL.64 R36, [R1+0x7bd8] ;  /* 0x007bd80001247983 */ /* 0x002ee80000100a00 */
[----:B------:R-:W3:Y:S01]  /*a01b0*/  LDL.LU.64 R30, [R1+0x7710] ;  /* 0x00771000011e7983 */ /* 0x000ee20000300a00 */
[----:B--2---:R-:W-:-:S03]  /*a01c0*/  DFMA R8, R50, R52, R236 ;  /* 0x000000343208722b */ /* 0x004fc600000000ec */
[----:B------:R-:W2:Y:S04]  /*a01d0*/  LDL.64 R236, [R1+0x7b98] ;  /* 0x007b980001ec7983 */ /* 0x000ea80000100a00 */
[----:B----4-:R0:W-:Y:S01]  /*a01e0*/  STL.128 [R1+0x81c0], R4 ;  /* 0x0081c00401007387 */ /* 0x0101e20000100c00 */
[----:B------:R-:W-:Y:S01]  /*a01f0*/  IMAD.MOV.U32 R2, RZ, RZ, R6 ;  /* 0x000000ffff027224 */ /* 0x000fe200078e0006 */
[----:B------:R-:W-:Y:S01]  /*a0200*/  MOV R3, R7 ;  /* 0x0000000700037202 */ /* 0x000fe20000000f00 */
[----:B------:R-:W-:Y:S02]  /*a0210*/  DMUL R50, R12, -R8 ;  /* 0x800000080c327228 */ /* 0x000fe40000000000 */
[----:B---3--:R-:W-:Y:S01]  /*a0220*/  DFMA R40, R46, R52, R40 ;  /* 0x000000342e28722b */ /* 0x008fe20000000028 */
[----:B------:R1:W5:Y:S05]  /*a0230*/  LDL.LU.64 R46, [R1+0xac48] ;  /* 0x00ac4800012e7983 */ /* 0x00036a0000300a00 */
[----:B------:R-:W-:Y:S01]  /*a0240*/  DFMA R174, -R64, R50, -R8 ;  /* 0x0000003240ae722b */ /* 0x000fe20000000908 */
[----:B0-----:R-:W3:Y:S07]  /*a0250*/  LDL.128 R4, [R1+0x5710] ;  /* 0x0057100001047983 */ /* 0x001eee0000100c00 */
[----:B------:R-:W-:Y:S01]  /*a0260*/  DFMA R50, R12, R174, R50 ;  /* 0x000000ae0c32722b */ /* 0x000fe20000000032 */
[----:B------:R0:W-:Y:S04]  /*a0270*/  STL.64 [R1+0x7748], R40 ;  /* 0x0077482801007387 */ /* 0x0001e80000100a00 */
[----:B0-----:R-:W4:Y:S01]  /*a0280*/  LDL.64 R40, [R1+0x8248] ;  /* 0x0082480001287983 */ /* 0x001f220000100a00 */
[----:B------:R-:W-:-:S03]  /*a0290*/  DFMA R246, R42, R52, R246 ;  /* 0x000000342af6722b */ /* 0x000fc600000000f6 */
[----:B------:R1:W5:Y:S04]  /*a02a0*/  LDL.LU.64 R42, [R1+0xac40] ;  /* 0x00ac4000012a7983 */ /* 0x0003680000300a00 */
[----:B------:R0:W-:Y:S04]  /*a02b0*/  STL.64 [R1+0x7760], R246 ;  /* 0x007760f601007387 */ /* 0x0001e80000100a00 */
[----:B0-----:R-:W2:Y:S04]  /*a02c0*/  LDL.64 R246, [R1+0x7bd0] ;  /* 0x007bd00001f67983 */ /* 0x001ea80000100a00 */
[----:B---3--:R0:W-:Y:S01]  /*a02d0*/  STL.128 [R1+0x81d0], R4 ;  /* 0x0081d00401007387 */ /* 0x0081e20000100c00 */
[----:B------:R-:W-:-:S02]  /*a02e0*/  IMAD.MOV.U32 R174, RZ, RZ, R6 ;  /* 0x000000ffffae7224 */ /* 0x000fc400078e0006 */
[----:B------:R-:W-:Y:S02]  /*a02f0*/  IMAD.MOV.U32 R175, RZ, RZ, R7 ;  /* 0x000000ffffaf7224 */ /* 0x000fe400078e0007 */
[----:B0-----:R-:W3:Y:S04]  /*a0300*/  LDL.64 R6, [R1+0x8640] ;  /* 0x0086400001067983 */ /* 0x001ee80000100a00 */
[----:B------:R-:W3:Y:S01]  /*a0310*/  LDL.LU.64 R4, [R1+0x7750] ;  /* 0x0077500001047983 */ /* 0x000ee20000300a00 */
[----:B----4-:R-:W-:-:S03]  /*a0320*/  DFMA R40, R40, R52, R44 ;  /* 0x000000342828722b */ /* 0x010fc6000000002c */
[----:B------:R-:W4:Y:S01]  /*a0330*/  LDL.LU.64 R44, [R1+0x7740] ;  /* 0x00774000012c7983 */ /* 0x000f220000300a00 */
[-C--:B------:R-:W-:Y:S02]  /*a0340*/  DFMA R32, R32, R52.reuse, R34 ;  /* 0x000000342020722b */ /* 0x080fe40000000022 */
[-C--:B------:R-:W-:Y:S01]  /*a0350*/  DFMA R26, R26, R52.reuse, R28 ;  /* 0x000000341a1a722b */ /* 0x080fe2000000001c */
[----:B------:R1:W5:Y:S01]  /*a0360*/  LDL.LU.64 R34, [R1+0xac28] ;  /* 0x00ac280001227983 */ /* 0x0003620000300a00 */
[-C--:B------:R-:W-:Y:S02]  /*a0370*/  DFMA R22, R22, R52.reuse, R24 ;  /* 0x000000341616722b */ /* 0x080fe40000000018 */
[-C--:B------:R-:W-:Y:S02]  /*a0380*/  DFMA R18, R18, R52.reuse, R20 ;  /* 0x000000341212722b */ /* 0x080fe40000000014 */
[-C--:B------:R-:W-:Y:S01]  /*a0390*/  DFMA R14, R14, R52.reuse, R16 ;  /* 0x000000340e0e722b */ /* 0x080fe20000000010 */
[----:B------:R0:W-:Y:S01]  /*a03a0*/  STL.64 [R1+0x7758], R32 ;  /* 0x0077582001007387 */ /* 0x0001e20000100a00 */
[----:B------:R-:W-:-:S02]  /*a03b0*/  DFMA R238, R36, R52, R238 ;  /* 0x0000003424ee722b */ /* 0x000fc400000000ee */
[-C--:B--2---:R-:W-:Y:S01]  /*a03c0*/  DFMA R246, R246, R52.reuse, R38 ;  /* 0x00000034f6f6722b */ /* 0x084fe20000000026 */
[----:B------:R2:W-:Y:S01]  /*a03d0*/  STL.64 [R1+0x7728], R26 ;  /* 0x0077281a01007387 */ /* 0x0005e20000100a00 */
[----:B------:R-:W-:-:S03]  /*a03e0*/  DFMA R236, R236, R52, R30 ;  /* 0x00000034ecec722b */ /* 0x000fc6000000001e */
[----:B------:R1:W-:Y:S04]  /*a03f0*/  STL.64 [R1+0x7720], R22 ;  /* 0x0077201601007387 */ /* 0x0003e80000100a00 */
[----:B------:R1:W-:Y:S04]  /*a0400*/  STL.64 [R1+0x7780], R18 ;  /* 0x0077801201007387 */ /* 0x0003e80000100a00 */
[----:B------:R1:W-:Y:S04]  /*a0410*/  STL.64 [R1+0x7718], R14 ;  /* 0x0077180e01007387 */ /* 0x0003e80000100a00 */
[----:B------:R0:W5:Y:S04]  /*a0420*/  LDL.LU.64 R38, [R1+0xac38] ;  /* 0x00ac380001267983 */ /* 0x0001680000300a00 */
[----:B------:R1:W5:Y:S04]  /*a0430*/  LDL.LU.64 R36, [R1+0xac30] ;  /* 0x00ac300001247983 */ /* 0x0003680000300a00 */
[----:B0-----:R0:W5:Y:S04]  /*a0440*/  LDL.LU.64 R32, [R1+0xac20] ;  /* 0x00ac200001207983 */ /* 0x0011680000300a00 */
[----:B------:R0:W5:Y:S04]  /*a0450*/  LDL.LU.64 R30, [R1+0xac18] ;  /* 0x00ac1800011e7983 */ /* 0x0001680000300a00 */
[----:B------:R0:W5:Y:S04]  /*a0460*/  LDL.LU.64 R28, [R1+0xac10] ;  /* 0x00ac1000011c7983 */ /* 0x0001680000300a00 */
[----:B--2---:R0:W5:Y:S04]  /*a0470*/  LDL.LU.64 R26, [R1+0xac08] ;  /* 0x00ac0800011a7983 */ /* 0x0041680000300a00 */
[----:B------:R0:W5:Y:S04]  /*a0480*/  LDL.LU.64 R24, [R1+0xac00] ;  /* 0x00ac000001187983 */ /* 0x0001680000300a00 */
[----:B-1----:R0:W5:Y:S04]  /*a0490*/  LDL.LU.64 R22, [R1+0xabf8] ;  /* 0x00abf80001167983 */ /* 0x0021680000300a00 */
[----:B------:R0:W5:Y:S04]  /*a04a0*/  LDL.LU.64 R20, [R1+0xabf0] ;  /* 0x00abf00001147983 */ /* 0x0001680000300a00 */
[----:B------:R0:W5:Y:S04]  /*a04b0*/  LDL.LU.64 R18, [R1+0xabe8] ;  /* 0x00abe80001127983 */ /* 0x0001680000300a00 */
[----:B------:R0:W5:Y:S04]  /*a04c0*/  LDL.LU.64 R16, [R1+0xabe0] ;  /* 0x00abe00001107983 */ /* 0x0001680000300a00 */
[----:B------:R0:W5:Y:S01]  /*a04d0*/  LDL.LU.64 R14, [R1+0xabd8] ;  /* 0x00abd800010e7983 */ /* 0x0001620000300a00 */
[----:B---3--:R-:W-:-:S03]  /*a04e0*/  DFMA R6, R6, R52, R10 ;  /* 0x000000340606722b */ /* 0x008fc6000000000a */
[----:B------:R0:W5:Y:S01]  /*a04f0*/  LDL.LU.64 R10, [R1+0xabd0] ;  /* 0x00abd000010a7983 */ /* 0x0001620000300a00 */
[----:B------:R-:W-:-:S03]  /*a0500*/  DFMA R2, R2, R52, R4 ;  /* 0x000000340202722b */ /* 0x000fc60000000004 */
[----:B------:R0:W5:Y:S04]  /*a0510*/  LDL.LU.64 R4, [R1+0xabc0] ;  /* 0x00abc00001047983 */ /* 0x0001680000300a00 */
[----:B------:R1:W-:Y:S04]  /*a0520*/  STL.64 [R1+0x7730], R6 ;  /* 0x0077300601007387 */ /* 0x0003e80000100a00 */
[----:B------:R2:W-:Y:S04]  /*a0530*/  STL.64 [R1+0x7708], R2 ;  /* 0x0077080201007387 */ /* 0x0005e80000100a00 */
[----:B-1----:R0:W5:Y:S04]  /*a0540*/  LDL.LU.64 R6, [R1+0xabc8] ;  /* 0x00abc80001067983 */ /* 0x0021680000300a00 */
[----:B--2---:R0:W5:Y:S01]  /*a0550*/  LDL.LU.64 R2, [R1+0xabb8] ;  /* 0x00abb80001027983 */ /* 0x0041620000300a00 */
[----:B----4-:R-:W-:-:S02]  /*a0560*/  DFMA R44, R174, R52, R44 ;  /* 0x00000034ae2c722b */ /* 0x010fc4000000002c */
[----:B------:R-:W-:Y:S01]  /*a0570*/  DADD R8, -RZ, -R8 ;  /* 0x00000000ff087229 */ /* 0x000fe20000000908 */
[----:B------:R-:W-:-:S04]  /*a0580*/  FFMA R0, RZ, R65, R51 ;  /* 0x00000041ff007223 */ /* 0x000fc80000000033 */
[----:B------:R0:W-:Y:S01]  /*a0590*/  STL.64 [R1+0x7738], R44 ;  /* 0x0077382c01007387 */ /* 0x0001e20000100a00 */
[----:B------:R-:W-:-:S04]  /*a05a0*/  FSETP.GT.AND P1, PT, |R0|, 1.469367938527859385e-39, PT ;  /* 0x001000000000780b */ /* 0x000fc80003f24200 */
[----:B------:R-:W-:Y:S01]  /*a05b0*/  FSETP.GEU.AND P2, PT, |R9|, 6.5827683646048100446e-37, PT ;  /* 0x036000000900780b */ /* 0x000fe20003f4e200 */
[----:B------:R-:W-:-:S12]  /*a05c0*/  BSSY.RECONVERGENT B3, `(.L_x_1546) ;  /* 0x0000008000037945 */ /* 0x000fd80003800200 */
[----:B0-----:R-:W-:Y:S05]  /*a05d0*/  @P1 BRA P2, `(.L_x_1547) ;  /* 0x0000000000181947 */ /* 0x001fea0001000000 */
[----:B------:R-:W-:Y:S01]  /*a05e0*/  MOV R174, R64 ;  /* 0x0000004000ae7202 */ /* 0x000fe20000000f00 */
[----:B------:R-:W-:Y:S01]  /*a05f0*/  IMAD.MOV.U32 R175, RZ, RZ, R65 ;  /* 0x000000ffffaf7224 */ /* 0x000fe200078e0041 */
[----:B------:R-:W-:-:S07]  /*a0600*/  MOV R0, 0xa0620 ;  /* 0x000a062000007802 */ /* 0x000fce0000000f00 */
[----:B-----5:R-:W-:Y:S05]  /*a0610*/  CALL.REL.NOINC `($__internal_1_$__cuda_sm20_div_rn_f64_full) ;  /* 0x00000b0000247944 */ /* 0x020fea0003c00000 */
[----:B------:R-:W-:Y:S01]  /*a0620*/  IMAD.MOV.U32 R50, RZ, RZ, R12 ;  /* 0x000000ffff327224 */ /* 0x000fe200078e000c */
[----:B------:R-:W-:-:S07]  /*a0630*/  MOV R51, R13 ;  /* 0x0000000d00337202 */ /* 0x000fce0000000f00 */
.L_x_1547:
[----:B------:R-:W-:Y:S05]  /*a0640*/  BSYNC.RECONVERGENT B3 ;  /* 0x0000000000037941 */ /* 0x000fea0003800200 */
.L_x_1546:
[----:B------:R-:W0:Y:S01]  /*a0650*/  MUFU.RCP64H R9, R109 ;  /* 0x0000006d00097308 */ /* 0x000e220000001800 */
[----:B------:R-:W-:Y:S01]  /*a0660*/  IMAD.MOV.U32 R8, RZ, RZ, 0x1 ;  /* 0x00000001ff087424 */ /* 0x000fe200078e00ff */
[----:B------:R1:W-:Y:S05]  /*a0670*/  STL.128 [R1+0xac40], R52 ;  /* 0x00ac403401007387 */ /* 0x0003ea0000100c00 */
[----:B0-----:R-:W-:Y:S01]  /*a0680*/  DFMA R12, -R108, R8, 1 ;  /* 0x3ff000006c0c742b */ /* 0x001fe20000000108 */
[----:B-----5:R0:W-:Y:S04]  /*a0690*/  STL.64 [R1+0xac30], R36 ;  /* 0x00ac302401007387 */ /* 0x0201e80000100a00 */
[----:B-1----:R-:W2:Y:S03]  /*a06a0*/  LDL.128 R52, [R1+0x57b0] ;  /* 0x0057b00001347983 */ /* 0x002ea60000100c00 */
[----:B------:R-:W-:Y:S01]  /*a06b0*/  DFMA R12, R12, R12, R12 ;  /* 0x0000000c0c0c722b */ /* 0x000fe2000000000c */
[----:B0-----:R-:W3:Y:S07]  /*a06c0*/  LDL.LU.64 R36, [R1+0x7aa8] ;  /* 0x007aa80001247983 */ /* 0x001eee0000300a00 */
[----:B------:R-:W-:-:S08]  /*a06d0*/  DFMA R8, R8, R12, R8 ;  /* 0x0000000c0808722b */ /* 0x000fd00000000008 */
[----:B------:R-:W-:-:S08]  /*a06e0*/  DFMA R12, -R108, R8, 1 ;  /* 0x3ff000006c0c742b */ /* 0x000fd00000000108 */
[----:B------:R-:W-:Y:S02]  /*a06f0*/  DFMA R12, R8, R12, R8 ;  /* 0x0000000c080c722b */ /* 0x000fe40000000008 */
[----:B------:R-:W-:-:S08]  /*a0700*/  DFMA R8, R66, R50, R40 ;  /* 0x000000324208722b */ /* 0x000fd00000000028 */
[----:B------:R-:W-:-:S08]  /*a0710*/  DMUL R40, R12, -R8 ;  /* 0x800000080c287228 */ /* 0x000fd00000000000 */
[----:B------:R-:W-:-:S08]  /*a0720*/  DFMA R44, -R108, R40, -R8 ;  /* 0x000000286c2c722b */ /* 0x000fd00000000908 */
[----:B------:R-:W-:Y:S01]  /*a0730*/  DFMA R44, R12, R44, R40 ;  /* 0x0000002c0c2c722b */ /* 0x000fe20000000028 */
        /* <DEDUP_REMOVED lines=26> */
[----:B------:R1:W-:Y:S04]  /*a08e0*/  STL.64 [R1+0xabe0], R16 ;  /* 0x00abe01001007387 */ /* 0x0003e80000100a00 */
[----:B------:R1:W-:Y:S04]  /*a08f0*/  STL.64 [R1+0xabb8], R2 ;  /* 0x00abb80201007387 */ /* 0x0003e80000100a00 */
[----:B0-----:R-:W4:Y:S04]  /*a0900*/  LDL.LU.64 R34, [R1+0x7748] ;  /* 0x0077480001227983 */ /* 0x001f280000300a00 */
[----:B-1----:R-:W4:Y:S04]  /*a0910*/  LDL.LU.64 R16, [R1+0x7760] ;  /* 0x0077600001107983 */ /* 0x002f280000300a00 */
[----:B------:R-:W4:Y:S04]  /*a0920*/  LDL.LU.64 R2, [R1+0x7758] ;  /* 0x0077580001027983 */ /* 0x000f280000300a00 */
[----:B--2---:R0:W-:Y:S04]  /*a0930*/  STL.128 [R1+0x7e90], R52 ;  /* 0x007e903401007387 */ /* 0x0041e80000100c00 */
[----:B------:R-:W2:Y:S01]  /*a0940*/  LDL.64 R174, [R1+0x7e90] ;  /* 0x007e900001ae7983 */ /* 0x000ea20000100a00 */
[----:B---3--:R-:W-:-:S03]  /*a0950*/  DFMA R236, R36, R50, R236 ;  /* 0x0000003224ec722b */ /* 0x008fc600000000ec */
[----:B------:R1:W5:Y:S01]  /*a0960*/  LDL.LU.64 R36, [R1+0xac30] ;  /* 0x00ac300001247983 */ /* 0x0003620000300a00 */
[----:B----4-:R-:W-:-:S03]  /*a0970*/  DFMA R40, R40, R50, R246 ;  /* 0x000000322828722b */ /* 0x010fc600000000f6 */
[----:B0-----:R1:W5:Y:S04]  /*a0980*/  LDL.LU.128 R52, [R1+0xac40] ;  /* 0x00ac400001347983 */ /* 0x0013680000300c00 */
[----:B------:R-:W3:Y:S04]  /*a0990*/  LDL.64 R246, [R1+0x7f78] ;  /* 0x007f780001f67983 */ /* 0x000ee80000100a00 */
[----:B------:R0:W-:Y:S04]  /*a09a0*/  STL.64 [R1+0x7778], R236 ;  /* 0x007778ec01007387 */ /* 0x0001e80000100a00 */
[----:B0-----:R-:W4:Y:S01]  /*a09b0*/  LDL.64 R236, [R1+0x7f88] ;  /* 0x007f880001ec7983 */ /* 0x001f220000100a00 */
[----:B---3--:R-:W-:-:S03]  /*a09c0*/  DFMA R246, R246, R50, R238 ;  /* 0x00000032f6f6722b */ /* 0x008fc600000000ee */
[----:B------:R-:W3:Y:S01]  /*a09d0*/  LDL.64 R238, [R1+0x7a60] ;  /* 0x007a600001ee7983 */ /* 0x000ee20000100a00 */
[-C--:B------:R-:W-:Y:S02]  /*a09e0*/  DFMA R30, R30, R50.reuse, R32 ;  /* 0x000000321e1e722b */ /* 0x080fe40000000020 */
[-C--:B------:R-:W-:Y:S01]  /*a09f0*/  DFMA R26, R26, R50.reuse, R28 ;  /* 0x000000321a1a722b */ /* 0x080fe2000000001c */
[----:B------:R1:W5:Y:S01]  /*a0a00*/  LDL.LU.64 R32, [R1+0xac20] ;  /* 0x00ac200001207983 */ /* 0x0003620000300a00 */
[-C--:B------:R-:W-:Y:S02]  /*a0a10*/  DFMA R22, R22, R50.reuse, R24 ;  /* 0x000000321616722b */ /* 0x080fe40000000018 */
[-C--:B------:R-:W-:Y:S02]  /*a0a20*/  DFMA R18, R18, R50.reuse, R20 ;  /* 0x000000321212722b */ /* 0x080fe40000000014 */
[-C--:B------:R-:W-:Y:S02]  /*a0a30*/  DFMA R10, R10, R50.reuse, R14 ;  /* 0x000000320a0a722b */ /* 0x080fe4000000000e */
[-C--:B------:R-:W-:Y:S01]  /*a0a40*/  DFMA R4, R4, R50.reuse, R6 ;  /* 0x000000320404722b */ /* 0x080fe20000000006 */
[----:B------:R0:W-:Y:S01]  /*a0a50*/  STL.64 [R1+0x7710], R30 ;  /* 0x0077101e01007387 */ /* 0x0001e20000100a00 */
[----:B--2---:R-:W-:-:S02]  /*a0a60*/  DFMA R174, R174, R50, R2 ;  /* 0x00000032aeae722b */ /* 0x004fc40000000002 */
[-C--:B----4-:R-:W-:Y:S01]  /*a0a70*/  DFMA R236, R236, R50.reuse, R16 ;  /* 0x00000032ecec722b */ /* 0x090fe20000000010 */
[----:B------:R2:W-:Y:S04]  /*a0a80*/  STL.64 [R1+0x7748], R26 ;  /* 0x0077481a01007387 */ /* 0x0005e80000100a00 */
[----:B------:R4:W-:Y:S04]  /*a0a90*/  STL.64 [R1+0x7740], R22 ;  /* 0x0077401601007387 */ /* 0x0009e80000100a00 */
[----:B------:R1:W-:Y:S04]  /*a0aa0*/  STL.64 [R1+0x7770], R18 ;  /* 0x0077701201007387 */ /* 0x0003e80000100a00 */
[----:B------:R1:W-:Y:S04]  /*a0ab0*/  STL.64 [R1+0x7768], R10 ;  /* 0x0077680a01007387 */ /* 0x0003e80000100a00 */
[----:B------:R1:W-:Y:S04]  /*a0ac0*/  STL.64 [R1+0x7760], R4 ;  /* 0x0077600401007387 */ /* 0x0003e80000100a00 */
[----:B0-----:R0:W5:Y:S04]  /*a0ad0*/  LDL.LU.64 R30, [R1+0xac18] ;  /* 0x00ac1800011e7983 */ /* 0x0011680000300a00 */
[----:B------:R0:W5:Y:S04]  /*a0ae0*/  LDL.LU.64 R28, [R1+0xac10] ;  /* 0x00ac1000011c7983 */ /* 0x0001680000300a00 */
[----:B--2---:R0:W5:Y:S04]  /*a0af0*/  LDL.LU.64 R26, [R1+0xac08] ;  /* 0x00ac0800011a7983 */ /* 0x0041680000300a00 */
[----:B------:R0:W5:Y:S04]  /*a0b00*/  LDL.LU.64 R24, [R1+0xac00] ;  /* 0x00ac000001187983 */ /* 0x0001680000300a00 */
[----:B----4-:R0:W5:Y:S04]  /*a0b10*/  LDL.LU.64 R22, [R1+0xabf8] ;  /* 0x00abf80001167983 */ /* 0x0101680000300a00 */
[----:B------:R0:W5:Y:S04]  /*a0b20*/  LDL.LU.64 R20, [R1+0xabf0] ;  /* 0x00abf00001147983 */ /* 0x0001680000300a00 */
[----:B-1----:R0:W5:Y:S04]  /*a0b30*/  LDL.LU.64 R18, [R1+0xabe8] ;  /* 0x00abe80001127983 */ /* 0x0021680000300a00 */
[----:B------:R0:W5:Y:S04]  /*a0b40*/  LDL.LU.64 R16, [R1+0xabe0] ;  /* 0x00abe00001107983 */ /* 0x0001680000300a00 */
[----:B------:R0:W5:Y:S04]  /*a0b50*/  LDL.LU.64 R14, [R1+0xabd8] ;  /* 0x00abd800010e7983 */ /* 0x0001680000300a00 */
[----:B------:R0:W5:Y:S04]  /*a0b60*/  LDL.LU.64 R10, [R1+0xabd0] ;  /* 0x00abd000010a7983 */ /* 0x0001680000300a00 */
[----:B------:R0:W5:Y:S04]  /*a0b70*/  LDL.LU.64 R6, [R1+0xabc8] ;  /* 0x00abc80001067983 */ /* 0x0001680000300a00 */
[----:B------:R0:W5:Y:S04]  /*a0b80*/  LDL.LU.64 R4, [R1+0xabc0] ;  /* 0x00abc00001047983 */ /* 0x0001680000300a00 */
[----:B------:R0:W5:Y:S01]  /*a0b90*/  LDL.LU.64 R2, [R1+0xabb8] ;  /* 0x00abb80001027983 */ /* 0x0001620000300a00 */
[----:B---3--:R-:W-:-:S03]  /*a0ba0*/  DFMA R238, R238, R50, R34 ;  /* 0x00000032eeee722b */ /* 0x008fc60000000022 */
[----:B------:R0:W5:Y:S01]  /*a0bb0*/  LDL.LU.64 R34, [R1+0xac28] ;  /* 0x00ac280001227983 */ /* 0x0001620000300a00 */
[----:B------:R-:W-:Y:S01]  /*a0bc0*/  DADD R8, -RZ, -R8 ;  /* 0x00000000ff087229 */ /* 0x000fe20000000908 */
[----:B------:R-:W-:Y:S02]  /*a0bd0*/  FFMA R0, RZ, R109, R45 ;  /* 0x0000006dff007223 */ /* 0x000fe4000000002d */
[----:B------:R0:W-:Y:S03]  /*a0be0*/  STL.64 [R1+0x7708], R174 ;  /* 0x007708ae01007387 */ /* 0x0001e60000100a00 */
[----:B------:R-:W-:-:S04]  /*a0bf0*/  FSETP.GT.AND P1, PT, |R0|, 1.469367938527859385e-39, PT ;  /* 0x001000000000780b */ /* 0x000fc80003f24200 */
        /* <DEDUP_REMOVED lines=9> */
.L_x_1549:
[----:B------:R-:W-:Y:S05]  /*a0c90*/  BSYNC.RECONVERGENT B3 ;  /* 0x0000000000037941 */ /* 0x000fea0003800200 */
.L_x_1548:
[----:B------:R0:W-:Y:S04]  /*a0ca0*/  STL.64 [R1+0xac30], R38 ;  /* 0x00ac302601007387 */ /* 0x0001e80000100a00 */
[----:B------:R1:W-:Y:S04]  /*a0cb0*/  STL.64 [R1+0xac38], R42 ;  /* 0x00ac382a01007387 */ /* 0x0003e80000100a00 */
[----:B0-----:R-:W2:Y:S04]  /*a0cc0*/  LDL.LU.64 R38, [R1+0x7b18] ;  /* 0x007b180001267983 */ /* 0x001ea80000300a00 */
[----:B-1----:R-:W3:Y:S01]  /*a0cd0*/  LDL.LU.64 R42, [R1+0x7b28] ;  /* 0x007b2800012a7983 */ /* 0x002ee20000300a00 */
[----:B--2---:R-:W-:-:S03]  /*a0ce0*/  DFMA R236, R38, R44, R236 ;  /* 0x0000002c26ec722b */ /* 0x004fc600000000ec */
[----:B-----5:R-:W-:Y:S04]  /*a0cf0*/  STL.64 [R1+0xac28], R36 ;  /* 0x00ac282401007387 */ /* 0x020fe80000100a00 */
[----:B------:R-:W-:Y:S04]  /*a0d00*/  STL.64 [R1+0xac20], R32 ;  /* 0x00ac202001007387 */ /* 0x000fe80000100a00 */
[----:B------:R0:W-:Y:S04]  /*a0d10*/  STL.64 [R1+0x7750], R236 ;  /* 0x007750ec01007387 */ /* 0x0001e80000100a00 */
[----:B------:R1:W-:Y:S04]  /*a0d20*/  STL.64 [R1+0xac18], R30 ;  /* 0x00ac181e01007387 */ /* 0x0003e80000100a00 */
[----:B------:R2:W-:Y:S04]  /*a0d30*/  STL.64 [R1+0xac10], R28 ;  /* 0x00ac101c01007387 */ /* 0x0005e80000100a00 */
[----:B0-----:R-:W4:Y:S04]  /*a0d40*/  LDL.64 R236, [R1+0x7b20] ;  /* 0x007b200001ec7983 */ /* 0x001f280000100a00 */
        /* <DEDUP_REMOVED lines=10> */
[----:B------:R-:W4:Y:S04]  /*a0df0*/  LDL.LU.64 R36, [R1+0x7710] ;  /* 0x0077100001247983 */ /* 0x000f280000300a00 */
[----:B------:R-:W4:Y:S04]  /*a0e00*/  LDL.64 R32, [R1+0x7fe0] ;  /* 0x007fe00001207983 */ /* 0x000f280000100a00 */
[----:B-1----:R-:W4:Y:S04]  /*a0e10*/  LDL.LU.64 R30, [R1+0x7708] ;  /* 0x00770800011e7983 */ /* 0x002f280000300a00 */
[----:B--2---:R-:W2:Y:S04]  /*a0e20*/  LDL.64 R28, [R1+0x7fe8] ;  /* 0x007fe800011c7983 */ /* 0x004ea80000100a00 */
[----:B0-----:R-:W2:Y:S04]  /*a0e30*/  LDL.LU.64 R26, [R1+0x7778] ;  /* 0x00777800011a7983 */ /* 0x001ea80000300a00 */
[----:B---3--:R-:W3:Y:S04]  /*a0e40*/  LDL.64 R24, [R1+0x7fd0] ;  /* 0x007fd00001187983 */ /* 0x008ee80000100a00 */
        /* <DEDUP_REMOVED lines=8> */
[----:B------:R0:W-:Y:S01]  /*a0ed0*/  STL.64 [R1+0xabb8], R2 ;  /* 0x00abb80201007387 */ /* 0x0001e20000100a00 */
[----:B------:R-:W1:Y:S01]  /*a0ee0*/  MUFU.RCP64H R9, R35 ;  /* 0x0000002300097308 */ /* 0x000e620000001800 */
[----:B------:R-:W-:Y:S01]  /*a0ef0*/  MOV R8, 0x1 ;  /* 0x0000000100087802 */ /* 0x000fe20000000f00 */
[-C--:B------:R-:W-:Y:S01]  /*a0f00*/  DFMA R238, R42, R44.reuse, R238 ;  /* 0x0000002c2aee722b */ /* 0x080fe200000000ee */
[----:B------:R0:W5:Y:S04]  /*a0f10*/  LDL.LU.64 R38, [R1+0xac30] ;  /* 0x00ac300001267983 */ /* 0x0001680000300a00 */
[----:B------:R1:W5:Y:S04]  /*a0f20*/  LDL.LU.64 R42, [R1+0xac38] ;  /* 0x00ac3800012a7983 */ /* 0x0003680000300a00 */
[----:B0-----:R-:W3:Y:S01]  /*a0f30*/  LDL.LU.64 R2, [R1+0x7768] ;  /* 0x0077680001027983 */ /* 0x001ee20000300a00 */
[----:B----4-:R-:W-:-:S03]  /*a0f40*/  DFMA R236, R236, R44, R246 ;  /* 0x0000002cecec722b */ /* 0x010fc600000000f6 */
[----:B------:R-:W4:Y:S01]  /*a0f50*/  LDL.64 R246, [R1+0x7ab0] ;  /* 0x007ab00001f67983 */ /* 0x000f220000100a00 */
[----:B-1----:R-:W-:-:S08]  /*a0f60*/  DFMA R12, -R34, R8, 1 ;  /* 0x3ff00000220c742b */ /* 0x002fd00000000108 */
[----:B------:R-:W-:-:S08]  /*a0f70*/  DFMA R12, R12, R12, R12 ;  /* 0x0000000c0c0c722b */ /* 0x000fd0000000000c */
[----:B------:R-:W-:-:S08]  /*a0f80*/  DFMA R8, R8, R12, R8 ;  /* 0x0000000c0808722b */ /* 0x000fd00000000008 */
[----:B------:R-:W-:-:S08]  /*a0f90*/  DFMA R12, -R34, R8, 1 ;  /* 0x3ff00000220c742b */ /* 0x000fd00000000108 */
[----:B------:R-:W-:Y:S02]  /*a0fa0*/  DFMA R12, R8, R12, R8 ;  /* 0x0000000c080c722b */ /* 0x000fe40000000008 */
[----:B------:R-:W-:-:S08]  /*a0fb0*/  DFMA R8, R110, R44, R40 ;  /* 0x0000002c6e08722b */ /* 0x000fd00000000028 */
[----:B------:R-:W-:-:S08]  /*a0fc0*/  DMUL R40, R12, -R8 ;  /* 0x800000080c287228 */ /* 0x000fd00000000000 */
[----:B------:R-:W-:Y:S02]  /*a0fd0*/  DFMA R174, -R34, R40, -R8 ;  /* 0x0000002822ae722b */ /* 0x000fe40000000908 */
[-C--:B------:R-:W-:Y:S02]  /*a0fe0*/  DFMA R32, R32, R44.reuse, R36 ;  /* 0x0000002c2020722b */ /* 0x080fe40000000024 */
[----:B--2---:R-:W-:Y:S01]  /*a0ff0*/  DFMA R28, R28, R44, R30 ;  /* 0x0000002c1c1c722b */ /* 0x004fe2000000001e */
[----:B------:R0:W-:Y:S03]  /*a1000*/  STL.64 [R1+0x7758], R238 ;  /* 0x007758ee01007387 */ /* 0x0001e60000100a00 */
[----:B------:R-:W-:Y:S02]  /*a1010*/  DFMA R40, R12, R174, R40 ;  /* 0x000000ae0c28722b */ /* 0x000fe40000000028 */
[-C--:B---3--:R-:W-:Y:S01]  /*a1020*/  DFMA R24, R24, R44.reuse, R26 ;  /* 0x0000002c1818722b */ /* 0x088fe2000000001a */
[----:B------:R-:W2:Y:S01]  /*a1030*/  LDL.64 R174, [R1+0x7ab8] ;  /* 0x007ab80001ae7983 */ /* 0x000ea20000100a00 */
[----:B------:R-:W-:-:S03]  /*a1040*/  DFMA R20, R20, R44, R22 ;  /* 0x0000002c1414722b */ /* 0x000fc60000000016 */
[----:B0-----:R-:W2:Y:S01]  /*a1050*/  LDL.LU.64 R238, [R1+0x7760] ;  /* 0x0077600001ee7983 */ /* 0x001ea20000300a00 */
        /* <DEDUP_REMOVED lines=10> */
[----:B------:R1:W5:Y:S04]  /*a1100*/  LDL.LU.64 R36, [R1+0xac28] ;  /* 0x00ac280001247983 */ /* 0x0003680000300a00 */
[----:B0-----:R0:W5:Y:S04]  /*a1110*/  LDL.LU.64 R32, [R1+0xac20] ;  /* 0x00ac200001207983 */ /* 0x0011680000300a00 */
[----:B------:R0:W5:Y:S04]  /*a1120*/  LDL.LU.64 R30, [R1+0xac18] ;  /* 0x00ac1800011e7983 */ /* 0x0001680000300a00 */
[----:B-1----:R0:W5:Y:S04]  /*a1130*/  LDL.LU.64 R28, [R1+0xac10] ;  /* 0x00ac1000011c7983 */ /* 0x0021680000300a00 */
[----:B------:R0:W5:Y:S04]  /*a1140*/  LDL.LU.64 R26, [R1+0xac08] ;  /* 0x00ac0800011a7983 */ /* 0x0001680000300a00 */
[----:B---3--:R0:W5:Y:S04]  /*a1150*/  LDL.LU.64 R24, [R1+0xac00] ;  /* 0x00ac000001187983 */ /* 0x0081680000300a00 */
        /* <DEDUP_REMOVED lines=15> */
[----:B--2---:R-:W-:-:S11]  /*a1250*/  DFMA R238, R174, R44, R238 ;  /* 0x0000002caeee722b */ /* 0x004fd600000000ee */
[----:B0-----:R-:W-:Y:S05]  /*a1260*/  @P1 BRA P2, `(.L_x_1551) ;  /* 0x0000000000181947 */ /* 0x001fea0001000000 */
[----:B------:R-:W-:Y:S01]  /*a1270*/  IMAD.MOV.U32 R174, RZ, RZ, R34 ;  /* 0x000000ffffae7224 */ /* 0x000fe200078e0022 */
[----:B------:R-:W-:Y:S01]  /*a1280*/  MOV R0, 0xa12b0 ;  /* 0x000a12b000007802 */ /* 0x000fe20000000f00 */
[----:B------:R-:W-:-:S07]  /*a1290*/  IMAD.MOV.U32 R175, RZ, RZ, R35 ;  /* 0x000000ffffaf7224 */ /* 0x000fce00078e0023 */
[----:B-----5:R-:W-:Y:S05]  /*a12a0*/  CALL.REL.NOINC `($__internal_1_$__cuda_sm20_div_rn_f64_full) ;  /* 0x00000af400007944 */ /* 0x020fea0003c00000 */
[----:B------:R-:W-:Y:S01]  /*a12b0*/  MOV R40, R12 ;  /* 0x0000000c00287202 */ /* 0x000fe20000000f00 */
[----:B------:R-:W-:-:S07]  /*a12c0*/  IMAD.MOV.U32 R41, RZ, RZ, R13 ;  /* 0x000000ffff297224 */ /* 0x000fce00078e000d */
.L_x_1551:
[----:B------:R-:W-:Y:S05]  /*a12d0*/  BSYNC.RECONVERGENT B3 ;  /* 0x0000000000037941 */ /* 0x000fea0003800200 */
.L_x_1550:
[----:B------:R-:W2:Y:S04]  /*a12e0*/  LDL.64 R174, [R1+0x8020] ;  /* 0x0080200001ae7983 */ /* 0x000ea80000100a00 */
        /* <DEDUP_REMOVED lines=18> */
[----:B---3--:R-:W3:Y:S04]  /*a1410*/  LDL.LU.64 R34, [R1+0x7738] ;  /* 0x0077380001227983 */ /* 0x008ee80000300a00 */
[----:B----4-:R-:W3:Y:S04]  /*a1420*/  LDL.64 R32, [R1+0x7960] ;  /* 0x0079600001207983 */ /* 0x010ee80000100a00 */
        /* <DEDUP_REMOVED lines=11> */
[----:B------:R-:W4:Y:S01]  /*a14e0*/  LDL.LU.64 R2, [R1+0x7750] ;  /* 0x0077500001027983 */ /* 0x000f220000300a00 */
[----:B------:R-:W0:Y:S01]  /*a14f0*/  MUFU.RCP64H R9, R7 ;  /* 0x0000000700097308 */ /* 0x000e220000001800 */
[----:B------:R-:W-:-:S06]  /*a1500*/  IMAD.MOV.U32 R8, RZ, RZ, 0x1 ;  /* 0x00000001ff087424 */ /* 0x000fcc00078e00ff */
[----:B0-----:R-:W-:-:S08]  /*a1510*/  DFMA R12, -R6, R8, 1 ;  /* 0x3ff00000060c742b */ /* 0x001fd00000000108 */
[----:B------:R-:W-:-:S08]  /*a1520*/  DFMA R12, R12, R12, R12 ;  /* 0x0000000c0c0c722b */ /* 0x000fd0000000000c */
[----:B------:R-:W-:-:S08]  /*a1530*/  DFMA R8, R8, R12, R8 ;  /* 0x0000000c0808722b */ /* 0x000fd00000000008 */
[----:B------:R-:W-:-:S08]  /*a1540*/  DFMA R12, -R6, R8, 1 ;  /* 0x3ff00000060c742b */ /* 0x000fd00000000108 */
[----:B------:R-:W-:Y:S02]  /*a1550*/  DFMA R8, R8, R12, R8 ;  /* 0x0000000c0808722b */ /* 0x000fe40000000008 */
[----:B--2---:R-:W-:-:S08]  /*a1560*/  DFMA R12, R174, R40, R236 ;  /* 0x00000028ae0c722b */ /* 0x004fd000000000ec */
[----:B------:R-:W-:-:S08]  /*a1570*/  DMUL R174, R12, -R8 ;  /* 0x800000080cae7228 */ /* 0x000fd00000000000 */
[----:B------:R-:W-:-:S08]  /*a1580*/  DFMA R236, -R6, R174, -R12 ;  /* 0x000000ae06ec722b */ /* 0x000fd0000000090c */
[----:B------:R-:W-:Y:S02]  /*a1590*/  DFMA R8, R8, R236, R174 ;  /* 0x000000ec0808722b */ /* 0x000fe400000000ae */
[----:B------:R-:W2:Y:S04]  /*a15a0*/  LDL.64 R236, [R1+0x7950] ;  /* 0x0079500001ec7983 */ /* 0x000ea80000100a00 */
[----:B------:R-:W2:Y:S01]  /*a15b0*/  LDL.64 R174, [R1+0x7958] ;  /* 0x0079580001ae7983 */ /* 0x000ea20000100a00 */
[----:B------:R-:W-:-:S03]  /*a15c0*/  DFMA R36, R36, R40, R38 ;  /* 0x000000282424722b */ /* 0x000fc60000000026 */
[----:B------:R-:W-:Y:S01]  /*a15d0*/  FFMA R0, RZ, R7, R9 ;  /* 0x00000007ff007223 */ /* 0x000fe20000000009 */
[----:B------:R0:W5:Y:S01]  /*a15e0*/  LDL.LU.64 R38, [R1+0xac30] ;  /* 0x00ac300001267983 */ /* 0x0001620000300a00 */
[-C--:B---3--:R-:W-:Y:S02]  /*a15f0*/  DFMA R32, R32, R40.reuse, R34 ;  /* 0x000000282020722b */ /* 0x088fe40000000022 */
[-C--:B----4-:R-:W-:Y:S02]  /*a1600*/  DFMA R28, R28, R40.reuse, R30 ;  /* 0x000000281c1c722b */ /* 0x090fe4000000001e */
[-C--:B------:R-:W-:Y:S02]  /*a1610*/  DFMA R24, R24, R40.reuse, R26 ;  /* 0x000000281818722b */ /* 0x080fe4000000001a */
[-C--:B------:R-:W-:Y:S02]  /*a1620*/  DFMA R20, R20, R40.reuse, R22 ;  /* 0x000000281414722b */ /* 0x080fe40000000016 */
[----:B------:R-:W-:-:S02]  /*a1630*/  DFMA R16, R16, R40, R18 ;  /* 0x000000281010722b */ /* 0x000fc40000000012 */
[-C--:B------:R-:W-:Y:S02]  /*a1640*/  DFMA R10, R10, R40.reuse, R14 ;  /* 0x000000280a0a722b */ /* 0x080fe4000000000e */
[-C--:B------:R-:W-:Y:S02]  /*a1650*/  DFMA R4, R72, R40.reuse, R4 ;  /* 0x000000284804722b */ /* 0x080fe40000000004 */
[-C--:B------:R-:W-:Y:S01]  /*a1660*/  DFMA R2, R74, R40.reuse, R2 ;  /* 0x000000284a02722b */ /* 0x080fe20000000002 */
[----:B------:R1:W-:Y:S01]  /*a1670*/  STL.64 [R1+0x77b8], R36 ;  /* 0x0077b82401007387 */ /* 0x0003e20000100a00 */
[----:B------:R-:W-:Y:S01]  /*a1680*/  DADD R12, -RZ, -R12 ;  /* 0x00000000ff0c7229 */ /* 0x000fe2000000090c */
[----:B------:R-:W-:Y:S02]  /*a1690*/  FSETP.GT.AND P1, PT, |R0|, 1.469367938527859385e-39, PT ;  /* 0x001000000000780b */ /* 0x000fe40003f24200 */
        /* <DEDUP_REMOVED lines=23> */
[----:B------:R-:W-:Y:S01]  /*a1810*/  FSETP.GEU.AND P2, PT, |R13|, 6.5827683646048100446e-37, PT ;  /* 0x036000000d00780b */ /* 0x000fe20003f4e200 */
[----:B------:R-:W-:Y:S01]  /*a1820*/  BSSY.RECONVERGENT B3, `(.L_x_1552) ;  /* 0x000000e000037945 */ /* 0x000fe20003800200 */
[----:B--2---:R-:W-:-:S02]  /*a1830*/  DFMA R236, R236, R40, R246 ;  /* 0x00000028ecec722b */ /* 0x004fc400000000f6 */
[----:B------:R-:W-:-:S05]  /*a1840*/  DFMA R174, R174, R40, R238 ;  /* 0x00000028aeae722b */ /* 0x000fca00000000ee */
[----:B------:R1:W-:Y:S04]  /*a1850*/  STL.64 [R1+0x7768], R236 ;  /* 0x007768ec01007387 */ /* 0x0003e80000100a00 */
[----:B------:R1:W-:Y:S01]  /*a1860*/  STL.64 [R1+0x7760], R174 ;  /* 0x007760ae01007387 */ /* 0x0003e20000100a00 */
[----:B------:R-:W-:Y:S05]  /*a1870*/  @P1 BRA P2, `(.L_x_1553) ;  /* 0x0000000000201947 */ /* 0x000fea0001000000 */
[----:B------:R-:W-:Y:S01]  /*a1880*/  MOV R8, R12 ;  /* 0x0000000c00087202 */ /* 0x000fe20000000f00 */
[----:B------:R-:W-:Y:S01]  /*a1890*/  IMAD.MOV.U32 R9, RZ, RZ, R13 ;  /* 0x000000ffff097224 */ /* 0x000fe200078e000d */
[----:B-1----:R-:W-:Y:S01]  /*a18a0*/  MOV R175, R7 ;  /* 0x0000000700af7202 */ /* 0x002fe20000000f00 */
[----:B------:R-:W-:Y:S01]  /*a18b0*/  IMAD.MOV.U32 R174, RZ, RZ, R6 ;  /* 0x000000ffffae7224 */ /* 0x000fe200078e0006 */
[----:B------:R-:W-:-:S07]  /*a18c0*/  MOV R0, 0xa18e0 ;  /* 0x000a18e000007802 */ /* 0x000fce0000000f00 */
[----:B-----5:R-:W-:Y:S05]  /*a18d0*/  CALL.REL.NOINC `($__internal_1_$__cuda_sm20_div_rn_f64_full) ;  /* 0x00000aec00747944 */ /* 0x020fea0003c00000 */
[----:B------:R-:W-:Y:S02]  /*a18e0*/  IMAD.MOV.U32 R8, RZ, RZ, R12 ;  /* 0x000000ffff087224 */ /* 0x000fe400078e000c */
[----:B------:R-:W-:-:S07]  /*a18f0*/  IMAD.MOV.U32 R9, RZ, RZ, R13 ;  /* 0x000000ffff097224 */ /* 0x000fce00078e000d */
.L_x_1553:
[----:B------:R-:W-:Y:S05]  /*a1900*/  BSYNC.RECONVERGENT B3 ;  /* 0x0000000000037941 */ /* 0x000fea0003800200 */
.L_x_1552:
[----:B------:R-:W2:Y:S04]  /*a1910*/  LDL.LU.64 R238, [R1+0x7838] ;  /* 0x0078380001ee7983 */ /* 0x000ea80000300a00 */
[----:B-1----:R-:W3:Y:S04]  /*a1920*/  LDL.LU.64 R236, [R1+0x7840] ;  /* 0x0078400001ec7983 */ /* 0x002ee80000300a00 */
[----:B------:R-:W4:Y:S04]  /*a1930*/  LDL.LU.64 R246, [R1+0x77a0] ;  /* 0x0077a00001f67983 */ /* 0x000f280000300a00 */
[----:B------:R-:W4:Y:S01]  /*a1940*/  LDL.LU.64 R174, [R1+0x7700] ;  /* 0x0077000001ae7983 */ /* 0x000f220000300a00 */
[----:B--2---:R-:W-:-:S02]  /*a1950*/  DADD R238, -RZ, -R238 ;  /* 0x00000000ffee7229 */ /* 0x004fc400000009ee */
[----:B---3--:R-:W-:-:S07]  /*a1960*/  DADD R236, -RZ, -R236 ;  /* 0x00000000ffec7229 */ /* 0x008fce00000009ec */
[----:B------:R0:W-:Y:S04]  /*a1970*/  STL.128 [R1+0x5d60], R236 ;  /* 0x005d60ec01007387 */ /* 0x0001e80000100c00 */
[----:B0-----:R-:W2:Y:S04]  /*a1980*/  LDL.LU.64 R238, [R1+0x7828] ;  /* 0x0078280001ee7983 */ /* 0x001ea80000300a00 */
[----:B------:R-:W3:Y:S01]  /*a1990*/  LDL.LU.64 R236, [R1+0x7830] ;  /* 0x0078300001ec7983 */ /* 0x000ee20000300a00 */
[----:B--2---:R-:W-:Y:S02]  /*a19a0*/  DADD R238, -RZ, -R238 ;  /* 0x00000000ffee7229 */ /* 0x004fe400000009ee */
        /* <DEDUP_REMOVED lines=12> */
[----:B0-----:R-:W2:Y:S01]  /*a1a70*/  LDL.LU.64 R238, [R1+0x77e0] ;  /* 0x0077e00001ee7983 */ /* 0x001ea20000300a00 */
[----:B------:R-:W-:Y:S02]  /*a1a80*/  DADD R106, -RZ, -R106 ;  /* 0x00000000ff6a7229 */ /* 0x000fe4000000096a */
[----:B------:R-:W-:Y:S02]  /*a1a90*/  DADD R248, -RZ, -R248 ;  /* 0x00000000fff87229 */ /* 0x000fe400000009f8 */
[----:B--2---:R-:W-:Y:S02]  /*a1aa0*/  DADD R236, -RZ, -R238 ;  /* 0x00000000ffec7229 */ /* 0x004fe400000009ee */
[----:B----4-:R-:W-:-:S07]  /*a1ab0*/  DADD R238, -RZ, -R246 ;  /* 0x00000000ffee7229 */ /* 0x010fce00000009f6 */
[----:B------:R0:W-:Y:S02]  /*a1ac0*/  STL.128 [R1+0x5da0], R236 ;  /* 0x005da0ec01007387 */ /* 0x0001e40000100c00 */
[----:B0-----:R-:W-:Y:S02]  /*a1ad0*/  DADD R236, -RZ, -R174 ;  /* 0x00000000ffec7229 */ /* 0x001fe400000009ae */
[----:B------:R-:W-:-:S07]  /*a1ae0*/  DADD R238, -RZ, -R250 ;  /* 0x00000000ffee7229 */ /* 0x000fce00000009fa */
[----:B------:R0:W-:Y:S02]  /*a1af0*/  STL.128 [R1+0x5db0], R236 ;  /* 0x005db0ec01007387 */ /* 0x0001e40000100c00 */
[----:B0-----:R-:W-:Y:S02]  /*a1b00*/  DADD R238, -RZ, -R104 ;  /* 0x00000000ffee7229 */ /* 0x001fe40000000968 */
[----:B------:R-:W-:Y:S02]  /*a1b10*/  DADD R104, -RZ, -R244 ;  /* 0x00000000ff687229 */ /* 0x000fe400000009f4 */
[----:B-----5:R-:W-:Y:S01]  /*a1b20*/  DADD R250, -RZ, -R32 ;  /* 0x00000000fffa7229 */ /* 0x020fe20000000920 */
[----:B------:R-:W2:Y:S04]  /*a1b30*/  LDL.128 R244, [R1+0x6010] ;  /* 0x0060100001f47983 */ /* 0x000ea80000100c00 */
[----:B------:R0:W-:Y:S02]  /*a1b40*/  STL.128 [R1+0x5de0], R104 ;  /* 0x005de06801007387 */ /* 0x0001e40000100c00 */
[----:B0-----:R-:W-:-:S02]  /*a1b50*/  DADD R104, -RZ, -R116 ;  /* 0x00000000ff687229 */ /* 0x001fc40000000974 */
[----:B------:R-:W-:Y:S01]  /*a1b60*/  DADD R106, -RZ, -R160 ;  /* 0x00000000ff6a7229 */ /* 0x000fe200000009a0 */
[----:B------:R0:W-:Y:S04]  /*a1b70*/  STL.128 [R1+0x5dc0], R248 ;  /* 0x005dc0f801007387 */ /* 0x0001e80000100c00 */
[----:B------:R-:W3:Y:S04]  /*a1b80*/  LDL.64 R116, [R1+0x7888] ;  /* 0x0078880001747983 */ /* 0x000ee80000100a00 */
[----:B------:R1:W-:Y:S04]  /*a1b90*/  STL.128 [R1+0x5df0], R104 ;  /* 0x005df06801007387 */ /* 0x0003e80000100c00 */
[----:B0-----:R-:W4:Y:S01]  /*a1ba0*/  LDL.128 R248, [R1+0x5ff0] ;  /* 0x005ff00001f87983 */ /* 0x001f220000100c00 */
[----:B-1----:R-:W-:-:S02]  /*a1bb0*/  DADD R106, -RZ, -R164 ;  /* 0x00000000ff6a7229 */ /* 0x002fc400000009a4 */
[----:B------:R-:W-:Y:S02]  /*a1bc0*/  DADD R164, -RZ, -R168 ;  /* 0x00000000ffa47229 */ /* 0x000fe400000009a8 */
[----:B------:R-:W-:Y:S01]  /*a1bd0*/  DADD R168, -RZ, -R172 ;  /* 0x00000000ffa87229 */ /* 0x000fe200000009ac */
[----:B------:R-:W2:Y:S04]  /*a1be0*/  LDL.128 R172, [R1+0x6020] ;  /* 0x0060200001ac7983 */ /* 0x000ea80000100c00 */
[----:B--2---:R0:W-:Y:S04]  /*a1bf0*/  STL.128 [R1+0x7730], R172 ;  /* 0x007730ac01007387 */ /* 0x0041e80000100c00 */
[----:B0-----:R-:W2:Y:S04]  /*a1c00*/  LDL.128 R172, [R1+0x6060] ;  /* 0x0060600001ac7983 */ /* 0x001ea80000100c00 */
[----:B----4-:R0:W-:Y:S04]  /*a1c10*/  STL.128 [R1+0x7750], R248 ;  /* 0x007750f801007387 */ /* 0x0101e80000100c00 */
[----:B------:R1:W-:Y:S04]  /*a1c20*/  STL.128 [R1+0x7740], R244 ;  /* 0x007740f401007387 */ /* 0x0003e80000100c00 */
[----:B0-----:R-:W4:Y:S04]  /*a1c30*/  LDL.128 R248, [R1+0x6030] ;  /* 0x0060300001f87983 */ /* 0x001f280000100c00 */
[----:B-1----:R-:W4:Y:S01]  /*a1c40*/  LDL.128 R244, [R1+0x6050] ;  /* 0x0060500001f47983 */ /* 0x002f220000100c00 */
[----:B------:R-:W0:Y:S01]  /*a1c50*/  MUFU.RCP64H R13, R125 ;  /* 0x0000007d000d7308 */ /* 0x000e220000001800 */
[----:B------:R-:W-:Y:S01]  /*a1c60*/  MOV R12, 0x1 ;  /* 0x00000001000c7802 */ /* 0x000fe20000000f00 */
[----:B------:R-:W-:-:S05]  /*a1c70*/  DADD R236, -RZ, -R28 ;  /* 0x00000000ffec7229 */ /* 0x000fca000000091c */
[----:B0-----:R-:W-:-:S08]  /*a1c80*/  DFMA R28, -R124, R12, 1 ;  /* 0x3ff000007c1c742b */ /* 0x001fd0000000010c */
[----:B------:R-:W-:Y:S02]  /*a1c90*/  DFMA R28, R28, R28, R28 ;  /* 0x0000001c1c1c722b */ /* 0x000fe4000000001c */
[----:B------:R-:W-:-:S06]  /*a1ca0*/  DADD R240, -RZ, -R240 ;  /* 0x00000000fff07229 */ /* 0x000fcc00000009f0 */
[----:B------:R-:W-:-:S08]  /*a1cb0*/  DFMA R12, R12, R28, R12 ;  /* 0x0000001c0c0c722b */ /* 0x000fd0000000000c */
[----:B------:R-:W-:Y:S02]  /*a1cc0*/  DFMA R28, -R124, R12, 1 ;  /* 0x3ff000007c1c742b */ /* 0x000fe4000000010c */
[----:B------:R-:W-:Y:S02]  /*a1cd0*/  DADD R104, -RZ, -R162 ;  /* 0x00000000ff687229 */ /* 0x000fe400000009a2 */
[----:B------:R-:W-:Y:S02]  /*a1ce0*/  DADD R166, -RZ, -R166 ;  /* 0x00000000ffa67229 */ /* 0x000fe400000009a6 */
[----:B------:R-:W-:Y:S02]  /*a1cf0*/  DADD R170, -RZ, -R170 ;  /* 0x00000000ffaa7229 */ /* 0x000fe400000009aa */
[----:B------:R-:W-:Y:S02]  /*a1d00*/  DADD R220, -RZ, -R220 ;  /* 0x00000000ffdc7229 */ /* 0x000fe400000009dc */
[----:B------:R-:W-:Y:S01]  /*a1d10*/  DFMA R12, R12, R28, R12 ;  /* 0x0000001c0c0c722b */ /* 0x000fe2000000000c */
[----:B------:R0:W-:Y:S01]  /*a1d20*/  STL.128 [R1+0x5e00], R104 ;  /* 0x005e006801007387 */ /* 0x0001e20000100c00 */
[----:B------:R-:W-:-:S02]  /*a1d30*/  DADD R232, -RZ, -R232 ;  /* 0x00000000ffe87229 */ /* 0x000fc400000009e8 */
[----:B------:R-:W-:Y:S01]  /*a1d40*/  DADD R226, -RZ, -R226 ;  /* 0x00000000ffe27229 */ /* 0x000fe200000009e2 */
[----:B------:R-:W-:Y:S03]  /*a1d50*/  STL.128 [R1+0x5dd0], R236 ;  /* 0x005dd0ec01007387 */ /* 0x000fe60000100c00 */
[----:B---3--:R-:W-:Y:S01]  /*a1d60*/  DMUL R28, R12, R116 ;  /* 0x000000740c1c7228 */ /* 0x008fe20000000000 */
[----:B------:R1:W5:Y:S01]  /*a1d70*/  LDL.128 R160, [R1+0x5f80] ;  /* 0x005f800001a07983 */ /* 0x0003620000100c00 */
[----:B0-----:R-:W-:Y:S02]  /*a1d80*/  DADD R106, -RZ, -R222 ;  /* 0x00000000ff6a7229 */ /* 0x001fe400000009de */
[----:B------:R-:W-:Y:S02]  /*a1d90*/  DADD R104, -RZ, -R224 ;  /* 0x00000000ff687229 */ /* 0x000fe400000009e0 */
[----:B------:R-:W-:Y:S01]  /*a1da0*/  DADD R222, -RZ, -R234 ;  /* 0x00000000ffde7229 */ /* 0x000fe200000009ea */
[----:B------:R-:W-:Y:S01]  /*a1db0*/  STL.128 [R1+0x5e10], R164 ;  /* 0x005e10a401007387 */ /* 0x000fe20000100c00 */
[----:B------:R-:W-:-:S02]  /*a1dc0*/  DADD R234, -RZ, -R230 ;  /* 0x00000000ffea7229 */ /* 0x000fc400000009e6 */
[----:B------:R-:W-:Y:S01]  /*a1dd0*/  DADD R224, -RZ, -R228 ;  /* 0x00000000ffe07229 */ /* 0x000fe200000009e4 */
[----:B------:R-:W-:Y:S01]  /*a1de0*/  STL.128 [R1+0x5e20], R168 ;  /* 0x005e20a801007387 */ /* 0x000fe20000100c00 */
[----:B------:R-:W-:-:S03]  /*a1df0*/  DFMA R32, -R124, R28, R116 ;  /* 0x0000001c7c20722b */ /* 0x000fc60000000174 */
[----:B------:R0:W-:Y:S04]  /*a1e00*/  STL.128 [R1+0x5e30], R104 ;  /* 0x005e306801007387 */ /* 0x0001e80000100c00 */
[----:B------:R3:W-:Y:S01]  /*a1e10*/  STL.128 [R1+0x5e40], R220 ;  /* 0x005e40dc01007387 */ /* 0x0007e20000100c00 */
[----:B------:R-:W-:-:S03]  /*a1e20*/  DFMA R32, R12, R32, R28 ;  /* 0x000000200c20722b */ /* 0x000fc6000000001c */
[----:B------:R1:W-:Y:S04]  /*a1e30*/  STL.128 [R1+0x5e50], R232 ;  /* 0x005e50e801007387 */ /* 0x0003e80000100c00 */
[----:B------:R1:W-:Y:S04]  /*a1e40*/  STL.128 [R1+0x5e60], R224 ;  /* 0x005e60e001007387 */ /* 0x0003e80000100c00 */
[----:B------:R1:W5:Y:S04]  /*a1e50*/  LDL.64 R28, [R1+0x6048] ;  /* 0x00604800011c7983 */ /* 0x0003680000100a00 */
[----:B0-----:R0:W5:Y:S04]  /*a1e60*/  LDL.128 R104, [R1+0x5f70] ;  /* 0x005f700001687983 */ /* 0x0011680000100c00 */
[----:B------:R0:W5:Y:S04]  /*a1e70*/  LDL.128 R164, [R1+0x5f90] ;  /* 0x005f900001a47983 */ /* 0x0001680000100c00 */
[----:B------:R0:W5:Y:S04]  /*a1e80*/  LDL.128 R168, [R1+0x5fa0] ;  /* 0x005fa00001a87983 */ /* 0x0001680000100c00 */
[----:B---3--:R0:W5:Y:S04]  /*a1e90*/  LDL.128 R220, [R1+0x5fb0] ;  /* 0x005fb00001dc7983 */ /* 0x0081680000100c00 */
[----:B------:R0:W5:Y:S04]  /*a1ea0*/  LDL.128 R236, [R1+0x5fc0] ;  /* 0x005fc00001ec7983 */ /* 0x0001680000100c00 */
[----:B-1----:R0:W5:Y:S04]  /*a1eb0*/  LDL.128 R232, [R1+0x5fd0] ;  /* 0x005fd00001e87983 */ /* 0x0021680000100c00 */
[----:B------:R0:W5:Y:S04]  /*a1ec0*/  LDL.128 R228, [R1+0x5fe0] ;  /* 0x005fe00001e47983 */ /* 0x0001680000100c00 */
[----:B------:R0:W5:Y:S04]  /*a1ed0*/  LDL.128 R224, [R1+0x6000] ;  /* 0x0060000001e07983 */ /* 0x0001680000100c00 */
[----:B--2---:R1:W-:Y:S02]  /*a1ee0*/  STL.128 [R1+0x7700], R172 ;  /* 0x007700ac01007387 */ /* 0x0043e40000100c00 */
[----:B-1----:R-:W-:-:S02]  /*a1ef0*/  DADD R172, -RZ, -R4 ;  /* 0x00000000ffac7229 */ /* 0x002fc40000000904 */
[----:B------:R-:W-:Y:S01]  /*a1f00*/  DADD R174, -RZ, -R242 ;  /* 0x00000000ffae7229 */ /* 0x000fe200000009f2 */
[----:B------:R-:W2:Y:S06]  /*a1f10*/  LDL.LU.64 R4, [R1+0x7868] ;  /* 0x0078680001047983 */ /* 0x000eac0000300a00 */
[----:B------:R1:W-:Y:S02]  /*a1f20*/  STL.128 [R1+0x5e70], R172 ;  /* 0x005e70ac01007387 */ /* 0x0003e40000100c00 */
[----:B-1----:R-:W-:Y:S02]  /*a1f30*/  DADD R172, -RZ, -R24 ;  /* 0x00000000ffac7229 */ /* 0x002fe40000000918 */
[----:B------:R-:W-:Y:S01]  /*a1f40*/  DADD R174, -RZ, -R36 ;  /* 0x00000000ffae7229 */ /* 0x000fe20000000924 */
[----:B------:R-:W3:Y:S01]  /*a1f50*/  LDL.LU.64 R24, [R1+0x7768] ;  /* 0x0077680001187983 */ /* 0x000ee20000300a00 */
[----:B------:R-:W-:-:S03]  /*a1f60*/  DADD R242, -RZ, -R20 ;  /* 0x00000000fff27229 */ /* 0x000fc60000000914 */
[----:B------:R-:W3:Y:S04]  /*a1f70*/  LDL.LU.64 R36, [R1+0x7770] ;  /* 0x0077700001247983 */ /* 0x000ee80000300a00 */
[----:B------:R1:W-:Y:S04]  /*a1f80*/  STL.128 [R1+0x5e90], R172 ;  /* 0x005e90ac01007387 */ /* 0x0003e80000100c00 */
[----:B------:R-:W3:Y:S01]  /*a1f90*/  LDL.LU.64 R20, [R1+0x7760] ;  /* 0x0077600001147983 */ /* 0x000ee20000300a00 */
[----:B-1----:R-:W-:Y:S02]  /*a1fa0*/  DADD R172, -RZ, -R114 ;  /* 0x00000000ffac7229 */ /* 0x002fe40000000972 */
[----:B------:R-:W-:-:S02]  /*a1fb0*/  DADD R174, -RZ, -R112 ;  /* 0x00000000ffae7229 */ /* 0x000fc40000000970 */
[----:B------:R-:W-:Y:S02]  /*a1fc0*/  DADD R112, -RZ, -R88 ;  /* 0x00000000ff707229 */ /* 0x000fe40000000958 */
[----:B------:R-:W-:Y:S01]  /*a1fd0*/  DADD R114, -RZ, -R86 ;  /* 0x00000000ff727229 */ /* 0x000fe20000000956 */
[----:B------:R1:W-:Y:S04]  /*a1fe0*/  STL.128 [R1+0x5e80], R240 ;  /* 0x005e80f001007387 */ /* 0x0003e80000100c00 */
[----:B------:R-:W-:Y:S04]  /*a1ff0*/  STL.128 [R1+0x5ea0], R172 ;  /* 0x005ea0ac01007387 */ /* 0x000fe80000100c00 */
[----:B------:R0:W-:Y:S04]  /*a2000*/  STL.128 [R1+0x5eb0], R112 ;  /* 0x005eb07001007387 */ /* 0x0001e80000100c00 */
[----:B------:R-:W3:Y:S04]  /*a2010*/  LDL.64 R88, [R1+0x79c8] ;  /* 0x0079c80001587983 */ /* 0x000ee80000100a00 */
[----:B-1----:R-:W3:Y:S04]  /*a2020*/  LDL.64 R240, [R1+0x79e0] ;  /* 0x0079e00001f07983 */ /* 0x002ee80000100a00 */
[----:B------:R-:W3:Y:S01]  /*a2030*/  LDL.64 R242, [R1+0x79e8] ;  /* 0x0079e80001f27983 */ /* 0x000ee20000100a00 */
[----:B0-----:R-:W-:-:S03]  /*a2040*/  DADD R112, -RZ, -R82 ;  /* 0x00000000ff707229 */ /* 0x001fc60000000952 */
[----:B------:R-:W3:Y:S01]  /*a2050*/  LDL.64 R172, [R1+0x7ee0] ;  /* 0x007ee00001ac7983 */ /* 0x000ee20000100a00 */
[----:B------:R-:W-:Y:S02]  /*a2060*/  DADD R114, -RZ, -R80 ;  /* 0x00000000ff727229 */ /* 0x000fe40000000950 */
[----:B------:R-:W-:Y:S01]  /*a2070*/  DADD R80, -RZ, -R68 ;  /* 0x00000000ff507229 */ /* 0x000fe20000000944 */
[----:B------:R-:W3:Y:S01]  /*a2080*/  LDL.64 R174, [R1+0x7ee8] ;  /* 0x007ee80001ae7983 */ /* 0x000ee20000100a00 */
[----:B------:R-:W-:-:S03]  /*a2090*/  DADD R82, -RZ, -R62 ;  /* 0x00000000ff527229 */ /* 0x000fc6000000093e */
[----:B------:R0:W-:Y:S04]  /*a20a0*/  STL.128 [R1+0x5ec0], R112 ;  /* 0x005ec07001007387 */ /* 0x0001e80000100c00 */
[----:B------:R1:W-:Y:S04]  /*a20b0*/  STL.128 [R1+0x5ed0], R80 ;  /* 0x005ed05001007387 */ /* 0x0003e80000100c00 */
[----:B------:R-:W3:Y:S04]  /*a20c0*/  LDL.LU.64 R86, [R1+0x7778] ;  /* 0x0077780001567983 */ /* 0x000ee80000300a00 */
[----:B------:R-:W3:Y:S04]  /*a20d0*/  LDL.LU.64 R68, [R1+0x7788] ;  /* 0x0077880001447983 */ /* 0x000ee80000300a00 */
[----:B0-----:R-:W3:Y:S01]  /*a20e0*/  LDL.LU.64 R112, [R1+0x7780] ;  /* 0x0077800001707983 */ /* 0x001ee20000300a00 */
[----:B-1----:R-:W-:-:S03]  /*a20f0*/  DADD R80, -RZ, -R54 ;  /* 0x00000000ff507229 */ /* 0x002fc60000000936 */
[----:B------:R-:W3:Y:S01]  /*a2100*/  LDL.64 R114, [R1+0x79c0] ;  /* 0x0079c00001727983 */ /* 0x000ee20000100a00 */
[----:B------:R-:W-:Y:S02]  /*a2110*/  DADD R82, -RZ, -R52 ;  /* 0x00000000ff527229 */ /* 0x000fe40000000934 */
[----:B------:R-:W-:Y:S01]  /*a2120*/  DADD R52, -RZ, -R50 ;  /* 0x00000000ff347229 */ /* 0x000fe20000000932 */
[----:B------:R-:W3:Y:S01]  /*a2130*/  LDL.LU.64 R62, [R1+0x7790] ;  /* 0x00779000013e7983 */ /* 0x000ee20000300a00 */
[----:B------:R-:W-:-:S03]  /*a2140*/  DADD R54, -RZ, -R44 ;  /* 0x00000000ff367229 */ /* 0x000fc6000000092c */
[----:B------:R0:W-:Y:S04]  /*a2150*/  STL.128 [R1+0x5ee0], R80 ;  /* 0x005ee05001007387 */ /* 0x0001e80000100c00 */
[----:B------:R1:W-:Y:S04]  /*a2160*/  STL.128 [R1+0x5ef0], R52 ;  /* 0x005ef03401007387 */ /* 0x0003e80000100c00 */
[----:B------:R-:W3:Y:S04]  /*a2170*/  LDL.LU.64 R50, [R1+0x77b0] ;  /* 0x0077b00001327983 */ /* 0x000ee80000300a00 */
[----:B------:R-:W3:Y:S04]  /*a2180*/  LDL.LU.64 R44, [R1+0x77b8] ;  /* 0x0077b800012c7983 */ /* 0x000ee80000300a00 */
[----:B0-----:R-:W3:Y:S01]  /*a2190*/  LDL.LU.64 R80, [R1+0x77a8] ;  /* 0x0077a80001507983 */ /* 0x001ee20000300a00 */
[----:B-1----:R-:W-:-:S03]  /*a21a0*/  DADD R52, -RZ, -R40 ;  /* 0x00000000ff347229 */ /* 0x002fc60000000928 */
[----:B------:R-:W3:Y:S01]  /*a21b0*/  LDL.LU.64 R82, [R1+0x7798] ;  /* 0x0077980001527983 */ /* 0x000ee20000300a00 */
[----:B------:R-:W-:-:S07]  /*a21c0*/  DADD R54, -RZ, -R8 ;  /* 0x00000000ff367229 */ /* 0x000fce0000000908 */
[----:B------:R0:W-:Y:S04]  /*a21d0*/  STL.128 [R1+0x5f00], R52 ;  /* 0x005f003401007387 */ /* 0x0001e80000100c00 */
[----:B0-----:R-:W3:Y:S04]  /*a21e0*/  LDL.64 R52, [R1+0x7a00] ;  /* 0x007a000001347983 */ /* 0x001ee80000100a00 */
[----:B----4-:R0:W-:Y:S04]  /*a21f0*/  STL.128 [R1+0x7720], R248 ;  /* 0x007720f801007387 */ /* 0x0101e80000100c00 */
[----:B------:R1:W-:Y:S04]  /*a2200*/  STL.128 [R1+0x7710], R244 ;  /* 0x007710f401007387 */ /* 0x0003e80000100c00 */
[----:B0-----:R0:W5:Y:S04]  /*a2210*/  LDL.128 R248, [R1+0x6070] ;  /* 0x0060700001f87983 */ /* 0x0011680000100c00 */
[----:B-1----:R0:W5:Y:S01]  /*a2220*/  LDL.128 R244, [R1+0x6080] ;  /* 0x0060800001f47983 */ /* 0x0021620000100c00 */
[----:B------:R-:W-:-:S03]  /*a2230*/  FFMA R0, RZ, R125, R33 ;  /* 0x0000007dff007223 */ /* 0x000fc60000000021 */
[----:B------:R-:W-:Y:S01]  /*a2240*/  STL.64 [R1+0x8238], R32 ;  /* 0x0082382001007387 */ /* 0x000fe20000100a00 */
[----:B------:R-:W-:Y:S02]  /*a2250*/  FSETP.GEU.AND P2, PT, |R117|, 6.5827683646048100446e-37, PT ;  /* 0x036000007500780b */ /* 0x000fe40003f4e200 */
[----:B------:R-:W-:Y:S01]  /*a2260*/  FSETP.GT.AND P1, PT, |R0|, 1.469367938527859385e-39, PT ;  /* 0x001000000000780b */ /* 0x000fe20003f24200 */
[----:B------:R-:W-:Y:S01]  /*a2270*/  BSSY.RECONVERGENT B3, `(.L_x_1554) ;  /* 0x0000026000037945 */ /* 0x000fe20003800200 */
[----:B--2---:R-:W-:Y:S02]  /*a2280*/  DADD R54, -RZ, -R4 ;  /* 0x00000000ff367229 */ /* 0x004fe40000000904 */
[-C--:B---3--:R-:W-:Y:S02]  /*a2290*/  DFMA R174, R174, R8.reuse, R68 ;  /* 0x00000008aeae722b */ /* 0x088fe40000000044 */
[-C--:B------:R-:W-:Y:S02]  /*a22a0*/  DFMA R112, R114, R8.reuse, R112 ;  /* 0x000000087270722b */ /* 0x080fe40000000070 */
[----:B------:R-:W-:-:S02]  /*a22b0*/  DFMA R114, R88, R8, R86 ;  /* 0x000000085872722b */ /* 0x000fc40000000056 */
[-C--:B------:R-:W-:Y:S01]  /*a22c0*/  DFMA R172, R172, R8.reuse, R62 ;  /* 0x00000008acac722b */ /* 0x080fe2000000003e */
[----:B------:R-:W-:Y:S04]  /*a22d0*/  STL.64 [R1+0x7d68], R174 ;  /* 0x007d68ae01007387 */ /* 0x000fe80000100a00 */
[----:B------:R-:W-:Y:S04]  /*a22e0*/  STL.128 [R1+0x5f40], R112 ;  /* 0x005f407001007387 */ /* 0x000fe80000100c00 */
[----:B------:R-:W-:Y:S01]  /*a22f0*/  STL.64 [R1+0x7d60], R172 ;  /* 0x007d60ac01007387 */ /* 0x000fe20000100a00 */
[----:B------:R-:W-:-:S02]  /*a2300*/  DFMA R240, R240, R8, R80 ;  /* 0x00000008f0f0722b */ /* 0x000fc40000000050 */
[-C--:B------:R-:W-:Y:S02]  /*a2310*/  DFMA R80, R132, R8.reuse, R36 ;  /* 0x000000088450722b */ /* 0x080fe40000000024 */
[-C--:B------:R-:W-:Y:S02]  /*a2320*/  DFMA R242, R242, R8.reuse, R82 ;  /* 0x00000008f2f2722b */ /* 0x080fe40000000052 */
[----:B------:R-:W-:Y:S01]  /*a2330*/  DFMA R82, R134, R8, R24 ;  /* 0x000000088652722b */ /* 0x000fe20000000018 */
[----:B------:R-:W-:Y:S04]  /*a2340*/  STL.64 [R1+0x7d90], R240 ;  /* 0x007d90f001007387 */ /* 0x000fe80000100a00 */
[----:B------:R-:W-:Y:S04]  /*a2350*/  STL.64 [R1+0x7d98], R242 ;  /* 0x007d98f201007387 */ /* 0x000fe80000100a00 */
[----:B------:R-:W-:Y:S01]  /*a2360*/  STL.64 [R1+0x7db0], R80 ;  /* 0x007db05001007387 */ /* 0x000fe20000100a00 */
[----:B------:R-:W-:-:S02]  /*a2370*/  IMAD.MOV.U32 R4, RZ, RZ, R52 ;  /* 0x000000ffff047224 */ /* 0x000fc400078e0034 */
[----:B------:R-:W-:Y:S01]  /*a2380*/  IMAD.MOV.U32 R5, RZ, RZ, R53 ;  /* 0x000000ffff057224 */ /* 0x000fe200078e0035 */
[----:B------:R1:W-:Y:S05]  /*a2390*/  STL.128 [R1+0x5d50], R52 ;  /* 0x005d503401007387 */ /* 0x0003ea0000100c00 */
[-C--:B------:R-:W-:Y:S01]  /*a23a0*/  DFMA R4, R4, R8.reuse, R20 ;  /* 0x000000080404722b */ /* 0x080fe20000000014 */
[----:B------:R0:W-:Y:S01]  /*a23b0*/  STL.128 [R1+0x5f20], R240 ;  /* 0x005f20f001007387 */ /* 0x0001e20000100c00 */
[-C--:B-1----:R-:W-:Y:S02]  /*a23c0*/  DFMA R52, R120, R8.reuse, R44 ;  /* 0x000000087834722b */ /* 0x082fe4000000002c */
[----:B------:R-:W-:-:S03]  /*a23d0*/  DFMA R54, R122, R8, R50 ;  /* 0x000000087a36722b */ /* 0x000fc60000000032 */
[----:B------:R0:W-:Y:S04]  /*a23e0*/  STL.64 [R1+0x8230], R4 ;  /* 0x0082300401007387 */ /* 0x0001e80000100a00 */
[----:B------:R0:W-:Y:S04]  /*a23f0*/  STL.64 [R1+0x7db8], R82 ;  /* 0x007db85201007387 */ /* 0x0001e80000100a00 */
[----:B------:R0:W-:Y:S04]  /*a2400*/  STL.128 [R1+0x5f10], R52 ;  /* 0x005f103401007387 */ /* 0x0001e80000100c00 */
[----:B------:R0:W-:Y:S04]  /*a2410*/  STL.128 [R1+0x5f30], R172 ;  /* 0x005f30ac01007387 */ /* 0x0001e80000100c00 */
[----:B------:R0:W-:Y:S01]  /*a2420*/  STL.128 [R1+0x5f50], R80 ;  /* 0x005f505001007387 */ /* 0x0001e20000100c00 */
[----:B------:R-:W-:Y:S05]  /*a2430*/  @P1 BRA P2, `(.L_x_1555) ;  /* 0x0000000000241947 */ /* 0x000fea0001000000 */
[----:B------:R-:W-:Y:S01]  /*a2440*/  MOV R8, R116 ;  /* 0x0000007400087202 */ /* 0x000fe20000000f00 */
[----:B------:R-:W-:Y:S01]  /*a2450*/  IMAD.MOV.U32 R9, RZ, RZ, R117 ;  /* 0x000000ffff097224 */ /* 0x000fe200078e0075 */
[----:B0-----:R-:W-:Y:S01]  /*a2460*/  MOV R175, R125 ;  /* 0x0000007d00af7202 */ /* 0x001fe20000000f00 */
[----:B------:R-:W-:Y:S01]  /*a2470*/  IMAD.MOV.U32 R174, RZ, RZ, R124 ;  /* 0x000000ffffae7224 */ /* 0x000fe200078e007c */
[----:B------:R-:W-:-:S07]  /*a2480*/  MOV R0, 0xa24a0 ;  /* 0x000a24a000007802 */ /* 0x000fce0000000f00 */
[----:B-----5:R-:W-:Y:S05]  /*a2490*/  CALL.REL.NOINC `($__internal_1_$__cuda_sm20_div_rn_f64_full) ;  /* 0x00000ae000847944 */ /* 0x020fea0003c00000 */
[----:B------:R-:W-:Y:S02]  /*a24a0*/  IMAD.MOV.U32 R4, RZ, RZ, R12 ;  /* 0x000000ffff047224 */ /* 0x000fe400078e000c */
[----:B------:R-:W-:-:S05]  /*a24b0*/  IMAD.MOV.U32 R5, RZ, RZ, R13 ;  /* 0x000000ffff057224 */ /* 0x000fca00078e000d */
[----:B------:R1:W-:Y:S02]  /*a24c0*/  STL.64 [R1+0x8238], R4 ;  /* 0x0082380401007387 */ /* 0x0003e40000100a00 */
.L_x_1555:
[----:B------:R-:W-:Y:S05]  /*a24d0*/  BSYNC.RECONVERGENT B3 ;  /* 0x0000000000037941 */ /* 0x000fea0003800200 */
.L_x_1554:
[----:B01----:R-:W0:Y:S01]  /*a24e0*/  MUFU.RCP64H R5, R127 ;  /* 0x0000007f00057308 */ /* 0x003e220000001800 */
        /* <DEDUP_REMOVED lines=22> */
.L_x_1557:
[----:B------:R-:W-:Y:S05]  /*a2650*/  BSYNC.RECONVERGENT B3 ;  /* 0x0000000000037941 */ /* 0x000fea0003800200 */
.L_x_1556:
        /* <DEDUP_REMOVED lines=23> */
.L_x_1559:
[----:B------:R-:W-:Y:S05]  /*a27d0*/  BSYNC.RECONVERGENT B3 ;  /* 0x0000000000037941 */ /* 0x000fea0003800200 */
.L_x_1558:
        /* <DEDUP_REMOVED lines=22> */
.L_x_1561:
[----:B------:R-:W-:Y:S05]  /*a2940*/  BSYNC.RECONVERGENT B3 ;  /* 0x0000000000037941 */ /* 0x000fea0003800200 */
.L_x_1560:
[----:B------:R-:W2:Y:S04]  /*a2950*/  LDL.64 R24, [R1+0x7930] ;  /* 0x0079300001187983 */ /* 0x000ea80000100a00 */
[----:B------:R-:W3:Y:S01]  /*a2960*/  LDL.LU.64 R32, [R1+0x7738] ;  /* 0x0077380001207983 */ /* 0x000ee20000300a00 */
        /* <DEDUP_REMOVED lines=18> */
[----:B------:R-:W-:Y:S02]  /*a2a90*/  MOV R175, R25 ;  /* 0x0000001900af7202 */ /* 0x000fe40000000f00 */
[----:B------:R-:W-:-:S07]  /*a2aa0*/  MOV R0, 0xa2ac0 ;  /* 0x000a2ac000007802 */ /* 0x000fce0000000f00 */
[----:B------:R-:W-:Y:S05]  /*a2ab0*/  CALL.REL.NOINC `($__internal_1_$__cuda_sm20_div_rn_f64_full) ;  /* 0x00000ad800fc7944 */ /* 0x000fea0003c00000 */
[----:B------:R-:W-:Y:S02]  /*a2ac0*/  IMAD.MOV.U32 R20, RZ, RZ, R12 ;  /* 0x000000ffff147224 */ /* 0x000fe400078e000c */
[----:B------:R-:W-:-:S07]  /*a2ad0*/  IMAD.MOV.U32 R21, RZ, RZ, R13 ;  /* 0x000000ffff157224 */ /* 0x000fce00078e000d */
.L_x_1563:
[----:B------:R-:W-:Y:S05]  /*a2ae0*/  BSYNC.RECONVERGENT B3 ;  /* 0x0000000000037941 */ /* 0x000fea0003800200 */
.L_x_1562:
[----:B------:R-:W2:Y:S01]  /*a2af0*/  LDL.LU.64 R36, [R1+0x7938] ;  /* 0x0079380001247983 */ /* 0x000ea20000300a00 */
        /* <DEDUP_REMOVED lines=18> */
[----:B------:R-:W-:Y:S01]  /*a2c20*/  MOV R0, 0xa2c50 ;  /* 0x000a2c5000007802 */ /* 0x000fe20000000f00 */
[----:B------:R-:W-:-:S07]  /*a2c30*/  IMAD.MOV.U32 R175, RZ, RZ, R149 ;  /* 0x000000ffffaf7224 */ /* 0x000fce00078e0095 */
[----:B------:R-:W-:Y:S05]  /*a2c40*/  CALL.REL.NOINC `($__internal_1_$__cuda_sm20_div_rn_f64_full) ;  /* 0x00000ad800987944 */ /* 0x000fea0003c00000 */
[----:B------:R-:W-:Y:S01]  /*a2c50*/  MOV R24, R12 ;  /* 0x0000000c00187202 */ /* 0x000fe20000000f00 */
[----:B------:R-:W-:-:S07]  /*a2c60*/  IMAD.MOV.U32 R25, RZ, RZ, R13 ;  /* 0x000000ffff197224 */ /* 0x000fce00078e000d */
.L_x_1565:
[----:B------:R-:W-:Y:S05]  /*a2c70*/  BSYNC.RECONVERGENT B3 ;  /* 0x0000000000037941 */ /* 0x000fea0003800200 */
.L_x_1564:
        /* <DEDUP_REMOVED lines=23> */
.L_x_1567:
[----:B------:R-:W-:Y:S05]  /*a2df0*/  BSYNC.RECONVERGENT B3 ;  /* 0x0000000000037941 */ /* 0x000fea0003800200 */
.L_x_1566:
        /* <DEDUP_REMOVED lines=23> */
.L_x_1569:
[----:B------:R-:W-:Y:S05]  /*a2f70*/  BSYNC.RECONVERGENT B3 ;  /* 0x0000000000037941 */ /* 0x000fea0003800200 */
.L_x_1568:
        /* <DEDUP_REMOVED lines=23> */
.L_x_1571:
[----:B------:R-:W-:Y:S05]  /*a30f0*/  BSYNC.RECONVERGENT B3 ;  /* 0x0000000000037941 */ /* 0x000fea0003800200 */
.L_x_1570:
[----:B------:R-:W2:Y:S01]  /*a3100*/  LDL.64 R62, [R1+0x8438] ;  /* 0x00843800013e7983 */ /* 0x000ea20000100a00 */
        /* <DEDUP_REMOVED lines=23> */
.L_x_1573:
[----:B------:R-:W-:Y:S05]  /*a3280*/  BSYNC.RECONVERGENT B3 ;  /* 0x0000000000037941 */ /* 0x000fea0003800200 */
.L_x_1572:
[----:B------:R-:W2:Y:S04]  /*a3290*/  LDL.64 R78, [R1+0x78f8] ;  /* 0x0078f800014e7983 */ /* 0x000ea80000100a00 */
[----:B------:R-:W3:Y:S01]  /*a32a0*/  LDL.LU.64 R32, [R1+0x81b0] ;  /* 0x0081b00001207983 */ /* 0x000ee20000300a00 */
[----:B------:R-:W-:-:S03]  /*a32b0*/  IMAD.MOV.U32 R8, RZ, RZ, 0x1 ;  /* 0x00000001ff087424 */ /* 0x000fc600078e00ff */
[----:B------:R-:W4:Y:S04]  /*a32c0*/  LDL.LU.64 R104, [R1+0x7708] ;  /* 0x0077080001687983 */ /* 0x000f280000300a00 */
[----:B------:R-:W4:Y:S04]  /*a32d0*/  LDL.LU.64 R88, [R1+0x8288] ;  /* 0x0082880001587983 */ /* 0x000f280000300a00 */
[----:B------:R-:W5:Y:S04]  /*a32e0*/  LDL.LU.64 R130, [R1+0x81b8] ;  /* 0x0081b80001827983 */ /* 0x000f680000300a00 */
[----:B------:R-:W5:Y:S04]  /*a32f0*/  LDL.LU.64 R128, [R1+0x7750] ;  /* 0x0077500001807983 */ /* 0x000f680000300a00 */
[----:B------:R-:W5:Y:S04]  /*a3300*/  LDL.LU.64 R126, [R1+0x81f0] ;  /* 0x0081f000017e7983 */ /* 0x000f680000300a00 */
[----:B------:R-:W5:Y:S04]  /*a3310*/  LDL.LU.64 R116, [R1+0x7720] ;  /* 0x0077200001747983 */ /* 0x000f680000300a00 */
[----:B------:R-:W5:Y:S04]  /*a3320*/  LDL.LU.64 R86, [R1+0x81f8] ;  /* 0x0081f80001567983 */ /* 0x000f680000300a00 */
[----:B------:R-:W5:Y:S04]  /*a3330*/  LDL.LU.64 R106, [R1+0x83f0] ;  /* 0x0083f000016a7983 */ /* 0x000f680000300a00 */
[----:B------:R-:W5:Y:S01]  /*a3340*/  LDL.LU.64 R68, [R1+0x8280] ;  /* 0x0082800001447983 */ /* 0x000f620000300a00 */
[----:B--2---:R-:W0:Y:S02]  /*a3350*/  MUFU.RCP64H R9, R79 ;  /* 0x0000004f00097308 */ /* 0x004e240000001800 */
[----:B0-----:R-:W-:-:S08]  /*a3360*/  DFMA R12, -R78, R8, 1 ;  /* 0x3ff000004e0c742b */ /* 0x001fd00000000108 */
[----:B------:R-:W-:-:S08]  /*a3370*/  DFMA R12, R12, R12, R12 ;  /* 0x0000000c0c0c722b */ /* 0x000fd0000000000c */
[----:B------:R-:W-:Y:S02]  /*a3380*/  DFMA R12, R8, R12, R8 ;  /* 0x0000000c080c722b */ /* 0x000fe40000000008 */
[----:B---3--:R-:W-:-:S06]  /*a3390*/  DFMA R8, R32, R50, R222 ;  /* 0x000000322008722b */ /* 0x008fcc00000000de */
[----:B------:R-:W-:-:S08]  /*a33a0*/  DFMA R32, -R78, R12, 1 ;  /* 0x3ff000004e20742b */ /* 0x000fd0000000010c */
[----:B------:R-:W-:-:S08]  /*a33b0*/  DFMA R12, R12, R32, R12 ;  /* 0x000000200c0c722b */ /* 0x000fd0000000000c */
[----:B------:R-:W-:-:S08]  /*a33c0*/  DMUL R32, R12, -R8 ;  /* 0x800000080c207228 */ /* 0x000fd00000000000 */
[----:B------:R-:W-:-:S08]  /*a33d0*/  DFMA R62, -R78, R32, -R8 ;  /* 0x000000204e3e722b */ /* 0x000fd00000000908 */
[----:B------:R-:W-:Y:S01]  /*a33e0*/  DFMA R76, R12, R62, R32 ;  /* 0x0000003e0c4c722b */ /* 0x000fe20000000020 */
[----:B------:R-:W2:Y:S01]  /*a33f0*/  LDL.64 R12, [R1+0x4820] ;  /* 0x00482000010c7983 */ /* 0x000ea20000100a00 */
[----:B------:R-:W-:-:S08]  /*a3400*/  DADD R8, -RZ, -R8 ;  /* 0x00000000ff087229 */ /* 0x000fd00000000908 */
[----:B------:R-:W-:Y:S02]  /*a3410*/  FFMA R0, RZ, R79, R77 ;  /* 0x0000004fff007223 */ /* 0x000fe4000000004d */
[----:B------:R-:W-:-:S03]  /*a3420*/  FSETP.GEU.AND P2, PT, |R9|, 6.5827683646048100446e-37, PT ;  /* 0x036000000900780b */ /* 0x000fc60003f4e200 */
[----:B------:R-:W-:Y:S01]  /*a3430*/  FSETP.GT.AND P1, PT, |R0|, 1.469367938527859385e-39, PT ;  /* 0x001000000000780b */ /* 0x000fe20003f24200 */
[-C--:B----4-:R-:W-:Y:S01]  /*a3440*/  DFMA R88, R88, R50.reuse, R104 ;  /* 0x000000325858722b */ /* 0x090fe20000000068 */
[----:B------:R-:W-:Y:S01]  /*a3450*/  BSSY.RECONVERGENT B3, `(.L_x_1574) ;  /* 0x000000d000037945 */ /* 0x000fe20003800200 */
[-C--:B-----5:R-:W-:Y:S02]  /*a3460*/  DFMA R32, R130, R50.reuse, R228 ;  /* 0x000000328220722b */ /* 0x0a0fe400000000e4 */
[-C--:B------:R-:W-:Y:S02]  /*a3470*/  DFMA R62, R126, R50.reuse, R128 ;  /* 0x000000327e3e722b */ /* 0x080fe40000000080 */
[-C--:B------:R-:W-:Y:S02]  /*a3480*/  DFMA R86, R86, R50.reuse, R116 ;  /* 0x000000325656722b */ /* 0x080fe40000000074 */
[-C--:B------:R-:W-:Y:S02]  /*a3490*/  DFMA R68, R68, R50.reuse, R106 ;  /* 0x000000324444722b */ /* 0x080fe4000000006a */
[----:B--2---:R-:W-:-:S02]  /*a34a0*/  DFMA R104, R12, R50, R246 ;  /* 0x000000320c68722b */ /* 0x004fc400000000f6 */
[----:B------:R-:W-:Y:S09]  /*a34b0*/  @P1 BRA P2, `(.L_x_1575) ;  /* 0x0000000000181947 */ /* 0x000ff20001000000 */
[----:B------:R-:W-:Y:S01]  /*a34c0*/  IMAD.MOV.U32 R174, RZ, RZ, R78 ;  /* 0x000000ffffae7224 */ /* 0x000fe200078e004e */
[----:B------:R-:W-:Y:S02]  /*a34d0*/  MOV R175, R79 ;  /* 0x0000004f00af7202 */ /* 0x000fe40000000f00 */
[----:B------:R-:W-:-:S07]  /*a34e0*/  MOV R0, 0xa3500 ;  /* 0x000a350000007802 */ /* 0x000fce0000000f00 */
[----:B------:R-:W-:Y:S05]  /*a34f0*/  CALL.REL.NOINC `($__internal_1_$__cuda_sm20_div_rn_f64_full) ;  /* 0x00000ad0006c7944 */ /* 0x000fea0003c00000 */
[----:B------:R-:W-:Y:S02]  /*a3500*/  IMAD.MOV.U32 R76, RZ, RZ, R12 ;  /* 0x000000ffff4c7224 */ /* 0x000fe400078e000c */
[----:B------:R-:W-:-:S07]  /*a3510*/  IMAD.MOV.U32 R77, RZ, RZ, R13 ;  /* 0x000000ffff4d7224 */ /* 0x000fce00078e000d */
.L_x_1575:
[----:B------:R-:W-:Y:S05]  /*a3520*/  BSYNC.RECONVERGENT B3 ;  /* 0x0000000000037941 */ /* 0x000fea0003800200 */
.L_x_1574:
[----:B------:R-:W2:Y:S04]  /*a3530*/  LDL.LU.64 R78, [R1+0x8290] ;  /* 0x00829000014e7983 */ /* 0x000ea80000300a00 */
[----:B------:R-:W3:Y:S04]  /*a3540*/  LDL.LU.64 R166, [R1+0x8298] ;  /* 0x0082980001a67983 */ /* 0x000ee80000300a00 */
        /* <DEDUP_REMOVED lines=11> */
[----:B------:R-:W0:Y:S01]  /*a3600*/  MUFU.RCP64H R9, R17 ;  /* 0x0000001100097308 */ /* 0x000e220000001800 */
[----:B------:R-:W-:-:S02]  /*a3610*/  MOV R8, 0x1 ;  /* 0x0000000100087802 */ /* 0x000fc40000000f00 */
[----:B------:R-:W5:Y:S04]  /*a3620*/  LDL.128 R128, [R1+0x4a80] ;  /* 0x004a800001807983 */ /* 0x000f680000100c00 */
        /* <DEDUP_REMOVED lines=31> */
.L_x_1577:
[----:B------:R-:W-:Y:S05]  /*a3820*/  BSYNC.RECONVERGENT B3 ;  /* 0x0000000000037941 */ /* 0x000fea0003800200 */
.L_x_1576:
        /* <DEDUP_REMOVED lines=44> */
.L_x_1579:
[----:B------:R-:W-:Y:S05]  /*a3af0*/  BSYNC.RECONVERGENT B3 ;  /* 0x0000000000037941 */ /* 0x000fea0003800200 */
.L_x_1578:
[----:B------:R-:W2:Y:S04]  /*a3b00*/  LDL.LU.64 R158, [R1+0x7748] ;  /* 0x00774800019e7983 */ /* 0x000ea80000300a00 */
        /* <DEDUP_REMOVED lines=30> */
.L_x_1581:
[----:B------:R-:W-:Y:S05]  /*a3cf0*/  BSYNC.RECONVERGENT B3 ;  /* 0x0000000000037941 */ /* 0x000fea0003800200 */
.L_x_1580:
[----:B------:R-:W2:Y:S04]  /*a3d00*/  LDL.64 R162, [R1+0x84b8] ;  /* 0x0084b80001a27983 */ /* 0x000ea80000100a00 */
[----:B------:R-:W3:Y:S04]  /*a3d10*/  LDL.LU.64 R150, [R1+0x7730] ;  /* 0x0077300001967983 */ /* 0x000ee80000300a00 */
        /* <DEDUP_REMOVED lines=25> */
[----:B------:R-:W-:Y:S01]  /*a3eb0*/  MOV R0, 0xa3ee0 ;  /* 0x000a3ee000007802 */ /* 0x000fe20000000f00 */
[----:B------:R-:W-:-:S07]  /*a3ec0*/  IMAD.MOV.U32 R175, RZ, RZ, R205 ;  /* 0x000000ffffaf7224 */ /* 0x000fce00078e00cd */
[----:B------:R-:W-:Y:S05]  /*a3ed0*/  CALL.REL.NOINC `($__internal_1_$__cuda_sm20_div_rn_f64_full) ;  /* 0x00000ac400f47944 */ /* 0x000fea0003c00000 */
[----:B------:R-:W-:Y:S01]  /*a3ee0*/  MOV R88, R12 ;  /* 0x0000000c00587202 */ /* 0x000fe20000000f00 */
[----:B------:R-:W-:-:S07]  /*a3ef0*/  IMAD.MOV.U32 R89, RZ, RZ, R13 ;  /* 0x000000ffff597224 */ /* 0x000fce00078e000d */
.L_x_1583:
[----:B------:R-:W-:Y:S05]  /*a3f00*/  BSYNC.RECONVERGENT B3 ;  /* 0x0000000000037941 */ /* 0x000fea0003800200 */
.L_x_1582:
[----:B------:R-:W2:Y:S04]  /*a3f10*/  LDL.LU.64 R166, [R1+0x7728] ;  /* 0x0077280001a67983 */ /* 0x000ea80000300a00 */
        /* <DEDUP_REMOVED lines=31> */
.L_x_1585:
[----:B------:R-:W-:Y:S05]  /*a4110*/  BSYNC.RECONVERGENT B3 ;  /* 0x0000000000037941 */ /* 0x000fea0003800200 */
.L_x_1584:
[----:B------:R-:W2:Y:S04]  /*a4120*/  LDL.LU.64 R164, [R1+0x7e00] ;  /* 0x007e000001a47983 */ /* 0x000ea80000300a00 */
[----:B------:R-:W3:Y:S04]  /*a4130*/  LDL.64 R166, [R1+0x8550] ;  /* 0x0085500001a67983 */ /* 0x000ee80000100a00 */
[----:B------:R-:W4:Y:S04]  /*a4140*/  LDL.LU.64 R174, [R1+0x7df0] ;  /* 0x007df00001ae7983 */ /* 0x000f280000300a00 */
        /* <DEDUP_REMOVED lines=33> */
.L_x_1587:
[----:B------:R-:W-:Y:S05]  /*a4360*/  BSYNC.RECONVERGENT B3 ;  /* 0x0000000000037941 */ /* 0x000fea0003800200 */
.L_x_1586:
[----:B------:R-:W2:Y:S04]  /*a4370*/  LDL.64 R174, [R1+0x7dc0] ;  /* 0x007dc00001ae7983 */ /* 0x000ea80000100a00 */
[----:B------:R-:W3:Y:S04]  /*a4380*/  LDL.64 R172, [R1+0x7b30] ;  /* 0x007b300001ac7983 */ /* 0x000ee80000100a00 */
[----:B------:R-:W4:Y:S04]  /*a4390*/  LDL.64 R170, [R1+0x7b38] ;  /* 0x007b380001aa7983 */ /* 0x000f280000100a00 */
        /* <DEDUP_REMOVED lines=29> */
.L_x_1589:
[----:B------:R-:W-:Y:S05]  /*a4570*/  BSYNC.RECONVERGENT B3 ;  /* 0x0000000000037941 */ /* 0x000fea0003800200 */
.L_x_1588:
[----:B------:R-:W2:Y:S04]  /*a4580*/  LDL.LU.64 R222, [R1+0x7710] ;  /* 0x0077100001de7983 */ /* 0x000ea80000300a00 */
        /* <DEDUP_REMOVED lines=35> */
.L_x_1591:
[----:B------:R-:W-:Y:S05]  /*a47c0*/  BSYNC.RECONVERGENT B3 ;  /* 0x0000000000037941 */ /* 0x000fea0003800200 */
.L_x_1590:
        /* <DEDUP_REMOVED lines=46> */
.L_x_1593:
[----:B------:R-:W-:Y:S05]  /*a4ab0*/  BSYNC.RECONVERGENT B3 ;  /* 0x0000000000037941 */ /* 0x000fea0003800200 */
.L_x_1592:
[----:B------:R-:W2:Y:S04]  /*a4ac0*/  LDL.64 R148, [R1+0x83d0] ;  /* 0x0083d00001947983 */ /* 0x000ea80000100a00 */
[----:B------:R-:W3:Y:S04]  /*a4ad0*/  LDL.64 R220, [R1+0x83d8] ;  /* 0x0083d80001dc7983 */ /* 0x000ee80000100a00 */
[----:B------:R-:W4:Y:S04]  /*a4ae0*/  LDL.LU.64 R234, [R1+0x7c28] ;  /* 0x007c280001ea7983 */ /* 0x000f280000300a00 */
[----:B------:R-:W5:Y:S04]  /*a4af0*/  LDL.LU.64 R232, [R1+0x7c18] ;  /* 0x007c180001e87983 */ /* 0x000f680000300a00 */
[----:B------:R-:W5:Y:S04]  /*a4b00*/  LDL.LU.64 R230, [R1+0x7700] ;  /* 0x0077000001e67983 */ /* 0x000f680000300a00 */
        /* <DEDUP_REMOVED lines=36> */
.L_x_1595:
[----:B------:R-:W-:Y:S05]  /*a4d50*/  BSYNC.RECONVERGENT B3 ;  /* 0x0000000000037941 */ /* 0x000fea0003800200 */
.L_x_1594:
        /* <DEDUP_REMOVED lines=40> */
.L_x_1597:
[----:B------:R-:W-:Y:S05]  /*a4fe0*/  BSYNC.RECONVERGENT B3 ;  /* 0x0000000000037941 */ /* 0x000fea0003800200 */
.L_x_1596:
        /* <DEDUP_REMOVED lines=52> */
.L_x_1599:
[----:B------:R-:W-:Y:S05]  /*a5330*/  BSYNC.RECONVERGENT B3 ;  /* 0x0000000000037941 */ /* 0x000fea0003800200 */
.L_x_1598:
        /* <DEDUP_REMOVED lines=47> */
.L_x_1601:
[----:B------:R-:W-:Y:S05]  /*a5630*/  BSYNC.RECONVERGENT B3 ;  /* 0x0000000000037941 */ /* 0x000fea0003800200 */
.L_x_1600:
[----:B------:R-:W2:Y:S04]  /*a5640*/  LDL.128 R244, [R1+0x58c0] ;  /* 0x0058c00001f47983 */ /* 0x000ea80000100c00 */
[----:B------:R-:W3:Y:S04]  /*a5650*/  LDL.64 R222, [R1+0x7ab8] ;  /* 0x007ab80001de7983 */ /* 0x000ee80000100a00 */
[----:B------:R-:W4:Y:S04]  /*a5660*/  LDL.LU.64 R240, [R1+0x7b20] ;  /* 0x007b200001f07983 */ /* 0x000f280000300a00 */
[----:B------:R-:W5:Y:S04]  /*a5670*/  LDL.LU.64 R238, [R1+0x7b10] ;  /* 0x007b100001ee7983 */ /* 0x000f680000300a00 */
        /* <DEDUP_REMOVED lines=26> */
[-C--:B---3--:R-:W-:Y:S01]  /*a5820*/  DFMA R222, R222, R154.reuse, R170 ;  /* 0x0000009adede722b */ /* 0x088fe200000000aa */
[----:B------:R-:W-:Y:S01]  /*a5830*/  BSSY.RECONVERGENT B3, `(.L_x_1602) ;  /* 0x0000016000037945 */ /* 0x000fe20003800200 */
[-C--:B----4-:R-:W-:Y:S02]  /*a5840*/  DFMA R150, R240, R154.reuse, R28 ;  /* 0x0000009af096722b */ /* 0x090fe4000000001c */
[-C--:B------:R-:W-:Y:S02]  /*a5850*/  DFMA R170, R220, R154.reuse, R164 ;  /* 0x0000009adcaa722b */ /* 0x080fe400000000a4 */
[-C--:B-----5:R-:W-:Y:S02]  /*a5860*/  DFMA R28, R238, R154.reuse, R172 ;  /* 0x0000009aee1c722b */ /* 0x0a0fe400000000ac */
[-C--:B------:R-:W-:Y:S02]  /*a5870*/  DFMA R160, R236, R154.reuse, R160 ;  /* 0x0000009aeca0722b */ /* 0x080fe400000000a0 */
[----:B------:R-:W-:-:S02]  /*a5880*/  DFMA R68, R234, R154, R68 ;  /* 0x0000009aea44722b */ /* 0x000fc40000000044 */
[-C--:B------:R-:W-:Y:S02]  /*a5890*/  DFMA R62, R232, R154.reuse, R62 ;  /* 0x0000009ae83e722b */ /* 0x080fe4000000003e */
        /* <DEDUP_REMOVED lines=15> */
.L_x_1603:
[----:B------:R-:W-:Y:S05]  /*a5990*/  BSYNC.RECONVERGENT B3 ;  /* 0x0000000000037941 */ /* 0x000fea0003800200 */
.L_x_1602:
        /* <DEDUP_REMOVED lines=18> */
[-C--:B------:R-:W-:Y:S02]  /*a5ac0*/  DFMA R164, R74, R152.reuse, R164 ;  /* 0x000000984aa4722b */ /* 0x080fe400000000a4 */
        /* <DEDUP_REMOVED lines=25> */
.L_x_1605:
[----:B------:R-:W-:Y:S05]  /*a5c60*/  BSYNC.RECONVERGENT B3 ;  /* 0x0000000000037941 */ /* 0x000fea0003800200 */
.L_x_1604:
        /* <DEDUP_REMOVED lines=18> */
[----:B------:R-:W-:-:S04]  /*a5d90*/  DFMA R162, R134, R150, R162 ;  /* 0x0000009686a2722b */ /* 0x000fc800000000a2 */
[----:B------:R-:W-:Y:S02]  /*a5da0*/  DFMA R8, R8, R32, R28 ;  /* 0x000000200808722b */ /* 0x000fe4000000001c */
[----:B------:R-:W-:Y:S01]  /*a5db0*/  DADD R12, -RZ, -R12 ;  /* 0x00000000ff0c7229 */ /* 0x000fe2000000090c */
[----:B------:R-:W-:Y:S04]  /*a5dc0*/  STL.64 [R1+0x7748], R164 ;  /* 0x007748a401007387 */ /* 0x000fe80000100a00 */
[----:B------:R-:W-:Y:S03]  /*a5dd0*/  STL.64 [R1+0x7758], R162 ;  /* 0x007758a201007387 */ /* 0x000fe60000100a00 */
[----:B------:R-:W-:-:S02]  /*a5de0*/  FFMA R0, RZ, R53, R9 ;  /* 0x00000035ff007223 */ /* 0x000fc40000000009 */
[----:B------:R-:W-:-:S03]  /*a5df0*/  FSETP.GEU.AND P2, PT, |R13|, 6.5827683646048100446e-37, PT ;  /* 0x036000000d00780b */ /* 0x000fc60003f4e200 */
[----:B------:R-:W-:Y:S01]  /*a5e00*/  FSETP.GT.AND P1, PT, |R0|, 1.469367938527859385e-39, PT ;  /* 0x001000000000780b */ /* 0x000fe20003f24200 */
[----:B------:R-:W-:Y:S01]  /*a5e10*/  BSSY.RECONVERGENT B3, `(.L_x_1606) ;  /* 0x0000014000037945 */ /* 0x000fe20003800200 */
[-C--:B------:R-:W-:Y:S02]  /*a5e20*/  DFMA R28, R122, R150.reuse, R170 ;  /* 0x000000967a1c722b */ /* 0x080fe400000000aa */
[----:B--2---:R-:W-:-:S07]  /*a5e30*/  DFMA R160, R174, R150, R160 ;  /* 0x00000096aea0722b */ /* 0x004fce00000000a0 */
[----:B------:R-:W-:Y:S01]  /*a5e40*/  STL.64 [R1+0x7750], R160 ;  /* 0x007750a001007387 */ /* 0x000fe20000100a00 */
[-C--:B---3--:R-:W-:Y:S02]  /*a5e50*/  DFMA R62, R230, R150.reuse, R62 ;  /* 0x00000096e63e722b */ /* 0x088fe4000000003e */
[----:B----4-:R-:W-:-:S05]  /*a5e60*/  DFMA R32, R232, R150, R68 ;  /* 0x00000096e820722b */ /* 0x010fca0000000044 */
[----:B------:R1:W-:Y:S01]  /*a5e70*/  STL.64 [R1+0x7740], R62 ;  /* 0x0077403e01007387 */ /* 0x0003e20000100a00 */
[-C--:B-----5:R-:W-:Y:S02]  /*a5e80*/  DFMA R172, R228, R150.reuse, R172 ;  /* 0x00000096e4ac722b */ /* 0x0a0fe400000000ac */
[-C--:B------:R-:W-:Y:S02]  /*a5e90*/  DFMA R68, R226, R150.reuse, R220 ;  /* 0x00000096e244722b */ /* 0x080fe400000000dc */
[-C--:B-1----:R-:W-:Y:S02]  /*a5ea0*/  DFMA R62, R224, R150.reuse, R40 ;  /* 0x00000096e03e722b */ /* 0x082fe40000000028 */
        /* <DEDUP_REMOVED lines=10> */
.L_x_1607:
[----:B------:R-:W-:Y:S05]  /*a5f50*/  BSYNC.RECONVERGENT B3 ;  /* 0x0000000000037941 */ /* 0x000fea0003800200 */
.L_x_1606:
[----:B------:R1:W-:Y:S04]  /*a5f60*/  STL.128 [R1+0x5f70], R80 ;  /* 0x005f705001007387 */ /* 0x0003e80000100c00 */
[----:B------:R-:W2:Y:S04]  /*a5f70*/  LDL.128 R164, [R1+0x6090] ;  /* 0x0060900001a47983 */ /* 0x000ea80000100c00 */
[----:B------:R3:W-:Y:S04]  /*a5f80*/  STL.128 [R1+0xabe0], R72 ;  /* 0x00abe04801007387 */ /* 0x0007e80000100c00 */
[----:B------:R4:W-:Y:S01]  /*a5f90*/  STL.128 [R1+0xabd0], R64 ;  /* 0x00abd04001007387 */ /* 0x0009e20000100c00 */
[----:B-1----:R-:W-:-:S03]  /*a5fa0*/  DADD R82, -RZ, -R20 ;  /* 0x00000000ff527229 */ /* 0x002fc60000000914 */
[----:B------:R1:W-:Y:S04]  /*a5fb0*/  STL.128 [R1+0xabc0], R56 ;  /* 0x00abc03801007387 */ /* 0x0003e80000100c00 */
[----:B------:R-:W2:Y:S04]  /*a5fc0*/  LDL.64 R20, [R1+0x78c0] ;  /* 0x0078c00001147983 */ /* 0x000ea80000100a00 */
[----:B---3--:R-:W3:Y:S01]  /*a5fd0*/  LDL.128 R72, [R1+0x6130] ;  /* 0x0061300001487983 */ /* 0x008ee20000100c00 */
[----:B------:R-:W-:Y:S01]  /*a5fe0*/  DADD R80, -RZ, -R4 ;  /* 0x00000000ff507229 */ /* 0x000fe20000000904 */
[----:B------:R-:W-:-:S02]  /*a5ff0*/  IMAD.MOV.U32 R4, RZ, RZ, 0x1 ;  /* 0x00000001ff047424 */ /* 0x000fc400078e00ff */
[----:B----4-:R-:W4:Y:S04]  /*a6000*/  LDL.LU.64 R66, [R1+0x7740] ;  /* 0x0077400001427983 */ /* 0x010f280000300a00 */
[----:B------:R0:W-:Y:S04]  /*a6010*/  STL.128 [R1+0x5f80], R80 ;  /* 0x005f805001007387 */ /* 0x0001e80000100c00 */
[----:B------:R-:W4:Y:S04]  /*a6020*/  LDL.64 R64, [R1+0x7d98] ;  /* 0x007d980001407983 */ /* 0x000f280000100a00 */
[----:B-1----:R-:W4:Y:S04]  /*a6030*/  LDL.64 R58, [R1+0x7d60] ;  /* 0x007d6000013a7983 */ /* 0x002f280000100a00 */
[----:B------:R-:W4:Y:S01]  /*a6040*/  LDL.64 R56, [R1+0x7d68] ;  /* 0x007d680001387983 */ /* 0x000f220000100a00 */
[----:B0-----:R-:W-:-:S03]  /*a6050*/  DADD R80, -RZ, -R24 ;  /* 0x00000000ff507229 */ /* 0x001fc60000000918 */
[----:B------:R-:W4:Y:S01]  /*a6060*/  LDL.128 R220, [R1+0x6150] ;  /* 0x0061500001dc7983 */ /* 0x000f220000100c00 */
[----:B------:R-:W-:-:S03]  /*a6070*/  DADD R82, -RZ, -R36 ;  /* 0x00000000ff527229 */ /* 0x000fc60000000924 */
[----:B------:R-:W4:Y:S04]  /*a6080*/  LDL.128 R244, [R1+0x6180] ;  /* 0x0061800001f47983 */ /* 0x000f280000100c00 */
[----:B------:R0:W-:Y:S04]  /*a6090*/  STL.128 [R1+0x5f90], R80 ;  /* 0x005f905001007387 */ /* 0x0001e80000100c00 */
[----:B------:R-:W4:Y:S04]  /*a60a0*/  LDL.LU.64 R36, [R1+0x7758] ;  /* 0x0077580001247983 */ /* 0x000f280000300a00 */
[----:B------:R-:W4:Y:S04]  /*a60b0*/  LDL.64 R24, [R1+0x7db8] ;  /* 0x007db80001187983 */ /* 0x000f280000100a00 */
[----:B------:R1:W5:Y:S01]  /*a60c0*/  LDL.128 R168, [R1+0x60b0] ;  /* 0x0060b00001a87983 */ /* 0x0003620000100c00 */
[----:B0-----:R-:W-:-:S03]  /*a60d0*/  DADD R82, -RZ, -R48 ;  /* 0x00000000ff527229 */ /* 0x001fc60000000930 */
[----:B------:R1:W5:Y:S01]  /*a60e0*/  LDL.128 R160, [R1+0x60c0] ;  /* 0x0060c00001a07983 */ /* 0x0003620000100c00 */
[----:B------:R-:W-:Y:S02]  /*a60f0*/  DADD R48, -RZ, -R50 ;  /* 0x00000000ff307229 */ /* 0x000fe40000000932 */
[----:B------:R-:W-:Y:S01]  /*a6100*/  DADD R50, -RZ, -R76 ;  /* 0x00000000ff327229 */ /* 0x000fe2000000094c */
[----:B------:R1:W5:Y:S04]  /*a6110*/  LDL.128 R240, [R1+0x60d0] ;  /* 0x0060d00001f07983 */ /* 0x0003680000100c00 */
[----:B------:R1:W5:Y:S04]  /*a6120*/  LDL.128 R236, [R1+0x6100] ;  /* 0x0061000001ec7983 */ /* 0x0003680000100c00 */
[----:B------:R0:W-:Y:S04]  /*a6130*/  STL.128 [R1+0x5fb0], R48 ;  /* 0x005fb03001007387 */ /* 0x0001e80000100c00 */
[----:B------:R1:W5:Y:S04]  /*a6140*/  LDL.128 R248, [R1+0x6140] ;  /* 0x0061400001f87983 */ /* 0x0003680000100c00 */
[----:B------:R1:W5:Y:S04]  /*a6150*/  LDL.128 R232, [R1+0x6160] ;  /* 0x0061600001e87983 */ /* 0x0003680000100c00 */
[----:B------:R1:W5:Y:S01]  /*a6160*/  LDL.128 R228, [R1+0x6170] ;  /* 0x0061700001e47983 */ /* 0x0003620000100c00 */
[----:B0-----:R-:W-:-:S03]  /*a6170*/  DADD R48, -RZ, -R78 ;  /* 0x00000000ff307229 */ /* 0x001fc6000000094e */
[----:B------:R1:W5:Y:S01]  /*a6180*/  LDL.128 R224, [R1+0x61a0] ;  /* 0x0061a00001e07983 */ /* 0x0003620000100c00 */
[----:B------:R-:W-:Y:S01]  /*a6190*/  DADD R50, -RZ, -R86 ;  /* 0x00000000ff327229 */ /* 0x000fe20000000956 */
[----:B--2---:R-:W0:Y:S02]  /*a61a0*/  MUFU.RCP64H R5, R21 ;  /* 0x0000001500057308 */ /* 0x004e240000001800 */
[----:B---3--:R2:W-:Y:S01]  /*a61b0*/  STL.128 [R1+0x7700], R72 ;  /* 0x0077004801007387 */ /* 0x0085e20000100c00 */
[----:B------:R-:W-:-:S03]  /*a61c0*/  DADD R80, -RZ, -R44 ;  /* 0x00000000ff507229 */ /* 0x000fc6000000092c */
[----:B------:R3:W-:Y:S04]  /*a61d0*/  STL.128 [R1+0x5fc0], R48 ;  /* 0x005fc03001007387 */ /* 0x0007e80000100c00 */
[----:B------:R-:W3:Y:S04]  /*a61e0*/  LDL.LU.64 R86, [R1+0x7748] ;  /* 0x0077480001567983 */ /* 0x000ee80000300a00 */
[----:B------:R-:W3:Y:S01]  /*a61f0*/  LDL.64 R44, [R1+0x7db0] ;  /* 0x007db000012c7983 */ /* 0x000ee20000100a00 */
[----:B0-----:R-:W-:-:S03]  /*a6200*/  DFMA R12, -R20, R4, 1 ;  /* 0x3ff00000140c742b */ /* 0x001fc60000000104 */
[----:B--2---:R-:W2:Y:S01]  /*a6210*/  LDL.128 R72, [R1+0x8230] ;  /* 0x0082300001487983 */ /* 0x004ea20000100c00 */
[-C--:B----4-:R-:W-:Y:S02]  /*a6220*/  DFMA R64, R64, R8.reuse, R66 ;  /* 0x000000084040722b */ /* 0x090fe40000000042 */
[----:B------:R-:W-:Y:S01]  /*a6230*/  DFMA R56, R56, R8, R68 ;  /* 0x000000083838722b */ /* 0x000fe20000000044 */
[----:B------:R1:W5:Y:S01]  /*a6240*/  LDL.128 R76, [R1+0x60a0] ;  /* 0x0060a000014c7983 */ /* 0x0003620000100c00 */
[----:B------:R-:W-:-:S08]  /*a6250*/  DFMA R12, R12, R12, R12 ;  /* 0x0000000c0c0c722b */ /* 0x000fd0000000000c */
[----:B------:R-:W-:-:S08]  /*a6260*/  DFMA R4, R4, R12, R4 ;  /* 0x0000000c0404722b */ /* 0x000fd00000000004 */
[----:B------:R-:W-:-:S08]  /*a6270*/  DFMA R12, -R20, R4, 1 ;  /* 0x3ff00000140c742b */ /* 0x000fd00000000104 */
[----:B------:R-:W-:-:S08]  /*a6280*/  DFMA R4, R4, R12, R4 ;  /* 0x0000000c0404722b */ /* 0x000fd00000000004 */
[----:B------:R-:W-:Y:S02]  /*a6290*/  DMUL R12, R4, -R164 ;  /* 0x800000a4040c7228 */ /* 0x000fe40000000000 */
[----:B---3--:R-:W-:-:S06]  /*a62a0*/  DADD R48, -RZ, -R16 ;  /* 0x00000000ff307229 */ /* 0x008fcc0000000910 */
[----:B------:R-:W-:-:S08]  /*a62b0*/  DFMA R16, -R20, R12, -R164 ;  /* 0x0000000c1410722b */ /* 0x000fd000000009a4 */
[----:B------:R-:W-:Y:S01]  /*a62c0*/  DFMA R16, R4, R16, R12 ;  /* 0x000000100410722b */ /* 0x000fe2000000000c */
[----:B------:R-:W3:Y:S01]  /*a62d0*/  LDL.LU.64 R4, [R1+0x7750] ;  /* 0x0077500001047983 */ /* 0x000ee20000300a00 */
[----:B------:R-:W-:-:S07]  /*a62e0*/  DADD R50, -RZ, -R88 ;  /* 0x00000000ff327229 */ /* 0x000fce0000000958 */
[----:B------:R0:W-:Y:S02]  /*a62f0*/  STL.128 [R1+0x5fd0], R48 ;  /* 0x005fd03001007387 */ /* 0x0001e40000100c00 */
[----:B0-----:R-:W-:Y:S02]  /*a6300*/  DADD R48, -RZ, -R104 ;  /* 0x00000000ff307229 */ /* 0x001fe40000000968 */
[----:B------:R-:W-:-:S07]  /*a6310*/  DADD R50, -RZ, -R116 ;  /* 0x00000000ff327229 */ /* 0x000fce0000000974 */
[----:B------:R0:W-:Y:S02]  /*a6320*/  STL.128 [R1+0x5fe0], R48 ;  /* 0x005fe03001007387 */ /* 0x0001e40000100c00 */
[----:B0-----:R-:W-:Y:S02]  /*a6330*/  DADD R48, -RZ, -R106 ;  /* 0x00000000ff307229 */ /* 0x001fe4000000096a */
[----:B------:R-:W-:Y:S01]  /*a6340*/  DADD R50, -RZ, -R126 ;  /* 0x00000000ff327229 */ /* 0x000fe2000000097e */
[----:B------:R-:W4:Y:S06]  /*a6350*/  LDL.128 R104, [R1+0x61b0] ;  /* 0x0061b00001687983 */ /* 0x000f2c0000100c00 */
[----:B------:R0:W-:Y:S02]  /*a6360*/  STL.128 [R1+0x5ff0], R48 ;  /* 0x005ff03001007387 */ /* 0x0001e40000100c00 */
[----:B0-----:R-:W-:-:S02]  /*a6370*/  DADD R48, -RZ, -R128 ;  /* 0x00000000ff307229 */ /* 0x001fc40000000980 */
[----:B------:R-:W-:-:S07]  /*a6380*/  DADD R50, -RZ, -R148 ;  /* 0x00000000ff327229 */ /* 0x000fce0000000994 */
[----:B------:R0:W-:Y:S02]  /*a6390*/  STL.128 [R1+0x6000], R48 ;  /* 0x0060003001007387 */ /* 0x0001e40000100c00 */
[----:B0-----:R-:W-:Y:S02]  /*a63a0*/  DADD R48, -RZ, -R158 ;  /* 0x00000000ff307229 */ /* 0x001fe4000000099e */
[----:B------:R-:W-:Y:S02]  /*a63b0*/  DADD R50, -RZ, -R156 ;  /* 0x00000000ff327229 */ /* 0x000fe4000000099c */
[-C--:B------:R-:W-:Y:S01]  /*a63c0*/  DFMA R66, R58, R8.reuse, R172 ;  /* 0x000000083a42722b */ /* 0x080fe200000000ac */
[----:B------:R-:W-:Y:S04]  /*a63d0*/  STL.128 [R1+0x5fa0], R80 ;  /* 0x005fa05001007387 */ /* 0x000fe80000100c00 */
[----:B------:R0:W-:Y:S01]  /*a63e0*/  STL.128 [R1+0x6010], R48 ;  /* 0x0060103001007387 */ /* 0x0001e20000100c00 */
[----:B------:R-:W-:-:S03]  /*a63f0*/  DFMA R58, R112, R8, R62 ;  /* 0x00000008703a722b */ /* 0x000fc6000000003e */
[----:B------:R-:W-:Y:S04]  /*a6400*/  STL.128 [R1+0x7720], R220 ;  /* 0x007720dc01007387 */ /* 0x000fe80000100c00 */
[----:B------:R-:W-:Y:S04]  /*a6410*/  STL.128 [R1+0x7710], R244 ;  /* 0x007710f401007387 */ /* 0x000fe80000100c00 */
[----:B------:R-:W-:Y:S01]  /*a6420*/  STL.64 [R1+0x7cf0], R64 ;  /* 0x007cf04001007387 */ /* 0x000fe20000100a00 */
[----:B0-----:R-:W-:-:S03]  /*a6430*/  DADD R48, -RZ, -R154 ;  /* 0x00000000ff307229 */ /* 0x001fc6000000099a */
[----:B------:R-:W-:Y:S01]  /*a6440*/  STL.64 [R1+0x7cf8], R66 ;  /* 0x007cf84201007387 */ /* 0x000fe20000100a00 */
[----:B------:R-:W-:-:S03]  /*a6450*/  DADD R50, -RZ, -R152 ;  /* 0x00000000ff327229 */ /* 0x000fc60000000998 */
[----:B------:R-:W-:Y:S04]  /*a6460*/  STL.64 [R1+0x7cb0], R56 ;  /* 0x007cb03801007387 */ /* 0x000fe80000100a00 */
[----:B------:R0:W-:Y:S04]  /*a6470*/  STL.128 [R1+0x6020], R48 ;  /* 0x0060203001007387 */ /* 0x0001e80000100c00 */
[----:B------:R-:W-:Y:S04]  /*a6480*/  STL.64 [R1+0x7cb8], R58 ;  /* 0x007cb83a01007387 */ /* 0x000fe80000100a00 */
[----:B------:R-:W-:Y:S04]  /*a6490*/  STL.128 [R1+0x6050], R64 ;  /* 0x0060504001007387 */ /* 0x000fe80000100c00 */
[----:B------:R-:W-:Y:S01]  /*a64a0*/  STL.128 [R1+0x6060], R56 ;  /* 0x0060603801007387 */ /* 0x000fe20000100c00 */
[----:B0-----:R-:W-:-:S03]  /*a64b0*/  DADD R48, -RZ, -R150 ;  /* 0x00000000ff307229 */ /* 0x001fc60000000996 */
[----:B------:R1:W5:Y:S01]  /*a64c0*/  LDL.128 R156, [R1+0x60e0] ;  /* 0x0060e000019c7983 */ /* 0x0003620000100c00 */
[----:B------:R-:W-:-:S03]  /*a64d0*/  DADD R50, -RZ, -R8 ;  /* 0x00000000ff327229 */ /* 0x000fc60000000908 */
[----:B------:R1:W5:Y:S04]  /*a64e0*/  LDL.128 R152, [R1+0x60f0] ;  /* 0x0060f00001987983 */ /* 0x0003680000100c00 */
[----:B------:R0:W-:Y:S04]  /*a64f0*/  STL.128 [R1+0x6030], R48 ;  /* 0x0060303001007387 */ /* 0x0001e80000100c00 */
[----:B------:R1:W5:Y:S04]  /*a6500*/  LDL.128 R148, [R1+0x6110] ;  /* 0x0061100001947983 */ /* 0x0003680000100c00 */
[----:B------:R1:W5:Y:S04]  /*a6510*/  LDL.128 R80, [R1+0x6120] ;  /* 0x0061200001507983 */ /* 0x0003680000100c00 */
[----:B------:R1:W5:Y:S04]  /*a6520*/  LDL.128 R220, [R1+0x61c0] ;  /* 0x0061c00001dc7983 */ /* 0x0003680000100c00 */
[----:B0-----:R-:W4:Y:S04]  /*a6530*/  LDL.64 R48, [R1+0x6198] ;  /* 0x0061980001307983 */ /* 0x001f280000100a00 */
[----:B------:R-:W4:Y:S04]  /*a6540*/  LDL.64 R50, [R1+0x7d90] ;  /* 0x007d900001327983 */ /* 0x000f280000100a00 */
[----:B------:R1:W5:Y:S04]  /*a6550*/  LDL.128 R244, [R1+0x61d0] ;  /* 0x0061d00001f47983 */ /* 0x0003680000100c00 */
[----:B------:R1:W5:Y:S04]  /*a6560*/  LDL.LU.128 R64, [R1+0xabd0] ;  /* 0x00abd00001407983 */ /* 0x0003680000300c00 */
[----:B------:R1:W5:Y:S04]  /*a6570*/  LDL.LU.128 R56, [R1+0xabc0] ;  /* 0x00abc00001387983 */ /* 0x0003680000300c00 */
[----:B--2---:R0:W-:Y:S01]  /*a6580*/  STL.128 [R1+0x5f60], R72 ;  /* 0x005f604801007387 */ /* 0x0041e20000100c00 */
[----:B---3--:R-:W-:-:S03]  /*a6590*/  DFMA R174, R72, R8, R4 ;  /* 0x0000000848ae722b */ /* 0x008fc60000000004 */
[----:B0-----:R1:W5:Y:S01]  /*a65a0*/  LDL.LU.128 R72, [R1+0xabe0] ;  /* 0x00abe00001487983 */ /* 0x0013620000300c00 */
[----:B------:R-:W-:Y:S02]  /*a65b0*/  DFMA R172, R24, R8, R36 ;  /* 0x0000000818ac722b */ /* 0x000fe40000000024 */
[----:B------:R-:W-:Y:S01]  /*a65c0*/  DADD R4, -RZ, -R164 ;  /* 0x00000000ff047229 */ /* 0x000fe200000009a4 */
[----:B------:R-:W-:Y:S01]  /*a65d0*/  FFMA R0, RZ, R21, R17 ;  /* 0x00000015ff007223 */ /* 0x000fe20000000011 */
[----:B------:R-:W-:Y:S04]  /*a65e0*/  STL.64 [R1+0x7d38], R174 ;  /* 0x007d38ae01007387 */ /* 0x000fe80000100a00 */
[----:B------:R-:W-:Y:S04]  /*a65f0*/  STL.64 [R1+0x7d30], R172 ;  /* 0x007d30ac01007387 */ /* 0x000fe80000100a00 */
[----:B------:R-:W-:Y:S01]  /*a6600*/  STL.128 [R1+0x6080], R172 ;  /* 0x006080ac01007387 */ /* 0x000fe20000100c00 */
[----:B------:R-:W-:-:S02]  /*a6610*/  FSETP.GT.AND P1, PT, |R0|, 1.469367938527859385e-39, PT ;  /* 0x001000000000780b */ /* 0x000fc40003f24200 */
[----:B------:R-:W-:Y:S01]  /*a6620*/  FSETP.GEU.AND P2, PT, |R5|, 6.5827683646048100446e-37, PT ;  /* 0x036000000500780b */ /* 0x000fe20003f4e200 */
[----:B------:R-:W-:Y:S01]  /*a6630*/  BSSY.RECONVERGENT B3, `(.L_x_1608) ;  /* 0x0000012000037945 */ /* 0x000fe20003800200 */
[----:B----4-:R0:W-:Y:S02]  /*a6640*/  STL.128 [R1+0x7730], R104 ;  /* 0x0077306801007387 */ /* 0x0101e40000100c00 */
[-C--:B0-----:R-:W-:Y:S02]  /*a6650*/  DFMA R104, R114, R8.reuse, R40 ;  /* 0x000000087268722b */ /* 0x081fe40000000028 */
[----:B------:R-:W-:-:S07]  /*a6660*/  DFMA R106, R44, R8, R86 ;  /* 0x000000082c6a722b */ /* 0x000fce0000000056 */
[----:B------:R-:W-:Y:S04]  /*a6670*/  STL.128 [R1+0x6070], R104 ;  /* 0x0060706801007387 */ /* 0x000fe80000100c00 */
[----:B------:R0:W-:Y:S01]  /*a6680*/  STL.64 [R1+0x7760], R48 ;  /* 0x0077603001007387 */ /* 0x0001e20000100a00 */
[-C--:B------:R-:W-:Y:S02]  /*a6690*/  DFMA R50, R50, R8.reuse, R32 ;  /* 0x000000083232722b */ /* 0x080fe40000000020 */
[----:B0-----:R-:W-:-:S07]  /*a66a0*/  DFMA R48, R54, R8, R28 ;  /* 0x000000083630722b */ /* 0x001fce000000001c */
[----:B------:R1:W-:Y:S01]  /*a66b0*/  STL.128 [R1+0x6040], R48 ;  /* 0x0060403001007387 */ /* 0x0003e20000100c00 */
[----:B------:R-:W-:Y:S05]  /*a66c0*/  @P1 BRA P2, `(.L_x_1609) ;  /* 0x0000000000201947 */ /* 0x000fea0001000000 */
[----:B------:R-:W-:Y:S01]  /*a66d0*/  MOV R8, R4 ;  /* 0x0000000400087202 */ /* 0x000fe20000000f00 */
[----:B------:R-:W-:Y:S01]  /*a66e0*/  IMAD.MOV.U32 R9, RZ, RZ, R5 ;  /* 0x000000ffff097224 */ /* 0x000fe200078e0005 */
[----:B------:R-:W-:Y:S01]  /*a66f0*/  MOV R175, R21 ;  /* 0x0000001500af7202 */ /* 0x000fe20000000f00 */
[----:B------:R-:W-:Y:S01]  /*a6700*/  IMAD.MOV.U32 R174, RZ, RZ, R20 ;  /* 0x000000ffffae7224 */ /* 0x000fe200078e0014 */
[----:B------:R-:W-:-:S07]  /*a6710*/  MOV R0, 0xa6730 ;  /* 0x000a673000007802 */ /* 0x000fce0000000f00 */
[----:B-1---5:R-:W-:Y:S05]  /*a6720*/  CALL.REL.NOINC `($__internal_1_$__cuda_sm20_div_rn_f64_full) ;  /* 0x00000a9c00e07944 */ /* 0x022fea0003c00000 */
[----:B------:R-:W-:Y:S02]  /*a6730*/  IMAD.MOV.U32 R16, RZ, RZ, R12 ;  /* 0x000000ffff107224 */ /* 0x000fe400078e000c */
[----:B------:R-:W-:-:S07]  /*a6740*/  IMAD.MOV.U32 R17, RZ, RZ, R13 ;  /* 0x000000ffff117224 */ /* 0x000fce00078e000d */
.L_x_1609:
[----:B------:R-:W-:Y:S05]  /*a6750*/  BSYNC.RECONVERGENT B3 ;  /* 0x0000000000037941 */ /* 0x000fea0003800200 */
.L_x_1608:
        /* <DEDUP_REMOVED lines=19> */
[----:B----4-:R-:W-:-:S10]  /*a6890*/  DFMA R24, R24, R16, R228 ;  /* 0x000000101818722b */ /* 0x010fd400000000e4 */
[----:B------:R-:W-:Y:S05]  /*a68a0*/  @P1 BRA P2, `(.L_x_1611) ;  /* 0x0000000000181947 */ /* 0x000fea0001000000 */
[----:B------:R-:W-:Y:S01]  /*a68b0*/  IMAD.MOV.U32 R174, RZ, RZ, R20 ;  /* 0x000000ffffae7224 */ /* 0x000fe200078e0014 */
[----:B------:R-:W-:Y:S01]  /*a68c0*/  MOV R0, 0xa68f0 ;  /* 0x000a68f000007802 */ /* 0x000fe20000000f00 */
[----:B------:R-:W-:-:S07]  /*a68d0*/  IMAD.MOV.U32 R175, RZ, RZ, R21 ;  /* 0x000000ffffaf7224 */ /* 0x000fce00078e0015 */
[----:B-1----:R-:W-:Y:S05]  /*a68e0*/  CALL.REL.NOINC `($__internal_1_$__cuda_sm20_div_rn_f64_full) ;  /* 0x00000a9c00707944 */ /* 0x002fea0003c00000 */
[----:B------:R-:W-:Y:S01]  /*a68f0*/  MOV R4, R12 ;  /* 0x0000000c00047202 */ /* 0x000fe20000000f00 */
[----:B------:R-:W-:-:S07]  /*a6900*/  IMAD.MOV.U32 R5, RZ, RZ, R13 ;  /* 0x000000ffff057224 */ /* 0x000fce00078e000d */
.L_x_1611:
[----:B------:R-:W-:Y:S05]  /*a6910*/  BSYNC.RECONVERGENT B3 ;  /* 0x0000000000037941 */ /* 0x000fea0003800200 */
.L_x_1610:
[----:B------:R-:W2:Y:S04]  /*a6920*/  LDL.64 R36, [R1+0x8078] ;  /* 0x0080780001247983 */ /* 0x000ea80000100a00 */
[----:B------:R-:W3:Y:S04]  /*a6930*/  LDL.LU.64 R44, [R1+0x8478] ;  /* 0x00847800012c7983 */ /* 0x000ee80000300a00 */
[----:B------:R-:W4:Y:S04]  /*a6940*/  LDL.LU.64 R62, [R1+0x7700] ;  /* 0x00770000013e7983 */ /* 0x000f280000300a00 */
        /* <DEDUP_REMOVED lines=24> */
[----:B-1----:R-:W-:Y:S05]  /*a6ad0*/  CALL.REL.NOINC `($__internal_1_$__cuda_sm20_div_rn_f64_full) ;  /* 0x00000a9800f47944 */ /* 0x002fea0003c00000 */
[----:B------:R-:W-:Y:S01]  /*a6ae0*/  IMAD.MOV.U32 R20, RZ, RZ, R12 ;  /* 0x000000ffff147224 */ /* 0x000fe200078e000c */
[----:B------:R-:W-:-:S07]  /*a6af0*/  MOV R21, R13 ;  /* 0x0000000d00157202 */ /* 0x000fce0000000f00 */
.L_x_1613:
[----:B------:R-:W-:Y:S05]  /*a6b00*/  BSYNC.RECONVERGENT B3 ;  /* 0x0000000000037941 */ /* 0x000fea0003800200 */
.L_x_1612:
[----:B------:R0:W-:Y:S04]  /*a6b10*/  STL.128 [R1+0xabc0], R4 ;  /* 0x00abc00401007387 */ /* 0x0001e80000100c00 */
[----:B------:R-:W2:Y:S04]  /*a6b20*/  LDL.128 R164, [R1+0x46c0] ;  /* 0x0046c00001a47983 */ /* 0x000ea80000100c00 */
[----:B------:R-:W3:Y:S04]  /*a6b30*/  LDL.LU.64 R40, [R1+0x8590] ;  /* 0x0085900001287983 */ /* 0x000ee80000300a00 */
[----:B0-----:R-:W4:Y:S01]  /*a6b40*/  LDL.128 R4, [R1+0x4600] ;  /* 0x0046000001047983 */ /* 0x001f220000100c00 */
[----:B------:R-:W-:Y:S01]  /*a6b50*/  IMAD.MOV.U32 R8, RZ, RZ, 0x1 ;  /* 0x00000001ff087424 */ /* 0x000fe200078e00ff */
[----:B------:R-:W-:Y:S01]  /*a6b60*/  BSSY.RECONVERGENT B3, `(.L_x_1614) ;  /* 0x000001e000037945 */ /* 0x000fe20003800200 */
[----:B----4-:R-:W-:Y:S01]  /*a6b70*/  IMAD.MOV.U32 R36, RZ, RZ, R4 ;  /* 0x000000ffff247224 */ /* 0x010fe200078e0004 */
[----:B------:R0:W-:Y:S01]  /*a6b80*/  STL.128 [R1+0x8850], R4 ;  /* 0x0088500401007387 */ /* 0x0001e20000100c00 */
[----:B------:R-:W-:Y:S01]  /*a6b90*/  IMAD.MOV.U32 R37, RZ, RZ, R5 ;  /* 0x000000ffff257224 */ /* 0x000fe200078e0005 */
[----:B------:R-:W-:Y:S01]  /*a6ba0*/  MOV R62, R6 ;  /* 0x00000006003e7202 */ /* 0x000fe20000000f00 */
[----:B------:R-:W-:-:S02]  /*a6bb0*/  IMAD.MOV.U32 R63, RZ, RZ, R7 ;  /* 0x000000ffff3f7224 */ /* 0x000fc400078e0007 */
[----:B0-----:R0:W5:Y:S01]  /*a6bc0*/  LDL.LU.128 R4, [R1+0xabc0] ;  /* 0x00abc00001047983 */ /* 0x0011620000300c00 */
[----:B--2---:R-:W2:Y:S02]  /*a6bd0*/  MUFU.RCP64H R9, R165 ;  /* 0x000000a500097308 */ /* 0x004ea40000001800 */
[----:B--2---:R-:W-:-:S08]  /*a6be0*/  DFMA R12, -R164, R8, 1 ;  /* 0x3ff00000a40c742b */ /* 0x004fd00000000108 */
        /* <DEDUP_REMOVED lines=14> */
[----:B0-----:R-:W-:Y:S05]  /*a6cd0*/  @P1 BRA P2, `(.L_x_1615) ;  /* 0x0000000000181947 */ /* 0x001fea0001000000 */
[----:B------:R-:W-:Y:S01]  /*a6ce0*/  MOV R174, R164 ;  /* 0x000000a400ae7202 */ /* 0x000fe20000000f00 */
[----:B------:R-:W-:Y:S01]  /*a6cf0*/  IMAD.MOV.U32 R175, RZ, RZ, R165 ;  /* 0x000000ffffaf7224 */ /* 0x000fe200078e00a5 */
[----:B------:R-:W-:-:S07]  /*a6d00*/  MOV R0, 0xa6d20 ;  /* 0x000a6d2000007802 */ /* 0x000fce0000000f00 */
[----:B-1---5:R-:W-:Y:S05]  /*a6d10*/  CALL.REL.NOINC `($__internal_1_$__cuda_sm20_div_rn_f64_full) ;  /* 0x00000a9800647944 */ /* 0x022fea0003c00000 */
[----:B------:R-:W-:Y:S01]  /*a6d20*/  IMAD.MOV.U32 R24, RZ, RZ, R12 ;  /* 0x000000ffff187224 */ /* 0x000fe200078e000c */
[----:B------:R-:W-:-:S07]  /*a6d30*/  MOV R25, R13 ;  /* 0x0000000d00197202 */ /* 0x000fce0000000f00 */
.L_x_1615:
[----:B------:R-:W-:Y:S05]  /*a6d40*/  BSYNC.RECONVERGENT B3 ;  /* 0x0000000000037941 */ /* 0x000fea0003800200 */
.L_x_1614:
[----:B------:R-:W2:Y:S04]  /*a6d50*/  LDL.64 R68, [R1+0x7c50] ;  /* 0x007c500001447983 */ /* 0x000ea80000100a00 */
[----:B------:R-:W3:Y:S04]  /*a6d60*/  LDL.LU.64 R78, [R1+0x7e30] ;  /* 0x007e3000014e7983 */ /* 0x000ee80000300a00 */
[----:B------:R-:W4:Y:S01]  /*a6d70*/  LDL.LU.64 R76, [R1+0x7e38] ;  /* 0x007e3800014c7983 */ /* 0x000f220000300a00 */
        /* <DEDUP_REMOVED lines=17> */
[----:B----4-:R-:W-:-:S08]  /*a6e90*/  DFMA R40, R76, R24, R40 ;  /* 0x000000184c28722b */ /* 0x010fd00000000028 */
[----:B------:R-:W-:Y:S05]  /*a6ea0*/  @P1 BRA P2, `(.L_x_1617) ;  /* 0x0000000000181947 */ /* 0x000fea0001000000 */
[----:B------:R-:W-:Y:S01]  /*a6eb0*/  IMAD.MOV.U32 R174, RZ, RZ, R68 ;  /* 0x000000ffffae7224 */ /* 0x000fe200078e0044 */
[----:B------:R-:W-:Y:S02]  /*a6ec0*/  MOV R175, R69 ;  /* 0x0000004500af7202 */ /* 0x000fe40000000f00 */
[----:B------:R-:W-:-:S07]  /*a6ed0*/  MOV R0, 0xa6ef0 ;  /* 0x000a6ef000007802 */ /* 0x000fce0000000f00 */
[----:B-1---5:R-:W-:Y:S05]  /*a6ee0*/  CALL.REL.NOINC `($__internal_1_$__cuda_sm20_div_rn_f64_full) ;  /* 0x00000a9400f07944 */ /* 0x022fea0003c00000 */
[----:B------:R-:W-:Y:S02]  /*a6ef0*/  IMAD.MOV.U32 R116, RZ, RZ, R12 ;  /* 0x000000ffff747224 */ /* 0x000fe400078e000c */
[----:B------:R-:W-:-:S07]  /*a6f00*/  IMAD.MOV.U32 R117, RZ, RZ, R13 ;  /* 0x000000ffff757224 */ /* 0x000fce00078e000d */
.L_x_1617:
[----:B------:R-:W-:Y:S05]  /*a6f10*/  BSYNC.RECONVERGENT B3 ;  /* 0x0000000000037941 */ /* 0x000fea0003800200 */
.L_x_1616:
[----:B------:R-:W2:Y:S04]  /*a6f20*/  LDL.64 R76, [R1+0x7c00] ;  /* 0x007c0000014c7983 */ /* 0x000ea80000100a00 */
[----:B------:R-:W3:Y:S04]  /*a6f30*/  LDL.LU.64 R150, [R1+0x80c0] ;  /* 0x0080c00001967983 */ /* 0x000ee80000300a00 */
[----:B------:R-:W4:Y:S04]  /*a6f40*/  LDL.LU.64 R126, [R1+0x7720] ;  /* 0x00772000017e7983 */ /* 0x000f280000300a00 */
[----:B------:R-:W4:Y:S04]  /*a6f50*/  LDL.64 R88, [R1+0x7c58] ;  /* 0x007c580001587983 */ /* 0x000f280000100a00 */
[----:B------:R-:W4:Y:S04]  /*a6f60*/  LDL.LU.64 R86, [R1+0x7738] ;  /* 0x0077380001567983 */ /* 0x000f280000300a00 */
        /* <DEDUP_REMOVED lines=23> */
[----:B-1---5:R-:W-:Y:S05]  /*a70e0*/  CALL.REL.NOINC `($__internal_1_$__cuda_sm20_div_rn_f64_full) ;  /* 0x00000a9400707944 */ /* 0x022fea0003c00000 */
[----:B------:R-:W-:Y:S01]  /*a70f0*/  MOV R128, R12 ;  /* 0x0000000c00807202 */ /* 0x000fe20000000f00 */
[----:B------:R-:W-:-:S07]  /*a7100*/  IMAD.MOV.U32 R129, RZ, RZ, R13 ;  /* 0x000000ffff817224 */ /* 0x000fce00078e000d */
.L_x_1619:
[----:B------:R-:W-:Y:S05]  /*a7110*/  BSYNC.RECONVERGENT B3 ;  /* 0x0000000000037941 */ /* 0x000fea0003800200 */
.L_x_1618:
[----:B------:R-:W2:Y:S04]  /*a7120*/  LDL.64 R76, [R1+0x7b78] ;  /* 0x007b7800014c7983 */ /* 0x000ea80000100a00 */
[----:B------:R-:W3:Y:S04]  /*a7130*/  LDL.LU.64 R86, [R1+0x7c48] ;  /* 0x007c480001567983 */ /* 0x000ee80000300a00 */
[----:B------:R-:W4:Y:S04]  /*a7140*/  LDL.LU.64 R88, [R1+0x7c40] ;  /* 0x007c400001587983 */ /* 0x000f280000300a00 */
        /* <DEDUP_REMOVED lines=20> */
[----:B------:R-:W-:Y:S01]  /*a7290*/  MOV R174, R76 ;  /* 0x0000004c00ae7202 */ /* 0x000fe20000000f00 */
[----:B------:R-:W-:Y:S01]  /*a72a0*/  IMAD.MOV.U32 R175, RZ, RZ, R77 ;  /* 0x000000ffffaf7224 */ /* 0x000fe200078e004d */
[----:B------:R-:W-:-:S07]  /*a72b0*/  MOV R0, 0xa72d0 ;  /* 0x000a72d000007802 */ /* 0x000fce0000000f00 */
[----:B-1---5:R-:W-:Y:S05]  /*a72c0*/  CALL.REL.NOINC `($__internal_1_$__cuda_sm20_div_rn_f64_full) ;  /* 0x00000a9000f87944 */ /* 0x022fea0003c00000 */
[----:B------:R-:W-:Y:S01]  /*a72d0*/  IMAD.MOV.U32 R126, RZ, RZ, R12 ;  /* 0x000000ffff7e7224 */ /* 0x000fe200078e000c */
[----:B------:R-:W-:-:S07]  /*a72e0*/  MOV R127, R13 ;  /* 0x0000000d007f7202 */ /* 0x000fce0000000f00 */
.L_x_1621:
[----:B------:R-:W-:Y:S05]  /*a72f0*/  BSYNC.RECONVERGENT B3 ;  /* 0x0000000000037941 */ /* 0x000fea0003800200 */
.L_x_1620:
[----:B------:R-:W2:Y:S04]  /*a7300*/  LDL.LU.64 R76, [R1+0x8530] ;  /* 0x00853000014c7983 */ /* 0x000ea80000300a00 */
[----:B------:R-:W3:Y:S04]  /*a7310*/  LDL.LU.64 R222, [R1+0x87e8] ;  /* 0x0087e80001de7983 */ /* 0x000ee80000300a00 */
        /* <DEDUP_REMOVED lines=26> */
[-C--:B------:R-:W-:Y:S02]  /*a74c0*/  DFMA R78, R78, R126.reuse, R240 ;  /* 0x0000007e4e4e722b */ /* 0x080fe400000000f0 */
        /* <DEDUP_REMOVED lines=10> */
[----:B-1---5:R-:W-:Y:S05]  /*a7570*/  CALL.REL.NOINC `($__internal_1_$__cuda_sm20_div_rn_f64_full) ;  /* 0x00000a90004c7944 */ /* 0x022fea0003c00000 */
[----:B------:R-:W-:Y:S02]  /*a7580*/  IMAD.MOV.U32 R82, RZ, RZ, R12 ;  /* 0x000000ffff527224 */ /* 0x000fe400078e000c */
[----:B------:R-:W-:-:S07]  /*a7590*/  IMAD.MOV.U32 R83, RZ, RZ, R13 ;  /* 0x000000ffff537224 */ /* 0x000fce00078e000d */
.L_x_1623:
[----:B------:R-:W-:Y:S05]  /*a75a0*/  BSYNC.RECONVERGENT B3 ;  /* 0x0000000000037941 */ /* 0x000fea0003800200 */
.L_x_1622:
[----:B------:R-:W2:Y:S04]  /*a75b0*/  LDL.LU.64 R222, [R1+0x80d0] ;  /* 0x0080d00001de7983 */ /* 0x000ea80000300a00 */
[----:B------:R-:W3:Y:S04]  /*a75c0*/  LDL.64 R174, [R1+0x8680] ;  /* 0x0086800001ae7983 */ /* 0x000ee80000100a00 */
[----:B------:R-:W4:Y:S04]  /*a75d0*/  LDL.64 R158, [R1+0x80d8] ;  /* 0x0080d800019e7983 */ /* 0x000f280000100a00 */
[----:B------:R-:W4:Y:S04]  /*a75e0*/  LDL.64 R168, [R1+0x87f0] ;  /* 0x0087f00001a87983 */ /* 0x000f280000100a00 */
        /* <DEDUP_REMOVED lines=19> */
[-C--:B------:R-:W-:Y:S02]  /*a7720*/  DFMA R78, R168, R82.reuse, R220 ;  /* 0x00000052a84e722b */ /* 0x080fe400000000dc */
[----:B------:R-:W-:-:S04]  /*a7730*/  DFMA R76, R162, R82, R76 ;  /* 0x00000052a24c722b */ /* 0x000fc8000000004c */
[----:B------:R-:W-:Y:S07]  /*a7740*/  @P1 BRA P2, `(.L_x_1625) ;  /* 0x0000000000181947 */ /* 0x000fee0001000000 */
[----:B------:R-:W-:Y:S01]  /*a7750*/  IMAD.MOV.U32 R174, RZ, RZ, R70 ;  /* 0x000000ffffae7224 */ /* 0x000fe200078e0046 */
[----:B------:R-:W-:Y:S01]  /*a7760*/  MOV R0, 0xa7790 ;  /* 0x000a779000007802 */ /* 0x000fe20000000f00 */
[----:B------:R-:W-:-:S07]  /*a7770*/  IMAD.MOV.U32 R175, RZ, RZ, R71 ;  /* 0x000000ffffaf7224 */ /* 0x000fce00078e0047 */
[----:B-1---5:R-:W-:Y:S05]  /*a7780*/  CALL.REL.NOINC `($__internal_1_$__cuda_sm20_div_rn_f64_full) ;  /* 0x00000a8c00c87944 */ /* 0x022fea0003c00000 */
[----:B------:R-:W-:Y:S01]  /*a7790*/  MOV R150, R12 ;  /* 0x0000000c00967202 */ /* 0x000fe20000000f00 */
[----:B------:R-:W-:-:S07]  /*a77a0*/  IMAD.MOV.U32 R151, RZ, RZ, R13 ;  /* 0x000000ffff977224 */ /* 0x000fce00078e000d */
.L_x_1625:
[----:B------:R-:W-:Y:S05]  /*a77b0*/  BSYNC.RECONVERGENT B3 ;  /* 0x0000000000037941 */ /* 0x000fea0003800200 */
.L_x_1624:
[----:B------:R-:W2:Y:S04]  /*a77c0*/  LDL.64 R222, [R1+0x8410] ;  /* 0x0084100001de7983 */ /* 0x000ea80000100a00 */
[----:B------:R-:W3:Y:S04]  /*a77d0*/  LDL.64 R168, [R1+0x87a0] ;  /* 0x0087a00001a87983 */ /* 0x000ee80000100a00 */
[----:B------:R-:W4:Y:S04]  /*a77e0*/  LDL.64 R220, [R1+0x8650] ;  /* 0x0086500001dc7983 */ /* 0x000f280000100a00 */
        /* <DEDUP_REMOVED lines=19> */
[----:B------:R-:W-:-:S06]  /*a7920*/  DFMA R40, R174, R150, R40 ;  /* 0x00000096ae28722b */ /* 0x000fcc0000000028 */
[----:B------:R-:W-:Y:S05]  /*a7930*/  @P1 BRA P2, `(.L_x_1627) ;  /* 0x0000000000181947 */ /* 0x000fea0001000000 */
[----:B------:R-:W-:Y:S01]  /*a7940*/  MOV R174, R42 ;  /* 0x0000002a00ae7202 */ /* 0x000fe20000000f00 */
[----:B------:R-:W-:Y:S01]  /*a7950*/  IMAD.MOV.U32 R175, RZ, RZ, R43 ;  /* 0x000000ffffaf7224 */ /* 0x000fe200078e002b */
[----:B------:R-:W-:-:S07]  /*a7960*/  MOV R0, 0xa7980 ;  /* 0x000a798000007802 */ /* 0x000fce0000000f00 */
[----:B-1---5:R-:W-:Y:S05]  /*a7970*/  CALL.REL.NOINC `($__internal_1_$__cuda_sm20_div_rn_f64_full) ;  /* 0x00000a8c004c7944 */ /* 0x022fea0003c00000 */
[----:B------:R-:W-:Y:S01]  /*a7980*/  IMAD.MOV.U32 R162, RZ, RZ, R12 ;  /* 0x000000ffffa27224 */ /* 0x000fe200078e000c */
[----:B------:R-:W-:-:S07]  /*a7990*/  MOV R163, R13 ;  /* 0x0000000d00a37202 */ /* 0x000fce0000000f00 */
.L_x_1627:
[----:B------:R-:W-:Y:S05]  /*a79a0*/  BSYNC.RECONVERGENT B3 ;  /* 0x0000000000037941 */ /* 0x000fea0003800200 */
.L_x_1626:
[----:B------:R-:W2:Y:S04]  /*a79b0*/  LDL.64 R220, [R1+0x84d8] ;  /* 0x0084d80001dc7983 */ /* 0x000ea80000100a00 */
[----:B------:R-:W3:Y:S04]  /*a79c0*/  LDL.LU.64 R86, [R1+0x7dd8] ;  /* 0x007dd80001567983 */ /* 0x000ee80000300a00 */
        /* <DEDUP_REMOVED lines=25> */
[----:B-1---5:R-:W-:Y:S05]  /*a7b60*/  CALL.REL.NOINC `($__internal_1_$__cuda_sm20_div_rn_f64_full) ;  /* 0x00000a8800d07944 */ /* 0x022fea0003c00000 */
[----:B------:R-:W-:Y:S02]  /*a7b70*/  IMAD.MOV.U32 R160, RZ, RZ, R12 ;  /* 0x000000ffffa07224 */ /* 0x000fe400078e000c */
[----:B------:R-:W-:-:S07]  /*a7b80*/  IMAD.MOV.U32 R161, RZ, RZ, R13 ;  /* 0x000000ffffa17224 */ /* 0x000fce00078e000d */
.L_x_1629:
[----:B------:R-:W-:Y:S05]  /*a7b90*/  BSYNC.RECONVERGENT B3 ;  /* 0x0000000000037941 */ /* 0x000fea0003800200 */
.L_x_1628:
[----:B------:R-:W2:Y:S04]  /*a7ba0*/  LDL.LU.64 R42, [R1+0x7f90] ;  /* 0x007f9000012a7983 */ /* 0x000ea80000300a00 */
[----:B------:R-:W3:Y:S04]  /*a7bb0*/  LDL.64 R220, [R1+0x7f98] ;  /* 0x007f980001dc7983 */ /* 0x000ee80000100a00 */
[----:B------:R-:W4:Y:S04]  /*a7bc0*/  LDL.LU.64 R224, [R1+0x7850] ;  /* 0x0078500001e07983 */ /* 0x000f280000300a00 */
[----:B------:R-:W4:Y:S04]  /*a7bd0*/  LDL.LU.64 R222, [R1+0x7e20] ;  /* 0x007e200001de7983 */ /* 0x000f280000300a00 */
        /* <DEDUP_REMOVED lines=20> */
[----:B------:R-:W-:-:S03]  /*a7d20*/  DFMA R220, R174, R160, R156 ;  /* 0x000000a0aedc722b */ /* 0x000fc6000000009c */
[----:B------:R-:W-:Y:S08]  /*a7d30*/  @P1 BRA P2, `(.L_x_1631) ;  /* 0x0000000000181947 */ /* 0x000ff00001000000 */
[----:B------:R-:W-:Y:S01]  /*a7d40*/  IMAD.MOV.U32 R174, RZ, RZ, R60 ;  /* 0x000000ffffae7224 */ /* 0x000fe200078e003c */
[----:B------:R-:W-:Y:S01]  /*a7d50*/  MOV R0, 0xa7d80 ;  /* 0x000a7d8000007802 */ /* 0x000fe20000000f00 */
[----:B------:R-:W-:-:S07]  /*a7d60*/  IMAD.MOV.U32 R175, RZ, RZ, R61 ;  /* 0x000000ffffaf7224 */ /* 0x000fce00078e003d */
[----:B-1---5:R-:W-:Y:S05]  /*a7d70*/  CALL.REL.NOINC `($__internal_1_$__cuda_sm20_div_rn_f64_full) ;  /* 0x00000a88004c7944 */ /* 0x022fea0003c00000 */
[----:B------:R-:W-:Y:S01]  /*a7d80*/  MOV R158, R12 ;  /* 0x0000000c009e7202 */ /* 0x000fe20000000f00 */
[----:B------:R-:W-:-:S07]  /*a7d90*/  IMAD.MOV.U32 R159, RZ, RZ, R13 ;  /* 0x000000ffff9f7224 */ /* 0x000fce00078e000d */
.L_x_1631:
[----:B------:R-:W-:Y:S05]  /*a7da0*/  BSYNC.RECONVERGENT B3 ;  /* 0x0000000000037941 */ /* 0x000fea0003800200 */
.L_x_1630:
[----:B------:R-:W2:Y:S04]  /*a7db0*/  LDL.LU.64 R224, [R1+0x7f48] ;  /* 0x007f480001e07983 */ /* 0x000ea80000300a00 */
[----:B------:R-:W3:Y:S04]  /*a7dc0*/  LDL.64 R222, [R1+0x8218] ;  /* 0x0082180001de7983 */ /* 0x000ee80000100a00 */
[----:B------:R-:W4:Y:S01]  /*a7dd0*/  LDL.64 R174, [R1+0x7e28] ;  /* 0x007e280001ae7983 */ /* 0x000f220000100a00 */
        /* <DEDUP_REMOVED lines=23> */
[----:B-1---5:R-:W-:Y:S05]  /*a7f50*/  CALL.REL.NOINC `($__internal_1_$__cuda_sm20_div_rn_f64_full) ;  /* 0x00000a8400d47944 */ /* 0x022fea0003c00000 */
[----:B------:R-:W-:Y:S01]  /*a7f60*/  IMAD.MOV.U32 R156, RZ, RZ, R12 ;  /* 0x000000ffff9c7224 */ /* 0x000fe200078e000c */
[----:B------:R-:W-:-:S07]  /*a7f70*/  MOV R157, R13 ;  /* 0x0000000d009d7202 */ /* 0x000fce0000000f00 */
.L_x_1633:
[----:B------:R-:W-:Y:S05]  /*a7f80*/  BSYNC.RECONVERGENT B3 ;  /* 0x0000000000037941 */ /* 0x000fea0003800200 */
.L_x_1632:
[----:B------:R-:W2:Y:S04]  /*a7f90*/  LDL.64 R168, [R1+0x8460] ;  /* 0x0084600001a87983 */ /* 0x000ea80000100a00 */
[----:B------:R-:W3:Y:S04]  /*a7fa0*/  LDL.64 R224, [R1+0x8468] ;  /* 0x0084680001e07983 */ /* 0x000ee80000100a00 */
[----:B------:R-:W4:Y:S04]  /*a7fb0*/  LDL.64 R222, [R1+0x8390] ;  /* 0x0083900001de7983 */ /* 0x000f280000100a00 */
[----:B------:R-:W4:Y:S04]  /*a7fc0*/  LDL.LU.64 R220, [R1+0x7718] ;  /* 0x0077180001dc7983 */ /* 0x000f280000300a00 */
        /* <DEDUP_REMOVED lines=21> */
[----:B------:R-:W-:Y:S01]  /*a8120*/  IMAD.MOV.U32 R174, RZ, RZ, R176 ;  /* 0x000000ffffae7224 */ /* 0x000fe200078e00b0 */
[----:B------:R-:W-:Y:S02]  /*a8130*/  MOV R175, R177 ;  /* 0x000000b100af7202 */ /* 0x000fe40000000f00 */
[----:B------:R-:W-:-:S07]  /*a8140*/  MOV R0, 0xa8160 ;  /* 0x000a816000007802 */ /* 0x000fce0000000f00 */
[----:B-1---5:R-:W-:Y:S05]  /*a8150*/  CALL.REL.NOINC `($__internal_1_$__cuda_sm20_div_rn_f64_full) ;  /* 0x00000a8400547944 */ /* 0x022fea0003c00000 */
[----:B------:R-:W-:Y:S02]  /*a8160*/  IMAD.MOV.U32 R146, RZ, RZ, R12 ;  /* 0x000000ffff927224 */ /* 0x000fe400078e000c */
[----:B------:R-:W-:-:S07]  /*a8170*/  IMAD.MOV.U32 R147, RZ, RZ, R13 ;  /* 0x000000ffff937224 */ /* 0x000fce00078e000d */
.L_x_1635:
[----:B------:R-:W-:Y:S05]  /*a8180*/  BSYNC.RECONVERGENT B3 ;  /* 0x0000000000037941 */ /* 0x000fea0003800200 */
.L_x_1634:
[----:B------:R-:W2:Y:S04]  /*a8190*/  LDL.LU.64 R222, [R1+0x7e50] ;  /* 0x007e500001de7983 */ /* 0x000ea80000300a00 */
[----:B------:R-:W3:Y:S04]  /*a81a0*/  LDL.64 R220, [R1+0x84b0] ;  /* 0x0084b00001dc7983 */ /* 0x000ee80000100a00 */
[----:B------:R-:W4:Y:S04]  /*a81b0*/  LDL.64 R176, [R1+0x84b8] ;  /* 0x0084b80001b07983 */ /* 0x000f280000100a00 */
[----:B------:R-:W4:Y:S01]  /*a81c0*/  LDL.64 R174, [R1+0x7e58] ;  /* 0x007e580001ae7983 */ /* 0x000f220000100a00 */
        /* <DEDUP_REMOVED lines=22> */
[----:B------:R-:W-:Y:S01]  /*a8330*/  MOV R0, 0xa8360 ;  /* 0x000a836000007802 */ /* 0x000fe20000000f00 */
[----:B------:R-:W-:-:S07]  /*a8340*/  IMAD.MOV.U32 R175, RZ, RZ, R201 ;  /* 0x000000ffffaf7224 */ /* 0x000fce00078e00c9 */
[----:B-1---5:R-:W-:Y:S05]  /*a8350*/  CALL.REL.NOINC `($__internal_1_$__cuda_sm20_div_rn_f64_full) ;  /* 0x00000a8000d47944 */ /* 0x022fea0003c00000 */
[----:B------:R-:W-:Y:S01]  /*a8360*/  MOV R164, R12 ;  /* 0x0000000c00a47202 */ /* 0x000fe20000000f00 */
[----:B------:R-:W-:-:S07]  /*a8370*/  IMAD.MOV.U32 R165, RZ, RZ, R13 ;  /* 0x000000ffffa57224 */ /* 0x000fce00078e000d */
.L_x_1637:
[----:B------:R-:W-:Y:S05]  /*a8380*/  BSYNC.RECONVERGENT B3 ;  /* 0x0000000000037941 */ /* 0x000fea0003800200 */
.L_x_1636:
[----:B------:R-:W2:Y:S04]  /*a8390*/  LDL.LU.64 R176, [R1+0x7ac8] ;  /* 0x007ac80001b07983 */ /* 0x000ea80000300a00 */
        /* <DEDUP_REMOVED lines=23> */
[----:B-1---5:R-:W-:Y:S05]  /*a8510*/  CALL.REL.NOINC `($__internal_1_$__cuda_sm20_div_rn_f64_full) ;  /* 0x00000a8000647944 */ /* 0x022fea0003c00000 */
[----:B------:R-:W-:Y:S01]  /*a8520*/  IMAD.MOV.U32 R154, RZ, RZ, R12 ;  /* 0x000000ffff9a7224 */ /* 0x000fe200078e000c */
[----:B------:R-:W-:-:S07]  /*a8530*/  MOV R155, R13 ;  /* 0x0000000d009b7202 */ /* 0x000fce0000000f00 */
.L_x_1639:
[----:B------:R-:W-:Y:S05]  /*a8540*/  BSYNC.RECONVERGENT B3 ;  /* 0x0000000000037941 */ /* 0x000fea0003800200 */
.L_x_1638:
        /* <DEDUP_REMOVED lines=24> */
[----:B-1---5:R-:W-:Y:S05]  /*a86d0*/  CALL.REL.NOINC `($__internal_1_$__cuda_sm20_div_rn_f64_full) ;  /* 0x00000a7c00f47944 */ /* 0x022fea0003c00000 */
[----:B------:R-:W-:Y:S02]  /*a86e0*/  IMAD.MOV.U32 R152, RZ, RZ, R12 ;  /* 0x000000ffff987224 */ /* 0x000fe400078e000c */
[----:B------:R-:W-:-:S07]  /*a86f0*/  IMAD.MOV.U32 R153, RZ, RZ, R13 ;  /* 0x000000ffff997224 */ /* 0x000fce00078e000d */
.L_x_1641:
[----:B------:R-:W-:Y:S05]  /*a8700*/  BSYNC.RECONVERGENT B3 ;  /* 0x0000000000037941 */ /* 0x000fea0003800200 */
.L_x_1640:
[----:B------:R-:W2:Y:S04]  /*a8710*/  LDL.LU.64 R234, [R1+0x7a10] ;  /* 0x007a100001ea7983 */ /* 0x000ea80000300a00 */
[----:B------:R-:W3:Y:S04]  /*a8720*/  LDL.LU.64 R232, [R1+0x8330] ;  /* 0x0083300001e87983 */ /* 0x000ee80000300a00 */
        /* <DEDUP_REMOVED lines=37> */
[----:B-1---5:R-:W-:Y:S05]  /*a8980*/  CALL.REL.NOINC `($__internal_1_$__cuda_sm20_div_rn_f64_full) ;  /* 0x00000a7c00487944 */ /* 0x022fea0003c00000 */
[----:B------:R-:W-:Y:S01]  /*a8990*/  MOV R148, R12 ;  /* 0x0000000c00947202 */ /* 0x000fe20000000f00 */
[----:B------:R-:W-:-:S07]  /*a89a0*/  IMAD.MOV.U32 R149, RZ, RZ, R13 ;  /* 0x000000ffff957224 */ /* 0x000fce00078e000d */
.L_x_1643:
[----:B------:R-:W-:Y:S05]  /*a89b0*/  BSYNC.RECONVERGENT B3 ;  /* 0x0000000000037941 */ /* 0x000fea0003800200 */
.L_x_1642:
[----:B------:R-:W2:Y:S04]  /*a89c0*/  LDL.64 R174, [R1+0x4ff0] ;  /* 0x004ff00001ae7983 */ /* 0x000ea80000100a00 */
[----:B------:R-:W3:Y:S04]  /*a89d0*/  LDL.64 R222, [R1+0x8700] ;  /* 0x0087000001de7983 */ /* 0x000ee80000100a00 */
[----:B------:R-:W4:Y:S04]  /*a89e0*/  LDL.64 R176, [R1+0x83c0] ;  /* 0x0083c00001b07983 */ /* 0x000f280000100a00 */
[----:B------:R-:W4:Y:S04]  /*a89f0*/  LDL.LU.64 R224, [R1+0x7f18] ;  /* 0x007f180001e07983 */ /* 0x000f280000300a00 */
        /* <DEDUP_REMOVED lines=17> */
[----:B--2---:R0:W-:Y:S01]  /*a8b10*/  STL.64 [R1+0x87a8], R174 ;  /* 0x0087a8ae01007387 */ /* 0x0041e20000100a00 */
[-C--:B---3--:R-:W-:Y:S02]  /*a8b20*/  DFMA R166, R222, R148.reuse, R88 ;  /* 0x00000094dea6722b */ /* 0x088fe40000000058 */
[-C--:B----4-:R-:W-:Y:S02]  /*a8b30*/  DFMA R88, R176, R148.reuse, R168 ;  /* 0x00000094b058722b */ /* 0x090fe400000000a8 */
[-C--:B------:R-:W-:Y:S02]  /*a8b40*/  DFMA R176, R174, R148.reuse, R86 ;  /* 0x00000094aeb0722b */ /* 0x080fe40000000056 */
[----:B------:R-:W-:-:S02]  /*a8b50*/  DFMA R44, R224, R148, R44 ;  /* 0x00000094e02c722b */ /* 0x000fc4000000002c */
[----:B------:R-:W-:Y:S01]  /*a8b60*/  DFMA R76, R220, R148, R76 ;  /* 0x00000094dc4c722b */ /* 0x000fe2000000004c */
[----:B0-----:R-:W-:Y:S10]  /*a8b70*/  @P1 BRA P2, `(.L_x_1645) ;  /* 0x0000000000181947 */ /* 0x001ff40001000000 */
[----:B------:R-:W-:Y:S01]  /*a8b80*/  MOV R174, R46 ;  /* 0x0000002e00ae7202 */ /* 0x000fe20000000f00 */
[----:B------:R-:W-:Y:S01]  /*a8b90*/  IMAD.MOV.U32 R175, RZ, RZ, R47 ;  /* 0x000000ffffaf7224 */ /* 0x000fe200078e002f */
[----:B------:R-:W-:-:S07]  /*a8ba0*/  MOV R0, 0xa8bc0 ;  /* 0x000a8bc000007802 */ /* 0x000fce0000000f00 */
[----:B-1---5:R-:W-:Y:S05]  /*a8bb0*/  CALL.REL.NOINC `($__internal_1_$__cuda_sm20_div_rn_f64_full) ;  /* 0x00000a7800bc7944 */ /* 0x022fea0003c00000 */
[----:B------:R-:W-:Y:S01]  /*a8bc0*/  IMAD.MOV.U32 R100, RZ, RZ, R12 ;  /* 0x000000ffff647224 */ /* 0x000fe200078e000c */
[----:B------:R-:W-:-:S07]  /*a8bd0*/  MOV R101, R13 ;  /* 0x0000000d00657202 */ /* 0x000fce0000000f00 */
.L_x_1645:
[----:B------:R-:W-:Y:S05]  /*a8be0*/  BSYNC.RECONVERGENT B3 ;  /* 0x0000000000037941 */ /* 0x000fea0003800200 */
.L_x_1644:
[----:B------:R-:W2:Y:S04]  /*a8bf0*/  LDL.LU.64 R86, [R1+0x7ec8] ;  /* 0x007ec80001567983 */ /* 0x000ea80000300a00 */
[----:B------:R-:W3:Y:S04]  /*a8c00*/  LDL.64 R220, [R1+0x87c8] ;  /* 0x0087c80001dc7983 */ /* 0x000ee80000100a00 */
[----:B------:R-:W4:Y:S04]  /*a8c10*/  LDL.LU.64 R226, [R1+0x7ea8] ;  /* 0x007ea80001e27983 */ /* 0x000f280000300a00 */
        /* <DEDUP_REMOVED lines=31> */
.L_x_1647:
[----:B------:R-:W-:Y:S05]  /*a8e10*/  BSYNC.RECONVERGENT B3 ;  /* 0x0000000000037941 */ /* 0x000fea0003800200 */
.L_x_1646:
[----:B------:R-:W2:Y:S04]  /*a8e20*/  LDL.64 R174, [R1+0x5110] ;  /* 0x0051100001ae7983 */ /* 0x000ea80000100a00 */
[----:B------:R-:W3:Y:S04]  /*a8e30*/  LDL.LU.64 R76, [R1+0x7d58] ;  /* 0x007d5800014c7983 */ /* 0x000ee80000300a00 */
        /* <DEDUP_REMOVED lines=20> */
[-C--:B------:R-:W-:Y:S02]  /*a8f80*/  DFMA R80, R174, R168.reuse, R80 ;  /* 0x000000a8ae50722b */ /* 0x080fe40000000050 */
[-C--:B---3--:R-:W-:Y:S02]  /*a8f90*/  DFMA R76, R76, R168.reuse, R86 ;  /* 0x000000a84c4c722b */ /* 0x088fe40000000056 */
[-C--:B----4-:R-:W-:Y:S02]  /*a8fa0*/  DFMA R28, R220, R168.reuse, R42 ;  /* 0x000000a8dc1c722b */ /* 0x090fe4000000002a */
[-C--:B------:R-:W-:Y:S02]  /*a8fb0*/  DFMA R42, R188, R168.reuse, R46 ;  /* 0x000000a8bc2a722b */ /* 0x080fe4000000002e */
[----:B------:R-:W-:-:S02]  /*a8fc0*/  DFMA R36, R224, R168, R36 ;  /* 0x000000a8e024722b */ /* 0x000fc40000000024 */
[-C--:B------:R-:W-:Y:S02]  /*a8fd0*/  DFMA R86, R222, R168.reuse, R166 ;  /* 0x000000a8de56722b */ /* 0x080fe400000000a6 */
[----:B------:R-:W-:Y:S01]  /*a8fe0*/  DFMA R88, R176, R168, R88 ;  /* 0x000000a8b058722b */ /* 0x000fe20000000058 */
[----:B0-----:R-:W-:Y:S10]  /*a8ff0*/  @P1 BRA P2, `(.L_x_1649) ;  /* 0x0000000000181947 */ /* 0x001ff40001000000 */
[----:B------:R-:W-:Y:S01]  /*a9000*/  IMAD.MOV.U32 R174, RZ, RZ, R190 ;  /* 0x000000ffffae7224 */ /* 0x000fe200078e00be */
[----:B------:R-:W-:Y:S01]  /*a9010*/  MOV R0, 0xa9040 ;  /* 0x000a904000007802 */ /* 0x000fe20000000f00 */
[----:B------:R-:W-:-:S07]  /*a9020*/  IMAD.MOV.U32 R175, RZ, RZ, R191 ;  /* 0x000000ffffaf7224 */ /* 0x000fce00078e00bf */
[----:B-1---5:R-:W-:Y:S05]  /*a9030*/  CALL.REL.NOINC `($__internal_1_$__cuda_sm20_div_rn_f64_full) ;  /* 0x00000a74009c7944 */ /* 0x022fea0003c00000 */
[----:B------:R-:W-:Y:S01]  /*a9040*/  MOV R44, R12 ;  /* 0x0000000c002c7202 */ /* 0x000fe20000000f00 */
[----:B------:R-:W-:-:S07]  /*a9050*/  IMAD.MOV.U32 R45, RZ, RZ, R13 ;  /* 0x000000ffff2d7224 */ /* 0x000fce00078e000d */
.L_x_1649:
[----:B------:R-:W-:Y:S05]  /*a9060*/  BSYNC.RECONVERGENT B3 ;  /* 0x0000000000037941 */ /* 0x000fea0003800200 */
.L_x_1648:
[----:B------:R-:W2:Y:S04]  /*a9070*/  LDL.64 R222, [R1+0x7b30] ;  /* 0x007b300001de7983 */ /* 0x000ea80000100a00 */
[----:B------:R-:W3:Y:S04]  /*a9080*/  LDL.64 R176, [R1+0x7b38] ;  /* 0x007b380001b07983 */ /* 0x000ee80000100a00 */
[----:B------:R-:W4:Y:S04]  /*a9090*/  LDL.64 R220, [R1+0x8220] ;  /* 0x0082200001dc7983 */ /* 0x000f280000100a00 */
        /* <DEDUP_REMOVED lines=23> */
[----:B------:R-:W-:Y:S01]  /*a9210*/  MOV R174, R56 ;  /* 0x0000003800ae7202 */ /* 0x000fe20000000f00 */
[----:B------:R-:W-:Y:S01]  /*a9220*/  IMAD.MOV.U32 R175, RZ, RZ, R57 ;  /* 0x000000ffffaf7224 */ /* 0x000fe200078e0039 */
[----:B------:R-:W-:-:S07]  /*a9230*/  MOV R0, 0xa9250 ;  /* 0x000a925000007802 */ /* 0x000fce0000000f00 */
[----:B-1---5:R-:W-:Y:S05]  /*a9240*/  CALL.REL.NOINC `($__internal_1_$__cuda_sm20_div_rn_f64_full) ;  /* 0x00000a7400187944 */ /* 0x022fea0003c00000 */
[----:B------:R-:W-:Y:S01]  /*a9250*/  IMAD.MOV.U32 R46, RZ, RZ, R12 ;  /* 0x000000ffff2e7224 */ /* 0x000fe200078e000c */
[----:B------:R-:W-:-:S07]  /*a9260*/  MOV R47, R13 ;  /* 0x0000000d002f7202 */ /* 0x000fce0000000f00 */
.L_x_1651:
[----:B------:R-:W-:Y:S05]  /*a9270*/  BSYNC.RECONVERGENT B3 ;  /* 0x0000000000037941 */ /* 0x000fea0003800200 */
.L_x_1650:
[----:B------:R-:W2:Y:S04]  /*a9280*/  LDL.64 R166, [R1+0x8370] ;  /* 0x0083700001a67983 */ /* 0x000ea80000100a00 */
[----:B------:R-:W3:Y:S04]  /*a9290*/  LDL.64 R226, [R1+0x8378] ;  /* 0x0083780001e27983 */ /* 0x000ee80000100a00 */
[----:B------:R-:W4:Y:S04]  /*a92a0*/  LDL.64 R224, [R1+0x84e0] ;  /* 0x0084e00001e07983 */ /* 0x000f280000100a00 */
        /* <DEDUP_REMOVED lines=22> */
[-C--:B------:R-:W-:Y:S02]  /*a9410*/  DFMA R172, R172, R46.reuse, R86 ;  /* 0x0000002eacac722b */ /* 0x080fe40000000056 */
[-C--:B------:R-:W-:Y:S02]  /*a9420*/  DFMA R78, R222, R46.reuse, R68 ;  /* 0x0000002ede4e722b */ /* 0x080fe40000000044 */
[----:B------:R-:W-:-:S02]  /*a9430*/  DFMA R42, R174, R46, R42 ;  /* 0x0000002eae2a722b */ /* 0x000fc4000000002a */
[----:B------:R-:W-:Y:S09]  /*a9440*/  @P1 BRA P2, `(.L_x_1653) ;  /* 0x0000000000181947 */ /* 0x000ff20001000000 */
[----:B------:R-:W-:Y:S01]  /*a9450*/  IMAD.MOV.U32 R174, RZ, RZ, R18 ;  /* 0x000000ffffae7224 */ /* 0x000fe200078e0012 */
[----:B------:R-:W-:Y:S02]  /*a9460*/  MOV R175, R19 ;  /* 0x0000001300af7202 */ /* 0x000fe40000000f00 */
[----:B------:R-:W-:-:S07]  /*a9470*/  MOV R0, 0xa9490 ;  /* 0x000a949000007802 */ /* 0x000fce0000000f00 */
[----:B-1---5:R-:W-:Y:S05]  /*a9480*/  CALL.REL.NOINC `($__internal_1_$__cuda_sm20_div_rn_f64_full) ;  /* 0x00000a7000887944 */ /* 0x022fea0003c00000 */
[----:B------:R-:W-:Y:S02]  /*a9490*/  IMAD.MOV.U32 R88, RZ, RZ, R12 ;  /* 0x000000ffff587224 */ /* 0x000fe400078e000c */
[----:B------:R-:W-:-:S07]  /*a94a0*/  IMAD.MOV.U32 R89, RZ, RZ, R13 ;  /* 0x000000ffff597224 */ /* 0x000fce00078e000d */
.L_x_1653:
[----:B------:R-:W-:Y:S05]  /*a94b0*/  BSYNC.RECONVERGENT B3 ;  /* 0x0000000000037941 */ /* 0x000fea0003800200 */
.L_x_1652:
        /* <DEDUP_REMOVED lines=41> */
.L_x_1655:
[----:B------:R-:W-:Y:S05]  /*a9750*/  BSYNC.RECONVERGENT B3 ;  /* 0x0000000000037941 */ /* 0x000fea0003800200 */
.L_x_1654:
[----:B------:R-:W2:Y:S04]  /*a9760*/  LDL.64 R222, [R1+0x7b08] ;  /* 0x007b080001de7983 */ /* 0x000ea80000100a00 */
[----:B------:R-:W3:Y:S04]  /*a9770*/  LDL.64 R232, [R1+0x82d0] ;  /* 0x0082d00001e87983 */ /* 0x000ee80000100a00 */
[----:B------:R-:W4:Y:S04]  /*a9780*/  LDL.LU.64 R238, [R1+0x7728] ;  /* 0x0077280001ee7983 */ /* 0x000f280000300a00 */
[----:B------:R-:W4:Y:S04]  /*a9790*/  LDL.64 R176, [R1+0x7b00] ;  /* 0x007b000001b07983 */ /* 0x000f280000100a00 */
[----:B------:R-:W4:Y:S04]  /*a97a0*/  LDL.LU.64 R236, [R1+0x7710] ;  /* 0x0077100001ec7983 */ /* 0x000f280000300a00 */
        /* <DEDUP_REMOVED lines=37> */
[----:B-1---5:R-:W-:Y:S05]  /*a9a00*/  CALL.REL.NOINC `($__internal_1_$__cuda_sm20_div_rn_f64_full) ;  /* 0x00000a6c00287944 */ /* 0x022fea0003c00000 */
[----:B------:R-:W-:Y:S01]  /*a9a10*/  IMAD.MOV.U32 R78, RZ, RZ, R12 ;  /* 0x000000ffff4e7224 */ /* 0x000fe200078e000c */
[----:B------:R-:W-:-:S07]  /*a9a20*/  MOV R79, R13 ;  /* 0x0000000d004f7202 */ /* 0x000fce0000000f00 */
.L_x_1657:
[----:B------:R-:W-:Y:S05]  /*a9a30*/  BSYNC.RECONVERGENT B3 ;  /* 0x0000000000037941 */ /* 0x000fea0003800200 */
.L_x_1656:
        /* <DEDUP_REMOVED lines=40> */
.L_x_1659:
[----:B------:R-:W-:Y:S05]  /*a9cc0*/  BSYNC.RECONVERGENT B3 ;  /* 0x0000000000037941 */ /* 0x000fea0003800200 */
.L_x_1658:
        /* <DEDUP_REMOVED lines=10> */
[----:B------:R-:W4:Y:S04]  /*a9d70*/  LDL.LU.64 R234, [R1+0x7760] ;  /* 0x0077600001ea7983 */ /* 0x000f280000300a00 */
        /* <DEDUP_REMOVED lines=38> */
.L_x_1661:
[----:B------:R-:W-:Y:S05]  /*a9fe0*/  BSYNC.RECONVERGENT B3 ;  /* 0x0000000000037941 */ /* 0x000fea0003800200 */
.L_x_1660:
        /* <DEDUP_REMOVED lines=47> */
.L_x_1663:
[----:B------:R-:W-:Y:S05]  /*aa2e0*/  BSYNC.RECONVERGENT B3 ;  /* 0x0000000000037941 */ /* 0x000fea0003800200 */
.L_x_1662:
[----:B------:R-:W2:Y:S04]  /*aa2f0*/  LDL.LU.64 R250, [R1+0x7730] ;  /* 0x0077300001fa7983 */ /* 0x000ea80000300a00 */
        /* <DEDUP_REMOVED lines=47> */
.L_x_1665:
[----:B------:R-:W-:Y:S05]  /*aa5f0*/  BSYNC.RECONVERGENT B3 ;  /* 0x0000000000037941 */ /* 0x000fea0003800200 */
.L_x_1664:
        /* <DEDUP_REMOVED lines=10> */
[----:B-----5:R-:W0:Y:S01]  /*aa6a0*/  MUFU.RCP64H R9, R7 ;  /* 0x0000000700097308 */ /* 0x020e220000001800 */
        /* <DEDUP_REMOVED lines=13> */
[----:B------:R-:W-:-:S04]  /*aa780*/  DFMA R176, R238, R36, R176 ;  /* 0x00000024eeb0722b */ /* 0x000fc800000000b0 */
[--C-:B------:R-:W-:Y:S02]  /*aa790*/  DFMA R174, -R6, R62, -R8.reuse ;  /* 0x0000003e06ae722b */ /* 0x100fe40000000908 */
[----:B------:R-:W-:Y:S02]  /*aa7a0*/  DADD R8, -RZ, -R8 ;  /* 0x00000000ff087229 */ /* 0x000fe40000000908 */
[-C--:B------:R-:W-:Y:S02]  /*aa7b0*/  DFMA R222, R236, R36.reuse, R222 ;  /* 0x00000024ecde722b */ /* 0x080fe400000000de */
[----:B------:R-:W-:Y:S02]  /*aa7c0*/  DFMA R220, R234, R36, R220 ;  /* 0x00000024eadc722b */ /* 0x000fe400000000dc */
[----:B------:R-:W-:Y:S02]  /*aa7d0*/  DFMA R62, R12, R174, R62 ;  /* 0x000000ae0c3e722b */ /* 0x000fe4000000003e */
[----:B------:R-:W-:-:S02]  /*aa7e0*/  DFMA R172, R232, R36, R172 ;  /* 0x00000024e8ac722b */ /* 0x000fc400000000ac */
[----:B------:R-:W-:Y:S01]  /*aa7f0*/  FSETP.GEU.AND P2, PT, |R9|, 6.5827683646048100446e-37, PT ;  /* 0x036000000900780b */ /* 0x000fe20003f4e200 */
[-C--:B------:R-:W-:Y:S02]  /*aa800*/  DFMA R170, R230, R36.reuse, R170 ;  /* 0x00000024e6aa722b */ /* 0x080fe400000000aa */
[----:B------:R-:W-:-:S03]  /*aa810*/  DFMA R42, R228, R36, R42 ;  /* 0x00000024e42a722b */ /* 0x000fc6000000002a */
[----:B------:R-:W-:Y:S01]  /*aa820*/  FFMA R0, RZ, R7, R63 ;  /* 0x00000007ff007223 */ /* 0x000fe2000000003f */
[----:B------:R-:W-:-:S04]  /*aa830*/  DFMA R40, R226, R36, R40 ;  /* 0x00000024e228722b */ /* 0x000fc80000000028 */
[----:B------:R-:W-:-:S13]  /*aa840*/  FSETP.GT.AND P1, PT, |R0|, 1.469367938527859385e-39, PT ;  /* 0x001000000000780b */ /* 0x000fda0003f24200 */
[----:B------:R-:W-:Y:S05]  /*aa850*/  @P1 BRA P2, `(.L_x_1667) ;  /* 0x0000000000181947 */ /* 0x000fea0001000000 */
[----:B------:R-:W-:Y:S01]  /*aa860*/  IMAD.MOV.U32 R174, RZ, RZ, R6 ;  /* 0x000000ffffae7224 */ /* 0x000fe200078e0006 */
[----:B------:R-:W-:Y:S01]  /*aa870*/  MOV R0, 0xaa8a0 ;  /* 0x000aa8a000007802 */ /* 0x000fe20000000f00 */
[----:B------:R-:W-:-:S07]  /*aa880*/  IMAD.MOV.U32 R175, RZ, RZ, R7 ;  /* 0x000000ffffaf7224 */ /* 0x000fce00078e0007 */
[----:B-1----:R-:W-:Y:S05]  /*aa890*/  CALL.REL.NOINC `($__internal_1_$__cuda_sm20_div_rn_f64_full) ;  /* 0x00000a5c00847944 */ /* 0x002fea0003c00000 */
[----:B------:R-:W-:Y:S01]  /*aa8a0*/  MOV R62, R12 ;  /* 0x0000000c003e7202 */ /* 0x000fe20000000f00 */
[----:B------:R-:W-:-:S07]  /*aa8b0*/  IMAD.MOV.U32 R63, RZ, RZ, R13 ;  /* 0x000000ffff3f7224 */ /* 0x000fce00078e000d */
.L_x_1667:
[----:B------:R-:W-:Y:S05]  /*aa8c0*/  BSYNC.RECONVERGENT B3 ;  /* 0x0000000000037941 */ /* 0x000fea0003800200 */
.L_x_1666:
        /* <DEDUP_REMOVED lines=9> */
[----:B------:R-:W-:Y:S01]  /*aa960*/  BSSY.RECONVERGENT B3, `(.L_x_1668) ;  /* 0x000001f000037945 */ /* 0x000fe20003800200 */
[----:B------:R-:W-:-:S02]  /*aa970*/  DFMA R224, R122, R62, R224 ;  /* 0x0000003e7ae0722b */ /* 0x000fc400000000e0 */
[-C--:B------:R-:W-:Y:S02]  /*aa980*/  DFMA R80, R132, R62.reuse, R80 ;  /* 0x0000003e8450722b */ /* 0x080fe40000000050 */
[----:B------:R-:W-:Y:S02]  /*aa990*/  DFMA R42, R134, R62, R42 ;  /* 0x0000003e862a722b */ /* 0x000fe4000000002a */
        /* <DEDUP_REMOVED lines=24> */
[----:B-1----:R-:W-:Y:S05]  /*aab20*/  CALL.REL.NOINC `($__internal_1_$__cuda_sm20_div_rn_f64_full) ;  /* 0x00000a5800e07944 */ /* 0x002fea0003c00000 */
[----:B------:R-:W-:Y:S01]  /*aab30*/  IMAD.MOV.U32 R68, RZ, RZ, R12 ;  /* 0x000000ffff447224 */ /* 0x000fe200078e000c */
[----:B------:R-:W-:-:S07]  /*aab40*/  MOV R69, R13 ;  /* 0x0000000d00457202 */ /* 0x000fce0000000f00 */
.L_x_1669:
[----:B------:R-:W-:Y:S05]  /*aab50*/  BSYNC.RECONVERGENT B3 ;  /* 0x0000000000037941 */ /* 0x000fea0003800200 */
.L_x_1668:
        /* <DEDUP_REMOVED lines=38> */
[----:B-1----:R-:W-:Y:S05]  /*aadc0*/  CALL.REL.NOINC `($__internal_1_$__cuda_sm20_div_rn_f64_full) ;  /* 0x00000a5800387944 */ /* 0x002fea0003c00000 */
[----:B------:R-:W-:Y:S01]  /*aadd0*/  MOV R8, R12 ;  /* 0x0000000c00087202 */ /* 0x000fe20000000f00 */
[----:B------:R-:W-:-:S07]  /*aade0*/  IMAD.MOV.U32 R9, RZ, RZ, R13 ;  /* 0x000000ffff097224 */ /* 0x000fce00078e000d */
.L_x_1671:
[----:B------:R-:W-:Y:S05]  /*aadf0*/  BSYNC.RECONVERGENT B3 ;  /* 0x0000000000037941 */ /* 0x000fea0003800200 */
.L_x_1670:
[----:B------:R-:W2:Y:S01]  /*aae00*/  LDL.64 R244, [R1+0x7c80] ;  /* 0x007c800001f47983 */ /* 0x000ea20000100a00 */
[----:B------:R-:W-:Y:S01]  /*aae10*/  DADD R42, -RZ, -R4 ;  /* 0x00000000ff2a7229 */ /* 0x000fe20000000904 */
[----:B------:R-:W-:Y:S01]  /*aae20*/  IMAD.MOV.U32 R4, RZ, RZ, 0x1 ;  /* 0x00000001ff047424 */ /* 0x000fe200078e00ff */
[----:B------:R-:W-:Y:S01]  /*aae30*/  DADD R40, -RZ, -R16 ;  /* 0x00000000ff287229 */ /* 0x000fe20000000910 */
[----:B------:R-:W3:Y:S04]  /*aae40*/  LDL.64 R248, [R1+0x7cf8] ;  /* 0x007cf80001f87983 */ /* 0x000ee80000100a00 */
[----:B------:R-:W4:Y:S04]  /*aae50*/  LDL.64 R250, [R1+0x7cb0] ;  /* 0x007cb00001fa7983 */ /* 0x000f280000100a00 */
[----:B------:R0:W-:Y:S01]  /*aae60*/  STL.128 [R1+0x6090], R40 ;  /* 0x0060902801007387 */ /* 0x0001e20000100c00 */
[----:B------:R-:W-:-:S02]  /*aae70*/  DADD R166, -RZ, -R154 ;  /* 0x00000000ffa67229 */ /* 0x000fc4000000099a */
[----:B------:R-:W-:Y:S01]  /*aae80*/  DADD R80, -RZ, -R126 ;  /* 0x00000000ff507229 */ /* 0x000fe2000000097e */
[----:B------:R0:W5:Y:S01]  /*aae90*/  LDL.128 R224, [R1+0x6200] ;  /* 0x0062000001e07983 */ /* 0x0001620000100c00 */
[----:B------:R-:W-:Y:S02]  /*aaea0*/  DADD R82, -RZ, -R82 ;  /* 0x00000000ff527229 */ /* 0x000fe40000000952 */
[----:B------:R-:W-:Y:S01]  /*aaeb0*/  DADD R156, -RZ, -R156 ;  /* 0x00000000ff9c7229 */ /* 0x000fe2000000099c */
[----:B------:R0:W5:Y:S02]  /*aaec0*/  LDL.128 R220, [R1+0x6210] ;  /* 0x0062100001dc7983 */ /* 0x0001640000100c00 */
[----:B0-----:R-:W-:Y:S02]  /*aaed0*/  DADD R40, -RZ, -R20 ;  /* 0x00000000ff287229 */ /* 0x001fe40000000914 */
[----:B------:R-:W-:Y:S01]  /*aaee0*/  DADD R42, -RZ, -R24 ;  /* 0x00000000ff2a7229 */ /* 0x000fe20000000918 */
[----:B------:R-:W4:Y:S04]  /*aaef0*/  LDL.64 R20, [R1+0x7d38] ;  /* 0x007d380001147983 */ /* 0x000f280000100a00 */
[----:B------:R-:W4:Y:S04]  /*aaf00*/  LDL.64 R24, [R1+0x7d30] ;  /* 0x007d300001187983 */ /* 0x000f280000100a00 */
[----:B------:R0:W-:Y:S02]  /*aaf10*/  STL.128 [R1+0x60a0], R40 ;  /* 0x0060a02801007387 */ /* 0x0001e40000100c00 */
[----:B0-----:R-:W-:-:S02]  /*aaf20*/  DADD R40, -RZ, -R116 ;  /* 0x00000000ff287229 */ /* 0x001fc40000000974 */
[----:B------:R-:W-:Y:S01]  /*aaf30*/  DADD R42, -RZ, -R128 ;  /* 0x00000000ff2a7229 */ /* 0x000fe20000000980 */
[----:B------:R-:W4:Y:S04]  /*aaf40*/  LDL.64 R116, [R1+0x7cb8] ;  /* 0x007cb80001747983 */ /* 0x000f280000100a00 */
[----:B------:R-:W4:Y:S04]  /*aaf50*/  LDL.64 R128, [R1+0x7cf0] ;  /* 0x007cf00001807983 */ /* 0x000f280000100a00 */
[----:B------:R0:W-:Y:S02]  /*aaf60*/  STL.128 [R1+0x60b0], R40 ;  /* 0x0060b02801007387 */ /* 0x0001e40000100c00 */
[----:B0-----:R-:W-:-:S02]  /*aaf70*/  DADD R40, -RZ, -R150 ;  /* 0x00000000ff287229 */ /* 0x001fc40000000996 */
[----:B------:R-:W-:-:S07]  /*aaf80*/  DADD R42, -RZ, -R162 ;  /* 0x00000000ff2a7229 */ /* 0x000fce00000009a2 */
[----:B------:R0:W-:Y:S01]  /*aaf90*/  STL.128 [R1+0x60d0], R40 ;  /* 0x0060d02801007387 */ /* 0x0001e20000100c00 */
[----:B------:R-:W-:Y:S02]  /*aafa0*/  DADD R164, -RZ, -R164 ;  /* 0x00000000ffa47229 */ /* 0x000fe400000009a4 */
[----:B------:R-:W-:Y:S02]  /*aafb0*/  DADD R152, -RZ, -R152 ;  /* 0x00000000ff987229 */ /* 0x000fe40000000998 */
[----:B------:R-:W-:Y:S01]  /*aafc0*/  DADD R154, -RZ, -R148 ;  /* 0x00000000ff9a7229 */ /* 0x000fe20000000994 */
[----:B------:R1:W-:Y:S01]  /*aafd0*/  STL.128 [R1+0x60c0], R80 ;  /* 0x0060c05001007387 */ /* 0x0003e20000100c00 */
[----:B0-----:R-:W-:Y:S02]  /*aafe0*/  DADD R40, -RZ, -R160 ;  /* 0x00000000ff287229 */ /* 0x001fe400000009a0 */
[----:B------:R-:W-:Y:S01]  /*aaff0*/  DADD R42, -RZ, -R158 ;  /* 0x00000000ff2a7229 */ /* 0x000fe2000000099e */
[----:B------:R-:W-:Y:S01]  /*ab000*/  STL.128 [R1+0x6100], R164 ;  /* 0x006100a401007387 */ /* 0x000fe20000100c00 */
[----:B------:R-:W-:-:S03]  /*ab010*/  DADD R158, -RZ, -R146 ;  /* 0x00000000ff9e7229 */ /* 0x000fc60000000992 */
[----:B------:R-:W-:Y:S04]  /*ab020*/  STL.128 [R1+0x6110], R152 ;  /* 0x0061109801007387 */ /* 0x000fe80000100c00 */
[----:B------:R0:W-:Y:S04]  /*ab030*/  STL.128 [R1+0x60e0], R40 ;  /* 0x0060e02801007387 */ /* 0x0001e80000100c00 */
[----:B------:R0:W-:Y:S04]  /*ab040*/  STL.128 [R1+0x60f0], R156 ;  /* 0x0060f09c01007387 */ /* 0x0001e80000100c00 */
[----:B-1----:R1:W5:Y:S04]  /*ab050*/  LDL.128 R80, [R1+0x61e0] ;  /* 0x0061e00001507983 */ /* 0x0023680000100c00 */
        /* <DEDUP_REMOVED lines=9> */
[----:B0-----:R1:W5:Y:S01]  /*ab0f0*/  LDL.128 R40, [R1+0x61f0] ;  /* 0x0061f00001287983 */ /* 0x0013620000100c00 */
        /* <DEDUP_REMOVED lines=9> */
[----:B------:R1:W5:Y:S01]  /*ab190*/  LDL.64 R16, [R1+0x6258] ;  /* 0x0062580001107983 */ /* 0x0003620000100a00 */
[----:B------:R-:W-:Y:S02]  /*ab1a0*/  DADD R44, -RZ, -R44 ;  /* 0x00000000ff2c7229 */ /* 0x000fe4000000092c */
[----:B------:R-:W-:-:S07]  /*ab1b0*/  DADD R46, -RZ, -R46 ;  /* 0x00000000ff2e7229 */ /* 0x000fce000000092e */
[----:B------:R0:W-:Y:S02]  /*ab1c0*/  STL.128 [R1+0x6130], R44 ;  /* 0x0061302c01007387 */ /* 0x0001e40000100c00 */
[----:B0-----:R-:W-:Y:S02]  /*ab1d0*/  DADD R44, -RZ, -R88 ;  /* 0x00000000ff2c7229 */ /* 0x001fe40000000958 */
[----:B------:R-:W-:-:S07]  /*ab1e0*/  DADD R46, -RZ, -R86 ;  /* 0x00000000ff2e7229 */ /* 0x000fce0000000956 */
[----:B------:R0:W-:Y:S02]  /*ab1f0*/  STL.128 [R1+0x6140], R44 ;  /* 0x0061402c01007387 */ /* 0x0001e40000100c00 */
[----:B0-----:R-:W-:Y:S02]  /*ab200*/  DADD R44, -RZ, -R78 ;  /* 0x00000000ff2c7229 */ /* 0x001fe4000000094e */
[----:B------:R-:W-:-:S07]  /*ab210*/  DADD R46, -RZ, -R76 ;  /* 0x00000000ff2e7229 */ /* 0x000fce000000094c */
[----:B------:R0:W-:Y:S01]  /*ab220*/  STL.128 [R1+0x6150], R44 ;  /* 0x0061502c01007387 */ /* 0x0001e20000100c00 */
[----:B------:R-:W-:Y:S02]  /*ab230*/  DADD R172, -RZ, -R36 ;  /* 0x00000000ffac7229 */ /* 0x000fe40000000924 */
[----:B------:R-:W-:Y:S02]  /*ab240*/  DADD R174, -RZ, -R62 ;  /* 0x00000000ffae7229 */ /* 0x000fe4000000093e */
[----:B0-----:R-:W-:Y:S02]  /*ab250*/  DADD R44, -RZ, -R28 ;  /* 0x00000000ff2c7229 */ /* 0x001fe4000000091c */
[----:B------:R-:W-:-:S07]  /*ab260*/  DADD R46, -RZ, -R32 ;  /* 0x00000000ff2e7229 */ /* 0x000fce0000000920 */
[----:B------:R0:W-:Y:S01]  /*ab270*/  STL.128 [R1+0x6160], R44 ;  /* 0x0061602c01007387 */ /* 0x0001e20000100c00 */
[-C--:B---3--:R-:W-:Y:S02]  /*ab280*/  DFMA R248, R248, R8.reuse, R234 ;  /* 0x00000008f8f8722b */ /* 0x088fe400000000ea */
[-C--:B----4-:R-:W-:Y:S01]  /*ab290*/  DFMA R250, R250, R8.reuse, R232 ;  /* 0x00000008fafa722b */ /* 0x090fe200000000e8 */
[----:B------:R2:W-:Y:S01]  /*ab2a0*/  STL.128 [R1+0x6170], R172 ;  /* 0x006170ac01007387 */ /* 0x0005e20000100c00 */
[-C--:B------:R-:W-:Y:S02]  /*ab2b0*/  DFMA R76, R116, R8.reuse, R230 ;  /* 0x00000008744c722b */ /* 0x080fe400000000e6 */
[----:B------:R-:W-:Y:S02]  /*ab2c0*/  DFMA R78, R104, R8, R236 ;  /* 0x00000008684e722b */ /* 0x000fe400000000ec */
[----:B0-----:R-:W-:Y:S02]  /*ab2d0*/  DADD R44, -RZ, -R68 ;  /* 0x00000000ff2c7229 */ /* 0x001fe40000000944 */
[----:B------:R-:W-:-:S02]  /*ab2e0*/  DADD R46, -RZ, -R8 ;  /* 0x00000000ff2e7229 */ /* 0x000fc40000000908 */
[-C--:B--2---:R-:W-:Y:S02]  /*ab2f0*/  DFMA R172, R106, R8.reuse, R242 ;  /* 0x000000086aac722b */ /* 0x084fe400000000f2 */
[----:B------:R-:W-:-:S03]  /*ab300*/  DFMA R174, R24, R8, R240 ;  /* 0x0000000818ae722b */ /* 0x000fc600000000f0 */
[----:B------:R0:W-:Y:S01]  /*ab310*/  STL.128 [R1+0x6180], R44 ;  /* 0x0061802c01007387 */ /* 0x0001e20000100c00 */
[----:B------:R-:W-:Y:S01]  /*ab320*/  FFMA R0, RZ, R245, R5 ;  /* 0x000000f5ff007223 */ /* 0x000fe20000000005 */
[-C--:B0-----:R-:W-:Y:S02]  /*ab330*/  DFMA R44, R50, R8.reuse, R176 ;  /* 0x00000008322c722b */ /* 0x081fe400000000b0 */
[-C--:B------:R-:W-:Y:S02]  /*ab340*/  DFMA R46, R128, R8.reuse, R228 ;  /* 0x00000008802e722b */ /* 0x080fe400000000e4 */
[----:B------:R-:W-:Y:S01]  /*ab350*/  DFMA R8, R20, R8, R238 ;  /* 0x000000081408722b */ /* 0x000fe200000000ee */
[----:B------:R-:W-:Y:S06]  /*ab360*/  STL.64 [R1+0x7a40], R248 ;  /* 0x007a40f801007387 */ /* 0x000fec0000100a00 */
[----:B------:R0:W-:Y:S04]  /*ab370*/  STL.64 [R1+0x8310], R8 ;  /* 0x0083100801007387 */ /* 0x0001e80000100a00 */
[----:B------:R1:W-:Y:S01]  /*ab380*/  STL.64 [R1+0x7a48], R250 ;  /* 0x007a48fa01007387 */ /* 0x0003e20000100a00 */
[----:B0-----:R-:W-:-:S03]  /*ab390*/  DADD R8, -RZ, -R246 ;  /* 0x00000000ff087229 */ /* 0x001fc600000009f6 */
[----:B------:R1:W-:Y:S04]  /*ab3a0*/  STL.128 [R1+0x6190], R44 ;  /* 0x0061902c01007387 */ /* 0x0003e80000100c00 */
[----:B------:R1:W-:Y:S04]  /*ab3b0*/  STL.64 [R1+0x7a90], R172 ;  /* 0x007a90ac01007387 */ /* 0x0003e80000100a00 */
[----:B------:R1:W-:Y:S04]  /*ab3c0*/  STL.128 [R1+0x61a0], R248 ;  /* 0x0061a0f801007387 */ /* 0x0003e80000100c00 */
[----:B------:R1:W-:Y:S04]  /*ab3d0*/  STL.64 [R1+0x7a98], R174 ;  /* 0x007a98ae01007387 */ /* 0x0003e80000100a00 */
        /* <DEDUP_REMOVED lines=12> */
.L_x_1673:
[----:B------:R-:W-:Y:S05]  /*ab4a0*/  BSYNC.RECONVERGENT B3 ;  /* 0x0000000000037941 */ /* 0x000fea0003800200 */
.L_x_1672:
[----:B------:R-:W2:Y:S04]  /*ab4b0*/  LDL.64 R24, [R1+0x7800] ;  /* 0x0078000001187983 */ /* 0x000ea80000100a00 */
[----:B------:R-:W3:Y:S01]  /*ab4c0*/  LDL.128 R228, [R1+0x4470] ;  /* 0x0044700001e47983 */ /* 0x000ee20000100c00 */
[----:B------:R-:W-:Y:S01]  /*ab4d0*/  IMAD.MOV.U32 R8, RZ, RZ, 0x1 ;  /* 0x00000001ff087424 */ /* 0x000fe200078e00ff */
[----:B------:R-:W-:Y:S01]  /*ab4e0*/  BSSY.RECONVERGENT B3, `(.L_x_1674) ;  /* 0x0000017000037945 */ /* 0x000fe20003800200 */
[----:B--2---:R-:W0:Y:S01]  /*ab4f0*/  MUFU.RCP64H R9, R25 ;  /* 0x0000001900097308 */ /* 0x004e220000001800 */
[-C--:B---3-5:R-:W-:Y:S02]  /*ab500*/  DFMA R16, R228, R4.reuse, R16 ;  /* 0x00000004e410722b */ /* 0x0a8fe40000000010 */
        /* <DEDUP_REMOVED lines=20> */
.L_x_1675:
[----:B------:R-:W-:Y:S05]  /*ab650*/  BSYNC.RECONVERGENT B3 ;  /* 0x0000000000037941 */ /* 0x000fea0003800200 */
.L_x_1674:
[----:B------:R-:W2:Y:S04]  /*ab660*/  LDL.64 R36, [R1+0x86d8] ;  /* 0x0086d80001247983 */ /* 0x000ea80000100a00 */
        /* <DEDUP_REMOVED lines=25> */
.L_x_1677:
[----:B------:R-:W-:Y:S05]  /*ab800*/  BSYNC.RECONVERGENT B3 ;  /* 0x0000000000037941 */ /* 0x000fea0003800200 */
.L_x_1676:
        /* <DEDUP_REMOVED lines=24> */
.L_x_1679:
[----:B------:R-:W-:Y:S05]  /*ab990*/  BSYNC.RECONVERGENT B3 ;  /* 0x0000000000037941 */ /* 0x000fea0003800200 */
.L_x_1678:
[----:B------:R-:W2:Y:S04]  /*ab9a0*/  LDL.LU.64 R146, [R1+0x7d28] ;  /* 0x007d280001927983 */ /* 0x000ea80000300a00 */
[----:B------:R-:W3:Y:S04]  /*ab9b0*/  LDL.64 R100, [R1+0x83a0] ;  /* 0x0083a00001647983 */ /* 0x000ee80000100a00 */
[----:B------:R-:W4:Y:S04]  /*ab9c0*/  LDL.64 R128, [R1+0x83a8] ;  /* 0x0083a80001807983 */ /* 0x000f280000100a00 */
[----:B------:R-:W5:Y:S04]  /*ab9d0*/  LDL.LU.64 R126, [R1+0x8450] ;  /* 0x00845000017e7983 */ /* 0x000f680000300a00 */
        /* <DEDUP_REMOVED lines=27> */
[----:B------:R-:W-:Y:S02]  /*abb90*/  MOV R175, R39 ;  /* 0x0000002700af7202 */ /* 0x000fe40000000f00 */
[----:B------:R-:W-:-:S07]  /*abba0*/  MOV R0, 0xabbc0 ;  /* 0x000abbc000007802 */ /* 0x000fce0000000f00 */
[----:B------:R-:W-:Y:S05]  /*abbb0*/  CALL.REL.NOINC `($__internal_1_$__cuda_sm20_div_rn_f64_full) ;  /* 0x00000a4800bc7944 */ /* 0x000fea0003c00000 */
[----:B------:R-:W-:Y:S02]  /*abbc0*/  IMAD.MOV.U32 R88, RZ, RZ, R12 ;  /* 0x000000ffff587224 */ /* 0x000fe400078e000c */
[----:B------:R-:W-:-:S07]  /*abbd0*/  IMAD.MOV.U32 R89, RZ, RZ, R13 ;  /* 0x000000ffff597224 */ /* 0x000fce00078e000d */
.L_x_1681:
[----:B------:R-:W-:Y:S05]  /*abbe0*/  BSYNC.RECONVERGENT B3 ;  /* 0x0000000000037941 */ /* 0x000fea0003800200 */
.L_x_1680:
        /* <DEDUP_REMOVED lines=46> */
.L_x_1683:
[----:B------:R-:W-:Y:S05]  /*abed0*/  BSYNC.RECONVERGENT B3 ;  /* 0x0000000000037941 */ /* 0x000fea0003800200 */
.L_x_1682:
[----:B------:R-:W2:Y:S04]  /*abee0*/  LDL.64 R36, [R1+0x7b00] ;  /* 0x007b000001247983 */ /* 0x000ea80000100a00 */
        /* <DEDUP_REMOVED lines=41> */
.L_x_1685:
[----:B------:R-:W-:Y:S05]  /*ac180*/  BSYNC.RECONVERGENT B3 ;  /* 0x0000000000037941 */ /* 0x000fea0003800200 */
.L_x_1684:
        /* <DEDUP_REMOVED lines=48> */
.L_x_1687:
[----:B------:R-:W-:Y:S05]  /*ac490*/  BSYNC.RECONVERGENT B3 ;  /* 0x0000000000037941 */ /* 0x000fea0003800200 */
.L_x_1686:
        /* <DEDUP_REMOVED lines=29> */
[----:B------:R-:W-:Y:S01]  /*ac670*/  FFMA R0, RZ, R65, R153 ;  /* 0x00000041ff007223 */ /* 0x000fe20000000099 */
[----:B---3--:R-:W-:-:S04]  /*ac680*/  DFMA R146, R224, R154, R128 ;  /* 0x0000009ae092722b */ /* 0x008fc80000000080 */
[----:B------:R-:W-:Y:S01]  /*ac690*/  FSETP.GT.AND P1, PT, |R0|, 1.469367938527859385e-39, PT ;  /* 0x001000000000780b */ /* 0x000fe20003f24200 */
[-C--:B----4-:R-:W-:Y:S02]  /*ac6a0*/  DFMA R128, R222, R154.reuse, R126 ;  /* 0x0000009ade80722b */ /* 0x090fe4000000007e */
[-C--:B-----5:R-:W-:Y:S02]  /*ac6b0*/  DFMA R126, R220, R154.reuse, R100 ;  /* 0x0000009adc7e722b */ /* 0x0a0fe40000000064 */
        /* <DEDUP_REMOVED lines=18> */
.L_x_1689:
[----:B------:R-:W-:Y:S05]  /*ac7e0*/  BSYNC.RECONVERGENT B3 ;  /* 0x0000000000037941 */ /* 0x000fea0003800200 */
.L_x_1688:
        /* <DEDUP_REMOVED lines=47> */
.L_x_1691:
[----:B------:R-:W-:Y:S05]  /*acae0*/  BSYNC.RECONVERGENT B3 ;  /* 0x0000000000037941 */ /* 0x000fea0003800200 */
.L_x_1690:
        /* <DEDUP_REMOVED lines=47> */
.L_x_1693:
[----:B------:R-:W-:Y:S05]  /*acde0*/  BSYNC.RECONVERGENT B3 ;  /* 0x0000000000037941 */ /* 0x000fea0003800200 */
.L_x_1692:
[----:B------:R-:W2:Y:S04]  /*acdf0*/  LDL.64 R68, [R1+0x8020] ;  /* 0x0080200001447983 */ /* 0x000ea80000100a00 */
[----:B------:R-:W3:Y:S04]  /*ace00*/  LDL.LU.64 R174, [R1+0x7968] ;  /* 0x0079680001ae7983 */ /* 0x000ee80000300a00 */
[----:B------:R-:W4:Y:S04]  /*ace10*/  LDL.LU.64 R172, [R1+0x7958] ;  /* 0x0079580001ac7983 */ /* 0x000f280000300a00 */
[----:B------:R-:W5:Y:S04]  /*ace20*/  LDL.64 R170, [R1+0x8028] ;  /* 0x0080280001aa7983 */ /* 0x000f680000100a00 */
[----:B------:R-:W3:Y:S04]  /*ace30*/  LDL.64 R168, [R1+0x7960] ;  /* 0x0079600001a87983 */ /* 0x000ee80000100a00 */
[----:B------:R-:W4:Y:S04]  /*ace40*/  LDL.64 R166, [R1+0x7f60] ;  /* 0x007f600001a67983 */ /* 0x000f280000100a00 */
[----:B------:R-:W4:Y:S04]  /*ace50*/  LDL.64 R164, [R1+0x7f68] ;  /* 0x007f680001a47983 */ /* 0x000f280000100a00 */
[----:B------:R-:W4:Y:S04]  /*ace60*/  LDL.64 R162, [R1+0x7eb0] ;  /* 0x007eb00001a27983 */ /* 0x000f280000100a00 */
[----:B------:R-:W4:Y:S04]  /*ace70*/  LDL.64 R160, [R1+0x7eb8] ;  /* 0x007eb80001a07983 */ /* 0x000f280000100a00 */
[----:B------:R-:W4:Y:S01]  /*ace80*/  LDL.64 R158, [R1+0x7950] ;  /* 0x00795000019e7983 */ /* 0x000f220000100a00 */
        /* <DEDUP_REMOVED lines=13> */
[--C-:B------:R-:W-:Y:S02]  /*acf60*/  DFMA R126, -R6, R68, -R8.reuse ;  /* 0x00000044067e722b */ /* 0x100fe40000000908 */
[----:B------:R-:W-:Y:S02]  /*acf70*/  DADD R8, -RZ, -R8 ;  /* 0x00000000ff087229 */ /* 0x000fe40000000908 */
[-C--:B---3--:R-:W-:Y:S02]  /*acf80*/  DFMA R86, R168, R146.reuse, R86 ;  /* 0x00000092a856722b */ /* 0x088fe40000000056 */
[----:B----4-:R-:W-:Y:S02]  /*acf90*/  DFMA R62, R166, R146, R62 ;  /* 0x00000092a63e722b */ /* 0x010fe4000000003e */
[----:B------:R-:W-:Y:S02]  /*acfa0*/  DFMA R128, R12, R126, R68 ;  /* 0x0000007e0c80722b */ /* 0x000fe40000000044 */
[----:B------:R-:W-:-:S02]  /*acfb0*/  DFMA R68, R174, R146, R40 ;  /* 0x00000092ae44722b */ /* 0x000fc40000000028 */
[----:B------:R-:W-:Y:S01]  /*acfc0*/  FSETP.GEU.AND P2, PT, |R9|, 6.5827683646048100446e-37, PT ;  /* 0x036000000900780b */ /* 0x000fe20003f4e200 */
[-C--:B------:R-:W-:Y:S02]  /*acfd0*/  DFMA R40, R172, R146.reuse, R156 ;  /* 0x00000092ac28722b */ /* 0x080fe4000000009c */
[-C--:B------:R-:W-:Y:S02]  /*acfe0*/  DFMA R42, R164, R146.reuse, R42 ;  /* 0x00000092a42a722b */ /* 0x080fe4000000002a */
[-C--:B------:R-:W-:Y:S01]  /*acff0*/  DFMA R16, R162, R146.reuse, R16 ;  /* 0x00000092a210722b */ /* 0x080fe20000000010 */
[----:B------:R-:W-:Y:S01]  /*ad000*/  FFMA R0, RZ, R7, R129 ;  /* 0x00000007ff007223 */ /* 0x000fe20000000081 */
[-C--:B------:R-:W-:Y:S02]  /*ad010*/  DFMA R24, R160, R146.reuse, R24 ;  /* 0x00000092a018722b */ /* 0x080fe40000000018 */
[----:B------:R-:W-:Y:S02]  /*ad020*/  DFMA R36, R158, R146, R36 ;  /* 0x000000929e24722b */ /* 0x000fe40000000024 */
        /* <DEDUP_REMOVED lines=8> */
.L_x_1695:
[----:B------:R-:W-:Y:S05]  /*ad0b0*/  BSYNC.RECONVERGENT B3 ;  /* 0x0000000000037941 */ /* 0x000fea0003800200 */
.L_x_1694:
        /* <DEDUP_REMOVED lines=40> */
.L_x_1697:
[----:B------:R-:W-:Y:S05]  /*ad340*/  BSYNC.RECONVERGENT B3 ;  /* 0x0000000000037941 */ /* 0x000fea0003800200 */
.L_x_1696:
        /* <DEDUP_REMOVED lines=39> */
.L_x_1699:
[----:B------:R-:W-:Y:S05]  /*ad5c0*/  BSYNC.RECONVERGENT B3 ;  /* 0x0000000000037941 */ /* 0x000fea0003800200 */
.L_x_1698:
        /* <DEDUP_REMOVED lines=39> */
.L_x_1701:
[----:B------:R-:W-:Y:S05]  /*ad840*/  BSYNC.RECONVERGENT B3 ;  /* 0x0000000000037941 */ /* 0x000fea0003800200 */
.L_x_1700:
[----:B------:R-:W2:Y:S01]  /*ad850*/  LDL.128 R164, [R1+0x6290] ;  /* 0x0062900001a47983 */ /* 0x000ea20000100c00 */
[----:B------:R-:W-:Y:S02]  /*ad860*/  DADD R40, -RZ, -R20 ;  /* 0x00000000ff287229 */ /* 0x000fe40000000914 */
[----:B------:R-:W-:Y:S01]  /*ad870*/  DADD R42, -RZ, -R80 ;  /* 0x00000000ff2a7229 */ /* 0x000fe20000000950 */
[----:B------:R-:W3:Y:S04]  /*ad880*/  LDL.64 R224, [R1+0x7a40] ;  /* 0x007a400001e07983 */ /* 0x000ee80000100a00 */
[----:B------:R-:W4:Y:S04]  /*ad890*/  LDL.64 R174, [R1+0x7a90] ;  /* 0x007a900001ae7983 */ /* 0x000f280000100a00 */
[----:B------:R0:W-:Y:S04]  /*ad8a0*/  STL.128 [R1+0x61e0], R40 ;  /* 0x0061e02801007387 */ /* 0x0001e80000100c00 */
[----:B------:R-:W4:Y:S04]  /*ad8b0*/  LDL.64 R176, [R1+0x7a48] ;  /* 0x007a480001b07983 */ /* 0x000f280000100a00 */
[----:B------:R-:W4:Y:S04]  /*ad8c0*/  LDL.64 R172, [R1+0x7a98] ;  /* 0x007a980001ac7983 */ /* 0x000f280000100a00 */
[----:B------:R-:W4:Y:S01]  /*ad8d0*/  LDL.64 R236, [R1+0x8310] ;  /* 0x0083100001ec7983 */ /* 0x000f220000100a00 */
[----:B0-----:R-:W-:-:S03]  /*ad8e0*/  DADD R40, -RZ, -R82 ;  /* 0x00000000ff287229 */ /* 0x001fc60000000952 */
[----:B------:R0:W5:Y:S01]  /*ad8f0*/  LDL.128 R220, [R1+0x62b0] ;  /* 0x0062b00001dc7983 */ /* 0x0001620000100c00 */
[----:B------:R-:W-:-:S03]  /*ad900*/  DADD R42, -RZ, -R88 ;  /* 0x00000000ff2a7229 */ /* 0x000fc60000000958 */
[----:B------:R0:W5:Y:S04]  /*ad910*/  LDL.64 R88, [R1+0x62f8] ;  /* 0x0062f80001587983 */ /* 0x0001680000100a00 */
[----:B------:R1:W-:Y:S04]  /*ad920*/  STL.128 [R1+0x61f0], R40 ;  /* 0x0061f02801007387 */ /* 0x0003e80000100c00 */
[----:B------:R0:W5:Y:S04]  /*ad930*/  LDL.128 R80, [R1+0x62a0] ;  /* 0x0062a00001507983 */ /* 0x0001680000100c00 */
[----:B------:R0:W5:Y:S04]  /*ad940*/  LDL.128 R168, [R1+0x62c0] ;  /* 0x0062c00001a87983 */ /* 0x0001680000100c00 */
[----:B------:R0:W5:Y:S01]  /*ad950*/  LDL.128 R156, [R1+0x6300] ;  /* 0x00630000019c7983 */ /* 0x0001620000100c00 */
[----:B-1----:R-:W-:-:S03]  /*ad960*/  DADD R40, -RZ, -R116 ;  /* 0x00000000ff287229 */ /* 0x002fc60000000974 */
[----:B------:R0:W5:Y:S01]  /*ad970*/  LDL.128 R160, [R1+0x6310] ;  /* 0x0063100001a07983 */ /* 0x0001620000100c00 */
[----:B------:R-:W-:-:S07]  /*ad980*/  DADD R42, -RZ, -R148 ;  /* 0x00000000ff2a7229 */ /* 0x000fce0000000994 */
[----:B------:R1:W-:Y:S02]  /*ad990*/  STL.128 [R1+0x6200], R40 ;  /* 0x0062002801007387 */ /* 0x0003e40000100c00 */
[----:B-1----:R-:W-:Y:S02]  /*ad9a0*/  DADD R40, -RZ, -R154 ;  /* 0x00000000ff287229 */ /* 0x002fe4000000099a */
[----:B------:R-:W-:Y:S01]  /*ad9b0*/  DADD R42, -RZ, -R152 ;  /* 0x00000000ff2a7229 */ /* 0x000fe20000000998 */
[----:B------:R0:W5:Y:S06]  /*ad9c0*/  LDL.128 R152, [R1+0x62e0] ;  /* 0x0062e00001987983 */ /* 0x00016c0000100c00 */
[----:B------:R1:W-:Y:S02]  /*ad9d0*/  STL.128 [R1+0x6210], R40 ;  /* 0x0062102801007387 */ /* 0x0003e40000100c00 */
[----:B-1----:R-:W-:-:S02]  /*ad9e0*/  DADD R40, -RZ, -R150 ;  /* 0x00000000ff287229 */ /* 0x002fc40000000996 */
[----:B------:R-:W-:Y:S01]  /*ad9f0*/  DADD R42, -RZ, -R146 ;  /* 0x00000000ff2a7229 */ /* 0x000fe20000000992 */
[----:B------:R0:W5:Y:S06]  /*ada00*/  LDL.128 R148, [R1+0x62d0] ;  /* 0x0062d00001947983 */ /* 0x00016c0000100c00 */
[----:B------:R1:W-:Y:S02]  /*ada10*/  STL.128 [R1+0x6220], R40 ;  /* 0x0062202801007387 */ /* 0x0003e40000100c00 */
[----:B-1----:R-:W-:Y:S02]  /*ada20*/  DADD R40, -RZ, -R128 ;  /* 0x00000000ff287229 */ /* 0x002fe40000000980 */
[----:B------:R-:W-:-:S07]  /*ada30*/  DADD R42, -RZ, -R126 ;  /* 0x00000000ff2a7229 */ /* 0x000fce000000097e */
[----:B------:R1:W-:Y:S02]  /*ada40*/  STL.128 [R1+0x6230], R40 ;  /* 0x0062302801007387 */ /* 0x0003e40000100c00 */
[----:B-1----:R-:W-:Y:S02]  /*ada50*/  DADD R40, -RZ, -R100 ;  /* 0x00000000ff287229 */ /* 0x002fe40000000964 */
[----:B------:R0:W5:Y:S01]  /*ada60*/  LDL.64 R100, [R1+0x6320] ;  /* 0x0063200001647983 */ /* 0x0001620000100a00 */
[----:B------:R-:W1:Y:S01]  /*ada70*/  MUFU.RCP64H R13, R205 ;  /* 0x000000cd000d7308 */ /* 0x000e620000001800 */
[----:B------:R-:W-:-:S06]  /*ada80*/  IMAD.MOV.U32 R12, RZ, RZ, 0x1 ;  /* 0x00000001ff0c7424 */ /* 0x000fcc00078e00ff */
[----:B-1----:R-:W-:-:S08]  /*ada90*/  DFMA R20, -R204, R12, 1 ;  /* 0x3ff00000cc14742b */ /* 0x002fd0000000010c */
[----:B------:R-:W-:-:S08]  /*adaa0*/  DFMA R20, R20, R20, R20 ;  /* 0x000000141414722b */ /* 0x000fd00000000014 */
[----:B------:R-:W-:-:S08]  /*adab0*/  DFMA R12, R12, R20, R12 ;  /* 0x000000140c0c722b */ /* 0x000fd0000000000c */
[----:B------:R-:W-:-:S08]  /*adac0*/  DFMA R20, -R204, R12, 1 ;  /* 0x3ff00000cc14742b */ /* 0x000fd0000000010c */
[----:B------:R-:W-:Y:S02]  /*adad0*/  DFMA R12, R12, R20, R12 ;  /* 0x000000140c0c722b */ /* 0x000fe4000000000c */
[----:B------:R-:W-:-:S07]  /*adae0*/  DADD R42, -RZ, -R8 ;  /* 0x00000000ff2a7229 */ /* 0x000fce0000000908 */
[----:B------:R1:W-:Y:S01]  /*adaf0*/  STL.128 [R1+0x6240], R40 ;  /* 0x0062402801007387 */ /* 0x0003e20000100c00 */
[----:B------:R-:W-:Y:S02]  /*adb00*/  DFMA R234, R76, R8, R24 ;  /* 0x000000084cea722b */ /* 0x000fe40000000018 */
[----:B------:R-:W-:-:S05]  /*adb10*/  DADD R238, -RZ, -R4 ;  /* 0x00000000ffee7229 */ /* 0x000fca0000000904 */
[----:B------:R0:W-:Y:S01]  /*adb20*/  STL.64 [R1+0x7f18], R234 ;  /* 0x007f18ea01007387 */ /* 0x0001e20000100a00 */
[----:B------:R-:W-:Y:S01]  /*adb30*/  BSSY.RECONVERGENT B3, `(.L_x_1702) ;  /* 0x0000022000037945 */ /* 0x000fe20003800200 */
[----:B--2---:R-:W-:-:S08]  /*adb40*/  DMUL R20, R12, -R164 ;  /* 0x800000a40c147228 */ /* 0x004fd00000000000 */
[----:B-1----:R-:W-:Y:S02]  /*adb50*/  DFMA R40, -R204, R20, -R164 ;  /* 0x00000014cc28722b */ /* 0x002fe400000009a4 */
[-C--:B---3--:R-:W-:Y:S02]  /*adb60*/  DFMA R42, R224, R8.reuse, R68 ;  /* 0x00000008e02a722b */ /* 0x088fe40000000044 */
[----:B----4-:R-:W-:-:S04]  /*adb70*/  DFMA R226, R174, R8, R32 ;  /* 0x00000008aee2722b */ /* 0x010fc80000000020 */
[----:B------:R-:W-:Y:S02]  /*adb80*/  DFMA R20, R12, R40, R20 ;  /* 0x000000280c14722b */ /* 0x000fe40000000014 */
[-C--:B------:R-:W-:Y:S02]  /*adb90*/  DFMA R40, R46, R8.reuse, R86 ;  /* 0x000000082e28722b */ /* 0x080fe40000000056 */
[-C--:B------:R-:W-:Y:S02]  /*adba0*/  DFMA R232, R176, R8.reuse, R16 ;  /* 0x00000008b0e8722b */ /* 0x080fe40000000010 */
[-C--:B------:R-:W-:Y:S02]  /*adbb0*/  DFMA R224, R78, R8.reuse, R28 ;  /* 0x000000084ee0722b */ /* 0x080fe4000000001c */
[-C--:B------:R-:W-:Y:S02]  /*adbc0*/  DFMA R172, R172, R8.reuse, R36 ;  /* 0x00000008acac722b */ /* 0x080fe40000000024 */
[----:B------:R-:W-:-:S02]  /*adbd0*/  DFMA R174, R236, R8, R62 ;  /* 0x00000008ecae722b */ /* 0x000fc4000000003e */
[----:B------:R-:W-:Y:S01]  /*adbe0*/  DADD R4, -RZ, -R164 ;  /* 0x00000000ff047229 */ /* 0x000fe200000009a4 */
[----:B------:R0:W-:Y:S01]  /*adbf0*/  STL.64 [R1+0x7f10], R232 ;  /* 0x007f10e801007387 */ /* 0x0001e20000100a00 */
[----:B------:R-:W-:-:S03]  /*adc00*/  FFMA R0, RZ, R205, R21 ;  /* 0x000000cdff007223 */ /* 0x000fc60000000015 */
        /* <DEDUP_REMOVED lines=10> */
[----:B------:R-:W-:-:S13]  /*adcb0*/  FSETP.GEU.AND P2, PT, |R5|, 6.5827683646048100446e-37, PT ;  /* 0x036000000500780b */ /* 0x000fda0003f4e200 */
        /* <DEDUP_REMOVED lines=9> */
.L_x_1703:
[----:B------:R-:W-:Y:S05]  /*add50*/  BSYNC.RECONVERGENT B3 ;  /* 0x0000000000037941 */ /* 0x000fea0003800200 */
.L_x_1702:
[----:B------:R-:W2:Y:S04]  /*add60*/  LDL.LU.64 R24, [R1+0x84f0] ;  /* 0x0084f00001187983 */ /* 0x000ea80000300a00 */
[----:B------:R-:W2:Y:S04]  /*add70*/  LDL.LU.64 R16, [R1+0x7ef8] ;  /* 0x007ef80001107983 */ /* 0x000ea80000300a00 */
        /* <DEDUP_REMOVED lines=19> */
[-C--:B-----5:R-:W-:Y:S02]  /*adeb0*/  DFMA R24, R206, R20.reuse, R148 ;  /* 0x00000014ce18722b */ /* 0x0a0fe40000000094 */
[-C--:B---3--:R-:W-:Y:S02]  /*adec0*/  DFMA R32, R32, R20.reuse, R150 ;  /* 0x000000142020722b */ /* 0x088fe40000000096 */
[-C--:B----4-:R-:W-:Y:S02]  /*aded0*/  DFMA R28, R28, R20.reuse, R158 ;  /* 0x000000141c1c722b */ /* 0x090fe4000000009e */
        /* <DEDUP_REMOVED lines=8> */
.L_x_1705:
[----:B------:R-:W-:Y:S05]  /*adf60*/  BSYNC.RECONVERGENT B3 ;  /* 0x0000000000037941 */ /* 0x000fea0003800200 */
.L_x_1704:
[----:B------:R-:W2:Y:S04]  /*adf70*/  LDL.LU.64 R68, [R1+0x7b30] ;  /* 0x007b300001447983 */ /* 0x000ea80000300a00 */
[----:B------:R-:W3:Y:S04]  /*adf80*/  LDL.LU.64 R128, [R1+0x7dc0] ;  /* 0x007dc00001807983 */ /* 0x000ee80000300a00 */
        /* <DEDUP_REMOVED lines=30> */
.L_x_1707:
[----:B------:R-:W-:Y:S05]  /*ae170*/  BSYNC.RECONVERGENT B3 ;  /* 0x0000000000037941 */ /* 0x000fea0003800200 */
.L_x_1706:
[----:B------:R-:W2:Y:S04]  /*ae180*/  LDL.LU.64 R38, [R1+0x7dc8] ;  /* 0x007dc80001267983 */ /* 0x000ea80000300a00 */
[----:B------:R-:W3:Y:S04]  /*ae190*/  LDL.LU.64 R166, [R1+0x7f08] ;  /* 0x007f080001a67983 */ /* 0x000ee80000300a00 */
[----:B------:R-:W4:Y:S04]  /*ae1a0*/  LDL.LU.64 R164, [R1+0x7b80] ;  /* 0x007b800001a47983 */ /* 0x000f280000300a00 */
[----:B------:R-:W5:Y:S04]  /*ae1b0*/  LDL.LU.64 R160, [R1+0x7b88] ;  /* 0x007b880001a07983 */ /* 0x000f680000300a00 */
        /* <DEDUP_REMOVED lines=13> */
[----:B------:R-:W-:Y:S02]  /*ae290*/  DFMA R12, R8, R12, R8 ;  /* 0x0000000c080c722b */ /* 0x000fe40000000008 */
[----:B--2---:R-:W-:-:S06]  /*ae2a0*/  DFMA R8, R38, R86, R82 ;  /* 0x000000562608722b */ /* 0x004fcc0000000052 */
[----:B------:R-:W-:Y:S02]  /*ae2b0*/  DFMA R38, -R10, R12, 1 ;  /* 0x3ff000000a26742b */ /* 0x000fe4000000010c */
[----:B---3--:R-:W-:-:S06]  /*ae2c0*/  DFMA R32, R166, R86, R32 ;  /* 0x00000056a620722b */ /* 0x008fcc0000000020 */
[----:B------:R-:W-:Y:S02]  /*ae2d0*/  DFMA R12, R12, R38, R12 ;  /* 0x000000260c0c722b */ /* 0x000fe4000000000c */
[-C--:B-----5:R-:W-:Y:S02]  /*ae2e0*/  DFMA R28, R160, R86.reuse, R28 ;  /* 0x00000056a01c722b */ /* 0x0a0fe4000000001c */
[----:B----4-:R-:W-:-:S04]  /*ae2f0*/  DFMA R100, R100, R86, R162 ;  /* 0x000000566464722b */ /* 0x010fc800000000a2 */
[----:B------:R-:W-:Y:S02]  /*ae300*/  DMUL R38, R12, -R8 ;  /* 0x800000080c267228 */ /* 0x000fe40000000000 */
[-C--:B------:R-:W-:Y:S02]  /*ae310*/  DFMA R126, R126, R86.reuse, R222 ;  /* 0x000000567e7e722b */ /* 0x080fe400000000de */
        /* <DEDUP_REMOVED lines=20> */
.L_x_1709:
[----:B------:R-:W-:Y:S05]  /*ae460*/  BSYNC.RECONVERGENT B3 ;  /* 0x0000000000037941 */ /* 0x000fea0003800200 */
.L_x_1708:
[----:B------:R-:W2:Y:S04]  /*ae470*/  LDL.64 R116, [R1+0x8240] ;  /* 0x0082400001747983 */ /* 0x000ea80000100a00 */
[----:B------:R-:W3:Y:S04]  /*ae480*/  LDL.64 R176, [R1+0x8090] ;  /* 0x0080900001b07983 */ /* 0x000ee80000100a00 */
[----:B------:R-:W4:Y:S04]  /*ae490*/  LDL.64 R174, [R1+0x8248] ;  /* 0x0082480001ae7983 */ /* 0x000f280000100a00 */
[----:B------:R-:W5:Y:S04]  /*ae4a0*/  LDL.64 R172, [R1+0x7bd0] ;  /* 0x007bd00001ac7983 */ /* 0x000f680000100a00 */
[----:B------:R-:W3:Y:S04]  /*ae4b0*/  LDL.64 R170, [R1+0x7bd8] ;  /* 0x007bd80001aa7983 */ /* 0x000ee80000100a00 */
        /* <DEDUP_REMOVED lines=22> */
[--C-:B------:R-:W-:Y:S02]  /*ae620*/  DFMA R146, -R64, R116, -R8.reuse ;  /* 0x000000744092722b */ /* 0x100fe40000000908 */
[----:B------:R-:W-:Y:S02]  /*ae630*/  DADD R8, -RZ, -R8 ;  /* 0x00000000ff087229 */ /* 0x000fe40000000908 */
[-C--:B---3--:R-:W-:Y:S02]  /*ae640*/  DFMA R80, R170, R38.reuse, R80 ;  /* 0x00000026aa50722b */ /* 0x088fe40000000050 */
[----:B------:R-:W-:Y:S02]  /*ae650*/  DFMA R24, R168, R38, R24 ;  /* 0x00000026a818722b */ /* 0x000fe40000000018 */
        /* <DEDUP_REMOVED lines=8> */
[----:B------:R-:W-:Y:S01]  /*ae6e0*/  FSETP.GT.AND P1, PT, |R0|, 1.469367938527859385e-39, PT ;  /* 0x001000000000780b */ /* 0x000fe20003f24200 */
[-C--:B------:R-:W-:Y:S02]  /*ae6f0*/  DFMA R82, R158, R38.reuse, R82 ;  /* 0x000000269e52722b */ /* 0x080fe40000000052 */
[-C--:B------:R-:W-:Y:S02]  /*ae700*/  DFMA R28, R156, R38.reuse, R28 ;  /* 0x000000269c1c722b */ /* 0x080fe4000000001c */
[-C--:B------:R-:W-:Y:S02]  /*ae710*/  DFMA R62, R154, R38.reuse, R62 ;  /* 0x000000269a3e722b */ /* 0x080fe4000000003e */
[-C--:B------:R-:W-:Y:S02]  /*ae720*/  DFMA R100, R150, R38.reuse, R100 ;  /* 0x000000269664722b */ /* 0x080fe40000000064 */
        /* <DEDUP_REMOVED lines=8> */
.L_x_1711:
[----:B------:R-:W-:Y:S05]  /*ae7b0*/  BSYNC.RECONVERGENT B3 ;  /* 0x0000000000037941 */ /* 0x000fea0003800200 */
.L_x_1710:
        /* <DEDUP_REMOVED lines=47> */
.L_x_1713:
[----:B------:R-:W-:Y:S05]  /*aeab0*/  BSYNC.RECONVERGENT B3 ;  /* 0x0000000000037941 */ /* 0x000fea0003800200 */
.L_x_1712:
        /* <DEDUP_REMOVED lines=47> */
.L_x_1715:
[----:B------:R-:W-:Y:S05]  /*aedb0*/  BSYNC.RECONVERGENT B3 ;  /* 0x0000000000037941 */ /* 0x000fea0003800200 */
.L_x_1714:
        /* <DEDUP_REMOVED lines=12> */
[----:B------:R-:W-:Y:S01]  /*aee80*/  DFMA R12, R12, R12, R12 ;  /* 0x0000000c0c0c722b */ /* 0x000fe2000000000c */
[----:B--2---:R0:W-:Y:S01]  /*aee90*/  STL.128 [R1+0x7fb0], R172 ;  /* 0x007fb0ac01007387 */ /* 0x0041e20000100c00 */
[----:B------:R-:W-:Y:S01]  /*aeea0*/  MOV R150, R174 ;  /* 0x000000ae00967202 */ /* 0x000fe20000000f00 */
[----:B------:R-:W-:Y:S02]  /*aeeb0*/  IMAD.MOV.U32 R151, RZ, RZ, R175 ;  /* 0x000000ffff977224 */ /* 0x000fe400078e00af */
[----:B0-----:R-:W2:Y:S03]  /*aeec0*/  LDL.128 R172, [R1+0x5bd0] ;  /* 0x005bd00001ac7983 */ /* 0x001ea60000100c00 */
[----:B------:R-:W-:-:S08]  /*aeed0*/  DFMA R8, R8, R12, R8 ;  /* 0x0000000c0808722b */ /* 0x000fd00000000008 */
        /* <DEDUP_REMOVED lines=10> */
[-C--:B----4-:R-:W-:Y:S02]  /*aef80*/  DFMA R16, R168, R100.reuse, R24 ;  /* 0x00000064a810722b */ /* 0x090fe40000000018 */
[-C--:B-----5:R-:W-:Y:S01]  /*aef90*/  DFMA R24, R166, R100.reuse, R28 ;  /* 0x00000064a618722b */ /* 0x0a0fe2000000001c */
        /* <DEDUP_REMOVED lines=14> */
[----:B0-----:R-:W-:Y:S01]  /*af080*/  IMAD.MOV.U32 R174, RZ, RZ, R6 ;  /* 0x000000ffffae7224 */ /* 0x001fe200078e0006 */
[----:B------:R-:W-:Y:S01]  /*af090*/  MOV R0, 0xaf0c0 ;  /* 0x000af0c000007802 */ /* 0x000fe20000000f00 */
[----:B------:R-:W-:-:S07]  /*af0a0*/  IMAD.MOV.U32 R175, RZ, RZ, R7 ;  /* 0x000000ffffaf7224 */ /* 0x000fce00078e0007 */
[----:B------:R-:W-:Y:S05]  /*af0b0*/  CALL.REL.NOINC `($__internal_1_$__cuda_sm20_div_rn_f64_full) ;  /* 0x00000a14007c7944 */ /* 0x000fea0003c00000 */
[----:B------:R-:W-:Y:S01]  /*af0c0*/  MOV R82, R12 ;  /* 0x0000000c00527202 */ /* 0x000fe20000000f00 */
[----:B------:R-:W-:-:S07]  /*af0d0*/  IMAD.MOV.U32 R83, RZ, RZ, R13 ;  /* 0x000000ffff537224 */ /* 0x000fce00078e000d */
.L_x_1717:
[----:B------:R-:W-:Y:S05]  /*af0e0*/  BSYNC.RECONVERGENT B3 ;  /* 0x0000000000037941 */ /* 0x000fea0003800200 */
.L_x_1716:
        /* <DEDUP_REMOVED lines=8> */
[----:B------:R-:W-:Y:S01]  /*af170*/  IMAD.MOV.U32 R8, RZ, RZ, 0x1 ;  /* 0x00000001ff087424 */ /* 0x000fe200078e00ff */
[-C--:B------:R-:W-:Y:S01]  /*af180*/  DFMA R24, R134, R82.reuse, R24 ;  /* 0x000000528618722b */ /* 0x080fe20000000018 */
[----:B------:R-:W-:Y:S01]  /*af190*/  BSSY.RECONVERGENT B3, `(.L_x_1718) ;  /* 0x000001e000037945 */ /* 0x000fe20003800200 */
[----:B------:R-:W-:-:S02]  /*af1a0*/  DFMA R16, R122, R82, R16 ;  /* 0x000000527a10722b */ /* 0x000fc40000000010 */
[----:B------:R-:W-:Y:S02]  /*af1b0*/  DFMA R62, R132, R82, R62 ;  /* 0x00000052843e722b */ /* 0x000fe4000000003e */
[----:B-1----:R-:W-:-:S08]  /*af1c0*/  DFMA R12, -R52, R8, 1 ;  /* 0x3ff00000340c742b */ /* 0x002fd00000000108 */
        /* <DEDUP_REMOVED lines=20> */
[----:B0-----:R-:W-:Y:S01]  /*af310*/  MOV R174, R52 ;  /* 0x0000003400ae7202 */ /* 0x001fe20000000f00 */
[----:B------:R-:W-:Y:S01]  /*af320*/  IMAD.MOV.U32 R175, RZ, RZ, R53 ;  /* 0x000000ffffaf7224 */ /* 0x000fe200078e0035 */
[----:B------:R-:W-:-:S07]  /*af330*/  MOV R0, 0xaf350 ;  /* 0x000af35000007802 */ /* 0x000fce0000000f00 */
[----:B------:R-:W-:Y:S05]  /*af340*/  CALL.REL.NOINC `($__internal_1_$__cuda_sm20_div_rn_f64_full) ;  /* 0x00000a1000d87944 */ /* 0x000fea0003c00000 */
[----:B------:R-:W-:Y:S01]  /*af350*/  IMAD.MOV.U32 R88, RZ, RZ, R12 ;  /* 0x000000ffff587224 */ /* 0x000fe200078e000c */
[----:B------:R-:W-:-:S07]  /*af360*/  MOV R89, R13 ;  /* 0x0000000d00597202 */ /* 0x000fce0000000f00 */
.L_x_1719:
[----:B------:R-:W-:Y:S05]  /*af370*/  BSYNC.RECONVERGENT B3 ;  /* 0x0000000000037941 */ /* 0x000fea0003800200 */
.L_x_1718:
        /* <DEDUP_REMOVED lines=33> */
[----:B0-----:R-:W-:Y:S01]  /*af590*/  IMAD.MOV.U32 R174, RZ, RZ, R48 ;  /* 0x000000ffffae7224 */ /* 0x001fe200078e0030 */
[----:B------:R-:W-:Y:S02]  /*af5a0*/  MOV R175, R49 ;  /* 0x0000003100af7202 */ /* 0x000fe40000000f00 */
[----:B------:R-:W-:-:S07]  /*af5b0*/  MOV R0, 0xaf5d0 ;  /* 0x000af5d000007802 */ /* 0x000fce0000000f00 */
[----:B------:R-:W-:Y:S05]  /*af5c0*/  CALL.REL.NOINC `($__internal_1_$__cuda_sm20_div_rn_f64_full) ;  /* 0x00000a1000387944 */ /* 0x000fea0003c00000 */
[----:B------:R-:W-:Y:S02]  /*af5d0*/  IMAD.MOV.U32 R122, RZ, RZ, R12 ;  /* 0x000000ffff7a7224 */ /* 0x000fe400078e000c */
[----:B------:R-:W-:-:S07]  /*af5e0*/  IMAD.MOV.U32 R123, RZ, RZ, R13 ;  /* 0x000000ffff7b7224 */ /* 0x000fce00078e000d */
.L_x_1721:
[----:B------:R-:W-:Y:S05]  /*af5f0*/  BSYNC.RECONVERGENT B3 ;  /* 0x0000000000037941 */ /* 0x000fea0003800200 */
.L_x_1720:
[----:B------:R-:W2:Y:S04]  /*af600*/  LDL.64 R156, [R1+0x7cf0] ;  /* 0x007cf000019c7983 */ /* 0x000ea80000100a00 */
[----:B------:R-:W3:Y:S04]  /*af610*/  LDL.64 R154, [R1+0x7cf8] ;  /* 0x007cf800019a7983 */ /* 0x000ee80000100a00 */
[----:B------:R-:W4:Y:S04]  /*af620*/  LDL.64 R152, [R1+0x7cb0] ;  /* 0x007cb00001987983 */ /* 0x000f280000100a00 */
[----:B------:R-:W5:Y:S04]  /*af630*/  LDL.64 R150, [R1+0x7cb8] ;  /* 0x007cb80001967983 */ /* 0x000f680000100a00 */
[----:B------:R-:W5:Y:S04]  /*af640*/  LDL.64 R148, [R1+0x7d30] ;  /* 0x007d300001947983 */ /* 0x000f680000100a00 */
[----:B------:R-:W5:Y:S01]  /*af650*/  LDL.64 R146, [R1+0x7d38] ;  /* 0x007d380001927983 */ /* 0x000f620000100a00 */
[----:B------:R-:W1:Y:S01]  /*af660*/  MUFU.RCP64H R9, R45 ;  /* 0x0000002d00097308 */ /* 0x000e620000001800 */
[----:B------:R-:W-:Y:S01]  /*af670*/  MOV R8, 0x1 ;  /* 0x0000000100087802 */ /* 0x000fe20000000f00 */
        /* <DEDUP_REMOVED lines=23> */
[----:B0-----:R-:W-:Y:S01]  /*af7f0*/  IMAD.MOV.U32 R174, RZ, RZ, R44 ;  /* 0x000000ffffae7224 */ /* 0x001fe200078e002c */
[----:B------:R-:W-:Y:S01]  /*af800*/  MOV R0, 0xaf830 ;  /* 0x000af83000007802 */ /* 0x000fe20000000f00 */
[----:B------:R-:W-:-:S07]  /*af810*/  IMAD.MOV.U32 R175, RZ, RZ, R45 ;  /* 0x000000ffffaf7224 */ /* 0x000fce00078e002d */
[----:B------:R-:W-:Y:S05]  /*af820*/  CALL.REL.NOINC `($__internal_1_$__cuda_sm20_div_rn_f64_full) ;  /* 0x00000a0c00a07944 */ /* 0x000fea0003c00000 */
[----:B------:R-:W-:Y:S01]  /*af830*/  MOV R36, R12 ;  /* 0x0000000c00247202 */ /* 0x000fe20000000f00 */
[----:B------:R-:W-:-:S07]  /*af840*/  IMAD.MOV.U32 R37, RZ, RZ, R13 ;  /* 0x000000ffff257224 */ /* 0x000fce00078e000d */
.L_x_1723:
[----:B------:R-:W-:Y:S05]  /*af850*/  BSYNC.RECONVERGENT B3 ;  /* 0x0000000000037941 */ /* 0x000fea0003800200 */
.L_x_1722:
        /* <DEDUP_REMOVED lines=19> */
[----:B------:R-:W-:-:S06]  /*af990*/  FSETP.GEU.AND P2, PT, |R13|, 6.5827683646048100446e-37, PT ;  /* 0x036000000d00780b */ /* 0x000fcc0003f4e200 */
[----:B------:R-:W-:-:S05]  /*af9a0*/  FFMA R0, RZ, R41, R9 ;  /* 0x00000029ff007223 */ /* 0x000fca0000000009 */
        /* <DEDUP_REMOVED lines=10> */
[----:B0-----:R-:W-:Y:S01]  /*afa50*/  MOV R175, R41 ;  /* 0x0000002900af7202 */ /* 0x001fe20000000f00 */
[----:B------:R-:W-:Y:S01]  /*afa60*/  IMAD.MOV.U32 R174, RZ, RZ, R40 ;  /* 0x000000ffffae7224 */ /* 0x000fe200078e0028 */
[----:B------:R-:W-:-:S07]  /*afa70*/  MOV R0, 0xafa90 ;  /* 0x000afa9000007802 */ /* 0x000fce0000000f00 */
[----:B------:R-:W-:Y:S05]  /*afa80*/  CALL.REL.NOINC `($__internal_1_$__cuda_sm20_div_rn_f64_full) ;  /* 0x00000a0c00087944 */ /* 0x000fea0003c00000 */
[----:B------:R-:W-:Y:S02]  /*afa90*/  IMAD.MOV.U32 R8, RZ, RZ, R12 ;  /* 0x000000ffff087224 */ /* 0x000fe400078e000c */
[----:B------:R-:W-:-:S07]  /*afaa0*/  IMAD.MOV.U32 R9, RZ, RZ, R13 ;  /* 0x000000ffff097224 */ /* 0x000fce00078e000d */
.L_x_1725:
[----:B------:R-:W-:Y:S05]  /*afab0*/  BSYNC.RECONVERGENT B3 ;  /* 0x0000000000037941 */ /* 0x000fea0003800200 */
.L_x_1724:
[----:B------:R-:W2:Y:S04]  /*afac0*/  LDL.64 R128, [R1+0x7800] ;  /* 0x0078000001807983 */ /* 0x000ea80000100a00 */
[----:B------:R-:W3:Y:S01]  /*afad0*/  LDL.64 R12, [R1+0x6328] ;  /* 0x00632800010c7983 */ /* 0x000ee20000100a00 */
[----:B------:R-:W-:Y:S02]  /*afae0*/  DADD R150, -RZ, -R4 ;  /* 0x00000000ff967229 */ /* 0x000fe40000000904 */
[----:B------:R-:W-:Y:S01]  /*afaf0*/  DADD R148, -RZ, -R20 ;  /* 0x00000000ff947229 */ /* 0x000fe20000000914 */
[----:B------:R-:W4:Y:S01]  /*afb00*/  LDL.128 R236, [R1+0x63b0] ;  /* 0x0063b00001ec7983 */ /* 0x000f220000100c00 */
[----:B------:R-:W-:-:S03]  /*afb10*/  MOV R4, 0x1 ;  /* 0x0000000100047802 */ /* 0x000fc60000000f00 */
[----:B------:R-:W4:Y:S04]  /*afb20*/  LDL.128 R224, [R1+0x63c0] ;  /* 0x0063c00001e07983 */ /* 0x000f280000100c00 */
[----:B------:R1:W-:Y:S04]  /*afb30*/  STL.128 [R1+0x6290], R148 ;  /* 0x0062909401007387 */ /* 0x0003e80000100c00 */
[----:B0-----:R-:W4:Y:S04]  /*afb40*/  LDL.128 R172, [R1+0x63d0] ;  /* 0x0063d00001ac7983 */ /* 0x001f280000100c00 */
[----:B------:R0:W5:Y:S04]  /*afb50*/  LDL.128 R168, [R1+0x6330] ;  /* 0x0063300001a87983 */ /* 0x0001680000100c00 */
[----:B------:R0:W5:Y:S01]  /*afb60*/  LDL.128 R164, [R1+0x6340] ;  /* 0x0063400001a47983 */ /* 0x0001620000100c00 */
[----:B-1----:R-:W-:-:S03]  /*afb70*/  DADD R148, -RZ, -R86 ;  /* 0x00000000ff947229 */ /* 0x002fc60000000956 */
[----:B------:R0:W5:Y:S01]  /*afb80*/  LDL.128 R232, [R1+0x6350] ;  /* 0x0063500001e87983 */ /* 0x0001620000100c00 */
[----:B------:R-:W-:-:S03]  /*afb90*/  DADD R150, -RZ, -R38 ;  /* 0x00000000ff967229 */ /* 0x000fc60000000926 */
[----:B------:R-:W4:Y:S04]  /*afba0*/  LDL.64 R86, [R1+0x7df8] ;  /* 0x007df80001567983 */ /* 0x000f280000100a00 */
[----:B------:R1:W-:Y:S04]  /*afbb0*/  STL.128 [R1+0x62a0], R148 ;  /* 0x0062a09401007387 */ /* 0x0003e80000100c00 */
[----:B------:R0:W5:Y:S04]  /*afbc0*/  LDL.128 R220, [R1+0x6370] ;  /* 0x0063700001dc7983 */ /* 0x0001680000100c00 */
        /* <DEDUP_REMOVED lines=10> */
[----:B-1----:R-:W-:-:S02]  /*afc70*/  DADD R148, -RZ, -R100 ;  /* 0x00000000ff947229 */ /* 0x002fc40000000964 */
[----:B------:R-:W-:Y:S01]  /*afc80*/  DADD R150, -RZ, -R82 ;  /* 0x00000000ff967229 */ /* 0x000fe20000000952 */
[----:B------:R-:W4:Y:S04]  /*afc90*/  LDL.64 R100, [R1+0x7ff0] ;  /* 0x007ff00001647983 */ /* 0x000f280000100a00 */
[----:B------:R-:W4:Y:S04]  /*afca0*/  LDL.64 R82, [R1+0x7df0] ;  /* 0x007df00001527983 */ /* 0x000f280000100a00 */
[----:B------:R1:W-:Y:S02]  /*afcb0*/  STL.128 [R1+0x62c0], R148 ;  /* 0x0062c09401007387 */ /* 0x0003e40000100c00 */
[----:B-1----:R-:W-:-:S02]  /*afcc0*/  DADD R148, -RZ, -R88 ;  /* 0x00000000ff947229 */ /* 0x002fc40000000958 */
[----:B------:R-:W-:Y:S01]  /*afcd0*/  DADD R150, -RZ, -R122 ;  /* 0x00000000ff967229 */ /* 0x000fe2000000097a */
[----:B------:R-:W4:Y:S04]  /*afce0*/  LDL.64 R88, [R1+0x7ff8] ;  /* 0x007ff80001587983 */ /* 0x000f280000100a00 */
[----:B------:R-:W4:Y:S04]  /*afcf0*/  LDL.64 R122, [R1+0x7f10] ;  /* 0x007f1000017a7983 */ /* 0x000f280000100a00 */
[----:B------:R1:W-:Y:S04]  /*afd00*/  STL.128 [R1+0x62d0], R148 ;  /* 0x0062d09401007387 */ /* 0x0003e80000100c00 */
[----:B-1----:R0:W5:Y:S01]  /*afd10*/  LDL.128 R148, [R1+0x6360] ;  /* 0x0063600001947983 */ /* 0x0021620000100c00 */
[----:B--2---:R-:W1:Y:S02]  /*afd20*/  MUFU.RCP64H R5, R129 ;  /* 0x0000008100057308 */ /* 0x004e640000001800 */
[----:B-1----:R-:W-:-:S08]  /*afd30*/  DFMA R20, -R128, R4, 1 ;  /* 0x3ff000008014742b */ /* 0x002fd00000000104 */
[----:B------:R-:W-:-:S08]  /*afd40*/  DFMA R20, R20, R20, R20 ;  /* 0x000000141414722b */ /* 0x000fd00000000014 */
[----:B------:R-:W-:-:S08]  /*afd50*/  DFMA R4, R4, R20, R4 ;  /* 0x000000140404722b */ /* 0x000fd00000000004 */
[----:B------:R-:W-:-:S08]  /*afd60*/  DFMA R20, -R128, R4, 1 ;  /* 0x3ff000008014742b */ /* 0x000fd00000000104 */
[----:B------:R-:W-:-:S08]  /*afd70*/  DFMA R4, R4, R20, R4 ;  /* 0x000000140404722b */ /* 0x000fd00000000004 */
[----:B---3--:R-:W-:-:S08]  /*afd80*/  DMUL R20, R4, -R12 ;  /* 0x8000000c04147228 */ /* 0x008fd00000000000 */
[----:B------:R-:W-:Y:S01]  /*afd90*/  DFMA R38, -R128, R20, -R12 ;  /* 0x000000148026722b */ /* 0x000fe2000000090c */
[----:B----4-:R1:W-:Y:S04]  /*afda0*/  STL.128 [R1+0x7720], R236 ;  /* 0x007720ec01007387 */ /* 0x0103e80000100c00 */
[----:B------:R2:W-:Y:S03]  /*afdb0*/  STL.128 [R1+0x7710], R224 ;  /* 0x007710e001007387 */ /* 0x0005e60000100c00 */
[----:B------:R-:W-:Y:S01]  /*afdc0*/  DFMA R4, R4, R38, R20 ;  /* 0x000000260404722b */ /* 0x000fe20000000014 */
[----:B------:R0:W5:Y:S04]  /*afdd0*/  LDL.64 R20, [R1+0x6400] ;  /* 0x0064000001147983 */ /* 0x0001680000100a00 */
[----:B-1----:R0:W5:Y:S04]  /*afde0*/  LDL.128 R236, [R1+0x6420] ;  /* 0x0064200001ec7983 */ /* 0x0021680000100c00 */
[----:B--2---:R0:W5:Y:S01]  /*afdf0*/  LDL.128 R224, [R1+0x6430] ;  /* 0x0064300001e07983 */ /* 0x0041620000100c00 */
[----:B------:R-:W-:-:S02]  /*afe00*/  DADD R36, -RZ, -R36 ;  /* 0x00000000ff247229 */ /* 0x000fc40000000924 */
[----:B------:R-:W-:Y:S01]  /*afe10*/  DADD R38, -RZ, -R8 ;  /* 0x00000000ff267229 */ /* 0x000fe20000000908 */
[----:B------:R1:W-:Y:S01]  /*afe20*/  STL.128 [R1+0x7700], R172 ;  /* 0x007700ac01007387 */ /* 0x0003e20000100c00 */
[----:B------:R-:W-:-:S05]  /*afe30*/  DFMA R82, R82, R8, R24 ;  /* 0x000000085252722b */ /* 0x000fca0000000018 */
[----:B------:R2:W-:Y:S01]  /*afe40*/  STL.128 [R1+0x62e0], R36 ;  /* 0x0062e02401007387 */ /* 0x0005e20000100c00 */
[-C--:B-1----:R-:W-:Y:S02]  /*afe50*/  DFMA R172, R116, R8.reuse, R28 ;  /* 0x0000000874ac722b */ /* 0x082fe4000000001c */
[-C--:B------:R-:W-:Y:S02]  /*afe60*/  DFMA R174, R100, R8.reuse, R32 ;  /* 0x0000000864ae722b */ /* 0x080fe40000000020 */
[-C--:B--2---:R-:W-:Y:S02]  /*afe70*/  DFMA R36, R42, R8.reuse, R80 ;  /* 0x000000082a24722b */ /* 0x084fe40000000050 */
[-C--:B------:R-:W-:Y:S02]  /*afe80*/  DFMA R80, R88, R8.reuse, R62 ;  /* 0x000000085850722b */ /* 0x080fe4000000003e */
[-C--:B------:R-:W-:Y:S02]  /*afe90*/  DFMA R38, R122, R8.reuse, R68 ;  /* 0x000000087a26722b */ /* 0x080fe40000000044 */
[----:B------:R-:W-:Y:S01]  /*afea0*/  DFMA R8, R86, R8, R16 ;  /* 0x000000085608722b */ /* 0x000fe20000000010 */
[----:B------:R-:W-:Y:S06]  /*afeb0*/  STL.64 [R1+0x7e40], R172 ;  /* 0x007e40ac01007387 */ /* 0x000fec0000100a00 */
[----:B------:R1:W-:Y:S01]  /*afec0*/  STL.64 [R1+0x8340], R8 ;  /* 0x0083400801007387 */ /* 0x0003e20000100a00 */
[----:B------:R-:W-:-:S03]  /*afed0*/  FFMA R0, RZ, R129, R5 ;  /* 0x00000081ff007223 */ /* 0x000fc60000000005 */
[----:B------:R0:W-:Y:S01]  /*afee0*/  STL.64 [R1+0x7e48], R174 ;  /* 0x007e48ae01007387 */ /* 0x0001e20000100a00 */
[----:B-1----:R-:W-:-:S03]  /*afef0*/  DADD R8, -RZ, -R12 ;  /* 0x00000000ff087229 */ /* 0x002fc6000000090c */
[----:B------:R0:W-:Y:S04]  /*aff00*/  STL.128 [R1+0x62f0], R36 ;  /* 0x0062f02401007387 */ /* 0x0001e80000100c00 */
[----:B------:R0:W-:Y:S04]  /*aff10*/  STL.128 [R1+0x6300], R172 ;  /* 0x006300ac01007387 */ /* 0x0001e80000100c00 */
[----:B------:R0:W-:Y:S01]  /*aff20*/  STL.128 [R1+0x6310], R80 ;  /* 0x0063105001007387 */ /* 0x0001e20000100c00 */
[----:B------:R-:W-:Y:S02]  /*aff30*/  FSETP.GT.AND P1, PT, |R0|, 1.469367938527859385e-39, PT ;  /* 0x001000000000780b */ /* 0x000fe40003f24200 */
        /* <DEDUP_REMOVED lines=9> */
.L_x_1727:
[----:B------:R-:W-:Y:S05]  /*affd0*/  BSYNC.RECONVERGENT B3 ;  /* 0x0000000000037941 */ /* 0x000fea0003800200 */
.L_x_1726:
[----:B------:R-:W2:Y:S04]  /*affe0*/  LDL.64 R28, [R1+0x7c90] ;  /* 0x007c9000011c7983 */ /* 0x000ea80000100a00 */
[----:B------:R-:W3:Y:S04]  /*afff0*/  LDL.LU.64 R68, [R1+0x8598] ;  /* 0x0085980001447983 */ /* 0x000ee80000300a00 */
[----:B------:R-:W3:Y:S04]  /*b0000*/  LDL.64 R62, [R1+0x86d8] ;  /* 0x0086d800013e7983 */ /* 0x000ee80000100a00 */
        /* <DEDUP_REMOVED lines=19> */
[----:B------:R-:W-:Y:S01]  /*b0140*/  MOV R174, R28 ;  /* 0x0000001c00ae7202 */ /* 0x000fe20000000f00 */
[----:B------:R-:W-:Y:S01]  /*b0150*/  IMAD.MOV.U32 R175, RZ, RZ, R29 ;  /* 0x000000ffffaf7224 */ /* 0x000fe200078e001d */
[----:B------:R-:W-:-:S07]  /*b0160*/  MOV R0, 0xb0180 ;  /* 0x000b018000007802 */ /* 0x000fce0000000f00 */
[----:B------:R-:W-:Y:S05]  /*b0170*/  CALL.REL.NOINC `($__internal_1_$__cuda_sm20_div_rn_f64_full) ;  /* 0x00000a04004c7944 */ /* 0x000fea0003c00000 */
[----:B------:R-:W-:Y:S01]  /*b0180*/  IMAD.MOV.U32 R24, RZ, RZ, R12 ;  /* 0x000000ffff187224 */ /* 0x000fe200078e000c */
[----:B------:R-:W-:-:S07]  /*b0190*/  MOV R25, R13 ;  /* 0x0000000d00197202 */ /* 0x000fce0000000f00 */
.L_x_1729:
[----:B------:R-:W-:Y:S05]  /*b01a0*/  BSYNC.RECONVERGENT B3 ;  /* 0x0000000000037941 */ /* 0x000fea0003800200 */
.L_x_1728:
[----:B------:R-:W0:Y:S01]  /*b01b0*/  MUFU.RCP64H R9, R85 ;  /* 0x0000005500097308 */ /* 0x000e220000001800 */
[----:B------:R-:W-:Y:S01]  /*b01c0*/  IMAD.MOV.U32 R8, RZ, RZ, 0x1 ;  /* 0x00000001ff087424 */ /* 0x000fe200078e00ff */
[----:B------:R-:W2:Y:S04]  /*b01d0*/  LDL.LU.64 R86, [R1+0x85a8] ;  /* 0x0085a80001567983 */ /* 0x000ea80000300a00 */
[----:B------:R-:W3:Y:S01]  /*b01e0*/  LDL.LU.64 R68, [R1+0x8210] ;  /* 0x0082100001447983 */ /* 0x000ee20000300a00 */
        /* <DEDUP_REMOVED lines=8> */
[----:B------:R-:W4:Y:S04]  /*b0270*/  LDL.64 R8, [R1+0x4550] ;  /* 0x0045500001087983 */ /* 0x000f280000100a00 */
[----:B------:R-:W5:Y:S05]  /*b0280*/  LDL.64 R12, [R1+0x4540] ;  /* 0x00454000010c7983 */ /* 0x000f6a0000100a00 */
[----:B------:R-:W-:-:S05]  /*b0290*/  FFMA R0, RZ, R85, R29 ;  /* 0x00000055ff007223 */ /* 0x000fca000000001d */
[----:B------:R-:W-:Y:S01]  /*b02a0*/  FSETP.GT.AND P1, PT, |R0|, 1.469367938527859385e-39, PT ;  /* 0x001000000000780b */ /* 0x000fe20003f24200 */
[----:B------:R-:W-:Y:S01]  /*b02b0*/  BSSY.RECONVERGENT B3, `(.L_x_1730) ;  /* 0x000000e000037945 */ /* 0x000fe20003800200 */
[-C--:B--2---:R-:W-:Y:S02]  /*b02c0*/  DFMA R16, R86, R24.reuse, R234 ;  /* 0x000000185610722b */ /* 0x084fe400000000ea */
[-C--:B---3--:R-:W-:Y:S02]  /*b02d0*/  DFMA R68, R68, R24.reuse, R62 ;  /* 0x000000184444722b */ /* 0x088fe4000000003e */
[----:B----4-:R-:W-:Y:S02]  /*b02e0*/  DFMA R86, R8, R24, R32 ;  /* 0x000000180856722b */ /* 0x010fe40000000020 */
[----:B------:R-:W-:-:S10]  /*b02f0*/  DADD R8, -RZ, -R170 ;  /* 0x00000000ff087229 */ /* 0x000fd400000009aa */
[----:B------:R-:W-:Y:S01]  /*b0300*/  FSETP.GEU.AND P2, PT, |R9|, 6.5827683646048100446e-37, PT ;  /* 0x036000000900780b */ /* 0x000fe20003f4e200 */
[----:B-----5:R-:W-:-:S12]  /*b0310*/  DFMA R62, R12, R24, R162 ;  /* 0x000000180c3e722b */ /* 0x020fd800000000a2 */
[----:B------:R-:W-:Y:S05]  /*b0320*/  @P1 BRA P2, `(.L_x_1731) ;  /* 0x0000000000181947 */ /* 0x000fea0001000000 */
[----:B------:R-:W-:Y:S01]  /*b0330*/  IMAD.MOV.U32 R174, RZ, RZ, R84 ;  /* 0x000000ffffae7224 */ /* 0x000fe200078e0054 */
[----:B------:R-:W-:Y:S02]  /*b0340*/  MOV R175, R85 ;  /* 0x0000005500af7202 */ /* 0x000fe40000000f00 */
[----:B------:R-:W-:-:S07]  /*b0350*/  MOV R0, 0xb0370 ;  /* 0x000b037000007802 */ /* 0x000fce0000000f00 */
[----:B------:R-:W-:Y:S05]  /*b0360*/  CALL.REL.NOINC `($__internal_1_$__cuda_sm20_div_rn_f64_full) ;  /* 0x00000a0000d07944 */ /* 0x000fea0003c00000 */
[----:B------:R-:W-:Y:S02]  /*b0370*/  IMAD.MOV.U32 R28, RZ, RZ, R12 ;  /* 0x000000ffff1c7224 */ /* 0x000fe400078e000c */
[----:B------:R-:W-:-:S07]  /*b0380*/  IMAD.MOV.U32 R29, RZ, RZ, R13 ;  /* 0x000000ffff1d7224 */ /* 0x000fce00078e000d */
.L_x_1731:
[----:B------:R-:W-:Y:S05]  /*b0390*/  BSYNC.RECONVERGENT B3 ;  /* 0x0000000000037941 */ /* 0x000fea0003800200 */
.L_x_1730:
[----:B------:R-:W2:Y:S04]  /*b03a0*/  LDL.LU.64 R88, [R1+0x84f8] ;  /* 0x0084f80001587983 */ /* 0x000ea80000300a00 */
[----:B------:R-:W3:Y:S04]  /*b03b0*/  LDL.LU.64 R116, [R1+0x8100] ;  /* 0x0081000001747983 */ /* 0x000ee80000300a00 */
[----:B------:R-:W4:Y:S04]  /*b03c0*/  LDL.LU.64 R100, [R1+0x7700] ;  /* 0x0077000001647983 */ /* 0x000f280000300a00 */
        /* <DEDUP_REMOVED lines=26> */
.L_x_1733:
[----:B------:R-:W-:Y:S05]  /*b0570*/  BSYNC.RECONVERGENT B3 ;  /* 0x0000000000037941 */ /* 0x000fea0003800200 */
.L_x_1732:
[----:B------:R-:W2:Y:S04]  /*b0580*/  LDL.64 R126, [R1+0x77f8] ;  /* 0x0077f800017e7983 */ /* 0x000ea80000100a00 */
[----:B------:R-:W3:Y:S04]  /*b0590*/  LDL.128 R164, [R1+0x4760] ;  /* 0x0047600001a47983 */ /* 0x000ee80000100c00 */
[----:B------:R-:W4:Y:S04]  /*b05a0*/  LDL.64 R146, [R1+0x87d0] ;  /* 0x0087d00001927983 */ /* 0x000f280000100a00 */
[----:B------:R-:W5:Y:S04]  /*b05b0*/  LDL.64 R134, [R1+0x87d8] ;  /* 0x0087d80001867983 */ /* 0x000f680000100a00 */
        /* <DEDUP_REMOVED lines=20> */
[-C--:B-----5:R-:W-:Y:S02]  /*b0700*/  DFMA R116, R134, R32.reuse, R122 ;  /* 0x000000208674722b */ /* 0x0a0fe4000000007a */
        /* <DEDUP_REMOVED lines=9> */
.L_x_1735:
[----:B------:R-:W-:Y:S05]  /*b07a0*/  BSYNC.RECONVERGENT B3 ;  /* 0x0000000000037941 */ /* 0x000fea0003800200 */
.L_x_1734:
[----:B------:R-:W0:Y:S01]  /*b07b0*/  MUFU.RCP64H R9, R93 ;  /* 0x0000005d00097308 */ /* 0x000e220000001800 */
[----:B------:R-:W-:Y:S01]  /*b07c0*/  MOV R8, 0x1 ;  /* 0x0000000100087802 */ /* 0x000fe20000000f00 */
[----:B------:R-:W2:Y:S04]  /*b07d0*/  LDL.LU.64 R126, [R1+0x7710] ;  /* 0x00771000017e7983 */ /* 0x000ea80000300a00 */
[----:B------:R-:W3:Y:S04]  /*b07e0*/  LDL.LU.64 R86, [R1+0x8010] ;  /* 0x0080100001567983 */ /* 0x000ee80000300a00 */
[----:B------:R-:W4:Y:S04]  /*b07f0*/  LDL.LU.64 R134, [R1+0x7f20] ;  /* 0x007f200001867983 */ /* 0x000f280000300a00 */
[----:B------:R-:W5:Y:S01]  /*b0800*/  LDL.LU.64 R128, [R1+0x7f28] ;  /* 0x007f280001807983 */ /* 0x000f620000300a00 */
        /* <DEDUP_REMOVED lines=8> */
[----:B------:R-:W2:Y:S09]  /*b0890*/  LDL.64 R8, [R1+0x48b8] ;  /* 0x0048b80001087983 */ /* 0x000eb20000100a00 */
[----:B------:R-:W-:-:S05]  /*b08a0*/  FFMA R0, RZ, R93, R69 ;  /* 0x0000005dff007223 */ /* 0x000fca0000000045 */
[----:B------:R-:W-:Y:S01]  /*b08b0*/  FSETP.GT.AND P1, PT, |R0|, 1.469367938527859385e-39, PT ;  /* 0x001000000000780b */ /* 0x000fe20003f24200 */
[----:B------:R-:W-:Y:S01]  /*b08c0*/  BSSY.RECONVERGENT B3, `(.L_x_1736) ;  /* 0x000000e000037945 */ /* 0x000fe20003800200 */
[-C--:B---3--:R-:W-:Y:S02]  /*b08d0*/  DFMA R86, R86, R84.reuse, R16 ;  /* 0x000000545656722b */ /* 0x088fe40000000010 */
[-C--:B----4-:R-:W-:Y:S02]  /*b08e0*/  DFMA R16, R134, R84.reuse, R122 ;  /* 0x000000548610722b */ /* 0x090fe4000000007a */
[-C--:B-----5:R-:W-:Y:S02]  /*b08f0*/  DFMA R122, R128, R84.reuse, R238 ;  /* 0x00000054807a722b */ /* 0x0a0fe400000000ee */
[----:B--2---:R-:W-:Y:S02]  /*b0900*/  DFMA R126, R8, R84, R126 ;  /* 0x00000054087e722b */ /* 0x004fe4000000007e */
[----:B------:R-:W-:-:S10]  /*b0910*/  DADD R8, -RZ, -R88 ;  /* 0x00000000ff087229 */ /* 0x000fd40000000958 */
[----:B------:R-:W-:-:S13]  /*b0920*/  FSETP.GEU.AND P2, PT, |R9|, 6.5827683646048100446e-37, PT ;  /* 0x036000000900780b */ /* 0x000fda0003f4e200 */
[----:B------:R-:W-:Y:S05]  /*b0930*/  @P1 BRA P2, `(.L_x_1737) ;  /* 0x0000000000181947 */ /* 0x000fea0001000000 */
[----:B------:R-:W-:Y:S01]  /*b0940*/  IMAD.MOV.U32 R174, RZ, RZ, R92 ;  /* 0x000000ffffae7224 */ /* 0x000fe200078e005c */
[----:B------:R-:W-:Y:S01]  /*b0950*/  MOV R0, 0xb0980 ;  /* 0x000b098000007802 */ /* 0x000fe20000000f00 */
[----:B------:R-:W-:-:S07]  /*b0960*/  IMAD.MOV.U32 R175, RZ, RZ, R93 ;  /* 0x000000ffffaf7224 */ /* 0x000fce00078e005d */
[----:B------:R-:W-:Y:S05]  /*b0970*/  CALL.REL.NOINC `($__internal_1_$__cuda_sm20_div_rn_f64_full) ;  /* 0x000009fc004c7944 */ /* 0x000fea0003c00000 */
[----:B------:R-:W-:Y:S01]  /*b0980*/  MOV R68, R12 ;  /* 0x0000000c00447202 */ /* 0x000fe20000000f00 */
[----:B------:R-:W-:-:S07]  /*b0990*/  IMAD.MOV.U32 R69, RZ, RZ, R13 ;  /* 0x000000ffff457224 */ /* 0x000fce00078e000d */
.L_x_1737:
[----:B------:R-:W-:Y:S05]  /*b09a0*/  BSYNC.RECONVERGENT B3 ;  /* 0x0000000000037941 */ /* 0x000fea0003800200 */
.L_x_1736:
        /* <DEDUP_REMOVED lines=8> */
[----:B------:R-:W-:Y:S02]  /*b0a30*/  DFMA R12, R8, R12, R8 ;  /* 0x0000000c080c722b */ /* 0x000fe40000000008 */
[----:B------:R-:W-:-:S06]  /*b0a40*/  DFMA R8, R94, R68, R86 ;  /* 0x000000445e08722b */ /* 0x000fcc0000000056 */
        /* <DEDUP_REMOVED lines=10> */
[----:B--2---:R0:W-:Y:S01]  /*b0af0*/  STL.128 [R1+0x86a0], R164 ;  /* 0x0086a0a401007387 */ /* 0x0041e20000100c00 */
[----:B------:R-:W-:Y:S01]  /*b0b00*/  IMAD.MOV.U32 R128, RZ, RZ, R164 ;  /* 0x000000ffff807224 */ /* 0x000fe200078e00a4 */
[----:B------:R-:W-:Y:S01]  /*b0b10*/  MOV R129, R165 ;  /* 0x000000a500817202 */ /* 0x000fe20000000f00 */
[-C--:B---3--:R-:W-:Y:S02]  /*b0b20*/  DFMA R94, R162, R68.reuse, R122 ;  /* 0x00000044a25e722b */ /* 0x088fe4000000007a */
[----:B----4-:R-:W-:-:S03]  /*b0b30*/  DFMA R122, R146, R68, R126 ;  /* 0x00000044927a722b */ /* 0x010fc6000000007e */
[-C--:B------:R-:W-:Y:S02]  /*b0b40*/  DFMA R16, R128, R68.reuse, R16 ;  /* 0x000000448010722b */ /* 0x080fe40000000010 */
[----:B-----5:R-:W-:Y:S01]  /*b0b50*/  DFMA R126, R134, R68, R116 ;  /* 0x00000044867e722b */ /* 0x020fe20000000074 */
[----:B------:R-:W-:Y:S10]  /*b0b60*/  @P1 BRA P2, `(.L_x_1739) ;  /* 0x0000000000181947 */ /* 0x000ff40001000000 */
[----:B------:R-:W-:Y:S01]  /*b0b70*/  IMAD.MOV.U32 R174, RZ, RZ, R26 ;  /* 0x000000ffffae7224 */ /* 0x000fe200078e001a */
[----:B------:R-:W-:Y:S02]  /*b0b80*/  MOV R175, R27 ;  /* 0x0000001b00af7202 */ /* 0x000fe40000000f00 */
[----:B------:R-:W-:-:S07]  /*b0b90*/  MOV R0, 0xb0bb0 ;  /* 0x000b0bb000007802 */ /* 0x000fce0000000f00 */
[----:B0-----:R-:W-:Y:S05]  /*b0ba0*/  CALL.REL.NOINC `($__internal_1_$__cuda_sm20_div_rn_f64_full) ;  /* 0x000009f800c07944 */ /* 0x001fea0003c00000 */
[----:B------:R-:W-:Y:S02]  /*b0bb0*/  IMAD.MOV.U32 R88, RZ, RZ, R12 ;  /* 0x000000ffff587224 */ /* 0x000fe400078e000c */
[----:B------:R-:W-:-:S07]  /*b0bc0*/  IMAD.MOV.U32 R89, RZ, RZ, R13 ;  /* 0x000000ffff597224 */ /* 0x000fce00078e000d */
.L_x_1739:
[----:B------:R-:W-:Y:S05]  /*b0bd0*/  BSYNC.RECONVERGENT B3 ;  /* 0x0000000000037941 */ /* 0x000fea0003800200 */
.L_x_1738:
[----:B0-----:R-:W2:Y:S04]  /*b0be0*/  LDL.128 R164, [R1+0x4ae0] ;  /* 0x004ae00001a47983 */ /* 0x001ea80000100c00 */
[----:B------:R-:W3:Y:S04]  /*b0bf0*/  LDL.LU.64 R116, [R1+0x8048] ;  /* 0x0080480001747983 */ /* 0x000ee80000300a00 */
        /* <DEDUP_REMOVED lines=33> */
.L_x_1741:
[----:B------:R-:W-:Y:S05]  /*b0e10*/  BSYNC.RECONVERGENT B3 ;  /* 0x0000000000037941 */ /* 0x000fea0003800200 */
.L_x_1740:
[----:B------:R-:W2:Y:S04]  /*b0e20*/  LDL.64 R16, [R1+0x4b48] ;  /* 0x004b480001107983 */ /* 0x000ea80000100a00 */
[----:B------:R-:W3:Y:S04]  /*b0e30*/  LDL.LU.64 R164, [R1+0x7718] ;  /* 0x0077180001a47983 */ /* 0x000ee80000300a00 */
[----:B------:R-:W3:Y:S04]  /*b0e40*/  LDL.64 R162, [R1+0x8410] ;  /* 0x0084100001a27983 */ /* 0x000ee80000100a00 */
        /* <DEDUP_REMOVED lines=29> */
.L_x_1743:
[----:B------:R-:W-:Y:S05]  /*b1020*/  BSYNC.RECONVERGENT B3 ;  /* 0x0000000000037941 */ /* 0x000fea0003800200 */
.L_x_1742:
[----:B------:R-:W2:Y:S04]  /*b1030*/  LDL.128 R164, [R1+0x4b60] ;  /* 0x004b600001a47983 */ /* 0x000ea80000100c00 */
        /* <DEDUP_REMOVED lines=32> */
.L_x_1745:
[----:B------:R-:W-:Y:S05]  /*b1240*/  BSYNC.RECONVERGENT B3 ;  /* 0x0000000000037941 */ /* 0x000fea0003800200 */
.L_x_1744:
[----:B------:R-:W2:Y:S04]  /*b1250*/  LDL.128 R172, [R1+0x4d40] ;  /* 0x004d400001ac7983 */ /* 0x000ea80000100c00 */
[----:B------:R-:W3:Y:S04]  /*b1260*/  LDL.64 R126, [R1+0x85d0] ;  /* 0x0085d000017e7983 */ /* 0x000ee80000100a00 */
[----:B------:R-:W4:Y:S04]  /*b1270*/  LDL.LU.64 R168, [R1+0x8008] ;  /* 0x0080080001a87983 */ /* 0x000f280000300a00 */
[----:B0-----:R-:W5:Y:S04]  /*b1280*/  LDL.LU.64 R166, [R1+0x79a8] ;  /* 0x0079a80001a67983 */ /* 0x001f680000300a00 */
        /* <DEDUP_REMOVED lines=9> */
[----:B------:R-:W-:Y:S01]  /*b1320*/  IMAD.MOV.U32 R162, RZ, RZ, R172 ;  /* 0x000000ffffa27224 */ /* 0x000fe200078e00ac */
[----:B------:R-:W-:Y:S01]  /*b1330*/  MOV R163, R173 ;  /* 0x000000ad00a37202 */ /* 0x000fe20000000f00 */
[----:B---3--:R-:W-:-:S08]  /*b1340*/  DFMA R8, R126, R100, R222 ;  /* 0x000000647e08722b */ /* 0x008fd000000000de */
[----:B------:R-:W-:Y:S01]  /*b1350*/  DMUL R126, R12, -R8 ;  /* 0x800000080c7e7228 */ /* 0x000fe20000000000 */
[----:B0-----:R-:W2:Y:S07]  /*b1360*/  LDL.128 R172, [R1+0x4d50] ;  /* 0x004d500001ac7983 */ /* 0x001eae0000100c00 */
[--C-:B------:R-:W-:Y:S02]  /*b1370*/  DFMA R146, -R60, R126, -R8.reuse ;  /* 0x0000007e3c92722b */ /* 0x100fe40000000908 */
[----:B------:R-:W-:-:S06]  /*b1380*/  DADD R8, -RZ, -R8 ;  /* 0x00000000ff087229 */ /* 0x000fcc0000000908 */
[----:B------:R-:W-:-:S04]  /*b1390*/  DFMA R126, R12, R146, R126 ;  /* 0x000000920c7e722b */ /* 0x000fc8000000007e */
[----:B------:R-:W-:-:S06]  /*b13a0*/  FSETP.GEU.AND P2, PT, |R9|, 6.5827683646048100446e-37, PT ;  /* 0x036000000900780b */ /* 0x000fcc0003f4e200 */
[----:B------:R-:W-:-:S05]  /*b13b0*/  FFMA R0, RZ, R61, R127 ;  /* 0x0000003dff007223 */ /* 0x000fca000000007f */
[----:B------:R-:W-:Y:S01]  /*b13c0*/  FSETP.GT.AND P1, PT, |R0|, 1.469367938527859385e-39, PT ;  /* 0x001000000000780b */ /* 0x000fe20003f24200 */
[-C--:B----4-:R-:W-:Y:S01]  /*b13d0*/  DFMA R146, R168, R100.reuse, R70 ;  /* 0x00000064a892722b */ /* 0x090fe20000000046 */
[----:B------:R-:W-:Y:S01]  /*b13e0*/  BSSY.RECONVERGENT B3, `(.L_x_1746) ;  /* 0x000000f000037945 */ /* 0x000fe20003800200 */
[-C--:B-----5:R-:W-:Y:S02]  /*b13f0*/  DFMA R134, R166, R100.reuse, R134 ;  /* 0x00000064a686722b */ /* 0x0a0fe40000000086 */
[-C--:B------:R-:W-:Y:S02]  /*b1400*/  DFMA R70, R164, R100.reuse, R154 ;  /* 0x00000064a446722b */ /* 0x080fe4000000009a */
[----:B------:R-:W-:Y:S01]  /*b1410*/  DFMA R148, R162, R100, R148 ;  /* 0x00000064a294722b */ /* 0x000fe20000000094 */
[----:B--2---:R0:W-:Y:S01]  /*b1420*/  STL.128 [R1+0x8620], R172 ;  /* 0x008620ac01007387 */ /* 0x0041e20000100c00 */
[----:B------:R-:W-:Y:S02]  /*b1430*/  IMAD.MOV.U32 R150, RZ, RZ, R172 ;  /* 0x000000ffff967224 */ /* 0x000fe400078e00ac */
        /* <DEDUP_REMOVED lines=9> */
.L_x_1747:
[----:B------:R-:W-:Y:S05]  /*b14d0*/  BSYNC.RECONVERGENT B3 ;  /* 0x0000000000037941 */ /* 0x000fea0003800200 */
.L_x_1746:
[----:B------:R-:W2:Y:S04]  /*b14e0*/  LDL.128 R168, [R1+0x4e50] ;  /* 0x004e500001a87983 */ /* 0x000ea80000100c00 */
[----:B------:R-:W3:Y:S04]  /*b14f0*/  LDL.LU.64 R164, [R1+0x7e28] ;  /* 0x007e280001a47983 */ /* 0x000ee80000300a00 */
[----:B------:R-:W4:Y:S01]  /*b1500*/  LDL.64 R162, [R1+0x8218] ;  /* 0x0082180001a27983 */ /* 0x000f220000100a00 */
        /* <DEDUP_REMOVED lines=17> */
[----:B------:R-:W-:Y:S01]  /*b1620*/  IMAD.MOV.U32 R154, RZ, RZ, R170 ;  /* 0x000000ffff9a7224 */ /* 0x000fe200078e00aa */
[----:B------:R-:W-:Y:S01]  /*b1630*/  MOV R155, R171 ;  /* 0x000000ab009b7202 */ /* 0x000fe20000000f00 */
[-C--:B---3--:R-:W-:Y:S02]  /*b1640*/  DFMA R146, R164, R126.reuse, R146 ;  /* 0x0000007ea492722b */ /* 0x088fe40000000092 */
[----:B----4-:R-:W-:-:S03]  /*b1650*/  DFMA R148, R162, R126, R148 ;  /* 0x0000007ea294722b */ /* 0x010fc60000000094 */
[----:B------:R-:W-:Y:S02]  /*b1660*/  DFMA R150, R154, R126, R150 ;  /* 0x0000007e9a96722b */ /* 0x000fe40000000096 */
[----:B------:R-:W-:Y:S09]  /*b1670*/  @P1 BRA P2, `(.L_x_1749) ;  /* 0x0000000000181947 */ /* 0x000ff20001000000 */
[----:B0-----:R-:W-:Y:S01]  /*b1680*/  IMAD.MOV.U32 R174, RZ, RZ, R96 ;  /* 0x000000ffffae7224 */ /* 0x001fe200078e0060 */
[----:B------:R-:W-:Y:S01]  /*b1690*/  MOV R0, 0xb16c0 ;  /* 0x000b16c000007802 */ /* 0x000fe20000000f00 */
[----:B------:R-:W-:-:S07]  /*b16a0*/  IMAD.MOV.U32 R175, RZ, RZ, R97 ;  /* 0x000000ffffaf7224 */ /* 0x000fce00078e0061 */
[----:B-1----:R-:W-:Y:S05]  /*b16b0*/  CALL.REL.NOINC `($__internal_1_$__cuda_sm20_div_rn_f64_full) ;  /* 0x000009ec00fc7944 */ /* 0x002fea0003c00000 */
[----:B------:R-:W-:Y:S01]  /*b16c0*/  MOV R128, R12 ;  /* 0x0000000c00807202 */ /* 0x000fe20000000f00 */
[----:B------:R-:W-:-:S07]  /*b16d0*/  IMAD.MOV.U32 R129, RZ, RZ, R13 ;  /* 0x000000ffff817224 */ /* 0x000fce00078e000d */
.L_x_1749:
[----:B------:R-:W-:Y:S05]  /*b16e0*/  BSYNC.RECONVERGENT B3 ;  /* 0x0000000000037941 */ /* 0x000fea0003800200 */
.L_x_1748:
[----:B------:R-:W2:Y:S04]  /*b16f0*/  LDL.64 R162, [R1+0x77e8] ;  /* 0x0077e80001a27983 */ /* 0x000ea80000100a00 */
[----:B0-----:R-:W3:Y:S04]  /*b1700*/  LDL.128 R172, [R1+0x4fe0] ;  /* 0x004fe00001ac7983 */ /* 0x001ee80000100c00 */
[----:B-1----:R-:W4:Y:S04]  /*b1710*/  LDL.64 R168, [R1+0x8700] ;  /* 0x0087000001a87983 */ /* 0x002f280000100a00 */
[----:B------:R-:W5:Y:S04]  /*b1720*/  LDL.64 R166, [R1+0x83c0] ;  /* 0x0083c00001a67983 */ /* 0x000f680000100a00 */
        /* <DEDUP_REMOVED lines=20> */
[----:B----4-:R-:W-:-:S05]  /*b1870*/  DFMA R152, R152, R128, R146 ;  /* 0x000000809898722b */ /* 0x010fca0000000092 */
[-C--:B------:R-:W-:Y:S02]  /*b1880*/  DFMA R70, R154, R128.reuse, R236 ;  /* 0x000000809a46722b */ /* 0x080fe400000000ec */
[-C--:B------:R-:W-:Y:S02]  /*b1890*/  DFMA R154, R98, R128.reuse, R122 ;  /* 0x00000080629a722b */ /* 0x080fe4000000007a */
[-C--:B------:R-:W-:Y:S02]  /*b18a0*/  DFMA R122, R168, R128.reuse, R148 ;  /* 0x00000080a87a722b */ /* 0x080fe40000000094 */
[-C--:B-----5:R-:W-:Y:S02]  /*b18b0*/  DFMA R148, R166, R128.reuse, R150 ;  /* 0x00000080a694722b */ /* 0x0a0fe40000000096 */
        /* <DEDUP_REMOVED lines=8> */
.L_x_1751:
[----:B------:R-:W-:Y:S05]  /*b1940*/  BSYNC.RECONVERGENT B3 ;  /* 0x0000000000037941 */ /* 0x000fea0003800200 */
.L_x_1750:
        /* <DEDUP_REMOVED lines=15> */
[----:B--2---:R0:W-:Y:S01]  /*b1a40*/  STL.128 [R1+0x85a0], R172 ;  /* 0x0085a0ac01007387 */ /* 0x0041e20000100c00 */
[----:B------:R-:W-:Y:S02]  /*b1a50*/  IMAD.MOV.U32 R168, RZ, RZ, R172 ;  /* 0x000000ffffa87224 */ /* 0x000fe400078e00ac */
[----:B------:R-:W-:Y:S02]  /*b1a60*/  IMAD.MOV.U32 R169, RZ, RZ, R173 ;  /* 0x000000ffffa97224 */ /* 0x000fe400078e00ad */
[----:B0-----:R-:W2:Y:S01]  /*b1a70*/  LDL.128 R172, [R1+0x5090] ;  /* 0x0050900001ac7983 */ /* 0x001ea20000100c00 */
[----:B------:R-:W-:-:S03]  /*b1a80*/  DADD R8, -RZ, -R156 ;  /* 0x00000000ff087229 */ /* 0x000fc6000000099c */
[----:B------:R-:W-:-:S05]  /*b1a90*/  FFMA R0, RZ, R91, R145 ;  /* 0x0000005bff007223 */ /* 0x000fca0000000091 */
[----:B------:R-:W-:Y:S02]  /*b1aa0*/  FSETP.GT.AND P1, PT, |R0|, 1.469367938527859385e-39, PT ;  /* 0x001000000000780b */ /* 0x000fe40003f24200 */
[----:B------:R-:W-:Y:S01]  /*b1ab0*/  FSETP.GEU.AND P2, PT, |R9|, 6.5827683646048100446e-37, PT ;  /* 0x036000000900780b */ /* 0x000fe20003f4e200 */
[-C--:B---3--:R-:W-:Y:S01]  /*b1ac0*/  DFMA R146, R146, R134.reuse, R154 ;  /* 0x000000869292722b */ /* 0x088fe2000000009a */
[----:B------:R-:W-:Y:S01]  /*b1ad0*/  BSSY.RECONVERGENT B3, `(.L_x_1752) ;  /* 0x0000011000037945 */ /* 0x000fe20003800200 */
[-C--:B------:R-:W-:Y:S02]  /*b1ae0*/  DFMA R154, R168, R134.reuse, R158 ;  /* 0x00000086a89a722b */ /* 0x080fe4000000009e */
[-C--:B----4-:R-:W-:Y:S02]  /*b1af0*/  DFMA R70, R170, R134.reuse, R70 ;  /* 0x00000086aa46722b */ /* 0x090fe40000000046 */
[-C--:B-----5:R-:W-:Y:S02]  /*b1b00*/  DFMA R122, R166, R134.reuse, R122 ;  /* 0x00000086a67a722b */ /* 0x0a0fe4000000007a */
[----:B------:R-:W-:-:S02]  /*b1b10*/  DFMA R152, R164, R134, R152 ;  /* 0x00000086a498722b */ /* 0x000fc40000000098 */
[----:B------:R-:W-:Y:S01]  /*b1b20*/  DFMA R150, R192, R134, R150 ;  /* 0x00000086c096722b */ /* 0x000fe20000000096 */
[----:B--2---:R0:W-:Y:S01]  /*b1b30*/  STL.128 [R1+0x85b0], R172 ;  /* 0x0085b0ac01007387 */ /* 0x0041e20000100c00 */
[----:B------:R-:W-:Y:S01]  /*b1b40*/  MOV R162, R172 ;  /* 0x000000ac00a27202 */ /* 0x000fe20000000f00 */
[----:B------:R-:W-:-:S06]  /*b1b50*/  IMAD.MOV.U32 R163, RZ, RZ, R173 ;  /* 0x000000ffffa37224 */ /* 0x000fcc00078e00ad */
        /* <DEDUP_REMOVED lines=8> */
.L_x_1753:
[----:B------:R-:W-:Y:S05]  /*b1be0*/  BSYNC.RECONVERGENT B3 ;  /* 0x0000000000037941 */ /* 0x000fea0003800200 */
.L_x_1752:
[----:B0-----:R-:W2:Y:S04]  /*b1bf0*/  LDL.128 R172, [R1+0x5110] ;  /* 0x0051100001ac7983 */ /* 0x001ea80000100c00 */
[----:B------:R-:W3:Y:S04]  /*b1c00*/  LDL.64 R170, [R1+0x8500] ;  /* 0x0085000001aa7983 */ /* 0x000ee80000100a00 */
[----:B------:R-:W4:Y:S04]  /*b1c10*/  LDL.64 R168, [R1+0x8508] ;  /* 0x0085080001a87983 */ /* 0x000f280000100a00 */
        /* <DEDUP_REMOVED lines=20> */
[----:B------:R-:W-:Y:S01]  /*b1d60*/  MOV R162, R174 ;  /* 0x000000ae00a27202 */ /* 0x000fe20000000f00 */
[----:B------:R-:W-:Y:S01]  /*b1d70*/  IMAD.MOV.U32 R163, RZ, RZ, R175 ;  /* 0x000000ffffa37224 */ /* 0x000fe200078e00af */
[-C--:B---3--:R-:W-:Y:S02]  /*b1d80*/  DFMA R154, R170, R144.reuse, R152 ;  /* 0x00000090aa9a722b */ /* 0x088fe40000000098 */
[----:B----4-:R-:W-:-:S03]  /*b1d90*/  DFMA R152, R168, R144, R158 ;  /* 0x00000090a898722b */ /* 0x010fc6000000009e */
[-C--:B------:R-:W-:Y:S02]  /*b1da0*/  DFMA R158, R162, R144.reuse, R122 ;  /* 0x00000090a29e722b */ /* 0x080fe4000000007a */
[-C--:B-----5:R-:W-:Y:S02]  /*b1db0*/  DFMA R156, R156, R144.reuse, R146 ;  /* 0x000000909c9c722b */ /* 0x0a0fe40000000092 */
[-C--:B------:R-:W-:Y:S02]  /*b1dc0*/  DFMA R116, R166, R144.reuse, R116 ;  /* 0x00000090a674722b */ /* 0x080fe40000000074 */
        /* <DEDUP_REMOVED lines=8> */
.L_x_1755:
[----:B------:R-:W-:Y:S05]  /*b1e50*/  BSYNC.RECONVERGENT B3 ;  /* 0x0000000000037941 */ /* 0x000fea0003800200 */
.L_x_1754:
[----:B------:R-:W2:Y:S04]  /*b1e60*/  LDL.LU.64 R174, [R1+0x7c78] ;  /* 0x007c780001ae7983 */ /* 0x000ea80000300a00 */
[----:B------:R-:W3:Y:S04]  /*b1e70*/  LDL.LU.64 R172, [R1+0x7708] ;  /* 0x0077080001ac7983 */ /* 0x000ee80000300a00 */
[----:B------:R-:W3:Y:S04]  /*b1e80*/  LDL.64 R170, [R1+0x8378] ;  /* 0x0083780001aa7983 */ /* 0x000ee80000100a00 */
[----:B------:R-:W4:Y:S04]  /*b1e90*/  LDL.64 R168, [R1+0x8370] ;  /* 0x0083700001a87983 */ /* 0x000f280000100a00 */
[----:B------:R-:W5:Y:S04]  /*b1ea0*/  LDL.64 R162, [R1+0x84e0] ;  /* 0x0084e00001a27983 */ /* 0x000f680000100a00 */
        /* <DEDUP_REMOVED lines=31> */
.L_x_1757:
[----:B------:R-:W-:Y:S05]  /*b20a0*/  BSYNC.RECONVERGENT B3 ;  /* 0x0000000000037941 */ /* 0x000fea0003800200 */
.L_x_1756:
[----:B------:R-:W2:Y:S04]  /*b20b0*/  LDL.64 R176, [R1+0x83e0] ;  /* 0x0083e00001b07983 */ /* 0x000ea80000100a00 */
[----:B------:R-:W3:Y:S04]  /*b20c0*/  LDL.LU.64 R232, [R1+0x7d48] ;  /* 0x007d480001e87983 */ /* 0x000ee80000300a00 */
[----:B------:R-:W4:Y:S04]  /*b20d0*/  LDL.64 R172, [R1+0x7d40] ;  /* 0x007d400001ac7983 */ /* 0x000f280000100a00 */
        /* <DEDUP_REMOVED lines=38> */
.L_x_1759:
[----:B------:R-:W-:Y:S05]  /*b2340*/  BSYNC.RECONVERGENT B3 ;  /* 0x0000000000037941 */ /* 0x000fea0003800200 */
.L_x_1758:
[----:B------:R-:W2:Y:S04]  /*b2350*/  LDL.64 R170, [R1+0x5428] ;  /* 0x0054280001aa7983 */ /* 0x000ea80000100a00 */
[----:B------:R-:W3:Y:S04]  /*b2360*/  LDL.64 R168, [R1+0x5448] ;  /* 0x0054480001a87983 */ /* 0x000ee80000100a00 */
[----:B------:R-:W4:Y:S04]  /*b2370*/  LDL.LU.64 R236, [R1+0x7728] ;  /* 0x0077280001ec7983 */ /* 0x000f280000300a00 */
        /* <DEDUP_REMOVED lines=23> */
[----:B--2---:R0:W-:Y:S04]  /*b24f0*/  STL.64 [R1+0x77a8], R170 ;  /* 0x0077a8aa01007387 */ /* 0x0041e80000100a00 */
[----:B---3--:R1:W-:Y:S01]  /*b2500*/  STL.64 [R1+0x77c0], R168 ;  /* 0x0077c0a801007387 */ /* 0x0083e20000100a00 */
[-C--:B----4-:R-:W-:Y:S02]  /*b2510*/  DFMA R166, R166, R150.reuse, R236 ;  /* 0x00000096a6a6722b */ /* 0x090fe400000000ec */
[-C--:B0-----:R-:W-:Y:S02]  /*b2520*/  DFMA R170, R170, R150.reuse, R156 ;  /* 0x00000096aaaa722b */ /* 0x081fe4000000009c */
[----:B-----5:R-:W-:-:S02]  /*b2530*/  DFMA R162, R234, R150, R248 ;  /* 0x00000096eaa2722b */ /* 0x020fc400000000f8 */
[-C--:B-1----:R-:W-:Y:S02]  /*b2540*/  DFMA R168, R168, R150.reuse, R244 ;  /* 0x00000096a8a8722b */ /* 0x082fe400000000f4 */
        /* <DEDUP_REMOVED lines=13> */
.L_x_1761:
[----:B------:R-:W-:Y:S05]  /*b2620*/  BSYNC.RECONVERGENT B3 ;  /* 0x0000000000037941 */ /* 0x000fea0003800200 */
.L_x_1760:
[----:B------:R-:W2:Y:S04]  /*b2630*/  LDL.64 R234, [R1+0x8080] ;  /* 0x0080800001ea7983 */ /* 0x000ea80000100a00 */
[----:B------:R-:W3:Y:S04]  /*b2640*/  LDL.LU.64 R238, [R1+0x7ad8] ;  /* 0x007ad80001ee7983 */ /* 0x000ee80000300a00 */
[----:B------:R-:W4:Y:S04]  /*b2650*/  LDL.LU.64 R236, [R1+0x7ae8] ;  /* 0x007ae80001ec7983 */ /* 0x000f280000300a00 */
        /* <DEDUP_REMOVED lines=37> */
.L_x_1763:
[----:B------:R-:W-:Y:S05]  /*b28b0*/  BSYNC.RECONVERGENT B3 ;  /* 0x0000000000037941 */ /* 0x000fea0003800200 */
.L_x_1762:
        /* <DEDUP_REMOVED lines=48> */
.L_x_1765:
[----:B------:R-:W-:Y:S05]  /*b2bc0*/  BSYNC.RECONVERGENT B3 ;  /* 0x0000000000037941 */ /* 0x000fea0003800200 */
.L_x_1764:
        /* <DEDUP_REMOVED lines=47> */
.L_x_1767:
[----:B------:R-:W-:Y:S05]  /*b2ec0*/  BSYNC.RECONVERGENT B3 ;  /* 0x0000000000037941 */ /* 0x000fea0003800200 */
.L_x_1766:
        /* <DEDUP_REMOVED lines=47> */
.L_x_1769:
[----:B------:R-:W-:Y:S05]  /*b31c0*/  BSYNC.RECONVERGENT B3 ;  /* 0x0000000000037941 */ /* 0x000fea0003800200 */
.L_x_1768:
        /* <DEDUP_REMOVED lines=44> */
.L_x_1771:
[----:B------:R-:W-:Y:S05]  /*b3490*/  BSYNC.RECONVERGENT B3 ;  /* 0x0000000000037941 */ /* 0x000fea0003800200 */
.L_x_1770:
[----:B------:R-:W2:Y:S04]  /*b34a0*/  LDL.128 R244, [R1+0x5d00] ;  /* 0x005d000001f47983 */ /* 0x000ea80000100c00 */
        /* <DEDUP_REMOVED lines=8> */
[----:B------:R-:W-:-:S06]  /*b3530*/  HFMA2 R8, -RZ, RZ, 0, 5.9604644775390625e-08 ;  /* 0x00000001ff087431 */ /* 0x000fcc00000001ff */
[----:B0-----:R-:W-:-:S08]  /*b3540*/  DFMA R12, -R52, R8, 1 ;  /* 0x3ff00000340c742b */ /* 0x001fd00000000108 */
[----:B------:R-:W-:Y:S01]  /*b3550*/  DFMA R12, R12, R12, R12 ;  /* 0x0000000c0c0c722b */ /* 0x000fe2000000000c */
[----:B--2---:R0:W-:Y:S01]  /*b3560*/  STL.128 [R1+0x8100], R244 ;  /* 0x008100f401007387 */ /* 0x0041e20000100c00 */
[----:B------:R-:W-:Y:S01]  /*b3570*/  IMAD.MOV.U32 R176, RZ, RZ, R246 ;  /* 0x000000ffffb07224 */ /* 0x000fe200078e00f6 */
[----:B------:R-:W-:Y:S02]  /*b3580*/  MOV R177, R247 ;  /* 0x000000f700b17202 */ /* 0x000fe40000000f00 */
[----:B0-----:R-:W2:Y:S03]  /*b3590*/  LDL.128 R244, [R1+0x5d40] ;  /* 0x005d400001f47983 */ /* 0x001ea60000100c00 */
        /* <DEDUP_REMOVED lines=11> */
[-C--:B------:R-:W-:Y:S02]  /*b3650*/  DFMA R120, R132, R160.reuse, R222 ;  /* 0x000000a08478722b */ /* 0x080fe400000000de */
[-C--:B---3--:R-:W-:Y:S02]  /*b3660*/  DFMA R132, R240, R160.reuse, R166 ;  /* 0x000000a0f084722b */ /* 0x088fe400000000a6 */
[-C--:B----4-:R-:W-:Y:S02]  /*b3670*/  DFMA R166, R238, R160.reuse, R170 ;  /* 0x000000a0eea6722b */ /* 0x090fe400000000aa */
[-C--:B-----5:R-:W-:Y:S01]  /*b3680*/  DFMA R170, R234, R160.reuse, R172 ;  /* 0x000000a0eaaa722b */ /* 0x0a0fe200000000ac */
[----:B------:R-:W-:Y:S01]  /*b3690*/  BSSY.RECONVERGENT B3, `(.L_x_1772) ;  /* 0x0000011000037945 */ /* 0x000fe20003800200 */
[-C--:B------:R-:W-:Y:S02]  /*b36a0*/  DFMA R172, R224, R160.reuse, R164 ;  /* 0x000000a0e0ac722b */ /* 0x080fe400000000a4 */
[----:B------:R-:W-:-:S02]  /*b36b0*/  DFMA R164, R176, R160, R62 ;  /* 0x000000a0b0a4722b */ /* 0x000fc4000000003e */
[-C--:B------:R-:W-:Y:S02]  /*b36c0*/  DFMA R70, R242, R160.reuse, R70 ;  /* 0x000000a0f246722b */ /* 0x080fe40000000046 */
[-C--:B------:R-:W-:Y:S02]  /*b36d0*/  DFMA R168, R236, R160.reuse, R168 ;  /* 0x000000a0eca8722b */ /* 0x080fe400000000a8 */
[----:B------:R-:W-:Y:S01]  /*b36e0*/  DFMA R116, R232, R160, R116 ;  /* 0x000000a0e874722b */ /* 0x000fe20000000074 */
[----:B--2---:R0:W-:Y:S01]  /*b36f0*/  STL.128 [R1+0x8110], R244 ;  /* 0x008110f401007387 */ /* 0x0041e20000100c00 */
[----:B------:R-:W-:Y:S02]  /*b3700*/  IMAD.MOV.U32 R174, RZ, RZ, R246 ;  /* 0x000000ffffae7224 */ /* 0x000fe400078e00f6 */
[----:B------:R-:W-:-:S06]  /*b3710*/  IMAD.MOV.U32 R175, RZ, RZ, R247 ;  /* 0x000000ffffaf7224 */ /* 0x000fcc00078e00f7 */
        /* <DEDUP_REMOVED lines=8> */
.L_x_1773:
[----:B------:R-:W-:Y:S05]  /*b37a0*/  BSYNC.RECONVERGENT B3 ;  /* 0x0000000000037941 */ /* 0x000fea0003800200 */
.L_x_1772:
        /* <DEDUP_REMOVED lines=28> */
[-C--:B-----5:R-:W-:Y:S02]  /*b3970*/  DFMA R70, R234, R162.reuse, R70 ;  /* 0x000000a2ea46722b */ /* 0x0a0fe40000000046 */
        /* <DEDUP_REMOVED lines=10> */
.L_x_1775:
[----:B------:R-:W-:Y:S05]  /*b3a20*/  BSYNC.RECONVERGENT B3 ;  /* 0x0000000000037941 */ /* 0x000fea0003800200 */
.L_x_1774:
[----:B------:R-:W2:Y:S04]  /*b3a30*/  LDL.64 R232, [R1+0x7cf0] ;  /* 0x007cf00001e87983 */ /* 0x000ea80000100a00 */
[----:B------:R-:W3:Y:S04]  /*b3a40*/  LDL.64 R224, [R1+0x7cf8] ;  /* 0x007cf80001e07983 */ /* 0x000ee80000100a00 */
[----:B------:R-:W4:Y:S04]  /*b3a50*/  LDL.64 R222, [R1+0x7cb0] ;  /* 0x007cb00001de7983 */ /* 0x000f280000100a00 */
        /* <DEDUP_REMOVED lines=31> */
[----:B0-----:R-:W-:Y:S05]  /*b3c50*/  CALL.REL.NOINC `($__internal_1_$__cuda_sm20_div_rn_f64_full) ;  /* 0x000009c800947944 */ /* 0x001fea0003c00000 */
[----:B------:R-:W-:Y:S02]  /*b3c60*/  IMAD.MOV.U32 R70, RZ, RZ, R12 ;  /* 0x000000ffff467224 */ /* 0x000fe400078e000c */
[----:B------:R-:W-:-:S07]  /*b3c70*/  IMAD.MOV.U32 R71, RZ, RZ, R13 ;  /* 0x000000ffff477224 */ /* 0x000fce00078e000d */
.L_x_1777:
[----:B------:R-:W-:Y:S05]  /*b3c80*/  BSYNC.RECONVERGENT B3 ;  /* 0x0000000000037941 */ /* 0x000fea0003800200 */
.L_x_1776:
[----:B------:R-:W2:Y:S04]  /*b3c90*/  LDL.64 R224, [R1+0x7a40] ;  /* 0x007a400001e07983 */ /* 0x000ea80000100a00 */
[----:B------:R-:W3:Y:S04]  /*b3ca0*/  LDL.64 R222, [R1+0x7a48] ;  /* 0x007a480001de7983 */ /* 0x000ee80000100a00 */
[----:B------:R-:W4:Y:S04]  /*b3cb0*/  LDL.64 R220, [R1+0x7a90] ;  /* 0x007a900001dc7983 */ /* 0x000f280000100a00 */
[----:B------:R-:W5:Y:S04]  /*b3cc0*/  LDL.64 R176, [R1+0x7a98] ;  /* 0x007a980001b07983 */ /* 0x000f680000100a00 */
[----:B------:R-:W5:Y:S01]  /*b3cd0*/  LDL.64 R174, [R1+0x8310] ;  /* 0x0083100001ae7983 */ /* 0x000f620000100a00 */
[----:B------:R-:W1:Y:S01]  /*b3ce0*/  MUFU.RCP64H R9, R41 ;  /* 0x0000002900097308 */ /* 0x000e620000001800 */
[----:B------:R-:W-:Y:S01]  /*b3cf0*/  MOV R8, 0x1 ;  /* 0x0000000100087802 */ /* 0x000fe20000000f00 */
        /* <DEDUP_REMOVED lines=16> */
[-C--:B------:R-:W-:Y:S02]  /*b3e00*/  DFMA R166, R76, R70.reuse, R170 ;  /* 0x000000464ca6722b */ /* 0x080fe400000000aa */
[-C--:B----4-:R-:W-:Y:S02]  /*b3e10*/  DFMA R120, R220, R70.reuse, R120 ;  /* 0x00000046dc78722b */ /* 0x090fe40000000078 */
[-C--:B------:R-:W-:Y:S02]  /*b3e20*/  DFMA R170, R78, R70.reuse, R116 ;  /* 0x000000464eaa722b */ /* 0x080fe40000000074 */
[----:B-----5:R-:W-:-:S02]  /*b3e30*/  DFMA R220, R176, R70, R172 ;  /* 0x00000046b0dc722b */ /* 0x020fc400000000ac */
        /* <DEDUP_REMOVED lines=8> */
.L_x_1779:
[----:B------:R-:W-:Y:S05]  /*b3ec0*/  BSYNC.RECONVERGENT B3 ;  /* 0x0000000000037941 */ /* 0x000fea0003800200 */
.L_x_1778:
[----:B------:R-:W0:Y:S04]  /*b3ed0*/  LDL.64 R224, [R1+0x7ff8] ;  /* 0x007ff80001e07983 */ /* 0x000e280000100a00 */
[----:B------:R-:W2:Y:S04]  /*b3ee0*/  LDL.64 R232, [R1+0x7f10] ;  /* 0x007f100001e87983 */ /* 0x000ea80000100a00 */
[----:B------:R-:W3:Y:S04]  /*b3ef0*/  LDL.64 R172, [R1+0x7f18] ;  /* 0x007f180001ac7983 */ /* 0x000ee80000100a00 */
        /* <DEDUP_REMOVED lines=19> */
[-C--:B0-----:R-:W-:Y:S02]  /*b4030*/  DFMA R244, R224, R62.reuse, R120 ;  /* 0x0000003ee0f4722b */ /* 0x081fe40000000078 */
[-C--:B--2---:R-:W-:Y:S02]  /*b4040*/  DFMA R116, R232, R62.reuse, R132 ;  /* 0x0000003ee874722b */ /* 0x084fe40000000084 */
[-C--:B---3--:R-:W-:Y:S02]  /*b4050*/  DFMA R172, R172, R62.reuse, R166 ;  /* 0x0000003eacac722b */ /* 0x088fe400000000a6 */
[-C--:B----4-:R-:W-:Y:S02]  /*b4060*/  DFMA R176, R176, R62.reuse, R170 ;  /* 0x0000003eb0b0722b */ /* 0x090fe400000000aa */
[----:B-----5:R-:W-:-:S02]  /*b4070*/  DFMA R224, R222, R62, R220 ;  /* 0x0000003edee0722b */ /* 0x020fc400000000dc */
        /* <DEDUP_REMOVED lines=10> */
.L_x_1781:
[----:B------:R-:W-:Y:S05]  /*b4120*/  BSYNC.RECONVERGENT B3 ;  /* 0x0000000000037941 */ /* 0x000fea0003800200 */
.L_x_1780:
[----:B------:R-:W2:Y:S01]  /*b4130*/  LDL.64 R248, [R1+0x7910] ;  /* 0x0079100001f87983 */ /* 0x000ea20000100a00 */
[----:B------:R-:W-:Y:S02]  /*b4140*/  DADD R120, -RZ, -R24 ;  /* 0x00000000ff787229 */ /* 0x000fe40000000918 */
[----:B------:R-:W-:Y:S01]  /*b4150*/  DADD R122, -RZ, -R28 ;  /* 0x00000000ff7a7229 */ /* 0x000fe2000000091c */
[----:B------:R-:W-:Y:S01]  /*b4160*/  MOV R12, 0x1 ;  /* 0x00000001000c7802 */ /* 0x000fe20000000f00 */
        /* <DEDUP_REMOVED lines=8> */
[----:B------:R1:W5:Y:S04]  /*b41f0*/  LDL.128 R236, [R1+0x6480] ;  /* 0x0064800001ec7983 */ /* 0x0003680000100c00 */
[----:B------:R1:W5:Y:S01]  /*b4200*/  LDL.128 R232, [R1+0x6490] ;  /* 0x0064900001e87983 */ /* 0x0003620000100c00 */
[----:B0-----:R-:W-:-:S03]  /*b4210*/  DADD R122, -RZ, -R84 ;  /* 0x00000000ff7a7229 */ /* 0x001fc60000000954 */
[----:B------:R1:W5:Y:S01]  /*b4220*/  LDL.128 R220, [R1+0x64a0] ;  /* 0x0064a00001dc7983 */ /* 0x0003620000100c00 */
[----:B------:R-:W-:Y:S02]  /*b4230*/  DADD R84, -RZ, -R86 ;  /* 0x00000000ff547229 */ /* 0x000fe40000000956 */
[----:B------:R-:W-:Y:S01]  /*b4240*/  DADD R86, -RZ, -R94 ;  /* 0x00000000ff567229 */ /* 0x000fe2000000095e */
[----:B------:R1:W5:Y:S06]  /*b4250*/  LDL.128 R168, [R1+0x64b0] ;  /* 0x0064b00001a87983 */ /* 0x00036c0000100c00 */
[----:B------:R0:W-:Y:S02]  /*b4260*/  STL.128 [R1+0x6360], R84 ;  /* 0x0063605401007387 */ /* 0x0001e40000100c00 */
[----:B0-----:R-:W-:-:S02]  /*b4270*/  DADD R84, -RZ, -R100 ;  /* 0x00000000ff547229 */ /* 0x001fc40000000964 */
[----:B------:R-:W-:-:S07]  /*b4280*/  DADD R86, -RZ, -R126 ;  /* 0x00000000ff567229 */ /* 0x000fce000000097e */
        /* <DEDUP_REMOVED lines=8> */
[----:B------:R-:W4:Y:S01]  /*b4310*/  LDL.64 R160, [R1+0x8340] ;  /* 0x0083400001a07983 */ /* 0x000f220000100a00 */
[----:B------:R-:W-:Y:S02]  /*b4320*/  DADD R84, -RZ, -R20 ;  /* 0x00000000ff547229 */ /* 0x000fe40000000914 */
[----:B------:R-:W-:Y:S02]  /*b4330*/  DADD R120, -RZ, -R32 ;  /* 0x00000000ff787229 */ /* 0x000fe40000000920 */
[----:B------:R-:W-:Y:S02]  /*b4340*/  DADD R148, -RZ, -R146 ;  /* 0x00000000ff947229 */ /* 0x000fe40000000992 */
[----:B------:R-:W-:Y:S01]  /*b4350*/  DADD R156, -RZ, -R154 ;  /* 0x00000000ff9c7229 */ /* 0x000fe2000000099a */
[----:B------:R-:W-:Y:S04]  /*b4360*/  STL.128 [R1+0x63d0], R84 ;  /* 0x0063d05401007387 */ /* 0x000fe80000100c00 */
[----:B------:R0:W-:Y:S04]  /*b4370*/  STL.128 [R1+0x6340], R120 ;  /* 0x0063407801007387 */ /* 0x0001e80000100c00 */
[----:B------:R-:W-:Y:S04]  /*b4380*/  STL.128 [R1+0x6380], R132 ;  /* 0x0063808401007387 */ /* 0x000fe80000100c00 */
[----:B------:R1:W-:Y:S04]  /*b4390*/  STL.128 [R1+0x63a0], R148 ;  /* 0x0063a09401007387 */ /* 0x0003e80000100c00 */
[----:B------:R1:W5:Y:S01]  /*b43a0*/  LDL.128 R152, [R1+0x6460] ;  /* 0x0064600001987983 */ /* 0x0003620000100c00 */
[----:B0-----:R-:W-:-:S03]  /*b43b0*/  DADD R120, -RZ, -R68 ;  /* 0x00000000ff787229 */ /* 0x001fc60000000944 */
[----:B------:R0:W5:Y:S01]  /*b43c0*/  LDL.128 R144, [R1+0x64f0] ;  /* 0x0064f00001907983 */ /* 0x0001620000100c00 */
[----:B------:R-:W-:Y:S02]  /*b43d0*/  DADD R122, -RZ, -R88 ;  /* 0x00000000ff7a7229 */ /* 0x000fe40000000958 */
[----:B------:R-:W-:Y:S01]  /*b43e0*/  DADD R86, -RZ, -R164 ;  /* 0x00000000ff567229 */ /* 0x000fe200000009a4 */
[----:B------:R0:W-:Y:S04]  /*b43f0*/  STL.128 [R1+0x63c0], R156 ;  /* 0x0063c09c01007387 */ /* 0x0001e80000100c00 */
[----:B------:R0:W-:Y:S04]  /*b4400*/  STL.128 [R1+0x6350], R120 ;  /* 0x0063507801007387 */ /* 0x0001e80000100c00 */
[----:B------:R0:W5:Y:S04]  /*b4410*/  LDL.128 R164, [R1+0x64c0] ;  /* 0x0064c00001a47983 */ /* 0x0001680000100c00 */
[----:B-1----:R1:W5:Y:S04]  /*b4420*/  LDL.128 R148, [R1+0x64d0] ;  /* 0x0064d00001947983 */ /* 0x0023680000100c00 */
[----:B0-----:R1:W5:Y:S04]  /*b4430*/  LDL.128 R156, [R1+0x6450] ;  /* 0x00645000019c7983 */ /* 0x0013680000100c00 */
[----:B------:R1:W5:Y:S04]  /*b4440*/  LDL.128 R120, [R1+0x6440] ;  /* 0x0064400001787983 */ /* 0x0003680000100c00 */
[----:B------:R1:W5:Y:S01]  /*b4450*/  LDL.128 R132, [R1+0x6500] ;  /* 0x0065000001847983 */ /* 0x0003620000100c00 */
        /* <DEDUP_REMOVED lines=11> */
[----:B------:R-:W-:Y:S02]  /*b4510*/  DADD R162, -RZ, -R4 ;  /* 0x00000000ffa27229 */ /* 0x000fe40000000904 */
[----:B------:R-:W-:Y:S02]  /*b4520*/  DADD R68, -RZ, -R70 ;  /* 0x00000000ff447229 */ /* 0x000fe40000000946 */
[----:B------:R-:W-:Y:S01]  /*b4530*/  DADD R70, -RZ, -R62 ;  /* 0x00000000ff467229 */ /* 0x000fe2000000093e */
[----:B------:R3:W-:Y:S06]  /*b4540*/  STL.128 [R1+0x63e0], R84 ;  /* 0x0063e05401007387 */ /* 0x0007ec0000100c00 */
[----:B------:R0:W-:Y:S01]  /*b4550*/  STL.128 [R1+0x63f0], R68 ;  /* 0x0063f04401007387 */ /* 0x0001e20000100c00 */
[----:B------:R-:W-:Y:S01]  /*b4560*/  FFMA R0, RZ, R249, R21 ;  /* 0x000000f9ff007223 */ /* 0x000fe20000000015 */
[----:B---3--:R-:W-:-:S02]  /*b4570*/  DFMA R84, R250, R8, R172 ;  /* 0x00000008fa54722b */ /* 0x008fc400000000ac */
[-C--:B----4-:R-:W-:Y:S02]  /*b4580*/  DFMA R86, R174, R8.reuse, R176 ;  /* 0x00000008ae56722b */ /* 0x090fe400000000b0 */
[----:B0-----:R-:W-:Y:S02]  /*b4590*/  DFMA R70, R38, R8, R116 ;  /* 0x000000082646722b */ /* 0x001fe40000000074 */
[----:B------:R-:W-:-:S03]  /*b45a0*/  DADD R68, -RZ, -R8 ;  /* 0x00000000ff447229 */ /* 0x000fc60000000908 */
[----:B------:R-:W-:Y:S01]  /*b45b0*/  STL.128 [R1+0x6410], R84 ;  /* 0x0064105401007387 */ /* 0x000fe20000100c00 */
[----:B------:R-:W-:-:S03]  /*b45c0*/  FSETP.GT.AND P1, PT, |R0|, 1.469367938527859385e-39, PT ;  /* 0x001000000000780b */ /* 0x000fc60003f24200 */
[----:B------:R-:W-:Y:S01]  /*b45d0*/  STL.128 [R1+0x6400], R68 ;  /* 0x0064004401007387 */ /* 0x000fe20000100c00 */
[----:B------:R-:W-:Y:S02]  /*b45e0*/  IMAD.MOV.U32 R4, RZ, RZ, R160 ;  /* 0x000000ffff047224 */ /* 0x000fe400078e00a0 */
[----:B------:R-:W-:Y:S01]  /*b45f0*/  IMAD.MOV.U32 R5, RZ, RZ, R161 ;  /* 0x000000ffff057224 */ /* 0x000fe200078e00a1 */
[----:B------:R0:W-:Y:S05]  /*b4600*/  STL.128 [R1+0x6320], R160 ;  /* 0x006320a001007387 */ /* 0x0001ea0000100c00 */
[----:B------:R-:W-:-:S07]  /*b4610*/  DFMA R4, R4, R8, R246 ;  /* 0x000000080404722b */ /* 0x000fce00000000f6 */
[----:B------:R2:W-:Y:S01]  /*b4620*/  STL.64 [R1+0x7790], R4 ;  /* 0x0077900401007387 */ /* 0x0005e20000100a00 */
[-C--:B0-----:R-:W-:Y:S02]  /*b4630*/  DFMA R160, R80, R8.reuse, R244 ;  /* 0x0000000850a0722b */ /* 0x081fe400000000f4 */
[----:B------:R-:W-:Y:S02]  /*b4640*/  DFMA R162, R82, R8, R224 ;  /* 0x0000000852a2722b */ /* 0x000fe400000000e0 */
[----:B--2---:R-:W-:-:S03]  /*b4650*/  DADD R4, -RZ, -R226 ;  /* 0x00000000ff047229 */ /* 0x004fc600000009e2 */
[----:B------:R1:W-:Y:S04]  /*b4660*/  STL.64 [R1+0x7f20], R160 ;  /* 0x007f20a001007387 */ /* 0x0003e80000100a00 */
[----:B------:R1:W-:Y:S04]  /*b4670*/  STL.64 [R1+0x7f28], R162 ;  /* 0x007f28a201007387 */ /* 0x0003e80000100a00 */
[----:B------:R1:W-:Y:S01]  /*b4680*/  STL.128 [R1+0x6420], R160 ;  /* 0x006420a001007387 */ /* 0x0003e20000100c00 */
[----:B------:R-:W-:Y:S01]  /*b4690*/  FSETP.GEU.AND P2, PT, |R5|, 6.5827683646048100446e-37, PT ;  /* 0x036000000500780b */ /* 0x000fe20003f4e200 */
[----:B------:R-:W-:-:S12]  /*b46a0*/  BSSY.RECONVERGENT B3, `(.L_x_1782) ;  /* 0x000000a000037945 */ /* 0x000fd80003800200 */
        /* <DEDUP_REMOVED lines=9> */
.L_x_1783:
[----:B------:R-:W-:Y:S05]  /*b4740*/  BSYNC.RECONVERGENT B3 ;  /* 0x0000000000037941 */ /* 0x000fea0003800200 */
.L_x_1782:
[----:B------:R-:W2:Y:S04]  /*b4750*/  LDL.64 R28, [R1+0x79d0] ;  /* 0x0079d000011c7983 */ /* 0x000ea80000100a00 */
[----:B------:R-:W3:Y:S04]  /*b4760*/  LDL.LU.64 R62, [R1+0x86d0] ;  /* 0x0086d000013e7983 */ /* 0x000ee80000300a00 */
        /* <DEDUP_REMOVED lines=21> */
[----:B-1----:R-:W-:Y:S05]  /*b48c0*/  CALL.REL.NOINC `($__internal_1_$__cuda_sm20_div_rn_f64_full) ;  /* 0x000009bc00787944 */ /* 0x002fea0003c00000 */
[----:B------:R-:W-:Y:S01]  /*b48d0*/  MOV R68, R12 ;  /* 0x0000000c00447202 */ /* 0x000fe20000000f00 */
[----:B------:R-:W-:-:S07]  /*b48e0*/  IMAD.MOV.U32 R69, RZ, RZ, R13 ;  /* 0x000000ffff457224 */ /* 0x000fce00078e000d */
.L_x_1785:
[----:B------:R-:W-:Y:S05]  /*b48f0*/  BSYNC.RECONVERGENT B3 ;  /* 0x0000000000037941 */ /* 0x000fea0003800200 */
.L_x_1784:
[----:B-1----:R-:W2:Y:S04]  /*b4900*/  LDL.128 R160, [R1+0x43c0] ;  /* 0x0043c00001a07983 */ /* 0x002ea80000100c00 */
        /* <DEDUP_REMOVED lines=24> */
.L_x_1787:
[----:B------:R-:W-:Y:S05]  /*b4a90*/  BSYNC.RECONVERGENT B3 ;  /* 0x0000000000037941 */ /* 0x000fea0003800200 */
.L_x_1786:
[----:B------:R-:W2:Y:S01]  /*b4aa0*/  LDL.64 R62, [R1+0x79d8] ;  /* 0x0079d800013e7983 */ /* 0x000ea20000100a00 */
        /* <DEDUP_REMOVED lines=23> */
.L_x_1789:
[----:B------:R-:W-:Y:S05]  /*b4c20*/  BSYNC.RECONVERGENT B3 ;  /* 0x0000000000037941 */ /* 0x000fea0003800200 */
.L_x_1788:
[----:B------:R-:W2:Y:S04]  /*b4c30*/  LDL.64 R116, [R1+0x7c80] ;  /* 0x007c800001747983 */ /* 0x000ea80000100a00 */
[----:B------:R-:W3:Y:S01]  /*b4c40*/  LDL.64 R62, [R1+0x43d8] ;  /* 0x0043d800013e7983 */ /* 0x000ee20000100a00 */
[----:B------:R-:W-:Y:S01]  /*b4c50*/  MOV R8, 0x1 ;  /* 0x0000000100087802 */ /* 0x000fe20000000f00 */
[----:B------:R-:W-:Y:S01]  /*b4c60*/  BSSY.RECONVERGENT B3, `(.L_x_1790) ;  /* 0x0000016000037945 */ /* 0x000fe20003800200 */
[----:B--2---:R-:W0:Y:S01]  /*b4c70*/  MUFU.RCP64H R9, R117 ;  /* 0x0000007500097308 */ /* 0x004e220000001800 */
[----:B---3--:R-:W-:-:S03]  /*b4c80*/  DFMA R28, R62, R94, R28 ;  /* 0x0000005e3e1c722b */ /* 0x008fc6000000001c */
        /* <DEDUP_REMOVED lines=19> */
.L_x_1791:
[----:B------:R-:W-:Y:S05]  /*b4dc0*/  BSYNC.RECONVERGENT B3 ;  /* 0x0000000000037941 */ /* 0x000fea0003800200 */
.L_x_1790:
        /* <DEDUP_REMOVED lines=24> */
.L_x_1793:
[----:B------:R-:W-:Y:S05]  /*b4f50*/  BSYNC.RECONVERGENT B3 ;  /* 0x0000000000037941 */ /* 0x000fea0003800200 */
.L_x_1792:
        /* <DEDUP_REMOVED lines=24> */
.L_x_1795:
[----:B------:R-:W-:Y:S05]  /*b50e0*/  BSYNC.RECONVERGENT B3 ;  /* 0x0000000000037941 */ /* 0x000fea0003800200 */
.L_x_1794:
[----:B------:R-:W2:Y:S04]  /*b50f0*/  LDL.64 R120, [R1+0x8550] ;  /* 0x0085500001787983 */ /* 0x000ea80000100a00 */
[----:B------:R-:W3:Y:S04]  /*b5100*/  LDL.64 R140, [R1+0x50e0] ;  /* 0x0050e000018c7983 */ /* 0x000ee80000100a00 */
[----:B------:R-:W4:Y:S04]  /*b5110*/  LDL.64 R136, [R1+0x8630] ;  /* 0x0086300001887983 */ /* 0x000f280000100a00 */
[----:B------:R-:W5:Y:S04]  /*b5120*/  LDL.64 R142, [R1+0x50c0] ;  /* 0x0050c000018e7983 */ /* 0x000f680000100a00 */
[----:B------:R-:W5:Y:S04]  /*b5130*/  LDL.LU.64 R154, [R1+0x7e08] ;  /* 0x007e0800019a7983 */ /* 0x000f680000300a00 */
        /* <DEDUP_REMOVED lines=14> */
[----:B------:R-:W-:Y:S01]  /*b5220*/  DFMA R128, R12, R122, R120 ;  /* 0x0000007a0c80722b */ /* 0x000fe20000000078 */
[----:B---3--:R-:W-:Y:S03]  /*b5230*/  STL.64 [R1+0x77d8], R140 ;  /* 0x0077d88c01007387 */ /* 0x008fe60000100a00 */
[----:B------:R-:W-:-:S06]  /*b5240*/  FSETP.GEU.AND P2, PT, |R9|, 6.5827683646048100446e-37, PT ;  /* 0x036000000900780b */ /* 0x000fcc0003f4e200 */
[----:B------:R-:W-:-:S05]  /*b5250*/  FFMA R0, RZ, R185, R129 ;  /* 0x000000b9ff007223 */ /* 0x000fca0000000081 */
[----:B------:R-:W-:Y:S01]  /*b5260*/  FSETP.GT.AND P1, PT, |R0|, 1.469367938527859385e-39, PT ;  /* 0x001000000000780b */ /* 0x000fe20003f24200 */
[-C--:B----4-:R-:W-:Y:S01]  /*b5270*/  DFMA R136, R136, R126.reuse, R4 ;  /* 0x0000007e8888722b */ /* 0x090fe20000000004 */
[----:B-----5:R0:W-:Y:S01]  /*b5280*/  STL.64 [R1+0x77d0], R142 ;  /* 0x0077d08e01007387 */ /* 0x0201e20000100a00 */
[-C--:B------:R-:W-:Y:S02]  /*b5290*/  DFMA R62, R142, R126.reuse, R62 ;  /* 0x0000007e8e3e722b */ /* 0x080fe4000000003e */
[-C--:B------:R-:W-:Y:S02]  /*b52a0*/  DFMA R120, R154, R126.reuse, R168 ;  /* 0x0000007e9a78722b */ /* 0x080fe400000000a8 */
[-C--:B------:R-:W-:Y:S02]  /*b52b0*/  DFMA R122, R152, R126.reuse, R238 ;  /* 0x0000007e987a722b */ /* 0x080fe400000000ee */
[-C--:B------:R-:W-:Y:S02]  /*b52c0*/  DFMA R4, R148, R126.reuse, R146 ;  /* 0x0000007e9404722b */ /* 0x080fe40000000092 */
[----:B0-----:R-:W-:-:S02]  /*b52d0*/  DFMA R142, R140, R126, R132 ;  /* 0x0000007e8c8e722b */ /* 0x001fc40000000084 */
[----:B------:R-:W-:Y:S09]  /*b52e0*/  @P1 BRA P2, `(.L_x_1797) ;  /* 0x0000000000181947 */ /* 0x000ff20001000000 */
[----:B------:R-:W-:Y:S01]  /*b52f0*/  IMAD.MOV.U32 R174, RZ, RZ, R184 ;  /* 0x000000ffffae7224 */ /* 0x000fe200078e00b8 */
[----:B------:R-:W-:Y:S01]  /*b5300*/  MOV R0, 0xb5330 ;  /* 0x000b533000007802 */ /* 0x000fe20000000f00 */
[----:B------:R-:W-:-:S07]  /*b5310*/  IMAD.MOV.U32 R175, RZ, RZ, R185 ;  /* 0x000000ffffaf7224 */ /* 0x000fce00078e00b9 */
[----:B------:R-:W-:Y:S05]  /*b5320*/  CALL.REL.NOINC `($__internal_1_$__cuda_sm20_div_rn_f64_full) ;  /* 0x000009b000e07944 */ /* 0x000fea0003c00000 */
[----:B------:R-:W-:Y:S01]  /*b5330*/  MOV R128, R12 ;  /* 0x0000000c00807202 */ /* 0x000fe20000000f00 */
[----:B------:R-:W-:-:S07]  /*b5340*/  IMAD.MOV.U32 R129, RZ, RZ, R13 ;  /* 0x000000ffff817224 */ /* 0x000fce00078e000d */
.L_x_1797:
[----:B------:R-:W-:Y:S05]  /*b5350*/  BSYNC.RECONVERGENT B3 ;  /* 0x0000000000037941 */ /* 0x000fea0003800200 */
.L_x_1796:
[----:B------:R-:W2:Y:S04]  /*b5360*/  LDL.128 R160, [R1+0x51f0] ;  /* 0x0051f00001a07983 */ /* 0x000ea80000100c00 */
[----:B------:R-:W3:Y:S04]  /*b5370*/  LDL.LU.64 R140, [R1+0x7d20] ;  /* 0x007d2000018c7983 */ /* 0x000ee80000300a00 */
        /* <DEDUP_REMOVED lines=20> */
[----:B--2---:R0:W-:Y:S01]  /*b54c0*/  STL.128 [R1+0x8380], R160 ;  /* 0x008380a001007387 */ /* 0x0041e20000100c00 */
[----:B------:R-:W-:Y:S01]  /*b54d0*/  IMAD.MOV.U32 R148, RZ, RZ, R162 ;  /* 0x000000ffff947224 */ /* 0x000fe200078e00a2 */
[----:B------:R-:W-:Y:S01]  /*b54e0*/  MOV R149, R163 ;  /* 0x000000a300957202 */ /* 0x000fe20000000f00 */
[-C--:B---3--:R-:W-:Y:S02]  /*b54f0*/  DFMA R140, R140, R128.reuse, R166 ;  /* 0x000000808c8c722b */ /* 0x088fe400000000a6 */
[----:B----4-:R-:W-:-:S03]  /*b5500*/  DFMA R146, R146, R128, R222 ;  /* 0x000000809292722b */ /* 0x010fc600000000de */
[-C--:B------:R-:W-:Y:S02]  /*b5510*/  DFMA R136, R148, R128.reuse, R136 ;  /* 0x000000809488722b */ /* 0x080fe40000000088 */
[-C--:B-----5:R-:W-:Y:S02]  /*b5520*/  DFMA R120, R156, R128.reuse, R120 ;  /* 0x000000809c78722b */ /* 0x0a0fe40000000078 */
        /* <DEDUP_REMOVED lines=9> */
.L_x_1799:
[----:B------:R-:W-:Y:S05]  /*b55c0*/  BSYNC.RECONVERGENT B3 ;  /* 0x0000000000037941 */ /* 0x000fea0003800200 */
.L_x_1798:
[----:B------:R-:W2:Y:S04]  /*b55d0*/  LDL.LU.64 R12, [R1+0x7b00] ;  /* 0x007b0000010c7983 */ /* 0x000ea80000300a00 */
[----:B------:R-:W3:Y:S04]  /*b55e0*/  LDL.LU.64 R168, [R1+0x7a20] ;  /* 0x007a200001a87983 */ /* 0x000ee80000300a00 */
[----:B------:R-:W4:Y:S04]  /*b55f0*/  LDL.LU.64 R148, [R1+0x7d10] ;  /* 0x007d100001947983 */ /* 0x000f280000300a00 */
[----:B------:R-:W5:Y:S04]  /*b5600*/  LDL.64 R166, [R1+0x77c0] ;  /* 0x0077c00001a67983 */ /* 0x000f680000100a00 */
[----:B------:R-:W3:Y:S04]  /*b5610*/  LDL.64 R152, [R1+0x77a8] ;  /* 0x0077a80001987983 */ /* 0x000ee80000100a00 */
[----:B------:R-:W5:Y:S04]  /*b5620*/  LDL.64 R162, [R1+0x82d0] ;  /* 0x0082d00001a27983 */ /* 0x000f680000100a00 */
        /* <DEDUP_REMOVED lines=12> */
[----:B----4-:R-:W-:-:S06]  /*b56f0*/  DFMA R148, R148, R132, R144 ;  /* 0x000000849494722b */ /* 0x010fcc0000000090 */
[----:B------:R-:W-:Y:S02]  /*b5700*/  DFMA R2, R2, R12, R2 ;  /* 0x0000000c0202722b */ /* 0x000fe40000000002 */
[----:B---3--:R-:W-:-:S06]  /*b5710*/  DFMA R152, R152, R132, R232 ;  /* 0x000000849898722b */ /* 0x008fcc00000000e8 */
[----:B------:R-:W-:Y:S02]  /*b5720*/  DMUL R12, R2, -R8 ;  /* 0x80000008020c7228 */ /* 0x000fe40000000000 */
[-C--:B-----5:R-:W-:Y:S02]  /*b5730*/  DFMA R62, R162, R132.reuse, R62 ;  /* 0x00000084a23e722b */ /* 0x0a0fe4000000003e */
        /* <DEDUP_REMOVED lines=19> */
.L_x_1801:
[----:B------:R-:W-:Y:S05]  /*b5870*/  BSYNC.RECONVERGENT B3 ;  /* 0x0000000000037941 */ /* 0x000fea0003800200 */
.L_x_1800:
        /* <DEDUP_REMOVED lines=48> */
.L_x_1803:
[----:B------:R-:W-:Y:S05]  /*b5b80*/  BSYNC.RECONVERGENT B3 ;  /* 0x0000000000037941 */ /* 0x000fea0003800200 */
.L_x_1802:
        /* <DEDUP_REMOVED lines=52> */
.L_x_1805:
[----:B------:R-:W-:Y:S05]  /*b5ed0*/  BSYNC.RECONVERGENT B3 ;  /* 0x0000000000037941 */ /* 0x000fea0003800200 */
.L_x_1804:
[----:B------:R-:W2:Y:S04]  /*b5ee0*/  LDL.LU.64 R220, [R1+0x7a60] ;  /* 0x007a600001dc7983 */ /* 0x000ea80000300a00 */
[----:B------:R-:W3:Y:S04]  /*b5ef0*/  LDL.64 R168, [R1+0x7e90] ;  /* 0x007e900001a87983 */ /* 0x000ee80000100a00 */
        /* <DEDUP_REMOVED lines=45> */
.L_x_1807:
[----:B------:R-:W-:Y:S05]  /*b61d0*/  BSYNC.RECONVERGENT B3 ;  /* 0x0000000000037941 */ /* 0x000fea0003800200 */
.L_x_1806:
        /* <DEDUP_REMOVED lines=47> */
.L_x_1809:
[----:B------:R-:W-:Y:S05]  /*b64d0*/  BSYNC.RECONVERGENT B3 ;  /* 0x0000000000037941 */ /* 0x000fea0003800200 */
.L_x_1808:
[----:B------:R-:W2:Y:S04]  /*b64e0*/  LDL.64 R146, [R1+0x8020] ;  /* 0x0080200001927983 */ /* 0x000ea80000100a00 */
[----:B------:R-:W3:Y:S04]  /*b64f0*/  LDL.64 R170, [R1+0x8028] ;  /* 0x0080280001aa7983 */ /* 0x000ee80000100a00 */
[----:B------:R-:W4:Y:S04]  /*b6500*/  LDL.64 R168, [R1+0x7fb0] ;  /* 0x007fb00001a87983 */ /* 0x000f280000100a00 */
[----:B------:R-:W5:Y:S04]  /*b6510*/  LDL.64 R166, [R1+0x7fb8] ;  /* 0x007fb80001a67983 */ /* 0x000f680000100a00 */
[----:B------:R-:W5:Y:S04]  /*b6520*/  LDL.64 R164, [R1+0x7f60] ;  /* 0x007f600001a47983 */ /* 0x000f680000100a00 */
[----:B------:R-:W3:Y:S04]  /*b6530*/  LDL.64 R162, [R1+0x7f68] ;  /* 0x007f680001a27983 */ /* 0x000ee80000100a00 */
        /* <DEDUP_REMOVED lines=24> */
[-C--:B------:R-:W-:Y:S01]  /*b66c0*/  DFMA R118, R164, R150.reuse, R120 ;  /* 0x00000096a476722b */ /* 0x080fe20000000078 */
[----:B------:R-:W-:Y:S01]  /*b66d0*/  FFMA R0, RZ, R7, R147 ;  /* 0x00000007ff007223 */ /* 0x000fe20000000093 */
[----:B------:R-:W-:-:S02]  /*b66e0*/  DFMA R120, R160, R150, R142 ;  /* 0x00000096a078722b */ /* 0x000fc4000000008e */
[-C--:B------:R-:W-:Y:S02]  /*b66f0*/  DFMA R136, R158, R150.reuse, R136 ;  /* 0x000000969e88722b */ /* 0x080fe40000000088 */
[----:B------:R-:W-:Y:S01]  /*b6700*/  FSETP.GT.AND P1, PT, |R0|, 1.469367938527859385e-39, PT ;  /* 0x001000000000780b */ /* 0x000fe20003f24200 */
[-C--:B------:R-:W-:Y:S02]  /*b6710*/  DFMA R4, R156, R150.reuse, R4 ;  /* 0x000000969c04722b */ /* 0x080fe40000000004 */
        /* <DEDUP_REMOVED lines=8> */
.L_x_1811:
[----:B------:R-:W-:Y:S05]  /*b67a0*/  BSYNC.RECONVERGENT B3 ;  /* 0x0000000000037941 */ /* 0x000fea0003800200 */
.L_x_1810:
[----:B------:R-:W2:Y:S04]  /*b67b0*/  LDL.64 R142, [R1+0x8100] ;  /* 0x00810000018e7983 */ /* 0x000ea80000100a00 */
[----:B------:R-:W3:Y:S04]  /*b67c0*/  LDL.64 R172, [R1+0x8108] ;  /* 0x0081080001ac7983 */ /* 0x000ee80000100a00 */
[----:B------:R-:W4:Y:S04]  /*b67d0*/  LDL.64 R170, [R1+0x79e0] ;  /* 0x0079e00001aa7983 */ /* 0x000f280000100a00 */
[----:B------:R-:W5:Y:S04]  /*b67e0*/  LDL.64 R168, [R1+0x79e8] ;  /* 0x0079e80001a87983 */ /* 0x000f680000100a00 */
[----:B------:R-:W3:Y:S04]  /*b67f0*/  LDL.64 R166, [R1+0x7ee0] ;  /* 0x007ee00001a67983 */ /* 0x000ee80000100a00 */
        /* <DEDUP_REMOVED lines=29> */
[-C--:B------:R-:W-:Y:S02]  /*b69d0*/  DFMA R4, R156, R146.reuse, R4 ;  /* 0x000000929c04722b */ /* 0x080fe40000000004 */
[----:B------:R-:W-:Y:S01]  /*b69e0*/  FSETP.GT.AND P1, PT, |R0|, 1.469367938527859385e-39, PT ;  /* 0x001000000000780b */ /* 0x000fe20003f24200 */
[----:B------:R-:W-:-:S12]  /*b69f0*/  DFMA R122, R154, R146, R122 ;  /* 0x000000929a7a722b */ /* 0x000fd8000000007a */
[----:B------:R-:W-:Y:S05]  /*b6a00*/  @P1 BRA P2, `(.L_x_1813) ;  /* 0x0000000000181947 */ /* 0x000fea0001000000 */
[----:B------:R-:W-:Y:S01]  /*b6a10*/  IMAD.MOV.U32 R174, RZ, RZ, R52 ;  /* 0x000000ffffae7224 */ /* 0x000fe200078e0034 */
[----:B------:R-:W-:Y:S01]  /*b6a20*/  MOV R0, 0xb6a50 ;  /* 0x000b6a5000007802 */ /* 0x000fe20000000f00 */
[----:B------:R-:W-:-:S07]  /*b6a30*/  IMAD.MOV.U32 R175, RZ, RZ, R53 ;  /* 0x000000ffffaf7224 */ /* 0x000fce00078e0035 */
[----:B------:R-:W-:Y:S05]  /*b6a40*/  CALL.REL.NOINC `($__internal_1_$__cuda_sm20_div_rn_f64_full) ;  /* 0x0000099c00187944 */ /* 0x000fea0003c00000 */
[----:B------:R-:W-:Y:S01]  /*b6a50*/  MOV R142, R12 ;  /* 0x0000000c008e7202 */ /* 0x000fe20000000f00 */
[----:B------:R-:W-:-:S07]  /*b6a60*/  IMAD.MOV.U32 R143, RZ, RZ, R13 ;  /* 0x000000ffff8f7224 */ /* 0x000fce00078e000d */
.L_x_1813:
[----:B------:R-:W-:Y:S05]  /*b6a70*/  BSYNC.RECONVERGENT B3 ;  /* 0x0000000000037941 */ /* 0x000fea0003800200 */
.L_x_1812:
        /* <DEDUP_REMOVED lines=39> */
.L_x_1815:
[----:B------:R-:W-:Y:S05]  /*b6cf0*/  BSYNC.RECONVERGENT B3 ;  /* 0x0000000000037941 */ /* 0x000fea0003800200 */
.L_x_1814:
        /* <DEDUP_REMOVED lines=27> */
[-C--:B-----5:R-:W-:Y:S02]  /*b6eb0*/  DFMA R62, R156, R64.reuse, R62 ;  /* 0x000000409c3e722b */ /* 0x0a0fe4000000003e */
        /* <DEDUP_REMOVED lines=9> */
.L_x_1817:
[----:B------:R-:W-:Y:S05]  /*b6f50*/  BSYNC.RECONVERGENT B3 ;  /* 0x0000000000037941 */ /* 0x000fea0003800200 */
.L_x_1816:
[----:B------:R-:W2:Y:S04]  /*b6f60*/  LDL.64 R160, [R1+0x7a40] ;  /* 0x007a400001a07983 */ /* 0x000ea80000100a00 */
[----:B------:R-:W3:Y:S04]  /*b6f70*/  LDL.64 R158, [R1+0x7a48] ;  /* 0x007a4800019e7983 */ /* 0x000ee80000100a00 */
[----:B------:R-:W4:Y:S04]  /*b6f80*/  LDL.64 R156, [R1+0x7a90] ;  /* 0x007a9000019c7983 */ /* 0x000f280000100a00 */
        /* <DEDUP_REMOVED lines=32> */
.L_x_1819:
[----:B------:R-:W-:Y:S05]  /*b7190*/  BSYNC.RECONVERGENT B3 ;  /* 0x0000000000037941 */ /* 0x000fea0003800200 */
.L_x_1818:
        /* <DEDUP_REMOVED lines=35> */
.L_x_1821:
[----:B------:R-:W-:Y:S05]  /*b73d0*/  BSYNC.RECONVERGENT B3 ;  /* 0x0000000000037941 */ /* 0x000fea0003800200 */
.L_x_1820:
        /* <DEDUP_REMOVED lines=21> */
[-C--:B---3--:R-:W-:Y:S02]  /*b7530*/  DFMA R32, R154, R140.reuse, R24 ;  /* 0x0000008c9a20722b */ /* 0x088fe40000000018 */
[-C--:B------:R-:W-:Y:S02]  /*b7540*/  DFMA R24, R82, R140.reuse, R4 ;  /* 0x0000008c5218722b */ /* 0x080fe40000000004 */
[----:B----4-:R-:W-:-:S06]  /*b7550*/  DFMA R4, R120, R140, R122 ;  /* 0x0000008c7804722b */ /* 0x010fcc000000007a */
        /* <DEDUP_REMOVED lines=9> */
.L_x_1823:
[----:B------:R-:W-:Y:S05]  /*b75f0*/  BSYNC.RECONVERGENT B3 ;  /* 0x0000000000037941 */ /* 0x000fea0003800200 */
.L_x_1822:
[----:B------:R-:W-:Y:S01]  /*b7600*/  DADD R116, -RZ, -R116 ;  /* 0x00000000ff747229 */ /* 0x000fe20000000974 */
[----:B------:R-:W2:Y:S01]  /*b7610*/  LDL.128 R168, [R1+0x6610] ;  /* 0x0066100001a87983 */ /* 0x000ea20000100c00 */
[----:B------:R-:W-:Y:S02]  /*b7620*/  DADD R118, -RZ, -R126 ;  /* 0x00000000ff767229 */ /* 0x000fe4000000097e */
[----:B------:R-:W-:Y:S01]  /*b7630*/  DADD R120, -RZ, -R68 ;  /* 0x00000000ff787229 */ /* 0x000fe20000000944 */
[----:B------:R-:W3:Y:S04]  /*b7640*/  LDL.64 R176, [R1+0x7f20] ;  /* 0x007f200001b07983 */ /* 0x000ee80000100a00 */
[----:B------:R0:W-:Y:S01]  /*b7650*/  STL.128 [R1+0x6460], R116 ;  /* 0x0064607401007387 */ /* 0x0001e20000100c00 */
[----:B------:R-:W-:-:S03]  /*b7660*/  DADD R122, -RZ, -R88 ;  /* 0x00000000ff7a7229 */ /* 0x000fc60000000958 */
[----:B------:R-:W4:Y:S04]  /*b7670*/  LDL.64 R174, [R1+0x7f28] ;  /* 0x007f280001ae7983 */ /* 0x000f280000100a00 */
[----:B------:R1:W-:Y:S01]  /*b7680*/  STL.128 [R1+0x6440], R120 ;  /* 0x0064407801007387 */ /* 0x0003e20000100c00 */
[----:B------:R-:W-:-:S03]  /*b7690*/  DADD R140, -RZ, -R140 ;  /* 0x00000000ff8c7229 */ /* 0x000fc6000000098c */
[----:B------:R1:W5:Y:S01]  /*b76a0*/  LDL.128 R164, [R1+0x6510] ;  /* 0x0065100001a47983 */ /* 0x0003620000100c00 */
[----:B0-----:R-:W-:-:S03]  /*b76b0*/  DADD R116, -RZ, -R128 ;  /* 0x00000000ff747229 */ /* 0x001fc60000000980 */
[----:B------:R0:W5:Y:S01]  /*b76c0*/  LDL.128 R160, [R1+0x6520] ;  /* 0x0065200001a07983 */ /* 0x0001620000100c00 */
[----:B------:R-:W-:-:S03]  /*b76d0*/  DADD R118, -RZ, -R132 ;  /* 0x00000000ff767229 */ /* 0x000fc60000000984 */
[----:B------:R0:W5:Y:S01]  /*b76e0*/  LDL.128 R156, [R1+0x6530] ;  /* 0x00653000019c7983 */ /* 0x0001620000100c00 */
[----:B-1----:R-:W-:-:S03]  /*b76f0*/  DADD R120, -RZ, -R94 ;  /* 0x00000000ff787229 */ /* 0x002fc6000000095e */
[----:B------:R1:W-:Y:S01]  /*b7700*/  STL.128 [R1+0x6470], R116 ;  /* 0x0064707401007387 */ /* 0x0003e20000100c00 */
[----:B------:R-:W-:-:S03]  /*b7710*/  DADD R122, -RZ, -R100 ;  /* 0x00000000ff7a7229 */ /* 0x000fc60000000964 */
[----:B------:R0:W5:Y:S04]  /*b7720*/  LDL.128 R232, [R1+0x6550] ;  /* 0x0065500001e87983 */ /* 0x0001680000100c00 */
[----:B------:R0:W-:Y:S04]  /*b7730*/  STL.128 [R1+0x6450], R120 ;  /* 0x0064507801007387 */ /* 0x0001e80000100c00 */
[----:B------:R0:W5:Y:S01]  /*b7740*/  LDL.128 R228, [R1+0x6560] ;  /* 0x0065600001e47983 */ /* 0x0001620000100c00 */
[----:B-1----:R-:W-:-:S03]  /*b7750*/  DADD R116, -RZ, -R2 ;  /* 0x00000000ff747229 */ /* 0x002fc60000000902 */
[----:B------:R1:W5:Y:S01]  /*b7760*/  LDL.128 R248, [R1+0x6590] ;  /* 0x0065900001f87983 */ /* 0x0003620000100c00 */
[----:B------:R-:W-:-:S03]  /*b7770*/  DADD R118, -RZ, -R144 ;  /* 0x00000000ff767229 */ /* 0x000fc60000000990 */
[----:B------:R1:W5:Y:S04]  /*b7780*/  LDL.128 R224, [R1+0x65a0] ;  /* 0x0065a00001e07983 */ /* 0x0003680000100c00 */
[----:B------:R1:W-:Y:S04]  /*b7790*/  STL.128 [R1+0x6480], R116 ;  /* 0x0064807401007387 */ /* 0x0003e80000100c00 */
[----:B0-----:R-:W3:Y:S01]  /*b77a0*/  LDL.64 R120, [R1+0x7790] ;  /* 0x0077900001787983 */ /* 0x001ee20000100a00 */
[----:B------:R-:W0:Y:S01]  /*b77b0*/  MUFU.RCP64H R3, R125 ;  /* 0x0000007d00037308 */ /* 0x000e220000001800 */
[----:B------:R-:W-:-:S02]  /*b77c0*/  IMAD.MOV.U32 R2, RZ, RZ, 0x1 ;  /* 0x00000001ff027424 */ /* 0x000fc400078e00ff */
[----:B------:R0:W5:Y:S04]  /*b77d0*/  LDL.128 R244, [R1+0x65b0] ;  /* 0x0065b00001f47983 */ /* 0x0001680000100c00 */
[----:B------:R0:W5:Y:S01]  /*b77e0*/  LDL.128 R240, [R1+0x65e0] ;  /* 0x0065e00001f07983 */ /* 0x0001620000100c00 */
[----:B-1----:R-:W-:-:S03]  /*b77f0*/  DADD R116, -RZ, -R148 ;  /* 0x00000000ff747229 */ /* 0x002fc60000000994 */
[----:B------:R1:W5:Y:S01]  /*b7800*/  LDL.128 R236, [R1+0x65f0] ;  /* 0x0065f00001ec7983 */ /* 0x0003620000100c00 */
[----:B------:R-:W-:-:S03]  /*b7810*/  DADD R118, -RZ, -R152 ;  /* 0x00000000ff767229 */ /* 0x000fc60000000998 */
[----:B------:R1:W5:Y:S01]  /*b7820*/  LDL.128 R152, [R1+0x6540] ;  /* 0x0065400001987983 */ /* 0x0003620000100c00 */
[----:B0-----:R-:W-:-:S03]  /*b7830*/  DFMA R12, -R124, R2, 1 ;  /* 0x3ff000007c0c742b */ /* 0x001fc60000000102 */
[----:B------:R0:W-:Y:S04]  /*b7840*/  STL.128 [R1+0x6490], R116 ;  /* 0x0064907401007387 */ /* 0x0001e80000100c00 */
[----:B------:R1:W5:Y:S01]  /*b7850*/  LDL.128 R220, [R1+0x6600] ;  /* 0x0066000001dc7983 */ /* 0x0003620000100c00 */
[----:B------:R-:W-:-:S08]  /*b7860*/  DFMA R12, R12, R12, R12 ;  /* 0x0000000c0c0c722b */ /* 0x000fd0000000000c */
[----:B------:R-:W-:Y:S02]  /*b7870*/  DFMA R2, R2, R12, R2 ;  /* 0x0000000c0202722b */ /* 0x000fe40000000002 */
[----:B0-----:R-:W-:Y:S02]  /*b7880*/  DADD R116, -RZ, -R150 ;  /* 0x00000000ff747229 */ /* 0x001fe40000000996 */
[----:B------:R-:W-:Y:S01]  /*b7890*/  DADD R118, -RZ, -R146 ;  /* 0x00000000ff767229 */ /* 0x000fe20000000992 */
[----:B------:R1:W5:Y:S03]  /*b78a0*/  LDL.128 R148, [R1+0x6570] ;  /* 0x0065700001947983 */ /* 0x0003660000100c00 */
[----:B------:R-:W-:Y:S01]  /*b78b0*/  DFMA R12, -R124, R2, 1 ;  /* 0x3ff000007c0c742b */ /* 0x000fe20000000102 */
[----:B------:R1:W5:Y:S04]  /*b78c0*/  LDL.128 R144, [R1+0x6580] ;  /* 0x0065800001907983 */ /* 0x0003680000100c00 */
[----:B------:R0:W-:Y:S03]  /*b78d0*/  STL.128 [R1+0x64a0], R116 ;  /* 0x0064a07401007387 */ /* 0x0001e60000100c00 */
[----:B------:R-:W-:-:S08]  /*b78e0*/  DFMA R2, R2, R12, R2 ;  /* 0x0000000c0202722b */ /* 0x000fd00000000002 */
[----:B------:R-:W-:Y:S02]  /*b78f0*/  DMUL R12, R2, R134 ;  /* 0x00000086020c7228 */ /* 0x000fe40000000000 */
[----:B0-----:R-:W-:Y:S02]  /*b7900*/  DADD R116, -RZ, -R142 ;  /* 0x00000000ff747229 */ /* 0x001fe4000000098e */
[----:B------:R-:W-:Y:S02]  /*b7910*/  DADD R118, -RZ, -R64 ;  /* 0x00000000ff767229 */ /* 0x000fe40000000940 */
[----:B------:R-:W-:Y:S02]  /*b7920*/  DADD R142, -RZ, -R8 ;  /* 0x00000000ff8e7229 */ /* 0x000fe40000000908 */
[----:B------:R-:W-:-:S03]  /*b7930*/  DFMA R64, -R124, R12, R134 ;  /* 0x0000000c7c40722b */ /* 0x000fc60000000186 */
[----:B------:R0:W-:Y:S04]  /*b7940*/  STL.128 [R1+0x64b0], R116 ;  /* 0x0064b07401007387 */ /* 0x0001e80000100c00 */
[----:B------:R1:W-:Y:S01]  /*b7950*/  STL.128 [R1+0x64d0], R140 ;  /* 0x0064d08c01007387 */ /* 0x0003e20000100c00 */
[----:B------:R-:W-:-:S03]  /*b7960*/  DFMA R172, R2, R64, R12 ;  /* 0x0000004002ac722b */ /* 0x000fc6000000000c */
[----:B------:R0:W5:Y:S02]  /*b7970*/  LDL.64 R2, [R1+0x6658] ;  /* 0x0066580001027983 */ /* 0x0001640000100a00 */
[----:B0-----:R-:W-:Y:S02]  /*b7980*/  DADD R116, -RZ, -R112 ;  /* 0x00000000ff747229 */ /* 0x001fe40000000970 */
[----:B------:R-:W-:Y:S01]  /*b7990*/  DADD R118, -RZ, -R136 ;  /* 0x00000000ff767229 */ /* 0x000fe20000000988 */
[----:B-1----:R0:W5:Y:S06]  /*b79a0*/  LDL.128 R140, [R1+0x65d0] ;  /* 0x0065d000018c7983 */ /* 0x00216c0000100c00 */
[----:B------:R1:W-:Y:S04]  /*b79b0*/  STL.128 [R1+0x64c0], R116 ;  /* 0x0064c07401007387 */ /* 0x0003e80000100c00 */
[----:B-1----:R-:W4:Y:S04]  /*b79c0*/  LDL.128 R116, [R1+0x65c0] ;  /* 0x0065c00001747983 */ /* 0x002f280000100c00 */
[----:B--2---:R1:W-:Y:S04]  /*b79d0*/  STL.128 [R1+0x7730], R168 ;  /* 0x007730a801007387 */ /* 0x0043e80000100c00 */
[----:B-1----:R-:W2:Y:S04]  /*b79e0*/  LDL.128 R168, [R1+0x6630] ;  /* 0x0066300001a87983 */ /* 0x002ea80000100c00 */
[----:B----4-:R1:W-:Y:S04]  /*b79f0*/  STL.128 [R1+0x7740], R116 ;  /* 0x0077407401007387 */ /* 0x0103e80000100c00 */
[----:B-1----:R-:W4:Y:S04]  /*b7a00*/  LDL.128 R116, [R1+0x6620] ;  /* 0x0066200001747983 */ /* 0x002f280000100c00 */
[----:B--2---:R1:W-:Y:S04]  /*b7a10*/  STL.128 [R1+0x7710], R168 ;  /* 0x007710a801007387 */ /* 0x0043e80000100c00 */
[----:B-1----:R0:W5:Y:S04]  /*b7a20*/  LDL.128 R168, [R1+0x6660] ;  /* 0x0066600001a87983 */ /* 0x0021680000100c00 */
[----:B----4-:R1:W-:Y:S04]  /*b7a30*/  STL.128 [R1+0x7720], R116 ;  /* 0x0077207401007387 */ /* 0x0103e80000100c00 */
[----:B-1----:R-:W2:Y:S01]  /*b7a40*/  LDL.128 R116, [R1+0x6640] ;  /* 0x0066400001747983 */ /* 0x002ea20000100c00 */
[----:B------:R-:W-:Y:S01]  /*b7a50*/  DADD R122, -RZ, -R20 ;  /* 0x00000000ff7a7229 */ /* 0x000fe20000000914 */
[----:B---3--:R-:W-:Y:S01]  /*b7a60*/  MOV R20, R120 ;  /* 0x0000007800147202 */ /* 0x008fe20000000f00 */
[----:B------:R-:W-:-:S05]  /*b7a70*/  IMAD.MOV.U32 R21, RZ, RZ, R121 ;  /* 0x000000ffff157224 */ /* 0x000fca00078e0079 */
[----:B------:R1:W-:Y:S01]  /*b7a80*/  STL.128 [R1+0x6430], R120 ;  /* 0x0064307801007387 */ /* 0x0003e20000100c00 */
[-C--:B------:R-:W-:Y:S01]  /*b7a90*/  DFMA R4, R20, R8.reuse, R4 ;  /* 0x000000081404722b */ /* 0x080fe20000000004 */
[----:B------:R-:W-:Y:S02]  /*b7aa0*/  FFMA R0, RZ, R125, R173 ;  /* 0x0000007dff007223 */ /* 0x000fe400000000ad */
[----:B------:R-:W-:Y:S04]  /*b7ab0*/  STL.64 [R1+0x80a8], R172 ;  /* 0x0080a8ac01007387 */ /* 0x000fe80000100a00 */
[----:B------:R-:W-:Y:S01]  /*b7ac0*/  STL.64 [R1+0x80a0], R4 ;  /* 0x0080a00401007387 */ /* 0x000fe20000100a00 */
[-C--:B-1----:R-:W-:Y:S02]  /*b7ad0*/  DFMA R120, R176, R8.reuse, R28 ;  /* 0x00000008b078722b */ /* 0x082fe4000000001c */
[----:B------:R-:W-:Y:S01]  /*b7ae0*/  DFMA R122, R174, R8, R24 ;  /* 0x00000008ae7a722b */ /* 0x000fe20000000018 */
[----:B------:R-:W-:-:S06]  /*b7af0*/  FSETP.GT.AND P1, PT, |R0|, 1.469367938527859385e-39, PT ;  /* 0x001000000000780b */ /* 0x000fcc0003f24200 */
[----:B------:R-:W-:Y:S01]  /*b7b00*/  STL.128 [R1+0x64f0], R120 ;  /* 0x0064f07801007387 */ /* 0x000fe20000100c00 */
[----:B------:R-:W-:Y:S01]  /*b7b10*/  FSETP.GEU.AND P2, PT, |R135|, 6.5827683646048100446e-37, PT ;  /* 0x036000008700780b */ /* 0x000fe20003f4e200 */
[----:B------:R-:W-:Y:S02]  /*b7b20*/  BSSY.RECONVERGENT B3, `(.L_x_1824) ;  /* 0x000000f000037945 */ /* 0x000fe40003800200 */
[----:B--2---:R1:W-:Y:S02]  /*b7b30*/  STL.128 [R1+0x7700], R116 ;  /* 0x0077007401007387 */ /* 0x0043e40000100c00 */
[-C--:B-1----:R-:W-:Y:S02]  /*b7b40*/  DFMA R116, R84, R8.reuse, R62 ;  /* 0x000000085474722b */ /* 0x082fe4000000003e */
[----:B------:R-:W-:-:S07]  /*b7b50*/  DFMA R118, R86, R8, R32 ;  /* 0x000000085676722b */ /* 0x000fce0000000020 */
        /* <DEDUP_REMOVED lines=11> */
.L_x_1825:
[----:B------:R-:W-:Y:S05]  /*b7c10*/  BSYNC.RECONVERGENT B3 ;  /* 0x0000000000037941 */ /* 0x000fea0003800200 */
.L_x_1824:
[----:B------:R-:W2:Y:S01]  /*b7c20*/  LDL.64 R20, [R1+0x78e0] ;  /* 0x0078e00001147983 */ /* 0x000ea20000100a00 */
[----:B-1----:R-:W-:Y:S01]  /*b7c30*/  IMAD.MOV.U32 R4, RZ, RZ, 0x1 ;  /* 0x00000001ff047424 */ /* 0x002fe200078e00ff */
[----:B------:R-:W-:Y:S01]  /*b7c40*/  BSSY.RECONVERGENT B3, `(.L_x_1826) ;  /* 0x0000019000037945 */ /* 0x000fe20003800200 */
[----:B--2---:R-:W1:Y:S04]  /*b7c50*/  MUFU.RCP64H R5, R21 ;  /* 0x0000001500057308 */ /* 0x004e680000001800 */
[----:B-1----:R-:W-:-:S08]  /*b7c60*/  DFMA R8, -R20, R4, 1 ;  /* 0x3ff000001408742b */ /* 0x002fd00000000104 */
        /* <DEDUP_REMOVED lines=11> */
[----:B------:R-:W-:-:S13]  /*b7d20*/  FSETP.GT.AND P1, PT, |R0|, 1.469367938527859385e-39, PT ;  /* 0x001000000000780b */ /* 0x000fda0003f24200 */
[----:B-1----:R-:W-:Y:S05]  /*b7d30*/  @P1 BRA P2, `(.L_x_1827) ;  /* 0x0000000000241947 */ /* 0x002fea0001000000 */
[----:B------:R-:W-:Y:S01]  /*b7d40*/  MOV R8, R4 ;  /* 0x0000000400087202 */ /* 0x000fe20000000f00 */
[----:B------:R-:W-:Y:S01]  /*b7d50*/  IMAD.MOV.U32 R9, RZ, RZ, R5 ;  /* 0x000000ffff097224 */ /* 0x000fe200078e0005 */
[----:B------:R-:W-:Y:S01]  /*b7d60*/  MOV R175, R21 ;  /* 0x0000001500af7202 */ /* 0x000fe20000000f00 */
[----:B------:R-:W-:Y:S01]  /*b7d70*/  IMAD.MOV.U32 R174, RZ, RZ, R20 ;  /* 0x000000ffffae7224 */ /* 0x000fe200078e0014 */
[----:B------:R-:W-:-:S07]  /*b7d80*/  MOV R0, 0xb7da0 ;  /* 0x000b7da000007802 */ /* 0x000fce0000000f00 */
[----:B0-----:R-:W-:Y:S05]  /*b7d90*/  CALL.REL.NOINC `($__internal_1_$__cuda_sm20_div_rn_f64_full) ;  /* 0x0000098800447944 */ /* 0x001fea0003c00000 */
[----:B------:R-:W-:Y:S02]  /*b7da0*/  IMAD.MOV.U32 R4, RZ, RZ, R12 ;  /* 0x000000ffff047224 */ /* 0x000fe400078e000c */
[----:B------:R-:W-:-:S05]  /*b7db0*/  IMAD.MOV.U32 R5, RZ, RZ, R13 ;  /* 0x000000ffff057224 */ /* 0x000fca00078e000d */
[----:B------:R1:W-:Y:S02]  /*b7dc0*/  STL.64 [R1+0x7788], R4 ;  /* 0x0077880401007387 */ /* 0x0003e40000100a00 */
.L_x_1827:
[----:B------:R-:W-:Y:S05]  /*b7dd0*/  BSYNC.RECONVERGENT B3 ;  /* 0x0000000000037941 */ /* 0x000fea0003800200 */
.L_x_1826:
[----:B------:R-:W2:Y:S04]  /*b7de0*/  LDL.64 R12, [R1+0x44f8] ;  /* 0x0044f800010c7983 */ /* 0x000ea80000100a00 */
[----:B------:R-:W3:Y:S04]  /*b7df0*/  LDL.64 R8, [R1+0x7788] ;  /* 0x0077880001087983 */ /* 0x000ee80000100a00 */
[----:B------:R-:W4:Y:S04]  /*b7e00*/  LDL.LU.64 R62, [R1+0x78e8] ;  /* 0x0078e800013e7983 */ /* 0x000f280000300a00 */
[----:B------:R-:W5:Y:S01]  /*b7e10*/  LDL.LU.64 R28, [R1+0x78f0] ;  /* 0x0078f000011c7983 */ /* 0x000f620000300a00 */
[----:B-1----:R-:W-:Y:S01]  /*b7e20*/  IMAD.MOV.U32 R4, RZ, RZ, 0x1 ;  /* 0x00000001ff047424 */ /* 0x002fe200078e00ff */
[----:B------:R-:W-:Y:S01]  /*b7e30*/  BSSY.RECONVERGENT B3, `(.L_x_1828) ;  /* 0x000001b000037945 */ /* 0x000fe20003800200 */
[----:B--2---:R-:W1:Y:S01]  /*b7e40*/  MUFU.RCP64H R5, R13 ;  /* 0x0000000d00057308 */ /* 0x004e620000001800 */
[----:B---3--:R-:W-:Y:S01]  /*b7e50*/  MOV R32, R8 ;  /* 0x0000000800207202 */ /* 0x008fe20000000f00 */
[----:B------:R-:W-:-:S02]  /*b7e60*/  IMAD.MOV.U32 R33, RZ, RZ, R9 ;  /* 0x000000ffff217224 */ /* 0x000fc400078e0009 */
        /* <DEDUP_REMOVED lines=15> */
[----:B-1----:R-:W-:Y:S05]  /*b7f60*/  @P1 BRA P2, `(.L_x_1829) ;  /* 0x00000000001c1947 */ /* 0x002fea0001000000 */
[----:B------:R-:W-:Y:S01]  /*b7f70*/  MOV R174, R12 ;  /* 0x0000000c00ae7202 */ /* 0x000fe20000000f00 */
[----:B------:R-:W-:Y:S01]  /*b7f80*/  IMAD.MOV.U32 R175, RZ, RZ, R13 ;  /* 0x000000ffffaf7224 */ /* 0x000fe200078e000d */
[----:B------:R-:W-:-:S07]  /*b7f90*/  MOV R0, 0xb7fb0 ;  /* 0x000b7fb000007802 */ /* 0x000fce0000000f00 */
[----:B0-----:R-:W-:Y:S05]  /*b7fa0*/  CALL.REL.NOINC `($__internal_1_$__cuda_sm20_div_rn_f64_full) ;  /* 0x0000098400c07944 */ /* 0x001fea0003c00000 */
[----:B------:R-:W-:Y:S01]  /*b7fb0*/  IMAD.MOV.U32 R8, RZ, RZ, R12 ;  /* 0x000000ffff087224 */ /* 0x000fe200078e000c */
[----:B------:R-:W-:-:S05]  /*b7fc0*/  MOV R9, R13 ;  /* 0x0000000d00097202 */ /* 0x000fca0000000f00 */
[----:B------:R1:W-:Y:S02]  /*b7fd0*/  STL.64 [R1+0x7780], R8 ;  /* 0x0077800801007387 */ /* 0x0003e40000100a00 */
.L_x_1829:
[----:B------:R-:W-:Y:S05]  /*b7fe0*/  BSYNC.RECONVERGENT B3 ;  /* 0x0000000000037941 */ /* 0x000fea0003800200 */
.L_x_1828:
[----:B------:R-:W2:Y:S04]  /*b7ff0*/  LDL.64 R32, [R1+0x7800] ;  /* 0x0078000001207983 */ /* 0x000ea80000100a00 */
[----:B------:R-:W3:Y:S04]  /*b8000*/  LDL.64 R12, [R1+0x7780] ;  /* 0x00778000010c7983 */ /* 0x000ee80000100a00 */
[----:B------:R-:W4:Y:S04]  /*b8010*/  LDL.LU.64 R28, [R1+0x83b0] ;  /* 0x0083b000011c7983 */ /* 0x000f280000300a00 */
[----:B------:R-:W5:Y:S01]  /*b8020*/  LDL.LU.64 R64, [R1+0x83b8] ;  /* 0x0083b80001407983 */ /* 0x000f620000300a00 */
[----:B-1----:R-:W-:Y:S01]  /*b8030*/  HFMA2 R8, -RZ, RZ, 0, 5.9604644775390625e-08 ;  /* 0x00000001ff087431 */ /* 0x002fe200000001ff */
[----:B------:R-:W-:Y:S01]  /*b8040*/  BSSY.RECONVERGENT B3, `(.L_x_1830) ;  /* 0x000001b000037945 */ /* 0x000fe20003800200 */
[----:B--2---:R-:W1:Y:S01]  /*b8050*/  MUFU.RCP64H R9, R33 ;  /* 0x0000002100097308 */ /* 0x004e620000001800 */
[----:B---3--:R-:W-:-:S02]  /*b8060*/  IMAD.MOV.U32 R68, RZ, RZ, R12 ;  /* 0x000000ffff447224 */ /* 0x008fc400078e000c */
[----:B------:R-:W-:Y:S01]  /*b8070*/  IMAD.MOV.U32 R69, RZ, RZ, R13 ;  /* 0x000000ffff457224 */ /* 0x000fe200078e000d */
        /* <DEDUP_REMOVED lines=16> */
[----:B------:R-:W-:Y:S01]  /*b8180*/  IMAD.MOV.U32 R174, RZ, RZ, R32 ;  /* 0x000000ffffae7224 */ /* 0x000fe200078e0020 */
[----:B------:R-:W-:Y:S01]  /*b8190*/  MOV R0, 0xb81c0 ;  /* 0x000b81c000007802 */ /* 0x000fe20000000f00 */
[----:B------:R-:W-:-:S07]  /*b81a0*/  IMAD.MOV.U32 R175, RZ, RZ, R33 ;  /* 0x000000ffffaf7224 */ /* 0x000fce00078e0021 */
[----:B0-----:R-:W-:Y:S05]  /*b81b0*/  CALL.REL.NOINC `($__internal_1_$__cuda_sm20_div_rn_f64_full) ;  /* 0x00000984003c7944 */ /* 0x001fea0003c00000 */
[----:B------:R-:W-:Y:S01]  /*b81c0*/  MOV R8, R12 ;  /* 0x0000000c00087202 */ /* 0x000fe20000000f00 */
[----:B------:R-:W-:-:S05]  /*b81d0*/  IMAD.MOV.U32 R9, RZ, RZ, R13 ;  /* 0x000000ffff097224 */ /* 0x000fca00078e000d */
[----:B------:R1:W-:Y:S02]  /*b81e0*/  STL.64 [R1+0x7778], R8 ;  /* 0x0077780801007387 */ /* 0x0003e40000100a00 */
.L_x_1831:
[----:B------:R-:W-:Y:S05]  /*b81f0*/  BSYNC.RECONVERGENT B3 ;  /* 0x0000000000037941 */ /* 0x000fea0003800200 */
.L_x_1830:
[----:B------:R-:W2:Y:S04]  /*b8200*/  LDL.64 R64, [R1+0x80b8] ;  /* 0x0080b80001407983 */ /* 0x000ea80000100a00 */
[----:B------:R-:W3:Y:S04]  /*b8210*/  LDL.64 R12, [R1+0x7778] ;  /* 0x00777800010c7983 */ /* 0x000ee80000100a00 */
[----:B------:R-:W4:Y:S04]  /*b8220*/  LDL.LU.64 R112, [R1+0x7700] ;  /* 0x0077000001707983 */ /* 0x000f280000300a00 */
[----:B------:R-:W4:Y:S04]  /*b8230*/  LDL.LU.64 R62, [R1+0x86d8] ;  /* 0x0086d800013e7983 */ /* 0x000f280000300a00 */
[----:B------:R-:W5:Y:S04]  /*b8240*/  LDL.LU.64 R100, [R1+0x8880] ;  /* 0x0088800001647983 */ /* 0x000f680000300a00 */
[----:B------:R-:W5:Y:S01]  /*b8250*/  LDL.LU.64 R88, [R1+0x84a0] ;  /* 0x0084a00001587983 */ /* 0x000f620000300a00 */
[----:B-1----:R-:W-:Y:S01]  /*b8260*/  IMAD.MOV.U32 R8, RZ, RZ, 0x1 ;  /* 0x00000001ff087424 */ /* 0x002fe200078e00ff */
[----:B------:R-:W-:Y:S01]  /*b8270*/  BSSY.RECONVERGENT B3, `(.L_x_1832) ;  /* 0x000001b000037945 */ /* 0x000fe20003800200 */
[----:B--2---:R-:W1:Y:S01]  /*b8280*/  MUFU.RCP64H R9, R65 ;  /* 0x0000004100097308 */ /* 0x004e620000001800 */
[----:B---3--:R-:W-:Y:S01]  /*b8290*/  IMAD.MOV.U32 R94, RZ, RZ, R12 ;  /* 0x000000ffff5e7224 */ /* 0x008fe200078e000c */
        /* <DEDUP_REMOVED lines=18> */
[----:B------:R-:W-:Y:S02]  /*b83c0*/  MOV R175, R65 ;  /* 0x0000004100af7202 */ /* 0x000fe40000000f00 */
[----:B------:R-:W-:-:S07]  /*b83d0*/  MOV R0, 0xb83f0 ;  /* 0x000b83f000007802 */ /* 0x000fce0000000f00 */
[----:B0-----:R-:W-:Y:S05]  /*b83e0*/  CALL.REL.NOINC `($__internal_1_$__cuda_sm20_div_rn_f64_full) ;  /* 0x0000098000b07944 */ /* 0x001fea0003c00000 */
[----:B------:R-:W-:Y:S02]  /*b83f0*/  IMAD.MOV.U32 R8, RZ, RZ, R12 ;  /* 0x000000ffff087224 */ /* 0x000fe400078e000c */
[----:B------:R-:W-:-:S05]  /*b8400*/  IMAD.MOV.U32 R9, RZ, RZ, R13 ;  /* 0x000000ffff097224 */ /* 0x000fca00078e000d */
[----:B------:R1:W-:Y:S02]  /*b8410*/  STL.64 [R1+0x7770], R8 ;  /* 0x0077700801007387 */ /* 0x0003e40000100a00 */
.L_x_1833:
[----:B------:R-:W-:Y:S05]  /*b8420*/  BSYNC.RECONVERGENT B3 ;  /* 0x0000000000037941 */ /* 0x000fea0003800200 */
.L_x_1832:
[----:B------:R-:W2:Y:S04]  /*b8430*/  LDL.64 R68, [R1+0x8328] ;  /* 0x0083280001447983 */ /* 0x000ea80000100a00 */
[----:B------:R-:W3:Y:S04]  /*b8440*/  LDL.64 R12, [R1+0x7770] ;  /* 0x00777000010c7983 */ /* 0x000ee80000100a00 */
[----:B------:R-:W4:Y:S04]  /*b8450*/  LDL.64 R88, [R1+0x4590] ;  /* 0x0045900001587983 */ /* 0x000f280000100a00 */
[----:B------:R-:W5:Y:S04]  /*b8460*/  LDL.128 R132, [R1+0x4580] ;  /* 0x0045800001847983 */ /* 0x000f680000100c00 */
[----:B------:R-:W4:Y:S01]  /*b8470*/  LDL.LU.64 R124, [R1+0x85e8] ;  /* 0x0085e800017c7983 */ /* 0x000f220000300a00 */
        /* <DEDUP_REMOVED lines=14> */
[----:B-----5:R1:W-:Y:S04]  /*b8560*/  STL.128 [R1+0x86d0], R132 ;  /* 0x0086d08401007387 */ /* 0x0203e80000100c00 */
[----:B------:R1:W-:Y:S03]  /*b8570*/  STL.64 [R1+0x77a0], R112 ;  /* 0x0077a07001007387 */ /* 0x0003e60000100a00 */
[----:B------:R-:W-:Y:S01]  /*b8580*/  FFMA R0, RZ, R69, R113 ;  /* 0x00000045ff007223 */ /* 0x000fe20000000071 */
[----:B----4-:R1:W-:Y:S01]  /*b8590*/  STL.64 [R1+0x8880], R88 ;  /* 0x0088805801007387 */ /* 0x0103e20000100a00 */
[----:B------:R-:W-:-:S03]  /*b85a0*/  FSETP.GEU.AND P2, PT, |R9|, 6.5827683646048100446e-37, PT ;  /* 0x036000000900780b */ /* 0x000fc60003f4e200 */
[----:B------:R-:W-:Y:S01]  /*b85b0*/  FSETP.GT.AND P1, PT, |R0|, 1.469367938527859385e-39, PT ;  /* 0x001000000000780b */ /* 0x000fe20003f24200 */
[----:B------:R-:W-:Y:S01]  /*b85c0*/  IMAD.MOV.U32 R100, RZ, RZ, R132 ;  /* 0x000000ffff647224 */ /* 0x000fe200078e0084 */
[----:B------:R-:W-:Y:S01]  /*b85d0*/  MOV R101, R133 ;  /* 0x0000008500657202 */ /* 0x000fe20000000f00 */
[-C--:B------:R-:W-:Y:S02]  /*b85e0*/  DFMA R24, R124, R94.reuse, R24 ;  /* 0x0000005e7c18722b */ /* 0x080fe40000000018 */
[----:B------:R-:W-:-:S03]  /*b85f0*/  DFMA R62, R88, R94, R62 ;  /* 0x0000005e583e722b */ /* 0x000fc6000000003e */
[----:B------:R-:W-:-:S05]  /*b8600*/  DFMA R64, R100, R94, R148 ;  /* 0x0000005e6440722b */ /* 0x000fca0000000094 */
[----:B-1----:R-:W-:Y:S06]  /*b8610*/  @P1 BRA P2, `(.L_x_1835) ;  /* 0x00000000001c1947 */ /* 0x002fec0001000000 */
[----:B------:R-:W-:Y:S01]  /*b8620*/  IMAD.MOV.U32 R174, RZ, RZ, R68 ;  /* 0x000000ffffae7224 */ /* 0x000fe200078e0044 */
[----:B------:R-:W-:Y:S02]  /*b8630*/  MOV R175, R69 ;  /* 0x0000004500af7202 */ /* 0x000fe40000000f00 */
[----:B------:R-:W-:-:S07]  /*b8640*/  MOV R0, 0xb8660 ;  /* 0x000b866000007802 */ /* 0x000fce0000000f00 */
[----:B0-----:R-:W-:Y:S05]  /*b8650*/  CALL.REL.NOINC `($__internal_1_$__cuda_sm20_div_rn_f64_full) ;  /* 0x0000098000147944 */ /* 0x001fea0003c00000 */
[----:B------:R-:W-:Y:S02]  /*b8660*/  IMAD.MOV.U32 R8, RZ, RZ, R12 ;  /* 0x000000ffff087224 */ /* 0x000fe400078e000c */
[----:B------:R-:W-:-:S05]  /*b8670*/  IMAD.MOV.U32 R9, RZ, RZ, R13 ;  /* 0x000000ffff097224 */ /* 0x000fca00078e000d */
[----:B------:R1:W-:Y:S02]  /*b8680*/  STL.64 [R1+0x77a0], R8 ;  /* 0x0077a00801007387 */ /* 0x0003e40000100a00 */
.L_x_1835:
[----:B------:R-:W-:Y:S05]  /*b8690*/  BSYNC.RECONVERGENT B3 ;  /* 0x0000000000037941 */ /* 0x000fea0003800200 */
.L_x_1834:
[----:B------:R-:W2:Y:S04]  /*b86a0*/  LDL.64 R12, [R1+0x77a0] ;  /* 0x0077a000010c7983 */ /* 0x000ea80000100a00 */
[----:B------:R-:W3:Y:S04]  /*b86b0*/  LDL.128 R132, [R1+0x45d0] ;  /* 0x0045d00001847983 */ /* 0x000ee80000100c00 */
[----:B------:R-:W4:Y:S04]  /*b86c0*/  LDL.LU.64 R124, [R1+0x88c8] ;  /* 0x0088c800017c7983 */ /* 0x000f280000300a00 */
[----:B------:R-:W5:Y:S01]  /*b86d0*/  LDL.64 R100, [R1+0x88c0] ;  /* 0x0088c00001647983 */ /* 0x000f620000100a00 */
[----:B-1----:R-:W1:Y:S01]  /*b86e0*/  MUFU.RCP64H R9, R217 ;  /* 0x000000d900097308 */ /* 0x002e620000001800 */
[----:B------:R-:W-:Y:S01]  /*b86f0*/  IMAD.MOV.U32 R8, RZ, RZ, 0x1 ;  /* 0x00000001ff087424 */ /* 0x000fe200078e00ff */
[----:B------:R-:W-:Y:S01]  /*b8700*/  BSSY.RECONVERGENT B3, `(.L_x_1836) ;  /* 0x000001e000037945 */ /* 0x000fe20003800200 */
[----:B--2---:R-:W-:Y:S01]  /*b8710*/  MOV R94, R12 ;  /* 0x0000000c005e7202 */ /* 0x004fe20000000f00 */
[----:B------:R-:W-:-:S03]  /*b8720*/  IMAD.MOV.U32 R95, RZ, RZ, R13 ;  /* 0x000000ffff5f7224 */ /* 0x000fc600078e000d */
        /* <DEDUP_REMOVED lines=27> */
.L_x_1837:
[----:B------:R-:W-:Y:S05]  /*b88e0*/  BSYNC.RECONVERGENT B3 ;  /* 0x0000000000037941 */ /* 0x000fea0003800200 */
.L_x_1836:
[----:B------:R-:W2:Y:S04]  /*b88f0*/  LDL.128 R124, [R1+0x46f0] ;  /* 0x0046f000017c7983 */ /* 0x000ea80000100c00 */
[----:B------:R-:W3:Y:S01]  /*b8900*/  LDL.64 R112, [R1+0x77b8] ;  /* 0x0077b80001707983 */ /* 0x000ee20000100a00 */
[----:B-1----:R-:W1:Y:S01]  /*b8910*/  MUFU.RCP64H R9, R139 ;  /* 0x0000008b00097308 */ /* 0x002e620000001800 */
[----:B------:R-:W-:-:S06]  /*b8920*/  IMAD.MOV.U32 R8, RZ, RZ, 0x1 ;  /* 0x00000001ff087424 */ /* 0x000fcc00078e00ff */
[----:B-1----:R-:W-:-:S08]  /*b8930*/  DFMA R12, -R138, R8, 1 ;  /* 0x3ff000008a0c742b */ /* 0x002fd00000000108 */
[----:B------:R-:W-:-:S08]  /*b8940*/  DFMA R12, R12, R12, R12 ;  /* 0x0000000c0c0c722b */ /* 0x000fd0000000000c */
[----:B------:R-:W-:-:S08]  /*b8950*/  DFMA R8, R8, R12, R8 ;  /* 0x0000000c0808722b */ /* 0x000fd00000000008 */
[----:B------:R-:W-:-:S08]  /*b8960*/  DFMA R12, -R138, R8, 1 ;  /* 0x3ff000008a0c742b */ /* 0x000fd00000000108 */
[----:B------:R-:W-:-:S08]  /*b8970*/  DFMA R8, R8, R12, R8 ;  /* 0x0000000c0808722b */ /* 0x000fd00000000008 */
[----:B------:R-:W-:-:S08]  /*b8980*/  DMUL R12, R8, -R152 ;  /* 0x80000098080c7228 */ /* 0x000fd00000000000 */
[----:B------:R-:W-:Y:S01]  /*b8990*/  DFMA R88, -R138, R12, -R152 ;  /* 0x0000000c8a58722b */ /* 0x000fe20000000998 */
[----:B------:R-:W-:Y:S01]  /*b89a0*/  BSSY.RECONVERGENT B3, `(.L_x_1838) ;  /* 0x0000017000037945 */ /* 0x000fe20003800200 */
[----:B--2---:R1:W-:Y:S01]  /*b89b0*/  STL.128 [R1+0x8450], R124 ;  /* 0x0084507c01007387 */ /* 0x0043e20000100c00 */
[----:B------:R-:W-:Y:S01]  /*b89c0*/  IMAD.MOV.U32 R100, RZ, RZ, R124 ;  /* 0x000000ffff647224 */ /* 0x000fe200078e007c */
[----:B------:R-:W-:-:S04]  /*b89d0*/  MOV R101, R125 ;  /* 0x0000007d00657202 */ /* 0x000fc80000000f00 */
[----:B-1----:R-:W-:Y:S02]  /*b89e0*/  DFMA R124, R8, R88, R12 ;  /* 0x00000058087c722b */ /* 0x002fe4000000000c */
[----:B------:R-:W-:-:S05]  /*b89f0*/  DADD R8, -RZ, -R152 ;  /* 0x00000000ff087229 */ /* 0x000fca0000000998 */
[----:B------:R1:W-:Y:S03]  /*b8a00*/  STL.64 [R1+0x7bc0], R124 ;  /* 0x007bc07c01007387 */ /* 0x0003e60000100a00 */
[----:B------:R-:W-:Y:S02]  /*b8a10*/  FFMA R0, RZ, R139, R125 ;  /* 0x0000008bff007223 */ /* 0x000fe4000000007d */
[----:B------:R-:W-:-:S03]  /*b8a20*/  FSETP.GEU.AND P2, PT, |R9|, 6.5827683646048100446e-37, PT ;  /* 0x036000000900780b */ /* 0x000fc60003f4e200 */
[----:B------:R-:W-:Y:S01]  /*b8a30*/  FSETP.GT.AND P1, PT, |R0|, 1.469367938527859385e-39, PT ;  /* 0x001000000000780b */ /* 0x000fe20003f24200 */
[----:B------:R-:W-:Y:S01]  /*b8a40*/  IMAD.MOV.U32 R95, RZ, RZ, R127 ;  /* 0x000000ffff5f7224 */ /* 0x000fe200078e007f */
[----:B------:R-:W-:Y:S01]  /*b8a50*/  MOV R94, R126 ;  /* 0x0000007e005e7202 */ /* 0x000fe20000000f00 */
[-C--:B---3--:R-:W-:Y:S02]  /*b8a60*/  DFMA R68, R218, R112.reuse, R68 ;  /* 0x00000070da44722b */ /* 0x088fe40000000044 */
        /* <DEDUP_REMOVED lines=10> */
.L_x_1839:
[----:B------:R-:W-:Y:S05]  /*b8b10*/  BSYNC.RECONVERGENT B3 ;  /* 0x0000000000037941 */ /* 0x000fea0003800200 */
.L_x_1838:
[----:B------:R-:W2:Y:S04]  /*b8b20*/  LDL.64 R112, [R1+0x7c50] ;  /* 0x007c500001707983 */ /* 0x000ea80000100a00 */
[----:B------:R-:W3:Y:S04]  /*b8b30*/  LDL.64 R12, [R1+0x7bc0] ;  /* 0x007bc000010c7983 */ /* 0x000ee80000100a00 */
[----:B------:R-:W4:Y:S04]  /*b8b40*/  LDL.LU.64 R134, [R1+0x87d8] ;  /* 0x0087d80001867983 */ /* 0x000f280000300a00 */
[----:B------:R-:W5:Y:S04]  /*b8b50*/  LDL.LU.64 R132, [R1+0x8828] ;  /* 0x0088280001847983 */ /* 0x000f680000300a00 */
[----:B------:R-:W5:Y:S04]  /*b8b60*/  LDL.64 R100, [R1+0x87d0] ;  /* 0x0087d00001647983 */ /* 0x000f680000100a00 */
[----:B------:R-:W5:Y:S01]  /*b8b70*/  LDL.64 R124, [R1+0x8820] ;  /* 0x00882000017c7983 */ /* 0x000f620000100a00 */
        /* <DEDUP_REMOVED lines=20> */
[-C--:B------:R-:W-:Y:S02]  /*b8cc0*/  DFMA R100, R100, R126.reuse, R234 ;  /* 0x0000007e6464722b */ /* 0x080fe400000000ea */
[----:B------:R-:W-:-:S06]  /*b8cd0*/  DFMA R62, R124, R126, R62 ;  /* 0x0000007e7c3e722b */ /* 0x000fcc000000003e */
        /* <DEDUP_REMOVED lines=8> */
.L_x_1841:
[----:B------:R-:W-:Y:S05]  /*b8d60*/  BSYNC.RECONVERGENT B3 ;  /* 0x0000000000037941 */ /* 0x000fea0003800200 */
.L_x_1840:
[----:B------:R-:W2:Y:S04]  /*b8d70*/  LDL.64 R12, [R1+0x7bc8] ;  /* 0x007bc800010c7983 */ /* 0x000ea80000100a00 */
[----:B------:R-:W3:Y:S04]  /*b8d80*/  LDL.64 R112, [R1+0x4780] ;  /* 0x0047800001707983 */ /* 0x000ee80000100a00 */
[----:B------:R-:W4:Y:S04]  /*b8d90*/  LDL.LU.64 R132, [R1+0x7c58] ;  /* 0x007c580001847983 */ /* 0x000f280000300a00 */
[----:B------:R-:W5:Y:S01]  /*b8da0*/  LDL.LU.64 R128, [R1+0x80c8] ;  /* 0x0080c80001807983 */ /* 0x000f620000300a00 */
[----:B-1----:R-:W1:Y:S01]  /*b8db0*/  MUFU.RCP64H R9, R181 ;  /* 0x000000b500097308 */ /* 0x002e620000001800 */
[----:B------:R-:W-:Y:S01]  /*b8dc0*/  HFMA2 R8, -RZ, RZ, 0, 5.9604644775390625e-08 ;  /* 0x00000001ff087431 */ /* 0x000fe200000001ff */
[----:B------:R-:W-:Y:S01]  /*b8dd0*/  BSSY.RECONVERGENT B3, `(.L_x_1842) ;  /* 0x000001c000037945 */ /* 0x000fe20003800200 */
[----:B--2---:R-:W-:-:S02]  /*b8de0*/  IMAD.MOV.U32 R124, RZ, RZ, R12 ;  /* 0x000000ffff7c7224 */ /* 0x004fc400078e000c */
[----:B------:R-:W-:Y:S02]  /*b8df0*/  IMAD.MOV.U32 R125, RZ, RZ, R13 ;  /* 0x000000ffff7d7224 */ /* 0x000fe400078e000d */
        /* <DEDUP_REMOVED lines=9> */
[----:B---3--:R1:W-:Y:S04]  /*b8e90*/  STL.64 [R1+0x88b8], R112 ;  /* 0x0088b87001007387 */ /* 0x0083e80000100a00 */
[----:B------:R1:W-:Y:S03]  /*b8ea0*/  STL.64 [R1+0x7b48], R126 ;  /* 0x007b487e01007387 */ /* 0x0003e60000100a00 */
[----:B------:R-:W-:-:S02]  /*b8eb0*/  FFMA R0, RZ, R181, R127 ;  /* 0x000000b5ff007223 */ /* 0x000fc4000000007f */
[----:B------:R-:W-:-:S03]  /*b8ec0*/  FSETP.GEU.AND P2, PT, |R9|, 6.5827683646048100446e-37, PT ;  /* 0x036000000900780b */ /* 0x000fc60003f4e200 */
[----:B------:R-:W-:Y:S01]  /*b8ed0*/  FSETP.GT.AND P1, PT, |R0|, 1.469367938527859385e-39, PT ;  /* 0x001000000000780b */ /* 0x000fe20003f24200 */
[-C--:B----4-:R-:W-:Y:S02]  /*b8ee0*/  DFMA R32, R132, R124.reuse, R242 ;  /* 0x0000007c8420722b */ /* 0x090fe400000000f2 */
[-C--:B-----5:R-:W-:Y:S02]  /*b8ef0*/  DFMA R88, R128, R124.reuse, R88 ;  /* 0x0000007c8058722b */ /* 0x0a0fe40000000058 */
[----:B------:R-:W-:-:S08]  /*b8f00*/  DFMA R4, R112, R124, R68 ;  /* 0x0000007c7004722b */ /* 0x000fd00000000044 */
        /* <DEDUP_REMOVED lines=8> */
.L_x_1843:
[----:B------:R-:W-:Y:S05]  /*b8f90*/  BSYNC.RECONVERGENT B3 ;  /* 0x0000000000037941 */ /* 0x000fea0003800200 */
.L_x_1842:
[----:B------:R-:W2:Y:S04]  /*b8fa0*/  LDL.64 R12, [R1+0x7b48] ;  /* 0x007b4800010c7983 */ /* 0x000ea80000100a00 */
[----:B------:R-:W3:Y:S04]  /*b8fb0*/  LDL.64 R112, [R1+0x48a0] ;  /* 0x0048a00001707983 */ /* 0x000ee80000100a00 */
[----:B------:R-:W4:Y:S04]  /*b8fc0*/  LDL.64 R128, [R1+0x8730] ;  /* 0x0087300001807983 */ /* 0x000f280000100a00 */
[----:B------:R-:W5:Y:S04]  /*b8fd0*/  LDL.LU.64 R132, [R1+0x7738] ;  /* 0x0077380001847983 */ /* 0x000f680000300a00 */
[----:B------:R-:W5:Y:S01]  /*b8fe0*/  LDL.64 R126, [R1+0x8738] ;  /* 0x00873800017e7983 */ /* 0x000f620000100a00 */
[----:B-1----:R-:W1:Y:S01]  /*b8ff0*/  MUFU.RCP64H R9, R93 ;  /* 0x0000005d00097308 */ /* 0x002e620000001800 */
[----:B------:R-:W-:Y:S01]  /*b9000*/  IMAD.MOV.U32 R8, RZ, RZ, 0x1 ;  /* 0x00000001ff087424 */ /* 0x000fe200078e00ff */
[----:B------:R-:W-:Y:S01]  /*b9010*/  BSSY.RECONVERGENT B3, `(.L_x_1844) ;  /* 0x000001d000037945 */ /* 0x000fe20003800200 */
[----:B--2---:R-:W-:Y:S01]  /*b9020*/  IMAD.MOV.U32 R124, RZ, RZ, R12 ;  /* 0x000000ffff7c7224 */ /* 0x004fe200078e000c */
[----:B------:R-:W-:-:S03]  /*b9030*/  MOV R125, R13 ;  /* 0x0000000d007d7202 */ /* 0x000fc60000000f00 */
        /* <DEDUP_REMOVED lines=16> */
[-C--:B------:R-:W-:Y:S02]  /*b9140*/  DFMA R2, R126, R124.reuse, R2 ;  /* 0x0000007c7e02722b */ /* 0x080fe40000000002 */
[----:B------:R-:W-:-:S06]  /*b9150*/  DFMA R88, R112, R124, R20 ;  /* 0x0000007c7058722b */ /* 0x000fcc0000000014 */
        /* <DEDUP_REMOVED lines=8> */
.L_x_1845:
[----:B------:R-:W-:Y:S05]  /*b91e0*/  BSYNC.RECONVERGENT B3 ;  /* 0x0000000000037941 */ /* 0x000fea0003800200 */
.L_x_1844:
[----:B------:R-:W2:Y:S04]  /*b91f0*/  LDL.64 R12, [R1+0x77c8] ;  /* 0x0077c800010c7983 */ /* 0x000ea80000100a00 */
[----:B------:R-:W3:Y:S04]  /*b9200*/  LDL.64 R112, [R1+0x8798] ;  /* 0x0087980001707983 */ /* 0x000ee80000100a00 */
[----:B------:R-:W4:Y:S04]  /*b9210*/  LDL.64 R124, [R1+0x4968] ;  /* 0x00496800017c7983 */ /* 0x000f280000100a00 */
[----:B------:R-:W5:Y:S04]  /*b9220*/  LDL.64 R134, [R1+0x8790] ;  /* 0x0087900001867983 */ /* 0x000f680000100a00 */
[----:B------:R-:W5:Y:S04]  /*b9230*/  LDL.64 R132, [R1+0x86a0] ;  /* 0x0086a00001847983 */ /* 0x000f680000100a00 */
        /* <DEDUP_REMOVED lines=15> */
[----:B------:R-:W-:Y:S03]  /*b9330*/  STL.64 [R1+0x78c0], R136 ;  /* 0x0078c08801007387 */ /* 0x000fe60000100a00 */
[----:B------:R-:W-:Y:S02]  /*b9340*/  FFMA R0, RZ, R131, R137 ;  /* 0x00000083ff007223 */ /* 0x000fe40000000089 */
[----:B------:R-:W-:-:S03]  /*b9350*/  FSETP.GEU.AND P2, PT, |R9|, 6.5827683646048100446e-37, PT ;  /* 0x036000000900780b */ /* 0x000fc60003f4e200 */
[----:B------:R-:W-:Y:S01]  /*b9360*/  FSETP.GT.AND P1, PT, |R0|, 1.469367938527859385e-39, PT ;  /* 0x001000000000780b */ /* 0x000fe20003f24200 */
[----:B----4-:R1:W-:Y:S01]  /*b9370*/  STL.64 [R1+0x87b0], R124 ;  /* 0x0087b07c01007387 */ /* 0x0103e20000100a00 */
[-C--:B---3--:R-:W-:Y:S02]  /*b9380*/  DFMA R112, R112, R128.reuse, R4 ;  /* 0x000000807070722b */ /* 0x088fe40000000004 */
[-C--:B-----5:R-:W-:Y:S02]  /*b9390*/  DFMA R20, R134, R128.reuse, R238 ;  /* 0x000000808614722b */ /* 0x0a0fe400000000ee */
[-C--:B------:R-:W-:Y:S02]  /*b93a0*/  DFMA R4, R132, R128.reuse, R100 ;  /* 0x000000808404722b */ /* 0x080fe40000000064 */
[-C--:B------:R-:W-:Y:S02]  /*b93b0*/  DFMA R28, R126, R128.reuse, R94 ;  /* 0x000000807e1c722b */ /* 0x080fe4000000005e */
[----:B-1----:R-:W-:-:S03]  /*b93c0*/  DFMA R124, R124, R128, R230 ;  /* 0x000000807c7c722b */ /* 0x002fc600000000e6 */
[----:B------:R-:W-:Y:S08]  /*b93d0*/  @P1 BRA P2, `(.L_x_1847) ;  /* 0x00000000001c1947 */ /* 0x000ff00001000000 */
[----:B------:R-:W-:Y:S01]  /*b93e0*/  MOV R174, R130 ;  /* 0x0000008200ae7202 */ /* 0x000fe20000000f00 */
[----:B------:R-:W-:Y:S01]  /*b93f0*/  IMAD.MOV.U32 R175, RZ, RZ, R131 ;  /* 0x000000ffffaf7224 */ /* 0x000fe200078e0083 */
[----:B------:R-:W-:-:S07]  /*b9400*/  MOV R0, 0xb9420 ;  /* 0x000b942000007802 */ /* 0x000fce0000000f00 */
[----:B0-----:R-:W-:Y:S05]  /*b9410*/  CALL.REL.NOINC `($__internal_1_$__cuda_sm20_div_rn_f64_full) ;  /* 0x0000097000a47944 */ /* 0x001fea0003c00000 */
[----:B------:R-:W-:Y:S01]  /*b9420*/  IMAD.MOV.U32 R8, RZ, RZ, R12 ;  /* 0x000000ffff087224 */ /* 0x000fe200078e000c */
[----:B------:R-:W-:-:S05]  /*b9430*/  MOV R9, R13 ;  /* 0x0000000d00097202 */ /* 0x000fca0000000f00 */
[----:B------:R1:W-:Y:S02]  /*b9440*/  STL.64 [R1+0x78c0], R8 ;  /* 0x0078c00801007387 */ /* 0x0003e40000100a00 */
.L_x_1847:
[----:B------:R-:W-:Y:S05]  /*b9450*/  BSYNC.RECONVERGENT B3 ;  /* 0x0000000000037941 */ /* 0x000fea0003800200 */
.L_x_1846:
[----:B------:R-:W2:Y:S04]  /*b9460*/  LDL.64 R12, [R1+0x78c0] ;  /* 0x0078c000010c7983 */ /* 0x000ea80000100a00 */
[----:B------:R-:W3:Y:S04]  /*b9470*/  LDL.128 R152, [R1+0x4aa0] ;  /* 0x004aa00001987983 */ /* 0x000ee80000100c00 */
[----:B------:R-:W4:Y:S04]  /*b9480*/  LDL.64 R132, [R1+0x87f0] ;  /* 0x0087f00001847983 */ /* 0x000f280000100a00 */
[----:B------:R-:W5:Y:S04]  /*b9490*/  LDL.LU.64 R138, [R1+0x80d8] ;  /* 0x0080d800018a7983 */ /* 0x000f680000300a00 */
[----:B------:R-:W5:Y:S04]  /*b94a0*/  LDL.64 R100, [R1+0x8680] ;  /* 0x0086800001647983 */ /* 0x000f680000100a00 */
[----:B------:R-:W5:Y:S01]  /*b94b0*/  LDL.64 R134, [R1+0x8688] ;  /* 0x0086880001867983 */ /* 0x000f620000100a00 */
[----:B-1----:R-:W1:Y:S01]  /*b94c0*/  MUFU.RCP64H R9, R27 ;  /* 0x0000001b00097308 */ /* 0x002e620000001800 */
[----:B------:R-:W-:Y:S01]  /*b94d0*/  IMAD.MOV.U32 R8, RZ, RZ, 0x1 ;  /* 0x00000001ff087424 */ /* 0x000fe200078e00ff */
        /* <DEDUP_REMOVED lines=22> */
[-C--:B------:R-:W-:Y:S02]  /*b9640*/  DFMA R94, R134, R128.reuse, R226 ;  /* 0x00000080865e722b */ /* 0x080fe400000000e2 */
[----:B------:R-:W-:-:S02]  /*b9650*/  DFMA R2, R126, R128, R112 ;  /* 0x000000807e02722b */ /* 0x000fc40000000070 */
[----:B-1----:R-:W-:Y:S09]  /*b9660*/  @P1 BRA P2, `(.L_x_1849) ;  /* 0x00000000001c1947 */ /* 0x002ff20001000000 */
[----:B------:R-:W-:Y:S01]  /*b9670*/  MOV R174, R26 ;  /* 0x0000001a00ae7202 */ /* 0x000fe20000000f00 */
[----:B------:R-:W-:Y:S01]  /*b9680*/  IMAD.MOV.U32 R175, RZ, RZ, R27 ;  /* 0x000000ffffaf7224 */ /* 0x000fe200078e001b */
[----:B------:R-:W-:-:S07]  /*b9690*/  MOV R0, 0xb96b0 ;  /* 0x000b96b000007802 */ /* 0x000fce0000000f00 */
[----:B0-----:R-:W-:Y:S05]  /*b96a0*/  CALL.REL.NOINC `($__internal_1_$__cuda_sm20_div_rn_f64_full) ;  /* 0x0000097000007944 */ /* 0x001fea0003c00000 */
[----:B------:R-:W-:Y:S01]  /*b96b0*/  IMAD.MOV.U32 R8, RZ, RZ, R12 ;  /* 0x000000ffff087224 */ /* 0x000fe200078e000c */
[----:B------:R-:W-:-:S05]  /*b96c0*/  MOV R9, R13 ;  /* 0x0000000d00097202 */ /* 0x000fca0000000f00 */
[----:B------:R1:W-:Y:S02]  /*b96d0*/  STL.64 [R1+0x7948], R8 ;  /* 0x0079480801007387 */ /* 0x0003e40000100a00 */
.L_x_1849:
[----:B------:R-:W-:Y:S05]  /*b96e0*/  BSYNC.RECONVERGENT B3 ;  /* 0x0000000000037941 */ /* 0x000fea0003800200 */
.L_x_1848:
[----:B------:R-:W2:Y:S04]  /*b96f0*/  LDL.64 R126, [R1+0x4b08] ;  /* 0x004b0800017e7983 */ /* 0x000ea80000100a00 */
[----:B------:R-:W3:Y:S04]  /*b9700*/  LDL.64 R12, [R1+0x7948] ;  /* 0x00794800010c7983 */ /* 0x000ee80000100a00 */
[----:B------:R-:W4:Y:S04]  /*b9710*/  LDL.64 R148, [R1+0x8740] ;  /* 0x0087400001947983 */ /* 0x000f280000100a00 */
[----:B------:R-:W5:Y:S04]  /*b9720*/  LDL.64 R128, [R1+0x8668] ;  /* 0x0086680001807983 */ /* 0x000f680000100a00 */
[----:B------:R-:W5:Y:S04]  /*b9730*/  LDL.64 R138, [R1+0x8748] ;  /* 0x00874800018a7983 */ /* 0x000f680000100a00 */
[----:B------:R-:W5:Y:S04]  /*b9740*/  LDL.64 R136, [R1+0x8660] ;  /* 0x0086600001887983 */ /* 0x000f680000100a00 */
[----:B------:R-:W5:Y:S01]  /*b9750*/  LDL.64 R132, [R1+0x8490] ;  /* 0x0084900001847983 */ /* 0x000f620000100a00 */
        /* <DEDUP_REMOVED lines=14> */
[----:B------:R1:W-:Y:S04]  /*b9840*/  STL.64 [R1+0x7870], R126 ;  /* 0x0078707e01007387 */ /* 0x0003e80000100a00 */
[----:B------:R1:W-:Y:S03]  /*b9850*/  STL.64 [R1+0x7b40], R152 ;  /* 0x007b409801007387 */ /* 0x0003e60000100a00 */
        /* <DEDUP_REMOVED lines=10> */
[----:B------:R-:W-:Y:S01]  /*b9900*/  MOV R0, 0xb9930 ;  /* 0x000b993000007802 */ /* 0x000fe20000000f00 */
[----:B------:R-:W-:-:S07]  /*b9910*/  IMAD.MOV.U32 R175, RZ, RZ, R127 ;  /* 0x000000ffffaf7224 */ /* 0x000fce00078e007f */
[----:B0-----:R-:W-:Y:S05]  /*b9920*/  CALL.REL.NOINC `($__internal_1_$__cuda_sm20_div_rn_f64_full) ;  /* 0x0000096c00607944 */ /* 0x001fea0003c00000 */
[----:B------:R-:W-:Y:S01]  /*b9930*/  MOV R8, R12 ;  /* 0x0000000c00087202 */ /* 0x000fe20000000f00 */
[----:B------:R-:W-:-:S05]  /*b9940*/  IMAD.MOV.U32 R9, RZ, RZ, R13 ;  /* 0x000000ffff097224 */ /* 0x000fca00078e000d */
[----:B------:R1:W-:Y:S02]  /*b9950*/  STL.64 [R1+0x7b40], R8 ;  /* 0x007b400801007387 */ /* 0x0003e40000100a00 */
.L_x_1851:
[----:B------:R-:W-:Y:S05]  /*b9960*/  BSYNC.RECONVERGENT B3 ;  /* 0x0000000000037941 */ /* 0x000fea0003800200 */
.L_x_1850:
[----:B------:R-:W2:Y:S04]  /*b9970*/  LDL.64 R12, [R1+0x7b40] ;  /* 0x007b4000010c7983 */ /* 0x000ea80000100a00 */
[----:B------:R-:W3:Y:S04]  /*b9980*/  LDL.64 R62, [R1+0x8650] ;  /* 0x00865000013e7983 */ /* 0x000ee80000100a00 */
[----:B------:R-:W4:Y:S04]  /*b9990*/  LDL.64 R134, [R1+0x8410] ;  /* 0x0084100001867983 */ /* 0x000f280000100a00 */
[----:B------:R-:W5:Y:S04]  /*b99a0*/  LDL.64 R132, [R1+0x87a0] ;  /* 0x0087a00001847983 */ /* 0x000f680000100a00 */
        /* <DEDUP_REMOVED lines=31> */
.L_x_1853:
[----:B------:R-:W-:Y:S05]  /*b9ba0*/  BSYNC.RECONVERGENT B3 ;  /* 0x0000000000037941 */ /* 0x000fea0003800200 */
.L_x_1852:
[----:B------:R-:W2:Y:S04]  /*b9bb0*/  LDL.64 R8, [R1+0x7af8] ;  /* 0x007af80001087983 */ /* 0x000ea80000100a00 */
[----:B------:R-:W3:Y:S04]  /*b9bc0*/  LDL.LU.64 R138, [R1+0x7dd0] ;  /* 0x007dd000018a7983 */ /* 0x000ee80000300a00 */
[----:B------:R-:W4:Y:S04]  /*b9bd0*/  LDL.64 R112, [R1+0x84d0] ;  /* 0x0084d00001707983 */ /* 0x000f280000100a00 */
        /* <DEDUP_REMOVED lines=32> */
.L_x_1855:
[----:B------:R-:W-:Y:S05]  /*b9de0*/  BSYNC.RECONVERGENT B3 ;  /* 0x0000000000037941 */ /* 0x000fea0003800200 */
.L_x_1854:
        /* <DEDUP_REMOVED lines=28> */
[-C--:B------:R-:W-:Y:S02]  /*b9fb0*/  DFMA R112, R144, R138.reuse, R62 ;  /* 0x0000008a9070722b */ /* 0x080fe4000000003e */
[-C--:B------:R-:W-:Y:S02]  /*b9fc0*/  DFMA R134, R134, R138.reuse, R4 ;  /* 0x0000008a8686722b */ /* 0x080fe40000000004 */
[----:B------:R-:W-:-:S02]  /*b9fd0*/  DFMA R132, R132, R138, R20 ;  /* 0x0000008a8484722b */ /* 0x000fc40000000014 */
[----:B------:R-:W-:Y:S09]  /*b9fe0*/  @P1 BRA P2, `(.L_x_1857) ;  /* 0x0000000000181947 */ /* 0x000ff20001000000 */
[----:B------:R-:W-:Y:S01]  /*b9ff0*/  IMAD.MOV.U32 R174, RZ, RZ, R220 ;  /* 0x000000ffffae7224 */ /* 0x000fe200078e00dc */
[----:B------:R-:W-:Y:S01]  /*ba000*/  MOV R0, 0xba030 ;  /* 0x000ba03000007802 */ /* 0x000fe20000000f00 */
[----:B------:R-:W-:-:S07]  /*ba010*/  IMAD.MOV.U32 R175, RZ, RZ, R221 ;  /* 0x000000ffffaf7224 */ /* 0x000fce00078e00dd */
[----:B0-----:R-:W-:Y:S05]  /*ba020*/  CALL.REL.NOINC `($__internal_1_$__cuda_sm20_div_rn_f64_full) ;  /* 0x0000096400a07944 */ /* 0x001fea0003c00000 */
[----:B------:R-:W-:Y:S01]  /*ba030*/  MOV R2, R12 ;  /* 0x0000000c00027202 */ /* 0x000fe20000000f00 */
[----:B------:R-:W-:-:S07]  /*ba040*/  IMAD.MOV.U32 R3, RZ, RZ, R13 ;  /* 0x000000ffff037224 */ /* 0x000fce00078e000d */
.L_x_1857:
[----:B------:R-:W-:Y:S05]  /*ba050*/  BSYNC.RECONVERGENT B3 ;  /* 0x0000000000037941 */ /* 0x000fea0003800200 */
.L_x_1856:
[----:B------:R-:W2:Y:S04]  /*ba060*/  LDL.128 R168, [R1+0x4df0] ;  /* 0x004df00001a87983 */ /* 0x000ea80000100c00 */
[----:B------:R-:W3:Y:S04]  /*ba070*/  LDL.64 R158, [R1+0x8778] ;  /* 0x00877800019e7983 */ /* 0x000ee80000100a00 */
[----:B------:R-:W4:Y:S04]  /*ba080*/  LDL.64 R156, [R1+0x8900] ;  /* 0x00890000019c7983 */ /* 0x000f280000100a00 */
[----:B------:R-:W5:Y:S04]  /*ba090*/  LDL.LU.64 R62, [R1+0x86f8] ;  /* 0x0086f800013e7983 */ /* 0x000f680000300a00 */
[----:B------:R-:W5:Y:S04]  /*ba0a0*/  LDL.LU.64 R164, [R1+0x8698] ;  /* 0x0086980001a47983 */ /* 0x000f680000300a00 */
[----:B------:R-:W5:Y:S04]  /*ba0b0*/  LDL.LU.64 R160, [R1+0x7740] ;  /* 0x0077400001a07983 */ /* 0x000f680000300a00 */
[----:B------:R-:W5:Y:S04]  /*ba0c0*/  LDL.64 R138, [R1+0x8770] ;  /* 0x00877000018a7983 */ /* 0x000f680000100a00 */
[----:B------:R-:W5:Y:S04]  /*ba0d0*/  LDL.64 R154, [R1+0x88e8] ;  /* 0x0088e800019a7983 */ /* 0x000f680000100a00 */
[----:B------:R-:W5:Y:S04]  /*ba0e0*/  LDL.LU.64 R152, [R1+0x7728] ;  /* 0x0077280001987983 */ /* 0x000f680000300a00 */
        /* <DEDUP_REMOVED lines=28> */
[-C--:B------:R-:W-:Y:S02]  /*ba2b0*/  DFMA R138, R138, R2.reuse, R160 ;  /* 0x000000028a8a722b */ /* 0x080fe400000000a0 */
[-C--:B------:R-:W-:Y:S02]  /*ba2c0*/  DFMA R68, R154, R2.reuse, R68 ;  /* 0x000000029a44722b */ /* 0x080fe40000000044 */
[----:B------:R-:W-:-:S02]  /*ba2d0*/  DFMA R112, R150, R2, R152 ;  /* 0x000000029670722b */ /* 0x000fc40000000098 */
[-C--:B------:R-:W-:Y:S02]  /*ba2e0*/  DFMA R128, R148, R2.reuse, R128 ;  /* 0x000000029480722b */ /* 0x080fe40000000080 */
[-C--:B------:R-:W-:Y:S02]  /*ba2f0*/  DFMA R124, R146, R2.reuse, R124 ;  /* 0x00000002927c722b */ /* 0x080fe4000000007c */
[----:B------:R-:W-:Y:S01]  /*ba300*/  DFMA R88, R144, R2, R88 ;  /* 0x000000029058722b */ /* 0x000fe20000000058 */
[----:B-1----:R-:W-:Y:S10]  /*ba310*/  @P1 BRA P2, `(.L_x_1859) ;  /* 0x00000000001c1947 */ /* 0x002ff40001000000 */
[----:B------:R-:W-:Y:S01]  /*ba320*/  IMAD.MOV.U32 R174, RZ, RZ, R60 ;  /* 0x000000ffffae7224 */ /* 0x000fe200078e003c */
[----:B------:R-:W-:Y:S02]  /*ba330*/  MOV R175, R61 ;  /* 0x0000003d00af7202 */ /* 0x000fe40000000f00 */
[----:B------:R-:W-:-:S07]  /*ba340*/  MOV R0, 0xba360 ;  /* 0x000ba36000007802 */ /* 0x000fce0000000f00 */
[----:B0-----:R-:W-:Y:S05]  /*ba350*/  CALL.REL.NOINC `($__internal_1_$__cuda_sm20_div_rn_f64_full) ;  /* 0x0000096000d47944 */ /* 0x001fea0003c00000 */
[----:B------:R-:W-:Y:S02]  /*ba360*/  IMAD.MOV.U32 R8, RZ, RZ, R12 ;  /* 0x000000ffff087224 */ /* 0x000fe400078e000c */
[----:B------:R-:W-:-:S05]  /*ba370*/  IMAD.MOV.U32 R9, RZ, RZ, R13 ;  /* 0x000000ffff097224 */ /* 0x000fca00078e000d */
[----:B------:R1:W-:Y:S02]  /*ba380*/  STL.64 [R1+0x7af0], R8 ;  /* 0x007af00801007387 */ /* 0x0003e40000100a00 */
.L_x_1859:
[----:B------:R-:W-:Y:S05]  /*ba390*/  BSYNC.RECONVERGENT B3 ;  /* 0x0000000000037941 */ /* 0x000fea0003800200 */
.L_x_1858:
[----:B------:R-:W2:Y:S04]  /*ba3a0*/  LDL.64 R12, [R1+0x7af0] ;  /* 0x007af000010c7983 */ /* 0x000ea80000100a00 */
[----:B------:R-:W3:Y:S04]  /*ba3b0*/  LDL.64 R152, [R1+0x8218] ;  /* 0x0082180001987983 */ /* 0x000ee80000100a00 */
[----:B------:R-:W4:Y:S04]  /*ba3c0*/  LDL.64 R150, [R1+0x85f0] ;  /* 0x0085f00001967983 */ /* 0x000f280000100a00 */
[----:B------:R-:W5:Y:S04]  /*ba3d0*/  LDL.64 R148, [R1+0x85f8] ;  /* 0x0085f80001947983 */ /* 0x000f680000100a00 */
[----:B------:R-:W5:Y:S01]  /*ba3e0*/  LDL.128 R224, [R1+0x4e60] ;  /* 0x004e600001e07983 */ /* 0x000f620000100c00 */
        /* <DEDUP_REMOVED lines=30> */
.L_x_1861:
[----:B------:R-:W-:Y:S05]  /*ba5d0*/  BSYNC.RECONVERGENT B3 ;  /* 0x0000000000037941 */ /* 0x000fea0003800200 */
.L_x_1860:
[----:B------:R-:W2:Y:S04]  /*ba5e0*/  LDL.64 R12, [R1+0x7aa0] ;  /* 0x007aa000010c7983 */ /* 0x000ea80000100a00 */
[----:B------:R-:W3:Y:S04]  /*ba5f0*/  LDL.128 R160, [R1+0x4ed0] ;  /* 0x004ed00001a07983 */ /* 0x000ee80000100c00 */
[----:B------:R-:W4:Y:S04]  /*ba600*/  LDL.LU.64 R158, [R1+0x7720] ;  /* 0x00772000019e7983 */ /* 0x000f280000300a00 */
[----:B------:R-:W4:Y:S04]  /*ba610*/  LDL.LU.64 R156, [R1+0x7ef0] ;  /* 0x007ef000019c7983 */ /* 0x000f280000300a00 */
[----:B------:R-:W5:Y:S04]  /*ba620*/  LDL.64 R152, [R1+0x8420] ;  /* 0x0084200001987983 */ /* 0x000f680000100a00 */
[----:B------:R-:W5:Y:S04]  /*ba630*/  LDL.64 R150, [R1+0x8428] ;  /* 0x0084280001967983 */ /* 0x000f680000100a00 */
[----:B------:R-:W5:Y:S01]  /*ba640*/  LDL.LU.64 R148, [R1+0x7718] ;  /* 0x0077180001947983 */ /* 0x000f620000300a00 */
        /* <DEDUP_REMOVED lines=22> */
[-C--:B------:R-:W-:Y:S02]  /*ba7b0*/  DFMA R100, R206, R146.reuse, R68 ;  /* 0x00000092ce64722b */ /* 0x080fe40000000044 */
[-C--:B-----5:R-:W-:Y:S02]  /*ba7c0*/  DFMA R128, R152, R146.reuse, R128 ;  /* 0x000000929880722b */ /* 0x0a0fe40000000080 */
        /* <DEDUP_REMOVED lines=10> */
.L_x_1863:
[----:B------:R-:W-:Y:S05]  /*ba870*/  BSYNC.RECONVERGENT B3 ;  /* 0x0000000000037941 */ /* 0x000fea0003800200 */
.L_x_1862:
[----:B------:R-:W2:Y:S04]  /*ba880*/  LDL.64 R12, [R1+0x7d58] ;  /* 0x007d5800010c7983 */ /* 0x000ea80000100a00 */
[----:B------:R-:W3:Y:S04]  /*ba890*/  LDL.128 R156, [R1+0x4f00] ;  /* 0x004f0000019c7983 */ /* 0x000ee80000100c00 */
[----:B------:R-:W4:Y:S01]  /*ba8a0*/  LDL.LU.64 R152, [R1+0x7ac0] ;  /* 0x007ac00001987983 */ /* 0x000f220000300a00 */
        /* <DEDUP_REMOVED lines=14> */
[----:B---3--:R-:W-:Y:S07]  /*ba990*/  STL.128 [R1+0x81f0], R156 ;  /* 0x0081f09c01007387 */ /* 0x008fee0000100c00 */
[----:B------:R-:W-:-:S02]  /*ba9a0*/  FFMA R0, RZ, R97, R147 ;  /* 0x00000061ff007223 */ /* 0x000fc40000000093 */
[----:B------:R-:W-:-:S03]  /*ba9b0*/  FSETP.GEU.AND P2, PT, |R9|, 6.5827683646048100446e-37, PT ;  /* 0x036000000900780b */ /* 0x000fc60003f4e200 */
[----:B------:R-:W-:Y:S01]  /*ba9c0*/  FSETP.GT.AND P1, PT, |R0|, 1.469367938527859385e-39, PT ;  /* 0x001000000000780b */ /* 0x000fe20003f24200 */
[----:B------:R-:W-:Y:S01]  /*ba9d0*/  IMAD.MOV.U32 R149, RZ, RZ, R159 ;  /* 0x000000ffff957224 */ /* 0x000fe200078e009f */
[----:B------:R-:W-:Y:S01]  /*ba9e0*/  MOV R148, R158 ;  /* 0x0000009e00947202 */ /* 0x000fe20000000f00 */
[----:B------:R1:W-:Y:S01]  /*ba9f0*/  STL.64 [R1+0x7878], R146 ;  /* 0x0078789201007387 */ /* 0x0003e20000100a00 */
[----:B----4-:R-:W-:-:S04]  /*baa00*/  DFMA R136, R152, R150, R136 ;  /* 0x000000969888722b */ /* 0x010fc80000000088 */
        /* <DEDUP_REMOVED lines=10> */
.L_x_1865:
[----:B------:R-:W-:Y:S05]  /*baab0*/  BSYNC.RECONVERGENT B3 ;  /* 0x0000000000037941 */ /* 0x000fea0003800200 */
.L_x_1864:
[----:B------:R-:W2:Y:S04]  /*baac0*/  LDL.64 R148, [R1+0x77e8] ;  /* 0x0077e80001947983 */ /* 0x000ea80000100a00 */
[----:B------:R-:W3:Y:S04]  /*baad0*/  LDL.64 R12, [R1+0x7878] ;  /* 0x00787800010c7983 */ /* 0x000ee80000100a00 */
[----:B------:R-:W4:Y:S04]  /*baae0*/  LDL.LU.64 R124, [R1+0x83c0] ;  /* 0x0083c000017c7983 */ /* 0x000f280000300a00 */
        /* <DEDUP_REMOVED lines=22> */
[-C--:B------:R-:W-:Y:S02]  /*bac50*/  DFMA R124, R98, R152.reuse, R146 ;  /* 0x00000098627c722b */ /* 0x080fe40000000092 */
        /* <DEDUP_REMOVED lines=11> */
.L_x_1867:
[----:B------:R-:W-:Y:S05]  /*bad10*/  BSYNC.RECONVERGENT B3 ;  /* 0x0000000000037941 */ /* 0x000fea0003800200 */
.L_x_1866:
[----:B------:R-:W2:Y:S04]  /*bad20*/  LDL.64 R140, [R1+0x85a8] ;  /* 0x0085a800018c7983 */ /* 0x000ea80000100a00 */
[----:B------:R-:W3:Y:S04]  /*bad30*/  LDL.64 R152, [R1+0x8520] ;  /* 0x0085200001987983 */ /* 0x000ee80000100a00 */
[----:B------:R-:W4:Y:S04]  /*bad40*/  LDL.64 R150, [R1+0x8528] ;  /* 0x0085280001967983 */ /* 0x000f280000100a00 */
[----:B------:R-:W5:Y:S04]  /*bad50*/  LDL.LU.64 R156, [R1+0x7748] ;  /* 0x00774800019c7983 */ /* 0x000f680000300a00 */
        /* <DEDUP_REMOVED lines=23> */
[----:B-----5:R-:W-:-:S02]  /*baed0*/  DFMA R24, R154, R68, R156 ;  /* 0x000000449a18722b */ /* 0x020fc4000000009c */
[-C--:B------:R-:W-:Y:S02]  /*baee0*/  DFMA R62, R148, R68.reuse, R64 ;  /* 0x00000044943e722b */ /* 0x080fe40000000040 */
[----:B------:R-:W-:Y:S01]  /*baef0*/  DFMA R94, R146, R68, R94 ;  /* 0x00000044925e722b */ /* 0x000fe2000000005e */
[----:B-1----:R-:W-:Y:S10]  /*baf00*/  @P1 BRA P2, `(.L_x_1869) ;  /* 0x00000000001c1947 */ /* 0x002ff40001000000 */
[----:B------:R-:W-:Y:S01]  /*baf10*/  MOV R174, R90 ;  /* 0x0000005a00ae7202 */ /* 0x000fe20000000f00 */
[----:B------:R-:W-:Y:S01]  /*baf20*/  IMAD.MOV.U32 R175, RZ, RZ, R91 ;  /* 0x000000ffffaf7224 */ /* 0x000fe200078e005b */
[----:B------:R-:W-:-:S07]  /*baf30*/  MOV R0, 0xbaf50 ;  /* 0x000baf5000007802 */ /* 0x000fce0000000f00 */
[----:B0-----:R-:W-:Y:S05]  /*baf40*/  CALL.REL.NOINC `($__internal_1_$__cuda_sm20_div_rn_f64_full) ;  /* 0x0000095400d87944 */ /* 0x001fea0003c00000 */
[----:B------:R-:W-:Y:S01]  /*baf50*/  IMAD.MOV.U32 R8, RZ, RZ, R12 ;  /* 0x000000ffff087224 */ /* 0x000fe200078e000c */
[----:B------:R-:W-:-:S05]  /*baf60*/  MOV R9, R13 ;  /* 0x0000000d00097202 */ /* 0x000fca0000000f00 */
[----:B------:R1:W-:Y:S02]  /*baf70*/  STL.64 [R1+0x7848], R8 ;  /* 0x0078480801007387 */ /* 0x0003e40000100a00 */
.L_x_1869:
[----:B------:R-:W-:Y:S05]  /*baf80*/  BSYNC.RECONVERGENT B3 ;  /* 0x0000000000037941 */ /* 0x000fea0003800200 */
.L_x_1868:
[----:B------:R-:W2:Y:S04]  /*baf90*/  LDL.64 R12, [R1+0x7848] ;  /* 0x00784800010c7983 */ /* 0x000ea80000100a00 */
[----:B------:R-:W3:Y:S04]  /*bafa0*/  LDL.64 R156, [R1+0x86b8] ;  /* 0x0086b800019c7983 */ /* 0x000ee80000100a00 */
[----:B------:R-:W4:Y:S04]  /*bafb0*/  LDL.64 R154, [R1+0x8500] ;  /* 0x00850000019a7983 */ /* 0x000f280000100a00 */
[----:B------:R-:W5:Y:S04]  /*bafc0*/  LDL.64 R150, [R1+0x8510] ;  /* 0x0085100001967983 */ /* 0x000f680000100a00 */
[----:B------:R-:W5:Y:S04]  /*bafd0*/  LDL.64 R148, [R1+0x8518] ;  /* 0x0085180001947983 */ /* 0x000f680000100a00 */
[----:B------:R-:W5:Y:S04]  /*bafe0*/  LDL.LU.64 R126, [R1+0x7750] ;  /* 0x00775000017e7983 */ /* 0x000f680000300a00 */
[----:B------:R-:W5:Y:S01]  /*baff0*/  LDL.64 R152, [R1+0x8508] ;  /* 0x0085080001987983 */ /* 0x000f620000100a00 */
        /* <DEDUP_REMOVED lines=25> */
[----:B-1----:R-:W-:Y:S10]  /*bb190*/  @P1 BRA P2, `(.L_x_1871) ;  /* 0x00000000001c1947 */ /* 0x002ff40001000000 */
[----:B------:R-:W-:Y:S01]  /*bb1a0*/  IMAD.MOV.U32 R174, RZ, RZ, R190 ;  /* 0x000000ffffae7224 */ /* 0x000fe200078e00be */
[----:B------:R-:W-:Y:S01]  /*bb1b0*/  MOV R0, 0xbb1e0 ;  /* 0x000bb1e000007802 */ /* 0x000fe20000000f00 */
[----:B------:R-:W-:-:S07]  /*bb1c0*/  IMAD.MOV.U32 R175, RZ, RZ, R191 ;  /* 0x000000ffffaf7224 */ /* 0x000fce00078e00bf */
[----:B0-----:R-:W-:Y:S05]  /*bb1d0*/  CALL.REL.NOINC `($__internal_1_$__cuda_sm20_div_rn_f64_full) ;  /* 0x0000095400347944 */ /* 0x001fea0003c00000 */
[----:B------:R-:W-:Y:S01]  /*bb1e0*/  MOV R8, R12 ;  /* 0x0000000c00087202 */ /* 0x000fe20000000f00 */
[----:B------:R-:W-:-:S05]  /*bb1f0*/  IMAD.MOV.U32 R9, RZ, RZ, R13 ;  /* 0x000000ffff097224 */ /* 0x000fca00078e000d */
[----:B------:R1:W-:Y:S02]  /*bb200*/  STL.64 [R1+0x7aa8], R8 ;  /* 0x007aa80801007387 */ /* 0x0003e40000100a00 */
.L_x_1871:
[----:B------:R-:W-:Y:S05]  /*bb210*/  BSYNC.RECONVERGENT B3 ;  /* 0x0000000000037941 */ /* 0x000fea0003800200 */
.L_x_1870:
[----:B------:R-:W2:Y:S04]  /*bb220*/  LDL.64 R12, [R1+0x7aa8] ;  /* 0x007aa800010c7983 */ /* 0x000ea80000100a00 */
[----:B------:R-:W3:Y:S04]  /*bb230*/  LDL.64 R138, [R1+0x5170] ;  /* 0x00517000018a7983 */ /* 0x000ee80000100a00 */
[----:B------:R-:W4:Y:S04]  /*bb240*/  LDL.128 R160, [R1+0x5150] ;  /* 0x0051500001a07983 */ /* 0x000f280000100c00 */
[----:B------:R-:W5:Y:S04]  /*bb250*/  LDL.LU.64 R156, [R1+0x7730] ;  /* 0x00773000019c7983 */ /* 0x000f680000300a00 */
[----:B------:R-:W5:Y:S04]  /*bb260*/  LDL.LU.64 R154, [R1+0x7b38] ;  /* 0x007b3800019a7983 */ /* 0x000f680000300a00 */
[----:B------:R-:W5:Y:S04]  /*bb270*/  LDL.64 R150, [R1+0x8220] ;  /* 0x0082200001967983 */ /* 0x000f680000100a00 */
[----:B------:R-:W5:Y:S01]  /*bb280*/  LDL.64 R148, [R1+0x8228] ;  /* 0x0082280001947983 */ /* 0x000f620000100a00 */
[----:B-1----:R-:W1:Y:S01]  /*bb290*/  MUFU.RCP64H R9, R57 ;  /* 0x0000003900097308 */ /* 0x002e620000001800 */
[----:B------:R-:W-:Y:S01]  /*bb2a0*/  HFMA2 R8, -RZ, RZ, 0, 5.9604644775390625e-08 ;  /* 0x00000001ff087431 */ /* 0x000fe200000001ff */
        /* <DEDUP_REMOVED lines=14> */
[----:B------:R-:W-:Y:S01]  /*bb390*/  FFMA R0, RZ, R57, R153 ;  /* 0x00000039ff007223 */ /* 0x000fe20000000099 */
[----:B---3--:R1:W-:Y:S01]  /*bb3a0*/  STL.64 [R1+0x8438], R138 ;  /* 0x0084388a01007387 */ /* 0x0083e20000100a00 */
[----:B------:R-:W-:-:S03]  /*bb3b0*/  FSETP.GEU.AND P2, PT, |R9|, 6.5827683646048100446e-37, PT ;  /* 0x036000000900780b */ /* 0x000fc60003f4e200 */
[----:B------:R-:W-:Y:S01]  /*bb3c0*/  FSETP.GT.AND P1, PT, |R0|, 1.469367938527859385e-39, PT ;  /* 0x001000000000780b */ /* 0x000fe20003f24200 */
[----:B------:R-:W-:Y:S02]  /*bb3d0*/  IMAD.MOV.U32 R146, RZ, RZ, R160 ;  /* 0x000000ffff927224 */ /* 0x000fe400078e00a0 */
[----:B------:R-:W-:Y:S01]  /*bb3e0*/  IMAD.MOV.U32 R147, RZ, RZ, R161 ;  /* 0x000000ffff937224 */ /* 0x000fe200078e00a1 */
        /* <DEDUP_REMOVED lines=13> */
.L_x_1873:
[----:B------:R-:W-:Y:S05]  /*bb4c0*/  BSYNC.RECONVERGENT B3 ;  /* 0x0000000000037941 */ /* 0x000fea0003800200 */
.L_x_1872:
[----:B------:R-:W2:Y:S04]  /*bb4d0*/  LDL.64 R12, [R1+0x78d8] ;  /* 0x0078d800010c7983 */ /* 0x000ea80000100a00 */
[----:B------:R-:W3:Y:S04]  /*bb4e0*/  LDL.128 R160, [R1+0x51c0] ;  /* 0x0051c00001a07983 */ /* 0x000ee80000100c00 */
        /* <DEDUP_REMOVED lines=23> */
[----:B------:R-:W-:Y:S02]  /*bb660*/  IMAD.MOV.U32 R144, RZ, RZ, R162 ;  /* 0x000000ffff907224 */ /* 0x000fe400078e00a2 */
[----:B------:R-:W-:Y:S01]  /*bb670*/  IMAD.MOV.U32 R145, RZ, RZ, R163 ;  /* 0x000000ffff917224 */ /* 0x000fe200078e00a3 */
[-C--:B----4-:R-:W-:Y:S01]  /*bb680*/  DFMA R138, R154, R146.reuse, R136 ;  /* 0x000000929a8a722b */ /* 0x090fe20000000088 */
[----:B------:R1:W-:Y:S01]  /*bb690*/  STL.64 [R1+0x78d0], R140 ;  /* 0x0078d08c01007387 */ /* 0x0003e20000100a00 */
[-C--:B-----5:R-:W-:Y:S02]  /*bb6a0*/  DFMA R28, R152, R146.reuse, R134 ;  /* 0x00000092981c722b */ /* 0x0a0fe40000000086 */
[-C--:B------:R-:W-:Y:S02]  /*bb6b0*/  DFMA R136, R150, R146.reuse, R132 ;  /* 0x000000929688722b */ /* 0x080fe40000000084 */
[----:B------:R-:W-:-:S02]  /*bb6c0*/  DFMA R128, R156, R146, R128 ;  /* 0x000000929c80722b */ /* 0x000fc40000000080 */
[-C--:B------:R-:W-:Y:S02]  /*bb6d0*/  DFMA R134, R148, R146.reuse, R62 ;  /* 0x000000929486722b */ /* 0x080fe4000000003e */
[-C--:B------:R-:W-:Y:S02]  /*bb6e0*/  DFMA R132, R144, R146.reuse, R94 ;  /* 0x000000929084722b */ /* 0x080fe4000000005e */
[----:B-1----:R-:W-:Y:S01]  /*bb6f0*/  DFMA R140, R58, R146, R126 ;  /* 0x000000923a8c722b */ /* 0x002fe2000000007e */
        /* <DEDUP_REMOVED lines=8> */
.L_x_1875:
[----:B------:R-:W-:Y:S05]  /*bb780*/  BSYNC.RECONVERGENT B3 ;  /* 0x0000000000037941 */ /* 0x000fea0003800200 */
.L_x_1874:
[----:B------:R-:W2:Y:S04]  /*bb790*/  LDL.64 R12, [R1+0x78d0] ;  /* 0x0078d000010c7983 */ /* 0x000ea80000100a00 */
[----:B------:R-:W3:Y:S04]  /*bb7a0*/  LDL.LU.64 R156, [R1+0x7710] ;  /* 0x00771000019c7983 */ /* 0x000ee80000300a00 */
[----:B------:R-:W3:Y:S04]  /*bb7b0*/  LDL.64 R94, [R1+0x8380] ;  /* 0x00838000015e7983 */ /* 0x000ee80000100a00 */
[----:B------:R-:W4:Y:S04]  /*bb7c0*/  LDL.LU.64 R154, [R1+0x7708] ;  /* 0x00770800019a7983 */ /* 0x000f280000300a00 */
[----:B------:R-:W4:Y:S04]  /*bb7d0*/  LDL.64 R126, [R1+0x8388] ;  /* 0x00838800017e7983 */ /* 0x000f280000100a00 */
[----:B------:R-:W5:Y:S04]  /*bb7e0*/  LDL.64 R146, [R1+0x83a0] ;  /* 0x0083a00001927983 */ /* 0x000f680000100a00 */
[----:B------:R-:W5:Y:S04]  /*bb7f0*/  LDL.64 R152, [R1+0x83a8] ;  /* 0x0083a80001987983 */ /* 0x000f680000100a00 */
        /* <DEDUP_REMOVED lines=21> */
[-C--:B------:R-:W-:Y:S02]  /*bb950*/  DFMA R142, R186, R150.reuse, R4 ;  /* 0x00000096ba8e722b */ /* 0x080fe40000000004 */
        /* <DEDUP_REMOVED lines=11> */
.L_x_1877:
[----:B------:R-:W-:Y:S05]  /*bba10*/  BSYNC.RECONVERGENT B3 ;  /* 0x0000000000037941 */ /* 0x000fea0003800200 */
.L_x_1876:
[----:B------:R-:W2:Y:S04]  /*bba20*/  LDL.128 R164, [R1+0x5280] ;  /* 0x0052800001a47983 */ /* 0x000ea80000100c00 */
[----:B------:R-:W3:Y:S04]  /*bba30*/  LDL.128 R148, [R1+0x5260] ;  /* 0x0052600001947983 */ /* 0x000ee80000100c00 */
        /* <DEDUP_REMOVED lines=22> */
[----:B--2---:R-:W-:Y:S04]  /*bbba0*/  STL.128 [R1+0x8400], R164 ;  /* 0x008400a401007387 */ /* 0x004fe80000100c00 */
[----:B---3--:R1:W-:Y:S01]  /*bbbb0*/  STL.128 [R1+0x83f0], R148 ;  /* 0x0083f09401007387 */ /* 0x0083e20000100c00 */
[-C--:B------:R-:W-:Y:S02]  /*bbbc0*/  DFMA R140, R150, R62.reuse, R140 ;  /* 0x0000003e968c722b */ /* 0x080fe4000000008c */
[-C--:B----4-:R-:W-:Y:S02]  /*bbbd0*/  DFMA R124, R124, R62.reuse, R32 ;  /* 0x0000003e7c7c722b */ /* 0x090fe40000000020 */
[-C--:B-----5:R-:W-:Y:S01]  /*bbbe0*/  DFMA R4, R160, R62.reuse, R138 ;  /* 0x0000003ea004722b */ /* 0x0a0fe2000000008a */
[----:B-1----:R-:W-:Y:S01]  /*bbbf0*/  MOV R148, R166 ;  /* 0x000000a600947202 */ /* 0x002fe20000000f00 */
[----:B------:R-:W-:Y:S01]  /*bbc00*/  IMAD.MOV.U32 R149, RZ, RZ, R167 ;  /* 0x000000ffff957224 */ /* 0x000fe200078e00a7 */
        /* <DEDUP_REMOVED lines=13> */
.L_x_1879:
[----:B------:R-:W-:Y:S05]  /*bbce0*/  BSYNC.RECONVERGENT B3 ;  /* 0x0000000000037941 */ /* 0x000fea0003800200 */
.L_x_1878:
[----:B------:R-:W2:Y:S04]  /*bbcf0*/  LDL.64 R128, [R1+0x83d0] ;  /* 0x0083d00001807983 */ /* 0x000ea80000100a00 */
[----:B------:R-:W3:Y:S04]  /*bbd00*/  LDL.128 R164, [R1+0x53b0] ;  /* 0x0053b00001a47983 */ /* 0x000ee80000100c00 */
[----:B------:R-:W4:Y:S04]  /*bbd10*/  LDL.128 R148, [R1+0x5390] ;  /* 0x0053900001947983 */ /* 0x000f280000100c00 */
[----:B------:R-:W5:Y:S04]  /*bbd20*/  LDL.64 R156, [R1+0x8200] ;  /* 0x00820000019c7983 */ /* 0x000f680000100a00 */
[----:B------:R-:W5:Y:S04]  /*bbd30*/  LDL.LU.64 R134, [R1+0x7c20] ;  /* 0x007c200001867983 */ /* 0x000f680000300a00 */
[----:B------:R-:W5:Y:S04]  /*bbd40*/  LDL.64 R152, [R1+0x86f0] ;  /* 0x0086f00001987983 */ /* 0x000f680000100a00 */
[----:B------:R-:W5:Y:S04]  /*bbd50*/  LDL.LU.64 R160, [R1+0x7c10] ;  /* 0x007c100001a07983 */ /* 0x000f680000300a00 */
        /* <DEDUP_REMOVED lines=15> */
[----:B---3--:R-:W-:Y:S06]  /*bbe50*/  STL.128 [R1+0x8170], R164 ;  /* 0x008170a401007387 */ /* 0x008fec0000100c00 */
[----:B------:R-:W-:Y:S03]  /*bbe60*/  STL.64 [R1+0x7808], R158 ;  /* 0x0078089e01007387 */ /* 0x000fe60000100a00 */
[----:B------:R-:W-:Y:S01]  /*bbe70*/  FFMA R0, RZ, R15, R159 ;  /* 0x0000000fff007223 */ /* 0x000fe2000000009f */
[----:B------:R-:W-:-:S04]  /*bbe80*/  FSETP.GEU.AND P2, PT, |R9|, 6.5827683646048100446e-37, PT ;  /* 0x036000000900780b */ /* 0x000fc80003f4e200 */
[----:B------:R-:W-:Y:S01]  /*bbe90*/  FSETP.GT.AND P1, PT, |R0|, 1.469367938527859385e-39, PT ;  /* 0x001000000000780b */ /* 0x000fe20003f24200 */
[----:B----4-:R1:W-:Y:S01]  /*bbea0*/  STL.128 [R1+0x8160], R148 ;  /* 0x0081609401007387 */ /* 0x0103e20000100c00 */
[-C--:B-----5:R-:W-:Y:S02]  /*bbeb0*/  DFMA R124, R156, R28.reuse, R32 ;  /* 0x0000001c9c7c722b */ /* 0x0a0fe40000000020 */
[-C--:B------:R-:W-:Y:S02]  /*bbec0*/  DFMA R134, R134, R28.reuse, R64 ;  /* 0x0000001c8686722b */ /* 0x080fe40000000040 */
[-C--:B------:R-:W-:Y:S02]  /*bbed0*/  DFMA R32, R152, R28.reuse, R138 ;  /* 0x0000001c9820722b */ /* 0x080fe4000000008a */
[-C--:B------:R-:W-:Y:S02]  /*bbee0*/  DFMA R128, R160, R28.reuse, R146 ;  /* 0x0000001ca080722b */ /* 0x080fe40000000092 */
[-C--:B------:R-:W-:Y:S01]  /*bbef0*/  DFMA R136, R136, R28.reuse, R140 ;  /* 0x0000001c8888722b */ /* 0x080fe2000000008c */
[----:B-1----:R-:W-:Y:S01]  /*bbf00*/  IMAD.MOV.U32 R148, RZ, RZ, R166 ;  /* 0x000000ffff947224 */ /* 0x002fe200078e00a6 */
[----:B------:R-:W-:Y:S01]  /*bbf10*/  MOV R149, R167 ;  /* 0x000000a700957202 */ /* 0x000fe20000000f00 */
[----:B------:R-:W-:-:S02]  /*bbf20*/  DFMA R132, R154, R28, R132 ;  /* 0x0000001c9a84722b */ /* 0x000fc40000000084 */
        /* <DEDUP_REMOVED lines=10> */
.L_x_1881:
[----:B------:R-:W-:Y:S05]  /*bbfd0*/  BSYNC.RECONVERGENT B3 ;  /* 0x0000000000037941 */ /* 0x000fea0003800200 */
.L_x_1880:
[----:B------:R-:W2:Y:S04]  /*bbfe0*/  LDL.128 R164, [R1+0x5540] ;  /* 0x0055400001a47983 */ /* 0x000ea80000100c00 */
[----:B------:R-:W3:Y:S04]  /*bbff0*/  LDL.64 R8, [R1+0x7808] ;  /* 0x0078080001087983 */ /* 0x000ee80000100a00 */
[----:B------:R-:W4:Y:S04]  /*bc000*/  LDL.LU.64 R20, [R1+0x7ad0] ;  /* 0x007ad00001147983 */ /* 0x000f280000300a00 */
[----:B------:R-:W5:Y:S04]  /*bc010*/  LDL.LU.64 R160, [R1+0x7ae0] ;  /* 0x007ae00001a07983 */ /* 0x000f680000300a00 */
[----:B------:R-:W5:Y:S04]  /*bc020*/  LDL.LU.64 R158, [R1+0x7e10] ;  /* 0x007e1000019e7983 */ /* 0x000f680000300a00 */
[----:B------:R-:W5:Y:S04]  /*bc030*/  LDL.64 R156, [R1+0x8080] ;  /* 0x00808000019c7983 */ /* 0x000f680000100a00 */
[----:B------:R-:W5:Y:S04]  /*bc040*/  LDL.64 R154, [R1+0x8088] ;  /* 0x00808800019a7983 */ /* 0x000f680000100a00 */
[----:B------:R-:W5:Y:S04]  /*bc050*/  LDL.64 R152, [R1+0x81e0] ;  /* 0x0081e00001987983 */ /* 0x000f680000100a00 */
[----:B------:R-:W5:Y:S01]  /*bc060*/  LDL.64 R150, [R1+0x81e8] ;  /* 0x0081e80001967983 */ /* 0x000f620000100a00 */
[----:B-1----:R-:W1:Y:S01]  /*bc070*/  MUFU.RCP64H R5, R11 ;  /* 0x0000000b00057308 */ /* 0x002e620000001800 */
[----:B------:R-:W-:-:S02]  /*bc080*/  IMAD.MOV.U32 R4, RZ, RZ, 0x1 ;  /* 0x00000001ff047424 */ /* 0x000fc400078e00ff */
[----:B--2---:R2:W-:Y:S01]  /*bc090*/  STL.128 [R1+0x8140], R164 ;  /* 0x008140a401007387 */ /* 0x0045e20000100c00 */
[----:B------:R-:W-:Y:S01]  /*bc0a0*/  IMAD.MOV.U32 R148, RZ, RZ, R166 ;  /* 0x000000ffff947224 */ /* 0x000fe200078e00a6 */
[----:B------:R-:W-:Y:S01]  /*bc0b0*/  MOV R149, R167 ;  /* 0x000000a700957202 */ /* 0x000fe20000000f00 */
[----:B---3--:R-:W-:Y:S01]  /*bc0c0*/  IMAD.MOV.U32 R146, RZ, RZ, R8 ;  /* 0x000000ffff927224 */ /* 0x008fe200078e0008 */
[----:B------:R-:W-:Y:S01]  /*bc0d0*/  MOV R147, R9 ;  /* 0x0000000900937202 */ /* 0x000fe20000000f00 */
[----:B-1----:R-:W-:-:S08]  /*bc0e0*/  DFMA R8, -R10, R4, 1 ;  /* 0x3ff000000a08742b */ /* 0x002fd00000000104 */
[----:B------:R-:W-:Y:S01]  /*bc0f0*/  DFMA R8, R8, R8, R8 ;  /* 0x000000080808722b */ /* 0x000fe20000000008 */
[----:B--2---:R-:W2:Y:S07]  /*bc100*/  LDL.128 R164, [R1+0x5560] ;  /* 0x0055600001a47983 */ /* 0x004eae0000100c00 */
        /* <DEDUP_REMOVED lines=16> */
[----:B------:R-:W-:-:S02]  /*bc210*/  DFMA R132, R152, R146, R132 ;  /* 0x000000929884722b */ /* 0x000fc40000000084 */
[-C--:B------:R-:W-:Y:S02]  /*bc220*/  DFMA R128, R150, R146.reuse, R128 ;  /* 0x000000929680722b */ /* 0x080fe40000000080 */
[----:B------:R-:W-:Y:S01]  /*bc230*/  DFMA R124, R148, R146, R124 ;  /* 0x00000092947c722b */ /* 0x000fe2000000007c */
[----:B--2---:R1:W-:Y:S01]  /*bc240*/  STL.128 [R1+0x8150], R164 ;  /* 0x008150a401007387 */ /* 0x0043e20000100c00 */
[----:B------:R-:W-:Y:S02]  /*bc250*/  IMAD.MOV.U32 R140, RZ, RZ, R166 ;  /* 0x000000ffff8c7224 */ /* 0x000fe400078e00a6 */
[----:B------:R-:W-:-:S06]  /*bc260*/  IMAD.MOV.U32 R141, RZ, RZ, R167 ;  /* 0x000000ffff8d7224 */ /* 0x000fcc00078e00a7 */
[----:B------:R-:W-:Y:S01]  /*bc270*/  DFMA R138, R140, R146, R138 ;  /* 0x000000928c8a722b */ /* 0x000fe2000000008a */
[----:B------:R-:W-:Y:S10]  /*bc280*/  @P1 BRA P2, `(.L_x_1883) ;  /* 0x0000000000181947 */ /* 0x000ff40001000000 */
[----:B------:R-:W-:Y:S01]  /*bc290*/  MOV R174, R10 ;  /* 0x0000000a00ae7202 */ /* 0x000fe20000000f00 */
[----:B------:R-:W-:Y:S01]  /*bc2a0*/  IMAD.MOV.U32 R175, RZ, RZ, R11 ;  /* 0x000000ffffaf7224 */ /* 0x000fe200078e000b */
[----:B------:R-:W-:-:S07]  /*bc2b0*/  MOV R0, 0xbc2d0 ;  /* 0x000bc2d000007802 */ /* 0x000fce0000000f00 */
[----:B01----:R-:W-:Y:S05]  /*bc2c0*/  CALL.REL.NOINC `($__internal_1_$__cuda_sm20_div_rn_f64_full) ;  /* 0x0000094000f87944 */ /* 0x003fea0003c00000 */
[----:B------:R-:W-:Y:S01]  /*bc2d0*/  IMAD.MOV.U32 R4, RZ, RZ, R12 ;  /* 0x000000ffff047224 */ /* 0x000fe200078e000c */
[----:B------:R-:W-:-:S07]  /*bc2e0*/  MOV R5, R13 ;  /* 0x0000000d00057202 */ /* 0x000fce0000000f00 */
.L_x_1883:
[----:B------:R-:W-:Y:S05]  /*bc2f0*/  BSYNC.RECONVERGENT B3 ;  /* 0x0000000000037941 */ /* 0x000fea0003800200 */
.L_x_1882:
[----:B------:R-:W2:Y:S04]  /*bc300*/  LDL.128 R172, [R1+0x56c0] ;  /* 0x0056c00001ac7983 */ /* 0x000ea80000100c00 */
[----:B------:R-:W3:Y:S04]  /*bc310*/  LDL.128 R228, [R1+0x5780] ;  /* 0x0057800001e47983 */ /* 0x000ee80000100c00 */
[----:B------:R-:W4:Y:S04]  /*bc320*/  LDL.64 R140, [R1+0x8240] ;  /* 0x00824000018c7983 */ /* 0x000f280000100a00 */
[----:B------:R-:W5:Y:S04]  /*bc330*/  LDL.LU.64 R170, [R1+0x7bd0] ;  /* 0x007bd00001aa7983 */ /* 0x000f680000300a00 */
[----:B------:R-:W5:Y:S04]  /*bc340*/  LDL.LU.64 R168, [R1+0x8090] ;  /* 0x0080900001a87983 */ /* 0x000f680000300a00 */
[----:B-1----:R-:W5:Y:S04]  /*bc350*/  LDL.64 R164, [R1+0x8248] ;  /* 0x0082480001a47983 */ /* 0x002f680000100a00 */
        /* <DEDUP_REMOVED lines=9> */
[----:B------:R-:W-:-:S03]  /*bc3f0*/  IMAD.MOV.U32 R8, RZ, RZ, 0x1 ;  /* 0x00000001ff087424 */ /* 0x000fc600078e00ff */
[----:B--2---:R1:W-:Y:S01]  /*bc400*/  STL.128 [R1+0x8280], R172 ;  /* 0x008280ac01007387 */ /* 0x0043e20000100c00 */
[----:B------:R-:W-:Y:S02]  /*bc410*/  IMAD.MOV.U32 R144, RZ, RZ, R174 ;  /* 0x000000ffff907224 */ /* 0x000fe400078e00ae */
[----:B------:R-:W-:Y:S02]  /*bc420*/  IMAD.MOV.U32 R145, RZ, RZ, R175 ;  /* 0x000000ffff917224 */ /* 0x000fe400078e00af */
[----:B-1----:R-:W2:Y:S01]  /*bc430*/  LDL.128 R172, [R1+0x56e0] ;  /* 0x0056e00001ac7983 */ /* 0x002ea20000100c00 */
[----:B---3--:R-:W1:Y:S02]  /*bc440*/  MUFU.RCP64H R9, R229 ;  /* 0x000000e500097308 */ /* 0x008e640000001800 */
[----:B-1----:R-:W-:-:S08]  /*bc450*/  DFMA R12, -R228, R8, 1 ;  /* 0x3ff00000e40c742b */ /* 0x002fd00000000108 */
[----:B------:R-:W-:-:S08]  /*bc460*/  DFMA R12, R12, R12, R12 ;  /* 0x0000000c0c0c722b */ /* 0x000fd0000000000c */
[----:B------:R-:W-:-:S08]  /*bc470*/  DFMA R8, R8, R12, R8 ;  /* 0x0000000c0808722b */ /* 0x000fd00000000008 */
[----:B------:R-:W-:-:S08]  /*bc480*/  DFMA R12, -R228, R8, 1 ;  /* 0x3ff00000e40c742b */ /* 0x000fd00000000108 */
[----:B------:R-:W-:Y:S02]  /*bc490*/  DFMA R12, R8, R12, R8 ;  /* 0x0000000c080c722b */ /* 0x000fe40000000008 */
[----:B----4-:R-:W-:-:S08]  /*bc4a0*/  DFMA R8, R140, R4, R136 ;  /* 0x000000048c08722b */ /* 0x010fd00000000088 */
[----:B------:R-:W-:-:S08]  /*bc4b0*/  DMUL R136, R8, -R12 ;  /* 0x8000000c08887228 */ /* 0x000fd00000000000 */
[--C-:B------:R-:W-:Y:S02]  /*bc4c0*/  DFMA R140, -R228, R136, -R8.reuse ;  /* 0x00000088e48c722b */ /* 0x100fe40000000908 */
[----:B------:R-:W-:-:S06]  /*bc4d0*/  DADD R8, -RZ, -R8 ;  /* 0x00000000ff087229 */ /* 0x000fcc0000000908 */
[----:B------:R-:W-:-:S07]  /*bc4e0*/  DFMA R166, R12, R140, R136 ;  /* 0x0000008c0ca6722b */ /* 0x000fce0000000088 */
[----:B------:R1:W-:Y:S03]  /*bc4f0*/  STL.64 [R1+0x7800], R166 ;  /* 0x007800a601007387 */ /* 0x0003e60000100a00 */
[----:B------:R-:W-:Y:S01]  /*bc500*/  FFMA R0, RZ, R229, R167 ;  /* 0x000000e5ff007223 */ /* 0x000fe200000000a7 */
[----:B------:R-:W-:-:S04]  /*bc510*/  FSETP.GEU.AND P2, PT, |R9|, 6.5827683646048100446e-37, PT ;  /* 0x036000000900780b */ /* 0x000fc80003f4e200 */
[----:B------:R-:W-:Y:S01]  /*bc520*/  FSETP.GT.AND P1, PT, |R0|, 1.469367938527859385e-39, PT ;  /* 0x001000000000780b */ /* 0x000fe20003f24200 */
[----:B------:R-:W-:Y:S01]  /*bc530*/  BSSY.RECONVERGENT B3, `(.L_x_1884) ;  /* 0x000001a000037945 */ /* 0x000fe20003800200 */
        /* <DEDUP_REMOVED lines=13> */
[----:B--2---:R1:W-:Y:S01]  /*bc610*/  STL.128 [R1+0x8290], R172 ;  /* 0x008290ac01007387 */ /* 0x0043e20000100c00 */
[----:B------:R-:W-:Y:S01]  /*bc620*/  MOV R142, R174 ;  /* 0x000000ae008e7202 */ /* 0x000fe20000000f00 */
[----:B------:R-:W-:-:S06]  /*bc630*/  IMAD.MOV.U32 R143, RZ, RZ, R175 ;  /* 0x000000ffff8f7224 */ /* 0x000fcc00078e00af */
[----:B------:R-:W-:Y:S01]  /*bc640*/  DFMA R94, R142, R4, R94 ;  /* 0x000000048e5e722b */ /* 0x000fe2000000005e */
[----:B------:R-:W-:Y:S10]  /*bc650*/  @P1 BRA P2, `(.L_x_1885) ;  /* 0x00000000001c1947 */ /* 0x000ff40001000000 */
[----:B-1----:R-:W-:Y:S01]  /*bc660*/  MOV R174, R228 ;  /* 0x000000e400ae7202 */ /* 0x002fe20000000f00 */
[----:B------:R-:W-:Y:S01]  /*bc670*/  IMAD.MOV.U32 R175, RZ, RZ, R229 ;  /* 0x000000ffffaf7224 */ /* 0x000fe200078e00e5 */
[----:B------:R-:W-:-:S07]  /*bc680*/  MOV R0, 0xbc6a0 ;  /* 0x000bc6a000007802 */ /* 0x000fce0000000f00 */
[----:B0-----:R-:W-:Y:S05]  /*bc690*/  CALL.REL.NOINC `($__internal_1_$__cuda_sm20_div_rn_f64_full) ;  /* 0x0000094000047944 */ /* 0x001fea0003c00000 */
[----:B------:R-:W-:Y:S01]  /*bc6a0*/  IMAD.MOV.U32 R8, RZ, RZ, R12 ;  /* 0x000000ffff087224 */ /* 0x000fe200078e000c */
[----:B------:R-:W-:-:S05]  /*bc6b0*/  MOV R9, R13 ;  /* 0x0000000d00097202 */ /* 0x000fca0000000f00 */
[----:B------:R2:W-:Y:S02]  /*bc6c0*/  STL.64 [R1+0x7800], R8 ;  /* 0x0078000801007387 */ /* 0x0005e40000100a00 */
.L_x_1885:
[----:B------:R-:W-:Y:S05]  /*bc6d0*/  BSYNC.RECONVERGENT B3 ;  /* 0x0000000000037941 */ /* 0x000fea0003800200 */
.L_x_1884:
[----:B-1----:R-:W3:Y:S04]  /*bc6e0*/  LDL.128 R164, [R1+0x57a0] ;  /* 0x0057a00001a47983 */ /* 0x002ee80000100c00 */
[----:B------:R-:W4:Y:S04]  /*bc6f0*/  LDL.64 R12, [R1+0x7800] ;  /* 0x00780000010c7983 */ /* 0x000f280000100a00 */
[----:B------:R-:W5:Y:S04]  /*bc700*/  LDL.LU.64 R162, [R1+0x7a68] ;  /* 0x007a680001a27983 */ /* 0x000f680000300a00 */
        /* <DEDUP_REMOVED lines=8> */
[----:B------:R-:W5:Y:S01]  /*bc790*/  LDL.64 R142, [R1+0x7f88] ;  /* 0x007f8800018e7983 */ /* 0x000f620000100a00 */
[----:B--2---:R-:W1:Y:S01]  /*bc7a0*/  MUFU.RCP64H R9, R109 ;  /* 0x0000006d00097308 */ /* 0x004e620000001800 */
[----:B------:R-:W-:-:S02]  /*bc7b0*/  HFMA2 R8, -RZ, RZ, 0, 5.9604644775390625e-08 ;  /* 0x00000001ff087431 */ /* 0x000fc400000001ff */
[----:B---3--:R2:W-:Y:S01]  /*bc7c0*/  STL.128 [R1+0x80d0], R164 ;  /* 0x0080d0a401007387 */ /* 0x0085e20000100c00 */
[----:B------:R-:W-:Y:S02]  /*bc7d0*/  IMAD.MOV.U32 R140, RZ, RZ, R164 ;  /* 0x000000ffff8c7224 */ /* 0x000fe400078e00a4 */
[----:B------:R-:W-:Y:S02]  /*bc7e0*/  IMAD.MOV.U32 R141, RZ, RZ, R165 ;  /* 0x000000ffff8d7224 */ /* 0x000fe400078e00a5 */
[----:B--2---:R-:W2:Y:S01]  /*bc7f0*/  LDL.128 R164, [R1+0x57e0] ;  /* 0x0057e00001a47983 */ /* 0x004ea20000100c00 */
[----:B----4-:R-:W-:Y:S02]  /*bc800*/  IMAD.MOV.U32 R136, RZ, RZ, R12 ;  /* 0x000000ffff887224 */ /* 0x010fe400078e000c */
[----:B------:R-:W-:Y:S01]  /*bc810*/  IMAD.MOV.U32 R137, RZ, RZ, R13 ;  /* 0x000000ffff897224 */ /* 0x000fe200078e000d */
[----:B-1----:R-:W-:-:S08]  /*bc820*/  DFMA R12, -R108, R8, 1 ;  /* 0x3ff000006c0c742b */ /* 0x002fd00000000108 */
        /* <DEDUP_REMOVED lines=13> */
[-C--:B-----5:R-:W-:Y:S02]  /*bc900*/  DFMA R66, R162, R136.reuse, R132 ;  /* 0x00000088a242722b */ /* 0x0a0fe40000000084 */
        /* <DEDUP_REMOVED lines=12> */
[----:B------:R-:W-:Y:S01]  /*bc9d0*/  MOV R134, R164 ;  /* 0x000000a400867202 */ /* 0x000fe20000000f00 */
[----:B------:R-:W-:-:S06]  /*bc9e0*/  IMAD.MOV.U32 R135, RZ, RZ, R165 ;  /* 0x000000ffff877224 */ /* 0x000fcc00078e00a5 */
[----:B------:R-:W-:Y:S01]  /*bc9f0*/  DFMA R32, R134, R136, R32 ;  /* 0x000000888620722b */ /* 0x000fe20000000020 */
[----:B------:R-:W-:Y:S10]  /*bca00*/  @P1 BRA P2, `(.L_x_1887) ;  /* 0x00000000001c1947 */ /* 0x000ff40001000000 */
[----:B------:R-:W-:Y:S01]  /*bca10*/  IMAD.MOV.U32 R174, RZ, RZ, R108 ;  /* 0x000000ffffae7224 */ /* 0x000fe200078e006c */
[----:B------:R-:W-:Y:S02]  /*bca20*/  MOV R175, R109 ;  /* 0x0000006d00af7202 */ /* 0x000fe40000000f00 */
[----:B------:R-:W-:-:S07]  /*bca30*/  MOV R0, 0xbca50 ;  /* 0x000bca5000007802 */ /* 0x000fce0000000f00 */
[----:B01----:R-:W-:Y:S05]  /*bca40*/  CALL.REL.NOINC `($__internal_1_$__cuda_sm20_div_rn_f64_full) ;  /* 0x0000093c00187944 */ /* 0x003fea0003c00000 */
[----:B------:R-:W-:Y:S02]  /*bca50*/  IMAD.MOV.U32 R8, RZ, RZ, R12 ;  /* 0x000000ffff087224 */ /* 0x000fe400078e000c */
[----:B------:R-:W-:-:S05]  /*bca60*/  IMAD.MOV.U32 R9, RZ, RZ, R13 ;  /* 0x000000ffff097224 */ /* 0x000fca00078e000d */
[----:B------:R2:W-:Y:S02]  /*bca70*/  STL.64 [R1+0x7868], R8 ;  /* 0x0078680801007387 */ /* 0x0005e40000100a00 */
.L_x_1887:
[----:B------:R-:W-:Y:S05]  /*bca80*/  BSYNC.RECONVERGENT B3 ;  /* 0x0000000000037941 */ /* 0x000fea0003800200 */
.L_x_1886:
[----:B------:R-:W3:Y:S04]  /*bca90*/  LDL.64 R12, [R1+0x7868] ;  /* 0x00786800010c7983 */ /* 0x000ee80000100a00 */
[----:B------:R-:W4:Y:S04]  /*bcaa0*/  LDL.LU.64 R160, [R1+0x7ed8] ;  /* 0x007ed80001a07983 */ /* 0x000f280000300a00 */
[----:B------:R-:W5:Y:S04]  /*bcab0*/  LDL.64 R154, [R1+0x7e60] ;  /* 0x007e6000019a7983 */ /* 0x000f680000100a00 */
[----:B------:R-:W5:Y:S04]  /*bcac0*/  LDL.64 R152, [R1+0x7e68] ;  /* 0x007e680001987983 */ /* 0x000f680000100a00 */
[----:B------:R-:W5:Y:S04]  /*bcad0*/  LDL.64 R148, [R1+0x7fe8] ;  /* 0x007fe80001947983 */ /* 0x000f680000100a00 */
[----:B------:R-:W5:Y:S04]  /*bcae0*/  LDL.64 R142, [R1+0x7988] ;  /* 0x00798800018e7983 */ /* 0x000f680000100a00 */
[----:B-1----:R-:W5:Y:S04]  /*bcaf0*/  LDL.LU.64 R158, [R1+0x7ab8] ;  /* 0x007ab800019e7983 */ /* 0x002f680000300a00 */
[----:B------:R-:W5:Y:S04]  /*bcb00*/  LDL.64 R150, [R1+0x7fe0] ;  /* 0x007fe00001967983 */ /* 0x000f680000100a00 */
[----:B------:R-:W5:Y:S04]  /*bcb10*/  LDL.64 R146, [R1+0x7fd0] ;  /* 0x007fd00001927983 */ /* 0x000f680000100a00 */
[----:B------:R-:W5:Y:S04]  /*bcb20*/  LDL.64 R144, [R1+0x7fd8] ;  /* 0x007fd80001907983 */ /* 0x000f680000100a00 */
[----:B------:R-:W5:Y:S04]  /*bcb30*/  LDL.64 R140, [R1+0x7e70] ;  /* 0x007e7000018c7983 */ /* 0x000f680000100a00 */
[----:B------:R-:W5:Y:S04]  /*bcb40*/  LDL.64 R138, [R1+0x7e78] ;  /* 0x007e7800018a7983 */ /* 0x000f680000100a00 */
[----:B------:R-:W5:Y:S01]  /*bcb50*/  LDL.64 R134, [R1+0x7ab0] ;  /* 0x007ab00001867983 */ /* 0x000f620000100a00 */
[----:B--2---:R-:W1:Y:S01]  /*bcb60*/  MUFU.RCP64H R9, R35 ;  /* 0x0000002300097308 */ /* 0x004e620000001800 */
[----:B------:R-:W-:Y:S01]  /*bcb70*/  IMAD.MOV.U32 R8, RZ, RZ, 0x1 ;  /* 0x00000001ff087424 */ /* 0x000fe200078e00ff */
[----:B------:R-:W-:Y:S01]  /*bcb80*/  BSSY.RECONVERGENT B3, `(.L_x_1888) ;  /* 0x0000025000037945 */ /* 0x000fe20003800200 */
[----:B---3--:R-:W-:Y:S01]  /*bcb90*/  MOV R136, R12 ;  /* 0x0000000c00887202 */ /* 0x008fe20000000f00 */
[----:B------:R-:W-:-:S03]  /*bcba0*/  IMAD.MOV.U32 R137, RZ, RZ, R13 ;  /* 0x000000ffff897224 */ /* 0x000fc600078e000d */
        /* <DEDUP_REMOVED lines=34> */
.L_x_1889:
[----:B------:R-:W-:Y:S05]  /*bcdd0*/  BSYNC.RECONVERGENT B3 ;  /* 0x0000000000037941 */ /* 0x000fea0003800200 */
.L_x_1888:
        /* <DEDUP_REMOVED lines=20> */
[----:B------:R-:W-:Y:S02]  /*bcf20*/  DFMA R12, R8, R12, R8 ;  /* 0x0000000c080c722b */ /* 0x000fe40000000008 */
[----:B---3--:R-:W-:-:S08]  /*bcf30*/  DFMA R8, R128, R134, R126 ;  /* 0x000000868008722b */ /* 0x008fd0000000007e */
        /* <DEDUP_REMOVED lines=27> */
.L_x_1891:
[----:B------:R-:W-:Y:S05]  /*bd0f0*/  BSYNC.RECONVERGENT B3 ;  /* 0x0000000000037941 */ /* 0x000fea0003800200 */
.L_x_1890:
        /* <DEDUP_REMOVED lines=49> */
.L_x_1893:
[----:B------:R-:W-:Y:S05]  /*bd410*/  BSYNC.RECONVERGENT B3 ;  /* 0x0000000000037941 */ /* 0x000fea0003800200 */
.L_x_1892:
[----:B------:R-:W2:Y:S04]  /*bd420*/  LDL.64 R12, [R1+0x7a30] ;  /* 0x007a3000010c7983 */ /* 0x000ea80000100a00 */
        /* <DEDUP_REMOVED lines=22> */
[----:B------:R-:W-:Y:S01]  /*bd590*/  DFMA R146, R12, R124, R112 ;  /* 0x0000007c0c92722b */ /* 0x000fe20000000070 */
[----:B---3--:R1:W-:Y:S06]  /*bd5a0*/  STL.128 [R1+0x8030], R148 ;  /* 0x0080309401007387 */ /* 0x0083ec0000100c00 */
[----:B------:R1:W-:Y:S03]  /*bd5b0*/  STL.64 [R1+0x7ba0], R146 ;  /* 0x007ba09201007387 */ /* 0x0003e60000100a00 */
[----:B------:R-:W-:Y:S01]  /*bd5c0*/  FFMA R0, RZ, R49, R147 ;  /* 0x00000031ff007223 */ /* 0x000fe20000000093 */
[----:B------:R-:W-:-:S04]  /*bd5d0*/  FSETP.GEU.AND P2, PT, |R9|, 6.5827683646048100446e-37, PT ;  /* 0x036000000900780b */ /* 0x000fc80003f4e200 */
        /* <DEDUP_REMOVED lines=20> */
.L_x_1895:
[----:B------:R-:W-:Y:S05]  /*bd720*/  BSYNC.RECONVERGENT B3 ;  /* 0x0000000000037941 */ /* 0x000fea0003800200 */
.L_x_1894:
[----:B------:R-:W2:Y:S04]  /*bd730*/  LDL.64 R12, [R1+0x7ba0] ;  /* 0x007ba000010c7983 */ /* 0x000ea80000100a00 */
[----:B------:R-:W3:Y:S04]  /*bd740*/  LDL.64 R136, [R1+0x7cf0] ;  /* 0x007cf00001887983 */ /* 0x000ee80000100a00 */
        /* <DEDUP_REMOVED lines=24> */
[-C--:B------:R-:W-:Y:S02]  /*bd8d0*/  DFMA R64, R104, R124.reuse, R64 ;  /* 0x0000007c6840722b */ /* 0x080fe40000000040 */
[-C--:B---3--:R-:W-:Y:S02]  /*bd8e0*/  DFMA R104, R136, R124.reuse, R20 ;  /* 0x0000007c8868722b */ /* 0x088fe40000000014 */
[-C--:B----4-:R-:W-:Y:S02]  /*bd8f0*/  DFMA R20, R134, R124.reuse, R24 ;  /* 0x0000007c8614722b */ /* 0x090fe40000000018 */
[-C--:B-----5:R-:W-:Y:S02]  /*bd900*/  DFMA R24, R132, R124.reuse, R66 ;  /* 0x0000007c8418722b */ /* 0x0a0fe40000000042 */
[-C--:B------:R-:W-:Y:S02]  /*bd910*/  DFMA R66, R128, R124.reuse, R100 ;  /* 0x0000007c8042722b */ /* 0x080fe40000000064 */
[----:B------:R-:W-:-:S02]  /*bd920*/  DFMA R94, R106, R124, R94 ;  /* 0x0000007c6a5e722b */ /* 0x000fc4000000005e */
        /* <DEDUP_REMOVED lines=10> */
.L_x_1897:
[----:B------:R-:W-:Y:S05]  /*bd9d0*/  BSYNC.RECONVERGENT B3 ;  /* 0x0000000000037941 */ /* 0x000fea0003800200 */
.L_x_1896:
[----:B------:R-:W2:Y:S04]  /*bd9e0*/  LDL.64 R12, [R1+0x7ca0] ;  /* 0x007ca000010c7983 */ /* 0x000ea80000100a00 */
[----:B------:R-:W3:Y:S04]  /*bd9f0*/  LDL.64 R128, [R1+0x7a40] ;  /* 0x007a400001807983 */ /* 0x000ee80000100a00 */
[----:B------:R-:W4:Y:S04]  /*bda00*/  LDL.64 R126, [R1+0x7a48] ;  /* 0x007a4800017e7983 */ /* 0x000f280000100a00 */
        /* <DEDUP_REMOVED lines=22> */
[-C--:B---3--:R-:W-:Y:S02]  /*bdb70*/  DFMA R20, R128, R112.reuse, R20 ;  /* 0x000000708014722b */ /* 0x088fe40000000014 */
[-C--:B----4-:R-:W-:Y:S02]  /*bdb80*/  DFMA R24, R126, R112.reuse, R24 ;  /* 0x000000707e18722b */ /* 0x090fe40000000018 */
[-C--:B------:R-:W-:Y:S02]  /*bdb90*/  DFMA R66, R76, R112.reuse, R66 ;  /* 0x000000704c42722b */ /* 0x080fe40000000042 */
[-C--:B------:R-:W-:Y:S02]  /*bdba0*/  DFMA R64, R78, R112.reuse, R64 ;  /* 0x000000704e40722b */ /* 0x080fe40000000040 */
[-C--:B-----5:R-:W-:Y:S02]  /*bdbb0*/  DFMA R94, R124, R112.reuse, R94 ;  /* 0x000000707c5e722b */ /* 0x0a0fe4000000005e */
        /* <DEDUP_REMOVED lines=10> */
.L_x_1899:
[----:B------:R-:W-:Y:S05]  /*bdc60*/  BSYNC.RECONVERGENT B3 ;  /* 0x0000000000037941 */ /* 0x000fea0003800200 */
.L_x_1898:
        /* <DEDUP_REMOVED lines=28> */
[-C--:B-----5:R-:W-:Y:S02]  /*bde30*/  DFMA R64, R124, R110.reuse, R64 ;  /* 0x0000006e7c40722b */ /* 0x0a0fe40000000040 */
[-C--:B------:R-:W-:Y:S02]  /*bde40*/  DFMA R66, R114, R110.reuse, R94 ;  /* 0x0000006e7242722b */ /* 0x080fe4000000005e */
[-C--:B------:R-:W-:Y:S02]  /*bde50*/  DFMA R32, R112, R110.reuse, R32 ;  /* 0x0000006e7020722b */ /* 0x080fe40000000020 */
[----:B------:R-:W-:-:S02]  /*bde60*/  DFMA R88, R104, R110, R88 ;  /* 0x0000006e6858722b */ /* 0x000fc40000000058 */
[----:B-1----:R-:W-:Y:S09]  /*bde70*/  @P1 BRA P2, `(.L_x_1901) ;  /* 0x00000000001c1947 */ /* 0x002ff20001000000 */
[----:B------:R-:W-:Y:S01]  /*bde80*/  IMAD.MOV.U32 R174, RZ, RZ, R36 ;  /* 0x000000ffffae7224 */ /* 0x000fe200078e0024 */
[----:B------:R-:W-:Y:S02]  /*bde90*/  MOV R175, R37 ;  /* 0x0000002500af7202 */ /* 0x000fe40000000f00 */
[----:B------:R-:W-:-:S07]  /*bdea0*/  MOV R0, 0xbdec0 ;  /* 0x000bdec000007802 */ /* 0x000fce0000000f00 */
[----:B0-----:R-:W-:Y:S05]  /*bdeb0*/  CALL.REL.NOINC `($__internal_1_$__cuda_sm20_div_rn_f64_full) ;  /* 0x0000092400fc7944 */ /* 0x001fea0003c00000 */
[----:B------:R-:W-:Y:S02]  /*bdec0*/  IMAD.MOV.U32 R8, RZ, RZ, R12 ;  /* 0x000000ffff087224 */ /* 0x000fe400078e000c */
[----:B------:R-:W-:-:S05]  /*bded0*/  IMAD.MOV.U32 R9, RZ, RZ, R13 ;  /* 0x000000ffff097224 */ /* 0x000fca00078e000d */
[----:B------:R1:W-:Y:S02]  /*bdee0*/  STL.64 [R1+0x7d50], R8 ;  /* 0x007d500801007387 */ /* 0x0003e40000100a00 */
.L_x_1901:
[----:B------:R-:W-:Y:S05]  /*bdef0*/  BSYNC.RECONVERGENT B3 ;  /* 0x0000000000037941 */ /* 0x000fea0003800200 */
.L_x_1900:
[----:B------:R-:W2:Y:S04]  /*bdf00*/  LDL.64 R12, [R1+0x7d50] ;  /* 0x007d5000010c7983 */ /* 0x000ea80000100a00 */
[----:B------:R-:W3:Y:S04]  /*bdf10*/  LDL.64 R112, [R1+0x7e40] ;  /* 0x007e400001707983 */ /* 0x000ee80000100a00 */
[----:B------:R-:W4:Y:S04]  /*bdf20*/  LDL.64 R110, [R1+0x7e48] ;  /* 0x007e4800016e7983 */ /* 0x000f280000100a00 */
        /* <DEDUP_REMOVED lines=22> */
[-C--:B------:R-:W-:Y:S02]  /*be090*/  DFMA R66, R80, R104.reuse, R66 ;  /* 0x000000685042722b */ /* 0x080fe40000000042 */
[-C--:B------:R-:W-:Y:S02]  /*be0a0*/  DFMA R32, R82, R104.reuse, R32 ;  /* 0x000000685220722b */ /* 0x080fe40000000020 */
[----:B-----5:R-:W-:-:S04]  /*be0b0*/  DFMA R64, R100, R104, R88 ;  /* 0x000000686440722b */ /* 0x020fc80000000058 */
[----:B-1----:R-:W-:Y:S07]  /*be0c0*/  @P1 BRA P2, `(.L_x_1903) ;  /* 0x00000000001c1947 */ /* 0x002fee0001000000 */
[----:B------:R-:W-:Y:S01]  /*be0d0*/  MOV R174, R70 ;  /* 0x0000004600ae7202 */ /* 0x000fe20000000f00 */
[----:B------:R-:W-:Y:S01]  /*be0e0*/  IMAD.MOV.U32 R175, RZ, RZ, R71 ;  /* 0x000000ffffaf7224 */ /* 0x000fe200078e0047 */
[----:B------:R-:W-:-:S07]  /*be0f0*/  MOV R0, 0xbe110 ;  /* 0x000be11000007802 */ /* 0x000fce0000000f00 */
[----:B0-----:R-:W-:Y:S05]  /*be100*/  CALL.REL.NOINC `($__internal_1_$__cuda_sm20_div_rn_f64_full) ;  /* 0x0000092400687944 */ /* 0x001fea0003c00000 */
[----:B------:R-:W-:Y:S01]  /*be110*/  IMAD.MOV.U32 R8, RZ, RZ, R12 ;  /* 0x000000ffff087224 */ /* 0x000fe200078e000c */
[----:B------:R-:W-:-:S05]  /*be120*/  MOV R9, R13 ;  /* 0x0000000d00097202 */ /* 0x000fca0000000f00 */
[----:B------:R1:W-:Y:S02]  /*be130*/  STL.64 [R1+0x7e30], R8 ;  /* 0x007e300801007387 */ /* 0x0003e40000100a00 */
.L_x_1903:
[----:B------:R-:W-:Y:S05]  /*be140*/  BSYNC.RECONVERGENT B3 ;  /* 0x0000000000037941 */ /* 0x000fea0003800200 */
.L_x_1902:
[----:B------:R-:W2:Y:S04]  /*be150*/  LDL.64 R12, [R1+0x7e30] ;  /* 0x007e3000010c7983 */ /* 0x000ea80000100a00 */
[----:B------:R-:W3:Y:S04]  /*be160*/  LDL.64 R104, [R1+0x7f28] ;  /* 0x007f280001687983 */ /* 0x000ee80000100a00 */
[----:B------:R-:W4:Y:S04]  /*be170*/  LDL.64 R110, [R1+0x7f20] ;  /* 0x007f2000016e7983 */ /* 0x000f280000100a00 */
        /* <DEDUP_REMOVED lines=20> */
[-C--:B------:R-:W-:Y:S02]  /*be2c0*/  DFMA R20, R86, R100.reuse, R24 ;  /* 0x000000645614722b */ /* 0x080fe40000000018 */
[-C--:B---3--:R-:W-:Y:S02]  /*be2d0*/  DFMA R88, R104, R100.reuse, R32 ;  /* 0x000000646858722b */ /* 0x088fe40000000020 */
[-C--:B----4-:R-:W-:Y:S02]  /*be2e0*/  DFMA R24, R110, R100.reuse, R66 ;  /* 0x000000646e18722b */ /* 0x090fe40000000042 */
[----:B-----5:R-:W-:-:S06]  /*be2f0*/  DFMA R32, R94, R100, R64 ;  /* 0x000000645e20722b */ /* 0x020fcc0000000040 */
        /* <DEDUP_REMOVED lines=8> */
.L_x_1905:
[----:B------:R-:W-:Y:S05]  /*be380*/  BSYNC.RECONVERGENT B3 ;  /* 0x0000000000037941 */ /* 0x000fea0003800200 */
.L_x_1904:
[----:B------:R-:W2:Y:S04]  /*be390*/  LDL.128 R144, [R1+0x6670] ;  /* 0x0066700001907983 */ /* 0x000ea80000100c00 */
[----:B------:R-:W3:Y:S04]  /*be3a0*/  LDL.64 R176, [R1+0x7788] ;  /* 0x0077880001b07983 */ /* 0x000ee80000100a00 */
[----:B------:R-:W4:Y:S04]  /*be3b0*/  LDL.64 R66, [R1+0x7780] ;  /* 0x0077800001427983 */ /* 0x000f280000100a00 */
[----:B------:R-:W3:Y:S01]  /*be3c0*/  LDL.64 R104, [R1+0x7778] ;  /* 0x0077780001687983 */ /* 0x000ee20000100a00 */
[----:B-1----:R-:W1:Y:S01]  /*be3d0*/  MUFU.RCP64H R9, R217 ;  /* 0x000000d900097308 */ /* 0x002e620000001800 */
[----:B------:R-:W-:-:S02]  /*be3e0*/  IMAD.MOV.U32 R8, RZ, RZ, 0x1 ;  /* 0x00000001ff087424 */ /* 0x000fc400078e00ff */
[----:B------:R-:W3:Y:S04]  /*be3f0*/  LDL.64 R174, [R1+0x7770] ;  /* 0x0077700001ae7983 */ /* 0x000ee80000100a00 */
[----:B------:R-:W3:Y:S04]  /*be400*/  LDL.64 R128, [R1+0x77b8] ;  /* 0x0077b80001807983 */ /* 0x000ee80000100a00 */
[----:B------:R-:W3:Y:S04]  /*be410*/  LDL.64 R172, [R1+0x77a0] ;  /* 0x0077a00001ac7983 */ /* 0x000ee80000100a00 */
[----:B------:R-:W3:Y:S01]  /*be420*/  LDL.64 R110, [R1+0x7bc0] ;  /* 0x007bc000016e7983 */ /* 0x000ee20000100a00 */
[----:B-1----:R-:W-:-:S03]  /*be430*/  DFMA R12, -R216, R8, 1 ;  /* 0x3ff00000d80c742b */ /* 0x002fc60000000108 */
[----:B------:R-:W3:Y:S04]  /*be440*/  LDL.64 R244, [R1+0x78c0] ;  /* 0x0078c00001f47983 */ /* 0x000ee80000100a00 */
[----:B------:R-:W3:Y:S01]  /*be450*/  LDL.64 R242, [R1+0x7948] ;  /* 0x0079480001f27983 */ /* 0x000ee20000100a00 */
[----:B------:R-:W-:-:S03]  /*be460*/  DFMA R12, R12, R12, R12 ;  /* 0x0000000c0c0c722b */ /* 0x000fc6000000000c */
[----:B------:R-:W3:Y:S04]  /*be470*/  LDL.64 R240, [R1+0x7b40] ;  /* 0x007b400001f07983 */ /* 0x000ee80000100a00 */
[----:B------:R-:W3:Y:S01]  /*be480*/  LDL.64 R238, [R1+0x7af8] ;  /* 0x007af80001ee7983 */ /* 0x000ee20000100a00 */
[----:B------:R-:W-:-:S03]  /*be490*/  DFMA R8, R8, R12, R8 ;  /* 0x0000000c0808722b */ /* 0x000fc60000000008 */
[----:B------:R-:W3:Y:S04]  /*be4a0*/  LDL.64 R236, [R1+0x77b0] ;  /* 0x0077b00001ec7983 */ /* 0x000ee80000100a00 */
[----:B------:R-:W3:Y:S01]  /*be4b0*/  LDL.64 R246, [R1+0x7800] ;  /* 0x0078000001f67983 */ /* 0x000ee20000100a00 */
[----:B------:R-:W-:-:S03]  /*be4c0*/  DFMA R12, -R216, R8, 1 ;  /* 0x3ff00000d80c742b */ /* 0x000fc60000000108 */
[----:B------:R1:W5:Y:S04]  /*be4d0*/  LDL.64 R94, [R1+0x6738] ;  /* 0x00673800015e7983 */ /* 0x0003680000100a00 */
        /* <DEDUP_REMOVED lines=12> */
[----:B------:R1:W5:Y:S01]  /*be5a0*/  LDL.128 R164, [R1+0x6740] ;  /* 0x0067400001a47983 */ /* 0x0003620000100c00 */
[----:B--2---:R-:W-:-:S08]  /*be5b0*/  DMUL R12, R8, -R144 ;  /* 0x80000090080c7228 */ /* 0x004fd00000000000 */
[----:B------:R-:W-:Y:S02]  /*be5c0*/  DFMA R64, -R216, R12, -R144 ;  /* 0x0000000cd840722b */ /* 0x000fe40000000990 */
[----:B----4-:R-:W-:-:S06]  /*be5d0*/  DADD R66, -RZ, -R66 ;  /* 0x00000000ff427229 */ /* 0x010fcc0000000942 */
[----:B------:R-:W-:Y:S02]  /*be5e0*/  DFMA R100, R8, R64, R12 ;  /* 0x000000400864722b */ /* 0x000fe4000000000c */
[----:B---3--:R-:W-:Y:S01]  /*be5f0*/  DADD R64, -RZ, -R176 ;  /* 0x00000000ff407229 */ /* 0x008fe200000009b0 */
[----:B------:R-:W2:Y:S04]  /*be600*/  LDL.64 R8, [R1+0x7b48] ;  /* 0x007b480001087983 */ /* 0x000ea80000100a00 */
[----:B------:R-:W3:Y:S04]  /*be610*/  LDL.64 R176, [R1+0x7af0] ;  /* 0x007af00001b07983 */ /* 0x000ee80000100a00 */
[----:B------:R4:W-:Y:S02]  /*be620*/  STL.128 [R1+0x6510], R64 ;  /* 0x0065104001007387 */ /* 0x0009e40000100c00 */
[----:B----4-:R-:W-:-:S02]  /*be630*/  DADD R64, -RZ, -R104 ;  /* 0x00000000ff407229 */ /* 0x010fc40000000968 */
[----:B------:R-:W4:Y:S01]  /*be640*/  LDL.64 R104, [R1+0x7bc8] ;  /* 0x007bc80001687983 */ /* 0x000f220000100a00 */
[----:B------:R-:W-:-:S03]  /*be650*/  DADD R66, -RZ, -R174 ;  /* 0x00000000ff427229 */ /* 0x000fc600000009ae */
[----:B------:R-:W3:Y:S04]  /*be660*/  LDL.64 R174, [R1+0x7aa0] ;  /* 0x007aa00001ae7983 */ /* 0x000ee80000100a00 */
[----:B------:R0:W-:Y:S02]  /*be670*/  STL.128 [R1+0x6520], R64 ;  /* 0x0065204001007387 */ /* 0x0001e40000100c00 */
[----:B0-----:R-:W-:Y:S02]  /*be680*/  DADD R66, -RZ, -R128 ;  /* 0x00000000ff427229 */ /* 0x001fe40000000980 */
[----:B------:R-:W3:Y:S01]  /*be690*/  LDL.64 R128, [R1+0x77c8] ;  /* 0x0077c80001807983 */ /* 0x000ee20000100a00 */
[----:B------:R-:W-:-:S03]  /*be6a0*/  DADD R64, -RZ, -R172 ;  /* 0x00000000ff407229 */ /* 0x000fc600000009ac */
[----:B------:R-:W3:Y:S04]  /*be6b0*/  LDL.64 R172, [R1+0x7848] ;  /* 0x0078480001ac7983 */ /* 0x000ee80000100a00 */
[----:B------:R0:W-:Y:S02]  /*be6c0*/  STL.128 [R1+0x6530], R64 ;  /* 0x0065304001007387 */ /* 0x0001e40000100c00 */
[----:B0-----:R-:W-:Y:S02]  /*be6d0*/  DADD R64, -RZ, -R110 ;  /* 0x00000000ff407229 */ /* 0x001fe4000000096e */
[----:B------:R-:W3:Y:S01]  /*be6e0*/  LDL.64 R110, [R1+0x7d58] ;  /* 0x007d5800016e7983 */ /* 0x000ee20000100a00 */
[----:B----4-:R-:W-:-:S03]  /*be6f0*/  DADD R66, -RZ, -R104 ;  /* 0x00000000ff427229 */ /* 0x010fc60000000968 */
[----:B------:R-:W4:Y:S04]  /*be700*/  LDL.64 R104, [R1+0x7878] ;  /* 0x0078780001687983 */ /* 0x000f280000100a00 */
[----:B------:R2:W-:Y:S02]  /*be710*/  STL.128 [R1+0x6540], R64 ;  /* 0x0065404001007387 */ /* 0x0005e40000100c00 */
[----:B--2---:R-:W-:Y:S02]  /*be720*/  DADD R64, -RZ, -R8 ;  /* 0x00000000ff407229 */ /* 0x004fe40000000908 */
[----:B------:R-:W2:Y:S01]  /*be730*/  LDL.64 R8, [R1+0x7aa8] ;  /* 0x007aa80001087983 */ /* 0x000ea20000100a00 */
[----:B---3--:R-:W-:-:S03]  /*be740*/  DADD R66, -RZ, -R128 ;  /* 0x00000000ff427229 */ /* 0x008fc60000000980 */
[----:B------:R-:W3:Y:S04]  /*be750*/  LDL.64 R128, [R1+0x78d8] ;  /* 0x0078d80001807983 */ /* 0x000ee80000100a00 */
[----:B------:R0:W-:Y:S02]  /*be760*/  STL.128 [R1+0x6550], R64 ;  /* 0x0065504001007387 */ /* 0x0001e40000100c00 */
[----:B0-----:R-:W-:Y:S02]  /*be770*/  DADD R64, -RZ, -R244 ;  /* 0x00000000ff407229 */ /* 0x001fe400000009f4 */
[----:B------:R-:W-:Y:S01]  /*be780*/  DADD R66, -RZ, -R242 ;  /* 0x00000000ff427229 */ /* 0x000fe200000009f2 */
[----:B------:R-:W3:Y:S04]  /*be790*/  LDL.64 R244, [R1+0x7868] ;  /* 0x0078680001f47983 */ /* 0x000ee80000100a00 */
[----:B------:R-:W3:Y:S04]  /*be7a0*/  LDL.64 R242, [R1+0x78c8] ;  /* 0x0078c80001f27983 */ /* 0x000ee80000100a00 */
[----:B------:R0:W-:Y:S02]  /*be7b0*/  STL.128 [R1+0x6560], R64 ;  /* 0x0065604001007387 */ /* 0x0001e40000100c00 */
[----:B0-----:R-:W-:-:S02]  /*be7c0*/  DADD R64, -RZ, -R240 ;  /* 0x00000000ff407229 */ /* 0x001fc400000009f0 */
[----:B------:R-:W-:Y:S01]  /*be7d0*/  DADD R66, -RZ, -R238 ;  /* 0x00000000ff427229 */ /* 0x000fe200000009ee */
[----:B------:R-:W3:Y:S06]  /*be7e0*/  LDL.64 R240, [R1+0x7910] ;  /* 0x0079100001f07983 */ /* 0x000eec0000100a00 */
[----:B------:R0:W-:Y:S02]  /*be7f0*/  STL.128 [R1+0x6570], R64 ;  /* 0x0065704001007387 */ /* 0x0001e40000100c00 */
[----:B0-----:R-:W-:Y:S02]  /*be800*/  DADD R64, -RZ, -R236 ;  /* 0x00000000ff407229 */ /* 0x001fe400000009ec */
[----:B------:R-:W-:Y:S01]  /*be810*/  DADD R66, -RZ, -R2 ;  /* 0x00000000ff427229 */ /* 0x000fe20000000902 */
[----:B------:R-:W3:Y:S06]  /*be820*/  LDL.128 R236, [R1+0x80a0] ;  /* 0x0080a00001ec7983 */ /* 0x000eec0000100c00 */
[----:B------:R0:W-:Y:S02]  /*be830*/  STL.128 [R1+0x6580], R64 ;  /* 0x0065804001007387 */ /* 0x0001e40000100c00 */
[----:B0-----:R-:W-:-:S02]  /*be840*/  DADD R64, -RZ, -R176 ;  /* 0x00000000ff407229 */ /* 0x001fc400000009b0 */
[----:B------:R-:W-:Y:S01]  /*be850*/  DADD R66, -RZ, -R174 ;  /* 0x00000000ff427229 */ /* 0x000fe200000009ae */
[----:B------:R-:W3:Y:S04]  /*be860*/  LDL.64 R176, [R1+0x7a30] ;  /* 0x007a300001b07983 */ /* 0x000ee80000100a00 */
[----:B------:R-:W3:Y:S04]  /*be870*/  LDL.64 R174, [R1+0x7ca0] ;  /* 0x007ca00001ae7983 */ /* 0x000ee80000100a00 */
[----:B------:R0:W-:Y:S02]  /*be880*/  STL.128 [R1+0x6590], R64 ;  /* 0x0065904001007387 */ /* 0x0001e40000100c00 */
[----:B0-----:R-:W-:-:S02]  /*be890*/  DADD R64, -RZ, -R110 ;  /* 0x00000000ff407229 */ /* 0x001fc4000000096e */
[----:B------:R-:W3:Y:S01]  /*be8a0*/  LDL.64 R110, [R1+0x78d0] ;  /* 0x0078d000016e7983 */ /* 0x000ee20000100a00 */
[----:B----4-:R-:W-:-:S03]  /*be8b0*/  DADD R66, -RZ, -R104 ;  /* 0x00000000ff427229 */ /* 0x010fc60000000968 */
[----:B------:R-:W4:Y:S04]  /*be8c0*/  LDL.64 R104, [R1+0x7ef8] ;  /* 0x007ef80001687983 */ /* 0x000f280000100a00 */
[----:B------:R0:W-:Y:S02]  /*be8d0*/  STL.128 [R1+0x65a0], R64 ;  /* 0x0065a04001007387 */ /* 0x0001e40000100c00 */
[----:B0-----:R-:W-:Y:S02]  /*be8e0*/  DADD R64, -RZ, -R68 ;  /* 0x00000000ff407229 */ /* 0x001fe40000000944 */
[----:B------:R-:W-:Y:S01]  /*be8f0*/  DADD R66, -RZ, -R172 ;  /* 0x00000000ff427229 */ /* 0x000fe200000009ac */
[----:B------:R-:W4:Y:S06]  /*be900*/  LDL.64 R172, [R1+0x7ba0] ;  /* 0x007ba00001ac7983 */ /* 0x000f2c0000100a00 */
[----:B------:R2:W-:Y:S02]  /*be910*/  STL.128 [R1+0x65b0], R64 ;  /* 0x0065b04001007387 */ /* 0x0005e40000100c00 */
[----:B--2---:R-:W-:-:S02]  /*be920*/  DADD R64, -RZ, -R8 ;  /* 0x00000000ff407229 */ /* 0x004fc40000000908 */
[----:B------:R-:W2:Y:S01]  /*be930*/  LDL.64 R8, [R1+0x7808] ;  /* 0x0078080001087983 */ /* 0x000ea20000100a00 */
[----:B---3--:R-:W-:-:S03]  /*be940*/  DADD R66, -RZ, -R128 ;  /* 0x00000000ff427229 */ /* 0x008fc60000000980 */
[----:B------:R-:W3:Y:S04]  /*be950*/  LDL.64 R128, [R1+0x7d00] ;  /* 0x007d000001807983 */ /* 0x000ee80000100a00 */
[----:B------:R0:W-:Y:S02]  /*be960*/  STL.128 [R1+0x65c0], R64 ;  /* 0x0065c04001007387 */ /* 0x0001e40000100c00 */
[----:B0-----:R-:W-:Y:S02]  /*be970*/  DADD R66, -RZ, -R62 ;  /* 0x00000000ff427229 */ /* 0x001fe4000000093e */
[----:B------:R-:W-:Y:S01]  /*be980*/  DADD R64, -RZ, -R110 ;  /* 0x00000000ff407229 */ /* 0x000fe2000000096e */
[----:B------:R-:W3:Y:S06]  /*be990*/  LDL.64 R110, [R1+0x7d50] ;  /* 0x007d5000016e7983 */ /* 0x000eec0000100a00 */
[----:B------:R2:W-:Y:S02]  /*be9a0*/  STL.128 [R1+0x65d0], R64 ;  /* 0x0065d04001007387 */ /* 0x0005e40000100c00 */
[----:B--2---:R-:W-:-:S02]  /*be9b0*/  DADD R66, -RZ, -R8 ;  /* 0x00000000ff427229 */ /* 0x004fc40000000908 */
[----:B------:R-:W2:Y:S01]  /*be9c0*/  LDL.64 R8, [R1+0x7e30] ;  /* 0x007e300001087983 */ /* 0x000ea20000100a00 */
        /* <DEDUP_REMOVED lines=11> */
[----:B----4-:R-:W-:Y:S02]  /*bea80*/  DADD R172, -RZ, -R172 ;  /* 0x00000000ffac7229 */ /* 0x010fe400000009ac */
[----:B------:R-:W-:Y:S02]  /*bea90*/  DADD R174, -RZ, -R174 ;  /* 0x00000000ffae7229 */ /* 0x000fe400000009ae */
[----:B---3--:R-:W-:Y:S02]  /*beaa0*/  DADD R64, -RZ, -R128 ;  /* 0x00000000ff407229 */ /* 0x008fe40000000980 */
[----:B------:R-:W-:-:S07]  /*beab0*/  DADD R66, -RZ, -R110 ;  /* 0x00000000ff427229 */ /* 0x000fce000000096e */
[----:B------:R0:W-:Y:S04]  /*beac0*/  STL.128 [R1+0x6630], R64 ;  /* 0x0066304001007387 */ /* 0x0001e80000100c00 */
[----:B------:R3:W-:Y:S01]  /*bead0*/  STL.128 [R1+0x6620], R172 ;  /* 0x006620ac01007387 */ /* 0x0007e20000100c00 */
[----:B0-----:R-:W-:Y:S02]  /*beae0*/  DADD R66, -RZ, -R104 ;  /* 0x00000000ff427229 */ /* 0x001fe40000000968 */
[-C--:B---3--:R-:W-:Y:S02]  /*beaf0*/  DFMA R172, R122, R104.reuse, R88 ;  /* 0x000000687aac722b */ /* 0x088fe40000000058 */
[----:B------:R-:W-:Y:S01]  /*beb00*/  DFMA R174, R236, R104, R32 ;  /* 0x00000068ecae722b */ /* 0x000fe20000000020 */
[----:B------:R-:W-:Y:S01]  /*beb10*/  STL.64 [R1+0x80b0], R100 ;  /* 0x0080b06401007387 */ /* 0x000fe20000100a00 */
[----:B------:R-:W-:-:S03]  /*beb20*/  FFMA R0, RZ, R217, R101 ;  /* 0x000000d9ff007223 */ /* 0x000fc60000000065 */
[----:B------:R-:W-:Y:S04]  /*beb30*/  STL.128 [R1+0x6500], R236 ;  /* 0x006500ec01007387 */ /* 0x000fe80000100c00 */
[----:B------:R-:W-:Y:S04]  /*beb40*/  STL.128 [R1+0x7e20], R172 ;  /* 0x007e20ac01007387 */ /* 0x000fe80000100c00 */
[----:B------:R-:W-:Y:S01]  /*beb50*/  STL.128 [R1+0x6660], R172 ;  /* 0x006660ac01007387 */ /* 0x000fe20000100c00 */
[----:B------:R-:W-:Y:S01]  /*beb60*/  FSETP.GT.AND P1, PT, |R0|, 1.469367938527859385e-39, PT ;  /* 0x001000000000780b */ /* 0x000fe20003f24200 */
[----:B------:R-:W-:Y:S01]  /*beb70*/  BSSY.RECONVERGENT B3, `(.L_x_1906) ;  /* 0x0000010000037945 */ /* 0x000fe20003800200 */
[----:B--2---:R-:W-:-:S02]  /*beb80*/  DADD R64, -RZ, -R8 ;  /* 0x00000000ff407229 */ /* 0x004fc40000000908 */
[----:B------:R-:W-:-:S05]  /*beb90*/  DADD R8, -RZ, -R144 ;  /* 0x00000000ff087229 */ /* 0x000fca0000000990 */
[----:B------:R0:W-:Y:S02]  /*beba0*/  STL.128 [R1+0x6640], R64 ;  /* 0x0066404001007387 */ /* 0x0001e40000100c00 */
[-C--:B0-----:R-:W-:Y:S02]  /*bebb0*/  DFMA R64, R118, R104.reuse, R20 ;  /* 0x000000687640722b */ /* 0x081fe40000000014 */
[----:B------:R-:W-:Y:S01]  /*bebc0*/  DFMA R66, R120, R104, R24 ;  /* 0x000000687842722b */ /* 0x000fe20000000018 */
[----:B------:R-:W-:-:S06]  /*bebd0*/  FSETP.GEU.AND P2, PT, |R9|, 6.5827683646048100446e-37, PT ;  /* 0x036000000900780b */ /* 0x000fcc0003f4e200 */
[----:B------:R1:W-:Y:S07]  /*bebe0*/  STL.128 [R1+0x6650], R64 ;  /* 0x0066504001007387 */ /* 0x0003ee0000100c00 */
[----:B------:R-:W-:Y:S05]  /*bebf0*/  @P1 BRA P2, `(.L_x_1907) ;  /* 0x00000000001c1947 */ /* 0x000fea0001000000 */
[----:B------:R-:W-:Y:S01]  /*bec00*/  MOV R174, R216 ;  /* 0x000000d800ae7202 */ /* 0x000fe20000000f00 */
[----:B------:R-:W-:Y:S01]  /*bec10*/  IMAD.MOV.U32 R175, RZ, RZ, R217 ;  /* 0x000000ffffaf7224 */ /* 0x000fe200078e00d9 */
[----:B------:R-:W-:-:S07]  /*bec20*/  MOV R0, 0xbec40 ;  /* 0x000bec4000007802 */ /* 0x000fce0000000f00 */
[----:B-1---5:R-:W-:Y:S05]  /*bec30*/  CALL.REL.NOINC `($__internal_1_$__cuda_sm20_div_rn_f64_full) ;  /* 0x00000918009c7944 */ /* 0x022fea0003c00000 */
[----:B------:R-:W-:Y:S01]  /*bec40*/  IMAD.MOV.U32 R8, RZ, RZ, R12 ;  /* 0x000000ffff087224 */ /* 0x000fe200078e000c */
[----:B------:R-:W-:-:S05]  /*bec50*/  MOV R9, R13 ;  /* 0x0000000d00097202 */ /* 0x000fca0000000f00 */
[----:B------:R0:W-:Y:S02]  /*bec60*/  STL.64 [R1+0x80b0], R8 ;  /* 0x0080b00801007387 */ /* 0x0001e40000100a00 */
.L_x_1907:
[----:B------:R-:W-:Y:S05]  /*bec70*/  BSYNC.RECONVERGENT B3 ;  /* 0x0000000000037941 */ /* 0x000fea0003800200 */
.L_x_1906:
[----:B------:R-:W2:Y:S04]  /*bec80*/  LDL.64 R12, [R1+0x80b0] ;  /* 0x0080b000010c7983 */ /* 0x000ea80000100a00 */
[----:B------:R-:W3:Y:S04]  /*bec90*/  LDL.64 R24, [R1+0x8450] ;  /* 0x0084500001187983 */ /* 0x000ee80000100a00 */
[----:B------:R-:W4:Y:S01]  /*beca0*/  LDL.64 R32, [R1+0x8458] ;  /* 0x0084580001207983 */ /* 0x000f220000100a00 */
        /* <DEDUP_REMOVED lines=18> */
[-C--:B-----5:R-:W-:Y:S02]  /*bedd0*/  DFMA R20, R218, R88.reuse, R156 ;  /* 0x00000058da14722b */ /* 0x0a0fe4000000009c */
[-C--:B---3--:R-:W-:Y:S02]  /*bede0*/  DFMA R24, R24, R88.reuse, R142 ;  /* 0x000000581818722b */ /* 0x088fe4000000008e */
[----:B----4-:R-:W-:-:S08]  /*bedf0*/  DFMA R32, R32, R88, R94 ;  /* 0x000000582020722b */ /* 0x010fd0000000005e */
[----:B0-----:R-:W-:Y:S05]  /*bee00*/  @P1 BRA P2, `(.L_x_1909) ;  /* 0x00000000001c1947 */ /* 0x001fea0001000000 */
[----:B------:R-:W-:Y:S01]  /*bee10*/  IMAD.MOV.U32 R174, RZ, RZ, R180 ;  /* 0x000000ffffae7224 */ /* 0x000fe200078e00b4 */
[----:B------:R-:W-:Y:S01]  /*bee20*/  MOV R0, 0xbee50 ;  /* 0x000bee5000007802 */ /* 0x000fe20000000f00 */
[----:B------:R-:W-:-:S07]  /*bee30*/  IMAD.MOV.U32 R175, RZ, RZ, R181 ;  /* 0x000000ffffaf7224 */ /* 0x000fce00078e00b5 */
[----:B-1----:R-:W-:Y:S05]  /*bee40*/  CALL.REL.NOINC `($__internal_1_$__cuda_sm20_div_rn_f64_full) ;  /* 0x0000091800187944 */ /* 0x002fea0003c00000 */
[----:B------:R-:W-:Y:S01]  /*bee50*/  MOV R8, R12 ;  /* 0x0000000c00087202 */ /* 0x000fe20000000f00 */
[----:B------:R-:W-:-:S05]  /*bee60*/  IMAD.MOV.U32 R9, RZ, RZ, R13 ;  /* 0x000000ffff097224 */ /* 0x000fca00078e000d */
[----:B------:R0:W-:Y:S02]  /*bee70*/  STL.64 [R1+0x7e38], R8 ;  /* 0x007e380801007387 */ /* 0x0001e40000100a00 */
.L_x_1909:
[----:B------:R-:W-:Y:S05]  /*bee80*/  BSYNC.RECONVERGENT B3 ;  /* 0x0000000000037941 */ /* 0x000fea0003800200 */
.L_x_1908:
[----:B------:R-:W2:Y:S04]  /*bee90*/  LDL.64 R12, [R1+0x7e38] ;  /* 0x007e3800010c7983 */ /* 0x000ea80000100a00 */
[----:B------:R-:W3:Y:S04]  /*beea0*/  LDL.64 R94, [R1+0x8730] ;  /* 0x00873000015e7983 */ /* 0x000ee80000100a00 */
[----:B------:R-:W4:Y:S04]  /*beeb0*/  LDL.LU.64 R128, [R1+0x88b0] ;  /* 0x0088b00001807983 */ /* 0x000f280000300a00 */
[----:B------:R-:W4:Y:S04]  /*beec0*/  LDL.64 R110, [R1+0x8738] ;  /* 0x00873800016e7983 */ /* 0x000f280000100a00 */
[----:B------:R-:W5:Y:S01]  /*beed0*/  LDL.64 R100, [R1+0x8718] ;  /* 0x0087180001647983 */ /* 0x000f620000100a00 */
        /* <DEDUP_REMOVED lines=19> */
[-C--:B------:R-:W-:Y:S02]  /*bf010*/  DFMA R88, R182, R104.reuse, R152 ;  /* 0x00000068b658722b */ /* 0x080fe40000000098 */
[-C--:B----4-:R-:W-:Y:S02]  /*bf020*/  DFMA R24, R110, R104.reuse, R128 ;  /* 0x000000686e18722b */ /* 0x090fe40000000080 */
[----:B-----5:R-:W-:-:S06]  /*bf030*/  DFMA R100, R100, R104, R164 ;  /* 0x000000686464722b */ /* 0x020fcc00000000a4 */
[----:B0-----:R-:W-:Y:S05]  /*bf040*/  @P1 BRA P2, `(.L_x_1911) ;  /* 0x00000000001c1947 */ /* 0x001fea0001000000 */
[----:B------:R-:W-:Y:S01]  /*bf050*/  IMAD.MOV.U32 R174, RZ, RZ, R220 ;  /* 0x000000ffffae7224 */ /* 0x000fe200078e00dc */
[----:B------:R-:W-:Y:S02]  /*bf060*/  MOV R175, R221 ;  /* 0x000000dd00af7202 */ /* 0x000fe40000000f00 */
[----:B------:R-:W-:-:S07]  /*bf070*/  MOV R0, 0xbf090 ;  /* 0x000bf09000007802 */ /* 0x000fce0000000f00 */
[----:B-1----:R-:W-:Y:S05]  /*bf080*/  CALL.REL.NOINC `($__internal_1_$__cuda_sm20_div_rn_f64_full) ;  /* 0x0000091400887944 */ /* 0x002fea0003c00000 */
[----:B------:R-:W-:Y:S02]  /*bf090*/  IMAD.MOV.U32 R8, RZ, RZ, R12 ;  /* 0x000000ffff087224 */ /* 0x000fe400078e000c */
[----:B------:R-:W-:-:S05]  /*bf0a0*/  IMAD.MOV.U32 R9, RZ, RZ, R13 ;  /* 0x000000ffff097224 */ /* 0x000fca00078e000d */
[----:B------:R0:W-:Y:S02]  /*bf0b0*/  STL.64 [R1+0x7980], R8 ;  /* 0x0079800801007387 */ /* 0x0001e40000100a00 */
.L_x_1911:
[----:B------:R-:W-:Y:S05]  /*bf0c0*/  BSYNC.RECONVERGENT B3 ;  /* 0x0000000000037941 */ /* 0x000fea0003800200 */
.L_x_1910:
        /* <DEDUP_REMOVED lines=40> */
[----:B0-----:R-:W-:Y:S10]  /*bf350*/  @P1 BRA P2, `(.L_x_1913) ;  /* 0x00000000001c1947 */ /* 0x001ff40001000000 */
[----:B------:R-:W-:Y:S01]  /*bf360*/  MOV R174, R204 ;  /* 0x000000cc00ae7202 */ /* 0x000fe20000000f00 */
[----:B------:R-:W-:Y:S01]  /*bf370*/  IMAD.MOV.U32 R175, RZ, RZ, R205 ;  /* 0x000000ffffaf7224 */ /* 0x000fe200078e00cd */
[----:B------:R-:W-:-:S07]  /*bf380*/  MOV R0, 0xbf3a0 ;  /* 0x000bf3a000007802 */ /* 0x000fce0000000f00 */
[----:B-1----:R-:W-:Y:S05]  /*bf390*/  CALL.REL.NOINC `($__internal_1_$__cuda_sm20_div_rn_f64_full) ;  /* 0x0000091000c47944 */ /* 0x002fea0003c00000 */
[----:B------:R-:W-:Y:S01]  /*bf3a0*/  IMAD.MOV.U32 R8, RZ, RZ, R12 ;  /* 0x000000ffff087224 */ /* 0x000fe200078e000c */
[----:B------:R-:W-:-:S05]  /*bf3b0*/  MOV R9, R13 ;  /* 0x0000000d00097202 */ /* 0x000fca0000000f00 */
[----:B------:R0:W-:Y:S02]  /*bf3c0*/  STL.64 [R1+0x7d88], R8 ;  /* 0x007d880801007387 */ /* 0x0001e40000100a00 */
.L_x_1913:
[----:B------:R-:W-:Y:S05]  /*bf3d0*/  BSYNC.RECONVERGENT B3 ;  /* 0x0000000000037941 */ /* 0x000fea0003800200 */
.L_x_1912:
[----:B------:R-:W2:Y:S04]  /*bf3e0*/  LDL.64 R12, [R1+0x7d88] ;  /* 0x007d8800010c7983 */ /* 0x000ea80000100a00 */
[----:B------:R-:W3:Y:S04]  /*bf3f0*/  LDL.64 R152, [R1+0x83b0] ;  /* 0x0083b00001987983 */ /* 0x000ee80000100a00 */
[----:B------:R-:W4:Y:S04]  /*bf400*/  LDL.64 R148, [R1+0x83b8] ;  /* 0x0083b80001947983 */ /* 0x000f280000100a00 */
[----:B------:R-:W5:Y:S04]  /*bf410*/  LDL.64 R146, [R1+0x8420] ;  /* 0x0084200001927983 */ /* 0x000f680000100a00 */
        /* <DEDUP_REMOVED lines=24> */
[----:B0-----:R-:W-:Y:S07]  /*bf5a0*/  @P1 BRA P2, `(.L_x_1915) ;  /* 0x00000000001c1947 */ /* 0x001fee0001000000 */
[----:B------:R-:W-:Y:S01]  /*bf5b0*/  IMAD.MOV.U32 R174, RZ, RZ, R200 ;  /* 0x000000ffffae7224 */ /* 0x000fe200078e00c8 */
[----:B------:R-:W-:Y:S01]  /*bf5c0*/  MOV R0, 0xbf5f0 ;  /* 0x000bf5f000007802 */ /* 0x000fe20000000f00 */
[----:B------:R-:W-:-:S07]  /*bf5d0*/  IMAD.MOV.U32 R175, RZ, RZ, R201 ;  /* 0x000000ffffaf7224 */ /* 0x000fce00078e00c9 */
[----:B-1----:R-:W-:Y:S05]  /*bf5e0*/  CALL.REL.NOINC `($__internal_1_$__cuda_sm20_div_rn_f64_full) ;  /* 0x0000091000307944 */ /* 0x002fea0003c00000 */
[----:B------:R-:W-:Y:S01]  /*bf5f0*/  MOV R8, R12 ;  /* 0x0000000c00087202 */ /* 0x000fe20000000f00 */
[----:B------:R-:W-:-:S05]  /*bf600*/  IMAD.MOV.U32 R9, RZ, RZ, R13 ;  /* 0x000000ffff097224 */ /* 0x000fca00078e000d */
[----:B------:R0:W-:Y:S02]  /*bf610*/  STL.64 [R1+0x8048], R8 ;  /* 0x0080480801007387 */ /* 0x0001e40000100a00 */
.L_x_1915:
[----:B------:R-:W-:Y:S05]  /*bf620*/  BSYNC.RECONVERGENT B3 ;  /* 0x0000000000037941 */ /* 0x000fea0003800200 */
.L_x_1914:
[----:B------:R-:W2:Y:S04]  /*bf630*/  LDL.64 R12, [R1+0x8048] ;  /* 0x00804800010c7983 */ /* 0x000ea80000100a00 */
[----:B------:R-:W3:Y:S04]  /*bf640*/  LDL.64 R146, [R1+0x81f0] ;  /* 0x0081f00001927983 */ /* 0x000ee80000100a00 */
[----:B------:R-:W4:Y:S01]  /*bf650*/  LDL.64 R142, [R1+0x81f8] ;  /* 0x0081f800018e7983 */ /* 0x000f220000100a00 */
        /* <DEDUP_REMOVED lines=20> */
[----:B----4-:R-:W-:-:S08]  /*bf7a0*/  DFMA R24, R142, R144, R24 ;  /* 0x000000908e18722b */ /* 0x010fd00000000018 */
        /* <DEDUP_REMOVED lines=8> */
.L_x_1917:
[----:B------:R-:W-:Y:S05]  /*bf830*/  BSYNC.RECONVERGENT B3 ;  /* 0x0000000000037941 */ /* 0x000fea0003800200 */
.L_x_1916:
[----:B------:R-:W2:Y:S04]  /*bf840*/  LDL.64 R12, [R1+0x8040] ;  /* 0x00804000010c7983 */ /* 0x000ea80000100a00 */
[----:B------:R-:W3:Y:S04]  /*bf850*/  LDL.64 R146, [R1+0x8130] ;  /* 0x0081300001927983 */ /* 0x000ee80000100a00 */
[----:B------:R-:W4:Y:S01]  /*bf860*/  LDL.64 R142, [R1+0x8138] ;  /* 0x00813800018e7983 */ /* 0x000f220000100a00 */
        /* <DEDUP_REMOVED lines=22> */
[----:B------:R-:W-:Y:S01]  /*bf9d0*/  MOV R174, R190 ;  /* 0x000000be00ae7202 */ /* 0x000fe20000000f00 */
[----:B------:R-:W-:Y:S01]  /*bf9e0*/  IMAD.MOV.U32 R175, RZ, RZ, R191 ;  /* 0x000000ffffaf7224 */ /* 0x000fe200078e00bf */
[----:B------:R-:W-:-:S07]  /*bf9f0*/  MOV R0, 0xbfa10 ;  /* 0x000bfa1000007802 */ /* 0x000fce0000000f00 */
[----:B-1----:R-:W-:Y:S05]  /*bfa00*/  CALL.REL.NOINC `($__internal_1_$__cuda_sm20_div_rn_f64_full) ;  /* 0x0000090c00287944 */ /* 0x002fea0003c00000 */
[----:B------:R-:W-:Y:S01]  /*bfa10*/  IMAD.MOV.U32 R8, RZ, RZ, R12 ;  /* 0x000000ffff087224 */ /* 0x000fe200078e000c */
[----:B------:R-:W-:-:S05]  /*bfa20*/  MOV R9, R13 ;  /* 0x0000000d00097202 */ /* 0x000fca0000000f00 */
[----:B------:R0:W-:Y:S02]  /*bfa30*/  STL.64 [R1+0x7d78], R8 ;  /* 0x007d780801007387 */ /* 0x0001e40000100a00 */
.L_x_1919:
[----:B------:R-:W-:Y:S05]  /*bfa40*/  BSYNC.RECONVERGENT B3 ;  /* 0x0000000000037941 */ /* 0x000fea0003800200 */
.L_x_1918:
[----:B------:R-:W2:Y:S04]  /*bfa50*/  LDL.64 R12, [R1+0x7d78] ;  /* 0x007d7800010c7983 */ /* 0x000ea80000100a00 */
[----:B------:R-:W3:Y:S04]  /*bfa60*/  LDL.64 R148, [R1+0x81b0] ;  /* 0x0081b00001947983 */ /* 0x000ee80000100a00 */
[----:B------:R-:W4:Y:S04]  /*bfa70*/  LDL.64 R144, [R1+0x8228] ;  /* 0x0082280001907983 */ /* 0x000f280000100a00 */
[----:B------:R-:W5:Y:S04]  /*bfa80*/  LDL.64 R152, [R1+0x81b8] ;  /* 0x0081b80001987983 */ /* 0x000f680000100a00 */
        /* <DEDUP_REMOVED lines=33> */
.L_x_1921:
[----:B------:R-:W-:Y:S05]  /*bfca0*/  BSYNC.RECONVERGENT B3 ;  /* 0x0000000000037941 */ /* 0x000fea0003800200 */
.L_x_1920:
[----:B------:R-:W2:Y:S04]  /*bfcb0*/  LDL.64 R12, [R1+0x7ca8] ;  /* 0x007ca800010c7983 */ /* 0x000ea80000100a00 */
[----:B------:R-:W3:Y:S04]  /*bfcc0*/  LDL.64 R136, [R1+0x83a0] ;  /* 0x0083a00001887983 */ /* 0x000ee80000100a00 */
[----:B------:R-:W4:Y:S04]  /*bfcd0*/  LDL.64 R154, [R1+0x8380] ;  /* 0x00838000019a7983 */ /* 0x000f280000100a00 */
[----:B------:R-:W5:Y:S04]  /*bfce0*/  LDL.64 R152, [R1+0x8388] ;  /* 0x0083880001987983 */ /* 0x000f680000100a00 */
[----:B------:R-:W5:Y:S04]  /*bfcf0*/  LDL.64 R148, [R1+0x83a8] ;  /* 0x0083a80001947983 */ /* 0x000f680000100a00 */
[----:B------:R-:W5:Y:S04]  /*bfd00*/  LDL.64 R146, [R1+0x8360] ;  /* 0x0083600001927983 */ /* 0x000f680000100a00 */
        /* <DEDUP_REMOVED lines=26> */
[----:B0-----:R-:W-:Y:S10]  /*bfeb0*/  @P1 BRA P2, `(.L_x_1923) ;  /* 0x00000000001c1947 */ /* 0x001ff40001000000 */
[----:B------:R-:W-:Y:S01]  /*bfec0*/  IMAD.MOV.U32 R174, RZ, RZ, R18 ;  /* 0x000000ffffae7224 */ /* 0x000fe200078e0012 */
[----:B------:R-:W-:Y:S02]  /*bfed0*/  MOV R175, R19 ;  /* 0x0000001300af7202 */ /* 0x000fe40000000f00 */
[----:B------:R-:W-:-:S07]  /*bfee0*/  MOV R0, 0xbff00 ;  /* 0x000bff0000007802 */ /* 0x000fce0000000f00 */
[----:B-1----:R-:W-:Y:S05]  /*bfef0*/  CALL.REL.NOINC `($__internal_1_$__cuda_sm20_div_rn_f64_full) ;  /* 0x0000090400ec7944 */ /* 0x002fea0003c00000 */
[----:B------:R-:W-:Y:S02]  /*bff00*/  IMAD.MOV.U32 R8, RZ, RZ, R12 ;  /* 0x000000ffff087224 */ /* 0x000fe400078e000c */
[----:B------:R-:W-:-:S05]  /*bff10*/  IMAD.MOV.U32 R9, RZ, RZ, R13 ;  /* 0x000000ffff097224 */ /* 0x000fca00078e000d */
[----:B------:R0:W-:Y:S02]  /*bff20*/  STL.64 [R1+0x7b90], R8 ;  /* 0x007b900801007387 */ /* 0x0001e40000100a00 */
.L_x_1923:
[----:B------:R-:W-:Y:S05]  /*bff30*/  BSYNC.RECONVERGENT B3 ;  /* 0x0000000000037941 */ /* 0x000fea0003800200 */
.L_x_1922:
        /* <DEDUP_REMOVED lines=45> */
.L_x_1925:
[----:B------:R-:W-:Y:S05]  /*c0210*/  BSYNC.RECONVERGENT B3 ;  /* 0x0000000000037941 */ /* 0x000fea0003800200 */
.L_x_1924:
        /* <DEDUP_REMOVED lines=41> */
[----:B-1----:R-:W-:Y:S05]  /*c04b0*/  CALL.REL.NOINC `($__internal_1_$__cuda_sm20_div_rn_f64_full) ;  /* 0x00000900007c7944 */ /* 0x002fea0003c00000 */
[----:B------:R-:W-:Y:S01]  /*c04c0*/  MOV R8, R12 ;  /* 0x0000000c00087202 */ /* 0x000fe20000000f00 */
[----:B------:R-:W-:-:S05]  /*c04d0*/  IMAD.MOV.U32 R9, RZ, RZ, R13 ;  /* 0x000000ffff097224 */ /* 0x000fca00078e000d */
[----:B------:R0:W-:Y:S02]  /*c04e0*/  STL.64 [R1+0x7b58], R8 ;  /* 0x007b580801007387 */ /* 0x0001e40000100a00 */
.L_x_1927:
[----:B------:R-:W-:Y:S05]  /*c04f0*/  BSYNC.RECONVERGENT B3 ;  /* 0x0000000000037941 */ /* 0x000fea0003800200 */
.L_x_1926:
        /* <DEDUP_REMOVED lines=46> */
.L_x_1929:
[----:B------:R-:W-:Y:S05]  /*c07e0*/  BSYNC.RECONVERGENT B3 ;  /* 0x0000000000037941 */ /* 0x000fea0003800200 */
.L_x_1928:
        /* <DEDUP_REMOVED lines=57> */
.L_x_1931:
[----:B------:R-:W-:Y:S05]  /*c0b80*/  BSYNC.RECONVERGENT B3 ;  /* 0x0000000000037941 */ /* 0x000fea0003800200 */
.L_x_1930:
        /* <DEDUP_REMOVED lines=52> */
.L_x_1933:
[----:B------:R-:W-:Y:S05]  /*c0ed0*/  BSYNC.RECONVERGENT B3 ;  /* 0x0000000000037941 */ /* 0x000fea0003800200 */
.L_x_1932:
[----:B------:R-:W2:Y:S04]  /*c0ee0*/  LDL.128 R160, [R1+0x58f0] ;  /* 0x0058f00001a07983 */ /* 0x000ea80000100c00 */
[----:B------:R-:W3:Y:S04]  /*c0ef0*/  LDL.64 R12, [R1+0x7890] ;  /* 0x00789000010c7983 */ /* 0x000ee80000100a00 */
[----:B------:R-:W4:Y:S04]  /*c0f00*/  LDL.128 R232, [R1+0x58b0] ;  /* 0x0058b00001e87983 */ /* 0x000f280000100c00 */
[----:B------:R-:W5:Y:S04]  /*c0f10*/  LDL.64 R152, [R1+0x7e60] ;  /* 0x007e600001987983 */ /* 0x000f680000100a00 */
[----:B------:R-:W5:Y:S04]  /*c0f20*/  LDL.64 R150, [R1+0x7e68] ;  /* 0x007e680001967983 */ /* 0x000f680000100a00 */
[----:B------:R-:W5:Y:S04]  /*c0f30*/  LDL.LU.64 R158, [R1+0x7988] ;  /* 0x00798800019e7983 */ /* 0x000f680000300a00 */
[----:B------:R-:W5:Y:S04]  /*c0f40*/  LDL.64 R148, [R1+0x7fe0] ;  /* 0x007fe00001947983 */ /* 0x000f680000100a00 */
[----:B------:R-:W5:Y:S04]  /*c0f50*/  LDL.LU.64 R156, [R1+0x7ab0] ;  /* 0x007ab000019c7983 */ /* 0x000f680000300a00 */
[----:B------:R-:W5:Y:S04]  /*c0f60*/  LDL.64 R146, [R1+0x7fe8] ;  /* 0x007fe80001927983 */ /* 0x000f680000100a00 */
[----:B------:R-:W5:Y:S04]  /*c0f70*/  LDL.64 R144, [R1+0x7fd0] ;  /* 0x007fd00001907983 */ /* 0x000f680000100a00 */
[----:B------:R-:W5:Y:S04]  /*c0f80*/  LDL.64 R142, [R1+0x7fd8] ;  /* 0x007fd800018e7983 */ /* 0x000f680000100a00 */
[----:B------:R-:W5:Y:S04]  /*c0f90*/  LDL.64 R140, [R1+0x7e70] ;  /* 0x007e7000018c7983 */ /* 0x000f680000100a00 */
[----:B------:R-:W5:Y:S01]  /*c0fa0*/  LDL.64 R138, [R1+0x7e78] ;  /* 0x007e7800018a7983 */ /* 0x000f620000100a00 */
[----:B0-----:R-:W0:Y:S01]  /*c0fb0*/  MUFU.RCP64H R9, R35 ;  /* 0x0000002300097308 */ /* 0x001e220000001800 */
[----:B------:R-:W-:-:S02]  /*c0fc0*/  IMAD.MOV.U32 R8, RZ, RZ, 0x1 ;  /* 0x00000001ff087424 */ /* 0x000fc400078e00ff */
[----:B--2---:R2:W-:Y:S01]  /*c0fd0*/  STL.128 [R1+0x8180], R160 ;  /* 0x008180a001007387 */ /* 0x0045e20000100c00 */
[----:B------:R-:W-:Y:S02]  /*c0fe0*/  IMAD.MOV.U32 R136, RZ, RZ, R162 ;  /* 0x000000ffff887224 */ /* 0x000fe400078e00a2 */
[----:B------:R-:W-:Y:S02]  /*c0ff0*/  IMAD.MOV.U32 R137, RZ, RZ, R163 ;  /* 0x000000ffff897224 */ /* 0x000fe400078e00a3 */
[----:B--2---:R-:W2:Y:S01]  /*c1000*/  LDL.128 R160, [R1+0x5910] ;  /* 0x0059100001a07983 */ /* 0x004ea20000100c00 */
[----:B---3--:R-:W-:Y:S01]  /*c1010*/  IMAD.MOV.U32 R134, RZ, RZ, R12 ;  /* 0x000000ffff867224 */ /* 0x008fe200078e000c */
[----:B------:R-:W-:Y:S01]  /*c1020*/  MOV R135, R13 ;  /* 0x0000000d00877202 */ /* 0x000fe20000000f00 */
[----:B0-----:R-:W-:-:S08]  /*c1030*/  DFMA R12, -R34, R8, 1 ;  /* 0x3ff00000220c742b */ /* 0x001fd00000000108 */
        /* <DEDUP_REMOVED lines=13> */
[-C--:B-----5:R-:W-:Y:S01]  /*c1110*/  DFMA R108, R152, R134.reuse, R100 ;  /* 0x00000086986c722b */ /* 0x0a0fe20000000064 */
[----:B------:R-:W-:Y:S01]  /*c1120*/  BSSY.RECONVERGENT B3, `(.L_x_1934) ;  /* 0x0000017000037945 */ /* 0x000fe20003800200 */
        /* <DEDUP_REMOVED lines=20> */
[----:B------:R-:W-:-:S05]  /*c1270*/  MOV R9, R13 ;  /* 0x0000000d00097202 */ /* 0x000fca0000000f00 */
[----:B------:R2:W-:Y:S02]  /*c1280*/  STL.64 [R1+0x78f8], R8 ;  /* 0x0078f80801007387 */ /* 0x0005e40000100a00 */
.L_x_1935:
[----:B------:R-:W-:Y:S05]  /*c1290*/  BSYNC.RECONVERGENT B3 ;  /* 0x0000000000037941 */ /* 0x000fea0003800200 */
.L_x_1934:
[----:B------:R-:W3:Y:S04]  /*c12a0*/  LDL.64 R12, [R1+0x78f8] ;  /* 0x0078f800010c7983 */ /* 0x000ee80000100a00 */
[----:B------:R-:W4:Y:S04]  /*c12b0*/  LDL.64 R34, [R1+0x8020] ;  /* 0x0080200001227983 */ /* 0x000f280000100a00 */
        /* <DEDUP_REMOVED lines=9> */
[----:B--2---:R-:W2:Y:S01]  /*c1350*/  MUFU.RCP64H R9, R7 ;  /* 0x0000000700097308 */ /* 0x004ea20000001800 */
[----:B------:R-:W-:Y:S01]  /*c1360*/  HFMA2 R8, -RZ, RZ, 0, 5.9604644775390625e-08 ;  /* 0x00000001ff087431 */ /* 0x000fe200000001ff */
[----:B------:R-:W-:Y:S01]  /*c1370*/  BSSY.RECONVERGENT B3, `(.L_x_1936) ;  /* 0x0000024000037945 */ /* 0x000fe20003800200 */
[----:B---3--:R-:W-:-:S02]  /*c1380*/  IMAD.MOV.U32 R128, RZ, RZ, R12 ;  /* 0x000000ffff807224 */ /* 0x008fc400078e000c */
[----:B------:R-:W-:Y:S02]  /*c1390*/  IMAD.MOV.U32 R129, RZ, RZ, R13 ;  /* 0x000000ffff817224 */ /* 0x000fe400078e000d */
[----:B--2---:R-:W-:-:S08]  /*c13a0*/  DFMA R12, -R6, R8, 1 ;  /* 0x3ff00000060c742b */ /* 0x004fd00000000108 */
        /* <DEDUP_REMOVED lines=24> */
[----:B--2---:R-:W-:Y:S10]  /*c1530*/  @P1 BRA P2, `(.L_x_1937) ;  /* 0x00000000001c1947 */ /* 0x004ff40001000000 */
[----:B------:R-:W-:Y:S01]  /*c1540*/  IMAD.MOV.U32 R174, RZ, RZ, R6 ;  /* 0x000000ffffae7224 */ /* 0x000fe200078e0006 */
[----:B------:R-:W-:Y:S01]  /*c1550*/  MOV R0, 0xc1580 ;  /* 0x000c158000007802 */ /* 0x000fe20000000f00 */
[----:B------:R-:W-:-:S07]  /*c1560*/  IMAD.MOV.U32 R175, RZ, RZ, R7 ;  /* 0x000000ffffaf7224 */ /* 0x000fce00078e0007 */
[----:B01----:R-:W-:Y:S05]  /*c1570*/  CALL.REL.NOINC `($__internal_1_$__cuda_sm20_div_rn_f64_full) ;  /* 0x000008f0004c7944 */ /* 0x003fea0003c00000 */
[----:B------:R-:W-:Y:S01]  /*c1580*/  MOV R8, R12 ;  /* 0x0000000c00087202 */ /* 0x000fe20000000f00 */
[----:B------:R-:W-:-:S05]  /*c1590*/  IMAD.MOV.U32 R9, RZ, RZ, R13 ;  /* 0x000000ffff097224 */ /* 0x000fca00078e000d */
[----:B------:R2:W-:Y:S02]  /*c15a0*/  STL.64 [R1+0x79a8], R8 ;  /* 0x0079a80801007387 */ /* 0x0005e40000100a00 */
.L_x_1937:
[----:B------:R-:W-:Y:S05]  /*c15b0*/  BSYNC.RECONVERGENT B3 ;  /* 0x0000000000037941 */ /* 0x000fea0003800200 */
.L_x_1936:
        /* <DEDUP_REMOVED lines=13> */
[----:B------:R-:W-:Y:S01]  /*c1690*/  IMAD.MOV.U32 R8, RZ, RZ, 0x1 ;  /* 0x00000001ff087424 */ /* 0x000fe200078e00ff */
[----:B------:R-:W-:Y:S01]  /*c16a0*/  BSSY.RECONVERGENT B3, `(.L_x_1938) ;  /* 0x0000023000037945 */ /* 0x000fe20003800200 */
[----:B---3--:R-:W-:Y:S01]  /*c16b0*/  IMAD.MOV.U32 R124, RZ, RZ, R12 ;  /* 0x000000ffff7c7224 */ /* 0x008fe200078e000c */
[----:B------:R-:W-:-:S03]  /*c16c0*/  MOV R125, R13 ;  /* 0x0000000d007d7202 */ /* 0x000fc60000000f00 */
        /* <DEDUP_REMOVED lines=24> */
[----:B--2---:R-:W-:Y:S10]  /*c1850*/  @P1 BRA P2, `(.L_x_1939) ;  /* 0x00000000001c1947 */ /* 0x004ff40001000000 */
[----:B------:R-:W-:Y:S01]  /*c1860*/  IMAD.MOV.U32 R174, RZ, RZ, R52 ;  /* 0x000000ffffae7224 */ /* 0x000fe200078e0034 */
[----:B------:R-:W-:Y:S02]  /*c1870*/  MOV R175, R53 ;  /* 0x0000003500af7202 */ /* 0x000fe40000000f00 */
[----:B------:R-:W-:-:S07]  /*c1880*/  MOV R0, 0xc18a0 ;  /* 0x000c18a000007802 */ /* 0x000fce0000000f00 */
[----:B01----:R-:W-:Y:S05]  /*c1890*/  CALL.REL.NOINC `($__internal_1_$__cuda_sm20_div_rn_f64_full) ;  /* 0x000008ec00847944 */ /* 0x003fea0003c00000 */
[----:B------:R-:W-:Y:S02]  /*c18a0*/  IMAD.MOV.U32 R8, RZ, RZ, R12 ;  /* 0x000000ffff087224 */ /* 0x000fe400078e000c */
[----:B------:R-:W-:-:S05]  /*c18b0*/  IMAD.MOV.U32 R9, RZ, RZ, R13 ;  /* 0x000000ffff097224 */ /* 0x000fca00078e000d */
[----:B------:R2:W-:Y:S02]  /*c18c0*/  STL.64 [R1+0x7a58], R8 ;  /* 0x007a580801007387 */ /* 0x0005e40000100a00 */
.L_x_1939:
[----:B------:R-:W-:Y:S05]  /*c18d0*/  BSYNC.RECONVERGENT B3 ;  /* 0x0000000000037941 */ /* 0x000fea0003800200 */
.L_x_1938:
        /* <DEDUP_REMOVED lines=13> */
[----:B---3--:R-:W-:Y:S01]  /*c19b0*/  MOV R114, R12 ;  /* 0x0000000c00727202 */ /* 0x008fe20000000f00 */
[----:B------:R-:W-:-:S03]  /*c19c0*/  IMAD.MOV.U32 R115, RZ, RZ, R13 ;  /* 0x000000ffff737224 */ /* 0x000fc600078e000d */
[----:B--2---:R-:W-:-:S08]  /*c19d0*/  DFMA R12, -R48, R8, 1 ;  /* 0x3ff00000300c742b */ /* 0x004fd00000000108 */
        /* <DEDUP_REMOVED lines=22> */
[----:B--2---:R-:W-:Y:S10]  /*c1b40*/  @P1 BRA P2, `(.L_x_1941) ;  /* 0x00000000001c1947 */ /* 0x004ff40001000000 */
[----:B------:R-:W-:Y:S01]  /*c1b50*/  MOV R174, R48 ;  /* 0x0000003000ae7202 */ /* 0x000fe20000000f00 */
[----:B------:R-:W-:Y:S01]  /*c1b60*/  IMAD.MOV.U32 R175, RZ, RZ, R49 ;  /* 0x000000ffffaf7224 */ /* 0x000fe200078e0031 */
[----:B------:R-:W-:-:S07]  /*c1b70*/  MOV R0, 0xc1b90 ;  /* 0x000c1b9000007802 */ /* 0x000fce0000000f00 */
[----:B01----:R-:W-:Y:S05]  /*c1b80*/  CALL.REL.NOINC `($__internal_1_$__cuda_sm20_div_rn_f64_full) ;  /* 0x000008e800c87944 */ /* 0x003fea0003c00000 */
[----:B------:R-:W-:Y:S01]  /*c1b90*/  IMAD.MOV.U32 R8, RZ, RZ, R12 ;  /* 0x000000ffff087224 */ /* 0x000fe200078e000c */
[----:B------:R-:W-:-:S05]  /*c1ba0*/  MOV R9, R13 ;  /* 0x0000000d00097202 */ /* 0x000fca0000000f00 */
[----:B------:R2:W-:Y:S02]  /*c1bb0*/  STL.64 [R1+0x7b30], R8 ;  /* 0x007b300801007387 */ /* 0x0005e40000100a00 */
.L_x_1941:
[----:B------:R-:W-:Y:S05]  /*c1bc0*/  BSYNC.RECONVERGENT B3 ;  /* 0x0000000000037941 */ /* 0x000fea0003800200 */
.L_x_1940:
[----:B------:R-:W3:Y:S04]  /*c1bd0*/  LDL.64 R12, [R1+0x7b30] ;  /* 0x007b3000010c7983 */ /* 0x000ee80000100a00 */
[----:B------:R-:W4:Y:S04]  /*c1be0*/  LDL.128 R108, [R1+0x6070] ;  /* 0x00607000016c7983 */ /* 0x000f280000100c00 */
        /* <DEDUP_REMOVED lines=16> */
[----:B------:R-:W-:Y:S01]  /*c1cf0*/  DFMA R8, R50, R112, R34 ;  /* 0x000000703208722b */ /* 0x000fe20000000022 */
[----:B----4-:R2:W-:Y:S07]  /*c1d00*/  STL.128 [R1+0x80c0], R108 ;  /* 0x0080c06c01007387 */ /* 0x0105ee0000100c00 */
[----:B------:R-:W-:Y:S01]  /*c1d10*/  DMUL R34, R12, -R8 ;  /* 0x800000080c227228 */ /* 0x000fe20000000000 */
[----:B--2---:R-:W-:Y:S01]  /*c1d20*/  MOV R110, R108 ;  /* 0x0000006c006e7202 */ /* 0x004fe20000000f00 */
[----:B------:R-:W-:-:S06]  /*c1d30*/  IMAD.MOV.U32 R111, RZ, RZ, R109 ;  /* 0x000000ffff6f7224 */ /* 0x000fcc00078e006d */
        /* <DEDUP_REMOVED lines=8> */
[-C--:B-----5:R-:W-:Y:S02]  /*c1dc0*/  DFMA R74, R132, R112.reuse, R88 ;  /* 0x00000070844a722b */ /* 0x0a0fe40000000058 */
[-C--:B------:R-:W-:Y:S02]  /*c1dd0*/  DFMA R88, R128, R112.reuse, R100 ;  /* 0x000000708058722b */ /* 0x080fe40000000064 */
[-C--:B------:R-:W-:Y:S02]  /*c1de0*/  DFMA R24, R134, R112.reuse, R24 ;  /* 0x000000708618722b */ /* 0x080fe40000000018 */
[-C--:B------:R-:W-:Y:S02]  /*c1df0*/  DFMA R20, R126, R112.reuse, R20 ;  /* 0x000000707e14722b */ /* 0x080fe40000000014 */
[----:B------:R-:W-:-:S02]  /*c1e00*/  DFMA R32, R124, R112, R32 ;  /* 0x000000707c20722b */ /* 0x000fc40000000020 */
        /* <DEDUP_REMOVED lines=10> */
.L_x_1943:
[----:B------:R-:W-:Y:S05]  /*c1eb0*/  BSYNC.RECONVERGENT B3 ;  /* 0x0000000000037941 */ /* 0x000fea0003800200 */
.L_x_1942:
[----:B------:R-:W3:Y:S04]  /*c1ec0*/  LDL.64 R12, [R1+0x7bf0] ;  /* 0x007bf000010c7983 */ /* 0x000ee80000100a00 */
[----:B------:R-:W4:Y:S04]  /*c1ed0*/  LDL.64 R114, [R1+0x7a48] ;  /* 0x007a480001727983 */ /* 0x000f280000100a00 */
        /* <DEDUP_REMOVED lines=24> */
[-C--:B----4-:R-:W-:Y:S02]  /*c2060*/  DFMA R78, R114, R108.reuse, R88 ;  /* 0x0000006c724e722b */ /* 0x090fe40000000058 */
[-C--:B-----5:R-:W-:Y:S02]  /*c2070*/  DFMA R74, R124, R108.reuse, R74 ;  /* 0x0000006c7c4a722b */ /* 0x0a0fe4000000004a */
[-C--:B------:R-:W-:Y:S02]  /*c2080*/  DFMA R20, R76, R108.reuse, R20 ;  /* 0x0000006c4c14722b */ /* 0x080fe40000000014 */
[-C--:B------:R-:W-:Y:S02]  /*c2090*/  DFMA R34, R112, R108.reuse, R34 ;  /* 0x0000006c7022722b */ /* 0x080fe40000000022 */
[----:B------:R-:W-:-:S02]  /*c20a0*/  DFMA R32, R110, R108, R32 ;  /* 0x0000006c6e20722b */ /* 0x000fc40000000020 */
        /* <DEDUP_REMOVED lines=9> */
.L_x_1945:
[----:B------:R-:W-:Y:S05]  /*c2140*/  BSYNC.RECONVERGENT B3 ;  /* 0x0000000000037941 */ /* 0x000fea0003800200 */
.L_x_1944:
[----:B------:R-:W3:Y:S04]  /*c2150*/  LDL.64 R12, [R1+0x7c58] ;  /* 0x007c5800010c7983 */ /* 0x000ee80000100a00 */
[----:B------:R-:W4:Y:S04]  /*c2160*/  LDL.64 R112, [R1+0x7f10] ;  /* 0x007f100001707983 */ /* 0x000f280000100a00 */
[----:B------:R-:W5:Y:S04]  /*c2170*/  LDL.LU.64 R124, [R1+0x7ff0] ;  /* 0x007ff000017c7983 */ /* 0x000f680000300a00 */
        /* <DEDUP_REMOVED lines=29> */
[----:B--2---:R-:W-:Y:S09]  /*c2350*/  @P1 BRA P2, `(.L_x_1947) ;  /* 0x00000000001c1947 */ /* 0x004ff20001000000 */
[----:B------:R-:W-:Y:S01]  /*c2360*/  IMAD.MOV.U32 R174, RZ, RZ, R36 ;  /* 0x000000ffffae7224 */ /* 0x000fe200078e0024 */
[----:B------:R-:W-:Y:S02]  /*c2370*/  MOV R175, R37 ;  /* 0x0000002500af7202 */ /* 0x000fe40000000f00 */
[----:B------:R-:W-:-:S07]  /*c2380*/  MOV R0, 0xc23a0 ;  /* 0x000c23a000007802 */ /* 0x000fce0000000f00 */
[----:B01----:R-:W-:Y:S05]  /*c2390*/  CALL.REL.NOINC `($__internal_1_$__cuda_sm20_div_rn_f64_full) ;  /* 0x000008e000c47944 */ /* 0x003fea0003c00000 */
[----:B------:R-:W-:Y:S02]  /*c23a0*/  IMAD.MOV.U32 R8, RZ, RZ, R12 ;  /* 0x000000ffff087224 */ /* 0x000fe400078e000c */
[----:B------:R-:W-:-:S05]  /*c23b0*/  IMAD.MOV.U32 R9, RZ, RZ, R13 ;  /* 0x000000ffff097224 */ /* 0x000fca00078e000d */
[----:B------:R2:W-:Y:S02]  /*c23c0*/  STL.64 [R1+0x7cc8], R8 ;  /* 0x007cc80801007387 */ /* 0x0005e40000100a00 */
.L_x_1947:
[----:B------:R-:W-:Y:S05]  /*c23d0*/  BSYNC.RECONVERGENT B3 ;  /* 0x0000000000037941 */ /* 0x000fea0003800200 */
.L_x_1946:
[----:B------:R-:W3:Y:S04]  /*c23e0*/  LDL.64 R12, [R1+0x7cc8] ;  /* 0x007cc800010c7983 */ /* 0x000ee80000100a00 */
[----:B------:R-:W4:Y:S04]  /*c23f0*/  LDL.64 R106, [R1+0x7e40] ;  /* 0x007e4000016a7983 */ /* 0x000f280000100a00 */
        /* <DEDUP_REMOVED lines=22> */
[-C--:B----4-:R-:W-:Y:S02]  /*c2560*/  DFMA R20, R106, R100.reuse, R20 ;  /* 0x000000646a14722b */ /* 0x090fe40000000014 */
[-C--:B-----5:R-:W-:Y:S02]  /*c2570*/  DFMA R24, R104, R100.reuse, R24 ;  /* 0x000000646818722b */ /* 0x0a0fe40000000018 */
[-C--:B------:R-:W-:Y:S02]  /*c2580*/  DFMA R32, R82, R100.reuse, R32 ;  /* 0x000000645220722b */ /* 0x080fe40000000020 */
[----:B------:R-:W-:-:S04]  /*c2590*/  DFMA R74, R94, R100, R78 ;  /* 0x000000645e4a722b */ /* 0x000fc8000000004e */
[----:B--2---:R-:W-:Y:S07]  /*c25a0*/  @P1 BRA P2, `(.L_x_1949) ;  /* 0x00000000001c1947 */ /* 0x004fee0001000000 */
[----:B------:R-:W-:Y:S01]  /*c25b0*/  MOV R174, R70 ;  /* 0x0000004600ae7202 */ /* 0x000fe20000000f00 */
[----:B------:R-:W-:Y:S01]  /*c25c0*/  IMAD.MOV.U32 R175, RZ, RZ, R71 ;  /* 0x000000ffffaf7224 */ /* 0x000fe200078e0047 */
[----:B------:R-:W-:-:S07]  /*c25d0*/  MOV R0, 0xc25f0 ;  /* 0x000c25f000007802 */ /* 0x000fce0000000f00 */
[----:B01----:R-:W-:Y:S05]  /*c25e0*/  CALL.REL.NOINC `($__internal_1_$__cuda_sm20_div_rn_f64_full) ;  /* 0x000008e000307944 */ /* 0x003fea0003c00000 */
[----:B------:R-:W-:Y:S01]  /*c25f0*/  IMAD.MOV.U32 R8, RZ, RZ, R12 ;  /* 0x000000ffff087224 */ /* 0x000fe200078e000c */
[----:B------:R-:W-:-:S05]  /*c2600*/  MOV R9, R13 ;  /* 0x0000000d00097202 */ /* 0x000fca0000000f00 */
[----:B------:R2:W-:Y:S02]  /*c2610*/  STL.64 [R1+0x7d20], R8 ;  /* 0x007d200801007387 */ /* 0x0005e40000100a00 */
.L_x_1949:
[----:B------:R-:W-:Y:S05]  /*c2620*/  BSYNC.RECONVERGENT B3 ;  /* 0x0000000000037941 */ /* 0x000fea0003800200 */
.L_x_1948:
[----:B------:R-:W3:Y:S04]  /*c2630*/  LDL.64 R12, [R1+0x7d20] ;  /* 0x007d2000010c7983 */ /* 0x000ee80000100a00 */
[----:B------:R-:W4:Y:S04]  /*c2640*/  LDL.64 R100, [R1+0x7f20] ;  /* 0x007f200001647983 */ /* 0x000f280000100a00 */
        /* <DEDUP_REMOVED lines=24> */
[----:B------:R-:W-:-:S06]  /*c27d0*/  DFMA R34, R80, R88, R74 ;  /* 0x000000585022722b */ /* 0x000fcc000000004a */
[----:B--2---:R-:W-:Y:S05]  /*c27e0*/  @P1 BRA P2, `(.L_x_1951) ;  /* 0x00000000001c1947 */ /* 0x004fea0001000000 */
[----:B------:R-:W-:Y:S01]  /*c27f0*/  IMAD.MOV.U32 R174, RZ, RZ, R116 ;  /* 0x000000ffffae7224 */ /* 0x000fe200078e0074 */
[----:B------:R-:W-:Y:S01]  /*c2800*/  MOV R0, 0xc2830 ;  /* 0x000c283000007802 */ /* 0x000fe20000000f00 */
[----:B------:R-:W-:-:S07]  /*c2810*/  IMAD.MOV.U32 R175, RZ, RZ, R117 ;  /* 0x000000ffffaf7224 */ /* 0x000fce00078e0075 */
[----:B01----:R-:W-:Y:S05]  /*c2820*/  CALL.REL.NOINC `($__internal_1_$__cuda_sm20_div_rn_f64_full) ;  /* 0x000008dc00a07944 */ /* 0x003fea0003c00000 */
[----:B------:R-:W-:Y:S01]  /*c2830*/  MOV R8, R12 ;  /* 0x0000000c00087202 */ /* 0x000fe20000000f00 */
[----:B------:R-:W-:-:S05]  /*c2840*/  IMAD.MOV.U32 R9, RZ, RZ, R13 ;  /* 0x000000ffff097224 */ /* 0x000fca00078e000d */
[----:B------:R2:W-:Y:S02]  /*c2850*/  STL.64 [R1+0x7da8], R8 ;  /* 0x007da80801007387 */ /* 0x0005e40000100a00 */
.L_x_1951:
[----:B------:R-:W-:Y:S05]  /*c2860*/  BSYNC.RECONVERGENT B3 ;  /* 0x0000000000037941 */ /* 0x000fea0003800200 */
.L_x_1950:
[----:B------:R-:W3:Y:S04]  /*c2870*/  LDL.64 R80, [R1+0x7da8] ;  /* 0x007da80001507983 */ /* 0x000ee80000100a00 */
[----:B------:R-:W4:Y:S01]  /*c2880*/  LDL.64 R78, [R1+0x80a0] ;  /* 0x0080a000014e7983 */ /* 0x000f220000100a00 */
[----:B--2---:R-:W2:Y:S01]  /*c2890*/  MUFU.RCP64H R9, R65 ;  /* 0x0000004100097308 */ /* 0x004ea20000001800 */
[----:B------:R-:W-:Y:S01]  /*c28a0*/  IMAD.MOV.U32 R8, RZ, RZ, 0x1 ;  /* 0x00000001ff087424 */ /* 0x000fe200078e00ff */
[----:B------:R-:W-:Y:S05]  /*c28b0*/  BSSY.RECONVERGENT B3, `(.L_x_1952) ;  /* 0x000001a000037945 */ /* 0x000fea0003800200 */
[----:B--2---:R-:W-:-:S08]  /*c28c0*/  DFMA R12, -R64, R8, 1 ;  /* 0x3ff00000400c742b */ /* 0x004fd00000000108 */
[----:B------:R-:W-:-:S08]  /*c28d0*/  DFMA R12, R12, R12, R12 ;  /* 0x0000000c0c0c722b */ /* 0x000fd0000000000c */
[----:B------:R-:W-:-:S08]  /*c28e0*/  DFMA R8, R8, R12, R8 ;  /* 0x0000000c0808722b */ /* 0x000fd00000000008 */
[----:B------:R-:W-:-:S08]  /*c28f0*/  DFMA R12, -R64, R8, 1 ;  /* 0x3ff00000400c742b */ /* 0x000fd00000000108 */
[----:B------:R-:W-:Y:S02]  /*c2900*/  DFMA R8, R8, R12, R8 ;  /* 0x0000000c0808722b */ /* 0x000fe40000000008 */
[-C--:B---3--:R-:W-:Y:S02]  /*c2910*/  DFMA R12, R118, R80.reuse, R20 ;  /* 0x00000050760c722b */ /* 0x088fe40000000014 */
[-C--:B------:R-:W-:Y:S02]  /*c2920*/  DFMA R24, R120, R80.reuse, R24 ;  /* 0x000000507818722b */ /* 0x080fe40000000018 */
[----:B----4-:R-:W-:-:S04]  /*c2930*/  DFMA R78, R78, R80, R34 ;  /* 0x000000504e4e722b */ /* 0x010fc80000000022 */
[----:B------:R-:W-:-:S08]  /*c2940*/  DMUL R20, R12, -R8 ;  /* 0x800000080c147228 */ /* 0x000fd00000000000 */
[----:B------:R-:W-:-:S08]  /*c2950*/  DFMA R74, -R64, R20, -R12 ;  /* 0x00000014404a722b */ /* 0x000fd0000000090c */
[----:B------:R-:W-:Y:S02]  /*c2960*/  DFMA R88, R8, R74, R20 ;  /* 0x0000004a0858722b */ /* 0x000fe40000000014 */
[----:B------:R-:W-:Y:S02]  /*c2970*/  DADD R8, -RZ, -R12 ;  /* 0x00000000ff087229 */ /* 0x000fe4000000090c */
[----:B------:R-:W-:-:S03]  /*c2980*/  DFMA R74, R122, R80, R32 ;  /* 0x000000507a4a722b */ /* 0x000fc60000000020 */
[----:B------:R2:W-:Y:S03]  /*c2990*/  STL.64 [R1+0x7ef0], R88 ;  /* 0x007ef05801007387 */ /* 0x0005e60000100a00 */
[----:B------:R-:W-:Y:S02]  /*c29a0*/  FFMA R0, RZ, R65, R89 ;  /* 0x00000041ff007223 */ /* 0x000fe40000000059 */
[----:B------:R-:W-:-:S03]  /*c29b0*/  FSETP.GEU.AND P2, PT, |R9|, 6.5827683646048100446e-37, PT ;  /* 0x036000000900780b */ /* 0x000fc60003f4e200 */
[----:B------:R-:W-:-:S13]  /*c29c0*/  FSETP.GT.AND P1, PT, |R0|, 1.469367938527859385e-39, PT ;  /* 0x001000000000780b */ /* 0x000fda0003f24200 */
[----:B--2---:R-:W-:Y:S05]  /*c29d0*/  @P1 BRA P2, `(.L_x_1953) ;  /* 0x00000000001c1947 */ /* 0x004fea0001000000 */
[----:B------:R-:W-:Y:S01]  /*c29e0*/  MOV R174, R64 ;  /* 0x0000004000ae7202 */ /* 0x000fe20000000f00 */
[----:B------:R-:W-:Y:S01]  /*c29f0*/  IMAD.MOV.U32 R175, RZ, RZ, R65 ;  /* 0x000000ffffaf7224 */ /* 0x000fe200078e0041 */
[----:B------:R-:W-:-:S07]  /*c2a00*/  MOV R0, 0xc2a20 ;  /* 0x000c2a2000007802 */ /* 0x000fce0000000f00 */
[----:B01----:R-:W-:Y:S05]  /*c2a10*/  CALL.REL.NOINC `($__internal_1_$__cuda_sm20_div_rn_f64_full) ;  /* 0x000008dc00247944 */ /* 0x003fea0003c00000 */
[----:B------:R-:W-:Y:S01]  /*c2a20*/  IMAD.MOV.U32 R8, RZ, RZ, R12 ;  /* 0x000000ffff087224 */ /* 0x000fe200078e000c */
[----:B------:R-:W-:-:S05]  /*c2a30*/  MOV R9, R13 ;  /* 0x0000000d00097202 */ /* 0x000fca0000000f00 */
[----:B------:R2:W-:Y:S02]  /*c2a40*/  STL.64 [R1+0x7ef0], R8 ;  /* 0x007ef00801007387 */ /* 0x0005e40000100a00 */
.L_x_1953:
[----:B------:R-:W-:Y:S05]  /*c2a50*/  BSYNC.RECONVERGENT B3 ;  /* 0x0000000000037941 */ /* 0x000fea0003800200 */
.L_x_1952:
[----:B------:R-:W3:Y:S04]  /*c2a60*/  LDL.128 R32, [R1+0x4400] ;  /* 0x0044000001207983 */ /* 0x000ee80000100c00 */
[----:B------:R-:W4:Y:S04]  /*c2a70*/  LDL.128 R172, [R1+0x6810] ;  /* 0x0068100001ac7983 */ /* 0x000f280000100c00 */
[----:B------:R-:W2:Y:S04]  /*c2a80*/  LDL.64 R88, [R1+0x7d88] ;  /* 0x007d880001587983 */ /* 0x000ea80000100a00 */
[----:B------:R-:W2:Y:S04]  /*c2a90*/  LDL.64 R164, [R1+0x7980] ;  /* 0x0079800001a47983 */ /* 0x000ea80000100a00 */
[----:B------:R-:W2:Y:S04]  /*c2aa0*/  LDL.64 R128, [R1+0x8040] ;  /* 0x0080400001807983 */ /* 0x000ea80000100a00 */
[----:B------:R-:W2:Y:S04]  /*c2ab0*/  LDL.128 R168, [R1+0x67f0] ;  /* 0x0067f00001a87983 */ /* 0x000ea80000100c00 */
[----:B------:R-:W2:Y:S04]  /*c2ac0*/  LDL.128 R236, [R1+0x67d0] ;  /* 0x0067d00001ec7983 */ /* 0x000ea80000100c00 */
[----:B------:R0:W5:Y:S04]  /*c2ad0*/  LDL.64 R100, [R1+0x68d0] ;  /* 0x0068d00001647983 */ /* 0x0001680000100a00 */
[----:B------:R0:W5:Y:S04]  /*c2ae0*/  LDL.64 R176, [R1+0x68e0] ;  /* 0x0068e00001b07983 */ /* 0x0001680000100a00 */
[----:B------:R0:W5:Y:S04]  /*c2af0*/  LDL.128 R104, [R1+0x6750] ;  /* 0x0067500001687983 */ /* 0x0001680000100c00 */
[----:B------:R0:W5:Y:S04]  /*c2b00*/  LDL.128 R156, [R1+0x6760] ;  /* 0x00676000019c7983 */ /* 0x0001680000100c00 */
[----:B------:R0:W5:Y:S04]  /*c2b10*/  LDL.128 R108, [R1+0x6770] ;  /* 0x00677000016c7983 */ /* 0x0001680000100c00 */
[----:B------:R1:W5:Y:S04]  /*c2b20*/  LDL.128 R112, [R1+0x6780] ;  /* 0x0067800001707983 */ /* 0x0003680000100c00 */
[----:B0-----:R1:W5:Y:S04]  /*c2b30*/  LDL.128 R152, [R1+0x6790] ;  /* 0x0067900001987983 */ /* 0x0013680000100c00 */
        /* <DEDUP_REMOVED lines=10> */
[----:B---3--:R0:W-:Y:S01]  /*c2be0*/  STL.128 [R1+0x7c70], R32 ;  /* 0x007c702001007387 */ /* 0x0081e20000100c00 */
[----:B------:R-:W-:-:S02]  /*c2bf0*/  IMAD.MOV.U32 R80, RZ, RZ, R32 ;  /* 0x000000ffff507224 */ /* 0x000fc400078e0020 */
[----:B------:R-:W-:Y:S02]  /*c2c00*/  IMAD.MOV.U32 R81, RZ, RZ, R33 ;  /* 0x000000ffff517224 */ /* 0x000fe400078e0021 */
[----:B0-----:R-:W3:Y:S04]  /*c2c10*/  LDL.128 R32, [R1+0x6820] ;  /* 0x0068200001207983 */ /* 0x001ee80000100c00 */
[----:B----4-:R0:W-:Y:S04]  /*c2c20*/  STL.128 [R1+0x7710], R172 ;  /* 0x007710ac01007387 */ /* 0x0101e80000100c00 */
[----:B0-----:R-:W4:Y:S04]  /*c2c30*/  LDL.128 R172, [R1+0x68a0] ;  /* 0x0068a00001ac7983 */ /* 0x001f280000100c00 */
[----:B---3--:R0:W-:Y:S04]  /*c2c40*/  STL.128 [R1+0x7700], R32 ;  /* 0x0077002001007387 */ /* 0x0081e80000100c00 */
[----:B0-----:R-:W3:Y:S04]  /*c2c50*/  LDL.64 R32, [R1+0x80b0] ;  /* 0x0080b00001207983 */ /* 0x001ee80000100a00 */
[----:B------:R-:W3:Y:S04]  /*c2c60*/  LDL.64 R34, [R1+0x7e38] ;  /* 0x007e380001227983 */ /* 0x000ee80000100a00 */
[----:B----4-:R0:W-:Y:S04]  /*c2c70*/  STL.128 [R1+0x7750], R172 ;  /* 0x007750ac01007387 */ /* 0x0101e80000100c00 */
[----:B0-----:R-:W4:Y:S01]  /*c2c80*/  LDL.128 R172, [R1+0x68c0] ;  /* 0x0068c00001ac7983 */ /* 0x001f220000100c00 */
[----:B--2---:R-:W0:Y:S01]  /*c2c90*/  MUFU.RCP64H R9, R81 ;  /* 0x0000005100097308 */ /* 0x004e220000001800 */
[----:B------:R-:W-:Y:S01]  /*c2ca0*/  HFMA2 R8, -RZ, RZ, 0, 5.9604644775390625e-08 ;  /* 0x00000001ff087431 */ /* 0x000fe200000001ff */
[----:B---3--:R-:W-:-:S02]  /*c2cb0*/  DADD R32, -RZ, -R32 ;  /* 0x00000000ff207229 */ /* 0x008fc40000000920 */
[----:B------:R-:W-:-:S07]  /*c2cc0*/  DADD R34, -RZ, -R34 ;  /* 0x00000000ff227229 */ /* 0x000fce0000000922 */
[----:B------:R2:W-:Y:S02]  /*c2cd0*/  STL.128 [R1+0x6670], R32 ;  /* 0x0066702001007387 */ /* 0x0005e40000100c00 */
[----:B--2---:R-:W-:Y:S02]  /*c2ce0*/  DADD R34, -RZ, -R88 ;  /* 0x00000000ff227229 */ /* 0x004fe40000000958 */
[----:B------:R-:W-:Y:S01]  /*c2cf0*/  DADD R32, -RZ, -R164 ;  /* 0x00000000ff207229 */ /* 0x000fe200000009a4 */
[----:B----4-:R2:W-:Y:S01]  /*c2d00*/  STL.128 [R1+0x7760], R172 ;  /* 0x007760ac01007387 */ /* 0x0105e20000100c00 */
[----:B0-----:R-:W-:-:S03]  /*c2d10*/  DFMA R12, -R80, R8, 1 ;  /* 0x3ff00000500c742b */ /* 0x001fc60000000108 */
[----:B------:R-:W3:Y:S04]  /*c2d20*/  LDL.64 R164, [R1+0x7840] ;  /* 0x0078400001a47983 */ /* 0x000ee80000100a00 */
[----:B------:R0:W-:Y:S04]  /*c2d30*/  STL.128 [R1+0x6680], R32 ;  /* 0x0066802001007387 */ /* 0x0001e80000100c00 */
[----:B------:R4:W-:Y:S04]  /*c2d40*/  STL.128 [R1+0x7720], R168 ;  /* 0x007720a801007387 */ /* 0x0009e80000100c00 */
[----:B--2---:R-:W2:Y:S04]  /*c2d50*/  LDL.64 R174, [R1+0x7b90] ;  /* 0x007b900001ae7983 */ /* 0x004ea80000100a00 */
[----:B------:R-:W3:Y:S04]  /*c2d60*/  LDL.64 R172, [R1+0x7b58] ;  /* 0x007b580001ac7983 */ /* 0x000ee80000100a00 */
[----:B0-----:R-:W2:Y:S01]  /*c2d70*/  LDL.64 R34, [R1+0x8048] ;  /* 0x0080480001227983 */ /* 0x001ea20000100a00 */
[----:B------:R-:W-:-:S03]  /*c2d80*/  DFMA R12, R12, R12, R12 ;  /* 0x0000000c0c0c722b */ /* 0x000fc6000000000c */
[----:B----4-:R-:W4:Y:S04]  /*c2d90*/  LDL.128 R168, [R1+0x6890] ;  /* 0x0068900001a87983 */ /* 0x010f280000100c00 */
[----:B------:R-:W4:Y:S01]  /*c2da0*/  LDL.64 R88, [R1+0x7ef0] ;  /* 0x007ef00001587983 */ /* 0x000f220000100a00 */
[----:B------:R-:W-:-:S08]  /*c2db0*/  DFMA R8, R8, R12, R8 ;  /* 0x0000000c0808722b */ /* 0x000fd00000000008 */
[----:B------:R-:W-:-:S08]  /*c2dc0*/  DFMA R12, -R80, R8, 1 ;  /* 0x3ff00000500c742b */ /* 0x000fd00000000108 */
[----:B------:R-:W-:-:S08]  /*c2dd0*/  DFMA R8, R8, R12, R8 ;  /* 0x0000000c0808722b */ /* 0x000fd00000000008 */
[----:B------:R-:W-:-:S08]  /*c2de0*/  DMUL R12, R166, -R8 ;  /* 0x80000008a60c7228 */ /* 0x000fd00000000000 */
[----:B------:R-:W-:-:S08]  /*c2df0*/  DFMA R20, -R80, R12, -R166 ;  /* 0x0000000c5014722b */ /* 0x000fd000000009a6 */
[----:B------:R-:W-:Y:S01]  /*c2e00*/  DFMA R94, R8, R20, R12 ;  /* 0x00000014085e722b */ /* 0x000fe2000000000c */
[----:B------:R-:W3:Y:S04]  /*c2e10*/  LDL.64 R8, [R1+0x7ca8] ;  /* 0x007ca80001087983 */ /* 0x000ee80000100a00 */
[----:B------:R-:W4:Y:S01]  /*c2e20*/  LDL.64 R20, [R1+0x7b80] ;  /* 0x007b800001147983 */ /* 0x000f220000100a00 */
[----:B--2---:R-:W-:Y:S02]  /*c2e30*/  DADD R32, -RZ, -R34 ;  /* 0x00000000ff207229 */ /* 0x004fe40000000922 */
[----:B------:R-:W-:Y:S01]  /*c2e40*/  DADD R34, -RZ, -R128 ;  /* 0x00000000ff227229 */ /* 0x000fe20000000980 */
[----:B------:R-:W2:Y:S06]  /*c2e50*/  LDL.64 R128, [R1+0x78b0] ;  /* 0x0078b00001807983 */ /* 0x000eac0000100a00 */
[----:B------:R0:W-:Y:S04]  /*c2e60*/  STL.128 [R1+0x6690], R32 ;  /* 0x0066902001007387 */ /* 0x0001e80000100c00 */
[----:B0-----:R-:W3:Y:S02]  /*c2e70*/  LDL.64 R34, [R1+0x7d78] ;  /* 0x007d780001227983 */ /* 0x001ee40000100a00 */
[----:B---3--:R-:W-:-:S02]  /*c2e80*/  DADD R32, -RZ, -R34 ;  /* 0x00000000ff207229 */ /* 0x008fc40000000922 */
[----:B------:R-:W-:Y:S01]  /*c2e90*/  DADD R34, -RZ, -R8 ;  /* 0x00000000ff227229 */ /* 0x000fe20000000908 */
[----:B------:R-:W3:Y:S06]  /*c2ea0*/  LDL.64 R8, [R1+0x78f8] ;  /* 0x0078f80001087983 */ /* 0x000eec0000100a00 */
[----:B------:R0:W-:Y:S02]  /*c2eb0*/  STL.128 [R1+0x66a0], R32 ;  /* 0x0066a02001007387 */ /* 0x0001e40000100c00 */
[----:B0-----:R-:W-:Y:S02]  /*c2ec0*/  DADD R32, -RZ, -R174 ;  /* 0x00000000ff207229 */ /* 0x001fe400000009ae */
[----:B----4-:R-:W-:Y:S01]  /*c2ed0*/  DADD R34, -RZ, -R20 ;  /* 0x00000000ff227229 */ /* 0x010fe20000000914 */
[----:B------:R-:W4:Y:S04]  /*c2ee0*/  LDL.64 R174, [R1+0x7c58] ;  /* 0x007c580001ae7983 */ /* 0x000f280000100a00 */
[----:B------:R-:W4:Y:S04]  /*c2ef0*/  LDL.64 R20, [R1+0x7b30] ;  /* 0x007b300001147983 */ /* 0x000f280000100a00 */
[----:B------:R0:W-:Y:S02]  /*c2f00*/  STL.128 [R1+0x66b0], R32 ;  /* 0x0066b02001007387 */ /* 0x0001e40000100c00 */
[----:B0-----:R-:W-:-:S02]  /*c2f10*/  DADD R34, -RZ, -R164 ;  /* 0x00000000ff227229 */ /* 0x001fc400000009a4 */
[----:B------:R-:W-:Y:S01]  /*c2f20*/  DADD R32, -RZ, -R172 ;  /* 0x00000000ff207229 */ /* 0x000fe200000009ac */
[----:B------:R-:W4:Y:S04]  /*c2f30*/  LDL.64 R164, [R1+0x7d20] ;  /* 0x007d200001a47983 */ /* 0x000f280000100a00 */
[----:B------:R-:W4:Y:S04]  /*c2f40*/  LDL.64 R172, [R1+0x7bf0] ;  /* 0x007bf00001ac7983 */ /* 0x000f280000100a00 */
[----:B------:R0:W-:Y:S04]  /*c2f50*/  STL.128 [R1+0x66c0], R32 ;  /* 0x0066c02001007387 */ /* 0x0001e80000100c00 */
[----:B0-----:R-:W3:Y:S01]  /*c2f60*/  LDL.64 R34, [R1+0x7890] ;  /* 0x0078900001227983 */ /* 0x001ee20000100a00 */
[----:B--2---:R-:W-:-:S03]  /*c2f70*/  DADD R32, -RZ, -R128 ;  /* 0x00000000ff207229 */ /* 0x004fc60000000980 */
[----:B------:R-:W2:Y:S01]  /*c2f80*/  LDL.64 R128, [R1+0x7da8] ;  /* 0x007da80001807983 */ /* 0x000ea20000100a00 */
[----:B---3--:R-:W-:-:S07]  /*c2f90*/  DADD R34, -RZ, -R34 ;  /* 0x00000000ff227229 */ /* 0x008fce0000000922 */
[----:B------:R0:W-:Y:S04]  /*c2fa0*/  STL.128 [R1+0x66d0], R32 ;  /* 0x0066d02001007387 */ /* 0x0001e80000100c00 */
[----:B0-----:R-:W3:Y:S01]  /*c2fb0*/  LDL.64 R34, [R1+0x79a8] ;  /* 0x0079a80001227983 */ /* 0x001ee20000100a00 */
[----:B------:R-:W-:-:S03]  /*c2fc0*/  DADD R32, -RZ, -R8 ;  /* 0x00000000ff207229 */ /* 0x000fc60000000908 */
[----:B------:R-:W2:Y:S01]  /*c2fd0*/  LDL.64 R8, [R1+0x7e20] ;  /* 0x007e200001087983 */ /* 0x000ea20000100a00 */
[----:B---3--:R-:W-:-:S07]  /*c2fe0*/  DADD R34, -RZ, -R34 ;  /* 0x00000000ff227229 */ /* 0x008fce0000000922 */
[----:B------:R0:W-:Y:S04]  /*c2ff0*/  STL.128 [R1+0x66e0], R32 ;  /* 0x0066e02001007387 */ /* 0x0001e80000100c00 */
[----:B0-----:R-:W3:Y:S04]  /*c3000*/  LDL.64 R34, [R1+0x7a58] ;  /* 0x007a580001227983 */ /* 0x001ee80000100a00 */
[----:B------:R0:W-:Y:S04]  /*c3010*/  STL.128 [R1+0x7730], R236 ;  /* 0x007730ec01007387 */ /* 0x0001e80000100c00 */
[----:B------:R1:W-:Y:S04]  /*c3020*/  STL.128 [R1+0x7740], R168 ;  /* 0x007740a801007387 */ /* 0x0003e80000100c00 */
[----:B0-----:R0:W5:Y:S04]  /*c3030*/  LDL.128 R236, [R1+0x6880] ;  /* 0x0068800001ec7983 */ /* 0x0011680000100c00 */
[----:B-1----:R0:W5:Y:S01]  /*c3040*/  LDL.128 R168, [R1+0x68b0] ;  /* 0x0068b00001a87983 */ /* 0x0021620000100c00 */
[----:B---3--:R-:W-:-:S02]  /*c3050*/  DADD R32, -RZ, -R34 ;  /* 0x00000000ff207229 */ /* 0x008fc40000000922 */
[----:B----4-:R-:W-:Y:S01]  /*c3060*/  DADD R34, -RZ, -R20 ;  /* 0x00000000ff227229 */ /* 0x010fe20000000914 */
[----:B------:R-:W3:Y:S06]  /*c3070*/  LDL.64 R20, [R1+0x7e28] ;  /* 0x007e280001147983 */ /* 0x000eec0000100a00 */
[----:B------:R1:W-:Y:S04]  /*c3080*/  STL.128 [R1+0x66f0], R32 ;  /* 0x0066f02001007387 */ /* 0x0003e80000100c00 */
[----:B-1----:R-:W4:Y:S01]  /*c3090*/  LDL.64 R34, [R1+0x7cc8] ;  /* 0x007cc80001227983 */ /* 0x002f220000100a00 */
[----:B------:R-:W-:-:S02]  /*c30a0*/  DADD R172, -RZ, -R172 ;  /* 0x00000000ffac7229 */ /* 0x000fc400000009ac */
[----:B------:R-:W-:Y:S01]  /*c30b0*/  DADD R174, -RZ, -R174 ;  /* 0x00000000ffae7229 */ /* 0x000fe200000009ae */
[----:B------:R-:W-:Y:S01]  /*c30c0*/  STL.64 [R1+0x7e18], R94 ;  /* 0x007e185e01007387 */ /* 0x000fe20000100a00 */
[----:B------:R-:W-:-:S05]  /*c30d0*/  FFMA R0, RZ, R81, R95 ;  /* 0x00000051ff007223 */ /* 0x000fca000000005f */
[----:B------:R-:W-:Y:S01]  /*c30e0*/  STL.128 [R1+0x6700], R172 ;  /* 0x006700ac01007387 */ /* 0x000fe20000100c00 */
[----:B------:R-:W-:Y:S01]  /*c30f0*/  FSETP.GT.AND P1, PT, |R0|, 1.469367938527859385e-39, PT ;  /* 0x001000000000780b */ /* 0x000fe20003f24200 */
[----:B------:R-:W-:Y:S01]  /*c3100*/  BSSY.RECONVERGENT B3, `(.L_x_1954) ;  /* 0x0000016000037945 */ /* 0x000fe20003800200 */
[----:B---3--:R-:W-:Y:S02]  /*c3110*/  DFMA R20, R20, R88, R78 ;  /* 0x000000581414722b */ /* 0x008fe4000000004e */
[----:B----4-:R-:W-:Y:S02]  /*c3120*/  DADD R32, -RZ, -R34 ;  /* 0x00000000ff207229 */ /* 0x010fe40000000922 */
[----:B------:R-:W-:-:S07]  /*c3130*/  DADD R34, -RZ, -R164 ;  /* 0x00000000ff227229 */ /* 0x000fce00000009a4 */
[----:B------:R2:W-:Y:S02]  /*c3140*/  STL.128 [R1+0x6710], R32 ;  /* 0x0067102001007387 */ /* 0x0005e40000100c00 */
[----:B--2---:R-:W-:Y:S02]  /*c3150*/  DADD R32, -RZ, -R128 ;  /* 0x00000000ff207229 */ /* 0x004fe40000000980 */
[----:B------:R-:W-:-:S07]  /*c3160*/  DADD R34, -RZ, -R88 ;  /* 0x00000000ff227229 */ /* 0x000fce0000000958 */
[----:B------:R1:W-:Y:S04]  /*c3170*/  STL.128 [R1+0x6720], R32 ;  /* 0x0067202001007387 */ /* 0x0003e80000100c00 */
[----:B------:R0:W-:Y:S01]  /*c3180*/  STL.64 [R1+0x8210], R20 ;  /* 0x0082101401007387 */ /* 0x0001e20000100a00 */
[-C--:B-1----:R-:W-:Y:S02]  /*c3190*/  DFMA R32, R66, R88.reuse, R24 ;  /* 0x000000584220722b */ /* 0x082fe40000000018 */
[----:B------:R-:W-:Y:S02]  /*c31a0*/  DFMA R34, R8, R88, R74 ;  /* 0x000000580822722b */ /* 0x000fe4000000004a */
[----:B------:R-:W-:-:S05]  /*c31b0*/  DADD R8, -RZ, -R166 ;  /* 0x00000000ff087229 */ /* 0x000fca00000009a6 */
[----:B------:R0:W-:Y:S05]  /*c31c0*/  STL.128 [R1+0x6730], R32 ;  /* 0x0067302001007387 */ /* 0x0001ea0000100c00 */
[----:B------:R-:W-:-:S13]  /*c31d0*/  FSETP.GEU.AND P2, PT, |R9|, 6.5827683646048100446e-37, PT ;  /* 0x036000000900780b */ /* 0x000fda0003f4e200 */
[----:B0-----:R-:W-:Y:S05]  /*c31e0*/  @P1 BRA P2, `(.L_x_1955) ;  /* 0x00000000001c1947 */ /* 0x001fea0001000000 */
[----:B------:R-:W-:Y:S01]  /*c31f0*/  IMAD.MOV.U32 R174, RZ, RZ, R80 ;  /* 0x000000ffffae7224 */ /* 0x000fe200078e0050 */
[----:B------:R-:W-:Y:S01]  /*c3200*/  MOV R0, 0xc3230 ;  /* 0x000c323000007802 */ /* 0x000fe20000000f00 */
[----:B------:R-:W-:-:S07]  /*c3210*/  IMAD.MOV.U32 R175, RZ, RZ, R81 ;  /* 0x000000ffffaf7224 */ /* 0x000fce00078e0051 */
[----:B-----5:R-:W-:Y:S05]  /*c3220*/  CALL.REL.NOINC `($__internal_1_$__cuda_sm20_div_rn_f64_full) ;  /* 0x000008d400207944 */ /* 0x020fea0003c00000 */
[----:B------:R-:W-:Y:S01]  /*c3230*/  MOV R8, R12 ;  /* 0x0000000c00087202 */ /* 0x000fe20000000f00 */
[----:B------:R-:W-:-:S05]  /*c3240*/  IMAD.MOV.U32 R9, RZ, RZ, R13 ;  /* 0x000000ffff097224 */ /* 0x000fca00078e000d */
[----:B------:R0:W-:Y:S02]  /*c3250*/  STL.64 [R1+0x7e18], R8 ;  /* 0x007e180801007387 */ /* 0x0001e40000100a00 */
.L_x_1955:
[----:B------:R-:W-:Y:S05]  /*c3260*/  BSYNC.RECONVERGENT B3 ;  /* 0x0000000000037941 */ /* 0x000fea0003800200 */
.L_x_1954:
[----:B------:R-:W2:Y:S04]  /*c3270*/  LDL.64 R74, [R1+0x7e80] ;  /* 0x007e8000014a7983 */ /* 0x000ea80000100a00 */
[----:B------:R-:W3:Y:S04]  /*c3280*/  LDL.64 R12, [R1+0x7e18] ;  /* 0x007e1800010c7983 */ /* 0x000ee80000100a00 */
[----:B------:R-:W4:Y:S04]  /*c3290*/  LDL.128 R164, [R1+0x4410] ;  /* 0x0044100001a47983 */ /* 0x000f280000100c00 */
[----:B------:R-:W4:Y:S04]  /*c32a0*/  LDL.64 R24, [R1+0x7c78] ;  /* 0x007c780001187983 */ /* 0x000f280000100a00 */
[----:B------:R-:W4:Y:S01]  /*c32b0*/  LDL.LU.64 R88, [R1+0x8920] ;  /* 0x0089200001587983 */ /* 0x000f220000300a00 */
        /* <DEDUP_REMOVED lines=21> */
[----:B------:R-:W-:Y:S02]  /*c3410*/  IMAD.MOV.U32 R95, RZ, RZ, R165 ;  /* 0x000000ffff5f7224 */ /* 0x000fe400078e00a5 */
[----:B------:R-:W-:Y:S01]  /*c3420*/  IMAD.MOV.U32 R79, RZ, RZ, R167 ;  /* 0x000000ffff4f7224 */ /* 0x000fe200078e00a7 */
[----:B------:R-:W-:-:S03]  /*c3430*/  DFMA R24, R24, R80, R154 ;  /* 0x000000501818722b */ /* 0x000fc6000000009a */
[-C--:B------:R-:W-:Y:S02]  /*c3440*/  DFMA R94, R94, R80.reuse, R240 ;  /* 0x000000505e5e722b */ /* 0x080fe400000000f0 */
[----:B------:R-:W-:Y:S02]  /*c3450*/  DFMA R88, R78, R80, R88 ;  /* 0x000000504e58722b */ /* 0x000fe40000000058 */
[----:B0-----:R-:W-:Y:S09]  /*c3460*/  @P1 BRA P2, `(.L_x_1957) ;  /* 0x00000000001c1947 */ /* 0x001ff20001000000 */
[----:B------:R-:W-:Y:S01]  /*c3470*/  MOV R174, R74 ;  /* 0x0000004a00ae7202 */ /* 0x000fe20000000f00 */
[----:B------:R-:W-:Y:S01]  /*c3480*/  IMAD.MOV.U32 R175, RZ, RZ, R75 ;  /* 0x000000ffffaf7224 */ /* 0x000fe200078e004b */
[----:B------:R-:W-:-:S07]  /*c3490*/  MOV R0, 0xc34b0 ;  /* 0x000c34b000007802 */ /* 0x000fce0000000f00 */
[----:B------:R-:W-:Y:S05]  /*c34a0*/  CALL.REL.NOINC `($__internal_1_$__cuda_sm20_div_rn_f64_full) ;  /* 0x000008d000807944 */ /* 0x000fea0003c00000 */
[----:B------:R-:W-:Y:S01]  /*c34b0*/  IMAD.MOV.U32 R8, RZ, RZ, R12 ;  /* 0x000000ffff087224 */ /* 0x000fe200078e000c */
[----:B------:R-:W-:-:S05]  /*c34c0*/  MOV R9, R13 ;  /* 0x0000000d00097202 */ /* 0x000fca0000000f00 */
[----:B------:R0:W-:Y:S02]  /*c34d0*/  STL.64 [R1+0x7e10], R8 ;  /* 0x007e100801007387 */ /* 0x0001e40000100a00 */
.L_x_1957:
[----:B------:R-:W-:Y:S05]  /*c34e0*/  BSYNC.RECONVERGENT B3 ;  /* 0x0000000000037941 */ /* 0x000fea0003800200 */
.L_x_1956:
        /* <DEDUP_REMOVED lines=34> */
.L_x_1959:
[----:B------:R-:W-:Y:S05]  /*c3710*/  BSYNC.RECONVERGENT B3 ;  /* 0x0000000000037941 */ /* 0x000fea0003800200 */
.L_x_1958:
[----:B------:R-:W2:Y:S04]  /*c3720*/  LDL.64 R104, [R1+0x7dc8] ;  /* 0x007dc80001687983 */ /* 0x000ea80000100a00 */
[----:B------:R-:W3:Y:S04]  /*c3730*/  LDL.64 R12, [R1+0x7e08] ;  /* 0x007e0800010c7983 */ /* 0x000ee80000100a00 */
[----:B------:R-:W4:Y:S04]  /*c3740*/  LDL.LU.64 R156, [R1+0x7730] ;  /* 0x00773000019c7983 */ /* 0x000f280000300a00 */
[----:B------:R-:W4:Y:S04]  /*c3750*/  LDL.64 R80, [R1+0x86d0] ;  /* 0x0086d00001507983 */ /* 0x000f280000100a00 */
        /* <DEDUP_REMOVED lines=31> */
.L_x_1961:
[----:B------:R-:W-:Y:S05]  /*c3950*/  BSYNC.RECONVERGENT B3 ;  /* 0x0000000000037941 */ /* 0x000fea0003800200 */
.L_x_1960:
[----:B------:R-:W2:Y:S04]  /*c3960*/  LDL.64 R78, [R1+0x8078] ;  /* 0x00807800014e7983 */ /* 0x000ea80000100a00 */
[----:B------:R-:W3:Y:S04]  /*c3970*/  LDL.64 R12, [R1+0x7de8] ;  /* 0x007de800010c7983 */ /* 0x000ee80000100a00 */
[----:B------:R-:W4:Y:S04]  /*c3980*/  LDL.64 R106, [R1+0x45e8] ;  /* 0x0045e800016a7983 */ /* 0x000f280000100a00 */
[----:B------:R-:W5:Y:S04]  /*c3990*/  LDL.LU.64 R104, [R1+0x8470] ;  /* 0x0084700001687983 */ /* 0x000f680000300a00 */
        /* <DEDUP_REMOVED lines=15> */
[----:B----4-:R0:W-:Y:S04]  /*c3a90*/  STL.64 [R1+0x88b0], R106 ;  /* 0x0088b06a01007387 */ /* 0x0101e80000100a00 */
[----:B------:R0:W-:Y:S03]  /*c3aa0*/  STL.64 [R1+0x7de0], R154 ;  /* 0x007de09a01007387 */ /* 0x0001e60000100a00 */
[----:B------:R-:W-:-:S02]  /*c3ab0*/  FFMA R0, RZ, R79, R155 ;  /* 0x0000004fff007223 */ /* 0x000fc4000000009b */
[----:B------:R-:W-:-:S03]  /*c3ac0*/  FSETP.GEU.AND P2, PT, |R9|, 6.5827683646048100446e-37, PT ;  /* 0x036000000900780b */ /* 0x000fc60003f4e200 */
        /* <DEDUP_REMOVED lines=12> */
.L_x_1963:
[----:B------:R-:W-:Y:S05]  /*c3b90*/  BSYNC.RECONVERGENT B3 ;  /* 0x0000000000037941 */ /* 0x000fea0003800200 */
.L_x_1962:
[----:B------:R-:W2:Y:S04]  /*c3ba0*/  LDL.64 R106, [R1+0x7860] ;  /* 0x00786000016a7983 */ /* 0x000ea80000100a00 */
[----:B------:R-:W3:Y:S04]  /*c3bb0*/  LDL.64 R12, [R1+0x7de0] ;  /* 0x007de000010c7983 */ /* 0x000ee80000100a00 */
[----:B------:R-:W4:Y:S04]  /*c3bc0*/  LDL.64 R78, [R1+0x4610] ;  /* 0x00461000014e7983 */ /* 0x000f280000100a00 */
[----:B------:R-:W5:Y:S04]  /*c3bd0*/  LDL.LU.64 R164, [R1+0x7700] ;  /* 0x0077000001a47983 */ /* 0x000f680000300a00 */
        /* <DEDUP_REMOVED lines=21> */
[-C--:B-----5:R-:W-:Y:S02]  /*c3d30*/  DFMA R164, R158, R128.reuse, R164 ;  /* 0x000000809ea4722b */ /* 0x0a0fe400000000a4 */
[-C--:B------:R-:W-:Y:S02]  /*c3d40*/  DFMA R20, R154, R128.reuse, R74 ;  /* 0x000000809a14722b */ /* 0x080fe4000000004a */
[----:B0-----:R-:W-:-:S07]  /*c3d50*/  DFMA R78, R78, R128, R88 ;  /* 0x000000804e4e722b */ /* 0x001fce0000000058 */
[----:B------:R-:W-:Y:S05]  /*c3d60*/  @P1 BRA P2, `(.L_x_1965) ;  /* 0x00000000001c1947 */ /* 0x000fea0001000000 */
[----:B------:R-:W-:Y:S01]  /*c3d70*/  IMAD.MOV.U32 R174, RZ, RZ, R106 ;  /* 0x000000ffffae7224 */ /* 0x000fe200078e006a */
[----:B------:R-:W-:Y:S01]  /*c3d80*/  MOV R0, 0xc3db0 ;  /* 0x000c3db000007802 */ /* 0x000fe20000000f00 */
[----:B------:R-:W-:-:S07]  /*c3d90*/  IMAD.MOV.U32 R175, RZ, RZ, R107 ;  /* 0x000000ffffaf7224 */ /* 0x000fce00078e006b */
[----:B------:R-:W-:Y:S05]  /*c3da0*/  CALL.REL.NOINC `($__internal_1_$__cuda_sm20_div_rn_f64_full) ;  /* 0x000008c800407944 */ /* 0x000fea0003c00000 */
[----:B------:R-:W-:Y:S01]  /*c3db0*/  MOV R8, R12 ;  /* 0x0000000c00087202 */ /* 0x000fe20000000f00 */
[----:B------:R-:W-:-:S05]  /*c3dc0*/  IMAD.MOV.U32 R9, RZ, RZ, R13 ;  /* 0x000000ffff097224 */ /* 0x000fca00078e000d */
[----:B------:R0:W-:Y:S02]  /*c3dd0*/  STL.64 [R1+0x7dd8], R8 ;  /* 0x007dd80801007387 */ /* 0x0001e40000100a00 */
.L_x_1965:
[----:B------:R-:W-:Y:S05]  /*c3de0*/  BSYNC.RECONVERGENT B3 ;  /* 0x0000000000037941 */ /* 0x000fea0003800200 */
.L_x_1964:
[----:B------:R-:W2:Y:S04]  /*c3df0*/  LDL.64 R88, [R1+0x7898] ;  /* 0x0078980001587983 */ /* 0x000ea80000100a00 */
[----:B------:R-:W3:Y:S04]  /*c3e00*/  LDL.128 R156, [R1+0x4660] ;  /* 0x00466000019c7983 */ /* 0x000ee80000100c00 */
[----:B------:R-:W4:Y:S04]  /*c3e10*/  LDL.64 R106, [R1+0x4670] ;  /* 0x00467000016a7983 */ /* 0x000f280000100a00 */
[----:B------:R-:W5:Y:S01]  /*c3e20*/  LDL.64 R108, [R1+0x7dd8] ;  /* 0x007dd800016c7983 */ /* 0x000f620000100a00 */
        /* <DEDUP_REMOVED lines=8> */
[----:B------:R-:W-:Y:S01]  /*c3eb0*/  DMUL R12, R8, -R110 ;  /* 0x8000006e080c7228 */ /* 0x000fe20000000000 */
[----:B---3--:R-:W-:-:S07]  /*c3ec0*/  IMAD.MOV.U32 R154, RZ, RZ, R156 ;  /* 0x000000ffff9a7224 */ /* 0x008fce00078e009c */
[----:B------:R-:W-:Y:S01]  /*c3ed0*/  DFMA R74, -R88, R12, -R110 ;  /* 0x0000000c584a722b */ /* 0x000fe2000000096e */
[----:B------:R-:W-:Y:S01]  /*c3ee0*/  MOV R155, R157 ;  /* 0x0000009d009b7202 */ /* 0x000fe20000000f00 */
[----:B------:R0:W-:Y:S04]  /*c3ef0*/  STL.128 [R1+0x85c0], R156 ;  /* 0x0085c09c01007387 */ /* 0x0001e80000100c00 */
[----:B----4-:R1:W-:Y:S02]  /*c3f00*/  STL.64 [R1+0x8828], R106 ;  /* 0x0088286a01007387 */ /* 0x0103e40000100a00 */
[----:B0-----:R-:W-:Y:S02]  /*c3f10*/  DFMA R156, R8, R74, R12 ;  /* 0x0000004a089c722b */ /* 0x001fe4000000000c */
[----:B------:R-:W-:-:S05]  /*c3f20*/  DADD R8, -RZ, -R110 ;  /* 0x00000000ff087229 */ /* 0x000fca000000096e */
[----:B------:R1:W-:Y:S03]  /*c3f30*/  STL.64 [R1+0x7dd0], R156 ;  /* 0x007dd09c01007387 */ /* 0x0003e60000100a00 */
[----:B------:R-:W-:Y:S02]  /*c3f40*/  FFMA R0, RZ, R89, R157 ;  /* 0x00000059ff007223 */ /* 0x000fe4000000009d */
[----:B------:R-:W-:-:S03]  /*c3f50*/  FSETP.GEU.AND P2, PT, |R9|, 6.5827683646048100446e-37, PT ;  /* 0x036000000900780b */ /* 0x000fc60003f4e200 */
[----:B------:R-:W-:Y:S01]  /*c3f60*/  FSETP.GT.AND P1, PT, |R0|, 1.469367938527859385e-39, PT ;  /* 0x001000000000780b */ /* 0x000fe20003f24200 */
[----:B------:R-:W-:Y:S02]  /*c3f70*/  IMAD.MOV.U32 R128, RZ, RZ, R158 ;  /* 0x000000ffff807224 */ /* 0x000fe400078e009e */
[----:B------:R-:W-:Y:S01]  /*c3f80*/  IMAD.MOV.U32 R129, RZ, RZ, R159 ;  /* 0x000000ffff817224 */ /* 0x000fe200078e009f */
[-C--:B-----5:R-:W-:Y:S02]  /*c3f90*/  DFMA R158, R154, R108.reuse, R80 ;  /* 0x0000006c9a9e722b */ /* 0x0a0fe40000000050 */
[----:B------:R-:W-:-:S03]  /*c3fa0*/  DFMA R78, R106, R108, R78 ;  /* 0x0000006c6a4e722b */ /* 0x000fc6000000004e */
[----:B------:R-:W-:-:S04]  /*c3fb0*/  DFMA R20, R128, R108, R20 ;  /* 0x0000006c8014722b */ /* 0x000fc80000000014 */
[----:B-1----:R-:W-:Y:S07]  /*c3fc0*/  @P1 BRA P2, `(.L_x_1967) ;  /* 0x00000000001c1947 */ /* 0x002fee0001000000 */
[----:B------:R-:W-:Y:S01]  /*c3fd0*/  IMAD.MOV.U32 R174, RZ, RZ, R88 ;  /* 0x000000ffffae7224 */ /* 0x000fe200078e0058 */
[----:B------:R-:W-:Y:S01]  /*c3fe0*/  MOV R0, 0xc4010 ;  /* 0x000c401000007802 */ /* 0x000fe20000000f00 */
[----:B------:R-:W-:-:S07]  /*c3ff0*/  IMAD.MOV.U32 R175, RZ, RZ, R89 ;  /* 0x000000ffffaf7224 */ /* 0x000fce00078e0059 */
[----:B------:R-:W-:Y:S05]  /*c4000*/  CALL.REL.NOINC `($__internal_1_$__cuda_sm20_div_rn_f64_full) ;  /* 0x000008c400a87944 */ /* 0x000fea0003c00000 */
[----:B------:R-:W-:Y:S01]  /*c4010*/  MOV R8, R12 ;  /* 0x0000000c00087202 */ /* 0x000fe20000000f00 */
[----:B------:R-:W-:-:S05]  /*c4020*/  IMAD.MOV.U32 R9, RZ, RZ, R13 ;  /* 0x000000ffff097224 */ /* 0x000fca00078e000d */
[----:B------:R0:W-:Y:S02]  /*c4030*/  STL.64 [R1+0x7dd0], R8 ;  /* 0x007dd00801007387 */ /* 0x0001e40000100a00 */
.L_x_1967:
[----:B------:R-:W-:Y:S05]  /*c4040*/  BSYNC.RECONVERGENT B3 ;  /* 0x0000000000037941 */ /* 0x000fea0003800200 */
.L_x_1966:
[----:B------:R-:W2:Y:S04]  /*c4050*/  LDL.64 R12, [R1+0x7dd0] ;  /* 0x007dd000010c7983 */ /* 0x000ea80000100a00 */
[----:B------:R-:W3:Y:S04]  /*c4060*/  LDL.64 R106, [R1+0x8860] ;  /* 0x00886000016a7983 */ /* 0x000ee80000100a00 */
        /* <DEDUP_REMOVED lines=31> */
.L_x_1969:
[----:B------:R-:W-:Y:S05]  /*c4260*/  BSYNC.RECONVERGENT B3 ;  /* 0x0000000000037941 */ /* 0x000fea0003800200 */
.L_x_1968:
[----:B------:R-:W2:Y:S04]  /*c4270*/  LDL.128 R172, [R1+0x4790] ;  /* 0x0047900001ac7983 */ /* 0x000ea80000100c00 */
[----:B------:R-:W3:Y:S04]  /*c4280*/  LDL.64 R12, [R1+0x7da0] ;  /* 0x007da000010c7983 */ /* 0x000ee80000100a00 */
[----:B------:R-:W4:Y:S04]  /*c4290*/  LDL.LU.64 R112, [R1+0x7768] ;  /* 0x0077680001707983 */ /* 0x000f280000300a00 */
[----:B------:R-:W4:Y:S04]  /*c42a0*/  LDL.64 R106, [R1+0x8450] ;  /* 0x00845000016a7983 */ /* 0x000f280000100a00 */
        /* <DEDUP_REMOVED lines=17> */
[----:B------:R-:W-:Y:S07]  /*c43c0*/  STL.128 [R1+0x7c10], R172 ;  /* 0x007c10ac01007387 */ /* 0x000fee0000100c00 */
[----:B------:R-:W-:-:S02]  /*c43d0*/  FFMA R0, RZ, R109, R89 ;  /* 0x0000006dff007223 */ /* 0x000fc40000000059 */
[----:B------:R-:W-:-:S03]  /*c43e0*/  FSETP.GEU.AND P2, PT, |R9|, 6.5827683646048100446e-37, PT ;  /* 0x036000000900780b */ /* 0x000fc60003f4e200 */
[----:B------:R-:W-:Y:S01]  /*c43f0*/  FSETP.GT.AND P1, PT, |R0|, 1.469367938527859385e-39, PT ;  /* 0x001000000000780b */ /* 0x000fe20003f24200 */
[----:B------:R0:W-:Y:S01]  /*c4400*/  STL.64 [R1+0x7c40], R88 ;  /* 0x007c405801007387 */ /* 0x0001e20000100a00 */
[-C--:B----4-:R-:W-:Y:S02]  /*c4410*/  DFMA R106, R106, R110.reuse, R112 ;  /* 0x0000006e6a6a722b */ /* 0x090fe40000000070 */
[-C--:B-----5:R-:W-:Y:S02]  /*c4420*/  DFMA R80, R80, R110.reuse, R20 ;  /* 0x0000006e5050722b */ /* 0x0a0fe40000000014 */
[----:B0-----:R-:W-:-:S07]  /*c4430*/  DFMA R88, R218, R110, R74 ;  /* 0x0000006eda58722b */ /* 0x001fce000000004a */
[----:B------:R-:W-:Y:S05]  /*c4440*/  @P1 BRA P2, `(.L_x_1971) ;  /* 0x00000000001c1947 */ /* 0x000fea0001000000 */
[----:B------:R-:W-:Y:S01]  /*c4450*/  IMAD.MOV.U32 R174, RZ, RZ, R108 ;  /* 0x000000ffffae7224 */ /* 0x000fe200078e006c */
[----:B------:R-:W-:Y:S02]  /*c4460*/  MOV R175, R109 ;  /* 0x0000006d00af7202 */ /* 0x000fe40000000f00 */
[----:B------:R-:W-:-:S07]  /*c4470*/  MOV R0, 0xc4490 ;  /* 0x000c449000007802 */ /* 0x000fce0000000f00 */
[----:B------:R-:W-:Y:S05]  /*c4480*/  CALL.REL.NOINC `($__internal_1_$__cuda_sm20_div_rn_f64_full) ;  /* 0x000008c000887944 */ /* 0x000fea0003c00000 */
[----:B------:R-:W-:Y:S02]  /*c4490*/  IMAD.MOV.U32 R8, RZ, RZ, R12 ;  /* 0x000000ffff087224 */ /* 0x000fe400078e000c */
[----:B------:R-:W-:-:S05]  /*c44a0*/  IMAD.MOV.U32 R9, RZ, RZ, R13 ;  /* 0x000000ffff097224 */ /* 0x000fca00078e000d */
[----:B------:R0:W-:Y:S02]  /*c44b0*/  STL.64 [R1+0x7c40], R8 ;  /* 0x007c400801007387 */ /* 0x0001e40000100a00 */
.L_x_1971:
[----:B------:R-:W-:Y:S05]  /*c44c0*/  BSYNC.RECONVERGENT B3 ;  /* 0x0000000000037941 */ /* 0x000fea0003800200 */
.L_x_1970:
[----:B------:R-:W2:Y:S04]  /*c44d0*/  LDL.64 R108, [R1+0x8448] ;  /* 0x00844800016c7983 */ /* 0x000ea80000100a00 */
[----:B------:R-:W3:Y:S04]  /*c44e0*/  LDL.64 R12, [R1+0x7c40] ;  /* 0x007c4000010c7983 */ /* 0x000ee80000100a00 */
[----:B------:R-:W4:Y:S04]  /*c44f0*/  LDL.64 R156, [R1+0x47b0] ;  /* 0x0047b000019c7983 */ /* 0x000f280000100a00 */
[----:B------:R-:W5:Y:S04]  /*c4500*/  LDL.LU.64 R74, [R1+0x8890] ;  /* 0x00889000014a7983 */ /* 0x000f680000300a00 */
[----:B------:R-:W5:Y:S04]  /*c4510*/  LDL.LU.64 R174, [R1+0x8578] ;  /* 0x0085780001ae7983 */ /* 0x000f680000300a00 */
[----:B------:R-:W5:Y:S04]  /*c4520*/  LDL.LU.64 R170, [R1+0x7708] ;  /* 0x0077080001aa7983 */ /* 0x000f680000300a00 */
[----:B------:R-:W5:Y:S04]  /*c4530*/  LDL.LU.64 R148, [R1+0x7728] ;  /* 0x0077280001947983 */ /* 0x000f680000300a00 */
[----:B------:R-:W5:Y:S04]  /*c4540*/  LDL.64 R78, [R1+0x7c18] ;  /* 0x007c1800014e7983 */ /* 0x000f680000100a00 */
[----:B------:R-:W5:Y:S04]  /*c4550*/  LDL.64 R114, [R1+0x8898] ;  /* 0x0088980001727983 */ /* 0x000f680000100a00 */
        /* <DEDUP_REMOVED lines=23> */
[-C--:B------:R-:W-:Y:S02]  /*c46d0*/  DFMA R78, R78, R112.reuse, R148 ;  /* 0x000000704e4e722b */ /* 0x080fe40000000094 */
[-C--:B------:R-:W-:Y:S02]  /*c46e0*/  DFMA R128, R114, R112.reuse, R128 ;  /* 0x000000707280722b */ /* 0x080fe40000000080 */
[----:B------:R-:W-:-:S02]  /*c46f0*/  DFMA R88, R110, R112, R88 ;  /* 0x000000706e58722b */ /* 0x000fc40000000058 */
[----:B0-----:R-:W-:Y:S01]  /*c4700*/  DFMA R156, R156, R112, R170 ;  /* 0x000000709c9c722b */ /* 0x001fe200000000aa */
[----:B------:R-:W-:Y:S10]  /*c4710*/  @P1 BRA P2, `(.L_x_1973) ;  /* 0x00000000001c1947 */ /* 0x000ff40001000000 */
[----:B------:R-:W-:Y:S01]  /*c4720*/  MOV R174, R108 ;  /* 0x0000006c00ae7202 */ /* 0x000fe20000000f00 */
[----:B------:R-:W-:Y:S01]  /*c4730*/  IMAD.MOV.U32 R175, RZ, RZ, R109 ;  /* 0x000000ffffaf7224 */ /* 0x000fe200078e006d */
[----:B------:R-:W-:-:S07]  /*c4740*/  MOV R0, 0xc4760 ;  /* 0x000c476000007802 */ /* 0x000fce0000000f00 */
[----:B------:R-:W-:Y:S05]  /*c4750*/  CALL.REL.NOINC `($__internal_1_$__cuda_sm20_div_rn_f64_full) ;  /* 0x000008bc00d47944 */ /* 0x000fea0003c00000 */
[----:B------:R-:W-:Y:S01]  /*c4760*/  IMAD.MOV.U32 R8, RZ, RZ, R12 ;  /* 0x000000ffff087224 */ /* 0x000fe200078e000c */
[----:B------:R-:W-:-:S05]  /*c4770*/  MOV R9, R13 ;  /* 0x0000000d00097202 */ /* 0x000fca0000000f00 */
[----:B------:R0:W-:Y:S02]  /*c4780*/  STL.64 [R1+0x7d80], R8 ;  /* 0x007d800801007387 */ /* 0x0001e40000100a00 */
.L_x_1973:
[----:B------:R-:W-:Y:S05]  /*c4790*/  BSYNC.RECONVERGENT B3 ;  /* 0x0000000000037941 */ /* 0x000fea0003800200 */
.L_x_1972:
        /* <DEDUP_REMOVED lines=22> */
[----:B------:R-:W-:Y:S01]  /*c4900*/  FFMA R0, RZ, R109, R149 ;  /* 0x0000006dff007223 */ /* 0x000fe20000000095 */
[----:B----4-:R0:W-:Y:S01]  /*c4910*/  STL.64 [R1+0x87e8], R114 ;  /* 0x0087e87201007387 */ /* 0x0101e20000100a00 */
        /* <DEDUP_REMOVED lines=13> */
.L_x_1975:
[----:B------:R-:W-:Y:S05]  /*c49f0*/  BSYNC.RECONVERGENT B3 ;  /* 0x0000000000037941 */ /* 0x000fea0003800200 */
.L_x_1974:
[----:B------:R1:W-:Y:S04]  /*c4a00*/  STL.128 [R1+0xabc0], R4 ;  /* 0x00abc00401007387 */ /* 0x0003e80000100c00 */
[----:B------:R-:W2:Y:S04]  /*c4a10*/  LDL.64 R108, [R1+0x4860] ;  /* 0x00486000016c7983 */ /* 0x000ea80000100a00 */
[----:B------:R-:W3:Y:S04]  /*c4a20*/  LDL.64 R12, [R1+0x7c38] ;  /* 0x007c3800010c7983 */ /* 0x000ee80000100a00 */
[----:B------:R-:W4:Y:S04]  /*c4a30*/  LDL.LU.64 R174, [R1+0x8838] ;  /* 0x0088380001ae7983 */ /* 0x000f280000300a00 */
[----:B-1----:R-:W4:Y:S04]  /*c4a40*/  LDL.128 R4, [R1+0x4840] ;  /* 0x0048400001047983 */ /* 0x002f280000100c00 */
[----:B------:R-:W4:Y:S04]  /*c4a50*/  LDL.64 R152, [R1+0x8830] ;  /* 0x0088300001987983 */ /* 0x000f280000100a00 */
[----:B------:R-:W4:Y:S04]  /*c4a60*/  LDL.LU.64 R148, [R1+0x8848] ;  /* 0x0088480001947983 */ /* 0x000f280000300a00 */
[----:B------:R-:W4:Y:S04]  /*c4a70*/  LDL.LU.64 R146, [R1+0x7748] ;  /* 0x0077480001927983 */ /* 0x000f280000300a00 */
[----:B------:R-:W4:Y:S01]  /*c4a80*/  LDL.64 R114, [R1+0x8840] ;  /* 0x0088400001727983 */ /* 0x000f220000100a00 */
[----:B0-----:R-:W-:Y:S01]  /*c4a90*/  IMAD.MOV.U32 R8, RZ, RZ, 0x1 ;  /* 0x00000001ff087424 */ /* 0x001fe200078e00ff */
[----:B------:R-:W-:Y:S01]  /*c4aa0*/  BSSY.RECONVERGENT B3, `(.L_x_1976) ;  /* 0x0000026000037945 */ /* 0x000fe20003800200 */
[----:B--2---:R-:W0:Y:S01]  /*c4ab0*/  MUFU.RCP64H R9, R109 ;  /* 0x0000006d00097308 */ /* 0x004e220000001800 */
[----:B---3--:R-:W-:Y:S01]  /*c4ac0*/  IMAD.MOV.U32 R112, RZ, RZ, R12 ;  /* 0x000000ffff707224 */ /* 0x008fe200078e000c */
[----:B------:R-:W-:Y:S01]  /*c4ad0*/  MOV R113, R13 ;  /* 0x0000000d00717202 */ /* 0x000fe20000000f00 */
[----:B----4-:R-:W-:Y:S01]  /*c4ae0*/  IMAD.MOV.U32 R170, RZ, RZ, R6 ;  /* 0x000000ffffaa7224 */ /* 0x010fe200078e0006 */
[----:B------:R1:W-:Y:S01]  /*c4af0*/  STL.128 [R1+0x8580], R4 ;  /* 0x0085800401007387 */ /* 0x0003e20000100c00 */
[----:B------:R-:W-:Y:S01]  /*c4b00*/  IMAD.MOV.U32 R171, RZ, RZ, R7 ;  /* 0x000000ffffab7224 */ /* 0x000fe200078e0007 */
[----:B------:R-:W-:Y:S01]  /*c4b10*/  MOV R110, R4 ;  /* 0x00000004006e7202 */ /* 0x000fe20000000f00 */
[----:B------:R-:W-:-:S02]  /*c4b20*/  IMAD.MOV.U32 R111, RZ, RZ, R5 ;  /* 0x000000ffff6f7224 */ /* 0x000fc400078e0005 */
[----:B-1----:R1:W5:Y:S01]  /*c4b30*/  LDL.LU.128 R4, [R1+0xabc0] ;  /* 0x00abc00001047983 */ /* 0x0023620000300c00 */
        /* <DEDUP_REMOVED lines=14> */
[-C--:B------:R-:W-:Y:S02]  /*c4c20*/  DFMA R94, R174, R112.reuse, R20 ;  /* 0x00000070ae5e722b */ /* 0x080fe40000000014 */
[-C--:B------:R-:W-:Y:S02]  /*c4c30*/  DFMA R148, R148, R112.reuse, R100 ;  /* 0x000000709494722b */ /* 0x080fe40000000064 */
[-C--:B------:R-:W-:Y:S02]  /*c4c40*/  DFMA R20, R152, R112.reuse, R104 ;  /* 0x000000709814722b */ /* 0x080fe40000000068 */
[-C--:B------:R-:W-:Y:S02]  /*c4c50*/  DFMA R100, R170, R112.reuse, R238 ;  /* 0x00000070aa64722b */ /* 0x080fe400000000ee */
[-C--:B------:R-:W-:Y:S02]  /*c4c60*/  DFMA R152, R114, R112.reuse, R146 ;  /* 0x000000707298722b */ /* 0x080fe40000000092 */
[----:B------:R-:W-:-:S02]  /*c4c70*/  DFMA R88, R110, R112, R88 ;  /* 0x000000706e58722b */ /* 0x000fc40000000058 */
[----:B-1----:R-:W-:Y:S09]  /*c4c80*/  @P1 BRA P2, `(.L_x_1977) ;  /* 0x00000000001c1947 */ /* 0x002ff20001000000 */
[----:B------:R-:W-:Y:S01]  /*c4c90*/  MOV R174, R108 ;  /* 0x0000006c00ae7202 */ /* 0x000fe20000000f00 */
[----:B------:R-:W-:Y:S01]  /*c4ca0*/  IMAD.MOV.U32 R175, RZ, RZ, R109 ;  /* 0x000000ffffaf7224 */ /* 0x000fe200078e006d */
[----:B------:R-:W-:-:S07]  /*c4cb0*/  MOV R0, 0xc4cd0 ;  /* 0x000c4cd000007802 */ /* 0x000fce0000000f00 */
[----:B-----5:R-:W-:Y:S05]  /*c4cc0*/  CALL.REL.NOINC `($__internal_1_$__cuda_sm20_div_rn_f64_full) ;  /* 0x000008b800787944 */ /* 0x020fea0003c00000 */
[----:B------:R-:W-:Y:S01]  /*c4cd0*/  IMAD.MOV.U32 R8, RZ, RZ, R12 ;  /* 0x000000ffff087224 */ /* 0x000fe200078e000c */
[----:B------:R-:W-:-:S05]  /*c4ce0*/  MOV R9, R13 ;  /* 0x0000000d00097202 */ /* 0x000fca0000000f00 */
[----:B------:R0:W-:Y:S02]  /*c4cf0*/  STL.64 [R1+0x7d70], R8 ;  /* 0x007d700801007387 */ /* 0x0001e40000100a00 */
.L_x_1977:
[----:B------:R-:W-:Y:S05]  /*c4d00*/  BSYNC.RECONVERGENT B3 ;  /* 0x0000000000037941 */ /* 0x000fea0003800200 */
.L_x_1976:
[----:B------:R-:W2:Y:S04]  /*c4d10*/  LDL.64 R12, [R1+0x7d70] ;  /* 0x007d7000010c7983 */ /* 0x000ea80000100a00 */
[----:B------:R-:W3:Y:S04]  /*c4d20*/  LDL.128 R172, [R1+0x4870] ;  /* 0x0048700001ac7983 */ /* 0x000ee80000100c00 */
[----:B------:R-:W4:Y:S01]  /*c4d30*/  LDL.LU.64 R124, [R1+0x7c08] ;  /* 0x007c0800017c7983 */ /* 0x000f220000300a00 */
[----:B0-----:R-:W0:Y:S01]  /*c4d40*/  MUFU.RCP64H R9, R93 ;  /* 0x0000005d00097308 */ /* 0x001e220000001800 */
        /* <DEDUP_REMOVED lines=20> */
[----:B------:R-:W-:Y:S01]  /*c4e90*/  IMAD.MOV.U32 R108, RZ, RZ, R174 ;  /* 0x000000ffff6c7224 */ /* 0x000fe200078e00ae */
[----:B------:R-:W-:Y:S01]  /*c4ea0*/  MOV R109, R175 ;  /* 0x000000af006d7202 */ /* 0x000fe20000000f00 */
[----:B----4-:R-:W-:-:S03]  /*c4eb0*/  DFMA R104, R124, R110, R250 ;  /* 0x0000006e7c68722b */ /* 0x010fc600000000fa */
[-C--:B------:R-:W-:Y:S02]  /*c4ec0*/  DFMA R88, R112, R110.reuse, R88 ;  /* 0x0000006e7058722b */ /* 0x080fe40000000058 */
[----:B------:R-:W-:-:S03]  /*c4ed0*/  DFMA R80, R108, R110, R80 ;  /* 0x0000006e6c50722b */ /* 0x000fc60000000050 */
[----:B0-----:R-:W-:Y:S08]  /*c4ee0*/  @P1 BRA P2, `(.L_x_1979) ;  /* 0x00000000001c1947 */ /* 0x001ff00001000000 */
[----:B------:R-:W-:Y:S01]  /*c4ef0*/  IMAD.MOV.U32 R174, RZ, RZ, R92 ;  /* 0x000000ffffae7224 */ /* 0x000fe200078e005c */
[----:B------:R-:W-:Y:S02]  /*c4f00*/  MOV R175, R93 ;  /* 0x0000005d00af7202 */ /* 0x000fe40000000f00 */
[----:B------:R-:W-:-:S07]  /*c4f10*/  MOV R0, 0xc4f30 ;  /* 0x000c4f3000007802 */ /* 0x000fce0000000f00 */
[----:B-----5:R-:W-:Y:S05]  /*c4f20*/  CALL.REL.NOINC `($__internal_1_$__cuda_sm20_div_rn_f64_full) ;  /* 0x000008b400e07944 */ /* 0x020fea0003c00000 */
[----:B------:R-:W-:Y:S02]  /*c4f30*/  IMAD.MOV.U32 R8, RZ, RZ, R12 ;  /* 0x000000ffff087224 */ /* 0x000fe400078e000c */
[----:B------:R-:W-:-:S05]  /*c4f40*/  IMAD.MOV.U32 R9, RZ, RZ, R13 ;  /* 0x000000ffff097224 */ /* 0x000fca00078e000d */
[----:B------:R0:W-:Y:S02]  /*c4f50*/  STL.64 [R1+0x7c90], R8 ;  /* 0x007c900801007387 */ /* 0x0001e40000100a00 */
.L_x_1979:
[----:B------:R-:W-:Y:S05]  /*c4f60*/  BSYNC.RECONVERGENT B3 ;  /* 0x0000000000037941 */ /* 0x000fea0003800200 */
.L_x_1978:
[----:B------:R-:W2:Y:S04]  /*c4f70*/  LDL.64 R12, [R1+0x7c90] ;  /* 0x007c9000010c7983 */ /* 0x000ea80000100a00 */
[----:B------:R-:W3:Y:S04]  /*c4f80*/  LDL.LU.64 R146, [R1+0x8790] ;  /* 0x0087900001927983 */ /* 0x000ee80000300a00 */
[----:B------:R-:W4:Y:S04]  /*c4f90*/  LDL.LU.64 R126, [R1+0x86a0] ;  /* 0x0086a000017e7983 */ /* 0x000f280000300a00 */
[----:B------:R-:W4:Y:S04]  /*c4fa0*/  LDL.64 R114, [R1+0x87b0] ;  /* 0x0087b00001727983 */ /* 0x000f280000100a00 */
[----:B------:R-:W4:Y:S04]  /*c4fb0*/  LDL.64 R112, [R1+0x8798] ;  /* 0x0087980001707983 */ /* 0x000f280000100a00 */
        /* <DEDUP_REMOVED lines=23> */
[----:B------:R-:W-:-:S04]  /*c5130*/  DFMA R108, R108, R110, R80 ;  /* 0x0000006e6c6c722b */ /* 0x000fc80000000050 */
[----:B0-----:R-:W-:Y:S07]  /*c5140*/  @P1 BRA P2, `(.L_x_1981) ;  /* 0x00000000001c1947 */ /* 0x001fee0001000000 */
[----:B------:R-:W-:Y:S01]  /*c5150*/  MOV R174, R212 ;  /* 0x000000d400ae7202 */ /* 0x000fe20000000f00 */
[----:B------:R-:W-:Y:S01]  /*c5160*/  IMAD.MOV.U32 R175, RZ, RZ, R213 ;  /* 0x000000ffffaf7224 */ /* 0x000fe200078e00d5 */
[----:B------:R-:W-:-:S07]  /*c5170*/  MOV R0, 0xc5190 ;  /* 0x000c519000007802 */ /* 0x000fce0000000f00 */
[----:B-----5:R-:W-:Y:S05]  /*c5180*/  CALL.REL.NOINC `($__internal_1_$__cuda_sm20_div_rn_f64_full) ;  /* 0x000008b400487944 */ /* 0x020fea0003c00000 */
[----:B------:R-:W-:Y:S01]  /*c5190*/  IMAD.MOV.U32 R8, RZ, RZ, R12 ;  /* 0x000000ffff087224 */ /* 0x000fe200078e000c */
[----:B------:R-:W-:-:S05]  /*c51a0*/  MOV R9, R13 ;  /* 0x0000000d00097202 */ /* 0x000fca0000000f00 */
[----:B------:R0:W-:Y:S02]  /*c51b0*/  STL.64 [R1+0x7c20], R8 ;  /* 0x007c200801007387 */ /* 0x0001e40000100a00 */
.L_x_1981:
[----:B------:R-:W-:Y:S05]  /*c51c0*/  BSYNC.RECONVERGENT B3 ;  /* 0x0000000000037941 */ /* 0x000fea0003800200 */
.L_x_1980:
[----:B------:R-:W2:Y:S04]  /*c51d0*/  LDL.64 R112, [R1+0x7b78] ;  /* 0x007b780001707983 */ /* 0x000ea80000100a00 */
[----:B------:R-:W3:Y:S04]  /*c51e0*/  LDL.64 R12, [R1+0x7c20] ;  /* 0x007c2000010c7983 */ /* 0x000ee80000100a00 */
[----:B------:R-:W4:Y:S04]  /*c51f0*/  LDL.64 R126, [R1+0x49b0] ;  /* 0x0049b000017e7983 */ /* 0x000f280000100a00 */
[----:B------:R-:W4:Y:S04]  /*c5200*/  LDL.64 R114, [R1+0x49c0] ;  /* 0x0049c00001727983 */ /* 0x000f280000100a00 */
[----:B------:R-:W4:Y:S04]  /*c5210*/  LDL.64 R110, [R1+0x8678] ;  /* 0x00867800016e7983 */ /* 0x000f280000100a00 */
[----:B------:R-:W4:Y:S04]  /*c5220*/  LDL.64 R132, [R1+0x87b8] ;  /* 0x0087b80001847983 */ /* 0x000f280000100a00 */
[----:B------:R-:W4:Y:S01]  /*c5230*/  LDL.64 R106, [R1+0x8670] ;  /* 0x00867000016a7983 */ /* 0x000f220000100a00 */
        /* <DEDUP_REMOVED lines=16> */
[----:B------:R-:W-:Y:S01]  /*c5340*/  FFMA R0, RZ, R113, R139 ;  /* 0x00000071ff007223 */ /* 0x000fe2000000008b */
[----:B------:R0:W-:Y:S01]  /*c5350*/  STL.64 [R1+0x86f8], R114 ;  /* 0x0086f87201007387 */ /* 0x0001e20000100a00 */
        /* <DEDUP_REMOVED lines=8> */
[----:B0-----:R-:W-:Y:S09]  /*c53e0*/  @P1 BRA P2, `(.L_x_1983) ;  /* 0x00000000001c1947 */ /* 0x001ff20001000000 */
[----:B------:R-:W-:Y:S01]  /*c53f0*/  IMAD.MOV.U32 R174, RZ, RZ, R112 ;  /* 0x000000ffffae7224 */ /* 0x000fe200078e0070 */
[----:B------:R-:W-:Y:S01]  /*c5400*/  MOV R0, 0xc5430 ;  /* 0x000c543000007802 */ /* 0x000fe20000000f00 */
[----:B------:R-:W-:-:S07]  /*c5410*/  IMAD.MOV.U32 R175, RZ, RZ, R113 ;  /* 0x000000ffffaf7224 */ /* 0x000fce00078e0071 */
[----:B-----5:R-:W-:Y:S05]  /*c5420*/  CALL.REL.NOINC `($__internal_1_$__cuda_sm20_div_rn_f64_full) ;  /* 0x000008b000a07944 */ /* 0x020fea0003c00000 */
[----:B------:R-:W-:Y:S01]  /*c5430*/  MOV R8, R12 ;  /* 0x0000000c00087202 */ /* 0x000fe20000000f00 */
[----:B------:R-:W-:-:S05]  /*c5440*/  IMAD.MOV.U32 R9, RZ, RZ, R13 ;  /* 0x000000ffff097224 */ /* 0x000fca00078e000d */
[----:B------:R0:W-:Y:S02]  /*c5450*/  STL.64 [R1+0x78e8], R8 ;  /* 0x0078e80801007387 */ /* 0x0001e40000100a00 */
.L_x_1983:
[----:B------:R-:W-:Y:S05]  /*c5460*/  BSYNC.RECONVERGENT B3 ;  /* 0x0000000000037941 */ /* 0x000fea0003800200 */
.L_x_1982:
[----:B------:R-:W2:Y:S04]  /*c5470*/  LDL.64 R12, [R1+0x78e8] ;  /* 0x0078e800010c7983 */ /* 0x000ea80000100a00 */
[----:B------:R-:W3:Y:S04]  /*c5480*/  LDL.64 R134, [R1+0x49f0] ;  /* 0x0049f00001867983 */ /* 0x000ee80000100a00 */
[----:B------:R-:W4:Y:S04]  /*c5490*/  LDL.64 R126, [R1+0x4a18] ;  /* 0x004a1800017e7983 */ /* 0x000f280000100a00 */
[----:B------:R-:W4:Y:S04]  /*c54a0*/  LDL.LU.64 R174, [R1+0x8538] ;  /* 0x0085380001ae7983 */ /* 0x000f280000300a00 */
[----:B------:R-:W4:Y:S04]  /*c54b0*/  LDL.64 R124, [R1+0x8818] ;  /* 0x00881800017c7983 */ /* 0x000f280000100a00 */
[----:B------:R-:W4:Y:S04]  /*c54c0*/  LDL.LU.64 R236, [R1+0x8870] ;  /* 0x0088700001ec7983 */ /* 0x000f280000300a00 */
[----:B------:R-:W4:Y:S04]  /*c54d0*/  LDL.LU.64 R88, [R1+0x87e0] ;  /* 0x0087e00001587983 */ /* 0x000f280000300a00 */
[----:B------:R-:W4:Y:S04]  /*c54e0*/  LDL.LU.64 R170, [R1+0x7738] ;  /* 0x0077380001aa7983 */ /* 0x000f280000300a00 */
[----:B------:R-:W4:Y:S04]  /*c54f0*/  LDL.64 R114, [R1+0x8808] ;  /* 0x0088080001727983 */ /* 0x000f280000100a00 */
[----:B------:R-:W4:Y:S04]  /*c5500*/  LDL.64 R112, [R1+0x8800] ;  /* 0x0088000001707983 */ /* 0x000f280000100a00 */
[----:B------:R-:W4:Y:S04]  /*c5510*/  LDL.64 R138, [R1+0x8878] ;  /* 0x00887800018a7983 */ /* 0x000f280000100a00 */
        /* <DEDUP_REMOVED lines=17> */
[----:B------:R-:W-:Y:S01]  /*c5630*/  FFMA R0, RZ, R131, R173 ;  /* 0x00000083ff007223 */ /* 0x000fe200000000ad */
[----:B----4-:R0:W-:Y:S01]  /*c5640*/  STL.64 [R1+0x87d8], R126 ;  /* 0x0087d87e01007387 */ /* 0x0101e20000100a00 */
        /* <DEDUP_REMOVED lines=14> */
[----:B------:R-:W-:Y:S02]  /*c5730*/  MOV R175, R131 ;  /* 0x0000008300af7202 */ /* 0x000fe40000000f00 */
[----:B------:R-:W-:-:S07]  /*c5740*/  MOV R0, 0xc5760 ;  /* 0x000c576000007802 */ /* 0x000fce0000000f00 */
[----:B-----5:R-:W-:Y:S05]  /*c5750*/  CALL.REL.NOINC `($__internal_1_$__cuda_sm20_div_rn_f64_full) ;  /* 0x000008ac00d47944 */ /* 0x020fea0003c00000 */
[----:B------:R-:W-:Y:S02]  /*c5760*/  IMAD.MOV.U32 R8, RZ, RZ, R12 ;  /* 0x000000ffff087224 */ /* 0x000fe400078e000c */
[----:B------:R-:W-:-:S05]  /*c5770*/  IMAD.MOV.U32 R9, RZ, RZ, R13 ;  /* 0x000000ffff097224 */ /* 0x000fca00078e000d */
[----:B------:R0:W-:Y:S02]  /*c5780*/  STL.64 [R1+0x7c88], R8 ;  /* 0x007c880801007387 */ /* 0x0001e40000100a00 */
.L_x_1985:
[----:B------:R-:W-:Y:S05]  /*c5790*/  BSYNC.RECONVERGENT B3 ;  /* 0x0000000000037941 */ /* 0x000fea0003800200 */
.L_x_1984:
[----:B------:R-:W2:Y:S04]  /*c57a0*/  LDL.64 R12, [R1+0x7c88] ;  /* 0x007c8800010c7983 */ /* 0x000ea80000100a00 */
[----:B------:R-:W3:Y:S04]  /*c57b0*/  LDL.64 R138, [R1+0x8680] ;  /* 0x00868000018a7983 */ /* 0x000ee80000100a00 */
[----:B------:R-:W4:Y:S04]  /*c57c0*/  LDL.64 R134, [R1+0x85e0] ;  /* 0x0085e00001867983 */ /* 0x000f280000100a00 */
        /* <DEDUP_REMOVED lines=34> */
.L_x_1987:
[----:B------:R-:W-:Y:S05]  /*c59f0*/  BSYNC.RECONVERGENT B3 ;  /* 0x0000000000037941 */ /* 0x000fea0003800200 */
.L_x_1986:
[----:B------:R-:W2:Y:S04]  /*c5a00*/  LDL.64 R130, [R1+0x7870] ;  /* 0x0078700001827983 */ /* 0x000ea80000100a00 */
[----:B------:R-:W3:Y:S04]  /*c5a10*/  LDL.64 R12, [R1+0x7c80] ;  /* 0x007c8000010c7983 */ /* 0x000ee80000100a00 */
[----:B------:R-:W4:Y:S04]  /*c5a20*/  LDL.LU.64 R158, [R1+0x8740] ;  /* 0x00874000019e7983 */ /* 0x000f280000300a00 */
[----:B------:R-:W4:Y:S04]  /*c5a30*/  LDL.LU.64 R154, [R1+0x8660] ;  /* 0x00866000019a7983 */ /* 0x000f280000300a00 */
[----:B------:R-:W4:Y:S04]  /*c5a40*/  LDL.LU.64 R148, [R1+0x8490] ;  /* 0x0084900001947983 */ /* 0x000f280000300a00 */
        /* <DEDUP_REMOVED lines=21> */
[-C--:B------:R-:W-:Y:S02]  /*c5ba0*/  DFMA R124, R154, R134.reuse, R128 ;  /* 0x000000869a7c722b */ /* 0x080fe40000000080 */
[-C--:B------:R-:W-:Y:S02]  /*c5bb0*/  DFMA R128, R148, R134.reuse, R108 ;  /* 0x000000869480722b */ /* 0x080fe4000000006c */
[-C--:B------:R-:W-:Y:S02]  /*c5bc0*/  DFMA R112, R136, R134.reuse, R126 ;  /* 0x000000868870722b */ /* 0x080fe4000000007e */
[----:B------:R-:W-:-:S04]  /*c5bd0*/  DFMA R108, R132, R134, R146 ;  /* 0x00000086846c722b */ /* 0x000fc80000000092 */
[----:B0-----:R-:W-:Y:S07]  /*c5be0*/  @P1 BRA P2, `(.L_x_1989) ;  /* 0x00000000001c1947 */ /* 0x001fee0001000000 */
[----:B------:R-:W-:Y:S01]  /*c5bf0*/  IMAD.MOV.U32 R174, RZ, RZ, R130 ;  /* 0x000000ffffae7224 */ /* 0x000fe200078e0082 */
[----:B------:R-:W-:Y:S01]  /*c5c00*/  MOV R0, 0xc5c30 ;  /* 0x000c5c3000007802 */ /* 0x000fe20000000f00 */
[----:B------:R-:W-:-:S07]  /*c5c10*/  IMAD.MOV.U32 R175, RZ, RZ, R131 ;  /* 0x000000ffffaf7224 */ /* 0x000fce00078e0083 */
[----:B-----5:R-:W-:Y:S05]  /*c5c20*/  CALL.REL.NOINC `($__internal_1_$__cuda_sm20_div_rn_f64_full) ;  /* 0x000008a800a07944 */ /* 0x020fea0003c00000 */
[----:B------:R-:W-:Y:S01]  /*c5c30*/  MOV R8, R12 ;  /* 0x0000000c00087202 */ /* 0x000fe20000000f00 */
[----:B------:R-:W-:-:S05]  /*c5c40*/  IMAD.MOV.U32 R9, RZ, RZ, R13 ;  /* 0x000000ffff097224 */ /* 0x000fca00078e000d */
[----:B------:R0:W-:Y:S02]  /*c5c50*/  STL.64 [R1+0x7ce8], R8 ;  /* 0x007ce80801007387 */ /* 0x0001e40000100a00 */
.L_x_1989:
[----:B------:R-:W-:Y:S05]  /*c5c60*/  BSYNC.RECONVERGENT B3 ;  /* 0x0000000000037941 */ /* 0x000fea0003800200 */
.L_x_1988:
[----:B------:R-:W2:Y:S04]  /*c5c70*/  LDL.64 R12, [R1+0x7ce8] ;  /* 0x007ce800010c7983 */ /* 0x000ea80000100a00 */
[----:B------:R-:W3:Y:S04]  /*c5c80*/  LDL.LU.64 R146, [R1+0x8410] ;  /* 0x0084100001927983 */ /* 0x000ee80000300a00 */
[----:B------:R-:W4:Y:S04]  /*c5c90*/  LDL.LU.64 R138, [R1+0x8650] ;  /* 0x00865000018a7983 */ /* 0x000f280000300a00 */
        /* <DEDUP_REMOVED lines=23> */
[----:B------:R-:W-:-:S06]  /*c5e10*/  DFMA R114, R130, R132, R128 ;  /* 0x000000848272722b */ /* 0x000fcc0000000080 */
        /* <DEDUP_REMOVED lines=8> */
.L_x_1991:
[----:B------:R-:W-:Y:S05]  /*c5ea0*/  BSYNC.RECONVERGENT B3 ;  /* 0x0000000000037941 */ /* 0x000fea0003800200 */
.L_x_1990:
[----:B------:R-:W2:Y:S04]  /*c5eb0*/  LDL.128 R164, [R1+0x4c50] ;  /* 0x004c500001a47983 */ /* 0x000ea80000100c00 */
[----:B------:R-:W3:Y:S04]  /*c5ec0*/  LDL.64 R12, [R1+0x7cd8] ;  /* 0x007cd800010c7983 */ /* 0x000ee80000100a00 */
[----:B------:R-:W4:Y:S04]  /*c5ed0*/  LDL.LU.64 R138, [R1+0x84d8] ;  /* 0x0084d800018a7983 */ /* 0x000f280000300a00 */
[----:B------:R-:W4:Y:S04]  /*c5ee0*/  LDL.LU.64 R136, [R1+0x8728] ;  /* 0x0087280001887983 */ /* 0x000f280000300a00 */
[----:B------:R-:W4:Y:S04]  /*c5ef0*/  LDL.64 R132, [R1+0x84d0] ;  /* 0x0084d00001847983 */ /* 0x000f280000100a00 */
[----:B------:R-:W4:Y:S01]  /*c5f00*/  LDL.64 R128, [R1+0x8720] ;  /* 0x0087200001807983 */ /* 0x000f220000100a00 */
        /* <DEDUP_REMOVED lines=22> */
[-C--:B------:R-:W-:Y:S02]  /*c6070*/  DFMA R114, R136, R130.reuse, R114 ;  /* 0x000000828872722b */ /* 0x080fe40000000072 */
        /* <DEDUP_REMOVED lines=10> */
.L_x_1993:
[----:B------:R-:W-:Y:S05]  /*c6120*/  BSYNC.RECONVERGENT B3 ;  /* 0x0000000000037941 */ /* 0x000fea0003800200 */
.L_x_1992:
[----:B------:R-:W2:Y:S04]  /*c6130*/  LDL.64 R12, [R1+0x78e0] ;  /* 0x0078e000010c7983 */ /* 0x000ea80000100a00 */
[----:B------:R-:W3:Y:S04]  /*c6140*/  LDL.64 R128, [R1+0x4c88] ;  /* 0x004c880001807983 */ /* 0x000ee80000100a00 */
[----:B------:R-:W4:Y:S04]  /*c6150*/  LDL.128 R172, [R1+0x4c90] ;  /* 0x004c900001ac7983 */ /* 0x000f280000100c00 */
[----:B------:R-:W3:Y:S04]  /*c6160*/  LDL.128 R132, [R1+0x4c70] ;  /* 0x004c700001847983 */ /* 0x000ee80000100c00 */
[----:B------:R-:W3:Y:S04]  /*c6170*/  LDL.LU.64 R164, [R1+0x7718] ;  /* 0x0077180001a47983 */ /* 0x000ee80000300a00 */
[----:B------:R-:W3:Y:S04]  /*c6180*/  LDL.LU.64 R158, [R1+0x88a0] ;  /* 0x0088a000019e7983 */ /* 0x000ee80000300a00 */
[----:B------:R-:W3:Y:S04]  /*c6190*/  LDL.LU.64 R154, [R1+0x88e0] ;  /* 0x0088e000019a7983 */ /* 0x000ee80000300a00 */
[----:B------:R-:W3:Y:S04]  /*c61a0*/  LDL.LU.64 R148, [R1+0x7be0] ;  /* 0x007be00001947983 */ /* 0x000ee80000300a00 */
[----:B------:R-:W3:Y:S04]  /*c61b0*/  LDL.64 R140, [R1+0x7b08] ;  /* 0x007b0800018c7983 */ /* 0x000ee80000100a00 */
[----:B------:R-:W3:Y:S01]  /*c61c0*/  LDL.64 R138, [R1+0x88a8] ;  /* 0x0088a800018a7983 */ /* 0x000ee20000100a00 */
        /* <DEDUP_REMOVED lines=14> */
[----:B----4-:R-:W-:Y:S04]  /*c62b0*/  STL.128 [R1+0x84a0], R172 ;  /* 0x0084a0ac01007387 */ /* 0x010fe80000100c00 */
[----:B------:R-:W-:Y:S03]  /*c62c0*/  STL.64 [R1+0x7bd8], R146 ;  /* 0x007bd89201007387 */ /* 0x000fe60000100a00 */
[----:B------:R-:W-:Y:S01]  /*c62d0*/  FFMA R0, RZ, R23, R147 ;  /* 0x00000017ff007223 */ /* 0x000fe20000000093 */
[----:B---3--:R-:W-:Y:S01]  /*c62e0*/  STL.64 [R1+0x8740], R128 ;  /* 0x0087408001007387 */ /* 0x008fe20000100a00 */
[----:B------:R-:W-:-:S03]  /*c62f0*/  FSETP.GEU.AND P2, PT, |R9|, 6.5827683646048100446e-37, PT ;  /* 0x036000000900780b */ /* 0x000fc60003f4e200 */
[----:B------:R-:W-:Y:S01]  /*c6300*/  FSETP.GT.AND P1, PT, |R0|, 1.469367938527859385e-39, PT ;  /* 0x001000000000780b */ /* 0x000fe20003f24200 */
[----:B------:R-:W-:Y:S01]  /*c6310*/  IMAD.MOV.U32 R127, RZ, RZ, R133 ;  /* 0x000000ffff7f7224 */ /* 0x000fe200078e0085 */
[----:B------:R-:W-:Y:S01]  /*c6320*/  MOV R126, R132 ;  /* 0x00000084007e7202 */ /* 0x000fe20000000f00 */
[----:B------:R0:W-:Y:S01]  /*c6330*/  STL.128 [R1+0x8490], R132 ;  /* 0x0084908401007387 */ /* 0x0001e20000100c00 */
[----:B------:R-:W-:Y:S01]  /*c6340*/  IMAD.MOV.U32 R136, RZ, RZ, R134 ;  /* 0x000000ffff887224 */ /* 0x000fe200078e0086 */
[----:B------:R-:W-:Y:S01]  /*c6350*/  MOV R137, R135 ;  /* 0x0000008700897202 */ /* 0x000fe20000000f00 */
[-C--:B------:R-:W-:Y:S02]  /*c6360*/  DFMA R88, R158, R130.reuse, R164 ;  /* 0x000000829e58722b */ /* 0x080fe400000000a4 */
[-C--:B------:R-:W-:Y:S02]  /*c6370*/  DFMA R110, R154, R130.reuse, R110 ;  /* 0x000000829a6e722b */ /* 0x080fe4000000006e */
[----:B------:R-:W-:-:S02]  /*c6380*/  DFMA R114, R148, R130, R114 ;  /* 0x000000829472722b */ /* 0x000fc40000000072 */
[-C--:B------:R-:W-:Y:S01]  /*c6390*/  DFMA R104, R140, R130.reuse, R104 ;  /* 0x000000828c68722b */ /* 0x080fe20000000068 */
[----:B0-----:R-:W-:Y:S01]  /*c63a0*/  IMAD.MOV.U32 R134, RZ, RZ, R172 ;  /* 0x000000ffff867224 */ /* 0x001fe200078e00ac */
[----:B------:R-:W-:Y:S01]  /*c63b0*/  MOV R132, R174 ;  /* 0x000000ae00847202 */ /* 0x000fe20000000f00 */
[----:B------:R-:W-:Y:S02]  /*c63c0*/  IMAD.MOV.U32 R135, RZ, RZ, R173 ;  /* 0x000000ffff877224 */ /* 0x000fe400078e00ad */
[----:B------:R-:W-:Y:S01]  /*c63d0*/  IMAD.MOV.U32 R133, RZ, RZ, R175 ;  /* 0x000000ffff857224 */ /* 0x000fe200078e00af */
[-C--:B------:R-:W-:Y:S02]  /*c63e0*/  DFMA R106, R138, R130.reuse, R106 ;  /* 0x000000828a6a722b */ /* 0x080fe4000000006a */
[-C--:B------:R-:W-:Y:S02]  /*c63f0*/  DFMA R126, R126, R130.reuse, R156 ;  /* 0x000000827e7e722b */ /* 0x080fe4000000009c */
[----:B------:R-:W-:-:S02]  /*c6400*/  DFMA R74, R136, R130, R74 ;  /* 0x00000082884a722b */ /* 0x000fc4000000004a */
[-C--:B------:R-:W-:Y:S02]  /*c6410*/  DFMA R16, R134, R130.reuse, R16 ;  /* 0x000000828610722b */ /* 0x080fe40000000010 */
[-C--:B------:R-:W-:Y:S02]  /*c6420*/  DFMA R124, R132, R130.reuse, R124 ;  /* 0x00000082847c722b */ /* 0x080fe4000000007c */
[----:B------:R-:W-:Y:S01]  /*c6430*/  DFMA R112, R128, R130, R112 ;  /* 0x000000828070722b */ /* 0x000fe20000000070 */
[----:B------:R-:W-:Y:S10]  /*c6440*/  @P1 BRA P2, `(.L_x_1995) ;  /* 0x00000000001c1947 */ /* 0x000ff40001000000 */
[----:B------:R-:W-:Y:S01]  /*c6450*/  IMAD.MOV.U32 R174, RZ, RZ, R22 ;  /* 0x000000ffffae7224 */ /* 0x000fe200078e0016 */
[----:B------:R-:W-:Y:S02]  /*c6460*/  MOV R175, R23 ;  /* 0x0000001700af7202 */ /* 0x000fe40000000f00 */
[----:B------:R-:W-:-:S07]  /*c6470*/  MOV R0, 0xc6490 ;  /* 0x000c649000007802 */ /* 0x000fce0000000f00 */
[----:B-----5:R-:W-:Y:S05]  /*c6480*/  CALL.REL.NOINC `($__internal_1_$__cuda_sm20_div_rn_f64_full) ;  /* 0x000008a000887944 */ /* 0x020fea0003c00000 */
[----:B------:R-:W-:Y:S02]  /*c6490*/  IMAD.MOV.U32 R8, RZ, RZ, R12 ;  /* 0x000000ffff087224 */ /* 0x000fe400078e000c */
[----:B------:R-:W-:-:S05]  /*c64a0*/  IMAD.MOV.U32 R9, RZ, RZ, R13 ;  /* 0x000000ffff097224 */ /* 0x000fca00078e000d */
[----:B------:R0:W-:Y:S02]  /*c64b0*/  STL.64 [R1+0x7bd8], R8 ;  /* 0x007bd80801007387 */ /* 0x0001e40000100a00 */
.L_x_1995:
[----:B------:R-:W-:Y:S05]  /*c64c0*/  BSYNC.RECONVERGENT B3 ;  /* 0x0000000000037941 */ /* 0x000fea0003800200 */
.L_x_1994:
[----:B------:R-:W2:Y:S04]  /*c64d0*/  LDL.64 R12, [R1+0x7bd8] ;  /* 0x007bd800010c7983 */ /* 0x000ea80000100a00 */
[----:B------:R-:W3:Y:S04]  /*c64e0*/  LDL.LU.64 R128, [R1+0x85d0] ;  /* 0x0085d00001807983 */ /* 0x000ee80000300a00 */
[----:B------:R-:W4:Y:S04]  /*c64f0*/  LDL.LU.64 R142, [R1+0x8610] ;  /* 0x00861000018e7983 */ /* 0x000f280000300a00 */
        /* <DEDUP_REMOVED lines=11> */
[----:B------:R-:W-:Y:S02]  /*c65b0*/  DFMA R12, R8, R12, R8 ;  /* 0x0000000c080c722b */ /* 0x000fe40000000008 */
[----:B---3--:R-:W-:-:S06]  /*c65c0*/  DFMA R8, R128, R132, R24 ;  /* 0x000000848008722b */ /* 0x008fcc0000000018 */
        /* <DEDUP_REMOVED lines=11> */
[-C--:B------:R-:W-:Y:S02]  /*c6680*/  DFMA R124, R140, R132.reuse, R124 ;  /* 0x000000848c7c722b */ /* 0x080fe4000000007c */
        /* <DEDUP_REMOVED lines=11> */
.L_x_1997:
[----:B------:R-:W-:Y:S05]  /*c6740*/  BSYNC.RECONVERGENT B3 ;  /* 0x0000000000037941 */ /* 0x000fea0003800200 */
.L_x_1996:
[----:B------:R-:W2:Y:S04]  /*c6750*/  LDL.64 R12, [R1+0x7ce0] ;  /* 0x007ce000010c7983 */ /* 0x000ea80000100a00 */
[----:B------:R-:W3:Y:S04]  /*c6760*/  LDL.LU.64 R138, [R1+0x8218] ;  /* 0x00821800018a7983 */ /* 0x000ee80000300a00 */
[----:B------:R-:W4:Y:S04]  /*c6770*/  LDL.LU.64 R136, [R1+0x85f8] ;  /* 0x0085f80001887983 */ /* 0x000f280000300a00 */
[----:B------:R-:W4:Y:S01]  /*c6780*/  LDL.64 R132, [R1+0x85f0] ;  /* 0x0085f00001847983 */ /* 0x000f220000100a00 */
[----:B0-----:R-:W0:Y:S01]  /*c6790*/  MUFU.RCP64H R9, R227 ;  /* 0x000000e300097308 */ /* 0x001e220000001800 */
[----:B------:R-:W-:Y:S01]  /*c67a0*/  HFMA2 R8, -RZ, RZ, 0, 5.9604644775390625e-08 ;  /* 0x00000001ff087431 */ /* 0x000fe200000001ff */
[----:B------:R-:W-:Y:S01]  /*c67b0*/  BSSY.RECONVERGENT B3, `(.L_x_1998) ;  /* 0x000001c000037945 */ /* 0x000fe20003800200 */
[----:B--2---:R-:W-:-:S02]  /*c67c0*/  IMAD.MOV.U32 R130, RZ, RZ, R12 ;  /* 0x000000ffff827224 */ /* 0x004fc400078e000c */
[----:B------:R-:W-:Y:S02]  /*c67d0*/  IMAD.MOV.U32 R131, RZ, RZ, R13 ;  /* 0x000000ffff837224 */ /* 0x000fe400078e000d */
[----:B0-----:R-:W-:-:S04]  /*c67e0*/  DFMA R12, -R226, R8, 1 ;  /* 0x3ff00000e20c742b */ /* 0x001fc80000000108 */
[-C--:B---3--:R-:W-:Y:S02]  /*c67f0*/  DFMA R112, R138, R130.reuse, R112 ;  /* 0x000000828a70722b */ /* 0x088fe40000000070 */
[----:B----4-:R-:W-:Y:S02]  /*c6800*/  DFMA R124, R136, R130, R124 ;  /* 0x00000082887c722b */ /* 0x010fe4000000007c */
[----:B------:R-:W-:Y:S02]  /*c6810*/  DFMA R12, R12, R12, R12 ;  /* 0x0000000c0c0c722b */ /* 0x000fe4000000000c */
[----:B------:R-:W-:-:S06]  /*c6820*/  DFMA R16, R132, R130, R16 ;  /* 0x000000828410722b */ /* 0x000fcc0000000010 */
[----:B------:R-:W-:-:S08]  /*c6830*/  DFMA R8, R8, R12, R8 ;  /* 0x0000000c0808722b */ /* 0x000fd00000000008 */
[----:B------:R-:W-:-:S08]  /*c6840*/  DFMA R12, -R226, R8, 1 ;  /* 0x3ff00000e20c742b */ /* 0x000fd00000000108 */
[----:B------:R-:W-:-:S08]  /*c6850*/  DFMA R8, R8, R12, R8 ;  /* 0x0000000c0808722b */ /* 0x000fd00000000008 */
        /* <DEDUP_REMOVED lines=17> */
.L_x_1999:
[----:B------:R-:W-:Y:S05]  /*c6970*/  BSYNC.RECONVERGENT B3 ;  /* 0x0000000000037941 */ /* 0x000fea0003800200 */
.L_x_1998:
[----:B------:R-:W2:Y:S04]  /*c6980*/  LDL.64 R128, [R1+0x4e90] ;  /* 0x004e900001807983 */ /* 0x000ea80000100a00 */
[----:B------:R-:W3:Y:S04]  /*c6990*/  LDL.64 R12, [R1+0x7cd0] ;  /* 0x007cd000010c7983 */ /* 0x000ee80000100a00 */
[----:B------:R-:W4:Y:S04]  /*c69a0*/  LDL.LU.64 R140, [R1+0x8468] ;  /* 0x00846800018c7983 */ /* 0x000f280000300a00 */
[----:B------:R-:W4:Y:S04]  /*c69b0*/  LDL.64 R136, [R1+0x8460] ;  /* 0x0084600001887983 */ /* 0x000f280000100a00 */
[----:B------:R-:W4:Y:S04]  /*c69c0*/  LDL.64 R134, [R1+0x8390] ;  /* 0x0083900001867983 */ /* 0x000f280000100a00 */
        /* <DEDUP_REMOVED lines=32> */
.L_x_2001:
[----:B------:R-:W-:Y:S05]  /*c6bd0*/  BSYNC.RECONVERGENT B3 ;  /* 0x0000000000037941 */ /* 0x000fea0003800200 */
.L_x_2000:
[----:B------:R-:W2:Y:S04]  /*c6be0*/  LDL.64 R12, [R1+0x7c48] ;  /* 0x007c4800010c7983 */ /* 0x000ea80000100a00 */
[----:B------:R-:W3:Y:S04]  /*c6bf0*/  LDL.64 R130, [R1+0x4eb0] ;  /* 0x004eb00001827983 */ /* 0x000ee80000100a00 */
[----:B------:R-:W4:Y:S04]  /*c6c00*/  LDL.LU.64 R140, [R1+0x84b8] ;  /* 0x0084b800018c7983 */ /* 0x000f280000300a00 */
[----:B------:R-:W4:Y:S04]  /*c6c10*/  LDL.LU.64 R138, [R1+0x7e58] ;  /* 0x007e5800018a7983 */ /* 0x000f280000300a00 */
        /* <DEDUP_REMOVED lines=33> */
.L_x_2003:
[----:B------:R-:W-:Y:S05]  /*c6e30*/  BSYNC.RECONVERGENT B3 ;  /* 0x0000000000037941 */ /* 0x000fea0003800200 */
.L_x_2002:
        /* <DEDUP_REMOVED lines=32> */
.L_x_2005:
[----:B------:R-:W-:Y:S05]  /*c7040*/  BSYNC.RECONVERGENT B3 ;  /* 0x0000000000037941 */ /* 0x000fea0003800200 */
.L_x_2004:
[----:B------:R-:W2:Y:S04]  /*c7050*/  LDL.64 R112, [R1+0x4f60] ;  /* 0x004f600001707983 */ /* 0x000ea80000100a00 */
[----:B------:R-:W3:Y:S04]  /*c7060*/  LDL.64 R12, [R1+0x7d28] ;  /* 0x007d2800010c7983 */ /* 0x000ee80000100a00 */
        /* <DEDUP_REMOVED lines=22> */
[-C--:B----4-:R-:W-:Y:S02]  /*c71d0*/  DFMA R16, R132, R130.reuse, R16 ;  /* 0x000000828410722b */ /* 0x090fe40000000010 */
[----:B------:R-:W-:-:S08]  /*c71e0*/  DFMA R100, R128, R130, R100 ;  /* 0x000000828064722b */ /* 0x000fd00000000064 */
        /* <DEDUP_REMOVED lines=8> */
.L_x_2007:
[----:B------:R-:W-:Y:S05]  /*c7270*/  BSYNC.RECONVERGENT B3 ;  /* 0x0000000000037941 */ /* 0x000fea0003800200 */
.L_x_2006:
[----:B------:R-:W2:Y:S04]  /*c7280*/  LDL.64 R12, [R1+0x7900] ;  /* 0x00790000010c7983 */ /* 0x000ea80000100a00 */
[----:B------:R-:W3:Y:S04]  /*c7290*/  LDL.64 R128, [R1+0x4f90] ;  /* 0x004f900001807983 */ /* 0x000ee80000100a00 */
[----:B------:R-:W4:Y:S04]  /*c72a0*/  LDL.64 R110, [R1+0x4fa0] ;  /* 0x004fa000016e7983 */ /* 0x000f280000100a00 */
[----:B------:R-:W4:Y:S04]  /*c72b0*/  LDL.LU.64 R144, [R1+0x8768] ;  /* 0x0087680001907983 */ /* 0x000f280000300a00 */
[----:B------:R-:W4:Y:S04]  /*c72c0*/  LDL.LU.64 R142, [R1+0x8758] ;  /* 0x00875800018e7983 */ /* 0x000f280000300a00 */
        /* <DEDUP_REMOVED lines=19> */
[----:B------:R-:W-:Y:S01]  /*c7400*/  DFMA R136, R12, R104, R102 ;  /* 0x000000680c88722b */ /* 0x000fe20000000066 */
[----:B---3--:R0:W-:Y:S04]  /*c7410*/  STL.64 [R1+0x8660], R128 ;  /* 0x0086608001007387 */ /* 0x0081e80000100a00 */
[----:B----4-:R0:W-:Y:S04]  /*c7420*/  STL.64 [R1+0x8728], R110 ;  /* 0x0087286e01007387 */ /* 0x0101e80000100a00 */
[----:B------:R0:W-:Y:S01]  /*c7430*/  STL.64 [R1+0x7b98], R136 ;  /* 0x007b988801007387 */ /* 0x0001e20000100a00 */
[----:B------:R-:W-:Y:S01]  /*c7440*/  FFMA R0, RZ, R97, R137 ;  /* 0x00000061ff007223 */ /* 0x000fe20000000089 */
[----:B------:R-:W-:-:S04]  /*c7450*/  FSETP.GEU.AND P2, PT, |R9|, 6.5827683646048100446e-37, PT ;  /* 0x036000000900780b */ /* 0x000fc80003f4e200 */
        /* <DEDUP_REMOVED lines=16> */
[----:B------:R-:W-:-:S05]  /*c7560*/  MOV R9, R13 ;  /* 0x0000000d00097202 */ /* 0x000fca0000000f00 */
[----:B------:R0:W-:Y:S02]  /*c7570*/  STL.64 [R1+0x7b98], R8 ;  /* 0x007b980801007387 */ /* 0x0001e40000100a00 */
.L_x_2009:
[----:B------:R-:W-:Y:S05]  /*c7580*/  BSYNC.RECONVERGENT B3 ;  /* 0x0000000000037941 */ /* 0x000fea0003800200 */
.L_x_2008:
[----:B------:R-:W2:Y:S04]  /*c7590*/  LDL.64 R108, [R1+0x5018] ;  /* 0x00501800016c7983 */ /* 0x000ea80000100a00 */
[----:B------:R-:W3:Y:S04]  /*c75a0*/  LDL.64 R12, [R1+0x7b98] ;  /* 0x007b9800010c7983 */ /* 0x000ee80000100a00 */
[----:B------:R-:W4:Y:S04]  /*c75b0*/  LDL.LU.64 R132, [R1+0x86e8] ;  /* 0x0086e80001847983 */ /* 0x000f280000300a00 */
[----:B------:R-:W4:Y:S04]  /*c75c0*/  LDL.LU.64 R134, [R1+0x8708] ;  /* 0x0087080001867983 */ /* 0x000f280000300a00 */
        /* <DEDUP_REMOVED lines=36> */
.L_x_2011:
[----:B------:R-:W-:Y:S05]  /*c7810*/  BSYNC.RECONVERGENT B3 ;  /* 0x0000000000037941 */ /* 0x000fea0003800200 */
.L_x_2010:
[----:B------:R-:W2:Y:S04]  /*c7820*/  LDL.64 R104, [R1+0x77e8] ;  /* 0x0077e80001687983 */ /* 0x000ea80000100a00 */
[----:B------:R-:W3:Y:S04]  /*c7830*/  LDL.64 R12, [R1+0x7b70] ;  /* 0x007b7000010c7983 */ /* 0x000ee80000100a00 */
[----:B------:R-:W4:Y:S04]  /*c7840*/  LDL.64 R112, [R1+0x5028] ;  /* 0x0050280001707983 */ /* 0x000f280000100a00 */
[----:B------:R-:W4:Y:S04]  /*c7850*/  LDL.64 R108, [R1+0x5048] ;  /* 0x00504800016c7983 */ /* 0x000f280000100a00 */
[----:B------:R-:W4:Y:S04]  /*c7860*/  LDL.LU.64 R132, [R1+0x7ec0] ;  /* 0x007ec00001847983 */ /* 0x000f280000300a00 */
[----:B------:R-:W4:Y:S04]  /*c7870*/  LDL.LU.64 R128, [R1+0x7ea0] ;  /* 0x007ea00001807983 */ /* 0x000f280000300a00 */
        /* <DEDUP_REMOVED lines=30> */
[----:B------:R-:W-:Y:S02]  /*c7a60*/  MOV R175, R105 ;  /* 0x0000006900af7202 */ /* 0x000fe40000000f00 */
[----:B------:R-:W-:-:S07]  /*c7a70*/  MOV R0, 0xc7a90 ;  /* 0x000c7a9000007802 */ /* 0x000fce0000000f00 */
[----:B-----5:R-:W-:Y:S05]  /*c7a80*/  CALL.REL.NOINC `($__internal_1_$__cuda_sm20_div_rn_f64_full) ;  /* 0x0000088c00087944 */ /* 0x020fea0003c00000 */
[----:B------:R-:W-:Y:S02]  /*c7a90*/  IMAD.MOV.U32 R8, RZ, RZ, R12 ;  /* 0x000000ffff087224 */ /* 0x000fe400078e000c */
[----:B------:R-:W-:-:S05]  /*c7aa0*/  IMAD.MOV.U32 R9, RZ, RZ, R13 ;  /* 0x000000ffff097224 */ /* 0x000fca00078e000d */
[----:B------:R0:W-:Y:S02]  /*c7ab0*/  STL.64 [R1+0x7ad8], R8 ;  /* 0x007ad80801007387 */ /* 0x0001e40000100a00 */
.L_x_2013:
[----:B------:R-:W-:Y:S05]  /*c7ac0*/  BSYNC.RECONVERGENT B3 ;  /* 0x0000000000037941 */ /* 0x000fea0003800200 */
.L_x_2012:
[----:B------:R-:W2:Y:S04]  /*c7ad0*/  LDL.64 R12, [R1+0x7ad8] ;  /* 0x007ad800010c7983 */ /* 0x000ea80000100a00 */
[----:B------:R-:W3:Y:S04]  /*c7ae0*/  LDL.64 R110, [R1+0x85a8] ;  /* 0x0085a800016e7983 */ /* 0x000ee80000100a00 */
[----:B------:R-:W4:Y:S04]  /*c7af0*/  LDL.LU.64 R128, [R1+0x85a0] ;  /* 0x0085a00001807983 */ /* 0x000f280000300a00 */
[----:B------:R-:W4:Y:S04]  /*c7b00*/  LDL.LU.64 R126, [R1+0x8520] ;  /* 0x00852000017e7983 */ /* 0x000f280000300a00 */
[----:B------:R-:W4:Y:S04]  /*c7b10*/  LDL.LU.64 R124, [R1+0x85b0] ;  /* 0x0085b000017c7983 */ /* 0x000f280000300a00 */
        /* <DEDUP_REMOVED lines=24> */
[-C--:B------:R-:W-:Y:S02]  /*c7ca0*/  DFMA R80, R108, R100.reuse, R16 ;  /* 0x000000646c50722b */ /* 0x080fe40000000010 */
[----:B------:R-:W-:-:S02]  /*c7cb0*/  DFMA R88, R104, R100, R88 ;  /* 0x000000646858722b */ /* 0x000fc40000000058 */
        /* <DEDUP_REMOVED lines=9> */
.L_x_2015:
[----:B------:R-:W-:Y:S05]  /*c7d50*/  BSYNC.RECONVERGENT B3 ;  /* 0x0000000000037941 */ /* 0x000fea0003800200 */
.L_x_2014:
[----:B------:R-:W2:Y:S04]  /*c7d60*/  LDL.64 R12, [R1+0x7ac8] ;  /* 0x007ac800010c7983 */ /* 0x000ea80000100a00 */
[----:B------:R-:W3:Y:S04]  /*c7d70*/  LDL.LU.64 R90, [R1+0x8508] ;  /* 0x00850800015a7983 */ /* 0x000ee80000300a00 */
[----:B------:R-:W4:Y:S04]  /*c7d80*/  LDL.64 R108, [R1+0x86b0] ;  /* 0x0086b000016c7983 */ /* 0x000f280000100a00 */
[----:B------:R-:W4:Y:S04]  /*c7d90*/  LDL.LU.64 R124, [R1+0x86b8] ;  /* 0x0086b800017c7983 */ /* 0x000f280000300a00 */
[----:B------:R-:W4:Y:S04]  /*c7da0*/  LDL.LU.64 R112, [R1+0x8510] ;  /* 0x0085100001707983 */ /* 0x000f280000300a00 */
[----:B------:R-:W4:Y:S04]  /*c7db0*/  LDL.64 R104, [R1+0x8500] ;  /* 0x0085000001687983 */ /* 0x000f280000100a00 */
        /* <DEDUP_REMOVED lines=27> */
[----:B------:R-:W-:Y:S01]  /*c7f70*/  IMAD.MOV.U32 R174, RZ, RZ, R190 ;  /* 0x000000ffffae7224 */ /* 0x000fe200078e00be */
[----:B------:R-:W-:Y:S01]  /*c7f80*/  MOV R0, 0xc7fb0 ;  /* 0x000c7fb000007802 */ /* 0x000fe20000000f00 */
[----:B------:R-:W-:-:S07]  /*c7f90*/  IMAD.MOV.U32 R175, RZ, RZ, R191 ;  /* 0x000000ffffaf7224 */ /* 0x000fce00078e00bf */
[----:B-----5:R-:W-:Y:S05]  /*c7fa0*/  CALL.REL.NOINC `($__internal_1_$__cuda_sm20_div_rn_f64_full) ;  /* 0x0000088400c07944 */ /* 0x020fea0003c00000 */
[----:B------:R-:W-:Y:S01]  /*c7fb0*/  MOV R8, R12 ;  /* 0x0000000c00087202 */ /* 0x000fe20000000f00 */
[----:B------:R-:W-:-:S05]  /*c7fc0*/  IMAD.MOV.U32 R9, RZ, RZ, R13 ;  /* 0x000000ffff097224 */ /* 0x000fca00078e000d */
[----:B------:R0:W-:Y:S02]  /*c7fd0*/  STL.64 [R1+0x7c30], R8 ;  /* 0x007c300801007387 */ /* 0x0001e40000100a00 */
.L_x_2017:
[----:B------:R-:W-:Y:S05]  /*c7fe0*/  BSYNC.RECONVERGENT B3 ;  /* 0x0000000000037941 */ /* 0x000fea0003800200 */
.L_x_2016:
        /* <DEDUP_REMOVED lines=30> */
[----:B------:R-:W-:Y:S01]  /*c81d0*/  IMAD.MOV.U32 R174, RZ, RZ, R56 ;  /* 0x000000ffffae7224 */ /* 0x000fe200078e0038 */
[----:B------:R-:W-:Y:S02]  /*c81e0*/  MOV R175, R57 ;  /* 0x0000003900af7202 */ /* 0x000fe40000000f00 */
[----:B------:R-:W-:-:S07]  /*c81f0*/  MOV R0, 0xc8210 ;  /* 0x000c821000007802 */ /* 0x000fce0000000f00 */
[----:B-----5:R-:W-:Y:S05]  /*c8200*/  CALL.REL.NOINC `($__internal_1_$__cuda_sm20_div_rn_f64_full) ;  /* 0x0000088400287944 */ /* 0x020fea0003c00000 */
[----:B------:R-:W-:Y:S02]  /*c8210*/  IMAD.MOV.U32 R8, RZ, RZ, R12 ;  /* 0x000000ffff087224 */ /* 0x000fe400078e000c */
[----:B------:R-:W-:-:S05]  /*c8220*/  IMAD.MOV.U32 R9, RZ, RZ, R13 ;  /* 0x000000ffff097224 */ /* 0x000fca00078e000d */
[----:B------:R0:W-:Y:S02]  /*c8230*/  STL.64 [R1+0x7a88], R8 ;  /* 0x007a880801007387 */ /* 0x0001e40000100a00 */
.L_x_2019:
[----:B------:R-:W-:Y:S05]  /*c8240*/  BSYNC.RECONVERGENT B3 ;  /* 0x0000000000037941 */ /* 0x000fea0003800200 */
.L_x_2018:
[----:B------:R-:W2:Y:S04]  /*c8250*/  LDL.64 R12, [R1+0x7a88] ;  /* 0x007a8800010c7983 */ /* 0x000ea80000100a00 */
[----:B------:R-:W3:Y:S04]  /*c8260*/  LDL.64 R102, [R1+0x8370] ;  /* 0x0083700001667983 */ /* 0x000ee80000100a00 */
[----:B------:R-:W4:Y:S04]  /*c8270*/  LDL.64 R110, [R1+0x84e0] ;  /* 0x0084e000016e7983 */ /* 0x000f280000100a00 */
        /* <DEDUP_REMOVED lines=37> */
.L_x_2021:
[----:B------:R-:W-:Y:S05]  /*c84d0*/  BSYNC.RECONVERGENT B3 ;  /* 0x0000000000037941 */ /* 0x000fea0003800200 */
.L_x_2020:
        /* <DEDUP_REMOVED lines=45> */
.L_x_2023:
[----:B------:R-:W-:Y:S05]  /*c87b0*/  BSYNC.RECONVERGENT B3 ;  /* 0x0000000000037941 */ /* 0x000fea0003800200 */
.L_x_2022:
        /* <DEDUP_REMOVED lines=45> */
.L_x_2025:
[----:B------:R-:W-:Y:S05]  /*c8a90*/  BSYNC.RECONVERGENT B3 ;  /* 0x0000000000037941 */ /* 0x000fea0003800200 */
.L_x_2024:
        /* <DEDUP_REMOVED lines=46> */
.L_x_2027:
[----:B------:R-:W-:Y:S05]  /*c8d80*/  BSYNC.RECONVERGENT B3 ;  /* 0x0000000000037941 */ /* 0x000fea0003800200 */
.L_x_2026:
[----:B------:R-:W2:Y:S04]  /*c8d90*/  LDL.64 R12, [R1+0x7838] ;  /* 0x00783800010c7983 */ /* 0x000ea80000100a00 */
[----:B------:R-:W3:Y:S04]  /*c8da0*/  LDL.64 R24, [R1+0x82f0] ;  /* 0x0082f00001187983 */ /* 0x000ee80000100a00 */
[----:B------:R-:W4:Y:S04]  /*c8db0*/  LDL.64 R108, [R1+0x5608] ;  /* 0x00560800016c7983 */ /* 0x000f280000100a00 */
[----:B------:R-:W4:Y:S04]  /*c8dc0*/  LDL.64 R104, [R1+0x5628] ;  /* 0x0056280001687983 */ /* 0x000f280000100a00 */
[----:B------:R-:W4:Y:S04]  /*c8dd0*/  LDL.LU.64 R140, [R1+0x8270] ;  /* 0x00827000018c7983 */ /* 0x000f280000300a00 */
[----:B------:R-:W4:Y:S04]  /*c8de0*/  LDL.LU.64 R142, [R1+0x7740] ;  /* 0x00774000018e7983 */ /* 0x000f280000300a00 */
[----:B------:R-:W4:Y:S04]  /*c8df0*/  LDL.LU.64 R92, [R1+0x7c60] ;  /* 0x007c6000015c7983 */ /* 0x000f280000300a00 */
[----:B------:R-:W4:Y:S04]  /*c8e00*/  LDL.LU.64 R138, [R1+0x7f30] ;  /* 0x007f3000018a7983 */ /* 0x000f280000300a00 */
[----:B------:R-:W4:Y:S04]  /*c8e10*/  LDL.LU.64 R134, [R1+0x7750] ;  /* 0x0077500001867983 */ /* 0x000f280000300a00 */
[----:B------:R-:W4:Y:S04]  /*c8e20*/  LDL.64 R132, [R1+0x8600] ;  /* 0x0086000001847983 */ /* 0x000f280000100a00 */
[----:B------:R-:W4:Y:S04]  /*c8e30*/  LDL.LU.64 R130, [R1+0x7758] ;  /* 0x0077580001827983 */ /* 0x000f280000300a00 */
        /* <DEDUP_REMOVED lines=20> */
[----:B------:R-:W-:Y:S01]  /*c8f80*/  DFMA R136, R12, R78, R24 ;  /* 0x0000004e0c88722b */ /* 0x000fe20000000018 */
[----:B----4-:R0:W-:Y:S04]  /*c8f90*/  STL.64 [R1+0x8318], R108 ;  /* 0x0083186c01007387 */ /* 0x0101e80000100a00 */
[----:B------:R0:W-:Y:S04]  /*c8fa0*/  STL.64 [R1+0x8320], R104 ;  /* 0x0083206801007387 */ /* 0x0001e80000100a00 */
        /* <DEDUP_REMOVED lines=24> */
.L_x_2029:
[----:B------:R-:W-:Y:S05]  /*c9130*/  BSYNC.RECONVERGENT B3 ;  /* 0x0000000000037941 */ /* 0x000fea0003800200 */
.L_x_2028:
        /* <DEDUP_REMOVED lines=52> */
.L_x_2031:
[----:B------:R-:W-:Y:S05]  /*c9480*/  BSYNC.RECONVERGENT B3 ;  /* 0x0000000000037941 */ /* 0x000fea0003800200 */
.L_x_2030:
[----:B------:R-:W2:Y:S04]  /*c9490*/  LDL.64 R20, [R1+0x5b78] ;  /* 0x005b780001147983 */ /* 0x000ea80000100a00 */
[----:B------:R-:W3:Y:S04]  /*c94a0*/  LDL.64 R12, [R1+0x7828] ;  /* 0x00782800010c7983 */ /* 0x000ee80000100a00 */
[----:B------:R-:W4:Y:S04]  /*c94b0*/  LDL.LU.64 R140, [R1+0x7760] ;  /* 0x00776000018c7983 */ /* 0x000f280000300a00 */
        /* <DEDUP_REMOVED lines=51> */
.L_x_2033:
[----:B------:R-:W-:Y:S05]  /*c97f0*/  BSYNC.RECONVERGENT B3 ;  /* 0x0000000000037941 */ /* 0x000fea0003800200 */
.L_x_2032:
[----:B------:R-:W2:Y:S04]  /*c9800*/  LDL.64 R12, [R1+0x7860] ;  /* 0x00786000010c7983 */ /* 0x000ea80000100a00 */
[----:B------:R-:W3:Y:S04]  /*c9810*/  LDL.64 R104, [R1+0x8020] ;  /* 0x0080200001687983 */ /* 0x000ee80000100a00 */
[----:B------:R-:W4:Y:S04]  /*c9820*/  LDL.64 R110, [R1+0x5b88] ;  /* 0x005b8800016e7983 */ /* 0x000f280000100a00 */
[----:B------:R-:W4:Y:S04]  /*c9830*/  LDL.64 R106, [R1+0x5bc8] ;  /* 0x005bc800016a7983 */ /* 0x000f280000100a00 */
[----:B------:R-:W4:Y:S04]  /*c9840*/  LDL.LU.64 R136, [R1+0x7f60] ;  /* 0x007f600001887983 */ /* 0x000f280000300a00 */
[----:B------:R-:W4:Y:S04]  /*c9850*/  LDL.64 R132, [R1+0x7fb0] ;  /* 0x007fb00001847983 */ /* 0x000f280000100a00 */
[----:B------:R-:W4:Y:S04]  /*c9860*/  LDL.64 R130, [R1+0x7fb8] ;  /* 0x007fb80001827983 */ /* 0x000f280000100a00 */
[----:B------:R-:W4:Y:S04]  /*c9870*/  LDL.64 R128, [R1+0x7f68] ;  /* 0x007f680001807983 */ /* 0x000f280000100a00 */
[----:B------:R-:W4:Y:S04]  /*c9880*/  LDL.64 R126, [R1+0x7eb0] ;  /* 0x007eb000017e7983 */ /* 0x000f280000100a00 */
[----:B------:R-:W4:Y:S04]  /*c9890*/  LDL.64 R124, [R1+0x7eb8] ;  /* 0x007eb800017c7983 */ /* 0x000f280000100a00 */
[----:B------:R-:W4:Y:S04]  /*c98a0*/  LDL.64 R114, [R1+0x7fc0] ;  /* 0x007fc00001727983 */ /* 0x000f280000100a00 */
[----:B------:R-:W4:Y:S01]  /*c98b0*/  LDL.64 R112, [R1+0x7fc8] ;  /* 0x007fc80001707983 */ /* 0x000f220000100a00 */
[----:B0----5:R-:W0:Y:S01]  /*c98c0*/  MUFU.RCP64H R9, R7 ;  /* 0x0000000700097308 */ /* 0x021e220000001800 */
        /* <DEDUP_REMOVED lines=37> */
[----:B------:R-:W-:-:S05]  /*c9b20*/  IMAD.MOV.U32 R9, RZ, RZ, R13 ;  /* 0x000000ffff097224 */ /* 0x000fca00078e000d */
[----:B------:R0:W-:Y:S02]  /*c9b30*/  STL.64 [R1+0x7888], R8 ;  /* 0x0078880801007387 */ /* 0x0001e40000100a00 */
.L_x_2035:
[----:B------:R-:W-:Y:S05]  /*c9b40*/  BSYNC.RECONVERGENT B3 ;  /* 0x0000000000037941 */ /* 0x000fea0003800200 */
.L_x_2034:
[----:B------:R-:W2:Y:S04]  /*c9b50*/  LDL.64 R12, [R1+0x7888] ;  /* 0x00788800010c7983 */ /* 0x000ea80000100a00 */
[----:B------:R-:W3:Y:S04]  /*c9b60*/  LDL.64 R100, [R1+0x8100] ;  /* 0x0081000001647983 */ /* 0x000ee80000100a00 */
[----:B------:R-:W4:Y:S04]  /*c9b70*/  LDL.64 R126, [R1+0x8108] ;  /* 0x00810800017e7983 */ /* 0x000f280000100a00 */
[----:B------:R-:W5:Y:S04]  /*c9b80*/  LDL.64 R124, [R1+0x79e0] ;  /* 0x0079e000017c7983 */ /* 0x000f680000100a00 */
[----:B------:R-:W5:Y:S04]  /*c9b90*/  LDL.64 R114, [R1+0x7ee0] ;  /* 0x007ee00001727983 */ /* 0x000f680000100a00 */
[----:B------:R-:W5:Y:S04]  /*c9ba0*/  LDL.64 R112, [R1+0x7ee8] ;  /* 0x007ee80001707983 */ /* 0x000f680000100a00 */
[----:B------:R-:W5:Y:S04]  /*c9bb0*/  LDL.64 R108, [R1+0x8110] ;  /* 0x00811000016c7983 */ /* 0x000f680000100a00 */
[----:B------:R-:W5:Y:S04]  /*c9bc0*/  LDL.LU.64 R132, [R1+0x79e8] ;  /* 0x0079e80001847983 */ /* 0x000f680000300a00 */
[----:B------:R-:W5:Y:S04]  /*c9bd0*/  LDL.LU.64 R130, [R1+0x79c8] ;  /* 0x0079c80001827983 */ /* 0x000f680000300a00 */
        /* <DEDUP_REMOVED lines=38> */
[----:B------:R-:W-:-:S05]  /*c9e40*/  IMAD.MOV.U32 R9, RZ, RZ, R13 ;  /* 0x000000ffff097224 */ /* 0x000fca00078e000d */
[----:B------:R0:W-:Y:S02]  /*c9e50*/  STL.64 [R1+0x78f0], R8 ;  /* 0x0078f00801007387 */ /* 0x0001e40000100a00 */
.L_x_2037:
[----:B------:R-:W-:Y:S05]  /*c9e60*/  BSYNC.RECONVERGENT B3 ;  /* 0x0000000000037941 */ /* 0x000fea0003800200 */
.L_x_2036:
        /* <DEDUP_REMOVED lines=44> */
[----:B------:R-:W-:-:S05]  /*ca130*/  MOV R9, R13 ;  /* 0x0000000d00097202 */ /* 0x000fca0000000f00 */
[----:B------:R0:W-:Y:S02]  /*ca140*/  STL.64 [R1+0x7960], R8 ;  /* 0x0079600801007387 */ /* 0x0001e40000100a00 */
.L_x_2039:
[----:B------:R-:W-:Y:S05]  /*ca150*/  BSYNC.RECONVERGENT B3 ;  /* 0x0000000000037941 */ /* 0x000fea0003800200 */
.L_x_2038:
        /* <DEDUP_REMOVED lines=44> */
.L_x_2041:
[----:B------:R-:W-:Y:S05]  /*ca420*/  BSYNC.RECONVERGENT B3 ;  /* 0x0000000000037941 */ /* 0x000fea0003800200 */
.L_x_2040:
        /* <DEDUP_REMOVED lines=22> */
[----:B---3--:R0:W-:Y:S06]  /*ca590*/  STL.64 [R1+0x8070], R96 ;  /* 0x0080706001007387 */ /* 0x0081ec0000100a00 */
        /* <DEDUP_REMOVED lines=19> */
.L_x_2043:
[----:B------:R-:W-:Y:S05]  /*ca6d0*/  BSYNC.RECONVERGENT B3 ;  /* 0x0000000000037941 */ /* 0x000fea0003800200 */
.L_x_2042:
[----:B------:R-:W2:Y:S04]  /*ca6e0*/  LDL.64 R12, [R1+0x7a80] ;  /* 0x007a8000010c7983 */ /* 0x000ea80000100a00 */
[----:B------:R-:W3:Y:S04]  /*ca6f0*/  LDL.64 R92, [R1+0x6270] ;  /* 0x00627000015c7983 */ /* 0x000ee80000100a00 */
[----:B------:R-:W4:Y:S04]  /*ca700*/  LDL.LU.64 R106, [R1+0x7f18] ;  /* 0x007f1800016a7983 */ /* 0x000f280000300a00 */
        /* <DEDUP_REMOVED lines=38> */
.L_x_2045:
[----:B------:R-:W-:Y:S05]  /*ca970*/  BSYNC.RECONVERGENT B3 ;  /* 0x0000000000037941 */ /* 0x000fea0003800200 */
.L_x_2044:
[----:B------:R-:W2:Y:S04]  /*ca980*/  LDL.64 R12, [R1+0x7b18] ;  /* 0x007b1800010c7983 */ /* 0x000ea80000100a00 */
[----:B------:R-:W3:Y:S04]  /*ca990*/  LDL.128 R88, [R1+0x6310] ;  /* 0x0063100001587983 */ /* 0x000ee80000100c00 */
[----:B------:R-:W4:Y:S04]  /*ca9a0*/  LDL.64 R98, [R1+0x7e40] ;  /* 0x007e400001627983 */ /* 0x000f280000100a00 */
[----:B------:R-:W5:Y:S04]  /*ca9b0*/  LDL.64 R96, [R1+0x7e48] ;  /* 0x007e480001607983 */ /* 0x000f680000100a00 */
[----:B------:R-:W5:Y:S01]  /*ca9c0*/  LDL.64 R94, [R1+0x8340] ;  /* 0x00834000015e7983 */ /* 0x000f620000100a00 */
        /* <DEDUP_REMOVED lines=10> */
[----:B------:R-:W-:Y:S01]  /*caa70*/  DFMA R8, R38, R92, R74 ;  /* 0x0000005c2608722b */ /* 0x000fe2000000004a */
[----:B---3--:R0:W-:Y:S07]  /*caa80*/  STL.128 [R1+0x7e80], R88 ;  /* 0x007e805801007387 */ /* 0x0081ee0000100c00 */
[----:B------:R-:W-:Y:S01]  /*caa90*/  DMUL R74, R12, -R8 ;  /* 0x800000080c4a7228 */ /* 0x000fe20000000000 */
[----:B0-----:R-:W-:Y:S01]  /*caaa0*/  MOV R90, R88 ;  /* 0x00000058005a7202 */ /* 0x001fe20000000f00 */
        /* <DEDUP_REMOVED lines=21> */
.L_x_2047:
[----:B------:R-:W-:Y:S05]  /*cac00*/  BSYNC.RECONVERGENT B3 ;  /* 0x0000000000037941 */ /* 0x000fea0003800200 */
.L_x_2046:
[----:B------:R-:W2:Y:S04]  /*cac10*/  LDL.64 R12, [R1+0x7b78] ;  /* 0x007b7800010c7983 */ /* 0x000ea80000100a00 */
[----:B------:R-:W3:Y:S04]  /*cac20*/  LDL.64 R92, [R1+0x7f20] ;  /* 0x007f2000015c7983 */ /* 0x000ee80000100a00 */
[----:B------:R-:W4:Y:S04]  /*cac30*/  LDL.64 R90, [R1+0x7f28] ;  /* 0x007f2800015a7983 */ /* 0x000f280000100a00 */
        /* <DEDUP_REMOVED lines=23> */
[----:B-----5:R-:W-:-:S06]  /*cadb0*/  DFMA R78, R82, R88, R78 ;  /* 0x00000058524e722b */ /* 0x020fcc000000004e */
        /* <DEDUP_REMOVED lines=8> */
.L_x_2049:
[----:B------:R-:W-:Y:S05]  /*cae40*/  BSYNC.RECONVERGENT B3 ;  /* 0x0000000000037941 */ /* 0x000fea0003800200 */
.L_x_2048:
[----:B------:R-:W2:Y:S04]  /*cae50*/  LDL.64 R82, [R1+0x7c08] ;  /* 0x007c080001527983 */ /* 0x000ea80000100a00 */
[----:B------:R-:W3:Y:S01]  /*cae60*/  LDL.64 R80, [R1+0x80a0] ;  /* 0x0080a00001507983 */ /* 0x000ee20000100a00 */
[----:B0-----:R-:W0:Y:S01]  /*cae70*/  MUFU.RCP64H R9, R65 ;  /* 0x0000004100097308 */ /* 0x001e220000001800 */
        /* <DEDUP_REMOVED lines=8> */
[----:B------:R-:W-:-:S06]  /*caf00*/  DFMA R74, R122, R82, R74 ;  /* 0x000000527a4a722b */ /* 0x000fcc000000004a */
[----:B------:R-:W-:-:S08]  /*caf10*/  DMUL R24, R8, -R12 ;  /* 0x8000000c08187228 */ /* 0x000fd00000000000 */
[----:B------:R-:W-:-:S08]  /*caf20*/  DFMA R76, -R64, R24, -R12 ;  /* 0x00000018404c722b */ /* 0x000fd0000000090c */
[----:B------:R-:W-:Y:S02]  /*caf30*/  DFMA R86, R8, R76, R24 ;  /* 0x0000004c0856722b */ /* 0x000fe40000000018 */
[----:B------:R-:W-:Y:S02]  /*caf40*/  DADD R8, -RZ, -R12 ;  /* 0x00000000ff087229 */ /* 0x000fe4000000090c */
[-C--:B------:R-:W-:Y:S02]  /*caf50*/  DFMA R24, R120, R82.reuse, R72 ;  /* 0x000000527818722b */ /* 0x080fe40000000048 */
[----:B---3--:R-:W-:Y:S01]  /*caf60*/  DFMA R72, R80, R82, R78 ;  /* 0x000000525048722b */ /* 0x008fe2000000004e */
[----:B------:R0:W-:Y:S03]  /*caf70*/  STL.64 [R1+0x7c98], R86 ;  /* 0x007c985601007387 */ /* 0x0001e60000100a00 */
[----:B------:R-:W-:-:S02]  /*caf80*/  FFMA R0, RZ, R65, R87 ;  /* 0x00000041ff007223 */ /* 0x000fc40000000057 */
[----:B------:R-:W-:-:S03]  /*caf90*/  FSETP.GEU.AND P2, PT, |R9|, 6.5827683646048100446e-37, PT ;  /* 0x036000000900780b */ /* 0x000fc60003f4e200 */
        /* <DEDUP_REMOVED lines=9> */
.L_x_2051:
[----:B------:R-:W-:Y:S05]  /*cb030*/  BSYNC.RECONVERGENT B3 ;  /* 0x0000000000037941 */ /* 0x000fea0003800200 */
.L_x_2050:
        /* <DEDUP_REMOVED lines=21> */
[----:B------:R3:W-:Y:S01]  /*cb190*/  STL.64 [R1+0x7d08], R86 ;  /* 0x007d085601007387 */ /* 0x0007e20000100a00 */
[-C--:B----4-:R-:W-:Y:S02]  /*cb1a0*/  DFMA R152, R78, R80.reuse, R72 ;  /* 0x000000504e98722b */ /* 0x090fe40000000048 */
[----:B---3--:R-:W-:-:S09]  /*cb1b0*/  DFMA R86, R82, R80, R74 ;  /* 0x000000505256722b */ /* 0x008fd2000000004a */
        /* <DEDUP_REMOVED lines=8> */
.L_x_2053:
[----:B------:R-:W-:Y:S05]  /*cb240*/  BSYNC.RECONVERGENT B3 ;  /* 0x0000000000037941 */ /* 0x000fea0003800200 */
.L_x_2052:
[----:B0-----:R-:W2:Y:S04]  /*cb250*/  LDL.64 R8, [R1+0x68e8] ;  /* 0x0068e80001087983 */ /* 0x001ea80000100a00 */
[----:B------:R-:W3:Y:S04]  /*cb260*/  LDL.64 R156, [R1+0x7e10] ;  /* 0x007e1000019c7983 */ /* 0x000ee80000100a00 */
[----:B------:R-:W4:Y:S04]  /*cb270*/  LDL.64 R74, [R1+0x7e08] ;  /* 0x007e0800014a7983 */ /* 0x000f280000100a00 */
[----:B------:R-:W3:Y:S04]  /*cb280*/  LDL.64 R166, [R1+0x7de8] ;  /* 0x007de80001a67983 */ /* 0x000ee80000100a00 */
[----:B------:R-:W3:Y:S04]  /*cb290*/  LDL.64 R164, [R1+0x7de0] ;  /* 0x007de00001a47983 */ /* 0x000ee80000100a00 */
[----:B------:R-:W3:Y:S04]  /*cb2a0*/  LDL.64 R148, [R1+0x7dd0] ;  /* 0x007dd00001947983 */ /* 0x000ee80000100a00 */
[----:B------:R-:W3:Y:S04]  /*cb2b0*/  LDL.64 R162, [R1+0x7dd8] ;  /* 0x007dd80001a27983 */ /* 0x000ee80000100a00 */
[----:B------:R-:W3:Y:S01]  /*cb2c0*/  LDL.64 R150, [R1+0x7da0] ;  /* 0x007da00001967983 */ /* 0x000ee20000100a00 */
[----:B------:R-:W0:Y:S01]  /*cb2d0*/  MUFU.RCP64H R13, R181 ;  /* 0x000000b5000d7308 */ /* 0x000e220000001800 */
[----:B------:R-:W-:-:S02]  /*cb2e0*/  IMAD.MOV.U32 R12, RZ, RZ, 0x1 ;  /* 0x00000001ff0c7424 */ /* 0x000fc400078e00ff */
[----:B------:R-:W3:Y:S04]  /*cb2f0*/  LDL.64 R160, [R1+0x7c40] ;  /* 0x007c400001a07983 */ /* 0x000ee80000100a00 */
[----:B------:R-:W3:Y:S04]  /*cb300*/  LDL.64 R244, [R1+0x7d70] ;  /* 0x007d700001f47983 */ /* 0x000ee80000100a00 */
[----:B------:R-:W3:Y:S04]  /*cb310*/  LDL.64 R242, [R1+0x7c90] ;  /* 0x007c900001f27983 */ /* 0x000ee80000100a00 */
[----:B------:R-:W3:Y:S01]  /*cb320*/  LDL.64 R240, [R1+0x7c20] ;  /* 0x007c200001f07983 */ /* 0x000ee20000100a00 */
[----:B0-----:R-:W-:-:S03]  /*cb330*/  DFMA R24, -R180, R12, 1 ;  /* 0x3ff00000b418742b */ /* 0x001fc6000000010c */
        /* <DEDUP_REMOVED lines=9> */
[----:B------:R-:W3:Y:S04]  /*cb3d0*/  LDL.64 R170, [R1+0x7bd8] ;  /* 0x007bd80001aa7983 */ /* 0x000ee80000100a00 */
[----:B------:R-:W3:Y:S01]  /*cb3e0*/  LDL.64 R168, [R1+0x7cd0] ;  /* 0x007cd00001a87983 */ /* 0x000ee20000100a00 */
[----:B------:R-:W-:-:S03]  /*cb3f0*/  DFMA R12, R12, R24, R12 ;  /* 0x000000180c0c722b */ /* 0x000fc6000000000c */
[----:B------:R-:W3:Y:S04]  /*cb400*/  LDL.64 R246, [R1+0x7a88] ;  /* 0x007a880001f67983 */ /* 0x000ee80000100a00 */
[----:B------:R0:W5:Y:S04]  /*cb410*/  LDL.64 R154, [R1+0x69e0] ;  /* 0x0069e000019a7983 */ /* 0x0001680000100a00 */
        /* <DEDUP_REMOVED lines=23> */
[----:B-1----:R-:W-:-:S02]  /*cb590*/  DADD R72, -RZ, -R166 ;  /* 0x00000000ff487229 */ /* 0x002fc400000009a6 */
[----:B------:R-:W-:Y:S01]  /*cb5a0*/  DADD R74, -RZ, -R164 ;  /* 0x00000000ff4a7229 */ /* 0x000fe200000009a4 */
[----:B------:R-:W4:Y:S04]  /*cb5b0*/  LDL.64 R166, [R1+0x7c48] ;  /* 0x007c480001a67983 */ /* 0x000f280000100a00 */
[----:B------:R-:W4:Y:S04]  /*cb5c0*/  LDL.64 R164, [R1+0x7d28] ;  /* 0x007d280001a47983 */ /* 0x000f280000100a00 */
[----:B------:R1:W-:Y:S02]  /*cb5d0*/  STL.128 [R1+0x6760], R72 ;  /* 0x0067604801007387 */ /* 0x0003e40000100c00 */
[----:B-1----:R-:W-:-:S02]  /*cb5e0*/  DADD R74, -RZ, -R148 ;  /* 0x00000000ff4a7229 */ /* 0x002fc40000000994 */
[----:B------:R-:W2:Y:S01]  /*cb5f0*/  LDL.64 R148, [R1+0x7c38] ;  /* 0x007c380001947983 */ /* 0x000ea20000100a00 */
[----:B------:R-:W-:-:S03]  /*cb600*/  DADD R72, -RZ, -R162 ;  /* 0x00000000ff487229 */ /* 0x000fc600000009a2 */
[----:B------:R-:W4:Y:S04]  /*cb610*/  LDL.64 R162, [R1+0x7900] ;  /* 0x0079000001a27983 */ /* 0x000f280000100a00 */
[----:B------:R1:W-:Y:S02]  /*cb620*/  STL.128 [R1+0x6770], R72 ;  /* 0x0067704801007387 */ /* 0x0003e40000100c00 */
[----:B-1----:R-:W-:Y:S02]  /*cb630*/  DADD R72, -RZ, -R150 ;  /* 0x00000000ff487229 */ /* 0x002fe40000000996 */
[----:B------:R-:W4:Y:S01]  /*cb640*/  LDL.64 R150, [R1+0x7ce0] ;  /* 0x007ce00001967983 */ /* 0x000f220000100a00 */
[----:B------:R-:W-:-:S03]  /*cb650*/  DADD R74, -RZ, -R160 ;  /* 0x00000000ff4a7229 */ /* 0x000fc600000009a0 */
[----:B------:R-:W4:Y:S04]  /*cb660*/  LDL.64 R160, [R1+0x7b98] ;  /* 0x007b980001a07983 */ /* 0x000f280000100a00 */
[----:B------:R3:W-:Y:S02]  /*cb670*/  STL.128 [R1+0x6780], R72 ;  /* 0x0067804801007387 */ /* 0x0007e40000100c00 */
[----:B---3--:R-:W-:Y:S02]  /*cb680*/  DADD R72, -RZ, -R156 ;  /* 0x00000000ff487229 */ /* 0x008fe4000000099c */
[----:B------:R-:W3:Y:S01]  /*cb690*/  LDL.64 R156, [R1+0x7b70] ;  /* 0x007b7000019c7983 */ /* 0x000ee20000100a00 */
[----:B--2---:R-:W-:-:S03]  /*cb6a0*/  DADD R74, -RZ, -R148 ;  /* 0x00000000ff4a7229 */ /* 0x004fc60000000994 */
[----:B------:R-:W2:Y:S04]  /*cb6b0*/  LDL.64 R148, [R1+0x7ad8] ;  /* 0x007ad80001947983 */ /* 0x000ea80000100a00 */
[----:B------:R1:W-:Y:S02]  /*cb6c0*/  STL.128 [R1+0x6790], R72 ;  /* 0x0067904801007387 */ /* 0x0003e40000100c00 */
[----:B-1----:R-:W-:Y:S02]  /*cb6d0*/  DADD R72, -RZ, -R244 ;  /* 0x00000000ff487229 */ /* 0x002fe400000009f4 */
[----:B------:R-:W-:Y:S01]  /*cb6e0*/  DADD R74, -RZ, -R242 ;  /* 0x00000000ff4a7229 */ /* 0x000fe200000009f2 */
[----:B------:R-:W2:Y:S04]  /*cb6f0*/  LDL.64 R244, [R1+0x7928] ;  /* 0x0079280001f47983 */ /* 0x000ea80000100a00 */
[----:B------:R-:W2:Y:S04]  /*cb700*/  LDL.64 R242, [R1+0x7920] ;  /* 0x0079200001f27983 */ /* 0x000ea80000100a00 */
[----:B------:R1:W-:Y:S02]  /*cb710*/  STL.128 [R1+0x67a0], R72 ;  /* 0x0067a04801007387 */ /* 0x0003e40000100c00 */
[----:B-1----:R-:W-:-:S02]  /*cb720*/  DADD R72, -RZ, -R240 ;  /* 0x00000000ff487229 */ /* 0x002fc400000009f0 */
        /* <DEDUP_REMOVED lines=19> */
[----:B----4-:R-:W-:-:S02]  /*cb860*/  DADD R72, -RZ, -R150 ;  /* 0x00000000ff487229 */ /* 0x010fc40000000996 */
[----:B------:R-:W-:Y:S01]  /*cb870*/  DADD R74, -RZ, -R168 ;  /* 0x00000000ff4a7229 */ /* 0x000fe200000009a8 */
[----:B------:R-:W4:Y:S04]  /*cb880*/  LDL.64 R150, [R1+0x7ac8] ;  /* 0x007ac80001967983 */ /* 0x000f280000100a00 */
[----:B------:R-:W4:Y:S04]  /*cb890*/  LDL.64 R168, [R1+0x7b18] ;  /* 0x007b180001a87983 */ /* 0x000f280000100a00 */
[----:B------:R1:W-:Y:S02]  /*cb8a0*/  STL.128 [R1+0x67f0], R72 ;  /* 0x0067f04801007387 */ /* 0x0003e40000100c00 */
[----:B-1----:R-:W-:-:S02]  /*cb8b0*/  DADD R74, -RZ, -R24 ;  /* 0x00000000ff4a7229 */ /* 0x002fc40000000918 */
[----:B------:R-:W4:Y:S01]  /*cb8c0*/  LDL.64 R24, [R1+0x7c30] ;  /* 0x007c300001187983 */ /* 0x000f220000100a00 */
[----:B------:R-:W-:-:S03]  /*cb8d0*/  DADD R72, -RZ, -R166 ;  /* 0x00000000ff487229 */ /* 0x000fc600000009a6 */
[----:B------:R-:W4:Y:S04]  /*cb8e0*/  LDL.64 R166, [R1+0x7b78] ;  /* 0x007b780001a67983 */ /* 0x000f280000100a00 */
[----:B------:R1:W-:Y:S02]  /*cb8f0*/  STL.128 [R1+0x6800], R72 ;  /* 0x0068004801007387 */ /* 0x0003e40000100c00 */
[----:B-1----:R-:W-:Y:S02]  /*cb900*/  DADD R72, -RZ, -R164 ;  /* 0x00000000ff487229 */ /* 0x002fe400000009a4 */
[----:B------:R-:W-:Y:S01]  /*cb910*/  DADD R74, -RZ, -R162 ;  /* 0x00000000ff4a7229 */ /* 0x000fe200000009a2 */
[----:B------:R-:W4:Y:S04]  /*cb920*/  LDL.64 R164, [R1+0x7c08] ;  /* 0x007c080001a47983 */ /* 0x000f280000100a00 */
[----:B------:R-:W4:Y:S04]  /*cb930*/  LDL.64 R162, [R1+0x7c98] ;  /* 0x007c980001a27983 */ /* 0x000f280000100a00 */
[----:B------:R1:W-:Y:S02]  /*cb940*/  STL.128 [R1+0x6810], R72 ;  /* 0x0068104801007387 */ /* 0x0003e40000100c00 */
[----:B-1----:R-:W-:-:S02]  /*cb950*/  DADD R72, -RZ, -R160 ;  /* 0x00000000ff487229 */ /* 0x002fc400000009a0 */
[----:B------:R-:W4:Y:S01]  /*cb960*/  LDL.64 R160, [R1+0x8210] ;  /* 0x0082100001a07983 */ /* 0x000f220000100a00 */
[----:B---3--:R-:W-:-:S03]  /*cb970*/  DADD R74, -RZ, -R156 ;  /* 0x00000000ff4a7229 */ /* 0x008fc6000000099c */
[----:B------:R-:W3:Y:S04]  /*cb980*/  LDL.64 R156, [R1+0x7d08] ;  /* 0x007d0800019c7983 */ /* 0x000ee80000100a00 */
[----:B------:R2:W-:Y:S02]  /*cb990*/  STL.128 [R1+0x6820], R72 ;  /* 0x0068204801007387 */ /* 0x0005e40000100c00 */
[----:B--2---:R-:W-:Y:S02]  /*cb9a0*/  DADD R72, -RZ, -R148 ;  /* 0x00000000ff487229 */ /* 0x004fe40000000994 */
[----:B------:R-:W2:Y:S01]  /*cb9b0*/  LDL.64 R148, [R1+0x7a18] ;  /* 0x007a180001947983 */ /* 0x000ea20000100a00 */
[----:B----4-:R-:W-:-:S03]  /*cb9c0*/  DADD R74, -RZ, -R150 ;  /* 0x00000000ff4a7229 */ /* 0x010fc60000000996 */
[----:B------:R-:W4:Y:S04]  /*cb9d0*/  LDL.64 R150, [R1+0x7a80] ;  /* 0x007a800001967983 */ /* 0x000f280000100a00 */
[----:B------:R1:W-:Y:S02]  /*cb9e0*/  STL.128 [R1+0x6830], R72 ;  /* 0x0068304801007387 */ /* 0x0003e40000100c00 */
[----:B-1----:R-:W-:Y:S02]  /*cb9f0*/  DADD R72, -RZ, -R24 ;  /* 0x00000000ff487229 */ /* 0x002fe40000000918 */
[----:B------:R-:W4:Y:S01]  /*cba00*/  LDL.64 R24, [R1+0x7e18] ;  /* 0x007e180001187983 */ /* 0x000f220000100a00 */
[----:B------:R-:W-:-:S07]  /*cba10*/  DADD R74, -RZ, -R246 ;  /* 0x00000000ff4a7229 */ /* 0x000fce00000009f6 */
[----:B------:R1:W-:Y:S02]  /*cba20*/  STL.128 [R1+0x6840], R72 ;  /* 0x0068404801007387 */ /* 0x0003e40000100c00 */
[----:B-1----:R-:W-:Y:S02]  /*cba30*/  DADD R72, -RZ, -R244 ;  /* 0x00000000ff487229 */ /* 0x002fe400000009f4 */
        /* <DEDUP_REMOVED lines=16> */
[----:B------:R1:W-:Y:S01]  /*cbb40*/  STL.128 [R1+0x68b0], R72 ;  /* 0x0068b04801007387 */ /* 0x0003e20000100c00 */
[----:B--2---:R-:W-:Y:S02]  /*cbb50*/  DADD R148, -RZ, -R148 ;  /* 0x00000000ff947229 */ /* 0x004fe40000000994 */
[----:B------:R-:W-:Y:S02]  /*cbb60*/  DADD R8, -RZ, -R8 ;  /* 0x00000000ff087229 */ /* 0x000fe40000000908 */
[----:B-1----:R-:W-:Y:S02]  /*cbb70*/  DADD R72, -RZ, -R164 ;  /* 0x00000000ff487229 */ /* 0x002fe400000009a4 */
[----:B------:R-:W-:-:S07]  /*cbb80*/  DADD R74, -RZ, -R162 ;  /* 0x00000000ff4a7229 */ /* 0x000fce00000009a2 */
[----:B------:R3:W-:Y:S01]  /*cbb90*/  STL.128 [R1+0x68c0], R72 ;  /* 0x0068c04801007387 */ /* 0x0007e20000100c00 */
[----:B------:R-:W-:-:S03]  /*cbba0*/  FFMA R0, RZ, R181, R159 ;  /* 0x000000b5ff007223 */ /* 0x000fc6000000009f */
[----:B------:R0:W-:Y:S01]  /*cbbb0*/  STL.64 [R1+0x7b88], R158 ;  /* 0x007b889e01007387 */ /* 0x0001e20000100a00 */
[----:B---3--:R-:W-:Y:S02]  /*cbbc0*/  DFMA R74, R34, R156, R86 ;  /* 0x0000009c224a722b */ /* 0x008fe40000000056 */
[----:B------:R-:W-:Y:S01]  /*cbbd0*/  DADD R72, -RZ, -R156 ;  /* 0x00000000ff487229 */ /* 0x000fe2000000099c */
[----:B------:R-:W-:-:S06]  /*cbbe0*/  FSETP.GT.AND P1, PT, |R0|, 1.469367938527859385e-39, PT ;  /* 0x001000000000780b */ /* 0x000fcc0003f24200 */
[----:B------:R0:W-:Y:S01]  /*cbbf0*/  STL.128 [R1+0x68d0], R72 ;  /* 0x0068d04801007387 */ /* 0x0001e20000100c00 */
[----:B------:R-:W-:Y:S01]  /*cbc00*/  FSETP.GEU.AND P2, PT, |R9|, 6.5827683646048100446e-37, PT ;  /* 0x036000000900780b */ /* 0x000fe20003f4e200 */
[----:B------:R-:W-:Y:S01]  /*cbc10*/  BSSY.RECONVERGENT B3, `(.L_x_2054) ;  /* 0x0000011000037945 */ /* 0x000fe20003800200 */
[----:B----4-:R-:W-:-:S07]  /*cbc20*/  DADD R150, -RZ, -R150 ;  /* 0x00000000ff967229 */ /* 0x010fce0000000996 */
[----:B------:R0:W-:Y:S01]  /*cbc30*/  STL.128 [R1+0x68a0], R148 ;  /* 0x0068a09401007387 */ /* 0x0001e20000100c00 */
[----:B------:R-:W-:Y:S01]  /*cbc40*/  DADD R162, -RZ, -R24 ;  /* 0x00000000ffa27229 */ /* 0x000fe20000000918 */
[----:B------:R-:W-:Y:S01]  /*cbc50*/  MOV R24, R160 ;  /* 0x000000a000187202 */ /* 0x000fe20000000f00 */
[----:B------:R-:W-:-:S06]  /*cbc60*/  IMAD.MOV.U32 R25, RZ, RZ, R161 ;  /* 0x000000ffff197224 */ /* 0x000fcc00078e00a1 */
[----:B------:R-:W-:Y:S01]  /*cbc70*/  DFMA R24, R24, R156, R152 ;  /* 0x0000009c1818722b */ /* 0x000fe20000000098 */
[----:B------:R0:W-:Y:S06]  /*cbc80*/  STL.128 [R1+0x6740], R160 ;  /* 0x006740a001007387 */ /* 0x0001ec0000100c00 */
[----:B------:R0:W-:Y:S01]  /*cbc90*/  STL.64 [R1+0x7f40], R24 ;  /* 0x007f401801007387 */ /* 0x0001e20000100a00 */
[----:B------:R-:W-:Y:S05]  /*cbca0*/  @P1 BRA P2, `(.L_x_2055) ;  /* 0x00000000001c1947 */ /* 0x000fea0001000000 */
[----:B------:R-:W-:Y:S01]  /*cbcb0*/  IMAD.MOV.U32 R174, RZ, RZ, R180 ;  /* 0x000000ffffae7224 */ /* 0x000fe200078e00b4 */
[----:B------:R-:W-:Y:S02]  /*cbcc0*/  MOV R175, R181 ;  /* 0x000000b500af7202 */ /* 0x000fe40000000f00 */
[----:B------:R-:W-:-:S07]  /*cbcd0*/  MOV R0, 0xcbcf0 ;  /* 0x000cbcf000007802 */ /* 0x000fce0000000f00 */
[----:B0----5:R-:W-:Y:S05]  /*cbce0*/  CALL.REL.NOINC `($__internal_1_$__cuda_sm20_div_rn_f64_full) ;  /* 0x0000084800707944 */ /* 0x021fea0003c00000 */
[----:B------:R-:W-:Y:S02]  /*cbcf0*/  IMAD.MOV.U32 R8, RZ, RZ, R12 ;  /* 0x000000ffff087224 */ /* 0x000fe400078e000c */
[----:B------:R-:W-:-:S05]  /*cbd00*/  IMAD.MOV.U32 R9, RZ, RZ, R13 ;  /* 0x000000ffff097224 */ /* 0x000fca00078e000d */
[----:B------:R1:W-:Y:S02]  /*cbd10*/  STL.64 [R1+0x7b88], R8 ;  /* 0x007b880801007387 */ /* 0x0003e40000100a00 */
.L_x_2055:
[----:B------:R-:W-:Y:S05]  /*cbd20*/  BSYNC.RECONVERGENT B3 ;  /* 0x0000000000037941 */ /* 0x000fea0003800200 */
.L_x_2054:
[----:B------:R-:W2:Y:S04]  /*cbd30*/  LDL.64 R12, [R1+0x7b88] ;  /* 0x007b8800010c7983 */ /* 0x000ea80000100a00 */
[----:B0-----:R-:W3:Y:S04]  /*cbd40*/  LDL.64 R148, [R1+0x8730] ;  /* 0x0087300001947983 */ /* 0x001ee80000100a00 */
[----:B------:R-:W4:Y:S04]  /*cbd50*/  LDL.64 R152, [R1+0x8738] ;  /* 0x0087380001987983 */ /* 0x000f280000100a00 */
[----:B------:R-:W4:Y:S04]  /*cbd60*/  LDL.LU.64 R150, [R1+0x8928] ;  /* 0x0089280001967983 */ /* 0x000f280000300a00 */
[----:B------:R-:W4:Y:S01]  /*cbd70*/  LDL.64 R72, [R1+0x8718] ;  /* 0x0087180001487983 */ /* 0x000f220000100a00 */
[----:B-1----:R-:W0:Y:S01]  /*cbd80*/  MUFU.RCP64H R9, R213 ;  /* 0x000000d500097308 */ /* 0x002e220000001800 */
        /* <DEDUP_REMOVED lines=20> */
[----:B------:R-:W-:-:S06]  /*cbed0*/  DFMA R126, R72, R86, R150 ;  /* 0x00000056487e722b */ /* 0x000fcc0000000096 */
        /* <DEDUP_REMOVED lines=8> */
.L_x_2057:
[----:B------:R-:W-:Y:S05]  /*cbf60*/  BSYNC.RECONVERGENT B3 ;  /* 0x0000000000037941 */ /* 0x000fea0003800200 */
.L_x_2056:
[----:B------:R-:W2:Y:S04]  /*cbf70*/  LDL.64 R150, [R1+0x4ca8] ;  /* 0x004ca80001967983 */ /* 0x000ea80000100a00 */
[----:B------:R-:W3:Y:S04]  /*cbf80*/  LDL.64 R12, [R1+0x7a78] ;  /* 0x007a7800010c7983 */ /* 0x000ee80000100a00 */
[----:B------:R-:W4:Y:S04]  /*cbf90*/  LDL.64 R72, [R1+0x8670] ;  /* 0x0086700001487983 */ /* 0x000f280000100a00 */
[----:B------:R-:W5:Y:S04]  /*cbfa0*/  LDL.64 R86, [R1+0x87b8] ;  /* 0x0087b80001567983 */ /* 0x000f680000100a00 */
[----:B------:R-:W5:Y:S04]  /*cbfb0*/  LDL.64 R158, [R1+0x8678] ;  /* 0x00867800019e7983 */ /* 0x000f680000100a00 */
[----:B------:R-:W5:Y:S04]  /*cbfc0*/  LDL.64 R156, [R1+0x86a0] ;  /* 0x0086a000019c7983 */ /* 0x000f680000100a00 */
        /* <DEDUP_REMOVED lines=30> */
[----:B------:R-:W-:Y:S05]  /*cc1b0*/  CALL.REL.NOINC `($__internal_1_$__cuda_sm20_div_rn_f64_full) ;  /* 0x00000844003c7944 */ /* 0x000fea0003c00000 */
[----:B------:R-:W-:Y:S01]  /*cc1c0*/  MOV R8, R12 ;  /* 0x0000000c00087202 */ /* 0x000fe20000000f00 */
[----:B------:R-:W-:-:S05]  /*cc1d0*/  IMAD.MOV.U32 R9, RZ, RZ, R13 ;  /* 0x000000ffff097224 */ /* 0x000fca00078e000d */
[----:B------:R0:W-:Y:S02]  /*cc1e0*/  STL.64 [R1+0x7998], R8 ;  /* 0x0079980801007387 */ /* 0x0001e40000100a00 */
.L_x_2059:
[----:B------:R-:W-:Y:S05]  /*cc1f0*/  BSYNC.RECONVERGENT B3 ;  /* 0x0000000000037941 */ /* 0x000fea0003800200 */
.L_x_2058:
[----:B------:R-:W2:Y:S04]  /*cc200*/  LDL.64 R12, [R1+0x7998] ;  /* 0x00799800010c7983 */ /* 0x000ea80000100a00 */
[----:B------:R-:W3:Y:S04]  /*cc210*/  LDL.128 R160, [R1+0x4cb0] ;  /* 0x004cb00001a07983 */ /* 0x000ee80000100c00 */
[----:B------:R-:W4:Y:S04]  /*cc220*/  LDL.64 R146, [R1+0x4cc8] ;  /* 0x004cc80001927983 */ /* 0x000f280000100a00 */
[----:B------:R-:W5:Y:S04]  /*cc230*/  LDL.LU.64 R124, [R1+0x82e0] ;  /* 0x0082e000017c7983 */ /* 0x000f680000300a00 */
        /* <DEDUP_REMOVED lines=9> */
[----:B------:R-:W-:Y:S01]  /*cc2d0*/  DFMA R8, R8, R12, R8 ;  /* 0x0000000c0808722b */ /* 0x000fe20000000008 */
[----:B---3--:R-:W-:Y:S02]  /*cc2e0*/  IMAD.MOV.U32 R78, RZ, RZ, R160 ;  /* 0x000000ffff4e7224 */ /* 0x008fe400078e00a0 */
[----:B------:R-:W-:-:S05]  /*cc2f0*/  IMAD.MOV.U32 R79, RZ, RZ, R161 ;  /* 0x000000ffff4f7224 */ /* 0x000fca00078e00a1 */
[----:B------:R-:W-:-:S08]  /*cc300*/  DFMA R12, -R210, R8, 1 ;  /* 0x3ff00000d20c742b */ /* 0x000fd00000000108 */
[----:B------:R-:W-:Y:S02]  /*cc310*/  DFMA R12, R8, R12, R8 ;  /* 0x0000000c080c722b */ /* 0x000fe40000000008 */
[----:B------:R-:W-:-:S08]  /*cc320*/  DFMA R8, R78, R150, R144 ;  /* 0x000000964e08722b */ /* 0x000fd00000000090 */
[----:B------:R-:W-:-:S08]  /*cc330*/  DMUL R78, R12, -R8 ;  /* 0x800000080c4e7228 */ /* 0x000fd00000000000 */
[--C-:B------:R-:W-:Y:S02]  /*cc340*/  DFMA R114, -R210, R78, -R8.reuse ;  /* 0x0000004ed272722b */ /* 0x100fe40000000908 */
[----:B------:R-:W-:-:S06]  /*cc350*/  DADD R8, -RZ, -R8 ;  /* 0x00000000ff087229 */ /* 0x000fcc0000000908 */
[----:B------:R-:W-:Y:S01]  /*cc360*/  DFMA R158, R12, R114, R78 ;  /* 0x000000720c9e722b */ /* 0x000fe2000000004e */
[----:B------:R0:W-:Y:S04]  /*cc370*/  STL.128 [R1+0x8300], R160 ;  /* 0x008300a001007387 */ /* 0x0001e80000100c00 */
[----:B----4-:R0:W-:Y:S04]  /*cc380*/  STL.64 [R1+0x8610], R146 ;  /* 0x0086109201007387 */ /* 0x0101e80000100a00 */
[----:B------:R0:W-:Y:S01]  /*cc390*/  STL.64 [R1+0x7b10], R158 ;  /* 0x007b109e01007387 */ /* 0x0001e20000100a00 */
[----:B------:R-:W-:Y:S01]  /*cc3a0*/  FFMA R0, RZ, R211, R159 ;  /* 0x000000d3ff007223 */ /* 0x000fe2000000009f */
[----:B------:R-:W-:-:S04]  /*cc3b0*/  FSETP.GEU.AND P2, PT, |R9|, 6.5827683646048100446e-37, PT ;  /* 0x036000000900780b */ /* 0x000fc80003f4e200 */
[----:B------:R-:W-:Y:S01]  /*cc3c0*/  FSETP.GT.AND P1, PT, |R0|, 1.469367938527859385e-39, PT ;  /* 0x001000000000780b */ /* 0x000fe20003f24200 */
[----:B------:R-:W-:Y:S01]  /*cc3d0*/  IMAD.MOV.U32 R153, RZ, RZ, R163 ;  /* 0x000000ffff997224 */ /* 0x000fe200078e00a3 */
[----:B------:R-:W-:Y:S01]  /*cc3e0*/  MOV R152, R162 ;  /* 0x000000a200987202 */ /* 0x000fe20000000f00 */
[-C--:B------:R-:W-:Y:S02]  /*cc3f0*/  DFMA R78, R208, R150.reuse, R76 ;  /* 0x00000096d04e722b */ /* 0x080fe4000000004c */
[-C--:B-----5:R-:W-:Y:S02]  /*cc400*/  DFMA R124, R124, R150.reuse, R106 ;  /* 0x000000967c7c722b */ /* 0x0a0fe4000000006a */
        /* <DEDUP_REMOVED lines=12> */
.L_x_2061:
[----:B------:R-:W-:Y:S05]  /*cc4d0*/  BSYNC.RECONVERGENT B3 ;  /* 0x0000000000037941 */ /* 0x000fea0003800200 */
.L_x_2060:
[----:B------:R-:W2:Y:S04]  /*cc4e0*/  LDL.64 R12, [R1+0x7b10] ;  /* 0x007b1000010c7983 */ /* 0x000ea80000100a00 */
[----:B------:R-:W3:Y:S04]  /*cc4f0*/  LDL.64 R146, [R1+0x4cf0] ;  /* 0x004cf00001927983 */ /* 0x000ee80000100a00 */
[----:B------:R-:W4:Y:S04]  /*cc500*/  LDL.64 R144, [R1+0x4d00] ;  /* 0x004d000001907983 */ /* 0x000f280000100a00 */
[----:B------:R-:W5:Y:S04]  /*cc510*/  LDL.64 R106, [R1+0x4d10] ;  /* 0x004d1000016a7983 */ /* 0x000f680000100a00 */
[----:B------:R-:W5:Y:S04]  /*cc520*/  LDL.LU.64 R154, [R1+0x7f98] ;  /* 0x007f9800019a7983 */ /* 0x000f680000300a00 */
[----:B------:R-:W5:Y:S01]  /*cc530*/  LDL.LU.64 R152, [R1+0x7858] ;  /* 0x0078580001987983 */ /* 0x000f620000300a00 */
        /* <DEDUP_REMOVED lines=17> */
[----:B----4-:R0:W-:Y:S04]  /*cc650*/  STL.64 [R1+0x85d0], R144 ;  /* 0x0085d09001007387 */ /* 0x0101e80000100a00 */
[----:B-----5:R0:W-:Y:S01]  /*cc660*/  STL.64 [R1+0x85f8], R106 ;  /* 0x0085f86a01007387 */ /* 0x0201e20000100a00 */
[----:B------:R-:W-:-:S02]  /*cc670*/  FSETP.GT.AND P1, PT, |R0|, 1.469367938527859385e-39, PT ;  /* 0x001000000000780b */ /* 0x000fc40003f24200 */
[----:B------:R-:W-:Y:S01]  /*cc680*/  FSETP.GEU.AND P2, PT, |R9|, 6.5827683646048100446e-37, PT ;  /* 0x036000000900780b */ /* 0x000fe20003f4e200 */
[-C--:B------:R-:W-:Y:S02]  /*cc690*/  DFMA R24, R146, R130.reuse, R90 ;  /* 0x000000829218722b */ /* 0x080fe4000000005a */
        /* <DEDUP_REMOVED lines=12> */
.L_x_2063:
[----:B------:R-:W-:Y:S05]  /*cc760*/  BSYNC.RECONVERGENT B3 ;  /* 0x0000000000037941 */ /* 0x000fea0003800200 */
.L_x_2062:
[----:B------:R-:W2:Y:S04]  /*cc770*/  LDL.64 R106, [R1+0x77e0] ;  /* 0x0077e000016a7983 */ /* 0x000ea80000100a00 */
[----:B------:R-:W3:Y:S04]  /*cc780*/  LDL.64 R12, [R1+0x7b50] ;  /* 0x007b5000010c7983 */ /* 0x000ee80000100a00 */
[----:B------:R-:W4:Y:S04]  /*cc790*/  LDL.64 R110, [R1+0x4e78] ;  /* 0x004e7800016e7983 */ /* 0x000f280000100a00 */
[----:B------:R-:W5:Y:S04]  /*cc7a0*/  LDL.64 R150, [R1+0x8398] ;  /* 0x0083980001967983 */ /* 0x000f680000100a00 */
        /* <DEDUP_REMOVED lines=23> */
[-C--:B------:R-:W-:Y:S02]  /*cc920*/  DFMA R86, R144, R130.reuse, R86 ;  /* 0x000000829056722b */ /* 0x080fe40000000056 */
[----:B------:R-:W-:-:S06]  /*cc930*/  DFMA R88, R110, R130, R88 ;  /* 0x000000826e58722b */ /* 0x000fcc0000000058 */
        /* <DEDUP_REMOVED lines=8> */
.L_x_2065:
[----:B------:R-:W-:Y:S05]  /*cc9c0*/  BSYNC.RECONVERGENT B3 ;  /* 0x0000000000037941 */ /* 0x000fea0003800200 */
.L_x_2064:
[----:B------:R-:W2:Y:S04]  /*cc9d0*/  LDL.64 R12, [R1+0x7ae8] ;  /* 0x007ae800010c7983 */ /* 0x000ea80000100a00 */
[----:B------:R-:W3:Y:S04]  /*cc9e0*/  LDL.64 R128, [R1+0x4ea8] ;  /* 0x004ea80001807983 */ /* 0x000ee80000100a00 */
[----:B------:R-:W4:Y:S04]  /*cc9f0*/  LDL.64 R106, [R1+0x4eb8] ;  /* 0x004eb800016a7983 */ /* 0x000f280000100a00 */
        /* <DEDUP_REMOVED lines=23> */
[-C--:B-----5:R-:W-:Y:S02]  /*ccb70*/  DFMA R88, R144, R110.reuse, R88 ;  /* 0x0000006e9058722b */ /* 0x0a0fe40000000058 */
[-C--:B------:R-:W-:Y:S02]  /*ccb80*/  DFMA R80, R130, R110.reuse, R80 ;  /* 0x0000006e8250722b */ /* 0x080fe40000000050 */
        /* <DEDUP_REMOVED lines=10> */
.L_x_2067:
[----:B------:R-:W-:Y:S05]  /*ccc30*/  BSYNC.RECONVERGENT B3 ;  /* 0x0000000000037941 */ /* 0x000fea0003800200 */
.L_x_2066:
        /* <DEDUP_REMOVED lines=36> */
.L_x_2069:
[----:B------:R-:W-:Y:S05]  /*cce80*/  BSYNC.RECONVERGENT B3 ;  /* 0x0000000000037941 */ /* 0x000fea0003800200 */
.L_x_2068:
        /* <DEDUP_REMOVED lines=32> */
.L_x_2071:
[----:B------:R-:W-:Y:S05]  /*cd090*/  BSYNC.RECONVERGENT B3 ;  /* 0x0000000000037941 */ /* 0x000fea0003800200 */
.L_x_2070:
        /* <DEDUP_REMOVED lines=32> */
.L_x_2073:
[----:B------:R-:W-:Y:S05]  /*cd2a0*/  BSYNC.RECONVERGENT B3 ;  /* 0x0000000000037941 */ /* 0x000fea0003800200 */
.L_x_2072:
[----:B------:R-:W2:Y:S04]  /*cd2b0*/  LDL.64 R12, [R1+0x7990] ;  /* 0x00799000010c7983 */ /* 0x000ea80000100a00 */
[----:B------:R-:W3:Y:S04]  /*cd2c0*/  LDL.64 R126, [R1+0x50c8] ;  /* 0x0050c800017e7983 */ /* 0x000ee80000100a00 */
[----:B------:R-:W4:Y:S04]  /*cd2d0*/  LDL.64 R140, [R1+0x8558] ;  /* 0x00855800018c7983 */ /* 0x000f280000100a00 */
[----:B------:R-:W5:Y:S04]  /*cd2e0*/  LDL.LU.64 R92, [R1+0x77d0] ;  /* 0x0077d000015c7983 */ /* 0x000f680000300a00 */
[----:B------:R-:W5:Y:S04]  /*cd2f0*/  LDL.64 R134, [R1+0x8550] ;  /* 0x0085500001867983 */ /* 0x000f680000100a00 */
[----:B------:R-:W5:Y:S04]  /*cd300*/  LDL.LU.64 R146, [R1+0x8630] ;  /* 0x0086300001927983 */ /* 0x000f680000300a00 */
[----:B------:R-:W5:Y:S04]  /*cd310*/  LDL.LU.64 R144, [R1+0x77d8] ;  /* 0x0077d80001907983 */ /* 0x000f680000300a00 */
        /* <DEDUP_REMOVED lines=35> */
.L_x_2075:
[----:B------:R-:W-:Y:S05]  /*cd550*/  BSYNC.RECONVERGENT B3 ;  /* 0x0000000000037941 */ /* 0x000fea0003800200 */
.L_x_2074:
[----:B------:R-:W2:Y:S04]  /*cd560*/  LDL.64 R12, [R1+0x7ac0] ;  /* 0x007ac000010c7983 */ /* 0x000ea80000100a00 */
[----:B------:R-:W3:Y:S04]  /*cd570*/  LDL.64 R134, [R1+0x81b8] ;  /* 0x0081b80001867983 */ /* 0x000ee80000100a00 */
[----:B------:R-:W4:Y:S04]  /*cd580*/  LDL.64 R130, [R1+0x8220] ;  /* 0x0082200001827983 */ /* 0x000f280000100a00 */
        /* <DEDUP_REMOVED lines=32> */
[----:B------:R-:W-:-:S05]  /*cd790*/  IMAD.MOV.U32 R9, RZ, RZ, R13 ;  /* 0x000000ffff097224 */ /* 0x000fca00078e000d */
[----:B------:R0:W-:Y:S02]  /*cd7a0*/  STL.64 [R1+0x7988], R8 ;  /* 0x0079880801007387 */ /* 0x0001e40000100a00 */
.L_x_2077:
[----:B------:R-:W-:Y:S05]  /*cd7b0*/  BSYNC.RECONVERGENT B3 ;  /* 0x0000000000037941 */ /* 0x000fea0003800200 */
.L_x_2076:
[----:B------:R-:W2:Y:S04]  /*cd7c0*/  LDL.64 R110, [R1+0x52c8] ;  /* 0x0052c800016e7983 */ /* 0x000ea80000100a00 */
[----:B------:R-:W3:Y:S04]  /*cd7d0*/  LDL.64 R12, [R1+0x7988] ;  /* 0x00798800010c7983 */ /* 0x000ee80000100a00 */
[----:B------:R-:W4:Y:S04]  /*cd7e0*/  LDL.LU.64 R140, [R1+0x83a8] ;  /* 0x0083a800018c7983 */ /* 0x000f280000300a00 */
[----:B------:R-:W5:Y:S04]  /*cd7f0*/  LDL.64 R128, [R1+0x83a0] ;  /* 0x0083a00001807983 */ /* 0x000f680000100a00 */
[----:B------:R-:W5:Y:S04]  /*cd800*/  LDL.LU.64 R138, [R1+0x8388] ;  /* 0x00838800018a7983 */ /* 0x000f680000300a00 */
[----:B------:R-:W5:Y:S04]  /*cd810*/  LDL.LU.64 R134, [R1+0x8368] ;  /* 0x0083680001867983 */ /* 0x000f680000300a00 */
[----:B------:R-:W5:Y:S04]  /*cd820*/  LDL.64 R130, [R1+0x8380] ;  /* 0x0083800001827983 */ /* 0x000f680000100a00 */
        /* <DEDUP_REMOVED lines=11> */
[----:B------:R-:W-:Y:S02]  /*cd8e0*/  DMUL R12, R98, -R8 ;  /* 0x80000008620c7228 */ /* 0x000fe40000000000 */
[----:B------:R-:W-:-:S06]  /*cd8f0*/  DFMA R72, R186, R126, R94 ;  /* 0x0000007eba48722b */ /* 0x000fcc000000005e */
[----:B------:R-:W-:-:S08]  /*cd900*/  DFMA R94, -R110, R12, -R98 ;  /* 0x0000000c6e5e722b */ /* 0x000fd00000000962 */
        /* <DEDUP_REMOVED lines=18> */
[----:B------:R-:W-:-:S07]  /*cda30*/  MOV R209, R13 ;  /* 0x0000000d00d17202 */ /* 0x000fce0000000f00 */
.L_x_2079:
[----:B------:R-:W-:Y:S05]  /*cda40*/  BSYNC.RECONVERGENT B3 ;  /* 0x0000000000037941 */ /* 0x000fea0003800200 */
.L_x_2078:
[----:B------:R-:W2:Y:S01]  /*cda50*/  LDL.LU.64 R110, [R1+0x8568] ;  /* 0x00856800016e7983 */ /* 0x000ea20000300a00 */
[----:B------:R-:W0:Y:S01]  /*cda60*/  MUFU.RCP64H R9, R31 ;  /* 0x0000001f00097308 */ /* 0x000e220000001800 */
[----:B------:R-:W-:Y:S02]  /*cda70*/  IMAD.MOV.U32 R8, RZ, RZ, 0x1 ;  /* 0x00000001ff087424 */ /* 0x000fe400078e00ff */
[----:B------:R-:W3:Y:S04]  /*cda80*/  LDL.64 R112, [R1+0x52d0] ;  /* 0x0052d00001707983 */ /* 0x000ee80000100a00 */
[----:B------:R-:W4:Y:S04]  /*cda90*/  LDL.128 R148, [R1+0x5310] ;  /* 0x0053100001947983 */ /* 0x000f280000100c00 */
[----:B------:R-:W5:Y:S04]  /*cdaa0*/  LDL.LU.64 R146, [R1+0x7f00] ;  /* 0x007f000001927983 */ /* 0x000f680000300a00 */
[----:B------:R-:W5:Y:S01]  /*cdab0*/  LDL.64 R138, [R1+0x8480] ;  /* 0x00848000018a7983 */ /* 0x000f620000100a00 */
        /* <DEDUP_REMOVED lines=10> */
[----:B------:R-:W-:-:S08]  /*cdb60*/  DMUL R12, R8, -R100 ;  /* 0x80000064080c7228 */ /* 0x000fd00000000000 */
[----:B------:R-:W-:-:S08]  /*cdb70*/  DFMA R102, -R30, R12, -R100 ;  /* 0x0000000c1e66722b */ /* 0x000fd00000000964 */
[----:B------:R-:W-:Y:S02]  /*cdb80*/  DFMA R140, R8, R102, R12 ;  /* 0x00000066088c722b */ /* 0x000fe4000000000c */
[----:B--2---:R-:W-:Y:S01]  /*cdb90*/  DFMA R102, R110, R208, R82 ;  /* 0x000000d06e66722b */ /* 0x004fe20000000052 */
[----:B------:R-:W2:Y:S01]  /*cdba0*/  LDL.64 R110, [R1+0x52f8] ;  /* 0x0052f800016e7983 */ /* 0x000ea20000100a00 */
[----:B------:R-:W-:-:S06]  /*cdbb0*/  DADD R8, -RZ, -R100 ;  /* 0x00000000ff087229 */ /* 0x000fcc0000000964 */
[----:B------:R-:W-:Y:S01]  /*cdbc0*/  FFMA R0, RZ, R31, R141 ;  /* 0x0000001fff007223 */ /* 0x000fe2000000008d */
[----:B------:R0:W-:Y:S04]  /*cdbd0*/  STL.64 [R1+0x78b8], R140 ;  /* 0x0078b88c01007387 */ /* 0x0001e80000100a00 */
[----:B----4-:R0:W-:Y:S04]  /*cdbe0*/  STL.128 [R1+0x8120], R148 ;  /* 0x0081209401007387 */ /* 0x0101e80000100c00 */
[----:B---3--:R0:W-:Y:S01]  /*cdbf0*/  STL.64 [R1+0x84b8], R112 ;  /* 0x0084b87001007387 */ /* 0x0081e20000100a00 */
[----:B------:R-:W-:-:S02]  /*cdc00*/  FSETP.GT.AND P1, PT, |R0|, 1.469367938527859385e-39, PT ;  /* 0x001000000000780b */ /* 0x000fc40003f24200 */
[----:B------:R-:W-:Y:S01]  /*cdc10*/  FSETP.GEU.AND P2, PT, |R9|, 6.5827683646048100446e-37, PT ;  /* 0x036000000900780b */ /* 0x000fe20003f4e200 */
[----:B------:R-:W-:Y:S01]  /*cdc20*/  IMAD.MOV.U32 R128, RZ, RZ, R148 ;  /* 0x000000ffff807224 */ /* 0x000fe200078e0094 */
[----:B------:R-:W-:Y:S01]  /*cdc30*/  MOV R129, R149 ;  /* 0x0000009500817202 */ /* 0x000fe20000000f00 */
[----:B------:R-:W-:Y:S02]  /*cdc40*/  IMAD.MOV.U32 R126, RZ, RZ, R150 ;  /* 0x000000ffff7e7224 */ /* 0x000fe400078e0096 */
[----:B------:R-:W-:Y:S01]  /*cdc50*/  IMAD.MOV.U32 R127, RZ, RZ, R151 ;  /* 0x000000ffff7f7224 */ /* 0x000fe200078e0097 */
[-C--:B-----5:R-:W-:Y:S02]  /*cdc60*/  DFMA R82, R146, R208.reuse, R94 ;  /* 0x000000d09252722b */ /* 0x0a0fe4000000005e */
[-C--:B------:R-:W-:Y:S01]  /*cdc70*/  DFMA R94, R138, R208.reuse, R92 ;  /* 0x000000d08a5e722b */ /* 0x080fe2000000005c */
[----:B------:R-:W-:Y:S01]  /*cdc80*/  BSSY.RECONVERGENT B3, `(.L_x_2080) ;  /* 0x0000013000037945 */ /* 0x000fe20003800200 */
[----:B------:R-:W-:-:S02]  /*cdc90*/  DFMA R92, R132, R208, R96 ;  /* 0x000000d0845c722b */ /* 0x000fc40000000060 */
[-C--:B------:R-:W-:Y:S02]  /*cdca0*/  DFMA R96, R112, R208.reuse, R72 ;  /* 0x000000d07060722b */ /* 0x080fe40000000048 */
[-C--:B------:R-:W-:Y:S02]  /*cdcb0*/  DFMA R80, R144, R208.reuse, R80 ;  /* 0x000000d09050722b */ /* 0x080fe40000000050 */
[-C--:B------:R-:W-:Y:S02]  /*cdcc0*/  DFMA R78, R142, R208.reuse, R78 ;  /* 0x000000d08e4e722b */ /* 0x080fe4000000004e */
[-C--:B------:R-:W-:Y:S02]  /*cdcd0*/  DFMA R98, R134, R208.reuse, R98 ;  /* 0x000000d08662722b */ /* 0x080fe40000000062 */
[-C--:B------:R-:W-:Y:S02]  /*cdce0*/  DFMA R90, R130, R208.reuse, R90 ;  /* 0x000000d0825a722b */ /* 0x080fe4000000005a */
[----:B------:R-:W-:-:S02]  /*cdcf0*/  DFMA R88, R128, R208, R88 ;  /* 0x000000d08058722b */ /* 0x000fc40000000058 */
[-C--:B------:R-:W-:Y:S01]  /*cdd00*/  DFMA R100, R126, R208.reuse, R108 ;  /* 0x000000d07e64722b */ /* 0x080fe2000000006c */
[----:B--2---:R0:W-:Y:S01]  /*cdd10*/  STL.64 [R1+0x84d8], R110 ;  /* 0x0084d86e01007387 */ /* 0x0041e20000100a00 */
[----:B------:R-:W-:Y:S01]  /*cdd20*/  DFMA R72, R110, R208, R86 ;  /* 0x000000d06e48722b */ /* 0x000fe20000000056 */
[----:B------:R-:W-:Y:S10]  /*cdd30*/  @P1 BRA P2, `(.L_x_2081) ;  /* 0x00000000001c1947 */ /* 0x000ff40001000000 */
[----:B------:R-:W-:Y:S01]  /*cdd40*/  MOV R174, R30 ;  /* 0x0000001e00ae7202 */ /* 0x000fe20000000f00 */
[----:B------:R-:W-:Y:S01]  /*cdd50*/  IMAD.MOV.U32 R175, RZ, RZ, R31 ;  /* 0x000000ffffaf7224 */ /* 0x000fe200078e001f */
[----:B------:R-:W-:-:S07]  /*cdd60*/  MOV R0, 0xcdd80 ;  /* 0x000cdd8000007802 */ /* 0x000fce0000000f00 */
[----:B0-----:R-:W-:Y:S05]  /*cdd70*/  CALL.REL.NOINC `($__internal_1_$__cuda_sm20_div_rn_f64_full) ;  /* 0x00000828004c7944 */ /* 0x001fea0003c00000 */
[----:B------:R-:W-:Y:S01]  /*cdd80*/  IMAD.MOV.U32 R8, RZ, RZ, R12 ;  /* 0x000000ffff087224 */ /* 0x000fe200078e000c */
[----:B------:R-:W-:-:S05]  /*cdd90*/  MOV R9, R13 ;  /* 0x0000000d00097202 */ /* 0x000fca0000000f00 */
[----:B------:R1:W-:Y:S02]  /*cdda0*/  STL.64 [R1+0x78b8], R8 ;  /* 0x0078b80801007387 */ /* 0x0003e40000100a00 */
.L_x_2081:
[----:B------:R-:W-:Y:S05]  /*cddb0*/  BSYNC.RECONVERGENT B3 ;  /* 0x0000000000037941 */ /* 0x000fea0003800200 */
.L_x_2080:
[----:B0-----:R-:W2:Y:S04]  /*cddc0*/  LDL.64 R110, [R1+0x5418] ;  /* 0x00541800016e7983 */ /* 0x001ea80000100a00 */
        /* <DEDUP_REMOVED lines=10> */
[----:B-1----:R-:W-:Y:S01]  /*cde70*/  HFMA2 R8, -RZ, RZ, 0, 5.9604644775390625e-08 ;  /* 0x00000001ff087431 */ /* 0x002fe200000001ff */
        /* <DEDUP_REMOVED lines=35> */
.L_x_2083:
[----:B------:R-:W-:Y:S05]  /*ce0b0*/  BSYNC.RECONVERGENT B3 ;  /* 0x0000000000037941 */ /* 0x000fea0003800200 */
.L_x_2082:
[----:B------:R-:W2:Y:S04]  /*ce0c0*/  LDL.64 R12, [R1+0x7858] ;  /* 0x00785800010c7983 */ /* 0x000ea80000100a00 */
[----:B------:R-:W3:Y:S04]  /*ce0d0*/  LDL.LU.64 R110, [R1+0x82d8] ;  /* 0x0082d800016e7983 */ /* 0x000ee80000300a00 */
[----:B------:R-:W4:Y:S04]  /*ce0e0*/  LDL.LU.64 R78, [R1+0x77a8] ;  /* 0x0077a800014e7983 */ /* 0x000f280000300a00 */
[----:B------:R-:W5:Y:S04]  /*ce0f0*/  LDL.64 R128, [R1+0x5420] ;  /* 0x0054200001807983 */ /* 0x000f680000100a00 */
[----:B------:R-:W5:Y:S04]  /*ce100*/  LDL.64 R126, [R1+0x5450] ;  /* 0x00545000017e7983 */ /* 0x000f680000100a00 */
[----:B------:R-:W5:Y:S04]  /*ce110*/  LDL.LU.64 R138, [R1+0x7a28] ;  /* 0x007a2800018a7983 */ /* 0x000f680000300a00 */
[----:B------:R-:W5:Y:S04]  /*ce120*/  LDL.64 R130, [R1+0x8710] ;  /* 0x0087100001827983 */ /* 0x000f680000100a00 */
[----:B------:R-:W5:Y:S04]  /*ce130*/  LDL.LU.64 R72, [R1+0x77c0] ;  /* 0x0077c00001487983 */ /* 0x000f680000300a00 */
[----:B------:R-:W5:Y:S04]  /*ce140*/  LDL.LU.64 R136, [R1+0x7d18] ;  /* 0x007d180001887983 */ /* 0x000f680000300a00 */
[----:B------:R-:W5:Y:S01]  /*ce150*/  LDL.64 R132, [R1+0x82d0] ;  /* 0x0082d00001847983 */ /* 0x000f620000100a00 */
[----:B0-----:R-:W0:Y:S01]  /*ce160*/  MUFU.RCP64H R9, R15 ;  /* 0x0000000f00097308 */ /* 0x001e220000001800 */
[----:B------:R-:W-:-:S02]  /*ce170*/  IMAD.MOV.U32 R8, RZ, RZ, 0x1 ;  /* 0x00000001ff087424 */ /* 0x000fc400078e00ff */
[----:B--2---:R-:W-:Y:S01]  /*ce180*/  IMAD.MOV.U32 R112, RZ, RZ, R12 ;  /* 0x000000ffff707224 */ /* 0x004fe200078e000c */
[----:B------:R-:W-:-:S06]  /*ce190*/  MOV R113, R13 ;  /* 0x0000000d00717202 */ /* 0x000fcc0000000f00 */
[----:B---3--:R-:W-:Y:S01]  /*ce1a0*/  DFMA R104, R110, R112, R104 ;  /* 0x000000706e68722b */ /* 0x008fe20000000068 */
[----:B------:R-:W2:Y:S01]  /*ce1b0*/  LDL.64 R110, [R1+0x5460] ;  /* 0x00546000016e7983 */ /* 0x000ea20000100a00 */
[----:B0-----:R-:W-:-:S08]  /*ce1c0*/  DFMA R12, -R14, R8, 1 ;  /* 0x3ff000000e0c742b */ /* 0x001fd00000000108 */
[----:B------:R-:W-:-:S08]  /*ce1d0*/  DFMA R12, R12, R12, R12 ;  /* 0x0000000c0c0c722b */ /* 0x000fd0000000000c */
[----:B------:R-:W-:-:S08]  /*ce1e0*/  DFMA R8, R8, R12, R8 ;  /* 0x0000000c0808722b */ /* 0x000fd00000000008 */
[----:B------:R-:W-:-:S08]  /*ce1f0*/  DFMA R12, -R14, R8, 1 ;  /* 0x3ff000000e0c742b */ /* 0x000fd00000000108 */
[----:B------:R-:W-:-:S08]  /*ce200*/  DFMA R8, R8, R12, R8 ;  /* 0x0000000c0808722b */ /* 0x000fd00000000008 */
[----:B------:R-:W-:Y:S02]  /*ce210*/  DMUL R12, R8, -R76 ;  /* 0x8000004c080c7228 */ /* 0x000fe40000000000 */
[----:B----4-:R-:W-:-:S06]  /*ce220*/  DFMA R78, R78, R112, R24 ;  /* 0x000000704e4e722b */ /* 0x010fcc0000000018 */
[----:B------:R-:W-:-:S08]  /*ce230*/  DFMA R24, -R14, R12, -R76 ;  /* 0x0000000c0e18722b */ /* 0x000fd0000000094c */
[----:B------:R-:W-:Y:S02]  /*ce240*/  DFMA R134, R8, R24, R12 ;  /* 0x000000180886722b */ /* 0x000fe4000000000c */
[----:B------:R-:W-:Y:S01]  /*ce250*/  DADD R8, -RZ, -R76 ;  /* 0x00000000ff087229 */ /* 0x000fe2000000094c */
[----:B-----5:R0:W-:Y:S04]  /*ce260*/  STL.64 [R1+0x83a8], R128 ;  /* 0x0083a88001007387 */ /* 0x0201e80000100a00 */
[----:B------:R0:W-:Y:S03]  /*ce270*/  STL.64 [R1+0x78a0], R134 ;  /* 0x0078a08601007387 */ /* 0x0001e60000100a00 */
[----:B------:R-:W-:Y:S01]  /*ce280*/  FFMA R0, RZ, R15, R135 ;  /* 0x0000000fff007223 */ /* 0x000fe20000000087 */
[----:B------:R0:W-:Y:S01]  /*ce290*/  STL.64 [R1+0x8448], R126 ;  /* 0x0084487e01007387 */ /* 0x0001e20000100a00 */
        /* <DEDUP_REMOVED lines=13> */
[----:B------:R-:W-:Y:S01]  /*ce370*/  IMAD.MOV.U32 R174, RZ, RZ, R14 ;  /* 0x000000ffffae7224 */ /* 0x000fe200078e000e */
[----:B------:R-:W-:Y:S02]  /*ce380*/  MOV R175, R15 ;  /* 0x0000000f00af7202 */ /* 0x000fe40000000f00 */
[----:B------:R-:W-:-:S07]  /*ce390*/  MOV R0, 0xce3b0 ;  /* 0x000ce3b000007802 */ /* 0x000fce0000000f00 */
[----:B0-----:R-:W-:Y:S05]  /*ce3a0*/  CALL.REL.NOINC `($__internal_1_$__cuda_sm20_div_rn_f64_full) ;  /* 0x0000082000c07944 */ /* 0x001fea0003c00000 */
[----:B------:R-:W-:Y:S02]  /*ce3b0*/  IMAD.MOV.U32 R8, RZ, RZ, R12 ;  /* 0x000000ffff087224 */ /* 0x000fe400078e000c */
[----:B------:R-:W-:-:S05]  /*ce3c0*/  IMAD.MOV.U32 R9, RZ, RZ, R13 ;  /* 0x000000ffff097224 */ /* 0x000fca00078e000d */
[----:B------:R1:W-:Y:S02]  /*ce3d0*/  STL.64 [R1+0x78a0], R8 ;  /* 0x0078a00801007387 */ /* 0x0003e40000100a00 */
.L_x_2085:
[----:B------:R-:W-:Y:S05]  /*ce3e0*/  BSYNC.RECONVERGENT B3 ;  /* 0x0000000000037941 */ /* 0x000fea0003800200 */
.L_x_2084:
[----:B------:R-:W2:Y:S04]  /*ce3f0*/  LDL.64 R12, [R1+0x78a0] ;  /* 0x0078a000010c7983 */ /* 0x000ea80000100a00 */
[----:B0-----:R-:W3:Y:S04]  /*ce400*/  LDL.64 R134, [R1+0x8088] ;  /* 0x0080880001867983 */ /* 0x001ee80000100a00 */
        /* <DEDUP_REMOVED lines=41> */
.L_x_2087:
[----:B------:R-:W-:Y:S05]  /*ce6a0*/  BSYNC.RECONVERGENT B3 ;  /* 0x0000000000037941 */ /* 0x000fea0003800200 */
.L_x_2086:
        /* <DEDUP_REMOVED lines=29> */
[----:B---3--:R0:W-:Y:S04]  /*ce880*/  STL.64 [R1+0x8368], R112 ;  /* 0x0083687001007387 */ /* 0x0081e80000100a00 */
[----:B----4-:R0:W-:Y:S01]  /*ce890*/  STL.64 [R1+0x8388], R110 ;  /* 0x0083886e01007387 */ /* 0x0101e20000100a00 */
[----:B-----5:R-:W-:-:S02]  /*ce8a0*/  DFMA R108, R108, R188, R78 ;  /* 0x000000bc6c6c722b */ /* 0x020fc4000000004e */
        /* <DEDUP_REMOVED lines=19> */
.L_x_2089:
[----:B------:R-:W-:Y:S05]  /*ce9e0*/  BSYNC.RECONVERGENT B3 ;  /* 0x0000000000037941 */ /* 0x000fea0003800200 */
.L_x_2088:
        /* <DEDUP_REMOVED lines=52> */
.L_x_2091:
[----:B------:R-:W-:Y:S05]  /*ced30*/  BSYNC.RECONVERGENT B3 ;  /* 0x0000000000037941 */ /* 0x000fea0003800200 */
.L_x_2090:
        /* <DEDUP_REMOVED lines=47> */
.L_x_2093:
[----:B------:R-:W-:Y:S05]  /*cf030*/  BSYNC.RECONVERGENT B3 ;  /* 0x0000000000037941 */ /* 0x000fea0003800200 */
.L_x_2092:
        /* <DEDUP_REMOVED lines=47> */
.L_x_2095:
[----:B------:R-:W-:Y:S05]  /*cf330*/  BSYNC.RECONVERGENT B3 ;  /* 0x0000000000037941 */ /* 0x000fea0003800200 */
.L_x_2094:
        /* <DEDUP_REMOVED lines=50> */
.L_x_2097:
[----:B------:R-:W-:Y:S05]  /*cf660*/  BSYNC.RECONVERGENT B3 ;  /* 0x0000000000037941 */ /* 0x000fea0003800200 */
.L_x_2096:
[----:B------:R-:W2:Y:S04]  /*cf670*/  LDL.64 R12, [R1+0x7820] ;  /* 0x00782000010c7983 */ /* 0x000ea80000100a00 */
[----:B------:R-:W3:Y:S04]  /*cf680*/  LDL.LU.64 R96, [R1+0x8100] ;  /* 0x0081000001607983 */ /* 0x000ee80000300a00 */
[----:B------:R-:W4:Y:S04]  /*cf690*/  LDL.64 R104, [R1+0x5d18] ;  /* 0x005d180001687983 */ /* 0x000f280000100a00 */
[----:B------:R-:W5:Y:S04]  /*cf6a0*/  LDL.64 R100, [R1+0x5d38] ;  /* 0x005d380001647983 */ /* 0x000f680000100a00 */
[----:B------:R-:W5:Y:S04]  /*cf6b0*/  LDL.LU.64 R128, [R1+0x7ee0] ;  /* 0x007ee00001807983 */ /* 0x000f680000300a00 */
[----:B------:R-:W5:Y:S04]  /*cf6c0*/  LDL.LU.64 R126, [R1+0x79c0] ;  /* 0x0079c000017e7983 */ /* 0x000f680000300a00 */
[----:B------:R-:W5:Y:S04]  /*cf6d0*/  LDL.LU.64 R124, [R1+0x8110] ;  /* 0x00811000017c7983 */ /* 0x000f680000300a00 */
[----:B------:R-:W5:Y:S04]  /*cf6e0*/  LDL.64 R110, [R1+0x8108] ;  /* 0x00810800016e7983 */ /* 0x000f680000100a00 */
[----:B------:R-:W5:Y:S04]  /*cf6f0*/  LDL.64 R108, [R1+0x7ee8] ;  /* 0x007ee800016c7983 */ /* 0x000f680000100a00 */
[----:B------:R-:W5:Y:S04]  /*cf700*/  LDL.LU.64 R130, [R1+0x79e0] ;  /* 0x0079e00001827983 */ /* 0x000f680000300a00 */
[----:B------:R-:W5:Y:S04]  /*cf710*/  LDL.LU.64 R114, [R1+0x7a00] ;  /* 0x007a000001727983 */ /* 0x000f680000300a00 */
        /* <DEDUP_REMOVED lines=15> */
[----:B------:R-:W-:Y:S01]  /*cf810*/  DFMA R112, R12, R96, R78 ;  /* 0x000000600c70722b */ /* 0x000fe2000000004e */
[----:B----4-:R0:W-:Y:S04]  /*cf820*/  STL.64 [R1+0x8100], R104 ;  /* 0x0081006801007387 */ /* 0x0101e80000100a00 */
[----:B-----5:R0:W-:Y:S04]  /*cf830*/  STL.64 [R1+0x8218], R100 ;  /* 0x0082186401007387 */ /* 0x0201e80000100a00 */
        /* <DEDUP_REMOVED lines=22> */
.L_x_2099:
[----:B------:R-:W-:Y:S05]  /*cf9a0*/  BSYNC.RECONVERGENT B3 ;  /* 0x0000000000037941 */ /* 0x000fea0003800200 */
.L_x_2098:
        /* <DEDUP_REMOVED lines=46> */
.L_x_2101:
[----:B------:R-:W-:Y:S05]  /*cfc90*/  BSYNC.RECONVERGENT B3 ;  /* 0x0000000000037941 */ /* 0x000fea0003800200 */
.L_x_2100:
        /* <DEDUP_REMOVED lines=44> */
.L_x_2103:
[----:B------:R-:W-:Y:S05]  /*cff60*/  BSYNC.RECONVERGENT B3 ;  /* 0x0000000000037941 */ /* 0x000fea0003800200 */
.L_x_2102:
        /* <DEDUP_REMOVED lines=43> */
.L_x_2105:
[----:B------:R-:W-:Y:S05]  /*d0220*/  BSYNC.RECONVERGENT B3 ;  /* 0x0000000000037941 */ /* 0x000fea0003800200 */
.L_x_2104:
        /* <DEDUP_REMOVED lines=41> */
.L_x_2107:
[----:B------:R-:W-:Y:S05]  /*d04c0*/  BSYNC.RECONVERGENT B3 ;  /* 0x0000000000037941 */ /* 0x000fea0003800200 */
.L_x_2106:
        /* <DEDUP_REMOVED lines=38> */
.L_x_2109:
[----:B------:R-:W-:Y:S05]  /*d0730*/  BSYNC.RECONVERGENT B3 ;  /* 0x0000000000037941 */ /* 0x000fea0003800200 */
.L_x_2108:
[----:B------:R-:W2:Y:S04]  /*d0740*/  LDL.64 R12, [R1+0x7a10] ;  /* 0x007a1000010c7983 */ /* 0x000ea80000100a00 */
[----:B------:R-:W3:Y:S04]  /*d0750*/  LDL.64 R86, [R1+0x6418] ;  /* 0x0064180001567983 */ /* 0x000ee80000100a00 */
[----:B------:R-:W4:Y:S04]  /*d0760*/  LDL.LU.64 R96, [R1+0x7f20] ;  /* 0x007f200001607983 */ /* 0x000f280000300a00 */
        /* <DEDUP_REMOVED lines=34> */
.L_x_2111:
[----:B------:R-:W-:Y:S05]  /*d0990*/  BSYNC.RECONVERGENT B3 ;  /* 0x0000000000037941 */ /* 0x000fea0003800200 */
.L_x_2110:
[----:B------:R-:W2:Y:S04]  /*d09a0*/  LDL.64 R86, [R1+0x7a38] ;  /* 0x007a380001567983 */ /* 0x000ea80000100a00 */
[----:B------:R-:W3:Y:S01]  /*d09b0*/  LDL.64 R84, [R1+0x80a0] ;  /* 0x0080a00001547983 */ /* 0x000ee20000100a00 */
[----:B0-----:R-:W0:Y:S01]  /*d09c0*/  MUFU.RCP64H R9, R65 ;  /* 0x0000004100097308 */ /* 0x001e220000001800 */
[----:B------:R-:W-:Y:S01]  /*d09d0*/  MOV R8, 0x1 ;  /* 0x0000000100087802 */ /* 0x000fe20000000f00 */
[----:B------:R-:W-:Y:S05]  /*d09e0*/  BSSY.RECONVERGENT B3, `(.L_x_2112) ;  /* 0x000001a000037945 */ /* 0x000fea0003800200 */
[----:B0-----:R-:W-:-:S08]  /*d09f0*/  DFMA R12, -R64, R8, 1 ;  /* 0x3ff00000400c742b */ /* 0x001fd00000000108 */
[----:B------:R-:W-:-:S08]  /*d0a00*/  DFMA R12, R12, R12, R12 ;  /* 0x0000000c0c0c722b */ /* 0x000fd0000000000c */
[----:B------:R-:W-:Y:S02]  /*d0a10*/  DFMA R12, R8, R12, R8 ;  /* 0x0000000c080c722b */ /* 0x000fe40000000008 */
[----:B--2---:R-:W-:-:S06]  /*d0a20*/  DFMA R8, R118, R86, R76 ;  /* 0x000000567608722b */ /* 0x004fcc000000004c */
[----:B------:R-:W-:Y:S02]  /*d0a30*/  DFMA R76, -R64, R12, 1 ;  /* 0x3ff00000404c742b */ /* 0x000fe4000000010c */
[-C--:B------:R-:W-:Y:S02]  /*d0a40*/  DFMA R72, R120, R86.reuse, R72 ;  /* 0x000000567848722b */ /* 0x080fe40000000048 */
[----:B---3--:R-:W-:-:S04]  /*d0a50*/  DFMA R78, R84, R86, R78 ;  /* 0x00000056544e722b */ /* 0x008fc8000000004e */
[----:B------:R-:W-:-:S08]  /*d0a60*/  DFMA R12, R12, R76, R12 ;  /* 0x0000004c0c0c722b */ /* 0x000fd0000000000c */
[----:B------:R-:W-:-:S08]  /*d0a70*/  DMUL R76, R12, -R8 ;  /* 0x800000080c4c7228 */ /* 0x000fd00000000000 */
[--C-:B------:R-:W-:Y:S02]  /*d0a80*/  DFMA R80, -R64, R76, -R8.reuse ;  /* 0x0000004c4050722b */ /* 0x100fe40000000908 */
[----:B------:R-:W-:-:S06]  /*d0a90*/  DADD R8, -RZ, -R8 ;  /* 0x00000000ff087229 */ /* 0x000fcc0000000908 */
[----:B------:R-:W-:Y:S02]  /*d0aa0*/  DFMA R88, R12, R80, R76 ;  /* 0x000000500c58722b */ /* 0x000fe4000000004c */
[----:B------:R-:W-:Y:S02]  /*d0ab0*/  DFMA R76, R122, R86, R82 ;  /* 0x000000567a4c722b */ /* 0x000fe40000000052 */
[----:B------:R-:W-:-:S03]  /*d0ac0*/  FSETP.GEU.AND P2, PT, |R9|, 6.5827683646048100446e-37, PT ;  /* 0x036000000900780b */ /* 0x000fc60003f4e200 */
        /* <DEDUP_REMOVED lines=11> */
.L_x_2113:
[----:B------:R-:W-:Y:S05]  /*d0b80*/  BSYNC.RECONVERGENT B3 ;  /* 0x0000000000037941 */ /* 0x000fea0003800200 */
.L_x_2112:
        /* <DEDUP_REMOVED lines=32> */
.L_x_2115:
[----:B------:R-:W-:Y:S05]  /*d0d90*/  BSYNC.RECONVERGENT B3 ;  /* 0x0000000000037941 */ /* 0x000fea0003800200 */
.L_x_2114:
[----:B------:R-:W2:Y:S04]  /*d0da0*/  LDL.64 R82, [R1+0x7b38] ;  /* 0x007b380001527983 */ /* 0x000ea80000100a00 */
[----:B------:R-:W3:Y:S01]  /*d0db0*/  LDL.64 R80, [R1+0x8210] ;  /* 0x0082100001507983 */ /* 0x000ee20000100a00 */
[----:B0-----:R-:W0:Y:S01]  /*d0dc0*/  MUFU.RCP64H R9, R75 ;  /* 0x0000004b00097308 */ /* 0x001e220000001800 */
        /* <DEDUP_REMOVED lines=11> */
[----:B---3--:R-:W-:Y:S02]  /*d0e80*/  DFMA R72, R80, R82, R78 ;  /* 0x000000525048722b */ /* 0x008fe4000000004e */
[----:B------:R-:W-:-:S03]  /*d0e90*/  DADD R8, -RZ, -R12 ;  /* 0x00000000ff087229 */ /* 0x000fc6000000090c */
[----:B------:R0:W-:Y:S03]  /*d0ea0*/  STL.64 [R1+0x7c28], R84 ;  /* 0x007c285401007387 */ /* 0x0001e60000100a00 */
[----:B------:R-:W-:Y:S01]  /*d0eb0*/  FFMA R0, RZ, R75, R85 ;  /* 0x0000004bff007223 */ /* 0x000fe20000000055 */
[----:B------:R0:W-:Y:S03]  /*d0ec0*/  STL.64 [R1+0x7f20], R72 ;  /* 0x007f204801007387 */ /* 0x0001e60000100a00 */
[----:B------:R-:W-:Y:S02]  /*d0ed0*/  FSETP.GEU.AND P2, PT, |R9|, 6.5827683646048100446e-37, PT ;  /* 0x036000000900780b */ /* 0x000fe40003f4e200 */
        /* <DEDUP_REMOVED lines=9> */
.L_x_2117:
[----:B------:R-:W-:Y:S05]  /*d0f70*/  BSYNC.RECONVERGENT B3 ;  /* 0x0000000000037941 */ /* 0x000fea0003800200 */
.L_x_2116:
[----:B0-----:R-:W2:Y:S04]  /*d0f80*/  LDL.64 R8, [R1+0x7b50] ;  /* 0x007b500001087983 */ /* 0x001ea80000100a00 */
[----:B------:R-:W3:Y:S04]  /*d0f90*/  LDL.64 R12, [R1+0x7a78] ;  /* 0x007a7800010c7983 */ /* 0x000ee80000100a00 */
[----:B------:R-:W-:Y:S04]  /*d0fa0*/  STL.64 [R1+0xac18], R30 ;  /* 0x00ac181e01007387 */ /* 0x000fe80000100a00 */
[----:B------:R0:W-:Y:S04]  /*d0fb0*/  STL.64 [R1+0xac10], R28 ;  /* 0x00ac101c01007387 */ /* 0x0001e80000100a00 */
[----:B------:R-:W4:Y:S04]  /*d0fc0*/  LDL.64 R72, [R1+0x7988] ;  /* 0x0079880001487983 */ /* 0x000f280000100a00 */
[----:B------:R-:W4:Y:S04]  /*d0fd0*/  LDL.64 R100, [R1+0x9ef0] ;  /* 0x009ef00001647983 */ /* 0x000f280000100a00 */
[----:B0-----:R-:W4:Y:S04]  /*d0fe0*/  LDL.128 R28, [R1+0x9b50] ;  /* 0x009b5000011c7983 */ /* 0x001f280000100c00 */
[----:B------:R-:W-:Y:S04]  /*d0ff0*/  STL.64 [R1+0xabd0], R10 ;  /* 0x00abd00a01007387 */ /* 0x000fe80000100a00 */
[----:B------:R-:W-:Y:S04]  /*d1000*/  STL.64 [R1+0xabc8], R6 ;  /* 0x00abc80601007387 */ /* 0x000fe80000100a00 */
[----:B------:R0:W-:Y:S04]  /*d1010*/  STL.64 [R1+0xabc0], R4 ;  /* 0x00abc00401007387 */ /* 0x0001e80000100a00 */
[----:B------:R-:W-:Y:S04]  /*d1020*/  STL.64 [R1+0xac08], R26 ;  /* 0x00ac081a01007387 */ /* 0x000fe80000100a00 */
[----:B------:R-:W-:Y:S04]  /*d1030*/  STL.64 [R1+0xac00], R24 ;  /* 0x00ac001801007387 */ /* 0x000fe80000100a00 */
[----:B------:R-:W-:Y:S04]  /*d1040*/  STL.64 [R1+0xabe8], R18 ;  /* 0x00abe81201007387 */ /* 0x000fe80000100a00 */
[----:B------:R1:W-:Y:S04]  /*d1050*/  STL.64 [R1+0xabe0], R16 ;  /* 0x00abe01001007387 */ /* 0x0003e80000100a00 */
[----:B------:R-:W-:Y:S04]  /*d1060*/  STL.64 [R1+0xabd8], R14 ;  /* 0x00abd80e01007387 */ /* 0x000fe80000100a00 */
[----:B0-----:R-:W4:Y:S04]  /*d1070*/  LDL.128 R4, [R1+0x9af0] ;  /* 0x009af00001047983 */ /* 0x001f280000100c00 */
[----:B------:R-:W-:Y:S04]  /*d1080*/  STL.64 [R1+0xac48], R42 ;  /* 0x00ac482a01007387 */ /* 0x000fe80000100a00 */
[----:B------:R0:W-:Y:S04]  /*d1090*/  STL.64 [R1+0xac40], R40 ;  /* 0x00ac402801007387 */ /* 0x0001e80000100a00 */
[----:B------:R-:W-:Y:S04]  /*d10a0*/  STL.64 [R1+0xac38], R38 ;  /* 0x00ac382601007387 */ /* 0x000fe80000100a00 */
[----:B------:R0:W-:Y:S04]  /*d10b0*/  STL.64 [R1+0xac30], R36 ;  /* 0x00ac302401007387 */ /* 0x0001e80000100a00 */
[----:B-1----:R-:W4:Y:S04]  /*d10c0*/  LDL.128 R16, [R1+0x9be0] ;  /* 0x009be00001107983 */ /* 0x002f280000100c00 */
[----:B------:R-:W4:Y:S04]  /*d10d0*/  LDL.128 R24, [R1+0x9bb0] ;  /* 0x009bb00001187983 */ /* 0x000f280000100c00 */
[----:B------:R-:W-:Y:S04]  /*d10e0*/  STL.64 [R1+0xac28], R34 ;  /* 0x00ac282201007387 */ /* 0x000fe80000100a00 */
[----:B------:R1:W-:Y:S04]  /*d10f0*/  STL.64 [R1+0xac20], R32 ;  /* 0x00ac202001007387 */ /* 0x0003e80000100a00 */
[----:B0-----:R-:W4:Y:S04]  /*d1100*/  LDL.128 R40, [R1+0x9b10] ;  /* 0x009b100001287983 */ /* 0x001f280000100c00 */
[----:B------:R-:W4:Y:S04]  /*d1110*/  LDL.128 R36, [R1+0x9bc0] ;  /* 0x009bc00001247983 */ /* 0x000f280000100c00 */
[----:B-1----:R-:W4:Y:S04]  /*d1120*/  LDL.128 R32, [R1+0x9b70] ;  /* 0x009b700001207983 */ /* 0x002f280000100c00 */
        /* <DEDUP_REMOVED lines=8> */
[----:B--2---:R-:W-:-:S03]  /*d11b0*/  DADD R82, -RZ, -R8 ;  /* 0x00000000ff527229 */ /* 0x004fc60000000908 */
[----:B------:R-:W2:Y:S01]  /*d11c0*/  LDL.128 R8, [R1+0x9bf0] ;  /* 0x009bf00001087983 */ /* 0x000ea20000100c00 */
[----:B---3--:R-:W-:-:S03]  /*d11d0*/  DADD R76, -RZ, -R12 ;  /* 0x00000000ff4c7229 */ /* 0x008fc6000000090c */
[----:B------:R-:W3:Y:S04]  /*d11e0*/  LDL.128 R12, [R1+0x9c50] ;  /* 0x009c5000010c7983 */ /* 0x000ee80000100c00 */
[----:B----4-:R0:W-:Y:S04]  /*d11f0*/  STL.128 [R1+0x6a40], R28 ;  /* 0x006a401c01007387 */ /* 0x0101e80000100c00 */
[----:B0-----:R-:W4:Y:S04]  /*d1200*/  LDL.128 R28, [R1+0x9b60] ;  /* 0x009b6000011c7983 */ /* 0x001f280000100c00 */
[----:B------:R-:W-:Y:S01]  /*d1210*/  STL.64 [R1+0xabb8], R2 ;  /* 0x00abb80201007387 */ /* 0x000fe20000100a00 */
[----:B------:R-:W-:-:S03]  /*d1220*/  DADD R98, -RZ, -R208 ;  /* 0x00000000ff627229 */ /* 0x000fc600000009d0 */
[----:B------:R-:W-:Y:S04]  /*d1230*/  STL.64 [R1+0xada8], R234 ;  /* 0x00ada8ea01007387 */ /* 0x000fe80000100a00 */
[----:B------:R-:W-:Y:S04]  /*d1240*/  STL.64 [R1+0xac58], R46 ;  /* 0x00ac582e01007387 */ /* 0x000fe80000100a00 */
[----:B------:R0:W-:Y:S04]  /*d1250*/  STL.64 [R1+0xac50], R44 ;  /* 0x00ac502c01007387 */ /* 0x0001e80000100a00 */
[----:B------:R-:W-:Y:S04]  /*d1260*/  STL.64 [R1+0xadb0], R208 ;  /* 0x00adb0d001007387 */ /* 0x000fe80000100a00 */
[----:B------:R1:W-:Y:S04]  /*d1270*/  STL.128 [R1+0x6a80], R4 ;  /* 0x006a800401007387 */ /* 0x0003e80000100c00 */
[----:B------:R-:W-:Y:S04]  /*d1280*/  STL.64 [R1+0xad80], R224 ;  /* 0x00ad80e001007387 */ /* 0x000fe80000100a00 */
[----:B0-----:R-:W4:Y:S04]  /*d1290*/  LDL.128 R44, [R1+0x9c10] ;  /* 0x009c1000012c7983 */ /* 0x001f280000100c00 */
[----:B------:R-:W-:Y:S04]  /*d12a0*/  STL.64 [R1+0xad90], R228 ;  /* 0x00ad90e401007387 */ /* 0x000fe80000100a00 */
[----:B------:R0:W-:Y:S01]  /*d12b0*/  STL.128 [R1+0x6a70], R16 ;  /* 0x006a701001007387 */ /* 0x0001e20000100c00 */
[----:B-1----:R-:W-:Y:S01]  /*d12c0*/  MOV R4, R6 ;  /* 0x0000000600047202 */ /* 0x002fe20000000f00 */
[----:B------:R-:W-:-:S02]  /*d12d0*/  IMAD.MOV.U32 R5, RZ, RZ, R7 ;  /* 0x000000ffff057224 */ /* 0x000fc400078e0007 */
[----:B------:R-:W-:Y:S01]  /*d12e0*/  STL.128 [R1+0x6ab0], R24 ;  /* 0x006ab01801007387 */ /* 0x000fe20000100c00 */
[----:B------:R-:W-:Y:S01]  /*d12f0*/  MOV R208, R24 ;  /* 0x0000001800d07202 */ /* 0x000fe20000000f00 */
[----:B------:R-:W-:Y:S01]  /*d1300*/  IMAD.MOV.U32 R209, RZ, RZ, R25 ;  /* 0x000000ffffd17224 */ /* 0x000fe200078e0019 */
[----:B------:R-:W-:Y:S01]  /*d1310*/  MOV R235, R27 ;  /* 0x0000001b00eb7202 */ /* 0x000fe20000000f00 */
[----:B------:R-:W-:Y:S01]  /*d1320*/  IMAD.MOV.U32 R234, RZ, RZ, R26 ;  /* 0x000000ffffea7224 */ /* 0x000fe200078e001a */
[----:B------:R1:W-:Y:S04]  /*d1330*/  STL.64 [R1+0xad88], R226 ;  /* 0x00ad88e201007387 */ /* 0x0003e80000100a00 */
[----:B0-----:R-:W4:Y:S04]  /*d1340*/  LDL.128 R16, [R1+0x9d90] ;  /* 0x009d900001107983 */ /* 0x001f280000100c00 */
[----:B------:R0:W-:Y:S04]  /*d1350*/  STL.128 [R1+0x6a90], R40 ;  /* 0x006a902801007387 */ /* 0x0001e80000100c00 */
[----:B------:R-:W-:Y:S01]  /*d1360*/  STL.128 [R1+0x6aa0], R36 ;  /* 0x006aa02401007387 */ /* 0x000fe20000100c00 */
[----:B------:R-:W-:Y:S01]  /*d1370*/  IMAD.MOV.U32 R228, RZ, RZ, R32 ;  /* 0x000000ffffe47224 */ /* 0x000fe200078e0020 */
[----:B------:R-:W-:Y:S01]  /*d1380*/  MOV R229, R33 ;  /* 0x0000002100e57202 */ /* 0x000fe20000000f00 */
[----:B-1----:R-:W-:Y:S01]  /*d1390*/  IMAD.MOV.U32 R226, RZ, RZ, R34 ;  /* 0x000000ffffe27224 */ /* 0x002fe200078e0022 */
[----:B------:R-:W4:Y:S01]  /*d13a0*/  LDL.128 R24, [R1+0x9dd0] ;  /* 0x009dd00001187983 */ /* 0x000f220000100c00 */
[----:B------:R-:W-:-:S03]  /*d13b0*/  IMAD.MOV.U32 R227, RZ, RZ, R35 ;  /* 0x000000ffffe37224 */ /* 0x000fc600078e0023 */
[----:B------:R1:W-:Y:S04]  /*d13c0*/  STL.128 [R1+0x6ad0], R32 ;  /* 0x006ad02001007387 */ /* 0x0003e80000100c00 */
[----:B0-----:R-:W4:Y:S04]  /*d13d0*/  LDL.128 R40, [R1+0x9e10] ;  /* 0x009e100001287983 */ /* 0x001f280000100c00 */
[----:B-1----:R-:W4:Y:S01]  /*d13e0*/  LDL.128 R32, [R1+0x9e00] ;  /* 0x009e000001207983 */ /* 0x002f220000100c00 */
[----:B--2---:R-:W-:Y:S02]  /*d13f0*/  IMAD.MOV.U32 R2, RZ, RZ, R8 ;  /* 0x000000ffff027224 */ /* 0x004fe400078e0008 */
[----:B------:R-:W-:Y:S01]  /*d1400*/  IMAD.MOV.U32 R3, RZ, RZ, R9 ;  /* 0x000000ffff037224 */ /* 0x000fe200078e0009 */
[----:B---3--:R-:W-:Y:S04]  /*d1410*/  STL.128 [R1+0x6a30], R12 ;  /* 0x006a300c01007387 */ /* 0x008fe80000100c00 */
[----:B------:R0:W-:Y:S04]  /*d1420*/  STL.64 [R1+0xadb8], R12 ;  /* 0x00adb80c01007387 */ /* 0x0001e80000100a00 */
[----:B------:R1:W-:Y:S01]  /*d1430*/  STL.64 [R1+0xadc0], R2 ;  /* 0x00adc00201007387 */ /* 0x0003e20000100a00 */
[----:B0-----:R-:W-:-:S02]  /*d1440*/  IMAD.MOV.U32 R12, RZ, RZ, R38 ;  /* 0x000000ffff0c7224 */ /* 0x001fc400078e0026 */
[----:B------:R-:W-:Y:S02]  /*d1450*/  IMAD.MOV.U32 R13, RZ, RZ, R39 ;  /* 0x000000ffff0d7224 */ /* 0x000fe400078e0027 */
[----:B-1----:R-:W-:Y:S01]  /*d1460*/  IMAD.MOV.U32 R2, RZ, RZ, R36 ;  /* 0x000000ffff027224 */ /* 0x002fe200078e0024 */
[----:B------:R-:W-:Y:S02]  /*d1470*/  MOV R3, R37 ;  /* 0x0000002500037202 */ /* 0x000fe40000000f00 */
[----:B------:R-:W2:Y:S04]  /*d1480*/  LDL.128 R36, [R1+0x9dc0] ;  /* 0x009dc00001247983 */ /* 0x000ea80000100c00 */
[----:B----4-:R0:W-:Y:S01]  /*d1490*/  STL.128 [R1+0x6ae0], R28 ;  /* 0x006ae01c01007387 */ /* 0x0101e20000100c00 */
[----:B------:R-:W-:Y:S01]  /*d14a0*/  MOV R224, R28 ;  /* 0x0000001c00e07202 */ /* 0x000fe20000000f00 */
[----:B------:R-:W-:Y:S01]  /*d14b0*/  IMAD.MOV.U32 R225, RZ, RZ, R29 ;  /* 0x000000ffffe17224 */ /* 0x000fe200078e001d */
[----:B------:R-:W-:Y:S01]  /*d14c0*/  MOV R7, R31 ;  /* 0x0000001f00077202 */ /* 0x000fe20000000f00 */
[----:B------:R-:W-:-:S02]  /*d14d0*/  IMAD.MOV.U32 R6, RZ, RZ, R30 ;  /* 0x000000ffff067224 */ /* 0x000fc400078e001e */
[----:B0-----:R-:W3:Y:S01]  /*d14e0*/  LDL.128 R28, [R1+0x9bd0] ;  /* 0x009bd000011c7983 */ /* 0x001ee20000100c00 */
[----:B------:R-:W-:Y:S01]  /*d14f0*/  DADD R96, -RZ, -R72 ;  /* 0x00000000ff607229 */ /* 0x000fe20000000948 */
[----:B------:R-:W-:Y:S01]  /*d1500*/  IMAD.MOV.U32 R102, RZ, RZ, R100 ;  /* 0x000000ffff667224 */ /* 0x000fe200078e0064 */
[----:B------:R-:W-:Y:S01]  /*d1510*/  MOV R103, R101 ;  /* 0x0000006500677202 */ /* 0x000fe20000000f00 */
[----:B------:R0:W-:Y:S04]  /*d1520*/  STL.64 [R1+0xad60], R216 ;  /* 0x00ad60d801007387 */ /* 0x0001e80000100a00 */
[----:B------:R1:W-:Y:S04]  /*d1530*/  STL.64 [R1+0xad70], R220 ;  /* 0x00ad70dc01007387 */ /* 0x0003e80000100a00 */
[----:B------:R4:W-:Y:S04]  /*d1540*/  STL.64 [R1+0xac60], R48 ;  /* 0x00ac603001007387 */ /* 0x0009e80000100a00 */
[----:B------:R4:W-:Y:S01]  /*d1550*/  STL.128 [R1+0x6b10], R44 ;  /* 0x006b102c01007387 */ /* 0x0009e20000100c00 */
[----:B0-----:R-:W-:Y:S01]  /*d1560*/  IMAD.MOV.U32 R216, RZ, RZ, R46 ;  /* 0x000000ffffd87224 */ /* 0x001fe200078e002e */
[----:B------:R-:W-:-:S02]  /*d1570*/  MOV R217, R47 ;  /* 0x0000002f00d97202 */ /* 0x000fc40000000f00 */
[----:B------:R-:W-:Y:S04]  /*d1580*/  STL.64 [R1+0xad28], R200 ;  /* 0x00ad28c801007387 */ /* 0x000fe80000100a00 */
[----:B------:R-:W-:Y:S04]  /*d1590*/  STL.64 [R1+0xad00], R190 ;  /* 0x00ad00be01007387 */ /* 0x000fe80000100a00 */
[----:B------:R-:W-:Y:S04]  /*d15a0*/  STL.64 [R1+0xacf8], R188 ;  /* 0x00acf8bc01007387 */ /* 0x000fe80000100a00 */
[----:B------:R-:W-:Y:S04]  /*d15b0*/  STL.64 [R1+0xac80], R56 ;  /* 0x00ac803801007387 */ /* 0x000fe80000100a00 */
[----:B------:R-:W-:Y:S04]  /*d15c0*/  STL.64 [R1+0xac78], R54 ;  /* 0x00ac783601007387 */ /* 0x000fe80000100a00 */
[----:B------:R0:W-:Y:S01]  /*d15d0*/  STL.64 [R1+0xac70], R52 ;  /* 0x00ac703401007387 */ /* 0x0001e20000100a00 */
[----:B-1----:R-:W-:Y:S01]  /*d15e0*/  IMAD.MOV.U32 R220, RZ, RZ, R18 ;  /* 0x000000ffffdc7224 */ /* 0x002fe200078e0012 */
[----:B------:R-:W-:Y:S01]  /*d15f0*/  MOV R221, R19 ;  /* 0x0000001300dd7202 */ /* 0x000fe20000000f00 */
[----:B------:R-:W-:Y:S01]  /*d1600*/  IMAD.MOV.U32 R14, RZ, RZ, R16 ;  /* 0x000000ffff0e7224 */ /* 0x000fe200078e0010 */
[----:B------:R-:W-:Y:S01]  /*d1610*/  STL.128 [R1+0x6940], R96 ;  /* 0x0069406001007387 */ /* 0x000fe20000100c00 */
[----:B------:R-:W-:-:S03]  /*d1620*/  IMAD.MOV.U32 R15, RZ, RZ, R17 ;  /* 0x000000ffff0f7224 */ /* 0x000fc600078e0011 */
[----:B------:R1:W-:Y:S04]  /*d1630*/  STL.128 [R1+0x6b00], R16 ;  /* 0x006b001001007387 */ /* 0x0003e80000100c00 */
[----:B------:R1:W-:Y:S01]  /*d1640*/  STL.128 [R1+0x6b40], R24 ;  /* 0x006b401801007387 */ /* 0x0003e20000100c00 */
[----:B----4-:R-:W-:Y:S01]  /*d1650*/  IMAD.MOV.U32 R48, RZ, RZ, R26 ;  /* 0x000000ffff307224 */ /* 0x010fe200078e001a */
[----:B------:R-:W-:Y:S01]  /*d1660*/  MOV R49, R27 ;  /* 0x0000001b00317202 */ /* 0x000fe20000000f00 */
[----:B------:R-:W-:Y:S01]  /*d1670*/  IMAD.MOV.U32 R46, RZ, RZ, R24 ;  /* 0x000000ffff2e7224 */ /* 0x000fe200078e0018 */
[----:B------:R4:W-:Y:S01]  /*d1680*/  STL.128 [R1+0x6a50], R100 ;  /* 0x006a506401007387 */ /* 0x0009e20000100c00 */
[----:B------:R-:W-:-:S03]  /*d1690*/  IMAD.MOV.U32 R47, RZ, RZ, R25 ;  /* 0x000000ffff2f7224 */ /* 0x000fc600078e0019 */
[----:B0-----:R-:W3:Y:S01]  /*d16a0*/  LDL.128 R52, [R1+0x9cb0] ;  /* 0x009cb00001347983 */ /* 0x001ee20000100c00 */
[----:B------:R-:W-:Y:S01]  /*d16b0*/  IMAD.MOV.U32 R188, RZ, RZ, R42 ;  /* 0x000000ffffbc7224 */ /* 0x000fe200078e002a */
[----:B------:R-:W-:Y:S01]  /*d16c0*/  MOV R56, R40 ;  /* 0x0000002800387202 */ /* 0x000fe20000000f00 */
[----:B------:R-:W-:Y:S01]  /*d16d0*/  IMAD.MOV.U32 R189, RZ, RZ, R43 ;  /* 0x000000ffffbd7224 */ /* 0x000fe200078e002b */
[----:B-1----:R-:W3:Y:S01]  /*d16e0*/  LDL.128 R16, [R1+0x9ee0] ;  /* 0x009ee00001107983 */ /* 0x002ee20000100c00 */
[----:B------:R-:W-:-:S03]  /*d16f0*/  IMAD.MOV.U32 R57, RZ, RZ, R41 ;  /* 0x000000ffff397224 */ /* 0x000fc600078e0029 */
[----:B------:R0:W-:Y:S04]  /*d1700*/  STL.128 [R1+0x6b20], R40 ;  /* 0x006b202801007387 */ /* 0x0001e80000100c00 */
[----:B------:R-:W3:Y:S01]  /*d1710*/  LDL.128 R24, [R1+0x9c90] ;  /* 0x009c900001187983 */ /* 0x000ee20000100c00 */
[----:B----4-:R-:W-:Y:S01]  /*d1720*/  IMAD.MOV.U32 R100, RZ, RZ, R32 ;  /* 0x000000ffff647224 */ /* 0x010fe200078e0020 */
[----:B------:R-:W-:Y:S01]  /*d1730*/  MOV R101, R33 ;  /* 0x0000002100657202 */ /* 0x000fe20000000f00 */
[----:B------:R-:W-:Y:S01]  /*d1740*/  IMAD.MOV.U32 R102, RZ, RZ, R34 ;  /* 0x000000ffff667224 */ /* 0x000fe200078e0022 */
[----:B------:R-:W-:Y:S01]  /*d1750*/  STL.64 [R1+0xac98], R62 ;  /* 0x00ac983e01007387 */ /* 0x000fe20000100a00 */
[----:B------:R-:W-:-:S03]  /*d1760*/  IMAD.MOV.U32 R103, RZ, RZ, R35 ;  /* 0x000000ffff677224 */ /* 0x000fc600078e0023 */
[----:B------:R1:W-:Y:S04]  /*d1770*/  STL.64 [R1+0xac90], R60 ;  /* 0x00ac903c01007387 */ /* 0x0003e80000100a00 */
[----:B0-----:R-:W4:Y:S04]  /*d1780*/  LDL.128 R40, [R1+0x9ea0] ;  /* 0x009ea00001287983 */ /* 0x001f280000100c00 */
[----:B------:R0:W-:Y:S04]  /*d1790*/  STL.128 [R1+0x6b90], R32 ;  /* 0x006b902001007387 */ /* 0x0001e80000100c00 */
[----:B-1----:R-:W4:Y:S04]  /*d17a0*/  LDL.128 R60, [R1+0x9cc0] ;  /* 0x009cc000013c7983 */ /* 0x002f280000100c00 */
[----:B0-----:R-:W4:Y:S04]  /*d17b0*/  LDL.128 R32, [R1+0x9c80] ;  /* 0x009c800001207983 */ /* 0x001f280000100c00 */
[----:B--2---:R0:W-:Y:S01]  /*d17c0*/  STL.128 [R1+0x6b80], R36 ;  /* 0x006b802401007387 */ /* 0x0041e20000100c00 */
[----:B------:R-:W-:Y:S01]  /*d17d0*/  IMAD.MOV.U32 R200, RZ, RZ, R38 ;  /* 0x000000ffffc87224 */ /* 0x000fe200078e0026 */
[----:B------:R-:W-:Y:S01]  /*d17e0*/  MOV R190, R36 ;  /* 0x0000002400be7202 */ /* 0x000fe20000000f00 */
[----:B------:R-:W-:-:S02]  /*d17f0*/  IMAD.MOV.U32 R201, RZ, RZ, R39 ;  /* 0x000000ffffc97224 */ /* 0x000fc400078e0027 */
[----:B------:R-:W-:Y:S02]  /*d1800*/  IMAD.MOV.U32 R191, RZ, RZ, R37 ;  /* 0x000000ffffbf7224 */ /* 0x000fe400078e0025 */
[----:B0-----:R-:W2:Y:S04]  /*d1810*/  LDL.128 R36, [R1+0x9c40] ;  /* 0x009c400001247983 */ /* 0x001ea80000100c00 */
[----:B---3--:R0:W-:Y:S01]  /*d1820*/  STL.128 [R1+0x6ba0], R28 ;  /* 0x006ba01c01007387 */ /* 0x0081e20000100c00 */
[----:B------:R-:W-:Y:S01]  /*d1830*/  MOV R98, R30 ;  /* 0x0000001e00627202 */ /* 0x000fe20000000f00 */
[----:B------:R-:W-:Y:S01]  /*d1840*/  IMAD.MOV.U32 R99, RZ, RZ, R31 ;  /* 0x000000ffff637224 */ /* 0x000fe200078e001f */
[----:B------:R-:W-:Y:S01]  /*d1850*/  MOV R97, R29 ;  /* 0x0000001d00617202 */ /* 0x000fe20000000f00 */
[----:B------:R-:W-:-:S02]  /*d1860*/  IMAD.MOV.U32 R96, RZ, RZ, R28 ;  /* 0x000000ffff607224 */ /* 0x000fc400078e001c */
[----:B0-----:R-:W3:Y:S01]  /*d1870*/  LDL.128 R28, [R1+0x9d70] ;  /* 0x009d7000011c7983 */ /* 0x001ee20000100c00 */
[----:B------:R-:W-:-:S03]  /*d1880*/  DADD R80, -RZ, -R80 ;  /* 0x00000000ff507229 */ /* 0x000fc60000000950 */
[----:B------:R0:W-:Y:S04]  /*d1890*/  STL.128 [R1+0x6a60], R8 ;  /* 0x006a600801007387 */ /* 0x0001e80000100c00 */
[----:B------:R-:W-:Y:S04]  /*d18a0*/  STL.64 [R1+0xace8], R184 ;  /* 0x00ace8b801007387 */ /* 0x000fe80000100a00 */
[----:B------:R-:W-:Y:S04]  /*d18b0*/  STL.64 [R1+0xac68], R50 ;  /* 0x00ac683201007387 */ /* 0x000fe80000100a00 */
[----:B------:R1:W-:Y:S04]  /*d18c0*/  STL.128 [R1+0x6900], R80 ;  /* 0x0069005001007387 */ /* 0x0003e80000100c00 */
[----:B0-----:R-:W3:Y:S04]  /*d18d0*/  LDL.128 R8, [R1+0x9b40] ;  /* 0x009b400001087983 */ /* 0x001ee80000100c00 */
[----:B-1----:R-:W3:Y:S04]  /*d18e0*/  LDL.128 R80, [R1+0x9c20] ;  /* 0x009c200001507983 */ /* 0x002ee80000100c00 */
[----:B------:R0:W-:Y:S01]  /*d18f0*/  STL.128 [R1+0x6bb0], R52 ;  /* 0x006bb03401007387 */ /* 0x0001e20000100c00 */
[----:B------:R-:W-:Y:S01]  /*d1900*/  IMAD.MOV.U32 R184, RZ, RZ, R52 ;  /* 0x000000ffffb87224 */ /* 0x000fe200078e0034 */
[----:B------:R-:W-:Y:S01]  /*d1910*/  MOV R50, R54 ;  /* 0x0000003600327202 */ /* 0x000fe20000000f00 */
[----:B------:R-:W-:Y:S01]  /*d1920*/  IMAD.MOV.U32 R185, RZ, RZ, R53 ;  /* 0x000000ffffb97224 */ /* 0x000fe200078e0035 */
[----:B------:R1:W-:Y:S01]  /*d1930*/  STL.128 [R1+0x6bc0], R16 ;  /* 0x006bc01001007387 */ /* 0x0003e20000100c00 */
[----:B------:R-:W-:Y:S01]  /*d1940*/  IMAD.MOV.U32 R51, RZ, RZ, R55 ;  /* 0x000000ffff337224 */ /* 0x000fe200078e0037 */
[----:B------:R-:W-:Y:S01]  /*d1950*/  MOV R169, R17 ;  /* 0x0000001100a97202 */ /* 0x000fe20000000f00 */
[----:B------:R-:W-:-:S02]  /*d1960*/  IMAD.MOV.U32 R170, RZ, RZ, R18 ;  /* 0x000000ffffaa7224 */ /* 0x000fc400078e0012 */
[----:B------:R-:W-:Y:S02]  /*d1970*/  IMAD.MOV.U32 R171, RZ, RZ, R19 ;  /* 0x000000ffffab7224 */ /* 0x000fe400078e0013 */
[----:B------:R-:W-:Y:S01]  /*d1980*/  IMAD.MOV.U32 R168, RZ, RZ, R16 ;  /* 0x000000ffffa87224 */ /* 0x000fe200078e0010 */
[----:B------:R1:W-:Y:S01]  /*d1990*/  STL.128 [R1+0x6bf0], R24 ;  /* 0x006bf01801007387 */ /* 0x0003e20000100c00 */
[----:B------:R-:W-:Y:S01]  /*d19a0*/  IMAD.MOV.U32 R142, RZ, RZ, R26 ;  /* 0x000000ffff8e7224 */ /* 0x000fe200078e001a */
[----:B------:R-:W-:Y:S01]  /*d19b0*/  MOV R143, R27 ;  /* 0x0000001b008f7202 */ /* 0x000fe20000000f00 */
[----:B------:R-:W-:Y:S01]  /*d19c0*/  IMAD.MOV.U32 R140, RZ, RZ, R24 ;  /* 0x000000ffff8c7224 */ /* 0x000fe200078e0018 */
[----:B0-----:R-:W3:Y:S01]  /*d19d0*/  LDL.128 R52, [R1+0x9e70] ;  /* 0x009e700001347983 */ /* 0x001ee20000100c00 */
[----:B------:R-:W-:-:S03]  /*d19e0*/  IMAD.MOV.U32 R141, RZ, RZ, R25 ;  /* 0x000000ffff8d7224 */ /* 0x000fc600078e0019 */
[----:B----4-:R0:W-:Y:S01]  /*d19f0*/  STL.128 [R1+0x6bd0], R40 ;  /* 0x006bd02801007387 */ /* 0x0101e20000100c00 */
[----:B-1----:R-:W-:Y:S01]  /*d1a00*/  MOV R18, R42 ;  /* 0x0000002a00127202 */ /* 0x002fe20000000f00 */
[----:B------:R-:W-:Y:S01]  /*d1a10*/  IMAD.MOV.U32 R19, RZ, RZ, R43 ;  /* 0x000000ffff137224 */ /* 0x000fe200078e002b */
[----:B------:R-:W-:Y:S01]  /*d1a20*/  MOV R73, R41 ;  /* 0x0000002900497202 */ /* 0x000fe20000000f00 */
[----:B------:R-:W-:Y:S01]  /*d1a30*/  IMAD.MOV.U32 R72, RZ, RZ, R40 ;  /* 0x000000ffff487224 */ /* 0x000fe200078e0028 */
[----:B------:R-:W4:Y:S01]  /*d1a40*/  LDL.128 R24, [R1+0x9d80] ;  /* 0x009d800001187983 */ /* 0x000f220000100c00 */
[----:B------:R-:W-:-:S03]  /*d1a50*/  IMAD.MOV.U32 R162, RZ, RZ, R62 ;  /* 0x000000ffffa27224 */ /* 0x000fc600078e003e */
[----:B------:R1:W-:Y:S01]  /*d1a60*/  STL.128 [R1+0x6be0], R60 ;  /* 0x006be03c01007387 */ /* 0x0003e20000100c00 */
[----:B------:R-:W-:Y:S01]  /*d1a70*/  IMAD.MOV.U32 R163, RZ, RZ, R63 ;  /* 0x000000ffffa37224 */ /* 0x000fe200078e003f */
[----:B------:R-:W-:Y:S01]  /*d1a80*/  MOV R160, R60 ;  /* 0x0000003c00a07202 */ /* 0x000fe20000000f00 */
[----:B------:R-:W-:Y:S01]  /*d1a90*/  IMAD.MOV.U32 R161, RZ, RZ, R61 ;  /* 0x000000ffffa17224 */ /* 0x000fe200078e003d */
[----:B0-----:R-:W4:Y:S04]  /*d1aa0*/  LDL.128 R40, [R1+0x9c60] ;  /* 0x009c600001287983 */ /* 0x001f280000100c00 */
[----:B------:R-:W-:Y:S01]  /*d1ab0*/  STL.128 [R1+0x6c20], R32 ;  /* 0x006c202001007387 */ /* 0x000fe20000100c00 */
[----:B------:R-:W-:Y:S02]  /*d1ac0*/  IMAD.MOV.U32 R16, RZ, RZ, R32 ;  /* 0x000000ffff107224 */ /* 0x000fe400078e0020 */
[----:B------:R-:W-:Y:S01]  /*d1ad0*/  IMAD.MOV.U32 R17, RZ, RZ, R33 ;  /* 0x000000ffff117224 */ /* 0x000fe200078e0021 */
[----:B-1----:R-:W4:Y:S04]  /*d1ae0*/  LDL.128 R60, [R1+0x9d60] ;  /* 0x009d6000013c7983 */ /* 0x002f280000100c00 */
[----:B--2---:R0:W-:Y:S01]  /*d1af0*/  STL.128 [R1+0x6c10], R36 ;  /* 0x006c102401007387 */ /* 0x0041e20000100c00 */
[----:B------:R-:W-:-:S02]  /*d1b00*/  IMAD.MOV.U32 R156, RZ, RZ, R36 ;  /* 0x000000ffff9c7224 */ /* 0x000fc400078e0024 */
[----:B------:R-:W-:Y:S02]  /*d1b10*/  IMAD.MOV.U32 R157, RZ, RZ, R37 ;  /* 0x000000ffff9d7224 */ /* 0x000fe400078e0025 */
[----:B0-----:R-:W-:Y:S01]  /*d1b20*/  IMAD.MOV.U32 R36, RZ, RZ, R34 ;  /* 0x000000ffff247224 */ /* 0x001fe200078e0022 */
[----:B------:R-:W-:Y:S02]  /*d1b30*/  MOV R37, R35 ;  /* 0x0000002300257202 */ /* 0x000fe40000000f00 */
[----:B------:R-:W2:Y:S04]  /*d1b40*/  LDL.128 R32, [R1+0x9d50] ;  /* 0x009d500001207983 */ /* 0x000ea80000100c00 */
[----:B---3--:R0:W-:Y:S01]  /*d1b50*/  STL.128 [R1+0x6c30], R28 ;  /* 0x006c301c01007387 */ /* 0x0081e20000100c00 */
[----:B------:R-:W-:Y:S01]  /*d1b60*/  MOV R154, R30 ;  /* 0x0000001e009a7202 */ /* 0x000fe20000000f00 */
[----:B------:R-:W-:Y:S01]  /*d1b70*/  IMAD.MOV.U32 R155, RZ, RZ, R31 ;  /* 0x000000ffff9b7224 */ /* 0x000fe200078e001f */
[----:B------:R-:W-:Y:S01]  /*d1b80*/  MOV R153, R29 ;  /* 0x0000001d00997202 */ /* 0x000fe20000000f00 */
[----:B------:R-:W-:-:S02]  /*d1b90*/  IMAD.MOV.U32 R152, RZ, RZ, R28 ;  /* 0x000000ffff987224 */ /* 0x000fc400078e001c */
[----:B0-----:R-:W3:Y:S01]  /*d1ba0*/  LDL.128 R28, [R1+0x9ce0] ;  /* 0x009ce000011c7983 */ /* 0x001ee20000100c00 */
[----:B------:R-:W-:Y:S02]  /*d1bb0*/  DADD R78, -RZ, -R78 ;  /* 0x00000000ff4e7229 */ /* 0x000fe4000000094e */
[----:B------:R-:W-:Y:S02]  /*d1bc0*/  DADD R92, -RZ, -R92 ;  /* 0x00000000ff5c7229 */ /* 0x000fe4000000095c */
[----:B------:R-:W-:Y:S01]  /*d1bd0*/  DADD R94, -RZ, -R94 ;  /* 0x00000000ff5e7229 */ /* 0x000fe2000000095e */
[----:B------:R0:W-:Y:S04]  /*d1be0*/  STL.64 [R1+0xad78], R222 ;  /* 0x00ad78de01007387 */ /* 0x0001e80000100a00 */
[----:B------:R1:W-:Y:S04]  /*d1bf0*/  STL.128 [R1+0x6af0], R8 ;  /* 0x006af00801007387 */ /* 0x0003e80000100c00 */
[----:B------:R-:W-:Y:S01]  /*d1c00*/  STL.128 [R1+0x6930], R92 ;  /* 0x0069305c01007387 */ /* 0x000fe20000100c00 */
[----:B0-----:R-:W-:-:S02]  /*d1c10*/  IMAD.MOV.U32 R222, RZ, RZ, R10 ;  /* 0x000000ffffde7224 */ /* 0x001fc400078e000a */
[----:B------:R-:W-:Y:S01]  /*d1c20*/  IMAD.MOV.U32 R223, RZ, RZ, R11 ;  /* 0x000000ffffdf7224 */ /* 0x000fe200078e000b */
[----:B------:R0:W-:Y:S01]  /*d1c30*/  STL.128 [R1+0x68f0], R76 ;  /* 0x0068f04c01007387 */ /* 0x0001e20000100c00 */
[----:B------:R-:W-:Y:S01]  /*d1c40*/  IMAD.MOV.U32 R238, RZ, RZ, R82 ;  /* 0x000000ffffee7224 */ /* 0x000fe200078e0052 */
[----:B-1----:R-:W-:Y:S01]  /*d1c50*/  MOV R10, R8 ;  /* 0x00000008000a7202 */ /* 0x002fe20000000f00 */
[----:B------:R-:W-:Y:S01]  /*d1c60*/  IMAD.MOV.U32 R11, RZ, RZ, R9 ;  /* 0x000000ffff0b7224 */ /* 0x000fe200078e0009 */
[----:B------:R1:W-:Y:S01]  /*d1c70*/  STL.128 [R1+0x6cd0], R80 ;  /* 0x006cd05001007387 */ /* 0x0003e20000100c00 */
[----:B------:R-:W-:Y:S01]  /*d1c80*/  IMAD.MOV.U32 R239, RZ, RZ, R83 ;  /* 0x000000ffffef7224 */ /* 0x000fe200078e0053 */
[----:B------:R-:W-:Y:S01]  /*d1c90*/  MOV R236, R80 ;  /* 0x0000005000ec7202 */ /* 0x000fe20000000f00 */
[----:B------:R-:W-:Y:S01]  /*d1ca0*/  IMAD.MOV.U32 R237, RZ, RZ, R81 ;  /* 0x000000ffffed7224 */ /* 0x000fe200078e0051 */
[----:B0-----:R-:W3:Y:S04]  /*d1cb0*/  LDL.128 R76, [R1+0x9cd0] ;  /* 0x009cd000014c7983 */ /* 0x001ee80000100c00 */
[----:B------:R0:W-:Y:S01]  /*d1cc0*/  STL.128 [R1+0x6c50], R52 ;  /* 0x006c503401007387 */ /* 0x0001e20000100c00 */
[----:B------:R-:W-:Y:S01]  /*d1cd0*/  IMAD.MOV.U32 R148, RZ, RZ, R52 ;  /* 0x000000ffff947224 */ /* 0x000fe200078e0034 */
[----:B------:R-:W-:Y:S01]  /*d1ce0*/  MOV R149, R53 ;  /* 0x0000003500957202 */ /* 0x000fe20000000f00 */
[----:B------:R-:W-:Y:S01]  /*d1cf0*/  IMAD.MOV.U32 R150, RZ, RZ, R54 ;  /* 0x000000ffff967224 */ /* 0x000fe200078e0036 */
[----:B-1----:R-:W3:Y:S01]  /*d1d00*/  LDL.128 R80, [R1+0x9d40] ;  /* 0x009d400001507983 */ /* 0x002ee20000100c00 */
[----:B------:R-:W-:-:S03]  /*d1d10*/  IMAD.MOV.U32 R151, RZ, RZ, R55 ;  /* 0x000000ffff977224 */ /* 0x000fc600078e0037 */
[----:B----4-:R1:W-:Y:S01]  /*d1d20*/  STL.128 [R1+0x6c70], R24 ;  /* 0x006c701801007387 */ /* 0x0103e20000100c00 */
[----:B------:R-:W-:Y:S02]  /*d1d30*/  IMAD.MOV.U32 R8, RZ, RZ, R26 ;  /* 0x000000ffff087224 */ /* 0x000fe400078e001a */
[----:B------:R-:W-:Y:S01]  /*d1d40*/  IMAD.MOV.U32 R9, RZ, RZ, R27 ;  /* 0x000000ffff097224 */ /* 0x000fe200078e001b */
[----:B0-----:R-:W4:Y:S04]  /*d1d50*/  LDL.128 R52, [R1+0x9c30] ;  /* 0x009c300001347983 */ /* 0x001f280000100c00 */
[----:B------:R0:W-:Y:S01]  /*d1d60*/  STL.128 [R1+0x6c60], R40 ;  /* 0x006c602801007387 */ /* 0x0001e20000100c00 */
[----:B------:R-:W-:Y:S01]  /*d1d70*/  MOV R164, R40 ;  /* 0x0000002800a47202 */ /* 0x000fe20000000f00 */
[----:B------:R-:W-:Y:S01]  /*d1d80*/  IMAD.MOV.U32 R165, RZ, RZ, R41 ;  /* 0x000000ffffa57224 */ /* 0x000fe200078e0029 */
[----:B------:R-:W-:Y:S01]  /*d1d90*/  MOV R167, R43 ;  /* 0x0000002b00a77202 */ /* 0x000fe20000000f00 */
[----:B------:R-:W-:Y:S01]  /*d1da0*/  IMAD.MOV.U32 R166, RZ, RZ, R42 ;  /* 0x000000ffffa67224 */ /* 0x000fe200078e002a */
[----:B-1----:R-:W-:Y:S01]  /*d1db0*/  MOV R26, R24 ;  /* 0x00000018001a7202 */ /* 0x002fe20000000f00 */
[----:B------:R-:W-:Y:S01]  /*d1dc0*/  IMAD.MOV.U32 R27, RZ, RZ, R25 ;  /* 0x000000ffff1b7224 */ /* 0x000fe200078e0019 */
[----:B------:R1:W-:Y:S01]  /*d1dd0*/  STL.128 [R1+0x6ca0], R60 ;  /* 0x006ca03c01007387 */ /* 0x0003e20000100c00 */
[----:B------:R-:W-:Y:S01]  /*d1de0*/  IMAD.MOV.U32 R174, RZ, RZ, R62 ;  /* 0x000000ffffae7224 */ /* 0x000fe200078e003e */
[----:B------:R-:W-:Y:S01]  /*d1df0*/  MOV R172, R60 ;  /* 0x0000003c00ac7202 */ /* 0x000fe20000000f00 */
[----:B------:R-:W-:-:S02]  /*d1e00*/  IMAD.MOV.U32 R175, RZ, RZ, R63 ;  /* 0x000000ffffaf7224 */ /* 0x000fc400078e003f */
[----:B------:R-:W-:Y:S01]  /*d1e10*/  IMAD.MOV.U32 R173, RZ, RZ, R61 ;  /* 0x000000ffffad7224 */ /* 0x000fe200078e003d */
[----:B0-----:R-:W4:Y:S04]  /*d1e20*/  LDL.128 R40, [R1+0x9da0] ;  /* 0x009da00001287983 */ /* 0x001f280000100c00 */
[----:B-1----:R-:W4:Y:S04]  /*d1e30*/  LDL.128 R60, [R1+0x9e40] ;  /* 0x009e4000013c7983 */ /* 0x002f280000100c00 */
[----:B--2---:R-:W-:Y:S01]  /*d1e40*/  STL.128 [R1+0x6cc0], R32 ;  /* 0x006cc02001007387 */ /* 0x004fe20000100c00 */
[----:B------:R-:W-:Y:S01]  /*d1e50*/  IMAD.MOV.U32 R24, RZ, RZ, R32 ;  /* 0x000000ffff187224 */ /* 0x000fe200078e0020 */
[----:B------:R-:W-:-:S02]  /*d1e60*/  MOV R25, R33 ;  /* 0x0000002100197202 */ /* 0x000fc40000000f00 */
[----:B---3--:R0:W-:Y:S01]  /*d1e70*/  STL.128 [R1+0x6cb0], R28 ;  /* 0x006cb01c01007387 */ /* 0x0081e20000100c00 */
[----:B------:R-:W-:Y:S02]  /*d1e80*/  IMAD.MOV.U32 R92, RZ, RZ, R28 ;  /* 0x000000ffff5c7224 */ /* 0x000fe400078e001c */
[----:B------:R-:W-:Y:S01]  /*d1e90*/  IMAD.MOV.U32 R93, RZ, RZ, R29 ;  /* 0x000000ffff5d7224 */ /* 0x000fe200078e001d */
[----:B0-----:R-:W-:Y:S01]  /*d1ea0*/  MOV R28, R34 ;  /* 0x00000022001c7202 */ /* 0x001fe20000000f00 */
[----:B------:R-:W-:Y:S02]  /*d1eb0*/  IMAD.MOV.U32 R29, RZ, RZ, R35 ;  /* 0x000000ffff1d7224 */ /* 0x000fe400078e0023 */
[----:B------:R-:W2:Y:S01]  /*d1ec0*/  LDL.128 R32, [R1+0x9e50] ;  /* 0x009e500001207983 */ /* 0x000ea20000100c00 */
[----:B------:R-:W-:Y:S02]  /*d1ed0*/  DADD R84, -RZ, -R84 ;  /* 0x00000000ff547229 */ /* 0x000fe40000000954 */
[----:B------:R-:W-:-:S02]  /*d1ee0*/  DADD R86, -RZ, -R86 ;  /* 0x00000000ff567229 */ /* 0x000fc40000000956 */
[----:B------:R-:W-:Y:S02]  /*d1ef0*/  DADD R88, -RZ, -R88 ;  /* 0x00000000ff587229 */ /* 0x000fe40000000958 */
[----:B------:R-:W-:Y:S01]  /*d1f00*/  DADD R90, -RZ, -R90 ;  /* 0x00000000ff5a7229 */ /* 0x000fe2000000095a */
[----:B------:R-:W-:Y:S01]  /*d1f10*/  IMAD.MOV.U32 R94, RZ, RZ, R30 ;  /* 0x000000ffff5e7224 */ /* 0x000fe200078e001e */
[----:B------:R-:W-:Y:S01]  /*d1f20*/  MOV R95, R31 ;  /* 0x0000001f005f7202 */ /* 0x000fe20000000f00 */
[----:B------:R0:W-:Y:S04]  /*d1f30*/  STL.64 [R1+0xac88], R58 ;  /* 0x00ac883a01007387 */ /* 0x0001e80000100a00 */
[----:B------:R1:W-:Y:S04]  /*d1f40*/  STL.128 [R1+0x6910], R84 ;  /* 0x0069105401007387 */ /* 0x0003e80000100c00 */
[----:B------:R-:W-:Y:S01]  /*d1f50*/  STL.128 [R1+0x6cf0], R76 ;  /* 0x006cf04c01007387 */ /* 0x000fe20000100c00 */
[----:B------:R-:W-:Y:S01]  /*d1f60*/  IMAD.MOV.U32 R30, RZ, RZ, R76 ;  /* 0x000000ffff1e7224 */ /* 0x000fe200078e004c */
[----:B------:R-:W-:-:S02]  /*d1f70*/  MOV R31, R77 ;  /* 0x0000004d001f7202 */ /* 0x000fc40000000f00 */
[----:B------:R3:W-:Y:S04]  /*d1f80*/  STL.128 [R1+0x6920], R88 ;  /* 0x0069205801007387 */ /* 0x0007e80000100c00 */
[----:B0-----:R-:W2:Y:S04]  /*d1f90*/  LDL.64 R58, [R1+0xa4f0] ;  /* 0x00a4f000013a7983 */ /* 0x001ea80000100a00 */
[----:B------:R-:W-:Y:S04]  /*d1fa0*/  STL.128 [R1+0x6d60], R80 ;  /* 0x006d605001007387 */ /* 0x000fe80000100c00 */
[----:B------:R0:W-:Y:S04]  /*d1fb0*/  STL.64 [R1+0xadc8], R2 ;  /* 0x00adc80201007387 */ /* 0x0001e80000100a00 */
[----:B-1----:R-:W2:Y:S04]  /*d1fc0*/  LDL.128 R84, [R1+0x9cf0] ;  /* 0x009cf00001547983 */ /* 0x002ea80000100c00 */
[----:B----4-:R1:W-:Y:S01]  /*d1fd0*/  STL.128 [R1+0x6ce0], R52 ;  /* 0x006ce03401007387 */ /* 0x0103e20000100c00 */
[----:B------:R-:W-:-:S02]  /*d1fe0*/  IMAD.MOV.U32 R240, RZ, RZ, R52 ;  /* 0x000000fffff07224 */ /* 0x000fc400078e0034 */
[----:B------:R-:W-:Y:S01]  /*d1ff0*/  IMAD.MOV.U32 R241, RZ, RZ, R53 ;  /* 0x000000fffff17224 */ /* 0x000fe200078e0035 */
[----:B---3--:R-:W3:Y:S04]  /*d2000*/  LDL.128 R88, [R1+0x9eb0] ;  /* 0x009eb00001587983 */ /* 0x008ee80000100c00 */
[----:B0-----:R-:W4:Y:S01]  /*d2010*/  LDL.64 R2, [R1+0xa4d8] ;  /* 0x00a4d80001027983 */ /* 0x001f220000100a00 */
[----:B-1----:R-:W-:Y:S01]  /*d2020*/  MOV R52, R78 ;  /* 0x0000004e00347202 */ /* 0x002fe20000000f00 */
[----:B------:R-:W-:Y:S02]  /*d2030*/  IMAD.MOV.U32 R53, RZ, RZ, R79 ;  /* 0x000000ffff357224 */ /* 0x000fe400078e004f */
[----:B------:R-:W4:Y:S04]  /*d2040*/  LDL.128 R76, [R1+0x9ec0] ;  /* 0x009ec000014c7983 */ /* 0x000f280000100c00 */
[----:B------:R0:W-:Y:S01]  /*d2050*/  STL.128 [R1+0x6d10], R40 ;  /* 0x006d102801007387 */ /* 0x0001e20000100c00 */
[----:B------:R-:W-:Y:S01]  /*d2060*/  IMAD.MOV.U32 R246, RZ, RZ, R42 ;  /* 0x000000fffff67224 */ /* 0x000fe200078e002a */
[----:B------:R-:W-:Y:S01]  /*d2070*/  MOV R247, R43 ;  /* 0x0000002b00f77202 */ /* 0x000fe20000000f00 */
[----:B------:R-:W-:-:S02]  /*d2080*/  IMAD.MOV.U32 R244, RZ, RZ, R40 ;  /* 0x000000fffff47224 */ /* 0x000fc400078e0028 */
[----:B------:R-:W-:Y:S01]  /*d2090*/  IMAD.MOV.U32 R245, RZ, RZ, R41 ;  /* 0x000000fffff57224 */ /* 0x000fe200078e0029 */
[----:B------:R1:W-:Y:S01]  /*d20a0*/  STL.128 [R1+0x6d30], R60 ;  /* 0x006d303c01007387 */ /* 0x0003e20000100c00 */
[----:B------:R-:W-:Y:S01]  /*d20b0*/  IMAD.MOV.U32 R124, RZ, RZ, R60 ;  /* 0x000000ffff7c7224 */ /* 0x000fe200078e003c */
[----:B------:R-:W-:Y:S01]  /*d20c0*/  MOV R126, R62 ;  /* 0x0000003e007e7202 */ /* 0x000fe20000000f00 */
[----:B------:R-:W-:Y:S02]  /*d20d0*/  IMAD.MOV.U32 R125, RZ, RZ, R61 ;  /* 0x000000ffff7d7224 */ /* 0x000fe400078e003d */
[----:B------:R-:W-:Y:S01]  /*d20e0*/  IMAD.MOV.U32 R127, RZ, RZ, R63 ;  /* 0x000000ffff7f7224 */ /* 0x000fe200078e003f */
[----:B0-----:R-:W4:Y:S04]  /*d20f0*/  LDL.128 R40, [R1+0x9ed0] ;  /* 0x009ed00001287983 */ /* 0x001f280000100c00 */
[----:B-1----:R-:W4:Y:S04]  /*d2100*/  LDL.128 R60, [R1+0x9e90] ;  /* 0x009e9000013c7983 */ /* 0x002f280000100c00 */
[----:B--2---:R0:W-:Y:S01]  /*d2110*/  STL.128 [R1+0x6d50], R32 ;  /* 0x006d502001007387 */ /* 0x0041e20000100c00 */
[----:B------:R-:W-:Y:S01]  /*d2120*/  MOV R250, R34 ;  /* 0x0000002200fa7202 */ /* 0x000fe20000000f00 */
[----:B------:R-:W-:Y:S01]  /*d2130*/  IMAD.MOV.U32 R251, RZ, RZ, R35 ;  /* 0x000000fffffb7224 */ /* 0x000fe200078e0023 */
[----:B------:R-:W-:Y:S01]  /*d2140*/  MOV R249, R33 ;  /* 0x0000002100f97202 */ /* 0x000fe20000000f00 */
[----:B------:R-:W-:-:S02]  /*d2150*/  IMAD.MOV.U32 R248, RZ, RZ, R32 ;  /* 0x000000fffff87224 */ /* 0x000fc400078e0020 */
[----:B0-----:R-:W-:Y:S01]  /*d2160*/  IMAD.MOV.U32 R34, RZ, RZ, R82 ;  /* 0x000000ffff227224 */ /* 0x001fe200078e0052 */
[----:B------:R-:W-:Y:S01]  /*d2170*/  MOV R32, R80 ;  /* 0x0000005000207202 */ /* 0x000fe20000000f00 */
[----:B------:R-:W-:Y:S02]  /*d2180*/  IMAD.MOV.U32 R35, RZ, RZ, R83 ;  /* 0x000000ffff237224 */ /* 0x000fe400078e0053 */
[----:B------:R-:W-:Y:S02]  /*d2190*/  IMAD.MOV.U32 R33, RZ, RZ, R81 ;  /* 0x000000ffff217224 */ /* 0x000fe400078e0051 */
[----:B------:R-:W2:Y:S01]  /*d21a0*/  LDL.128 R80, [R1+0x9b80] ;  /* 0x009b800001507983 */ /* 0x000ea20000100c00 */
[----:B------:R-:W-:Y:S01]  /*d21b0*/  IMAD.MOV.U32 R242, RZ, RZ, R54 ;  /* 0x000000fffff27224 */ /* 0x000fe200078e0036 */
[----:B------:R-:W-:Y:S02]  /*d21c0*/  MOV R243, R55 ;  /* 0x0000003700f37202 */ /* 0x000fe40000000f00 */
[----:B------:R-:W-:Y:S04]  /*d21d0*/  STL.64 [R1+0xad10], R194 ;  /* 0x00ad10c201007387 */ /* 0x000fe80000100a00 */
[----:B------:R0:W-:Y:S04]  /*d21e0*/  STL.64 [R1+0xad08], R192 ;  /* 0x00ad08c001007387 */ /* 0x0001e80000100a00 */
[----:B------:R1:W-:Y:S01]  /*d21f0*/  STL.128 [R1+0x6d40], R84 ;  /* 0x006d405401007387 */ /* 0x0003e20000100c00 */
[----:B------:R-:W-:Y:S01]  /*d2200*/  IMAD.MOV.U32 R134, RZ, RZ, R86 ;  /* 0x000000ffff867224 */ /* 0x000fe200078e0056 */
[----:B------:R-:W-:Y:S01]  /*d2210*/  MOV R135, R87 ;  /* 0x0000005700877202 */ /* 0x000fe20000000f00 */
[----:B------:R-:W-:Y:S01]  /*d2220*/  IMAD.MOV.U32 R132, RZ, RZ, R84 ;  /* 0x000000ffff847224 */ /* 0x000fe200078e0054 */
[----:B0-----:R-:W2:Y:S01]  /*d2230*/  LDL.128 R192, [R1+0x9b90] ;  /* 0x009b900001c07983 */ /* 0x001ea20000100c00 */
[----:B------:R-:W-:-:S03]  /*d2240*/  IMAD.MOV.U32 R133, RZ, RZ, R85 ;  /* 0x000000ffff857224 */ /* 0x000fc600078e0055 */
[----:B---3--:R-:W-:Y:S04]  /*d2250*/  STL.128 [R1+0x6dc0], R88 ;  /* 0x006dc05801007387 */ /* 0x008fe80000100c00 */
[----:B-1----:R-:W3:Y:S04]  /*d2260*/  LDL.128 R84, [R1+0x9ba0] ;  /* 0x009ba00001547983 */ /* 0x002ee80000100c00 */
[----:B----4-:R0:W-:Y:S01]  /*d2270*/  STL.128 [R1+0x6d70], R76 ;  /* 0x006d704c01007387 */ /* 0x0101e20000100c00 */
[----:B------:R-:W-:Y:S01]  /*d2280*/  IMAD.MOV.U32 R120, RZ, RZ, R76 ;  /* 0x000000ffff787224 */ /* 0x000fe200078e004c */
[----:B------:R-:W-:Y:S01]  /*d2290*/  MOV R121, R77 ;  /* 0x0000004d00797202 */ /* 0x000fe20000000f00 */
[----:B0-----:R-:W-:Y:S01]  /*d22a0*/  DADD R76, -RZ, -R58 ;  /* 0x00000000ff4c7229 */ /* 0x001fe2000000093a */
[----:B------:R-:W-:Y:S01]  /*d22b0*/  MOV R58, R88 ;  /* 0x00000058003a7202 */ /* 0x000fe20000000f00 */
[----:B------:R0:W-:Y:S01]  /*d22c0*/  STL.128 [R1+0x6d90], R40 ;  /* 0x006d902801007387 */ /* 0x0001e20000100c00 */
[----:B------:R-:W-:Y:S01]  /*d22d0*/  MOV R118, R42 ;  /* 0x0000002a00767202 */ /* 0x000fe20000000f00 */
[----:B------:R-:W-:-:S02]  /*d22e0*/  IMAD.MOV.U32 R119, RZ, RZ, R43 ;  /* 0x000000ffff777224 */ /* 0x000fc400078e002b */
[----:B------:R-:W-:Y:S01]  /*d22f0*/  IMAD.MOV.U32 R59, RZ, RZ, R89 ;  /* 0x000000ffff3b7224 */ /* 0x000fe200078e0059 */
[----:B------:R1:W-:Y:S01]  /*d2300*/  STL.128 [R1+0x6db0], R60 ;  /* 0x006db03c01007387 */ /* 0x0003e20000100c00 */
[----:B------:R-:W-:Y:S01]  /*d2310*/  MOV R54, R62 ;  /* 0x0000003e00367202 */ /* 0x000fe20000000f00 */
[----:B------:R-:W-:Y:S02]  /*d2320*/  IMAD.MOV.U32 R55, RZ, RZ, R63 ;  /* 0x000000ffff377224 */ /* 0x000fe400078e003f */
[----:B0-----:R-:W-:Y:S01]  /*d2330*/  IMAD.MOV.U32 R42, RZ, RZ, R60 ;  /* 0x000000ffff2a7224 */ /* 0x001fe200078e003c */
[----:B------:R-:W-:Y:S01]  /*d2340*/  MOV R43, R61 ;  /* 0x0000003d002b7202 */ /* 0x000fe20000000f00 */
[----:B-1----:R-:W-:Y:S02]  /*d2350*/  IMAD.MOV.U32 R60, RZ, RZ, R90 ;  /* 0x000000ffff3c7224 */ /* 0x002fe400078e005a */
[----:B------:R-:W-:Y:S02]  /*d2360*/  IMAD.MOV.U32 R61, RZ, RZ, R91 ;  /* 0x000000ffff3d7224 */ /* 0x000fe400078e005b */
[----:B------:R-:W4:Y:S04]  /*d2370*/  LDL.128 R88, [R1+0x9d20] ;  /* 0x009d200001587983 */ /* 0x000f280000100c00 */
[----:B--2---:R0:W-:Y:S01]  /*d2380*/  STL.128 [R1+0x6dd0], R80 ;  /* 0x006dd05001007387 */ /* 0x0041e20000100c00 */
[----:B------:R-:W-:-:S02]  /*d2390*/  IMAD.MOV.U32 R62, RZ, RZ, R80 ;  /* 0x000000ffff3e7224 */ /* 0x000fc400078e0050 */
[----:B------:R-:W-:Y:S01]  /*d23a0*/  IMAD.MOV.U32 R63, RZ, RZ, R81 ;  /* 0x000000ffff3f7224 */ /* 0x000fe200078e0051 */
[----:B0-----:R-:W-:Y:S01]  /*d23b0*/  DADD R80, -RZ, -R2 ;  /* 0x00000000ff507229 */ /* 0x001fe20000000902 */
[----:B------:R-:W2:Y:S04]  /*d23c0*/  LDL.64 R2, [R1+0xa540] ;  /* 0x00a5400001027983 */ /* 0x000ea80000100a00 */
[----:B------:R0:W-:Y:S04]  /*d23d0*/  STL.64 [R1+0xacf0], R186 ;  /* 0x00acf0ba01007387 */ /* 0x0001e80000100a00 */
[----:B------:R-:W-:Y:S04]  /*d23e0*/  STL.64 [R1+0xad20], R198 ;  /* 0x00ad20c601007387 */ /* 0x000fe80000100a00 */
[----:B------:R1:W-:Y:S01]  /*d23f0*/  STL.128 [R1+0x6de0], R192 ;  /* 0x006de0c001007387 */ /* 0x0003e20000100c00 */
[----:B0-----:R-:W-:Y:S01]  /*d2400*/  MOV R186, R194 ;  /* 0x000000c200ba7202 */ /* 0x001fe20000000f00 */
[----:B------:R-:W-:-:S02]  /*d2410*/  IMAD.MOV.U32 R187, RZ, RZ, R195 ;  /* 0x000000ffffbb7224 */ /* 0x000fc400078e00c3 */
[----:B---3--:R-:W-:Y:S01]  /*d2420*/  STL.128 [R1+0x6df0], R84 ;  /* 0x006df05401007387 */ /* 0x008fe20000100c00 */
[----:B-1----:R-:W-:Y:S02]  /*d2430*/  IMAD.MOV.U32 R194, RZ, RZ, R86 ;  /* 0x000000ffffc27224 */ /* 0x002fe400078e0056 */
[----:B------:R-:W-:Y:S01]  /*d2440*/  IMAD.MOV.U32 R195, RZ, RZ, R87 ;  /* 0x000000ffffc37224 */ /* 0x000fe200078e0057 */
[----:B----4-:R0:W-:Y:S01]  /*d2450*/  STL.128 [R1+0x6e00], R88 ;  /* 0x006e005801007387 */ /* 0x0101e20000100c00 */
[----:B------:R-:W-:Y:S01]  /*d2460*/  IMAD.MOV.U32 R198, RZ, RZ, R90 ;  /* 0x000000ffffc67224 */ /* 0x000fe200078e005a */
[----:B------:R-:W-:Y:S02]  /*d2470*/  MOV R199, R91 ;  /* 0x0000005b00c77202 */ /* 0x000fe40000000f00 */
[----:B0-----:R-:W3:Y:S01]  /*d2480*/  LDL.64 R90, [R1+0x9fe8] ;  /* 0x009fe800015a7983 */ /* 0x001ee20000100a00 */
[----:B--2---:R-:W-:-:S03]  /*d2490*/  DADD R86, -RZ, -R2 ;  /* 0x00000000ff567229 */ /* 0x004fc60000000902 */
[----:B------:R-:W2:Y:S04]  /*d24a0*/  LDL.64 R2, [R1+0xa4e0] ;  /* 0x00a4e00001027983 */ /* 0x000ea80000100a00 */
[----:B---3--:R-:W-:Y:S04]  /*d24b0*/  STL.64 [R1+0x6e40], R90 ;  /* 0x006e405a01007387 */ /* 0x008fe80000100a00 */
[----:B------:R2:W-:Y:S02]  /*d24c0*/  STL.64 [R1+0x7d48], R90 ;  /* 0x007d485a01007387 */ /* 0x0005e40000100a00 */
[----:B--2---:R-:W-:-:S02]  /*d24d0*/  DADD R90, -RZ, -R2 ;  /* 0x00000000ff5a7229 */ /* 0x004fc40000000902 */
[----:B------:R-:W2:Y:S04]  /*d24e0*/  LDL.64 R2, [R1+0x9c58] ;  /* 0x009c580001027983 */ /* 0x000ea80000100a00 */
[----:B--2---:R0:W-:Y:S04]  /*d24f0*/  STL.64 [R1+0x8338], R2 ;  /* 0x0083380201007387 */ /* 0x0041e80000100a00 */
[----:B0-----:R-:W2:Y:S04]  /*d2500*/  LDL.64 R2, [R1+0x9b50] ;  /* 0x009b500001027983 */ /* 0x001ea80000100a00 */
[----:B--2---:R0:W-:Y:S04]  /*d2510*/  STL.64 [R1+0x82e0], R2 ;  /* 0x0082e00201007387 */ /* 0x0041e80000100a00 */
[----:B0-----:R-:W2:Y:S04]  /*d2520*/  LDL.64 R2, [R1+0x9b58] ;  /* 0x009b580001027983 */ /* 0x001ea80000100a00 */
[----:B--2---:R0:W-:Y:S04]  /*d2530*/  STL.64 [R1+0x82e8], R2 ;  /* 0x0082e80201007387 */ /* 0x0041e80000100a00 */
[----:B0-----:R-:W2:Y:S04]  /*d2540*/  LDL.64 R2, [R1+0x9ef0] ;  /* 0x009ef00001027983 */ /* 0x001ea80000100a00 */
[----:B------:R-:W-:Y:S04]  /*d2550*/  STL.64 [R1+0xabf8], R22 ;  /* 0x00abf81601007387 */ /* 0x000fe80000100a00 */
[----:B------:R0:W-:Y:S04]  /*d2560*/  STL.64 [R1+0xabf0], R20 ;  /* 0x00abf01401007387 */ /* 0x0001e80000100a00 */
[----:B0-----:R-:W3:Y:S04]  /*d2570*/  LDL.128 R20, [R1+0x9db0] ;  /* 0x009db00001147983 */ /* 0x001ee80000100c00 */
[----:B--2---:R0:W-:Y:S04]  /*d2580*/  STL.64 [R1+0x7f00], R2 ;  /* 0x007f000201007387 */ /* 0x0041e80000100a00 */
[----:B0-----:R-:W2:Y:S04]  /*d2590*/  LDL.64 R2, [R1+0x9bf8] ;  /* 0x009bf80001027983 */ /* 0x001ea80000100a00 */
[----:B------:R-:W-:Y:S04]  /*d25a0*/  STL.64 [R1+0xada0], R232 ;  /* 0x00ada0e801007387 */ /* 0x000fe80000100a00 */
[----:B------:R-:W-:Y:S04]  /*d25b0*/  STL.64 [R1+0xad98], R230 ;  /* 0x00ad98e601007387 */ /* 0x000fe80000100a00 */
[----:B--2---:R0:W-:Y:S04]  /*d25c0*/  STL.64 [R1+0x80e8], R2 ;  /* 0x0080e80201007387 */ /* 0x0041e80000100a00 */
[----:B0-----:R-:W2:Y:S01]  /*d25d0*/  LDL.64 R2, [R1+0x9be0] ;  /* 0x009be00001027983 */ /* 0x001ea20000100a00 */
[----:B---3--:R-:W-:Y:S01]  /*d25e0*/  IMAD.MOV.U32 R232, RZ, RZ, R20 ;  /* 0x000000ffffe87224 */ /* 0x008fe200078e0014 */
[----:B------:R-:W-:Y:S01]  /*d25f0*/  MOV R230, R22 ;  /* 0x0000001600e67202 */ /* 0x000fe20000000f00 */
[----:B------:R-:W-:Y:S01]  /*d2600*/  IMAD.MOV.U32 R233, RZ, RZ, R21 ;  /* 0x000000ffffe97224 */ /* 0x000fe200078e0015 */
[----:B------:R0:W-:Y:S01]  /*d2610*/  STL.128 [R1+0x6ac0], R20 ;  /* 0x006ac01401007387 */ /* 0x0001e20000100c00 */
[----:B------:R-:W-:-:S03]  /*d2620*/  IMAD.MOV.U32 R231, RZ, RZ, R23 ;  /* 0x000000ffffe77224 */ /* 0x000fc600078e0017 */
[----:B0-----:R-:W3:Y:S04]  /*d2630*/  LDL.128 R20, [R1+0x9df0] ;  /* 0x009df00001147983 */ /* 0x001ee80000100c00 */
[----:B--2---:R0:W-:Y:S04]  /*d2640*/  STL.64 [R1+0x8090], R2 ;  /* 0x0080900201007387 */ /* 0x0041e80000100a00 */
[----:B0-----:R-:W2:Y:S04]  /*d2650*/  LDL.64 R2, [R1+0x9be8] ;  /* 0x009be80001027983 */ /* 0x001ea80000100a00 */
[----:B------:R0:W-:Y:S04]  /*d2660*/  STL.64 [R1+0xace0], R182 ;  /* 0x00ace0b601007387 */ /* 0x0001e80000100a00 */
[----:B------:R1:W-:Y:S04]  /*d2670*/  STL.64 [R1+0xacd8], R180 ;  /* 0x00acd8b401007387 */ /* 0x0003e80000100a00 */
[----:B---3--:R3:W-:Y:S01]  /*d2680*/  STL.128 [R1+0x6b50], R20 ;  /* 0x006b501401007387 */ /* 0x0087e20000100c00 */
[----:B0-----:R-:W-:Y:S01]  /*d2690*/  MOV R182, R22 ;  /* 0x0000001600b67202 */ /* 0x001fe20000000f00 */
[----:B------:R-:W-:-:S02]  /*d26a0*/  IMAD.MOV.U32 R183, RZ, RZ, R23 ;  /* 0x000000ffffb77224 */ /* 0x000fc400078e0017 */
[----:B------:R0:W-:Y:S01]  /*d26b0*/  STL.128 [R1+0xaca0], R64 ;  /* 0x00aca04001007387 */ /* 0x0001e20000100c00 */
[----:B-1----:R-:W-:Y:S01]  /*d26c0*/  IMAD.MOV.U32 R180, RZ, RZ, R20 ;  /* 0x000000ffffb47224 */ /* 0x002fe200078e0014 */
[----:B------:R-:W-:Y:S02]  /*d26d0*/  MOV R181, R21 ;  /* 0x0000001500b57202 */ /* 0x000fe40000000f00 */
[----:B---3--:R-:W3:Y:S04]  /*d26e0*/  LDL.128 R20, [R1+0x9de0] ;  /* 0x009de00001147983 */ /* 0x008ee80000100c00 */
[----:B0-----:R-:W4:Y:S04]  /*d26f0*/  LDL.128 R64, [R1+0x9e80] ;  /* 0x009e800001407983 */ /* 0x001f280000100c00 */
[----:B--2---:R0:W-:Y:S04]  /*d2700*/  STL.64 [R1+0x8098], R2 ;  /* 0x0080980201007387 */ /* 0x0041e80000100a00 */
[----:B0-----:R-:W2:Y:S04]  /*d2710*/  LDL.64 R2, [R1+0x9af0] ;  /* 0x009af00001027983 */ /* 0x001ea80000100a00 */
[----:B------:R0:W-:Y:S04]  /*d2720*/  STL.128 [R1+0xacb0], R68 ;  /* 0x00acb04401007387 */ /* 0x0001e80000100c00 */
[----:B---3--:R1:W-:Y:S01]  /*d2730*/  STL.128 [R1+0x6c00], R20 ;  /* 0x006c001401007387 */ /* 0x0083e20000100c00 */
[----:B------:R-:W-:Y:S01]  /*d2740*/  MOV R136, R20 ;  /* 0x0000001400887202 */ /* 0x000fe20000000f00 */
[----:B------:R-:W-:Y:S01]  /*d2750*/  IMAD.MOV.U32 R137, RZ, RZ, R21 ;  /* 0x000000ffff897224 */ /* 0x000fe200078e0015 */
[----:B------:R-:W-:Y:S01]  /*d2760*/  MOV R139, R23 ;  /* 0x00000017008b7202 */ /* 0x000fe20000000f00 */
[----:B------:R-:W-:Y:S01]  /*d2770*/  IMAD.MOV.U32 R138, RZ, RZ, R22 ;  /* 0x000000ffff8a7224 */ /* 0x000fe200078e0016 */
[----:B0-----:R-:W3:Y:S01]  /*d2780*/  LDL.128 R68, [R1+0x9c70] ;  /* 0x009c700001447983 */ /* 0x001ee20000100c00 */
[----:B----4-:R-:W-:Y:S01]  /*d2790*/  IMAD.MOV.U32 R112, RZ, RZ, R64 ;  /* 0x000000ffff707224 */ /* 0x010fe200078e0040 */
[----:B------:R-:W-:Y:S01]  /*d27a0*/  MOV R114, R66 ;  /* 0x0000004200727202 */ /* 0x000fe20000000f00 */
[----:B------:R-:W-:Y:S01]  /*d27b0*/  IMAD.MOV.U32 R113, RZ, RZ, R65 ;  /* 0x000000ffff717224 */ /* 0x000fe200078e0041 */
[----:B------:R0:W-:Y:S01]  /*d27c0*/  STL.128 [R1+0x6c40], R64 ;  /* 0x006c404001007387 */ /* 0x0001e20000100c00 */
[----:B------:R-:W-:-:S03]  /*d27d0*/  IMAD.MOV.U32 R115, RZ, RZ, R67 ;  /* 0x000000ffff737224 */ /* 0x000fc600078e0043 */
[----:B-1----:R-:W4:Y:S04]  /*d27e0*/  LDL.128 R20, [R1+0x9d10] ;  /* 0x009d100001147983 */ /* 0x002f280000100c00 */
[----:B0-----:R-:W4:Y:S04]  /*d27f0*/  LDL.128 R64, [R1+0x9ca0] ;  /* 0x009ca00001407983 */ /* 0x001f280000100c00 */
[----:B--2---:R0:W-:Y:S04]  /*d2800*/  STL.64 [R1+0x8060], R2 ;  /* 0x0080600201007387 */ /* 0x0041e80000100a00 */
[----:B0-----:R-:W2:Y:S04]  /*d2810*/  LDL.64 R2, [R1+0x9b10] ;  /* 0x009b100001027983 */ /* 0x001ea80000100a00 */
[----:B---3--:R-:W-:Y:S04]  /*d2820*/  STL.128 [R1+0x6c90], R68 ;  /* 0x006c904401007387 */ /* 0x008fe80000100c00 */
[----:B----4-:R0:W-:Y:S01]  /*d2830*/  STL.128 [R1+0x6c80], R20 ;  /* 0x006c801401007387 */ /* 0x0101e20000100c00 */
        /* <DEDUP_REMOVED lines=9> */
[----:B0-----:R-:W-:Y:S01]  /*d28d0*/  MOV R22, R68 ;  /* 0x0000004400167202 */ /* 0x001fe20000000f00 */
[----:B------:R-:W-:Y:S01]  /*d28e0*/  IMAD.MOV.U32 R23, RZ, RZ, R69 ;  /* 0x000000ffff177224 */ /* 0x000fe200078e0045 */
[----:B------:R-:W-:Y:S01]  /*d28f0*/  MOV R21, R71 ;  /* 0x0000004700157202 */ /* 0x000fe20000000f00 */
[----:B------:R-:W-:-:S02]  /*d2900*/  IMAD.MOV.U32 R20, RZ, RZ, R70 ;  /* 0x000000ffff147224 */ /* 0x000fc400078e0046 */
[----:B------:R-:W3:Y:S04]  /*d2910*/  LDL.128 R68, [R1+0x9e30] ;  /* 0x009e300001447983 */ /* 0x000ee80000100c00 */
[----:B-1----:R-:W4:Y:S04]  /*d2920*/  LDL.128 R64, [R1+0x9e20] ;  /* 0x009e200001407983 */ /* 0x002f280000100c00 */
[----:B--2---:R0:W-:Y:S04]  /*d2930*/  STL.64 [R1+0x8050], R2 ;  /* 0x0080500201007387 */ /* 0x0041e80000100a00 */
[----:B0-----:R-:W2:Y:S04]  /*d2940*/  LDL.64 R2, [R1+0x9b18] ;  /* 0x009b180001027983 */ /* 0x001ea80000100a00 */
[----:B------:R0:W-:Y:S02]  /*d2950*/  STL.64 [R1+0xad68], R218 ;  /* 0x00ad68da01007387 */ /* 0x0001e40000100a00 */
[----:B0-----:R-:W-:Y:S01]  /*d2960*/  MOV R218, R44 ;  /* 0x0000002c00da7202 */ /* 0x001fe20000000f00 */
[----:B------:R-:W-:-:S02]  /*d2970*/  IMAD.MOV.U32 R219, RZ, RZ, R45 ;  /* 0x000000ffffdb7224 */ /* 0x000fc400078e002d */
[----:B------:R-:W2:Y:S04]  /*d2980*/  LDL.64 R44, [R1+0xa4d0] ;  /* 0x00a4d000012c7983 */ /* 0x000ea80000100a00 */
[----:B---3--:R0:W-:Y:S01]  /*d2990*/  STL.128 [R1+0x6d20], R68 ;  /* 0x006d204401007387 */ /* 0x0081e20000100c00 */
[----:B------:R-:W-:Y:S01]  /*d29a0*/  MOV R130, R70 ;  /* 0x0000004600827202 */ /* 0x000fe20000000f00 */
[----:B------:R-:W-:Y:S01]  /*d29b0*/  IMAD.MOV.U32 R131, RZ, RZ, R71 ;  /* 0x000000ffff837224 */ /* 0x000fe200078e0047 */
[----:B------:R-:W-:Y:S01]  /*d29c0*/  MOV R129, R69 ;  /* 0x0000004500817202 */ /* 0x000fe20000000f00 */
[----:B------:R-:W-:Y:S01]  /*d29d0*/  IMAD.MOV.U32 R128, RZ, RZ, R68 ;  /* 0x000000ffff807224 */ /* 0x000fe200078e0044 */
[----:B----4-:R1:W-:Y:S01]  /*d29e0*/  STL.128 [R1+0x6d80], R64 ;  /* 0x006d804001007387 */ /* 0x0103e20000100c00 */
[----:B------:R-:W-:Y:S01]  /*d29f0*/  IMAD.MOV.U32 R106, RZ, RZ, R66 ;  /* 0x000000ffff6a7224 */ /* 0x000fe200078e0042 */
[----:B------:R-:W-:-:S02]  /*d2a00*/  MOV R107, R67 ;  /* 0x00000043006b7202 */ /* 0x000fc40000000f00 */
[----:B------:R-:W-:Y:S04]  /*d2a10*/  STL.64 [R1+0xad48], R210 ;  /* 0x00ad48d201007387 */ /* 0x000fe80000100a00 */
[----:B0-----:R-:W3:Y:S04]  /*d2a20*/  LDL.128 R68, [R1+0x9c00] ;  /* 0x009c000001447983 */ /* 0x001ee80000100c00 */
[----:B-1----:R-:W4:Y:S04]  /*d2a30*/  LDL.64 R66, [R1+0xa520] ;  /* 0x00a5200001427983 */ /* 0x002f280000100a00 */
[----:B------:R0:W-:Y:S04]  /*d2a40*/  STL.64 [R1+0xade0], R208 ;  /* 0x00ade0d001007387 */ /* 0x0001e80000100a00 */
[----:B------:R-:W-:Y:S04]  /*d2a50*/  STL.64 [R1+0xad58], R214 ;  /* 0x00ad58d601007387 */ /* 0x000fe80000100a00 */
[----:B------:R1:W-:Y:S04]  /*d2a60*/  STL.64 [R1+0xad50], R212 ;  /* 0x00ad50d401007387 */ /* 0x0003e80000100a00 */
[----:B0-----:R-:W4:Y:S04]  /*d2a70*/  LDL.128 R208, [R1+0x9e60] ;  /* 0x009e600001d07983 */ /* 0x001f280000100c00 */
[----:B------:R0:W-:Y:S04]  /*d2a80*/  STL.128 [R1+0xadd0], R232 ;  /* 0x00add0e801007387 */ /* 0x0001e80000100c00 */
[----:B-1----:R-:W4:Y:S04]  /*d2a90*/  LDL.128 R212, [R1+0x9d00] ;  /* 0x009d000001d47983 */ /* 0x002f280000100c00 */
[----:B0-----:R-:W4:Y:S04]  /*d2aa0*/  LDL.128 R232, [R1+0x9d30] ;  /* 0x009d300001e87983 */ /* 0x001f280000100c00 */
[----:B--2---:R0:W-:Y:S04]  /*d2ab0*/  STL.64 [R1+0x8058], R2 ;  /* 0x0080580201007387 */ /* 0x0041e80000100a00 */
[----:B0-----:R-:W2:Y:S01]  /*d2ac0*/  LDL.LU.64 R2, [R1+0xadc8] ;  /* 0x00adc80001027983 */ /* 0x001ea20000300a00 */
[----:B------:R-:W-:-:S02]  /*d2ad0*/  IMAD.MOV.U32 R122, RZ, RZ, R78 ;  /* 0x000000ffff7a7224 */ /* 0x000fc400078e004e */
[----:B------:R-:W-:Y:S01]  /*d2ae0*/  IMAD.MOV.U32 R123, RZ, RZ, R79 ;  /* 0x000000ffff7b7224 */ /* 0x000fe200078e004f */
[----:B------:R-:W-:Y:S01]  /*d2af0*/  MOV R158, R38 ;  /* 0x00000026009e7202 */ /* 0x000fe20000000f00 */
[----:B------:R-:W-:Y:S01]  /*d2b00*/  IMAD.MOV.U32 R159, RZ, RZ, R39 ;  /* 0x000000ffff9f7224 */ /* 0x000fe200078e0027 */
[----:B------:R-:W-:Y:S01]  /*d2b10*/  DADD R78, -RZ, -R44 ;  /* 0x00000000ff4e7229 */ /* 0x000fe2000000092c */
[----:B------:R0:W-:Y:S01]  /*d2b20*/  STL.128 [R1+0xacc0], R176 ;  /* 0x00acc0b001007387 */ /* 0x0001e20000100c00 */
[----:B------:R-:W-:Y:S01]  /*d2b30*/  IMAD.MOV.U32 R44, RZ, RZ, R82 ;  /* 0x000000ffff2c7224 */ /* 0x000fe200078e0052 */
[----:B------:R-:W-:Y:S01]  /*d2b40*/  MOV R45, R83 ;  /* 0x00000053002d7202 */ /* 0x000fe20000000f00 */
[----:B------:R-:W-:Y:S02]  /*d2b50*/  IMAD.MOV.U32 R116, RZ, RZ, R40 ;  /* 0x000000ffff747224 */ /* 0x000fe400078e0028 */
[----:B------:R-:W-:Y:S01]  /*d2b60*/  IMAD.MOV.U32 R117, RZ, RZ, R41 ;  /* 0x000000ffff757224 */ /* 0x000fe200078e0029 */
[----:B------:R-:W-:Y:S01]  /*d2b70*/  STL.64 [R1+0xad38], R204 ;  /* 0x00ad38cc01007387 */ /* 0x000fe20000100a00 */
[----:B------:R-:W-:Y:S01]  /*d2b80*/  MOV R104, R64 ;  /* 0x0000004000687202 */ /* 0x000fe20000000f00 */
[----:B------:R-:W-:-:S02]  /*d2b90*/  IMAD.MOV.U32 R105, RZ, RZ, R65 ;  /* 0x000000ffff697224 */ /* 0x000fc400078e0041 */
[----:B------:R-:W-:Y:S04]  /*d2ba0*/  STL.64 [R1+0xad40], R206 ;  /* 0x00ad40ce01007387 */ /* 0x000fe80000100a00 */
[----:B------:R-:W-:Y:S04]  /*d2bb0*/  STL.64 [R1+0xad30], R202 ;  /* 0x00ad30ca01007387 */ /* 0x000fe80000100a00 */
[----:B0-----:R-:W2:Y:S04]  /*d2bc0*/  LDL.64 R176, [R1+0xa528] ;  /* 0x00a5280001b07983 */ /* 0x001ea80000100a00 */
[----:B------:R-:W2:Y:S01]  /*d2bd0*/  LDL.64 R178, [R1+0x9a98] ;  /* 0x009a980001b27983 */ /* 0x000ea20000100a00 */
[----:B---3--:R-:W-:-:S03]  /*d2be0*/  IMAD.MOV.U32 R38, RZ, RZ, R68 ;  /* 0x000000ffff267224 */ /* 0x008fc600078e0044 */
[----:B------:R0:W-:Y:S01]  /*d2bf0*/  STL.128 [R1+0x6da0], R68 ;  /* 0x006da04401007387 */ /* 0x0001e20000100c00 */
[----:B------:R-:W-:Y:S01]  /*d2c00*/  IMAD.MOV.U32 R39, RZ, RZ, R69 ;  /* 0x000000ffff277224 */ /* 0x000fe200078e0045 */
[----:B----4-:R-:W-:Y:S01]  /*d2c10*/  DADD R82, -RZ, -R66 ;  /* 0x00000000ff527229 */ /* 0x010fe20000000942 */
[----:B------:R-:W-:Y:S01]  /*d2c20*/  IMAD.MOV.U32 R40, RZ, RZ, R70 ;  /* 0x000000ffff287224 */ /* 0x000fe200078e0046 */
[----:B------:R-:W3:Y:S01]  /*d2c30*/  LDL.64 R66, [R1+0xa510] ;  /* 0x00a5100001427983 */ /* 0x000ee20000100a00 */
[----:B------:R-:W-:-:S03]  /*d2c40*/  MOV R41, R71 ;  /* 0x0000004700297202 */ /* 0x000fc60000000f00 */
[----:B------:R-:W4:Y:S04]  /*d2c50*/  LDL.64 R64, [R1+0x9ac0] ;  /* 0x009ac00001407983 */ /* 0x000f280000100a00 */
[----:B0-----:R-:W4:Y:S04]  /*d2c60*/  LDL.64 R68, [R1+0xa500] ;  /* 0x00a5000001447983 */ /* 0x001f280000100a00 */
[----:B------:R-:W4:Y:S01]  /*d2c70*/  LDL.64 R70, [R1+0x9ab8] ;  /* 0x009ab80001467983 */ /* 0x000f220000100a00 */
[----:B------:R-:W-:Y:S01]  /*d2c80*/  MOV R204, R210 ;  /* 0x000000d200cc7202 */ /* 0x000fe20000000f00 */
[----:B------:R-:W-:-:S02]  /*d2c90*/  IMAD.MOV.U32 R205, RZ, RZ, R211 ;  /* 0x000000ffffcd7224 */ /* 0x000fc400078e00d3 */
[----:B------:R0:W-:Y:S01]  /*d2ca0*/  STL.128 [R1+0x6e10], R208 ;  /* 0x006e10d001007387 */ /* 0x0001e20000100c00 */
[----:B------:R-:W-:Y:S01]  /*d2cb0*/  IMAD.MOV.U32 R202, RZ, RZ, R208 ;  /* 0x000000ffffca7224 */ /* 0x000fe200078e00d0 */
[----:B------:R-:W-:Y:S02]  /*d2cc0*/  MOV R203, R209 ;  /* 0x000000d100cb7202 */ /* 0x000fe40000000f00 */
[----:B------:R1:W-:Y:S01]  /*d2cd0*/  STL.128 [R1+0x6e20], R212 ;  /* 0x006e20d401007387 */ /* 0x0003e20000100c00 */
[----:B------:R-:W-:Y:S01]  /*d2ce0*/  MOV R206, R212 ;  /* 0x000000d400ce7202 */ /* 0x000fe20000000f00 */
[----:B------:R-:W-:Y:S02]  /*d2cf0*/  IMAD.MOV.U32 R207, RZ, RZ, R213 ;  /* 0x000000ffffcf7224 */ /* 0x000fe400078e00d5 */
[----:B0-----:R-:W-:Y:S01]  /*d2d00*/  IMAD.MOV.U32 R210, RZ, RZ, R214 ;  /* 0x000000ffffd27224 */ /* 0x001fe200078e00d6 */
[----:B------:R0:W-:Y:S01]  /*d2d10*/  STL.128 [R1+0x6e30], R232 ;  /* 0x006e30e801007387 */ /* 0x0001e20000100c00 */
[----:B------:R-:W-:-:S02]  /*d2d20*/  IMAD.MOV.U32 R211, RZ, RZ, R215 ;  /* 0x000000ffffd37224 */ /* 0x000fc400078e00d7 */
[----:B-1----:R-:W-:Y:S01]  /*d2d30*/  IMAD.MOV.U32 R214, RZ, RZ, R234 ;  /* 0x000000ffffd67224 */ /* 0x002fe200078e00ea */
[----:B------:R-:W-:Y:S01]  /*d2d40*/  MOV R215, R235 ;  /* 0x000000eb00d77202 */ /* 0x000fe20000000f00 */
[----:B------:R-:W-:Y:S01]  /*d2d50*/  IMAD.MOV.U32 R212, RZ, RZ, R232 ;  /* 0x000000ffffd47224 */ /* 0x000fe200078e00e8 */
[----:B------:R-:W4:Y:S01]  /*d2d60*/  LDL.LU.64 R208, [R1+0xade0] ;  /* 0x00ade00001d07983 */ /* 0x000f220000300a00 */
[----:B------:R-:W-:-:S03]  /*d2d70*/  IMAD.MOV.U32 R213, RZ, RZ, R233 ;  /* 0x000000ffffd57224 */ /* 0x000fc600078e00e9 */
[----:B0-----:R-:W4:Y:S04]  /*d2d80*/  LDL.LU.128 R232, [R1+0xadd0] ;  /* 0x00add00001e87983 */ /* 0x001f280000300c00 */
[----:B--2---:R0:W-:Y:S04]  /*d2d90*/  STL.64 [R1+0x8000], R2 ;  /* 0x0080000201007387 */ /* 0x0041e80000100a00 */
[----:B0-----:R-:W2:Y:S04]  /*d2da0*/  LDL.LU.64 R2, [R1+0xadc0] ;  /* 0x00adc00001027983 */ /* 0x001ea80000300a00 */
[----:B------:R0:W-:Y:S04]  /*d2db0*/  STL.64 [R1+0xad18], R196 ;  /* 0x00ad18c401007387 */ /* 0x0001e80000100a00 */
[----:B------:R1:W-:Y:S01]  /*d2dc0*/  STL.64 [R1+0x8008], R12 ;  /* 0x0080080c01007387 */ /* 0x0003e20000100a00 */
[----:B0-----:R-:W-:-:S02]  /*d2dd0*/  IMAD.MOV.U32 R196, RZ, RZ, R88 ;  /* 0x000000ffffc47224 */ /* 0x001fc400078e0058 */
[----:B------:R-:W-:Y:S02]  /*d2de0*/  IMAD.MOV.U32 R197, RZ, RZ, R89 ;  /* 0x000000ffffc57224 */ /* 0x000fe400078e0059 */
[----:B------:R-:W2:Y:S04]  /*d2df0*/  LDL.64 R88, [R1+0xa508] ;  /* 0x00a5080001587983 */ /* 0x000ea80000100a00 */
[----:B-1----:R-:W2:Y:S01]  /*d2e00*/  LDL.LU.64 R12, [R1+0xadb8] ;  /* 0x00adb800010c7983 */ /* 0x002ea20000300a00 */
[----:B------:R-:W-:Y:S02]  /*d2e10*/  DADD R176, -RZ, -R176 ;  /* 0x00000000ffb07229 */ /* 0x000fe400000009b0 */
[----:B---3--:R-:W-:Y:S01]  /*d2e20*/  DADD R66, -RZ, -R66 ;  /* 0x00000000ff427229 */ /* 0x008fe20000000942 */
[----:B------:R0:W-:Y:S04]  /*d2e30*/  STL.64 [R1+0xacd0], R74 ;  /* 0x00acd04a01007387 */ /* 0x0001e80000100a00 */
[----:B------:R1:W-:Y:S01]  /*d2e40*/  STL.64 [R1+0x77d8], R44 ;  /* 0x0077d82c01007387 */ /* 0x0003e20000100a00 */
[----:B----4-:R-:W-:Y:S01]  /*d2e50*/  DADD R68, -RZ, -R68 ;  /* 0x00000000ff447229 */ /* 0x010fe20000000944 */
[----:B0-----:R-:W-:Y:S01]  /*d2e60*/  IMAD.MOV.U32 R74, RZ, RZ, R192 ;  /* 0x000000ffff4a7224 */ /* 0x001fe200078e00c0 */
[----:B------:R-:W-:Y:S01]  /*d2e70*/  MOV R75, R193 ;  /* 0x000000c1004b7202 */ /* 0x000fe20000000f00 */
[----:B------:R-:W-:Y:S01]  /*d2e80*/  IMAD.MOV.U32 R193, RZ, RZ, R85 ;  /* 0x000000ffffc17224 */ /* 0x000fe200078e0055 */
[----:B------:R-:W-:Y:S01]  /*d2e90*/  MOV R192, R84 ;  /* 0x0000005400c07202 */ /* 0x000fe20000000f00 */
[----:B-1----:R-:W-:Y:S01]  /*d2ea0*/  IMAD.MOV.U32 R44, RZ, RZ, R70 ;  /* 0x000000ffff2c7224 */ /* 0x002fe200078e0046 */
[----:B------:R-:W-:Y:S01]  /*d2eb0*/  MOV R45, R71 ;  /* 0x00000047002d7202 */ /* 0x000fe20000000f00 */
[----:B------:R0:W-:Y:S01]  /*d2ec0*/  STL.64 [R1+0x7938], R8 ;  /* 0x0079380801007387 */ /* 0x0001e20000100a00 */
[----:B------:R-:W-:-:S03]  /*d2ed0*/  DADD R84, -RZ, -R4 ;  /* 0x00000000ff547229 */ /* 0x000fc60000000904 */
[----:B------:R-:W-:Y:S04]  /*d2ee0*/  STL.64 [R1+0x9a90], R176 ;  /* 0x009a90b001007387 */ /* 0x000fe80000100a00 */
[----:B------:R-:W-:Y:S04]  /*d2ef0*/  STL.64 [R1+0x9ab0], R68 ;  /* 0x009ab04401007387 */ /* 0x000fe80000100a00 */
[----:B------:R-:W-:Y:S01]  /*d2f00*/  STL.64 [R1+0x9ac8], R66 ;  /* 0x009ac84201007387 */ /* 0x000fe20000100a00 */
[----:B0-----:R-:W-:Y:S01]  /*d2f10*/  MOV R8, R178 ;  /* 0x000000b200087202 */ /* 0x001fe20000000f00 */
[----:B------:R-:W-:-:S02]  /*d2f20*/  IMAD.MOV.U32 R9, RZ, RZ, R179 ;  /* 0x000000ffff097224 */ /* 0x000fc400078e00b3 */
[----:B------:R-:W-:Y:S04]  /*d2f30*/  STL.64 [R1+0x7f58], R230 ;  /* 0x007f58e601007387 */ /* 0x000fe80000100a00 */
[----:B------:R-:W-:Y:S04]  /*d2f40*/  STL.64 [R1+0x7f30], R228 ;  /* 0x007f30e401007387 */ /* 0x000fe80000100a00 */
[----:B------:R0:W-:Y:S04]  /*d2f50*/  STL.64 [R1+0x7f90], R208 ;  /* 0x007f90d001007387 */ /* 0x0001e80000100a00 */
        /* <DEDUP_REMOVED lines=58> */
[----:B--2---:R2:W-:Y:S04]  /*d3300*/  STL.64 [R1+0x80e0], R2 ;  /* 0x0080e00201007387 */ /* 0x0045e80000100a00 */
[----:B0-----:R0:W5:Y:S04]  /*d3310*/  LDL.LU.64 R208, [R1+0xadb0] ;  /* 0x00adb00001d07983 */ /* 0x0011680000300a00 */
[----:B-1----:R0:W5:Y:S04]  /*d3320*/  LDL.LU.64 R234, [R1+0xada8] ;  /* 0x00ada80001ea7983 */ /* 0x0021680000300a00 */
[----:B---3--:R0:W5:Y:S04]  /*d3330*/  LDL.LU.64 R232, [R1+0xada0] ;  /* 0x00ada00001e87983 */ /* 0x0081680000300a00 */
        /* <DEDUP_REMOVED lines=26> */
[----:B------:R0:W5:Y:S04]  /*d34e0*/  LDL.LU.128 R176, [R1+0xacc0] ;  /* 0x00acc00001b07983 */ /* 0x0001680000300c00 */
[----:B------:R0:W5:Y:S04]  /*d34f0*/  LDL.LU.128 R68, [R1+0xacb0] ;  /* 0x00acb00001447983 */ /* 0x0001680000300c00 */
[----:B------:R0:W5:Y:S04]  /*d3500*/  LDL.LU.128 R64, [R1+0xaca0] ;  /* 0x00aca00001407983 */ /* 0x0001680000300c00 */
        /* <DEDUP_REMOVED lines=28> */
[----:B--2---:R0:W5:Y:S01]  /*d36d0*/  LDL.LU.64 R2, [R1+0xabb8] ;  /* 0x00abb80001027983 */ /* 0x0041620000300a00 */
[----:B------:R-:W-:-:S03]  /*d36e0*/  DADD R88, -RZ, -R88 ;  /* 0x00000000ff587229 */ /* 0x000fc60000000958 */
[----:B------:R0:W-:Y:S04]  /*d36f0*/  STL.128 [R1+0x69f0], R76 ;  /* 0x0069f04c01007387 */ /* 0x0001e80000100c00 */
[----:B------:R0:W-:Y:S04]  /*d3700*/  STL.128 [R1+0x6a00], R80 ;  /* 0x006a005001007387 */ /* 0x0001e80000100c00 */
[----:B------:R0:W-:Y:S04]  /*d3710*/  STL.128 [R1+0x6a10], R84 ;  /* 0x006a105401007387 */ /* 0x0001e80000100c00 */
[----:B------:R0:W-:Y:S04]  /*d3720*/  STL.128 [R1+0x6b70], R88 ;  /* 0x006b705801007387 */ /* 0x0001e80000100c00 */
[----:B------:R0:W-:Y:S04]  /*d3730*/  STL.64 [R1+0x7b60], R72 ;  /* 0x007b604801007387 */ /* 0x0001e80000100a00 */
[----:B------:R0:W-:Y:S04]  /*d3740*/  STL.64 [R1+0x8330], R12 ;  /* 0x0083300c01007387 */ /* 0x0001e80000100a00 */
[----:B------:R0:W-:Y:S01]  /*d3750*/  STL.64 [R1+0x7c68], R8 ;  /* 0x007c680801007387 */ /* 0x0001e20000100a00 */
[----:B------:R-:W-:Y:S05]  /*d3760*/  @P3 BRA `(.L_x_2118) ;  /* 0x0000002800ac3947 */ /* 0x000fea0003800000 */
[----:B------:R-:W-:Y:S01]  /*d3770*/  IMAD.MOV.U32 R168, RZ, RZ, R8 ;  /* 0x000000ffffa87224 */ /* 0x000fe200078e0008 */
[----:B------:R-:W2:Y:S01]  /*d3780*/  LDL.64 R110, [R1+0x9fe8] ;  /* 0x009fe800016e7983 */ /* 0x000ea20000100a00 */
[----:B------:R-:W-:-:S03]  /*d3790*/  IMAD.MOV.U32 R169, RZ, RZ, R9 ;  /* 0x000000ffffa97224 */ /* 0x000fc600078e0009 */
[----:B0-----:R-:W3:Y:S04]  /*d37a0*/  LDL.64 R8, [R1+0x9850] ;  /* 0x0098500001087983 */ /* 0x001ee80000100a00 */
[----:B------:R-:W2:Y:S04]  /*d37b0*/  LDL.64 R98, [R1+0xa440] ;  /* 0x00a4400001627983 */ /* 0x000ea80000100a00 */
[----:B------:R-:W4:Y:S04]  /*d37c0*/  LDL.64 R166, [R1+0xa4f0] ;  /* 0x00a4f00001a67983 */ /* 0x000f280000100a00 */
[----:B------:R-:W4:Y:S01]  /*d37d0*/  LDL.64 R76, [R1+0xa438] ;  /* 0x00a43800014c7983 */ /* 0x000f220000100a00 */
[----:B------:R-:W-:Y:S01]  /*d37e0*/  UMOV UR4, 0xb1d33509 ;  /* 0xb1d3350900047882 */ /* 0x000fe20000000000 */
[----:B------:R-:W-:-:S02]  /*d37f0*/  UMOV UR5, 0x3fdbe53c ;  /* 0x3fdbe53c00057882 */ /* 0x000fc40000000000 */
[----:B-----5:R-:W-:Y:S04]  /*d3800*/  STL.64 [R1+0xae00], R2 ;  /* 0x00ae000201007387 */ /* 0x020fe80000100a00 */
[----:B------:R-:W4:Y:S04]  /*d3810*/  LDL.64 R144, [R1+0x9ef0] ;  /* 0x009ef00001907983 */ /* 0x000f280000100a00 */
[----:B------:R-:W4:Y:S04]  /*d3820*/  LDL.64 R96, [R1+0x9f00] ;  /* 0x009f000001607983 */ /* 0x000f280000100a00 */
[----:B------:R-:W4:Y:S04]  /*d3830*/  LDL.64 R170, [R1+0x9bf0] ;  /* 0x009bf00001aa7983 */ /* 0x000f280000100a00 */
[----:B------:R-:W4:Y:S04]  /*d3840*/  LDL.64 R236, [R1+0x9ac0] ;  /* 0x009ac00001ec7983 */ /* 0x000f280000100a00 */
[----:B------:R-:W4:Y:S04]  /*d3850*/  LDL.64 R86, [R1+0xa2e8] ;  /* 0x00a2e80001567983 */ /* 0x000f280000100a00 */
[----:B------:R0:W-:Y:S04]  /*d3860*/  STL.64 [R1+0xae08], R10 ;  /* 0x00ae080a01007387 */ /* 0x0001e80000100a00 */
[----:B------:R-:W-:Y:S04]  /*d3870*/  STL.128 [R1+0xac20], R32 ;  /* 0x00ac202001007387 */ /* 0x000fe80000100c00 */
[----:B------:R-:W-:Y:S04]  /*d3880*/  STL.128 [R1+0xac80], R56 ;  /* 0x00ac803801007387 */ /* 0x000fe80000100c00 */
[----:B0-----:R-:W4:Y:S04]  /*d3890*/  LDL.64 R10, [R1+0xa418] ;  /* 0x00a41800010a7983 */ /* 0x001f280000100a00 */
[----:B------:R-:W-:Y:S04]  /*d38a0*/  STL.128 [R1+0xabe0], R16 ;  /* 0x00abe01001007387 */ /* 0x000fe80000100c00 */
        /* <DEDUP_REMOVED lines=13> */
[----:B------:R-:W-:Y:S04]  /*d3980*/  STL.128 [R1+0xad80], R220 ;  /* 0x00ad80dc01007387 */ /* 0x000fe80000100c00 */
[----:B------:R-:W-:Y:S04]  /*d3990*/  STL.128 [R1+0xad70], R216 ;  /* 0x00ad70d801007387 */ /* 0x000fe80000100c00 */
[----:B------:R-:W-:Y:S04]  /*d39a0*/  STL.128 [R1+0xac90], R60 ;  /* 0x00ac903c01007387 */ /* 0x000fe80000100c00 */
[----:B------:R0:W-:Y:S04]  /*d39b0*/  STL.128 [R1+0xac10], R28 ;  /* 0x00ac101c01007387 */ /* 0x0001e80000100c00 */
[----:B------:R1:W-:Y:S04]  /*d39c0*/  STL.128 [R1+0xac40], R40 ;  /* 0x00ac402801007387 */ /* 0x0003e80000100c00 */
[----:B------:R1:W-:Y:S04]  /*d39d0*/  STL.128 [R1+0xac30], R36 ;  /* 0x00ac302401007387 */ /* 0x0003e80000100c00 */
[----:B------:R-:W4:Y:S04]  /*d39e0*/  LDL.64 R240, [R1+0x9af8] ;  /* 0x009af80001f07983 */ /* 0x000f280000100a00 */
[----:B0-----:R-:W4:Y:S04]  /*d39f0*/  LDL.64 R30, [R1+0xa3a0] ;  /* 0x00a3a000011e7983 */ /* 0x001f280000100a00 */
[----:B------:R-:W4:Y:S04]  /*d3a00*/  LDL.64 R28, [R1+0xa398] ;  /* 0x00a39800011c7983 */ /* 0x000f280000100a00 */
[----:B------:R-:W4:Y:S04]  /*d3a10*/  LDL.64 R238, [R1+0x9ae8] ;  /* 0x009ae80001ee7983 */ /* 0x000f280000100a00 */
[----:B-1----:R-:W4:Y:S04]  /*d3a20*/  LDL.64 R40, [R1+0xa3c0] ;  /* 0x00a3c00001287983 */ /* 0x002f280000100a00 */
        /* <DEDUP_REMOVED lines=8> */
[----:B------:R0:W-:Y:S04]  /*d3ab0*/  STL.128 [R1+0xac00], R24 ;  /* 0x00ac001801007387 */ /* 0x0001e80000100c00 */
[----:B------:R1:W-:Y:S04]  /*d3ac0*/  STL.128 [R1+0xabf0], R20 ;  /* 0x00abf01401007387 */ /* 0x0003e80000100c00 */
[----:B------:R-:W-:Y:S04]  /*d3ad0*/  STL.128 [R1+0xad90], R224 ;  /* 0x00ad90e001007387 */ /* 0x000fe80000100c00 */
[----:B------:R-:W-:Y:S04]  /*d3ae0*/  STL.128 [R1+0xadb0], R232 ;  /* 0x00adb0e801007387 */ /* 0x000fe80000100c00 */
[----:B0-----:R-:W4:Y:S04]  /*d3af0*/  LDL.64 R26, [R1+0xa3d0] ;  /* 0x00a3d000011a7983 */ /* 0x001f280000100a00 */
[----:B-1----:R-:W4:Y:S04]  /*d3b00*/  LDL.64 R22, [R1+0xa3c8] ;  /* 0x00a3c80001167983 */ /* 0x002f280000100a00 */
[----:B------:R-:W-:Y:S04]  /*d3b10*/  STL.128 [R1+0xada0], R228 ;  /* 0x00ada0e401007387 */ /* 0x000fe80000100c00 */
[----:B------:R-:W-:Y:S04]  /*d3b20*/  STL.128 [R1+0xad00], R188 ;  /* 0x00ad00bc01007387 */ /* 0x000fe80000100c00 */
[----:B------:R0:W-:Y:S04]  /*d3b30*/  STL.128 [R1+0xac70], R52 ;  /* 0x00ac703401007387 */ /* 0x0001e80000100c00 */
[----:B------:R-:W4:Y:S04]  /*d3b40*/  LDL.64 R156, [R1+0x9b50] ;  /* 0x009b5000019c7983 */ /* 0x000f280000100a00 */
[----:B------:R-:W4:Y:S04]  /*d3b50*/  LDL.64 R20, [R1+0xa3f0] ;  /* 0x00a3f00001147983 */ /* 0x000f280000100a00 */
[----:B------:R-:W4:Y:S04]  /*d3b60*/  LDL.64 R42, [R1+0xa350] ;  /* 0x00a35000012a7983 */ /* 0x000f280000100a00 */
[----:B------:R-:W4:Y:S04]  /*d3b70*/  LDL.64 R6, [R1+0xa3d8] ;  /* 0x00a3d80001067983 */ /* 0x000f280000100a00 */
[----:B0-----:R-:W4:Y:S04]  /*d3b80*/  LDL.64 R54, [R1+0xa380] ;  /* 0x00a3800001367983 */ /* 0x001f280000100a00 */
[----:B------:R-:W4:Y:S04]  /*d3b90*/  LDL.64 R52, [R1+0xa378] ;  /* 0x00a3780001347983 */ /* 0x000f280000100a00 */
[----:B------:R0:W-:Y:S04]  /*d3ba0*/  STL.128 [R1+0xac60], R48 ;  /* 0x00ac603001007387 */ /* 0x0001e80000100c00 */
[----:B------:R1:W-:Y:S04]  /*d3bb0*/  STL.128 [R1+0xac50], R44 ;  /* 0x00ac502c01007387 */ /* 0x0003e80000100c00 */
[----:B------:R-:W-:Y:S04]  /*d3bc0*/  STL.128 [R1+0xad10], R192 ;  /* 0x00ad10c001007387 */ /* 0x000fe80000100c00 */
[----:B------:R-:W-:Y:S04]  /*d3bd0*/  STL.128 [R1+0xad40], R204 ;  /* 0x00ad40cc01007387 */ /* 0x000fe80000100c00 */
[----:B0-----:R-:W4:Y:S04]  /*d3be0*/  LDL.64 R48, [R1+0xa368] ;  /* 0x00a3680001307983 */ /* 0x001f280000100a00 */
[----:B-1----:R-:W4:Y:S04]  /*d3bf0*/  LDL.64 R46, [R1+0xa360] ;  /* 0x00a36000012e7983 */ /* 0x002f280000100a00 */
[----:B------:R-:W4:Y:S04]  /*d3c00*/  LDL.64 R44, [R1+0xa358] ;  /* 0x00a35800012c7983 */ /* 0x000f280000100a00 */
[----:B------:R-:W-:Y:S04]  /*d3c10*/  STL.128 [R1+0xad30], R200 ;  /* 0x00ad30c801007387 */ /* 0x000fe80000100c00 */
[----:B------:R-:W-:Y:S04]  /*d3c20*/  STL.128 [R1+0xacf0], R184 ;  /* 0x00acf0b801007387 */ /* 0x000fe80000100c00 */
[----:B------:R-:W-:Y:S04]  /*d3c30*/  STL.128 [R1+0xad60], R212 ;  /* 0x00ad60d401007387 */ /* 0x000fe80000100c00 */
[----:B------:R-:W-:Y:S04]  /*d3c40*/  STL.128 [R1+0xad20], R196 ;  /* 0x00ad20c401007387 */ /* 0x000fe80000100c00 */
[----:B------:R0:W-:Y:S04]  /*d3c50*/  STL.128 [R1+0xaca0], R64 ;  /* 0x00aca04001007387 */ /* 0x0001e80000100c00 */
[----:B------:R-:W4:Y:S01]  /*d3c60*/  LDL.64 R50, [R1+0xa370] ;  /* 0x00a3700001327983 */ /* 0x000f220000100a00 */
[----:B---3--:R-:W-:-:S03]  /*d3c70*/  DMUL R8, R8, UR4 ;  /* 0x0000000408087c28 */ /* 0x008fc60008000000 */
[----:B------:R-:W3:Y:S04]  /*d3c80*/  LDL.64 R60, [R1+0xa2d8] ;  /* 0x00a2d800013c7983 */ /* 0x000ee80000100a00 */
[----:B------:R-:W-:Y:S01]  /*d3c90*/  STL.128 [R1+0xad50], R208 ;  /* 0x00ad50d001007387 */ /* 0x000fe20000100c00 */
[----:B--2---:R-:W-:-:S03]  /*d3ca0*/  DFMA R2, R98, R8, R110 ;  /* 0x000000086202722b */ /* 0x004fc6000000006e */
[----:B0-----:R-:W2:Y:S01]  /*d3cb0*/  LDL.64 R64, [R1+0xa2f0] ;  /* 0x00a2f00001407983 */ /* 0x001ea20000100a00 */
[----:B----4-:R-:W-:-:S03]  /*d3cc0*/  DFMA R76, R76, R8, -R166 ;  /* 0x000000084c4c722b */ /* 0x010fc600000008a6 */
[----:B------:R-:W4:Y:S04]  /*d3cd0*/  LDL.64 R110, [R1+0x9b58] ;  /* 0x009b5800016e7983 */ /* 0x000f280000100a00 */
[----:B------:R-:W-:Y:S04]  /*d3ce0*/  STL.64 [R1+0x7d48], R2 ;  /* 0x007d480201007387 */ /* 0x000fe80000100a00 */
[----:B------:R0:W-:Y:S04]  /*d3cf0*/  STL.64 [R1+0xae10], R2 ;  /* 0x00ae100201007387 */ /* 0x0001e80000100a00 */
[----:B------:R-:W3:Y:S04]  /*d3d00*/  LDL.64 R166, [R1+0xa540] ;  /* 0x00a5400001a67983 */ /* 0x000ee80000100a00 */
[----:B------:R1:W-:Y:S04]  /*d3d10*/  STL.64 [R1+0xabd0], R14 ;  /* 0x00abd00e01007387 */ /* 0x0003e80000100a00 */
[----:B0-----:R-:W2:Y:S01]  /*d3d20*/  LDL.64 R2, [R1+0xa400] ;  /* 0x00a4000001027983 */ /* 0x001ea20000100a00 */
[-C--:B------:R-:W-:Y:S01]  /*d3d30*/  DFMA R32, R96, R8.reuse, R144 ;  /* 0x000000086020722b */ /* 0x080fe20000000090 */
[----:B------:R-:W-:Y:S01]  /*d3d40*/  MOV R144, R170 ;  /* 0x000000aa00907202 */ /* 0x000fe20000000f00 */
[----:B------:R-:W-:Y:S01]  /*d3d50*/  IMAD.MOV.U32 R145, RZ, RZ, R171 ;  /* 0x000000ffff917224 */ /* 0x000fe200078e00ab */
[----:B------:R-:W-:Y:S01]  /*d3d60*/  MOV R171, R13 ;  /* 0x0000000d00ab7202 */ /* 0x000fe20000000f00 */
[----:B------:R-:W-:Y:S01]  /*d3d70*/  IMAD.MOV.U32 R170, RZ, RZ, R12 ;  /* 0x000000ffffaa7224 */ /* 0x000fe200078e000c */
[-C--:B------:R-:W-:Y:S01]  /*d3d80*/  DFMA R56, R86, R8.reuse, R236 ;  /* 0x000000085638722b */ /* 0x080fe200000000ec */
[----:B------:R-:W4:Y:S04]  /*d3d90*/  LDL.64 R12, [R1+0xa3e0] ;  /* 0x00a3e000010c7983 */ /* 0x000f280000100a00 */
[----:B------:R-:W4:Y:S04]  /*d3da0*/  LDL.64 R236, [R1+0x9b10] ;  /* 0x009b100001ec7983 */ /* 0x000f280000100a00 */
[----:B------:R-:W4:Y:S04]  /*d3db0*/  LDL.64 R244, [R1+0x9c58] ;  /* 0x009c580001f47983 */ /* 0x000f280000100a00 */
[----:B-1----:R-:W4:Y:S04]  /*d3dc0*/  LDL.64 R14, [R1+0xa3f8] ;  /* 0x00a3f800010e7983 */ /* 0x002f280000100a00 */
[----:B------:R-:W-:Y:S04]  /*d3dd0*/  STL.64 [R1+0xacc0], R74 ;  /* 0x00acc04a01007387 */ /* 0x000fe80000100a00 */
[----:B------:R-:W-:Y:S04]  /*d3de0*/  STL.128 [R1+0xacd0], R176 ;  /* 0x00acd0b001007387 */ /* 0x000fe80000100c00 */
[----:B------:R-:W4:Y:S04]  /*d3df0*/  LDL.64 R138, [R1+0x9c98] ;  /* 0x009c9800018a7983 */ /* 0x000f280000100a00 */
        /* <DEDUP_REMOVED lines=10> */
[----:B---3--:R-:W-:-:S03]  /*d3ea0*/  DFMA R86, R10, R8, -R166 ;  /* 0x000000080a56722b */ /* 0x008fc600000008a6 */
[----:B------:R-:W3:Y:S04]  /*d3eb0*/  LDL.64 R166, [R1+0x9bb8] ;  /* 0x009bb80001a67983 */ /* 0x000ee80000100a00 */
[----:B------:R-:W3:Y:S01]  /*d3ec0*/  LDL.64 R10, [R1+0xa390] ;  /* 0x00a39000010a7983 */ /* 0x000ee20000100a00 */
[----:B--2---:R-:W-:-:S03]  /*d3ed0*/  DFMA R16, R2, R8, R170 ;  /* 0x000000080210722b */ /* 0x004fc600000000aa */
[----:B------:R-:W2:Y:S04]  /*d3ee0*/  LDL.64 R170, [R1+0x9db0] ;  /* 0x009db00001aa7983 */ /* 0x000ea80000100a00 */
[----:B------:R-:W2:Y:S01]  /*d3ef0*/  LDL.64 R2, [R1+0xa388] ;  /* 0x00a3880001027983 */ /* 0x000ea20000100a00 */
[-C--:B------:R-:W-:Y:S02]  /*d3f00*/  DFMA R80, R80, R8.reuse, -R160 ;  /* 0x000000085050722b */ /* 0x080fe400000008a0 */
[-C--:B------:R-:W-:Y:S01]  /*d3f10*/  DFMA R82, R82, R8.reuse, -R172 ;  /* 0x000000085252722b */ /* 0x080fe200000008ac */
[----:B------:R-:W4:Y:S01]  /*d3f20*/  LDL.64 R160, [R1+0x9bc8] ;  /* 0x009bc80001a07983 */ /* 0x000f220000100a00 */
[-C--:B------:R-:W-:Y:S02]  /*d3f30*/  DFMA R62, R88, R8.reuse, R152 ;  /* 0x00000008583e722b */ /* 0x080fe40000000098 */
[-C--:B------:R-:W-:Y:S01]  /*d3f40*/  DFMA R58, R84, R8.reuse, -R174 ;  /* 0x00000008543a722b */ /* 0x080fe200000008ae */
[----:B------:R-:W4:Y:S01]  /*d3f50*/  LDL.64 R172, [R1+0x9bb0] ;  /* 0x009bb00001ac7983 */ /* 0x000f220000100a00 */
[----:B------:R-:W-:-:S03]  /*d3f60*/  DFMA R78, R78, R8, -R158 ;  /* 0x000000084e4e722b */ /* 0x000fc6000000089e */
[----:B------:R-:W4:Y:S04]  /*d3f70*/  LDL.64 R152, [R1+0x9af0] ;  /* 0x009af00001987983 */ /* 0x000f280000100a00 */
[----:B------:R-:W4:Y:S04]  /*d3f80*/  LDL.64 R174, [R1+0x9b18] ;  /* 0x009b180001ae7983 */ /* 0x000f280000100a00 */
[----:B------:R-:W4:Y:S01]  /*d3f90*/  LDL.64 R158, [R1+0x9bc0] ;  /* 0x009bc000019e7983 */ /* 0x000f220000100a00 */
[----:B---3--:R-:W-:-:S03]  /*d3fa0*/  DFMA R222, R10, R8, R166 ;  /* 0x000000080ade722b */ /* 0x008fc600000000a6 */
[----:B------:R-:W3:Y:S04]  /*d3fb0*/  LDL.64 R166, [R1+0x9dd0] ;  /* 0x009dd00001a67983 */ /* 0x000ee80000100a00 */
[----:B------:R-:W3:Y:S01]  /*d3fc0*/  LDL.64 R10, [R1+0xa308] ;  /* 0x00a30800010a7983 */ /* 0x000ee20000100a00 */
[----:B--2---:R-:W-:-:S03]  /*d3fd0*/  DFMA R216, R2, R8, R170 ;  /* 0x0000000802d8722b */ /* 0x004fc600000000aa */
[----:B------:R-:W2:Y:S04]  /*d3fe0*/  LDL.64 R170, [R1+0x9dd8] ;  /* 0x009dd80001aa7983 */ /* 0x000ea80000100a00 */
[----:B------:R-:W2:Y:S01]  /*d3ff0*/  LDL.64 R2, [R1+0xa300] ;  /* 0x00a3000001027983 */ /* 0x000ea20000100a00 */
[-C--:B------:R-:W-:Y:S02]  /*d4000*/  DFMA R70, R92, R8.reuse, R168 ;  /* 0x000000085c46722b */ /* 0x080fe400000000a8 */
[-C--:B------:R-:W-:Y:S01]  /*d4010*/  DFMA R4, R90, R8.reuse, -R242 ;  /* 0x000000085a04722b */ /* 0x080fe200000008f2 */
[----:B------:R-:W2:Y:S04]  /*d4020*/  LDL.64 R168, [R1+0x9be0] ;  /* 0x009be00001a87983 */ /* 0x000ea80000100a00 */
[----:B------:R-:W2:Y:S01]  /*d4030*/  LDL.64 R242, [R1+0x9be8] ;  /* 0x009be80001f27983 */ /* 0x000ea20000100a00 */
[----:B----4-:R-:W-:-:S02]  /*d4040*/  DFMA R226, R30, R8, R160 ;  /* 0x000000081ee2722b */ /* 0x010fc400000000a0 */
[-C--:B------:R-:W-:Y:S01]  /*d4050*/  DFMA R220, R28, R8.reuse, R172 ;  /* 0x000000081cdc722b */ /* 0x080fe200000000ac */
[----:B------:R-:W4:Y:S01]  /*d4060*/  LDL.64 R160, [R1+0x9e10] ;  /* 0x009e100001a07983 */ /* 0x000f220000100a00 */
[-C--:B------:R-:W-:Y:S02]  /*d4070*/  DFMA R84, R238, R8.reuse, -R240 ;  /* 0x00000008ee54722b */ /* 0x080fe400000008f0 */
[-C--:B------:R-:W-:Y:S01]  /*d4080*/  DFMA R232, R40, R8.reuse, R152 ;  /* 0x0000000828e8722b */ /* 0x080fe20000000098 */
[----:B------:R-:W4:Y:S01]  /*d4090*/  LDL.64 R30, [R1+0xa328] ;  /* 0x00a32800011e7983 */ /* 0x000f220000100a00 */
[-C--:B------:R-:W-:Y:S02]  /*d40a0*/  DFMA R234, R238, R8.reuse, R240 ;  /* 0x00000008eeea722b */ /* 0x080fe400000000f0 */
[-C--:B------:R-:W-:Y:S01]  /*d40b0*/  DFMA R228, R38, R8.reuse, R236 ;  /* 0x0000000826e4722b */ /* 0x080fe200000000ec */
[----:B------:R-:W4:Y:S01]  /*d40c0*/  LDL.64 R172, [R1+0x9e18] ;  /* 0x009e180001ac7983 */ /* 0x000f220000100a00 */
[----:B------:R-:W-:-:S02]  /*d40d0*/  DFMA R24, R94, R8, -R150 ;  /* 0x000000085e18722b */ /* 0x000fc40000000896 */
[-C--:B------:R-:W-:Y:S01]  /*d40e0*/  DFMA R18, R18, R8.reuse, R110 ;  /* 0x000000081212722b */ /* 0x080fe2000000006e */
[----:B------:R-:W4:Y:S01]  /*d40f0*/  LDL.64 R28, [R1+0xa320] ;  /* 0x00a32000011c7983 */ /* 0x000f220000100a00 */
[-C--:B------:R-:W-:Y:S02]  /*d4100*/  DFMA R12, R12, R8.reuse, R144 ;  /* 0x000000080c0c722b */ /* 0x080fe40000000090 */
[-C--:B------:R-:W-:Y:S01]  /*d4110*/  DFMA R230, R36, R8.reuse, R174 ;  /* 0x0000000824e6722b */ /* 0x080fe200000000ae */
[----:B------:R-:W4:Y:S01]  /*d4120*/  LDL.64 R240, [R1+0x9b48] ;  /* 0x009b480001f07983 */ /* 0x000f220000100a00 */
[----:B------:R-:W-:-:S03]  /*d4130*/  DFMA R224, R34, R8, R158 ;  /* 0x0000000822e0722b */ /* 0x000fc6000000009e */
        /* <DEDUP_REMOVED lines=12> */
[----:B---3--:R-:W-:-:S03]  /*d4200*/  DFMA R188, R10, R8, R166 ;  /* 0x000000080abc722b */ /* 0x008fc600000000a6 */
[----:B------:R-:W3:Y:S01]  /*d4210*/  LDL.64 R166, [R1+0x9df0] ;  /* 0x009df00001a67983 */ /* 0x000ee20000100a00 */
[----:B------:R-:W-:-:S03]  /*d4220*/  DFMA R20, R20, R8, R156 ;  /* 0x000000081414722b */ /* 0x000fc6000000009c */
[----:B------:R-:W3:Y:S01]  /*d4230*/  LDL.64 R156, [R1+0x9df8] ;  /* 0x009df800019c7983 */ /* 0x000ee20000100a00 */
[----:B--2---:R-:W-:-:S03]  /*d4240*/  DFMA R190, R2, R8, R170 ;  /* 0x0000000802be722b */ /* 0x004fc600000000aa */
[----:B------:R-:W3:Y:S01]  /*d4250*/  LDL.64 R2, [R1+0xa2f8] ;  /* 0x00a2f80001027983 */ /* 0x000ee20000100a00 */
[----:B------:R-:W-:-:S03]  /*d4260*/  DFMA R26, R26, R8, R168 ;  /* 0x000000081a1a722b */ /* 0x000fc600000000a8 */
[----:B------:R-:W2:Y:S01]  /*d4270*/  LDL.64 R168, [R1+0x9b60] ;  /* 0x009b600001a87983 */ /* 0x000ea20000100a00 */
[----:B------:R-:W-:-:S03]  /*d4280*/  DFMA R22, R22, R8, R242 ;  /* 0x000000081616722b */ /* 0x000fc600000000f2 */
[----:B------:R-:W2:Y:S04]  /*d4290*/  LDL.64 R242, [R1+0x9b68] ;  /* 0x009b680001f27983 */ /* 0x000ea80000100a00 */
[----:B------:R-:W2:Y:S01]  /*d42a0*/  LDL.64 R10, [R1+0xa268] ;  /* 0x00a26800010a7983 */ /* 0x000ea20000100a00 */
[----:B----4-:R-:W-:-:S03]  /*d42b0*/  DFMA R192, R30, R8, R160 ;  /* 0x000000081ec0722b */ /* 0x010fc600000000a0 */
[----:B------:R-:W4:Y:S04]  /*d42c0*/  LDL.64 R160, [R1+0x9ea8] ;  /* 0x009ea80001a07983 */ /* 0x000f280000100a00 */
[----:B------:R-:W4:Y:S01]  /*d42d0*/  LDL.64 R170, [R1+0x9ee8] ;  /* 0x009ee80001aa7983 */ /* 0x000f220000100a00 */
[----:B------:R-:W-:-:S03]  /*d42e0*/  DFMA R194, R28, R8, R172 ;  /* 0x000000081cc2722b */ /* 0x000fc600000000ac */
[----:B------:R-:W4:Y:S01]  /*d42f0*/  LDL.64 R28, [R1+0xa270] ;  /* 0x00a27000011c7983 */ /* 0x000f220000100a00 */
[----:B------:R-:W-:-:S03]  /*d4300*/  DFMA R206, R42, R8, R240 ;  /* 0x000000082ace722b */ /* 0x000fc600000000f0 */
[----:B------:R-:W4:Y:S04]  /*d4310*/  LDL.64 R42, [R1+0xa2a0] ;  /* 0x00a2a000012a7983 */ /* 0x000f280000100a00 */
[----:B------:R-:W4:Y:S01]  /*d4320*/  LDL.64 R172, [R1+0x9cc0] ;  /* 0x009cc00001ac7983 */ /* 0x000f220000100a00 */
[----:B------:R-:W-:-:S03]  /*d4330*/  DFMA R200, R40, R8, R238 ;  /* 0x0000000828c8722b */ /* 0x000fc600000000ee */
[----:B------:R-:W4:Y:S04]  /*d4340*/  LDL.64 R238, [R1+0x9bd8] ;  /* 0x009bd80001ee7983 */ /* 0x000f280000100a00 */
[----:B------:R-:W4:Y:S01]  /*d4350*/  LDL.64 R40, [R1+0xa298] ;  /* 0x00a2980001287983 */ /* 0x000f220000100a00 */
[----:B------:R-:W-:-:S03]  /*d4360*/  DFMA R202, R38, R8, R236 ;  /* 0x0000000826ca722b */ /* 0x000fc600000000ec */
[----:B------:R-:W4:Y:S01]  /*d4370*/  LDL.64 R236, [R1+0x9cb0] ;  /* 0x009cb00001ec7983 */ /* 0x000f220000100a00 */
[----:B------:R-:W-:-:S03]  /*d4380*/  DFMA R6, R6, R8, R150 ;  /* 0x000000080606722b */ /* 0x000fc60000000096 */
        /* <DEDUP_REMOVED lines=12> */
[----:B------:R-:W4:Y:S04]  /*d4450*/  LDL.64 R240, [R1+0x9bd0] ;  /* 0x009bd00001f07983 */ /* 0x000f280000100a00 */
[----:B------:R-:W4:Y:S01]  /*d4460*/  LDL.64 R44, [R1+0xa2a8] ;  /* 0x00a2a800012c7983 */ /* 0x000f220000100a00 */
[----:B------:R-:W-:Y:S01]  /*d4470*/  MOV R68, R24 ;  /* 0x0000001800447202 */ /* 0x000fe20000000f00 */
[----:B------:R-:W-:Y:S02]  /*d4480*/  IMAD.MOV.U32 R69, RZ, RZ, R25 ;  /* 0x000000ffff457224 */ /* 0x000fe400078e0019 */
[----:B------:R-:W4:Y:S04]  /*d4490*/  LDL.64 R152, [R1+0x9e08] ;  /* 0x009e080001987983 */ /* 0x000f280000100a00 */
[----:B------:R-:W4:Y:S04]  /*d44a0*/  LDL.64 R30, [R1+0xa278] ;  /* 0x00a27800011e7983 */ /* 0x000f280000100a00 */
[----:B------:R0:W-:Y:S04]  /*d44b0*/  STL.64 [R1+0x9a90], R24 ;  /* 0x009a901801007387 */ /* 0x0001e80000100a00 */
[----:B------:R1:W-:Y:S04]  /*d44c0*/  STL.64 [R1+0x9ab0], R4 ;  /* 0x009ab00401007387 */ /* 0x0003e80000100a00 */
[----:B------:R-:W4:Y:S04]  /*d44d0*/  LDL.64 R158, [R1+0x9ee0] ;  /* 0x009ee000019e7983 */ /* 0x000f280000100a00 */
[----:B------:R-:W4:Y:S04]  /*d44e0*/  LDL.64 R38, [R1+0xa288] ;  /* 0x00a2880001267983 */ /* 0x000f280000100a00 */
[----:B0-----:R-:W4:Y:S01]  /*d44f0*/  LDL.64 R24, [R1+0xa1d0] ;  /* 0x00a1d00001187983 */ /* 0x001f220000100a00 */
[----:B------:R-:W-:-:S03]  /*d4500*/  DFMA R14, R14, R8, R244 ;  /* 0x000000080e0e722b */ /* 0x000fc600000000f4 */
[----:B------:R-:W-:Y:S04]  /*d4510*/  STL.64 [R1+0x7f00], R32 ;  /* 0x007f002001007387 */ /* 0x000fe80000100a00 */
[----:B------:R-:W4:Y:S04]  /*d4520*/  LDL.64 R244, [R1+0x9e80] ;  /* 0x009e800001f47983 */ /* 0x000f280000100a00 */
[----:B------:R-:W4:Y:S01]  /*d4530*/  LDL.64 R52, [R1+0xa2c8] ;  /* 0x00a2c80001347983 */ /* 0x000f220000100a00 */
[----:B---3--:R-:W-:-:S03]  /*d4540*/  DFMA R184, R2, R8, R166 ;  /* 0x0000000802b8722b */ /* 0x008fc600000000a6 */
[----:B------:R-:W3:Y:S04]  /*d4550*/  LDL.64 R166, [R1+0x9cc8] ;  /* 0x009cc80001a67983 */ /* 0x000ee80000100a00 */
[----:B------:R-:W3:Y:S01]  /*d4560*/  LDL.64 R2, [R1+0xa260] ;  /* 0x00a2600001027983 */ /* 0x000ee20000100a00 */
[-C--:B--2---:R-:W-:Y:S02]  /*d4570*/  DFMA R208, R48, R8.reuse, R168 ;  /* 0x0000000830d0722b */ /* 0x084fe400000000a8 */
[-C--:B------:R-:W-:Y:S01]  /*d4580*/  DFMA R210, R46, R8.reuse, R242 ;  /* 0x000000082ed2722b */ /* 0x080fe200000000f2 */
[----:B------:R-:W2:Y:S04]  /*d4590*/  LDL.64 R48, [R1+0xa2b8] ;  /* 0x00a2b80001307983 */ /* 0x000ea80000100a00 */
        /* <DEDUP_REMOVED lines=16> */
[-C--:B------:R-:W-:Y:S01]  /*d46a0*/  DFMA R88, R60, R8.reuse, -R110 ;  /* 0x000000083c58722b */ /* 0x080fe2000000086e */
[----:B------:R-:W-:Y:S01]  /*d46b0*/  IMAD.MOV.U32 R60, RZ, RZ, R4 ;  /* 0x000000ffff3c7224 */ /* 0x000fe200078e0004 */
[----:B------:R-:W-:Y:S01]  /*d46c0*/  MOV R61, R5 ;  /* 0x00000005003d7202 */ /* 0x000fe20000000f00 */
[----:B------:R-:W4:Y:S01]  /*d46d0*/  LDL.64 R40, [R1+0xa208] ;  /* 0x00a2080001287983 */ /* 0x000f220000100a00 */
[----:B------:R-:W-:-:S03]  /*d46e0*/  DFMA R90, R54, R8, -R144 ;  /* 0x00000008365a722b */ /* 0x000fc60000000890 */
[----:B-1----:R-:W4:Y:S01]  /*d46f0*/  LDL.64 R4, [R1+0xa1c8] ;  /* 0x00a1c80001047983 */ /* 0x002f220000100a00 */
[----:B------:R-:W-:-:S03]  /*d4700*/  DFMA R170, R36, R8, R170 ;  /* 0x0000000824aa722b */ /* 0x000fc600000000aa */
[----:B------:R-:W4:Y:S04]  /*d4710*/  LDL.64 R144, [R1+0x9e70] ;  /* 0x009e700001907983 */ /* 0x000f280000100a00 */
[----:B------:R-:W4:Y:S01]  /*d4720*/  LDL.64 R36, [R1+0xa1f8] ;  /* 0x00a1f80001247983 */ /* 0x000f220000100a00 */
[----:B------:R-:W-:-:S03]  /*d4730*/  DFMA R178, R34, R8, R174 ;  /* 0x0000000822b2722b */ /* 0x000fc600000000ae */
[----:B------:R-:W4:Y:S04]  /*d4740*/  LDL.64 R150, [R1+0x9dc0] ;  /* 0x009dc00001967983 */ /* 0x000f280000100a00 */
[----:B------:R-:W4:Y:S01]  /*d4750*/  LDL.64 R174, [R1+0x9d88] ;  /* 0x009d880001ae7983 */ /* 0x000f220000100a00 */
[----:B---3--:R-:W-:-:S03]  /*d4760*/  DFMA R162, R2, R8, R166 ;  /* 0x0000000802a2722b */ /* 0x008fc600000000a6 */
[----:B------:R-:W3:Y:S04]  /*d4770*/  LDL.64 R42, [R1+0xa210] ;  /* 0x00a21000012a7983 */ /* 0x000ee80000100a00 */
[----:B------:R-:W3:Y:S01]  /*d4780*/  LDL.64 R2, [R1+0xa248] ;  /* 0x00a2480001027983 */ /* 0x000ee20000100a00 */
[----:B------:R-:W-:Y:S02]  /*d4790*/  IMAD.MOV.U32 R34, RZ, RZ, R32 ;  /* 0x000000ffff227224 */ /* 0x000fe400078e0020 */
[----:B------:R-:W-:Y:S01]  /*d47a0*/  IMAD.MOV.U32 R35, RZ, RZ, R33 ;  /* 0x000000ffff237224 */ /* 0x000fe200078e0021 */
[-C--:B--2---:R-:W-:Y:S01]  /*d47b0*/  DFMA R100, R48, R8.reuse, R242 ;  /* 0x000000083064722b */ /* 0x084fe200000000f2 */
[----:B------:R-:W2:Y:S01]  /*d47c0*/  LDL.64 R166, [R1+0x9c68] ;  /* 0x009c680001a67983 */ /* 0x000ea20000100a00 */
[----:B------:R-:W-:-:S03]  /*d47d0*/  DFMA R96, R44, R8, R240 ;  /* 0x000000082c60722b */ /* 0x000fc600000000f0 */
[----:B------:R0:W-:Y:S04]  /*d47e0*/  STL.128 [R1+0x6a50], R32 ;  /* 0x006a502001007387 */ /* 0x0001e80000100c00 */
[----:B------:R-:W2:Y:S01]  /*d47f0*/  LDL.64 R242, [R1+0x9c60] ;  /* 0x009c600001f27983 */ /* 0x000ea20000100a00 */
[----:B------:R-:W-:-:S03]  /*d4800*/  DFMA R102, R46, R8, R152 ;  /* 0x000000082e66722b */ /* 0x000fc60000000098 */
[----:B------:R-:W2:Y:S01]  /*d4810*/  LDL.64 R240, [R1+0x9d80] ;  /* 0x009d800001f07983 */ /* 0x000ea20000100a00 */
[----:B------:R-:W-:-:S03]  /*d4820*/  DFMA R72, R30, R8, R72 ;  /* 0x000000081e48722b */ /* 0x000fc60000000048 */
[----:B------:R-:W2:Y:S04]  /*d4830*/  LDL.64 R46, [R1+0xa220] ;  /* 0x00a22000012e7983 */ /* 0x000ea80000100a00 */
[----:B0-----:R-:W2:Y:S01]  /*d4840*/  LDL.64 R32, [R1+0xa1e8] ;  /* 0x00a1e80001207983 */ /* 0x001ea20000100a00 */
[-C--:B----4-:R-:W-:Y:S02]  /*d4850*/  DFMA R142, R10, R8.reuse, R138 ;  /* 0x000000080a8e722b */ /* 0x090fe4000000008a */
[-C--:B------:R-:W-:Y:S01]  /*d4860*/  DFMA R140, R64, R8.reuse, R238 ;  /* 0x00000008408c722b */ /* 0x080fe200000000ee */
[----:B------:R-:W4:Y:S04]  /*d4870*/  LDL.64 R48, [R1+0xa228] ;  /* 0x00a2280001307983 */ /* 0x000f280000100a00 */
[----:B------:R-:W4:Y:S04]  /*d4880*/  LDL.64 R152, [R1+0x9d70] ;  /* 0x009d700001987983 */ /* 0x000f280000100a00 */
[----:B------:R-:W4:Y:S01]  /*d4890*/  LDL.64 R44, [R1+0xa218] ;  /* 0x00a21800012c7983 */ /* 0x000f220000100a00 */
[----:B------:R-:W-:-:S03]  /*d48a0*/  DFMA R182, R50, R8, R168 ;  /* 0x0000000832b6722b */ /* 0x000fc600000000a8 */
[----:B------:R-:W4:Y:S01]  /*d48b0*/  LDL.64 R30, [R1+0xa1e0] ;  /* 0x00a1e000011e7983 */ /* 0x000f220000100a00 */
[----:B------:R-:W-:-:S03]  /*d48c0*/  DFMA R168, R38, R8, R158 ;  /* 0x0000000826a8722b */ /* 0x000fc6000000009e */
[----:B------:R-:W4:Y:S04]  /*d48d0*/  LDL.64 R238, [R1+0x9d18] ;  /* 0x009d180001ee7983 */ /* 0x000f280000100a00 */
[----:B------:R-:W4:Y:S04]  /*d48e0*/  LDL.64 R10, [R1+0xa1c0] ;  /* 0x00a1c000010a7983 */ /* 0x000f280000100a00 */
[----:B------:R-:W4:Y:S04]  /*d48f0*/  LDL.64 R110, [R1+0x9e88] ;  /* 0x009e8800016e7983 */ /* 0x000f280000100a00 */
[----:B------:R-:W4:Y:S01]  /*d4900*/  LDL.64 R38, [R1+0xa200] ;  /* 0x00a2000001267983 */ /* 0x000f220000100a00 */
[----:B------:R-:W-:-:S02]  /*d4910*/  DFMA R148, R36, R8, R144 ;  /* 0x000000082494722b */ /* 0x000fc40000000090 */
[-C--:B------:R-:W-:Y:S01]  /*d4920*/  DFMA R144, R4, R8.reuse, R172 ;  /* 0x000000080490722b */ /* 0x080fe200000000ac */
[----:B------:R-:W-:Y:S04]  /*d4930*/  STL.64 [R1+0x7c68], R70 ;  /* 0x007c684601007387 */ /* 0x000fe80000100a00 */
[----:B------:R-:W4:Y:S01]  /*d4940*/  LDL.64 R4, [R1+0xa1a0] ;  /* 0x00a1a00001047983 */ /* 0x000f220000100a00 */
[----:B------:R-:W-:-:S03]  /*d4950*/  DFMA R66, R24, R8, R174 ;  /* 0x000000081842722b */ /* 0x000fc600000000ae */
[----:B------:R-:W4:Y:S01]  /*d4960*/  LDL.64 R174, [R1+0x9d68] ;  /* 0x009d680001ae7983 */ /* 0x000f220000100a00 */
[----:B------:R-:W-:-:S03]  /*d4970*/  DFMA R112, R40, R8, R244 ;  /* 0x000000082870722b */ /* 0x000fc600000000f4 */
[----:B------:R-:W4:Y:S01]  /*d4980*/  LDL.64 R244, [R1+0x9c78] ;  /* 0x009c780001f47983 */ /* 0x000f220000100a00 */
[----:B------:R-:W-:-:S03]  /*d4990*/  DFMA R180, R52, R8, R150 ;  /* 0x0000000834b4722b */ /* 0x000fc60000000096 */
[----:B------:R0:W-:Y:S04]  /*d49a0*/  STL.128 [R1+0x6a20], R68 ;  /* 0x006a204401007387 */ /* 0x0001e80000100c00 */
[----:B------:R1:W-:Y:S04]  /*d49b0*/  STL.128 [R1+0x6b30], R60 ;  /* 0x006b303c01007387 */ /* 0x0003e80000100c00 */
[----:B------:R-:W4:Y:S04]  /*d49c0*/  LDL.64 R54, [R1+0xa240] ;  /* 0x00a2400001367983 */ /* 0x000f280000100a00 */
[----:B------:R-:W4:Y:S04]  /*d49d0*/  LDL.64 R150, [R1+0x9e78] ;  /* 0x009e780001967983 */ /* 0x000f280000100a00 */
[----:B------:R-:W4:Y:S04]  /*d49e0*/  LDL.64 R34, [R1+0xa1f0] ;  /* 0x00a1f00001227983 */ /* 0x000f280000100a00 */
[----:B------:R-:W4:Y:S04]  /*d49f0*/  LDL.64 R172, [R1+0x9d60] ;  /* 0x009d600001ac7983 */ /* 0x000f280000100a00 */
[----:B------:R-:W4:Y:S04]  /*d4a00*/  LDL.64 R24, [R1+0xa178] ;  /* 0x00a1780001187983 */ /* 0x000f280000100a00 */
[----:B------:R-:W-:Y:S04]  /*d4a10*/  STL.64 [R1+0x7d18], R62 ;  /* 0x007d183e01007387 */ /* 0x000fe80000100a00 */
[----:B------:R-:W-:Y:S04]  /*d4a20*/  STL.64 [R1+0x81a0], R56 ;  /* 0x0081a03801007387 */ /* 0x000fe80000100a00 */
[----:B------:R1:W-:Y:S04]  /*d4a30*/  STL.128 [R1+0x6b60], R56 ;  /* 0x006b603801007387 */ /* 0x0003e80000100c00 */
[----:B------:R1:W-:Y:S04]  /*d4a40*/  STL.64 [R1+0x9ac8], R58 ;  /* 0x009ac83a01007387 */ /* 0x0003e80000100a00 */
        /* <DEDUP_REMOVED lines=16> */
[----:B------:R1:W-:Y:S04]  /*d4b50*/  STL.128 [R1+0xadc0], R232 ;  /* 0x00adc0e801007387 */ /* 0x0003e80000100c00 */
[----:B------:R-:W-:Y:S04]  /*d4b60*/  STL.64 [R1+0x8050], R228 ;  /* 0x008050e401007387 */ /* 0x000fe80000100a00 */
[----:B------:R-:W-:Y:S04]  /*d4b70*/  STL.64 [R1+0x8058], R230 ;  /* 0x008058e601007387 */ /* 0x000fe80000100a00 */
[----:B------:R-:W-:Y:S04]  /*d4b80*/  STL.128 [R1+0xadd0], R228 ;  /* 0x00add0e401007387 */ /* 0x000fe80000100c00 */
[----:B------:R-:W-:Y:S04]  /*d4b90*/  STL.64 [R1+0x8000], R224 ;  /* 0x008000e001007387 */ /* 0x000fe80000100a00 */
[----:B------:R-:W-:Y:S04]  /*d4ba0*/  STL.64 [R1+0x8008], R226 ;  /* 0x008008e201007387 */ /* 0x000fe80000100a00 */
[----:B------:R-:W-:Y:S04]  /*d4bb0*/  STL.128 [R1+0xade0], R224 ;  /* 0x00ade0e001007387 */ /* 0x000fe80000100c00 */
[----:B------:R-:W-:Y:S04]  /*d4bc0*/  STL.64 [R1+0x7f90], R220 ;  /* 0x007f90dc01007387 */ /* 0x000fe80000100a00 */
[----:B------:R-:W-:Y:S04]  /*d4bd0*/  STL.64 [R1+0x7f98], R222 ;  /* 0x007f98de01007387 */ /* 0x000fe80000100a00 */
[----:B------:R-:W-:Y:S04]  /*d4be0*/  STL.128 [R1+0xadf0], R220 ;  /* 0x00adf0dc01007387 */ /* 0x000fe80000100c00 */
[----:B------:R-:W-:Y:S04]  /*d4bf0*/  STL.64 [R1+0x7f50], R216 ;  /* 0x007f50d801007387 */ /* 0x000fe80000100a00 */
        /* <DEDUP_REMOVED lines=16> */
[----:B------:R-:W4:Y:S01]  /*d4d00*/  LDL.64 R156, [R1+0x9c40] ;  /* 0x009c4000019c7983 */ /* 0x000f220000100a00 */
[----:B---3--:R-:W-:-:S02]  /*d4d10*/  DFMA R136, R2, R8, R236 ;  /* 0x000000080288722b */ /* 0x008fc400000000ec */
[-C--:B------:R-:W-:Y:S01]  /*d4d20*/  DFMA R154, R42, R8.reuse, R246 ;  /* 0x000000082a9a722b */ /* 0x080fe200000000f6 */
[----:B------:R-:W1:Y:S04]  /*d4d30*/  LDL.64 R236, [R1+0x9c70] ;  /* 0x009c700001ec7983 */ /* 0x000e680000100a00 */
[----:B------:R-:W1:Y:S04]  /*d4d40*/  LDL.64 R2, [R1+0xa1b8] ;  /* 0x00a1b80001027983 */ /* 0x000e680000100a00 */
[----:B------:R-:W3:Y:S04]  /*d4d50*/  LDL.64 R246, [R1+0x9ce8] ;  /* 0x009ce80001f67983 */ /* 0x000ee80000100a00 */
[----:B------:R-:W3:Y:S01]  /*d4d60*/  LDL.64 R42, [R1+0xa190] ;  /* 0x00a19000012a7983 */ /* 0x000ee20000100a00 */
[----:B--2---:R-:W-:-:S03]  /*d4d70*/  DFMA R64, R28, R8, R240 ;  /* 0x000000081c40722b */ /* 0x004fc600000000f0 */
[----:B------:R-:W2:Y:S01]  /*d4d80*/  LDL.64 R28, [R1+0xa188] ;  /* 0x00a18800011c7983 */ /* 0x000ea20000100a00 */
[-C--:B------:R-:W-:Y:S02]  /*d4d90*/  DFMA R164, R32, R8.reuse, R242 ;  /* 0x0000000820a4722b */ /* 0x080fe400000000f2 */
[-C--:B----4-:R-:W-:Y:S01]  /*d4da0*/  DFMA R152, R44, R8.reuse, R152 ;  /* 0x000000082c98722b */ /* 0x090fe20000000098 */
[----:B------:R-:W4:Y:S01]  /*d4db0*/  LDL.64 R32, [R1+0xa1b0] ;  /* 0x00a1b00001207983 */ /* 0x000f220000100a00 */
[-C--:B0-----:R-:W-:Y:S02]  /*d4dc0*/  DFMA R70, R46, R8.reuse, R146 ;  /* 0x000000082e46722b */ /* 0x081fe40000000092 */
[-C--:B------:R-:W-:Y:S01]  /*d4dd0*/  DFMA R68, R48, R8.reuse, R128 ;  /* 0x000000083044722b */ /* 0x080fe20000000080 */
        /* <DEDUP_REMOVED lines=8> */
[----:B------:R-:W4:Y:S04]  /*d4e60*/  LDL.64 R110, [R1+0x9ca8] ;  /* 0x009ca800016e7983 */ /* 0x000f280000100a00 */
[----:B------:R-:W-:Y:S01]  /*d4e70*/  STL.64 [R1+0x7f38], R214 ;  /* 0x007f38d601007387 */ /* 0x000fe20000100a00 */
[----:B------:R-:W-:-:S03]  /*d4e80*/  DFMA R174, R4, R8, R174 ;  /* 0x0000000804ae722b */ /* 0x000fc600000000ae */
[----:B------:R-:W-:Y:S04]  /*d4e90*/  STL.64 [R1+0x79c8], R186 ;  /* 0x0079c8ba01007387 */ /* 0x000fe80000100a00 */
[----:B------:R-:W4:Y:S04]  /*d4ea0*/  LDL.64 R4, [R1+0xa140] ;  /* 0x00a1400001047983 */ /* 0x000f280000100a00 */
[----:B------:R-:W-:Y:S04]  /*d4eb0*/  STL.64 [R1+0x7b28], R182 ;  /* 0x007b28b601007387 */ /* 0x000fe80000100a00 */
[----:B------:R-:W-:Y:S04]  /*d4ec0*/  STL.64 [R1+0x79b0], R176 ;  /* 0x0079b0b001007387 */ /* 0x000fe80000100a00 */
[----:B------:R-:W-:Y:S04]  /*d4ed0*/  STL.64 [R1+0x79b8], R178 ;  /* 0x0079b8b201007387 */ /* 0x000fe80000100a00 */
[----:B------:R-:W-:Y:S04]  /*d4ee0*/  STL.64 [R1+0x7b60], R72 ;  /* 0x007b604801007387 */ /* 0x000fe80000100a00 */
[----:B------:R-:W-:Y:S04]  /*d4ef0*/  STL.64 [R1+0x7b68], R74 ;  /* 0x007b684a01007387 */ /* 0x000fe80000100a00 */
[----:B------:R-:W4:Y:S04]  /*d4f00*/  LDL.64 R52, [R1+0xa238] ;  /* 0x00a2380001347983 */ /* 0x000f280000100a00 */
[----:B------:R-:W4:Y:S04]  /*d4f10*/  LDL.64 R158, [R1+0x9c48] ;  /* 0x009c4800019e7983 */ /* 0x000f280000100a00 */
[----:B------:R-:W4:Y:S04]  /*d4f20*/  LDL.64 R50, [R1+0xa230] ;  /* 0x00a2300001327983 */ /* 0x000f280000100a00 */
[----:B------:R-:W4:Y:S04]  /*d4f30*/  LDL.64 R40, [R1+0xa168] ;  /* 0x00a1680001287983 */ /* 0x000f280000100a00 */
[----:B------:R-:W4:Y:S01]  /*d4f40*/  LDL.64 R36, [R1+0xa158] ;  /* 0x00a1580001247983 */ /* 0x000f220000100a00 */
[----:B-1----:R-:W-:-:S03]  /*d4f50*/  DFMA R60, R2, R8, R236 ;  /* 0x00000008023c722b */ /* 0x002fc600000000ec */
[----:B------:R-:W-:Y:S04]  /*d4f60*/  STL.64 [R1+0x7b20], R180 ;  /* 0x007b20b401007387 */ /* 0x000fe80000100a00 */
[----:B------:R-:W4:Y:S04]  /*d4f70*/  LDL.64 R236, [R1+0x9c20] ;  /* 0x009c200001ec7983 */ /* 0x000f280000100a00 */
[----:B------:R-:W4:Y:S01]  /*d4f80*/  LDL.64 R2, [R1+0xa170] ;  /* 0x00a1700001027983 */ /* 0x000f220000100a00 */
[----:B--2---:R-:W-:-:S03]  /*d4f90*/  DFMA R56, R28, R8, R122 ;  /* 0x000000081c38722b */ /* 0x004fc6000000007a */
[----:B------:R-:W-:Y:S01]  /*d4fa0*/  STL.64 [R1+0x7ab0], R68 ;  /* 0x007ab04401007387 */ /* 0x000fe20000100a00 */
[-C--:B------:R-:W-:Y:S02]  /*d4fb0*/  DFMA R138, R54, R8.reuse, R248 ;  /* 0x00000008368a722b */ /* 0x080fe400000000f8 */
[-C--:B------:R-:W-:Y:S01]  /*d4fc0*/  DFMA R150, R34, R8.reuse, R150 ;  /* 0x000000082296722b */ /* 0x080fe20000000096 */
[----:B------:R-:W-:Y:S01]  /*d4fd0*/  STL.64 [R1+0x7ab8], R70 ;  /* 0x007ab84601007387 */ /* 0x000fe20000100a00 */
[----:B---3--:R-:W-:-:S03]  /*d4fe0*/  DFMA R94, R42, R8, R246 ;  /* 0x000000082a5e722b */ /* 0x008fc600000000f6 */
[----:B------:R-:W-:Y:S04]  /*d4ff0*/  STL.64 [R1+0x7930], R64 ;  /* 0x0079304001007387 */ /* 0x000fe80000100a00 */
[----:B------:R-:W2:Y:S04]  /*d5000*/  LDL.64 R240, [R1+0x9c30] ;  /* 0x009c300001f07983 */ /* 0x000ea80000100a00 */
[----:B------:R-:W3:Y:S01]  /*d5010*/  LDL.64 R242, [R1+0x9c38] ;  /* 0x009c380001f27983 */ /* 0x000ee20000100a00 */
[----:B----4-:R-:W-:-:S03]  /*d5020*/  DFMA R62, R32, R8, R244 ;  /* 0x00000008203e722b */ /* 0x010fc600000000f4 */
[----:B------:R-:W3:Y:S04]  /*d5030*/  LDL.64 R38, [R1+0xa160] ;  /* 0x00a1600001267983 */ /* 0x000ee80000100a00 */
[----:B------:R-:W4:Y:S01]  /*d5040*/  LDL.64 R248, [R1+0x9ca0] ;  /* 0x009ca00001f87983 */ /* 0x000f220000100a00 */
[----:B------:R-:W-:-:S03]  /*d5050*/  DFMA R172, R30, R8, R172 ;  /* 0x000000081eac722b */ /* 0x000fc600000000ac */
[----:B------:R-:W-:Y:S01]  /*d5060*/  STL.64 [R1+0x7938], R66 ;  /* 0x0079384201007387 */ /* 0x000fe20000100a00 */
[----:B------:R-:W-:-:S03]  /*d5070*/  DFMA R92, R44, R8, R128 ;  /* 0x000000082c5c722b */ /* 0x000fc60000000080 */
[----:B------:R-:W2:Y:S01]  /*d5080*/  LDL.64 R34, [R1+0xa150] ;  /* 0x00a1500001227983 */ /* 0x000ea20000100a00 */
[----:B------:R-:W-:-:S03]  /*d5090*/  DFMA R58, R10, R8, R134 ;  /* 0x000000080a3a722b */ /* 0x000fc60000000086 */
[----:B------:R-:W4:Y:S04]  /*d50a0*/  LDL.64 R32, [R1+0xa148] ;  /* 0x00a1480001207983 */ /* 0x000f280000100a00 */
[----:B------:R-:W4:Y:S04]  /*d50b0*/  LDL.64 R244, [R1+0x9da0] ;  /* 0x009da00001f47983 */ /* 0x000f280000100a00 */
[----:B------:R-:W4:Y:S04]  /*d50c0*/  LDL.64 R30, [R1+0xa138] ;  /* 0x00a13800011e7983 */ /* 0x000f280000100a00 */
[----:B------:R-:W-:Y:S04]  /*d50d0*/  STL.64 [R1+0x7970], R60 ;  /* 0x0079703c01007387 */ /* 0x000fe80000100a00 */
[----:B------:R-:W-:Y:S01]  /*d50e0*/  STL.64 [R1+0x7978], R62 ;  /* 0x0079783e01007387 */ /* 0x000fe20000100a00 */
[----:B------:R-:W-:-:S03]  /*d50f0*/  DFMA R110, R4, R8, R110 ;  /* 0x00000008046e722b */ /* 0x000fc6000000006e */
[----:B------:R-:W4:Y:S04]  /*d5100*/  LDL.64 R246, [R1+0x9da8] ;  /* 0x009da80001f67983 */ /* 0x000f280000100a00 */
[----:B------:R-:W4:Y:S04]  /*d5110*/  LDL.64 R128, [R1+0x9e30] ;  /* 0x009e300001807983 */ /* 0x000f280000100a00 */
[----:B------:R-:W4:Y:S04]  /*d5120*/  LDL.64 R10, [R1+0xa130] ;  /* 0x00a13000010a7983 */ /* 0x000f280000100a00 */
[----:B------:R-:W4:Y:S04]  /*d5130*/  LDL.64 R28, [R1+0xa128] ;  /* 0x00a12800011c7983 */ /* 0x000f280000100a00 */
[----:B------:R-:W4:Y:S01]  /*d5140*/  LDL.64 R122, [R1+0x9e40] ;  /* 0x009e4000017a7983 */ /* 0x000f220000100a00 */
[----:B------:R-:W-:-:S03]  /*d5150*/  DFMA R236, R24, R8, R236 ;  /* 0x0000000818ec722b */ /* 0x000fc600000000ec */
[----:B------:R-:W4:Y:S01]  /*d5160*/  LDL.64 R24, [R1+0xa118] ;  /* 0x00a1180001187983 */ /* 0x000f220000100a00 */
[----:B------:R-:W-:-:S03]  /*d5170*/  DFMA R238, R2, R8, R238 ;  /* 0x0000000802ee722b */ /* 0x000fc600000000ee */
[----:B------:R-:W4:Y:S04]  /*d5180*/  LDL.64 R2, [R1+0xa120] ;  /* 0x00a1200001027983 */ /* 0x000f280000100a00 */
[----:B------:R-:W-:Y:S04]  /*d5190*/  STL.64 [R1+0x77f0], R56 ;  /* 0x0077f03801007387 */ /* 0x000fe80000100a00 */
[----:B------:R-:W4:Y:S04]  /*d51a0*/  LDL.64 R126, [R1+0x9e48] ;  /* 0x009e4800017e7983 */ /* 0x000f280000100a00 */
[----:B------:R-:W4:Y:S01]  /*d51b0*/  LDL.64 R4, [R1+0xa110] ;  /* 0x00a1100001047983 */ /* 0x000f220000100a00 */
[----:B------:R-:W-:-:S02]  /*d51c0*/  DFMA R156, R52, R8, R156 ;  /* 0x00000008349c722b */ /* 0x000fc4000000009c */
[-C--:B------:R-:W-:Y:S01]  /*d51d0*/  DFMA R52, R36, R8.reuse, R250 ;  /* 0x000000082434722b */ /* 0x080fe200000000fa */
[----:B------:R-:W4:Y:S04]  /*d51e0*/  LDL.64 R116, [R1+0x9d48] ;  /* 0x009d480001747983 */ /* 0x000f280000100a00 */
[----:B------:R-:W4:Y:S01]  /*d51f0*/  LDL.64 R250, [R1+0x9e58] ;  /* 0x009e580001fa7983 */ /* 0x000f220000100a00 */
[-C--:B------:R-:W-:Y:S02]  /*d5200*/  DFMA R158, R50, R8.reuse, R158 ;  /* 0x00000008329e722b */ /* 0x080fe4000000009e */
[-C--:B---3--:R-:W-:Y:S01]  /*d5210*/  DFMA R242, R38, R8.reuse, R242 ;  /* 0x0000000826f2722b */ /* 0x088fe200000000f2 */
[----:B------:R-:W3:Y:S04]  /*d5220*/  LDL.64 R50, [R1+0x9d40] ;  /* 0x009d400001327983 */ /* 0x000ee80000100a00 */
[----:B------:R-:W3:Y:S04]  /*d5230*/  LDL.64 R120, [R1+0x9ec0] ;  /* 0x009ec00001787983 */ /* 0x000ee80000100a00 */
[----:B------:R-:W3:Y:S04]  /*d5240*/  LDL.64 R104, [R1+0x9e20] ;  /* 0x009e200001687983 */ /* 0x000ee80000100a00 */
[----:B------:R-:W3:Y:S01]  /*d5250*/  LDL.64 R38, [R1+0x9eb8] ;  /* 0x009eb80001267983 */ /* 0x000ee20000100a00 */
[----:B--2---:R-:W-:-:S03]  /*d5260*/  DFMA R54, R34, R8, R132 ;  /* 0x000000082236722b */ /* 0x004fc60000000084 */
[----:B------:R-:W2:Y:S04]  /*d5270*/  LDL.64 R132, [R1+0x9cf0] ;  /* 0x009cf00001847983 */ /* 0x000ea80000100a00 */
[----:B------:R-:W2:Y:S01]  /*d5280*/  LDL.64 R34, [R1+0x9b88] ;  /* 0x009b880001227983 */ /* 0x000ea20000100a00 */
[----:B----4-:R-:W-:-:S03]  /*d5290*/  DFMA R244, R30, R8, R244 ;  /* 0x000000081ef4722b */ /* 0x010fc600000000f4 */
[----:B------:R-:W4:Y:S01]  /*d52a0*/  LDL.64 R30, [R1+0xa0f0] ;  /* 0x00a0f000011e7983 */ /* 0x000f220000100a00 */
[-C--:B------:R-:W-:Y:S02]  /*d52b0*/  DFMA R240, R40, R8.reuse, R240 ;  /* 0x0000000828f0722b */ /* 0x080fe400000000f0 */
[-C--:B------:R-:W-:Y:S01]  /*d52c0*/  DFMA R108, R32, R8.reuse, R248 ;  /* 0x00000008206c722b */ /* 0x080fe200000000f8 */
[----:B------:R-:W2:Y:S04]  /*d52d0*/  LDL.64 R134, [R1+0x9cf8] ;  /* 0x009cf80001867983 */ /* 0x000ea80000100a00 */
[----:B------:R-:W2:Y:S04]  /*d52e0*/  LDL.64 R248, [R1+0x9e50] ;  /* 0x009e500001f87983 */ /* 0x000ea80000100a00 */
[----:B------:R-:W2:Y:S04]  /*d52f0*/  LDL.64 R40, [R1+0xa100] ;  /* 0x00a1000001287983 */ /* 0x000ea80000100a00 */
[----:B------:R-:W2:Y:S01]  /*d5300*/  LDL.64 R36, [R1+0xa0f8] ;  /* 0x00a0f80001247983 */ /* 0x000ea20000100a00 */
[----:B------:R-:W-:-:S03]  /*d5310*/  DFMA R246, R10, R8, R246 ;  /* 0x000000080af6722b */ /* 0x000fc600000000f6 */
[----:B------:R-:W2:Y:S01]  /*d5320*/  LDL.64 R10, [R1+0xa108] ;  /* 0x00a10800010a7983 */ /* 0x000ea20000100a00 */
[----:B------:R-:W-:-:S03]  /*d5330*/  DFMA R128, R28, R8, R128 ;  /* 0x000000081c80722b */ /* 0x000fc60000000080 */
[----:B------:R-:W3:Y:S04]  /*d5340*/  LDL.64 R28, [R1+0xa0e8] ;  /* 0x00a0e800011c7983 */ /* 0x000ee80000100a00 */
[----:B------:R-:W2:Y:S04]  /*d5350*/  LDL.64 R32, [R1+0x9b80] ;  /* 0x009b800001207983 */ /* 0x000ea80000100a00 */
        /* <DEDUP_REMOVED lines=10> */
[----:B------:R-:W2:Y:S01]  /*d5400*/  LDL.64 R42, [R1+0xa090] ;  /* 0x00a09000012a7983 */ /* 0x000ea20000100a00 */
[----:B------:R-:W-:-:S02]  /*d5410*/  IMAD.MOV.U32 R232, RZ, RZ, R26 ;  /* 0x000000ffffe87224 */ /* 0x000fc400078e001a */
[----:B------:R-:W-:Y:S01]  /*d5420*/  IMAD.MOV.U32 R233, RZ, RZ, R27 ;  /* 0x000000ffffe97224 */ /* 0x000fe200078e001b */
[----:B------:R-:W2:Y:S04]  /*d5430*/  LDL.64 R216, [R1+0x9ba8] ;  /* 0x009ba80001d87983 */ /* 0x000ea80000100a00 */
[----:B------:R-:W2:Y:S01]  /*d5440*/  LDL.64 R26, [R1+0xa050] ;  /* 0x00a05000011a7983 */ /* 0x000ea20000100a00 */
[----:B------:R-:W-:-:S03]  /*d5450*/  DFMA R124, R24, R8, R122 ;  /* 0x00000008187c722b */ /* 0x000fc6000000007a */
[----:B------:R-:W3:Y:S01]  /*d5460*/  LDL.64 R122, [R1+0x9ec8] ;  /* 0x009ec800017a7983 */ /* 0x000ee20000100a00 */
[----:B------:R-:W-:-:S03]  /*d5470*/  DFMA R130, R2, R8, R106 ;  /* 0x000000080282722b */ /* 0x000fc6000000006a */
[----:B------:R-:W2:Y:S04]  /*d5480*/  LDL.64 R2, [R1+0xa0e0] ;  /* 0x00a0e00001027983 */ /* 0x000ea80000100a00 */
[----:B------:R-:W2:Y:S04]  /*d5490*/  LDL.64 R24, [R1+0xa0d8] ;  /* 0x00a0d80001187983 */ /* 0x000ea80000100a00 */
[----:B------:R-:W2:Y:S01]  /*d54a0*/  LDL.64 R106, [R1+0x9e28] ;  /* 0x009e2800016a7983 */ /* 0x000ea20000100a00 */
[----:B------:R-:W-:-:S03]  /*d54b0*/  DFMA R126, R4, R8, R126 ;  /* 0x00000008047e722b */ /* 0x000fc6000000007e */
[----:B------:R-:W3:Y:S01]  /*d54c0*/  LDL.64 R4, [R1+0xa0d0] ;  /* 0x00a0d00001047983 */ /* 0x000ee20000100a00 */
[----:B----4-:R-:W-:-:S03]  /*d54d0*/  DFMA R250, R30, R8, R250 ;  /* 0x000000081efa722b */ /* 0x010fc600000000fa */
[----:B------:R-:W4:Y:S01]  /*d54e0*/  LDL.64 R30, [R1+0xa0c8] ;  /* 0x00a0c800011e7983 */ /* 0x000f220000100a00 */
[----:B---3--:R-:W-:-:S03]  /*d54f0*/  DFMA R122, R4, R8, R122 ;  /* 0x00000008047a722b */ /* 0x008fc6000000007a */
[----:B------:R-:W3:Y:S01]  /*d5500*/  LDL.64 R4, [R1+0xa080] ;  /* 0x00a0800001047983 */ /* 0x000ee20000100a00 */
[-C--:B------:R-:W-:Y:S02]  /*d5510*/  DFMA R48, R28, R8.reuse, R50 ;  /* 0x000000081c30722b */ /* 0x080fe40000000032 */
[-C--:B--2---:R-:W-:Y:S01]  /*d5520*/  DFMA R50, R2, R8.reuse, R116 ;  /* 0x000000080232722b */ /* 0x084fe20000000074 */
[----:B------:R-:W2:Y:S01]  /*d5530*/  LDL.64 R28, [R1+0xa078] ;  /* 0x00a07800011c7983 */ /* 0x000ea20000100a00 */
[----:B------:R-:W-:-:S03]  /*d5540*/  DFMA R120, R24, R8, R120 ;  /* 0x000000081878722b */ /* 0x000fc60000000078 */
[----:B------:R-:W2:Y:S04]  /*d5550*/  LDL.64 R2, [R1+0xa0c0] ;  /* 0x00a0c00001027983 */ /* 0x000ea80000100a00 */
[----:B------:R-:W2:Y:S01]  /*d5560*/  LDL.64 R24, [R1+0xa070] ;  /* 0x00a0700001187983 */ /* 0x000ea20000100a00 */
[----:B------:R-:W-:-:S03]  /*d5570*/  DFMA R132, R10, R8, R132 ;  /* 0x000000080a84722b */ /* 0x000fc60000000084 */
[----:B------:R-:W2:Y:S01]  /*d5580*/  LDL.64 R10, [R1+0x9b90] ;  /* 0x009b9000010a7983 */ /* 0x000ea20000100a00 */
[-C--:B------:R-:W-:Y:S02]  /*d5590*/  DFMA R134, R40, R8.reuse, R134 ;  /* 0x000000082886722b */ /* 0x080fe40000000086 */
[-C--:B------:R-:W-:Y:S01]  /*d55a0*/  DFMA R248, R36, R8.reuse, R248 ;  /* 0x0000000824f8722b */ /* 0x080fe200000000f8 */
[----:B------:R-:W2:Y:S04]  /*d55b0*/  LDL.64 R116, [R1+0xa0b8] ;  /* 0x00a0b80001747983 */ /* 0x000ea80000100a00 */
[----:B------:R-:W2:Y:S04]  /*d55c0*/  LDL.64 R40, [R1+0xa098] ;  /* 0x00a0980001287983 */ /* 0x000ea80000100a00 */
[----:B------:R-:W2:Y:S01]  /*d55d0*/  LDL.64 R36, [R1+0xa088] ;  /* 0x00a0880001247983 */ /* 0x000ea20000100a00 */
[----:B----4-:R-:W-:-:S03]  /*d55e0*/  DFMA R104, R30, R8, R104 ;  /* 0x000000081e68722b */ /* 0x010fc60000000068 */
[----:B------:R-:W4:Y:S01]  /*d55f0*/  LDL.64 R30, [R1+0x9b98] ;  /* 0x009b9800011e7983 */ /* 0x000f220000100a00 */
[----:B---3--:R-:W-:-:S03]  /*d5600*/  DFMA R38, R4, R8, R38 ;  /* 0x000000080426722b */ /* 0x008fc60000000026 */
[----:B------:R-:W4:Y:S01]  /*d5610*/  LDL.64 R4, [R1+0xa060] ;  /* 0x00a0600001047983 */ /* 0x000f220000100a00 */
[----:B--2---:R-:W-:-:S03]  /*d5620*/  DFMA R106, R2, R8, R106 ;  /* 0x00000008026a722b */ /* 0x004fc6000000006a */
[----:B------:R-:W2:Y:S01]  /*d5630*/  LDL.64 R2, [R1+0xa068] ;  /* 0x00a0680001027983 */ /* 0x000ea20000100a00 */
[----:B------:R-:W-:-:S03]  /*d5640*/  DFMA R34, R24, R8, R34 ;  /* 0x000000081822722b */ /* 0x000fc60000000022 */
[----:B------:R-:W3:Y:S01]  /*d5650*/  LDL.64 R24, [R1+0x9ba0] ;  /* 0x009ba00001187983 */ /* 0x000ee20000100a00 */
[----:B----4-:R-:W-:-:S03]  /*d5660*/  DFMA R30, R4, R8, R30 ;  /* 0x00000008041e722b */ /* 0x010fc6000000001e */
[----:B------:R-:W3:Y:S01]  /*d5670*/  LDL.64 R4, [R1+0xa058] ;  /* 0x00a0580001047983 */ /* 0x000ee20000100a00 */
[-C--:B------:R-:W-:Y:S02]  /*d5680*/  DFMA R32, R28, R8.reuse, R32 ;  /* 0x000000081c20722b */ /* 0x080fe40000000020 */
[-C--:B--2---:R-:W-:Y:S01]  /*d5690*/  DFMA R28, R2, R8.reuse, R10 ;  /* 0x00000008021c722b */ /* 0x084fe2000000000a */
[----:B------:R-:W2:Y:S01]  /*d56a0*/  LDL.64 R2, [R1+0x9d30] ;  /* 0x009d300001027983 */ /* 0x000ea20000100a00 */
[-C--:B------:R-:W-:Y:S01]  /*d56b0*/  DFMA R116, R116, R8.reuse, R234 ;  /* 0x000000087474722b */ /* 0x080fe200000000ea */
[----:B------:R-:W-:Y:S01]  /*d56c0*/  IMAD.MOV.U32 R224, RZ, RZ, R20 ;  /* 0x000000ffffe07224 */ /* 0x000fe200078e0014 */
[-C--:B------:R-:W-:Y:S01]  /*d56d0*/  DFMA R118, R86, R8.reuse, R118 ;  /* 0x000000085676722b */ /* 0x080fe20000000076 */
[----:B------:R-:W-:Y:S01]  /*d56e0*/  MOV R234, R22 ;  /* 0x0000001600ea7202 */ /* 0x000fe20000000f00 */
[-C--:B------:R-:W-:Y:S01]  /*d56f0*/  DFMA R44, R44, R8.reuse, R84 ;  /* 0x000000082c2c722b */ /* 0x080fe20000000054 */
[----:B------:R-:W-:Y:S01]  /*d5700*/  IMAD.MOV.U32 R235, RZ, RZ, R23 ;  /* 0x000000ffffeb7224 */ /* 0x000fe200078e0017 */
[-C--:B------:R-:W-:Y:S01]  /*d5710*/  DFMA R46, R46, R8.reuse, R82 ;  /* 0x000000082e2e722b */ /* 0x080fe20000000052 */
[----:B------:R-:W-:Y:S01]  /*d5720*/  MOV R225, R21 ;  /* 0x0000001500e17202 */ /* 0x000fe20000000f00 */
[-C--:B------:R-:W-:Y:S01]  /*d5730*/  DFMA R40, R40, R8.reuse, R80 ;  /* 0x000000082828722b */ /* 0x080fe20000000050 */
[----:B------:R-:W-:Y:S01]  /*d5740*/  IMAD.MOV.U32 R226, RZ, RZ, R18 ;  /* 0x000000ffffe27224 */ /* 0x000fe200078e0012 */
[-C--:B------:R-:W-:Y:S01]  /*d5750*/  DFMA R42, R42, R8.reuse, R78 ;  /* 0x000000082a2a722b */ /* 0x080fe2000000004e */
[----:B------:R-:W-:Y:S01]  /*d5760*/  IMAD.MOV.U32 R227, RZ, RZ, R19 ;  /* 0x000000ffffe37224 */ /* 0x000fe200078e0013 */
[----:B------:R-:W-:Y:S01]  /*d5770*/  DFMA R36, R36, R8, R76 ;  /* 0x000000082424722b */ /* 0x000fe2000000004c */
[----:B------:R-:W-:Y:S01]  /*d5780*/  MOV R220, R16 ;  /* 0x0000001000dc7202 */ /* 0x000fe20000000f00 */
[----:B------:R-:W-:Y:S01]  /*d5790*/  IMAD.MOV.U32 R221, RZ, RZ, R17 ;  /* 0x000000ffffdd7224 */ /* 0x000fe200078e0011 */
[----:B------:R-:W-:Y:S01]  /*d57a0*/  MOV R223, R15 ;  /* 0x0000000f00df7202 */ /* 0x000fe20000000f00 */
[----:B------:R-:W-:Y:S01]  /*d57b0*/  IMAD.MOV.U32 R222, RZ, RZ, R14 ;  /* 0x000000ffffde7224 */ /* 0x000fe200078e000e */
[----:B------:R-:W4:Y:S01]  /*d57c0*/  LDL.64 R86, [R1+0x9d20] ;  /* 0x009d200001567983 */ /* 0x000f220000100a00 */
[----:B------:R-:W-:-:S02]  /*d57d0*/  IMAD.MOV.U32 R228, RZ, RZ, R12 ;  /* 0x000000ffffe47224 */ /* 0x000fc400078e000c */
[----:B------:R-:W-:Y:S01]  /*d57e0*/  IMAD.MOV.U32 R229, RZ, RZ, R13 ;  /* 0x000000ffffe57224 */ /* 0x000fe200078e000d */
        /* <DEDUP_REMOVED lines=11> */
[----:B------:R-:W-:Y:S01]  /*d58a0*/  MOV R230, R6 ;  /* 0x0000000600e67202 */ /* 0x000fe20000000f00 */
[----:B------:R-:W-:-:S02]  /*d58b0*/  IMAD.MOV.U32 R231, RZ, RZ, R7 ;  /* 0x000000ffffe77224 */ /* 0x000fc400078e0007 */
[----:B------:R-:W4:Y:S04]  /*d58c0*/  LDL.64 R10, [R1+0x9d38] ;  /* 0x009d3800010a7983 */ /* 0x000f280000100a00 */
[----:B------:R-:W4:Y:S01]  /*d58d0*/  LDL.64 R6, [R1+0xa010] ;  /* 0x00a0100001067983 */ /* 0x000f220000100a00 */
[----:B---3--:R-:W-:-:S03]  /*d58e0*/  DFMA R24, R4, R8, R24 ;  /* 0x000000080418722b */ /* 0x008fc60000000018 */
[----:B------:R-:W2:Y:S01]  /*d58f0*/  LDL.64 R4, [R1+0xa018] ;  /* 0x00a0180001047983 */ /* 0x000ea20000100a00 */
[----:B------:R-:W-:-:S03]  /*d5900*/  DFMA R26, R26, R8, R216 ;  /* 0x000000081a1a722b */ /* 0x000fc600000000d8 */
[----:B------:R0:W-:Y:S04]  /*d5910*/  STL.128 [R1+0x6a30], R220 ;  /* 0x006a30dc01007387 */ /* 0x0001e80000100c00 */
[----:B------:R1:W-:Y:S04]  /*d5920*/  STL.128 [R1+0x6a40], R224 ;  /* 0x006a40e001007387 */ /* 0x0003e80000100c00 */
[----:B------:R3:W-:Y:S04]  /*d5930*/  STL.128 [R1+0x6a60], R228 ;  /* 0x006a60e401007387 */ /* 0x0007e80000100c00 */
[----:B------:R3:W-:Y:S04]  /*d5940*/  STL.128 [R1+0x6a70], R232 ;  /* 0x006a70e801007387 */ /* 0x0007e80000100c00 */
[----:B------:R-:W4:Y:S04]  /*d5950*/  LDL.LU.64 R216, [R1+0xae48] ;  /* 0x00ae480001d87983 */ /* 0x000f280000300a00 */
[----:B0-----:R-:W4:Y:S04]  /*d5960*/  LDL.LU.128 R220, [R1+0xadf0] ;  /* 0x00adf00001dc7983 */ /* 0x001f280000300c00 */
[----:B-1----:R-:W4:Y:S04]  /*d5970*/  LDL.LU.128 R224, [R1+0xade0] ;  /* 0x00ade00001e07983 */ /* 0x002f280000300c00 */
[----:B---3--:R-:W3:Y:S04]  /*d5980*/  LDL.LU.128 R228, [R1+0xadd0] ;  /* 0x00add00001e47983 */ /* 0x008ee80000300c00 */
[----:B------:R-:W3:Y:S01]  /*d5990*/  LDL.LU.128 R232, [R1+0xadc0] ;  /* 0x00adc00001e87983 */ /* 0x000ee20000300c00 */
[----:B--2---:R-:W-:-:S03]  /*d59a0*/  DFMA R4, R4, R8, R2 ;  /* 0x000000080404722b */ /* 0x004fc60000000002 */
[----:B------:R-:W2:Y:S01]  /*d59b0*/  LDL.LU.64 R2, [R1+0xae10] ;  /* 0x00ae100001027983 */ /* 0x000ea20000300a00 */
[-C--:B----4-:R-:W-:Y:S02]  /*d59c0*/  DFMA R20, R20, R8.reuse, R86 ;  /* 0x000000081414722b */ /* 0x090fe40000000056 */
[-C--:B------:R-:W-:Y:S01]  /*d59d0*/  DFMA R22, R22, R8.reuse, R84 ;  /* 0x000000081616722b */ /* 0x080fe20000000054 */
[----:B------:R-:W4:Y:S01]  /*d59e0*/  LDL.LU.64 R86, [R1+0xae40] ;  /* 0x00ae400001567983 */ /* 0x000f220000300a00 */
[-C--:B------:R-:W-:Y:S02]  /*d59f0*/  DFMA R16, R16, R8.reuse, R82 ;  /* 0x000000081010722b */ /* 0x080fe40000000052 */
[-C--:B------:R-:W-:Y:S01]  /*d5a00*/  DFMA R18, R18, R8.reuse, R80 ;  /* 0x000000081212722b */ /* 0x080fe20000000050 */
[----:B------:R-:W4:Y:S01]  /*d5a10*/  LDL.LU.64 R84, [R1+0xae38] ;  /* 0x00ae380001547983 */ /* 0x000f220000300a00 */
[-C--:B------:R-:W-:Y:S02]  /*d5a20*/  DFMA R12, R12, R8.reuse, R78 ;  /* 0x000000080c0c722b */ /* 0x080fe4000000004e */
[-C--:B------:R-:W-:Y:S01]  /*d5a30*/  DFMA R14, R14, R8.reuse, R76 ;  /* 0x000000080e0e722b */ /* 0x080fe2000000004c */
[----:B------:R-:W4:Y:S04]  /*d5a40*/  LDL.LU.64 R82, [R1+0xae30] ;  /* 0x00ae300001527983 */ /* 0x000f280000300a00 */
[----:B------:R-:W4:Y:S04]  /*d5a50*/  LDL.LU.64 R80, [R1+0xae28] ;  /* 0x00ae280001507983 */ /* 0x000f280000300a00 */
[----:B------:R-:W4:Y:S04]  /*d5a60*/  LDL.LU.64 R78, [R1+0xae20] ;  /* 0x00ae2000014e7983 */ /* 0x000f280000300a00 */
[----:B------:R-:W4:Y:S01]  /*d5a70*/  LDL.LU.64 R76, [R1+0xae18] ;  /* 0x00ae1800014c7983 */ /* 0x000f220000300a00 */
[----:B------:R-:W-:-:S03]  /*d5a80*/  DFMA R6, R6, R8, R10 ;  /* 0x000000080606722b */ /* 0x000fc6000000000a */
        /* <DEDUP_REMOVED lines=24> */
[----:B---3--:R0:W-:Y:S04]  /*d5c10*/  STL.128 [R1+0x6a80], R232 ;  /* 0x006a80e801007387 */ /* 0x0081e80000100c00 */
        /* <DEDUP_REMOVED lines=12> */
[----:B------:R-:W-:Y:S04]  /*d5ce0*/  STL.128 [R1+0x6b80], R180 ;  /* 0x006b80b401007387 */ /* 0x000fe80000100c00 */
        /* <DEDUP_REMOVED lines=18> */
[----:B------:R1:W5:Y:S04]  /*d5e10*/  LDL.LU.64 R10, [R1+0xae08] ;  /* 0x00ae0800010a7983 */ /* 0x0003680000300a00 */
[----:B0-----:R0:W5:Y:S04]  /*d5e20*/  LDL.LU.128 R232, [R1+0xadb0] ;  /* 0x00adb00001e87983 */ /* 0x0011680000300c00 */
[----:B-1----:R0:W5:Y:S04]  /*d5e30*/  LDL.LU.128 R228, [R1+0xada0] ;  /* 0x00ada00001e47983 */ /* 0x0021680000300c00 */
[----:B---3--:R0:W5:Y:S04]  /*d5e40*/  LDL.LU.128 R224, [R1+0xad90] ;  /* 0x00ad900001e07983 */ /* 0x0081680000300c00 */
[----:B------:R0:W5:Y:S04]  /*d5e50*/  LDL.LU.128 R220, [R1+0xad80] ;  /* 0x00ad800001dc7983 */ /* 0x0001680000300c00 */
[----:B------:R0:W5:Y:S04]  /*d5e60*/  LDL.LU.128 R216, [R1+0xad70] ;  /* 0x00ad700001d87983 */ /* 0x0001680000300c00 */
[----:B------:R0:W5:Y:S04]  /*d5e70*/  LDL.LU.128 R212, [R1+0xad60] ;  /* 0x00ad600001d47983 */ /* 0x0001680000300c00 */
[----:B------:R0:W5:Y:S04]  /*d5e80*/  LDL.LU.128 R208, [R1+0xad50] ;  /* 0x00ad500001d07983 */ /* 0x0001680000300c00 */
[----:B------:R0:W5:Y:S04]  /*d5e90*/  LDL.LU.128 R204, [R1+0xad40] ;  /* 0x00ad400001cc7983 */ /* 0x0001680000300c00 */
[----:B------:R0:W5:Y:S04]  /*d5ea0*/  LDL.LU.128 R200, [R1+0xad30] ;  /* 0x00ad300001c87983 */ /* 0x0001680000300c00 */
[----:B------:R0:W5:Y:S04]  /*d5eb0*/  LDL.LU.128 R196, [R1+0xad20] ;  /* 0x00ad200001c47983 */ /* 0x0001680000300c00 */
[----:B------:R0:W5:Y:S04]  /*d5ec0*/  LDL.LU.128 R192, [R1+0xad10] ;  /* 0x00ad100001c07983 */ /* 0x0001680000300c00 */
[----:B--2---:R1:W-:Y:S04]  /*d5ed0*/  STL.64 [R1+0x6e40], R2 ;  /* 0x006e400201007387 */ /* 0x0043e80000100a00 */
[----:B------:R0:W5:Y:S04]  /*d5ee0*/  LDL.LU.128 R188, [R1+0xad00] ;  /* 0x00ad000001bc7983 */ /* 0x0001680000300c00 */
[----:B------:R0:W5:Y:S04]  /*d5ef0*/  LDL.LU.128 R184, [R1+0xacf0] ;  /* 0x00acf00001b87983 */ /* 0x0001680000300c00 */
[----:B-1----:R0:W5:Y:S04]  /*d5f00*/  LDL.LU.64 R2, [R1+0xae00] ;  /* 0x00ae000001027983 */ /* 0x0021680000300a00 */
[----:B------:R0:W5:Y:S04]  /*d5f10*/  LDL.LU.128 R180, [R1+0xace0] ;  /* 0x00ace00001b47983 */ /* 0x0001680000300c00 */
[----:B------:R0:W5:Y:S04]  /*d5f20*/  LDL.LU.128 R176, [R1+0xacd0] ;  /* 0x00acd00001b07983 */ /* 0x0001680000300c00 */
[----:B------:R0:W5:Y:S04]  /*d5f30*/  LDL.LU.64 R74, [R1+0xacc0] ;  /* 0x00acc000014a7983 */ /* 0x0001680000300a00 */
        /* <DEDUP_REMOVED lines=14> */
[----:B------:R0:W5:Y:S04]  /*d6020*/  LDL.LU.64 R14, [R1+0xabd0] ;  /* 0x00abd000010e7983 */ /* 0x0001680000300a00 */
[----:B------:R0:W5:Y:S04]  /*d6030*/  LDL.LU.128 R4, [R1+0xabc0] ;  /* 0x00abc00001047983 */ /* 0x0001680000300c00 */
[----:B------:R0:W-:Y:S04]  /*d6040*/  STL.64 [R1+0x79f0], R12 ;  /* 0x0079f00c01007387 */ /* 0x0001e80000100a00 */
[----:B----4-:R0:W-:Y:S04]  /*d6050*/  STL.128 [R1+0x69f0], R76 ;  /* 0x0069f04c01007387 */ /* 0x0101e80000100c00 */
        /* <DEDUP_REMOVED lines=27> */
[----:B------:R0:W-:Y:S02]  /*d6210*/  STL.128 [R1+0x6d90], R116 ;  /* 0x006d907401007387 */ /* 0x0001e40000100c00 */
.L_x_2118:
[----:B-----5:R-:W-:Y:S01]  /*d6220*/  STL.64 [R1+0xac08], R34 ;  /* 0x00ac082201007387 */ /* 0x020fe20000100a00 */
[----:B------:R-:W1:Y:S03]  /*d6230*/  LDCU UR4, c[0x0][0x3a8] ;  /* 0x00007500ff0477ac */ /* 0x000e660008000800 */
[----:B------:R2:W-:Y:S04]  /*d6240*/  STL.64 [R1+0xac00], R32 ;  /* 0x00ac002001007387 */ /* 0x0005e80000100a00 */
[----:B0-----:R-:W3:Y:S04]  /*d6250*/  LDL.LU.64 R8, [R1+0x80a8] ;  /* 0x0080a80001087983 */ /* 0x001ee80000300a00 */
[----:B------:R-:W4:Y:S04]  /*d6260*/  LDL.LU.64 R12, [R1+0x7788] ;  /* 0x00778800010c7983 */ /* 0x000f280000300a00 */
[----:B--2---:R-:W2:Y:S04]  /*d6270*/  LDL.128 R32, [R1+0x5930] ;  /* 0x0059300001207983 */ /* 0x004ea80000100c00 */
[----:B------:R0:W-:Y:S04]  /*d6280*/  STL.64 [R1+0xad40], R228 ;  /* 0x00ad40e401007387 */ /* 0x0001e80000100a00 */
[----:B------:R-:W-:Y:S04]  /*d6290*/  STL.64 [R1+0xad38], R226 ;  /* 0x00ad38e201007387 */ /* 0x000fe80000100a00 */
[----:B------:R1:W-:Y:S04]  /*d62a0*/  STL.64 [R1+0xad30], R224 ;  /* 0x00ad30e001007387 */ /* 0x0003e80000100a00 */
[----:B0-----:R-:W3:Y:S04]  /*d62b0*/  LDL.LU.64 R228, [R1+0x79f8] ;  /* 0x0079f80001e47983 */ /* 0x001ee80000300a00 */
[----:B------:R0:W-:Y:S04]  /*d62c0*/  STL.64 [R1+0xacb0], R184 ;  /* 0x00acb0b801007387 */ /* 0x0001e80000100a00 */
[----:B-1----:R-:W4:Y:S04]  /*d62d0*/  LDL.128 R224, [R1+0x5920] ;  /* 0x0059200001e07983 */ /* 0x002f280000100c00 */
[----:B------:R1:W-:Y:S04]  /*d62e0*/  STL.64 [R1+0xad48], R230 ;  /* 0x00ad48e601007387 */ /* 0x0003e80000100a00 */
[----:B------:R1:W-:Y:S04]  /*d62f0*/  STL.64 [R1+0xad20], R220 ;  /* 0x00ad20dc01007387 */ /* 0x0003e80000100a00 */
[----:B0-----:R-:W4:Y:S04]  /*d6300*/  LDL.64 R184, [R1+0x7b20] ;  /* 0x007b200001b87983 */ /* 0x001f280000100a00 */
[----:B-1----:R-:W4:Y:S04]  /*d6310*/  LDL.LU.64 R230, [R1+0x7730] ;  /* 0x0077300001e67983 */ /* 0x002f280000300a00 */
[----:B------:R-:W4:Y:S04]  /*d6320*/  LDL.64 R220, [R1+0x9ab0] ;  /* 0x009ab00001dc7983 */ /* 0x000f280000100a00 */
[----:B------:R0:W-:Y:S04]  /*d6330*/  STL.64 [R1+0xacd0], R198 ;  /* 0x00acd0c601007387 */ /* 0x0001e80000100a00 */
[----:B------:R-:W-:Y:S04]  /*d6340*/  STL.64 [R1+0xabe8], R22 ;  /* 0x00abe81601007387 */ /* 0x000fe80000100a00 */
[----:B------:R-:W-:Y:S04]  /*d6350*/  STL.64 [R1+0xabe0], R20 ;  /* 0x00abe01401007387 */ /* 0x000fe80000100a00 */
[----:B0-----:R-:W4:Y:S04]  /*d6360*/  LDL.64 R198, [R1+0x79c0] ;  /* 0x0079c00001c67983 */ /* 0x001f280000100a00 */
[----:B------:R0:W-:Y:S04]  /*d6370*/  STL.64 [R1+0xacd8], R200 ;  /* 0x00acd8c801007387 */ /* 0x0001e80000100a00 */
[----:B------:R1:W-:Y:S04]  /*d6380*/  STL.64 [R1+0xad58], R234 ;  /* 0x00ad58ea01007387 */ /* 0x0003e80000100a00 */
[----:B------:R-:W4:Y:S04]  /*d6390*/  LDL.LU.64 R72, [R1+0x7770] ;  /* 0x0077700001487983 */ /* 0x000f280000300a00 */
[----:B0-----:R-:W4:Y:S04]  /*d63a0*/  LDL.64 R200, [R1+0x79c8] ;  /* 0x0079c80001c87983 */ /* 0x001f280000100a00 */
[----:B-1----:R-:W4:Y:S04]  /*d63b0*/  LDL.64 R234, [R1+0x9ac8] ;  /* 0x009ac80001ea7983 */ /* 0x002f280000100a00 */
[----:B------:R-:W-:Y:S04]  /*d63c0*/  STL.64 [R1+0xae00], R86 ;  /* 0x00ae005601007387 */ /* 0x000fe80000100a00 */
[----:B------:R-:W-:Y:S04]  /*d63d0*/  STL.64 [R1+0xabd0], R16 ;  /* 0x00abd01001007387 */ /* 0x000fe80000100a00 */
[----:B------:R0:W-:Y:S04]  /*d63e0*/  STL.64 [R1+0xad50], R232 ;  /* 0x00ad50e801007387 */ /* 0x0001e80000100a00 */
[----:B------:R-:W-:Y:S04]  /*d63f0*/  STL.64 [R1+0xabc8], R14 ;  /* 0x00abc80e01007387 */ /* 0x000fe80000100a00 */
[----:B------:R1:W-:Y:S04]  /*d6400*/  STL.64 [R1+0xad60], R84 ;  /* 0x00ad605401007387 */ /* 0x0003e80000100a00 */
[----:B0-----:R-:W4:Y:S04]  /*d6410*/  LDL.LU.64 R232, [R1+0x7780] ;  /* 0x0077800001e87983 */ /* 0x001f280000300a00 */
[----:B------:R-:W-:Y:S04]  /*d6420*/  STL.64 [R1+0xabc0], R10 ;  /* 0x00abc00a01007387 */ /* 0x000fe80000100a00 */
[----:B-1----:R-:W4:Y:S04]  /*d6430*/  LDL.LU.64 R84, [R1+0x7778] ;  /* 0x0077780001547983 */ /* 0x002f280000300a00 */
[----:B------:R-:W-:Y:S04]  /*d6440*/  STL.64 [R1+0xabb8], R6 ;  /* 0x00abb80601007387 */ /* 0x000fe80000100a00 */
[----:B------:R0:W-:Y:S04]  /*d6450*/  STL.64 [R1+0xada0], R208 ;  /* 0x00ada0d001007387 */ /* 0x0001e80000100a00 */
[----:B------:R-:W4:Y:S04]  /*d6460*/  LDL.64 R86, [R1+0x7858] ;  /* 0x0078580001567983 */ /* 0x000f280000100a00 */
[----:B0-----:R-:W4:Y:S01]  /*d6470*/  LDL.64 R208, [R1+0x78b8] ;  /* 0x0078b80001d07983 */ /* 0x001f220000100a00 */
[----:B--2---:R-:W-:Y:S01]  /*d6480*/  MOV R22, R32 ;  /* 0x0000002000167202 */ /* 0x004fe20000000f00 */
[----:B------:R-:W-:Y:S01]  /*d6490*/  IMAD.MOV.U32 R23, RZ, RZ, R33 ;  /* 0x000000ffff177224 */ /* 0x000fe200078e0021 */
[----:B------:R-:W-:Y:S01]  /*d64a0*/  MOV R21, R35 ;  /* 0x0000002300157202 */ /* 0x000fe20000000f00 */
[----:B------:R-:W-:-:S02]  /*d64b0*/  IMAD.MOV.U32 R20, RZ, RZ, R34 ;  /* 0x000000ffff147224 */ /* 0x000fc400078e0022 */
[----:B------:R-:W2:Y:S01]  /*d64c0*/  LDL.128 R32, [R1+0x5940] ;  /* 0x0059400001207983 */ /* 0x000ea20000100c00 */
[----:B---3--:R-:W-:Y:S01]  /*d64d0*/  DFMA R8, R76, -R8, R228 ;  /* 0x800000084c08722b */ /* 0x008fe200000000e4 */
[----:B----4-:R-:W-:Y:S01]  /*d64e0*/  IMAD.MOV.U32 R16, RZ, RZ, R224 ;  /* 0x000000ffff107224 */ /* 0x010fe200078e00e0 */
[----:B------:R-:W-:Y:S01]  /*d64f0*/  MOV R17, R225 ;  /* 0x000000e100117202 */ /* 0x000fe20000000f00 */
[----:B------:R-:W-:Y:S01]  /*d6500*/  IMAD.MOV.U32 R14, RZ, RZ, R226 ;  /* 0x000000ffff0e7224 */ /* 0x000fe200078e00e2 */
[----:B------:R-:W-:Y:S01]  /*d6510*/  STL.64 [R1+0xac28], R42 ;  /* 0x00ac282a01007387 */ /* 0x000fe20000100a00 */
[----:B------:R-:W-:-:S03]  /*d6520*/  IMAD.MOV.U32 R15, RZ, RZ, R227 ;  /* 0x000000ffff0f7224 */ /* 0x000fc600078e00e3 */
[----:B------:R0:W-:Y:S04]  /*d6530*/  STL.64 [R1+0xac20], R40 ;  /* 0x00ac202801007387 */ /* 0x0001e80000100a00 */
[----:B------:R1:W-:Y:S01]  /*d6540*/  STL.64 [R1+0xabd8], R18 ;  /* 0x00abd81201007387 */ /* 0x0003e20000100a00 */
[----:B------:R-:W-:-:S03]  /*d6550*/  DFMA R12, R184, R12, R8 ;  /* 0x0000000cb80c722b */ /* 0x000fc60000000008 */
[----:B------:R3:W-:Y:S04]  /*d6560*/  STL.64 [R1+0xac18], R38 ;  /* 0x00ac182601007387 */ /* 0x0007e80000100a00 */
[----:B0-----:R-:W4:Y:S01]  /*d6570*/  LDL.128 R40, [R1+0x5960] ;  /* 0x0059600001287983 */ /* 0x001f220000100c00 */
[----:B------:R-:W-:-:S03]  /*d6580*/  DFMA R8, -R16, R220, R230 ;  /* 0x000000dc1008722b */ /* 0x000fc600000001e6 */
[----:B-1----:R-:W4:Y:S04]  /*d6590*/  LDL.LU.64 R18, [R1+0x77a0] ;  /* 0x0077a00001127983 */ /* 0x002f280000300a00 */
[----:B------:R0:W-:Y:S04]  /*d65a0*/  STL.64 [R1+0xaca8], R182 ;  /* 0x00aca8b601007387 */ /* 0x0001e80000100a00 */
[----:B------:R-:W-:Y:S04]  /*d65b0*/  STL.64 [R1+0xabf0], R26 ;  /* 0x00abf01a01007387 */ /* 0x000fe80000100a00 */
[----:B---3--:R-:W3:Y:S01]  /*d65c0*/  LDL.LU.64 R38, [R1+0x7bc0] ;  /* 0x007bc00001267983 */ /* 0x008ee20000300a00 */
[----:B------:R-:W-:-:S03]  /*d65d0*/  DFMA R8, -R14, R198, R8 ;  /* 0x000000c60e08722b */ /* 0x000fc60000000108 */
[----:B------:R-:W3:Y:S04]  /*d65e0*/  LDL.LU.64 R14, [R1+0x77b8] ;  /* 0x0077b800010e7983 */ /* 0x000ee80000300a00 */
[----:B0-----:R-:W3:Y:S04]  /*d65f0*/  LDL.64 R182, [R1+0x7b68] ;  /* 0x007b680001b67983 */ /* 0x001ee80000100a00 */
[----:B------:R0:W-:Y:S04]  /*d6600*/  STL.64 [R1+0xac10], R36 ;  /* 0x00ac102401007387 */ /* 0x0001e80000100a00 */
[----:B------:R1:W-:Y:S01]  /*d6610*/  STL.64 [R1+0xad10], R216 ;  /* 0x00ad10d801007387 */ /* 0x0003e20000100a00 */
[----:B------:R-:W-:-:S03]  /*d6620*/  DFMA R8, -R22, R200, R8 ;  /* 0x000000c81608722b */ /* 0x000fc60000000108 */
[----:B------:R-:W-:Y:S04]  /*d6630*/  STL.64 [R1+0xac38], R46 ;  /* 0x00ac382e01007387 */ /* 0x000fe80000100a00 */
[----:B0-----:R-:W3:Y:S01]  /*d6640*/  LDL.LU.64 R36, [R1+0x7bc8] ;  /* 0x007bc80001247983 */ /* 0x001ee20000300a00 */
[----:B------:R-:W-:-:S03]  /*d6650*/  DFMA R8, -R20, R234, R8 ;  /* 0x000000ea1408722b */ /* 0x000fc60000000108 */
[----:B------:R-:W3:Y:S04]  /*d6660*/  LDL.128 R20, [R1+0x4950] ;  /* 0x0049500001147983 */ /* 0x000ee80000100c00 */
[----:B------:R-:W-:Y:S04]  /*d6670*/  STL.64 [R1+0xac30], R44 ;  /* 0x00ac302c01007387 */ /* 0x000fe80000100a00 */
[----:B------:R0:W-:Y:S04]  /*d6680*/  STL.64 [R1+0xabf8], R30 ;  /* 0x00abf81e01007387 */ /* 0x0001e80000100a00 */
[----:B------:R-:W-:Y:S04]  /*d6690*/  STL.64 [R1+0xad78], R24 ;  /* 0x00ad781801007387 */ /* 0x000fe80000100a00 */
[----:B------:R0:W-:Y:S01]  /*d66a0*/  STL.64 [R1+0xacf0], R206 ;  /* 0x00acf0ce01007387 */ /* 0x0001e20000100a00 */
[----:B--2---:R-:W-:Y:S01]  /*d66b0*/  IMAD.MOV.U32 R6, RZ, RZ, R32 ;  /* 0x000000ffff067224 */ /* 0x004fe200078e0020 */
[----:B------:R-:W-:Y:S01]  /*d66c0*/  MOV R10, R34 ;  /* 0x00000022000a7202 */ /* 0x000fe20000000f00 */
[----:B------:R-:W-:-:S02]  /*d66d0*/  IMAD.MOV.U32 R7, RZ, RZ, R33 ;  /* 0x000000ffff077224 */ /* 0x000fc400078e0021 */
[----:B------:R-:W-:Y:S01]  /*d66e0*/  IMAD.MOV.U32 R11, RZ, RZ, R35 ;  /* 0x000000ffff0b7224 */ /* 0x000fe200078e0023 */
[----:B------:R-:W-:Y:S01]  /*d66f0*/  DFMA R12, R168, R232, R12 ;  /* 0x000000e8a80c722b */ /* 0x000fe2000000000c */
[----:B------:R-:W2:Y:S02]  /*d6700*/  LDL.128 R32, [R1+0x5950] ;  /* 0x0059500001207983 */ /* 0x000ea40000100c00 */
[----:B------:R-:W-:Y:S02]  /*d6710*/  DFMA R8, -R6, R88, R8 ;  /* 0x000000580608722b */ /* 0x000fe40000000108 */
[----:B-1----:R-:W2:Y:S03]  /*d6720*/  LDL.64 R216, [R1+0x7970] ;  /* 0x0079700001d87983 */ /* 0x002ea60000100a00 */
[----:B------:R-:W-:Y:S01]  /*d6730*/  DFMA R12, R170, R84, R12 ;  /* 0x00000054aa0c722b */ /* 0x000fe2000000000c */
[----:B0-----:R-:W2:Y:S01]  /*d6740*/  LDL.LU.64 R30, [R1+0x7b48] ;  /* 0x007b4800011e7983 */ /* 0x001ea20000300a00 */
[----:B------:R-:W-:-:S02]  /*d6750*/  DADD R44, -RZ, -R24 ;  /* 0x00000000ff2c7229 */ /* 0x000fc40000000918 */
[----:B------:R-:W-:Y:S01]  /*d6760*/  DADD R46, -RZ, -R186 ;  /* 0x00000000ff2e7229 */ /* 0x000fe200000009ba */
[----:B------:R-:W2:Y:S03]  /*d6770*/  LDL.LU.64 R232, [R1+0x78a0] ;  /* 0x0078a00001e87983 */ /* 0x000ea60000300a00 */
[----:B------:R-:W-:Y:S01]  /*d6780*/  DFMA R12, R160, R72, R12 ;  /* 0x00000048a00c722b */ /* 0x000fe2000000000c */
[----:B------:R-:W-:Y:S04]  /*d6790*/  STL.64 [R1+0xacc0], R192 ;  /* 0x00acc0c001007387 */ /* 0x000fe80000100a00 */
[----:B------:R-:W2:Y:S04]  /*d67a0*/  LDL.64 R72, [R1+0x4678] ;  /* 0x0046780001487983 */ /* 0x000ea80000100a00 */
[----:B------:R-:W2:Y:S04]  /*d67b0*/  LDL.64 R206, [R1+0x77f8] ;  /* 0x0077f80001ce7983 */ /* 0x000ea80000100a00 */
[----:B------:R-:W-:Y:S01]  /*d67c0*/  STL.64 [R1+0xad80], R186 ;  /* 0x00ad80ba01007387 */ /* 0x000fe20000100a00 */
[----:B----4-:R-:W-:Y:S01]  /*d67d0*/  IMAD.MOV.U32 R6, RZ, RZ, R40 ;  /* 0x000000ffff067224 */ /* 0x010fe200078e0028 */
[----:B------:R-:W-:-:S02]  /*d67e0*/  MOV R7, R41 ;  /* 0x0000002900077202 */ /* 0x000fc40000000f00 */
[----:B------:R0:W-:Y:S01]  /*d67f0*/  STL.128 [R1+0x6970], R44 ;  /* 0x0069702c01007387 */ /* 0x0001e20000100c00 */
[----:B------:R-:W-:-:S03]  /*d6800*/  DFMA R12, R140, R18, R12 ;  /* 0x000000128c0c722b */ /* 0x000fc6000000000c */
[----:B------:R1:W-:Y:S04]  /*d6810*/  STL.64 [R1+0xad28], R222 ;  /* 0x00ad28de01007387 */ /* 0x0003e80000100a00 */
[----:B------:R-:W-:Y:S04]  /*d6820*/  STL.64 [R1+0xac50], R52 ;  /* 0x00ac503401007387 */ /* 0x000fe80000100a00 */
[----:B------:R-:W-:Y:S04]  /*d6830*/  STL.64 [R1+0xad88], R176 ;  /* 0x00ad88b001007387 */ /* 0x000fe80000100a00 */
[----:B0-----:R-:W4:Y:S01]  /*d6840*/  LDL.128 R44, [R1+0x4b30] ;  /* 0x004b3000012c7983 */ /* 0x001f220000100c00 */
[----:B---3--:R-:W-:-:S03]  /*d6850*/  DFMA R12, R154, R14, R12 ;  /* 0x0000000e9a0c722b */ /* 0x008fc6000000000c */
[----:B------:R-:W3:Y:S04]  /*d6860*/  LDL.LU.64 R14, [R1+0x77c8] ;  /* 0x0077c800010e7983 */ /* 0x000ee80000300a00 */
[----:B------:R-:W3:Y:S04]  /*d6870*/  LDL.LU.64 R230, [R1+0x7748] ;  /* 0x0077480001e67983 */ /* 0x000ee80000300a00 */
[----:B------:R-:W3:Y:S04]  /*d6880*/  LDL.LU.64 R226, [R1+0x7820] ;  /* 0x0078200001e27983 */ /* 0x000ee80000300a00 */
[----:B------:R-:W3:Y:S01]  /*d6890*/  LDL.LU.64 R224, [R1+0x7850] ;  /* 0x0078500001e07983 */ /* 0x000ee20000300a00 */
[----:B--2---:R-:W-:Y:S01]  /*d68a0*/  IMAD.MOV.U32 R16, RZ, RZ, R32 ;  /* 0x000000ffff107224 */ /* 0x004fe200078e0020 */
[----:B------:R-:W-:Y:S01]  /*d68b0*/  MOV R17, R33 ;  /* 0x0000002100117202 */ /* 0x000fe20000000f00 */
[----:B------:R-:W-:Y:S01]  /*d68c0*/  DADD R32, -RZ, -R208 ;  /* 0x00000000ff207229 */ /* 0x000fe200000009d0 */
[----:B------:R-:W-:Y:S01]  /*d68d0*/  IMAD.MOV.U32 R26, RZ, RZ, R34 ;  /* 0x000000ffff1a7224 */ /* 0x000fe200078e0022 */
[----:B------:R-:W2:Y:S01]  /*d68e0*/  LDL.LU.64 R208, [R1+0x7ab0] ;  /* 0x007ab00001d07983 */ /* 0x000ea20000300a00 */
[----:B------:R-:W-:Y:S01]  /*d68f0*/  IMAD.MOV.U32 R27, RZ, RZ, R35 ;  /* 0x000000ffff1b7224 */ /* 0x000fe200078e0023 */
[----:B------:R-:W-:-:S02]  /*d6900*/  DADD R34, -RZ, -R86 ;  /* 0x00000000ff227229 */ /* 0x000fc40000000956 */
[----:B------:R-:W3:Y:S01]  /*d6910*/  LDL.64 R86, [R1+0x79b0] ;  /* 0x0079b00001567983 */ /* 0x000ee20000100a00 */
[----:B------:R-:W-:-:S03]  /*d6920*/  DFMA R8, -R10, R90, R8 ;  /* 0x0000005a0a08722b */ /* 0x000fc60000000108 */
[----:B------:R-:W3:Y:S04]  /*d6930*/  LDL.64 R18, [R1+0x4ab8] ;  /* 0x004ab80001127983 */ /* 0x000ee80000100a00 */
[----:B------:R0:W-:Y:S04]  /*d6940*/  STL.128 [R1+0x6950], R32 ;  /* 0x0069502001007387 */ /* 0x0001e80000100c00 */
[----:B------:R-:W3:Y:S04]  /*d6950*/  LDL.64 R192, [R1+0x79b8] ;  /* 0x0079b80001c07983 */ /* 0x000ee80000100a00 */
[----:B-1----:R-:W3:Y:S04]  /*d6960*/  LDL.LU.64 R222, [R1+0x7978] ;  /* 0x0079780001de7983 */ /* 0x002ee80000300a00 */
[----:B------:R-:W3:Y:S01]  /*d6970*/  LDL.64 R84, [R1+0x7bb0] ;  /* 0x007bb00001547983 */ /* 0x000ee20000100a00 */
[----:B0-----:R-:W-:Y:S01]  /*d6980*/  MOV R32, R20 ;  /* 0x0000001400207202 */ /* 0x001fe20000000f00 */
[----:B------:R-:W-:-:S02]  /*d6990*/  IMAD.MOV.U32 R33, RZ, RZ, R21 ;  /* 0x000000ffff217224 */ /* 0x000fc400078e0015 */
[----:B------:R-:W-:Y:S02]  /*d69a0*/  IMAD.MOV.U32 R20, RZ, RZ, R42 ;  /* 0x000000ffff147224 */ /* 0x000fe400078e002a */
[----:B------:R-:W-:Y:S02]  /*d69b0*/  IMAD.MOV.U32 R21, RZ, RZ, R43 ;  /* 0x000000ffff157224 */ /* 0x000fe400078e002b */
[----:B------:R-:W3:Y:S01]  /*d69c0*/  LDL.128 R40, [R1+0x5970] ;  /* 0x0059700001287983 */ /* 0x000ee20000100c00 */
[----:B------:R-:W-:Y:S02]  /*d69d0*/  DFMA R8, -R16, R100, R8 ;  /* 0x000000641008722b */ /* 0x000fe40000000108 */
[----:B------:R-:W-:Y:S01]  /*d69e0*/  DFMA R12, R148, R38, R12 ;  /* 0x00000026940c722b */ /* 0x000fe2000000000c */
[----:B------:R-:W3:Y:S05]  /*d69f0*/  LDL.64 R16, [R1+0x4ac0] ;  /* 0x004ac00001107983 */ /* 0x000eea0000100a00 */
[----:B------:R-:W-:-:S08]  /*d6a00*/  DFMA R8, -R26, R102, R8 ;  /* 0x000000661a08722b */ /* 0x000fd00000000108 */
[----:B------:R-:W-:-:S08]  /*d6a10*/  DFMA R8, -R6, R96, R8 ;  /* 0x000000600608722b */ /* 0x000fd00000000108 */
[----:B------:R-:W-:Y:S01]  /*d6a20*/  DFMA R8, -R20, R98, R8 ;  /* 0x000000621408722b */ /* 0x000fe20000000108 */
[----:B----4-:R-:W-:Y:S01]  /*d6a30*/  MOV R24, R44 ;  /* 0x0000002c00187202 */ /* 0x010fe20000000f00 */
[----:B------:R-:W-:Y:S01]  /*d6a40*/  IMAD.MOV.U32 R25, RZ, RZ, R45 ;  /* 0x000000ffff197224 */ /* 0x000fe200078e002d */
[----:B--2---:R-:W-:Y:S02]  /*d6a50*/  DFMA R26, -R72, R182, R208 ;  /* 0x000000b6481a722b */ /* 0x004fe400000001d0 */
[----:B------:R-:W-:Y:S01]  /*d6a60*/  DFMA R72, R150, R36, R12 ;  /* 0x000000249648722b */ /* 0x000fe2000000000c */
[----:B------:R-:W2:Y:S05]  /*d6a70*/  LDL.128 R36, [R1+0x4af0] ;  /* 0x004af00001247983 */ /* 0x000eaa0000100c00 */
[----:B------:R-:W-:-:S02]  /*d6a80*/  DFMA R12, R26, -R32, R174 ;  /* 0x800000201a0c722b */ /* 0x000fc400000000ae */
[----:B------:R-:W-:Y:S01]  /*d6a90*/  DFMA R72, R146, R30, R72 ;  /* 0x0000001e9248722b */ /* 0x000fe20000000048 */
[----:B---3--:R-:W-:Y:S01]  /*d6aa0*/  MOV R10, R40 ;  /* 0x00000028000a7202 */ /* 0x008fe20000000f00 */
[----:B------:R-:W-:-:S04]  /*d6ab0*/  IMAD.MOV.U32 R11, RZ, RZ, R41 ;  /* 0x000000ffff0b7224 */ /* 0x000fc800078e0029 */
[----:B------:R-:W-:Y:S01]  /*d6ac0*/  DFMA R22, -R22, R216, R12 ;  /* 0x000000d81616722b */ /* 0x000fe2000000010c */
[----:B------:R-:W-:Y:S01]  /*d6ad0*/  IMAD.MOV.U32 R34, RZ, RZ, R42 ;  /* 0x000000ffff227224 */ /* 0x000fe200078e002a */
[----:B------:R-:W-:Y:S01]  /*d6ae0*/  MOV R35, R43 ;  /* 0x0000002b00237202 */ /* 0x000fe20000000f00 */
[----:B------:R-:W-:Y:S01]  /*d6af0*/  STL.64 [R1+0x7e00], R26 ;  /* 0x007e001a01007387 */ /* 0x000fe20000100a00 */
[----:B------:R-:W-:-:S03]  /*d6b00*/  DFMA R12, -R10, R86, R8 ;  /* 0x000000560a0c722b */ /* 0x000fc60000000108 */
[----:B------:R-:W3:Y:S01]  /*d6b10*/  LDL.128 R8, [R1+0x5990] ;  /* 0x0059900001087983 */ /* 0x000ee20000100c00 */
[----:B------:R-:W-:Y:S01]  /*d6b20*/  DFMA R72, R22, R14, R72 ;  /* 0x0000000e1648722b */ /* 0x000fe20000000048 */
[----:B------:R-:W-:Y:S01]  /*d6b30*/  IMAD.MOV.U32 R14, RZ, RZ, R46 ;  /* 0x000000ffff0e7224 */ /* 0x000fe200078e002e */
[----:B------:R-:W-:Y:S01]  /*d6b40*/  MOV R15, R47 ;  /* 0x0000002f000f7202 */ /* 0x000fe20000000f00 */
[----:B------:R-:W4:Y:S04]  /*d6b50*/  LDL.64 R30, [R1+0x4b00] ;  /* 0x004b0000011e7983 */ /* 0x000f280000100a00 */
[----:B------:R-:W2:Y:S01]  /*d6b60*/  LDL.128 R44, [R1+0x4b40] ;  /* 0x004b4000012c7983 */ /* 0x000ea20000100c00 */
[----:B------:R-:W-:Y:S02]  /*d6b70*/  DADD R40, -RZ, -R232 ;  /* 0x00000000ff287229 */ /* 0x000fe400000009e8 */
[----:B------:R-:W-:-:S07]  /*d6b80*/  DADD R42, -RZ, -R188 ;  /* 0x00000000ff2a7229 */ /* 0x000fce00000009bc */
[----:B------:R0:W-:Y:S04]  /*d6b90*/  STL.128 [R1+0x6960], R40 ;  /* 0x0069602801007387 */ /* 0x0001e80000100c00 */
[----:B0-----:R-:W4:Y:S01]  /*d6ba0*/  LDL.LU.64 R40, [R1+0x78c0] ;  /* 0x0078c00001287983 */ /* 0x001f220000300a00 */
[----:B---3--:R-:W-:Y:S02]  /*d6bb0*/  IMAD.MOV.U32 R20, RZ, RZ, R8 ;  /* 0x000000ffff147224 */ /* 0x008fe400078e0008 */
[----:B------:R-:W-:Y:S01]  /*d6bc0*/  IMAD.MOV.U32 R21, RZ, RZ, R9 ;  /* 0x000000ffff157224 */ /* 0x000fe200078e0009 */
[----:B------:R-:W-:Y:S01]  /*d6bd0*/  DFMA R8, -R18, R234, R236 ;  /* 0x000000ea1208722b */ /* 0x000fe200000001ec */
[----:B--2---:R0:W-:Y:S07]  /*d6be0*/  STL.64 [R1+0x7bc8], R46 ;  /* 0x007bc82e01007387 */ /* 0x0041ee0000100a00 */
[----:B------:R-:W-:Y:S01]  /*d6bf0*/  DFMA R228, -R16, R216, R8 ;  /* 0x000000d810e4722b */ /* 0x000fe20000000108 */
[----:B------:R-:W-:Y:S01]  /*d6c00*/  MOV R16, R44 ;  /* 0x0000002c00107202 */ /* 0x000fe20000000f00 */
[----:B------:R-:W-:Y:S01]  /*d6c10*/  IMAD.MOV.U32 R17, RZ, RZ, R45 ;  /* 0x000000ffff117224 */ /* 0x000fe200078e002d */
[----:B------:R1:W-:Y:S01]  /*d6c20*/  STL.64 [R1+0x8470], R36 ;  /* 0x0084702401007387 */ /* 0x0003e20000100a00 */
[----:B------:R-:W-:-:S02]  /*d6c30*/  IMAD.MOV.U32 R42, RZ, RZ, R38 ;  /* 0x000000ffff2a7224 */ /* 0x000fc400078e0026 */
[----:B------:R-:W-:Y:S01]  /*d6c40*/  IMAD.MOV.U32 R43, RZ, RZ, R39 ;  /* 0x000000ffff2b7224 */ /* 0x000fe200078e0027 */
[----:B------:R-:W2:Y:S04]  /*d6c50*/  LDL.LU.64 R18, [R1+0x7b40] ;  /* 0x007b400001127983 */ /* 0x000ea80000300a00 */
[----:B0-----:R-:W3:Y:S04]  /*d6c60*/  LDL.128 R44, [R1+0x59a0] ;  /* 0x0059a000012c7983 */ /* 0x001ee80000100c00 */
[----:B-1----:R-:W2:Y:S01]  /*d6c70*/  LDL.128 R36, [R1+0x4910] ;  /* 0x0049100001247983 */ /* 0x002ea20000100c00 */
[----:B----4-:R-:W-:-:S02]  /*d6c80*/  DFMA R236, R206, R40, R72 ;  /* 0x00000028ceec722b */ /* 0x010fc40000000048 */
[----:B------:R-:W-:Y:S01]  /*d6c90*/  DFMA R72, -R34, R192, R12 ;  /* 0x000000c02248722b */ /* 0x000fe2000000010c */
[----:B---3--:R-:W-:Y:S01]  /*d6ca0*/  IMAD.MOV.U32 R40, RZ, RZ, R44 ;  /* 0x000000ffff287224 */ /* 0x008fe200078e002c */
[----:B------:R-:W-:Y:S01]  /*d6cb0*/  MOV R41, R45 ;  /* 0x0000002d00297202 */ /* 0x000fe20000000f00 */
[----:B------:R-:W-:Y:S02]  /*d6cc0*/  IMAD.MOV.U32 R34, RZ, RZ, R46 ;  /* 0x000000ffff227224 */ /* 0x000fe400078e002e */
[----:B------:R-:W-:Y:S02]  /*d6cd0*/  IMAD.MOV.U32 R35, RZ, RZ, R47 ;  /* 0x000000ffff237224 */ /* 0x000fe400078e002f */
[----:B------:R-:W3:Y:S01]  /*d6ce0*/  LDL.128 R44, [R1+0x48d0] ;  /* 0x0048d000012c7983 */ /* 0x000ee20000100c00 */
[----:B--2---:R-:W-:Y:S01]  /*d6cf0*/  MOV R26, R36 ;  /* 0x00000024001a7202 */ /* 0x004fe20000000f00 */
[----:B------:R-:W-:Y:S01]  /*d6d00*/  IMAD.MOV.U32 R27, RZ, RZ, R37 ;  /* 0x000000ffff1b7224 */ /* 0x000fe200078e0025 */
[----:B------:R-:W-:Y:S01]  /*d6d10*/  MOV R33, R39 ;  /* 0x0000002700217202 */ /* 0x000fe20000000f00 */
[----:B------:R-:W-:-:S02]  /*d6d20*/  IMAD.MOV.U32 R32, RZ, RZ, R38 ;  /* 0x000000ffff207224 */ /* 0x000fc400078e0026 */
[----:B------:R-:W2:Y:S02]  /*d6d30*/  LDL.128 R36, [R1+0x5980] ;  /* 0x0059800001247983 */ /* 0x000ea40000100c00 */
[----:B------:R-:W-:Y:S02]  /*d6d40*/  DFMA R12, -R26, R160, R172 ;  /* 0x000000a01a0c722b */ /* 0x000fe400000001ac */
[----:B---3--:R0:W-:Y:S01]  /*d6d50*/  STL.64 [R1+0x7be8], R46 ;  /* 0x007be82e01007387 */ /* 0x0081e20000100a00 */
[----:B------:R-:W-:Y:S01]  /*d6d60*/  MOV R26, R44 ;  /* 0x0000002c001a7202 */ /* 0x000fe20000000f00 */
[----:B------:R-:W-:Y:S02]  /*d6d70*/  IMAD.MOV.U32 R27, RZ, RZ, R45 ;  /* 0x000000ffff1b7224 */ /* 0x000fe400078e002d */
[----:B0-----:R-:W3:Y:S01]  /*d6d80*/  LDL.128 R44, [R1+0x59b0] ;  /* 0x0059b000012c7983 */ /* 0x001ee20000100c00 */
[----:B--2---:R-:W-:Y:S02]  /*d6d90*/  IMAD.MOV.U32 R6, RZ, RZ, R36 ;  /* 0x000000ffff067224 */ /* 0x004fe400078e0024 */
[----:B------:R-:W-:-:S02]  /*d6da0*/  IMAD.MOV.U32 R7, RZ, RZ, R37 ;  /* 0x000000ffff077224 */ /* 0x000fc400078e0025 */
[----:B------:R-:W2:Y:S04]  /*d6db0*/  LDL.LU.64 R36, [R1+0x7948] ;  /* 0x0079480001247983 */ /* 0x000ea80000300a00 */
[----:B------:R-:W-:Y:S02]  /*d6dc0*/  DFMA R8, -R6, R168, R72 ;  /* 0x000000a80608722b */ /* 0x000fe40000000148 */
[----:B------:R-:W-:Y:S01]  /*d6dd0*/  DFMA R186, -R32, R158, R12 ;  /* 0x0000009e20ba722b */ /* 0x000fe2000000010c */
[----:B------:R0:W-:Y:S01]  /*d6de0*/  STL.64 [R1+0xad70], R232 ;  /* 0x00ad70e801007387 */ /* 0x0001e20000100a00 */
[----:B------:R-:W-:-:S03]  /*d6df0*/  DFMA R174, -R42, R90, R238 ;  /* 0x0000005a2aae722b */ /* 0x000fc600000001ee */
[----:B------:R-:W4:Y:S01]  /*d6e00*/  LDL.64 R6, [R1+0x4d18] ;  /* 0x004d180001067983 */ /* 0x000f220000100a00 */
[----:B------:R-:W-:Y:S01]  /*d6e10*/  DFMA R8, -R38, R182, R8 ;  /* 0x000000b62608722b */ /* 0x000fe20000000108 */
[----:B---3--:R-:W-:-:S07]  /*d6e20*/  IMAD.MOV.U32 R32, RZ, RZ, R44 ;  /* 0x000000ffff207224 */ /* 0x008fce00078e002c */
[----:B------:R-:W-:Y:S01]  /*d6e30*/  DFMA R8, -R20, R160, R8 ;  /* 0x000000a01408722b */ /* 0x000fe20000000108 */
[----:B------:R-:W-:Y:S01]  /*d6e40*/  MOV R33, R45 ;  /* 0x0000002d00217202 */ /* 0x000fe20000000f00 */
[----:B------:R-:W-:Y:S01]  /*d6e50*/  IMAD.MOV.U32 R20, RZ, RZ, R46 ;  /* 0x000000ffff147224 */ /* 0x000fe200078e002e */
[----:B------:R-:W-:Y:S01]  /*d6e60*/  DFMA R208, -R30, R158, R174 ;  /* 0x0000009e1ed0722b */ /* 0x000fe200000001ae */
[----:B------:R-:W-:Y:S01]  /*d6e70*/  IMAD.MOV.U32 R21, RZ, RZ, R47 ;  /* 0x000000ffff157224 */ /* 0x000fe200078e002f */
[----:B--2---:R-:W-:Y:S01]  /*d6e80*/  DFMA R72, R228, R36, R236 ;  /* 0x00000024e448722b */ /* 0x004fe200000000ec */
[----:B------:R-:W2:Y:S02]  /*d6e90*/  LDL.128 R44, [R1+0x4dc0] ;  /* 0x004dc000012c7983 */ /* 0x000ea40000100c00 */
[----:B------:R-:W-:Y:S02]  /*d6ea0*/  DFMA R8, -R10, R162, R8 ;  /* 0x000000a20a08722b */ /* 0x000fe40000000108 */
[----:B------:R-:W-:Y:S01]  /*d6eb0*/  DFMA R12, -R24, R152, R240 ;  /* 0x00000098180c722b */ /* 0x000fe200000001f0 */
[----:B------:R-:W3:Y:S02]  /*d6ec0*/  LDL.LU.64 R38, [R1+0x7af8] ;  /* 0x007af80001267983 */ /* 0x000ee40000300a00 */
[----:B------:R-:W-:-:S02]  /*d6ed0*/  DFMA R72, R208, R18, R72 ;  /* 0x00000012d048722b */ /* 0x000fc40000000048 */
[----:B0-----:R-:W-:Y:S01]  /*d6ee0*/  DFMA R232, -R26, R166, R222 ;  /* 0x000000a61ae8722b */ /* 0x001fe200000001de */
[----:B------:R-:W3:Y:S01]  /*d6ef0*/  LDL.LU.64 R24, [R1+0x77b0] ;  /* 0x0077b00001187983 */ /* 0x000ee20000300a00 */
[----:B------:R-:W-:-:S03]  /*d6f00*/  DFMA R8, -R40, R140, R8 ;  /* 0x0000008c2808722b */ /* 0x000fc60000000108 */
[----:B------:R-:W4:Y:S01]  /*d6f10*/  LDL.128 R40, [R1+0x5480] ;  /* 0x0054800001287983 */ /* 0x000f220000100c00 */
[----:B------:R-:W-:Y:S02]  /*d6f20*/  DADD R172, -RZ, -R176 ;  /* 0x00000000ffac7229 */ /* 0x000fe400000009b0 */
[----:B------:R-:W-:Y:S01]  /*d6f30*/  DADD R174, -RZ, -R194 ;  /* 0x00000000ffae7229 */ /* 0x000fe200000009c2 */
[----:B------:R-:W3:Y:S04]  /*d6f40*/  LDL.128 R236, [R1+0x59c0] ;  /* 0x0059c00001ec7983 */ /* 0x000ee80000100c00 */
[----:B--2---:R0:W-:Y:S01]  /*d6f50*/  STL.64 [R1+0x83c0], R44 ;  /* 0x0083c02c01007387 */ /* 0x0041e20000100a00 */
[----:B------:R-:W-:Y:S01]  /*d6f60*/  MOV R18, R46 ;  /* 0x0000002e00127202 */ /* 0x000fe20000000f00 */
[----:B------:R-:W-:Y:S01]  /*d6f70*/  IMAD.MOV.U32 R19, RZ, RZ, R47 ;  /* 0x000000ffff137224 */ /* 0x000fe200078e002f */
[----:B------:R-:W-:Y:S01]  /*d6f80*/  DFMA R12, R186, -R14, R12 ;  /* 0x8000000eba0c722b */ /* 0x000fe2000000000c */
[----:B------:R1:W-:Y:S04]  /*d6f90*/  STL.64 [R1+0xac80], R66 ;  /* 0x00ac804201007387 */ /* 0x0003e80000100a00 */
[----:B------:R2:W-:Y:S04]  /*d6fa0*/  STL.64 [R1+0xac58], R54 ;  /* 0x00ac583601007387 */ /* 0x0005e80000100a00 */
[----:B0-----:R-:W3:Y:S01]  /*d6fb0*/  LDL.128 R44, [R1+0x4e30] ;  /* 0x004e3000012c7983 */ /* 0x001ee20000100c00 */
[----:B----4-:R-:W-:Y:S01]  /*d6fc0*/  IMAD.MOV.U32 R26, RZ, RZ, R40 ;  /* 0x000000ffff1a7224 */ /* 0x010fe200078e0028 */
[----:B------:R-:W-:Y:S01]  /*d6fd0*/  MOV R52, R42 ;  /* 0x0000002a00347202 */ /* 0x000fe20000000f00 */
[----:B------:R-:W-:Y:S01]  /*d6fe0*/  IMAD.MOV.U32 R27, RZ, RZ, R41 ;  /* 0x000000ffff1b7224 */ /* 0x000fe200078e0029 */
[----:B------:R-:W4:Y:S01]  /*d6ff0*/  LDL.LU.64 R222, [R1+0x7898] ;  /* 0x0078980001de7983 */ /* 0x000f220000300a00 */
[----:B------:R-:W-:-:S03]  /*d7000*/  IMAD.MOV.U32 R53, RZ, RZ, R43 ;  /* 0x000000ffff357224 */ /* 0x000fc600078e002b */
[----:B------:R-:W4:Y:S01]  /*d7010*/  LDL.128 R40, [R1+0x59d0] ;  /* 0x0059d00001287983 */ /* 0x000f220000100c00 */
[----:B------:R-:W-:-:S03]  /*d7020*/  DFMA R16, R208, -R16, R12 ;  /* 0x80000010d010722b */ /* 0x000fc6000000000c */
[----:B------:R0:W-:Y:S04]  /*d7030*/  STL.128 [R1+0x6980], R172 ;  /* 0x006980ac01007387 */ /* 0x0001e80000100c00 */
[----:B-1----:R-:W4:Y:S04]  /*d7040*/  LDL.LU.64 R66, [R1+0x7908] ;  /* 0x0079080001427983 */ /* 0x002f280000300a00 */
[----:B--2---:R-:W2:Y:S01]  /*d7050*/  LDL.LU.64 R54, [R1+0x7aa0] ;  /* 0x007aa00001367983 */ /* 0x004ea20000300a00 */
[----:B---3--:R-:W-:Y:S01]  /*d7060*/  IMAD.MOV.U32 R14, RZ, RZ, R44 ;  /* 0x000000ffff0e7224 */ /* 0x008fe200078e002c */
[----:B------:R-:W-:Y:S01]  /*d7070*/  MOV R15, R45 ;  /* 0x0000002d000f7202 */ /* 0x000fe20000000f00 */
[----:B------:R-:W-:-:S02]  /*d7080*/  IMAD.MOV.U32 R36, RZ, RZ, R46 ;  /* 0x000000ffff247224 */ /* 0x000fc400078e002e */
[----:B------:R-:W-:Y:S01]  /*d7090*/  IMAD.MOV.U32 R37, RZ, RZ, R47 ;  /* 0x000000ffff257224 */ /* 0x000fe200078e002f */
[----:B------:R-:W-:Y:S01]  /*d70a0*/  DFMA R12, -R34, R142, R8 ;  /* 0x0000008e220c722b */ /* 0x000fe20000000108 */
[----:B------:R-:W3:Y:S01]  /*d70b0*/  LDL.128 R44, [R1+0x5470] ;  /* 0x00547000012c7983 */ /* 0x000ee20000100c00 */
[----:B------:R-:W-:Y:S01]  /*d70c0*/  DFMA R8, -R6, R156, R110 ;  /* 0x0000009c0608722b */ /* 0x000fe2000000016e */
[----:B----4-:R-:W-:Y:S01]  /*d70d0*/  IMAD.MOV.U32 R6, RZ, RZ, R40 ;  /* 0x000000ffff067224 */ /* 0x010fe200078e0028 */
[----:B------:R-:W-:Y:S01]  /*d70e0*/  MOV R7, R41 ;  /* 0x0000002900077202 */ /* 0x000fe20000000f00 */
[----:B0-----:R-:W4:Y:S01]  /*d70f0*/  LDL.64 R172, [R1+0x4d20] ;  /* 0x004d200001ac7983 */ /* 0x001f220000100a00 */
[----:B---3--:R-:W-:Y:S01]  /*d7100*/  MOV R10, R44 ;  /* 0x0000002c000a7202 */ /* 0x008fe20000000f00 */
[----:B------:R-:W-:Y:S02]  /*d7110*/  IMAD.MOV.U32 R11, RZ, RZ, R45 ;  /* 0x000000ffff0b7224 */ /* 0x000fe400078e002d */
[----:B------:R-:W-:-:S02]  /*d7120*/  IMAD.MOV.U32 R44, RZ, RZ, R42 ;  /* 0x000000ffff2c7224 */ /* 0x000fc400078e002a */
[----:B------:R-:W-:Y:S02]  /*d7130*/  IMAD.MOV.U32 R45, RZ, RZ, R43 ;  /* 0x000000ffff2d7224 */ /* 0x000fe400078e002b */
[----:B------:R-:W3:Y:S01]  /*d7140*/  LDL.128 R40, [R1+0x5050] ;  /* 0x0050500001287983 */ /* 0x000ee20000100c00 */
[----:B------:R-:W-:Y:S02]  /*d7150*/  DFMA R72, R16, R38, R72 ;  /* 0x000000261048722b */ /* 0x000fe40000000048 */
[----:B------:R-:W-:Y:S02]  /*d7160*/  DFMA R38, -R18, R146, R246 ;  /* 0x000000921226722b */ /* 0x000fe400000001f6 */
[----:B----4-:R-:W-:Y:S01]  /*d7170*/  DFMA R176, R232, -R172, R8 ;  /* 0x800000ace8b0722b */ /* 0x010fe20000000008 */
[----:B---3--:R-:W-:Y:S01]  /*d7180*/  MOV R34, R40 ;  /* 0x0000002800227202 */ /* 0x008fe20000000f00 */
[----:B------:R-:W-:Y:S01]  /*d7190*/  IMAD.MOV.U32 R35, RZ, RZ, R41 ;  /* 0x000000ffff237224 */ /* 0x000fe200078e0029 */
[----:B------:R-:W-:Y:S01]  /*d71a0*/  MOV R19, R43 ;  /* 0x0000002b00137202 */ /* 0x000fe20000000f00 */
[----:B------:R-:W-:-:S02]  /*d71b0*/  IMAD.MOV.U32 R18, RZ, RZ, R42 ;  /* 0x000000ffff127224 */ /* 0x000fc400078e002a */
[----:B------:R-:W3:Y:S02]  /*d71c0*/  LDL.128 R40, [R1+0x5490] ;  /* 0x0054900001287983 */ /* 0x000ee40000100c00 */
[----:B------:R-:W-:Y:S02]  /*d71d0*/  DFMA R110, R176, R24, R72 ;  /* 0x00000018b06e722b */ /* 0x000fe40000000048 */
[----:B------:R-:W-:Y:S02]  /*d71e0*/  DFMA R8, -R32, R136, R12 ;  /* 0x000000882008722b */ /* 0x000fe4000000010c */
[----:B------:R-:W-:Y:S01]  /*d71f0*/  DFMA R72, -R14, R220, R128 ;  /* 0x000000dc0e48722b */ /* 0x000fe20000000180 */
[----:B---3--:R-:W-:Y:S01]  /*d7200*/  IMAD.MOV.U32 R32, RZ, RZ, R40 ;  /* 0x000000ffff207224 */ /* 0x008fe200078e0028 */
[----:B------:R-:W-:Y:S01]  /*d7210*/  MOV R14, R42 ;  /* 0x0000002a000e7202 */ /* 0x000fe20000000f00 */
[----:B------:R-:W-:-:S03]  /*d7220*/  IMAD.MOV.U32 R33, RZ, RZ, R41 ;  /* 0x000000ffff217224 */ /* 0x000fc600078e0029 */
[----:B------:R-:W-:Y:S01]  /*d7230*/  DFMA R8, -R20, R138, R8 ;  /* 0x0000008a1408722b */ /* 0x000fe20000000108 */
[----:B------:R-:W-:Y:S01]  /*d7240*/  IMAD.MOV.U32 R15, RZ, RZ, R43 ;  /* 0x000000ffff0f7224 */ /* 0x000fe200078e002b */
[----:B------:R-:W3:Y:S04]  /*d7250*/  LDL.LU.64 R20, [R1+0x7af0] ;  /* 0x007af00001147983 */ /* 0x000ee80000300a00 */
[----:B------:R-:W4:Y:S01]  /*d7260*/  LDL.128 R40, [R1+0x59e0] ;  /* 0x0059e00001287983 */ /* 0x000f220000100c00 */
[----:B------:R-:W-:-:S03]  /*d7270*/  DFMA R12, -R10, R84, R230 ;  /* 0x000000540a0c722b */ /* 0x000fc600000001e6 */
[----:B------:R-:W-:Y:S04]  /*d7280*/  STL.64 [R1+0xac68], R58 ;  /* 0x00ac683a01007387 */ /* 0x000fe80000100a00 */
[----:B------:R0:W-:Y:S04]  /*d7290*/  STL.64 [R1+0xac60], R56 ;  /* 0x00ac603801007387 */ /* 0x0001e80000100a00 */
[----:B------:R1:W-:Y:S04]  /*d72a0*/  STL.64 [R1+0xac48], R50 ;  /* 0x00ac483201007387 */ /* 0x0003e80000100a00 */
[----:B------:R2:W-:Y:S04]  /*d72b0*/  STL.64 [R1+0xac40], R48 ;  /* 0x00ac403001007387 */ /* 0x0005e80000100a00 */
[----:B0-----:R-:W3:Y:S04]  /*d72c0*/  LDL.128 R56, [R1+0x5000] ;  /* 0x0050000001387983 */ /* 0x001ee80000100c00 */
[----:B-1----:R-:W3:Y:S04]  /*d72d0*/  LDL.LU.64 R50, [R1+0x79a0] ;  /* 0x0079a00001327983 */ /* 0x002ee80000300a00 */
[----:B--2---:R-:W2:Y:S04]  /*d72e0*/  LDL.LU.64 R48, [R1+0x7940] ;  /* 0x0079400001307983 */ /* 0x004ea80000300a00 */
[----:B------:R-:W2:Y:S01]  /*d72f0*/  LDL.64 R128, [R1+0x4fb8] ;  /* 0x004fb80001807983 */ /* 0x000ea20000100a00 */
[----:B------:R-:W-:Y:S01]  /*d7300*/  IMAD.MOV.U32 R30, RZ, RZ, R46 ;  /* 0x000000ffff1e7224 */ /* 0x000fe200078e002e */
[----:B------:R-:W-:-:S02]  /*d7310*/  MOV R31, R47 ;  /* 0x0000002f001f7202 */ /* 0x000fc40000000f00 */
[----:B------:R-:W2:Y:S01]  /*d7320*/  LDL.LU.64 R46, [R1+0x7a10] ;  /* 0x007a1000012e7983 */ /* 0x000ea20000300a00 */
[----:B----4-:R-:W-:Y:S02]  /*d7330*/  IMAD.MOV.U32 R10, RZ, RZ, R42 ;  /* 0x000000ffff0a7224 */ /* 0x010fe400078e002a */
[----:B------:R-:W-:Y:S01]  /*d7340*/  IMAD.MOV.U32 R11, RZ, RZ, R43 ;  /* 0x000000ffff0b7224 */ /* 0x000fe200078e002b */
[----:B------:R-:W-:Y:S01]  /*d7350*/  DFMA R110, R38, R2, R110 ;  /* 0x00000002266e722b */ /* 0x000fe2000000006e */
[----:B------:R-:W4:Y:S01]  /*d7360*/  LDL.LU.64 R42, [R1+0x7d58] ;  /* 0x007d5800012a7983 */ /* 0x000f220000300a00 */
[----:B------:R-:W-:Y:S02]  /*d7370*/  DFMA R84, -R36, R166, R72 ;  /* 0x000000a62454722b */ /* 0x000fe40000000148 */
[----:B------:R-:W-:Y:S02]  /*d7380*/  DFMA R8, -R236, R156, R8 ;  /* 0x0000009cec08722b */ /* 0x000fe40000000108 */
[----:B------:R-:W-:-:S02]  /*d7390*/  DADD R172, -RZ, -R226 ;  /* 0x00000000ffac7229 */ /* 0x000fc400000009e2 */
[----:B------:R-:W-:Y:S01]  /*d73a0*/  DADD R174, -RZ, -R224 ;  /* 0x00000000ffae7229 */ /* 0x000fe200000009e0 */
[----:B------:R0:W-:Y:S01]  /*d73b0*/  STL.64 [R1+0xada8], R224 ;  /* 0x00ada8e001007387 */ /* 0x0001e20000100a00 */
[----:B------:R-:W-:Y:S02]  /*d73c0*/  DFMA R12, -R30, R162, R12 ;  /* 0x000000a21e0c722b */ /* 0x000fe4000000010c */
[----:B---3--:R-:W-:Y:S01]  /*d73d0*/  DFMA R72, R84, R20, R110 ;  /* 0x000000145448722b */ /* 0x008fe2000000006e */
[----:B------:R1:W-:Y:S01]  /*d73e0*/  STL.64 [R1+0xad08], R214 ;  /* 0x00ad08d601007387 */ /* 0x0003e20000100a00 */
[----:B------:R-:W-:-:S03]  /*d73f0*/  DFMA R2, -R238, R158, R8 ;  /* 0x0000009eee02722b */ /* 0x000fc60000000108 */
[----:B------:R3:W-:Y:S04]  /*d7400*/  STL.128 [R1+0x6990], R172 ;  /* 0x006990ac01007387 */ /* 0x0007e80000100c00 */
[----:B0-----:R-:W4:Y:S01]  /*d7410*/  LDL.64 R224, [R1+0x7e00] ;  /* 0x007e000001e07983 */ /* 0x001f220000100a00 */
[----:B------:R-:W-:Y:S02]  /*d7420*/  DFMA R8, -R26, R156, R12 ;  /* 0x0000009c1a08722b */ /* 0x000fe4000000010c */
[----:B------:R-:W-:Y:S01]  /*d7430*/  DFMA R12, R126, R54, R72 ;  /* 0x000000367e0c722b */ /* 0x000fe20000000048 */
[----:B-1----:R-:W4:Y:S01]  /*d7440*/  LDL.64 R214, [R1+0x7ab8] ;  /* 0x007ab80001d67983 */ /* 0x002f220000100a00 */
[----:B------:R-:W-:Y:S01]  /*d7450*/  IMAD.MOV.U32 R24, RZ, RZ, R40 ;  /* 0x000000ffff187224 */ /* 0x000fe200078e0028 */
[----:B------:R-:W-:Y:S01]  /*d7460*/  MOV R25, R41 ;  /* 0x0000002900197202 */ /* 0x000fe20000000f00 */
[----:B------:R-:W-:Y:S01]  /*d7470*/  IMAD.MOV.U32 R36, RZ, RZ, R58 ;  /* 0x000000ffff247224 */ /* 0x000fe200078e003a */
[----:B------:R-:W-:Y:S01]  /*d7480*/  MOV R37, R59 ;  /* 0x0000003b00257202 */ /* 0x000fe20000000f00 */
[----:B------:R-:W4:Y:S01]  /*d7490*/  LDL.LU.64 R230, [R1+0x7708] ;  /* 0x0077080001e67983 */ /* 0x000f220000300a00 */
[----:B---3--:R-:W-:-:S03]  /*d74a0*/  DADD R172, -RZ, -R222 ;  /* 0x00000000ffac7229 */ /* 0x008fc600000009de */
[----:B--2---:R-:W-:Y:S01]  /*d74b0*/  STL.64 [R1+0xadd0], R46 ;  /* 0x00add02e01007387 */ /* 0x004fe20000100a00 */
[----:B------:R-:W-:Y:S01]  /*d74c0*/  DADD R174, -RZ, -R66 ;  /* 0x00000000ffae7229 */ /* 0x000fe20000000942 */
[----:B------:R-:W-:Y:S01]  /*d74d0*/  MOV R40, R56 ;  /* 0x0000003800287202 */ /* 0x000fe20000000f00 */
[----:B------:R-:W-:Y:S01]  /*d74e0*/  IMAD.MOV.U32 R41, RZ, RZ, R57 ;  /* 0x000000ffff297224 */ /* 0x000fe200078e0039 */
[----:B------:R-:W2:Y:S04]  /*d74f0*/  LDL.LU.64 R20, [R1+0x7878] ;  /* 0x0078780001147983 */ /* 0x000ea80000300a00 */
[----:B------:R0:W-:Y:S04]  /*d7500*/  STL.128 [R1+0x69a0], R172 ;  /* 0x0069a0ac01007387 */ /* 0x0001e80000100c00 */
[----:B------:R-:W3:Y:S04]  /*d7510*/  LDL.128 R56, [R1+0x50e0] ;  /* 0x0050e00001387983 */ /* 0x000ee80000100c00 */
[----:B------:R1:W-:Y:S04]  /*d7520*/  STL.64 [R1+0xad18], R218 ;  /* 0x00ad18da01007387 */ /* 0x0003e80000100a00 */
[----:B------:R-:W2:Y:S01]  /*d7530*/  LDL.64 R236, [R1+0x4ff8] ;  /* 0x004ff80001ec7983 */ /* 0x000ea20000100a00 */
[----:B0-----:R-:W-:-:S03]  /*d7540*/  DADD R172, -RZ, -R48 ;  /* 0x00000000ffac7229 */ /* 0x001fc60000000930 */
[----:B------:R-:W2:Y:S01]  /*d7550*/  LDL.64 R110, [R1+0x5060] ;  /* 0x00506000016e7983 */ /* 0x000ea20000100a00 */
[----:B------:R-:W-:-:S03]  /*d7560*/  DADD R174, -RZ, -R50 ;  /* 0x00000000ffae7229 */ /* 0x000fc60000000932 */
[----:B-1----:R-:W2:Y:S04]  /*d7570*/  LDL.LU.64 R218, [R1+0x7700] ;  /* 0x0077000001da7983 */ /* 0x002ea80000300a00 */
[----:B------:R0:W-:Y:S01]  /*d7580*/  STL.128 [R1+0x69b0], R172 ;  /* 0x0069b0ac01007387 */ /* 0x0001e20000100c00 */
[----:B------:R-:W-:-:S03]  /*d7590*/  DFMA R8, -R52, R152, R8 ;  /* 0x000000983408722b */ /* 0x000fc60000000108 */
[----:B------:R-:W2:Y:S01]  /*d75a0*/  LDL.128 R52, [R1+0x4c40] ;  /* 0x004c400001347983 */ /* 0x000ea20000100c00 */
[----:B0-----:R-:W-:Y:S02]  /*d75b0*/  DADD R172, -RZ, -R46 ;  /* 0x00000000ffac7229 */ /* 0x001fe4000000092e */
[----:B----4-:R-:W-:Y:S02]  /*d75c0*/  DFMA R72, R132, R42, R12 ;  /* 0x0000002a8448722b */ /* 0x010fe4000000000c */
[----:B------:R-:W-:Y:S02]  /*d75d0*/  DFMA R42, -R128, R132, R250 ;  /* 0x00000084802a722b */ /* 0x000fe400000001fa */
[----:B------:R-:W-:Y:S01]  /*d75e0*/  DFMA R8, -R32, R150, R8 ;  /* 0x000000962008722b */ /* 0x000fe20000000108 */
[----:B------:R-:W4:Y:S04]  /*d75f0*/  LDL.64 R128, [R1+0x5010] ;  /* 0x0050100001807983 */ /* 0x000f280000100a00 */
[----:B------:R-:W-:Y:S04]  /*d7600*/  STL.64 [R1+0x7948], R42 ;  /* 0x0079482a01007387 */ /* 0x000fe80000100a00 */
[----:B------:R-:W4:Y:S01]  /*d7610*/  LDL.64 R46, [R1+0x7948] ;  /* 0x00794800012e7983 */ /* 0x000f220000100a00 */
[----:B------:R-:W-:-:S08]  /*d7620*/  DFMA R2, R224, -R6, R2 ;  /* 0x80000006e002722b */ /* 0x000fd00000000002 */
[----:B------:R-:W-:Y:S02]  /*d7630*/  DFMA R2, -R44, R214, R2 ;  /* 0x000000d62c02722b */ /* 0x000fe40000000102 */
[----:B------:R-:W-:Y:S01]  /*d7640*/  DFMA R12, R176, -R34, R230 ;  /* 0x80000022b00c722b */ /* 0x000fe200000000e6 */
[----:B------:R-:W-:Y:S04]  /*d7650*/  STL.64 [R1+0xad90], R194 ;  /* 0x00ad90c201007387 */ /* 0x000fe80000100a00 */
[----:B------:R-:W4:Y:S01]  /*d7660*/  LDL.LU.64 R230, [R1+0x7950] ;  /* 0x0079500001e67983 */ /* 0x000f220000300a00 */
[----:B------:R-:W-:-:S03]  /*d7670*/  DFMA R2, -R24, R152, R2 ;  /* 0x000000981802722b */ /* 0x000fc60000000102 */
[----:B---3--:R0:W-:Y:S01]  /*d7680*/  STL.64 [R1+0x82a0], R56 ;  /* 0x0082a03801007387 */ /* 0x0081e20000100a00 */
[----:B------:R-:W-:Y:S02]  /*d7690*/  IMAD.MOV.U32 R30, RZ, RZ, R58 ;  /* 0x000000ffff1e7224 */ /* 0x000fe400078e003a */
[----:B------:R-:W-:Y:S01]  /*d76a0*/  IMAD.MOV.U32 R31, RZ, RZ, R59 ;  /* 0x000000ffff1f7224 */ /* 0x000fe200078e003b */
[----:B------:R-:W3:Y:S04]  /*d76b0*/  LDL.128 R32, [R1+0x4c30] ;  /* 0x004c300001207983 */ /* 0x000ee80000100c00 */
[----:B------:R-:W-:Y:S04]  /*d76c0*/  STL.64 [R1+0xadc0], R48 ;  /* 0x00adc03001007387 */ /* 0x000fe80000100a00 */
[----:B0-----:R-:W3:Y:S01]  /*d76d0*/  LDL.128 R56, [R1+0x59f0] ;  /* 0x0059f00001387983 */ /* 0x001ee20000100c00 */
[----:B------:R-:W-:-:S03]  /*d76e0*/  DFMA R12, R84, -R18, R12 ;  /* 0x80000012540c722b */ /* 0x000fc6000000000c */
[----:B------:R0:W-:Y:S04]  /*d76f0*/  STL.64 [R1+0xadc8], R50 ;  /* 0x00adc83201007387 */ /* 0x0001e80000100a00 */
[----:B------:R1:W-:Y:S01]  /*d7700*/  STL.64 [R1+0x7be0], R38 ;  /* 0x007be02601007387 */ /* 0x0003e20000100a00 */
[----:B--2---:R-:W-:-:S03]  /*d7710*/  DFMA R24, -R110, R134, R12 ;  /* 0x000000866e18722b */ /* 0x004fc6000000010c */
[----:B------:R2:W-:Y:S01]  /*d7720*/  STL.64 [R1+0xad00], R212 ;  /* 0x00ad00d401007387 */ /* 0x0005e20000100a00 */
[----:B------:R-:W-:Y:S01]  /*d7730*/  MOV R18, R52 ;  /* 0x0000003400127202 */ /* 0x000fe20000000f00 */
[----:B------:R-:W-:Y:S02]  /*d7740*/  IMAD.MOV.U32 R19, RZ, RZ, R53 ;  /* 0x000000ffff137224 */ /* 0x000fe400078e0035 */
[----:B0-----:R-:W3:Y:S04]  /*d7750*/  LDL.128 R48, [R1+0x5210] ;  /* 0x0052100001307983 */ /* 0x001ee80000100c00 */
[----:B-1----:R-:W3:Y:S04]  /*d7760*/  LDL.LU.64 R38, [R1+0x7a38] ;  /* 0x007a380001267983 */ /* 0x002ee80000300a00 */
[----:B--2---:R-:W2:Y:S04]  /*d7770*/  LDL.LU.64 R212, [R1+0x7718] ;  /* 0x0077180001d47983 */ /* 0x004ea80000300a00 */
[----:B------:R-:W2:Y:S01]  /*d7780*/  LDL.LU.64 R44, [R1+0x7848] ;  /* 0x00784800012c7983 */ /* 0x000ea20000300a00 */
[----:B----4-:R-:W-:-:S02]  /*d7790*/  DFMA R240, R46, R20, R72 ;  /* 0x000000142ef0722b */ /* 0x010fc40000000048 */
[----:B------:R-:W-:Y:S02]  /*d77a0*/  DFMA R72, -R14, R144, R8 ;  /* 0x000000900e48722b */ /* 0x000fe40000000108 */
[----:B------:R-:W-:Y:S02]  /*d77b0*/  DFMA R8, -R10, R154, R2 ;  /* 0x0000009a0a08722b */ /* 0x000fe40000000102 */
[----:B------:R-:W-:Y:S01]  /*d77c0*/  DFMA R2, -R236, R136, R218 ;  /* 0x00000088ec02722b */ /* 0x000fe200000001da */
[----:B------:R-:W4:Y:S01]  /*d77d0*/  LDL.128 R236, [R1+0x50f0] ;  /* 0x0050f00001ec7983 */ /* 0x000f220000100c00 */
[----:B------:R-:W-:Y:S01]  /*d77e0*/  IMAD.MOV.U32 R10, RZ, RZ, R54 ;  /* 0x000000ffff0a7224 */ /* 0x000fe200078e0036 */
[----:B------:R-:W-:Y:S02]  /*d77f0*/  MOV R11, R55 ;  /* 0x00000037000b7202 */ /* 0x000fe40000000f00 */
[----:B------:R-:W2:Y:S03]  /*d7800*/  LDL.128 R52, [R1+0x5a00] ;  /* 0x005a000001347983 */ /* 0x000ea60000100c00 */
[----:B------:R-:W-:Y:S01]  /*d7810*/  DFMA R12, -R40, R206, R2 ;  /* 0x000000ce280c722b */ /* 0x000fe20000000102 */
[----:B------:R-:W2:Y:S01]  /*d7820*/  LDL.128 R40, [R1+0x5100] ;  /* 0x0051000001287983 */ /* 0x000ea20000100c00 */
[----:B------:R-:W-:-:S03]  /*d7830*/  DFMA R2, -R30, R140, R122 ;  /* 0x0000008c1e02722b */ /* 0x000fc6000000017a */
[----:B------:R0:W-:Y:S04]  /*d7840*/  STL.64 [R1+0xace8], R204 ;  /* 0x00ace8cc01007387 */ /* 0x0001e80000100a00 */
[----:B------:R-:W2:Y:S04]  /*d7850*/  LDL.LU.64 R218, [R1+0x7810] ;  /* 0x0078100001da7983 */ /* 0x000ea80000300a00 */
[----:B0-----:R-:W2:Y:S01]  /*d7860*/  LDL.64 R204, [R1+0x7938] ;  /* 0x0079380001cc7983 */ /* 0x001ea20000100a00 */
[----:B---3--:R-:W-:Y:S01]  /*d7870*/  MOV R6, R56 ;  /* 0x0000003800067202 */ /* 0x008fe20000000f00 */
[----:B------:R-:W-:Y:S01]  /*d7880*/  IMAD.MOV.U32 R7, RZ, RZ, R57 ;  /* 0x000000ffff077224 */ /* 0x000fe200078e0039 */
[----:B------:R-:W-:Y:S01]  /*d7890*/  MOV R27, R59 ;  /* 0x0000003b001b7202 */ /* 0x000fe20000000f00 */
[----:B------:R-:W-:Y:S01]  /*d78a0*/  IMAD.MOV.U32 R26, RZ, RZ, R58 ;  /* 0x000000ffff1a7224 */ /* 0x000fe200078e003a */
[----:B------:R-:W-:Y:S03]  /*d78b0*/  STL.64 [R1+0x8410], R32 ;  /* 0x0084102001007387 */ /* 0x000fe60000100a00 */
[----:B------:R-:W-:Y:S01]  /*d78c0*/  DFMA R122, -R6, R112, R8 ;  /* 0x00000070067a722b */ /* 0x000fe20000000108 */
[----:B------:R-:W3:Y:S01]  /*d78d0*/  LDL.128 R56, [R1+0x5350] ;  /* 0x0053500001387983 */ /* 0x000ee20000100c00 */
[----:B------:R-:W-:-:S02]  /*d78e0*/  DFMA R8, -R36, R132, R12 ;  /* 0x000000842408722b */ /* 0x000fc4000000010c */
[----:B------:R-:W-:Y:S01]  /*d78f0*/  DFMA R12, -R34, R152, R230 ;  /* 0x00000098220c722b */ /* 0x000fe200000001e6 */
[----:B------:R-:W3:Y:S05]  /*d7900*/  LDL.LU.64 R34, [R1+0x7aa8] ;  /* 0x007aa80001227983 */ /* 0x000eea0000300a00 */
[----:B------:R-:W-:Y:S02]  /*d7910*/  DFMA R194, R46, -R128, R8 ;  /* 0x800000802ec2722b */ /* 0x000fe40000000008 */
[-C--:B------:R-:W-:Y:S02]  /*d7920*/  DFMA R8, -R18, R144.reuse, R12 ;  /* 0x000000901208722b */ /* 0x080fe4000000010c */
[----:B----4-:R-:W-:-:S02]  /*d7930*/  DFMA R110, -R236, R144, R2 ;  /* 0x00000090ec6e722b */ /* 0x010fc40000000102 */
[----:B------:R-:W-:Y:S01]  /*d7940*/  DFMA R2, -R26, R114, R122 ;  /* 0x000000721a02722b */ /* 0x000fe2000000017a */
[----:B--2---:R-:W-:Y:S02]  /*d7950*/  IMAD.MOV.U32 R14, RZ, RZ, R52 ;  /* 0x000000ffff0e7224 */ /* 0x004fe400078e0034 */
[----:B------:R-:W-:Y:S01]  /*d7960*/  IMAD.MOV.U32 R15, RZ, RZ, R53 ;  /* 0x000000ffff0f7224 */ /* 0x000fe200078e0035 */
[----:B------:R0:W-:Y:S01]  /*d7970*/  STL.64 [R1+0x7b48], R42 ;  /* 0x007b482a01007387 */ /* 0x0001e20000100a00 */
[----:B------:R-:W-:Y:S01]  /*d7980*/  IMAD.MOV.U32 R30, RZ, RZ, R40 ;  /* 0x000000ffff1e7224 */ /* 0x000fe200078e0028 */
[----:B------:R-:W-:-:S03]  /*d7990*/  MOV R31, R41 ;  /* 0x00000029001f7202 */ /* 0x000fc60000000f00 */
[----:B------:R-:W-:Y:S01]  /*d79a0*/  DFMA R2, -R14, R148, R2 ;  /* 0x000000940e02722b */ /* 0x000fe20000000102 */
[----:B------:R-:W2:Y:S04]  /*d79b0*/  LDL.128 R12, [R1+0x5220] ;  /* 0x00522000010c7983 */ /* 0x000ea80000100c00 */
[----:B0-----:R-:W4:Y:S01]  /*d79c0*/  LDL.128 R40, [R1+0x54b0] ;  /* 0x0054b00001287983 */ /* 0x001f220000100c00 */
[----:B------:R-:W-:Y:S02]  /*d79d0*/  IMAD.MOV.U32 R20, RZ, RZ, R48 ;  /* 0x000000ffff147224 */ /* 0x000fe400078e0030 */
[----:B------:R-:W-:Y:S01]  /*d79e0*/  IMAD.MOV.U32 R21, RZ, RZ, R49 ;  /* 0x000000ffff157224 */ /* 0x000fe200078e0031 */
[----:B------:R-:W-:-:S07]  /*d79f0*/  DADD R174, -RZ, -R38 ;  /* 0x00000000ffae7229 */ /* 0x000fce0000000926 */
[----:B------:R0:W-:Y:S04]  /*d7a00*/  STL.128 [R1+0x69c0], R172 ;  /* 0x0069c0ac01007387 */ /* 0x0001e80000100c00 */
[----:B0-----:R-:W3:Y:S01]  /*d7a10*/  LDL.128 R172, [R1+0x54a0] ;  /* 0x0054a00001ac7983 */ /* 0x001ee20000100c00 */
[----:B--2---:R-:W-:Y:S02]  /*d7a20*/  IMAD.MOV.U32 R26, RZ, RZ, R14 ;  /* 0x000000ffff1a7224 */ /* 0x004fe400078e000e */
[----:B------:R-:W-:Y:S01]  /*d7a30*/  IMAD.MOV.U32 R27, RZ, RZ, R15 ;  /* 0x000000ffff1b7224 */ /* 0x000fe200078e000f */
[----:B----4-:R-:W-:Y:S01]  /*d7a40*/  MOV R48, R42 ;  /* 0x0000002a00307202 */ /* 0x010fe20000000f00 */
[----:B------:R-:W-:Y:S01]  /*d7a50*/  IMAD.MOV.U32 R49, RZ, RZ, R43 ;  /* 0x000000ffff317224 */ /* 0x000fe200078e002b */
[----:B------:R-:W-:Y:S01]  /*d7a60*/  MOV R43, R13 ;  /* 0x0000000d002b7202 */ /* 0x000fe20000000f00 */
[----:B------:R-:W-:-:S02]  /*d7a70*/  IMAD.MOV.U32 R42, RZ, RZ, R12 ;  /* 0x000000ffff2a7224 */ /* 0x000fc400078e000c */
[----:B------:R-:W2:Y:S01]  /*d7a80*/  LDL.128 R12, [R1+0x5330] ;  /* 0x00533000010c7983 */ /* 0x000ea20000100c00 */
[----:B------:R-:W-:Y:S02]  /*d7a90*/  DFMA R122, R24, R68, R240 ;  /* 0x00000044187a722b */ /* 0x000fe400000000f0 */
[----:B------:R-:W-:Y:S01]  /*d7aa0*/  DFMA R68, -R20, R88, R118 ;  /* 0x000000581444722b */ /* 0x000fe20000000176 */
[----:B------:R2:W-:Y:S01]  /*d7ab0*/  STL.64 [R1+0xadd8], R38 ;  /* 0x00add82601007387 */ /* 0x0005e20000100a00 */
[----:B------:R-:W-:Y:S01]  /*d7ac0*/  MOV R32, R54 ;  /* 0x0000003600207202 */ /* 0x000fe20000000f00 */
[----:B------:R-:W-:Y:S02]  /*d7ad0*/  IMAD.MOV.U32 R33, RZ, RZ, R55 ;  /* 0x000000ffff217224 */ /* 0x000fe400078e0037 */
[----:B------:R-:W-:Y:S01]  /*d7ae0*/  IMAD.MOV.U32 R6, RZ, RZ, R40 ;  /* 0x000000ffff067224 */ /* 0x000fe200078e0028 */
[----:B------:R-:W-:Y:S01]  /*d7af0*/  DFMA R10, R16, -R10, R8 ;  /* 0x8000000a100a722b */ /* 0x000fe20000000008 */
[----:B------:R-:W-:Y:S01]  /*d7b00*/  IMAD.MOV.U32 R7, RZ, RZ, R41 ;  /* 0x000000ffff077224 */ /* 0x000fe200078e0029 */
[----:B------:R-:W4:Y:S01]  /*d7b10*/  LDL.128 R52, [R1+0x5a20] ;  /* 0x005a200001347983 */ /* 0x000f220000100c00 */
[----:B------:R-:W-:-:S03]  /*d7b20*/  DFMA R110, -R238, R132, R110 ;  /* 0x00000084ee6e722b */ /* 0x000fc6000000016e */
[----:B------:R-:W4:Y:S01]  /*d7b30*/  LDL.64 R240, [R1+0x5178] ;  /* 0x0051780001f07983 */ /* 0x000f220000100a00 */
[----:B---3--:R-:W-:-:S03]  /*d7b40*/  DFMA R72, R232, -R172, R72 ;  /* 0x800000ace848722b */ /* 0x008fc60000000048 */
[----:B------:R-:W3:Y:S01]  /*d7b50*/  LDL.128 R236, [R1+0x54c0] ;  /* 0x0054c00001ec7983 */ /* 0x000ee20000100c00 */
[----:B--2---:R-:W-:Y:S01]  /*d7b60*/  MOV R38, R12 ;  /* 0x0000000c00267202 */ /* 0x004fe20000000f00 */
[----:B------:R-:W-:Y:S01]  /*d7b70*/  IMAD.MOV.U32 R39, RZ, RZ, R13 ;  /* 0x000000ffff277224 */ /* 0x000fe200078e000d */
[----:B------:R-:W-:Y:S01]  /*d7b80*/  MOV R21, R15 ;  /* 0x0000000f00157202 */ /* 0x000fe20000000f00 */
[----:B------:R-:W-:Y:S02]  /*d7b90*/  IMAD.MOV.U32 R20, RZ, RZ, R14 ;  /* 0x000000ffff147224 */ /* 0x000fe400078e000e */
[----:B------:R-:W2:Y:S01]  /*d7ba0*/  LDL.128 R12, [R1+0x4f30] ;  /* 0x004f3000010c7983 */ /* 0x000ea20000100c00 */
[----:B------:R-:W-:Y:S02]  /*d7bb0*/  DFMA R72, R186, -R174, R72 ;  /* 0x800000aeba48722b */ /* 0x000fe40000000048 */
[----:B------:R-:W-:Y:S01]  /*d7bc0*/  DFMA R8, -R32, R150, R2 ;  /* 0x000000962008722b */ /* 0x000fe20000000102 */
[----:B------:R-:W3:Y:S05]  /*d7bd0*/  LDL.128 R172, [R1+0x5a10] ;  /* 0x005a100001ac7983 */ /* 0x000eea0000100c00 */
[----:B------:R-:W-:-:S08]  /*d7be0*/  DFMA R2, R208, -R6, R72 ;  /* 0x80000006d002722b */ /* 0x000fd00000000048 */
[----:B------:R-:W-:Y:S01]  /*d7bf0*/  DFMA R118, R16, -R48, R2 ;  /* 0x800000301076722b */ /* 0x000fe20000000002 */
[----:B--2---:R-:W-:Y:S02]  /*d7c00*/  IMAD.MOV.U32 R36, RZ, RZ, R12 ;  /* 0x000000ffff247224 */ /* 0x004fe400078e000c */
[----:B------:R-:W-:Y:S01]  /*d7c10*/  IMAD.MOV.U32 R37, RZ, RZ, R13 ;  /* 0x000000ffff257224 */ /* 0x000fe200078e000d */
[----:B------:R-:W-:Y:S01]  /*d7c20*/  DFMA R12, -R50, R90, R68 ;  /* 0x0000005a320c722b */ /* 0x000fe20000000144 */
[----:B------:R-:W2:Y:S07]  /*d7c30*/  LDL.128 R48, [R1+0x5180] ;  /* 0x0051800001307983 */ /* 0x000eae0000100c00 */
[----:B------:R-:W-:-:S02]  /*d7c40*/  DFMA R72, -R42, R214, R12 ;  /* 0x000000d62a48722b */ /* 0x000fc4000000010c */
[----:B------:R-:W-:Y:S02]  /*d7c50*/  DFMA R68, -R38, R156, R212 ;  /* 0x0000009c2644722b */ /* 0x000fe400000001d4 */
[----:B------:R-:W-:Y:S02]  /*d7c60*/  DFMA R12, -R36, R140, R248 ;  /* 0x0000008c240c722b */ /* 0x000fe400000001f8 */
[----:B------:R-:W-:Y:S01]  /*d7c70*/  DFMA R230, R194, -R30, R110 ;  /* 0x8000001ec2e6722b */ /* 0x000fe2000000006e */
[----:B------:R-:W-:Y:S01]  /*d7c80*/  MOV R18, R14 ;  /* 0x0000000e00127202 */ /* 0x000fe20000000f00 */
[----:B------:R-:W-:Y:S01]  /*d7c90*/  DFMA R128, -R26, R166, R72 ;  /* 0x000000a61a80722b */ /* 0x000fe20000000148 */
[----:B------:R-:W-:Y:S02]  /*d7ca0*/  IMAD.MOV.U32 R19, RZ, RZ, R15 ;  /* 0x000000ffff137224 */ /* 0x000fe400078e000f */
[----:B----4-:R-:W-:Y:S02]  /*d7cb0*/  IMAD.MOV.U32 R40, RZ, RZ, R54 ;  /* 0x000000ffff287224 */ /* 0x010fe400078e0036 */
[----:B------:R-:W-:Y:S01]  /*d7cc0*/  IMAD.MOV.U32 R41, RZ, RZ, R55 ;  /* 0x000000ffff297224 */ /* 0x000fe200078e0037 */
[----:B---3--:R-:W-:Y:S01]  /*d7cd0*/  DFMA R2, -R172, R164, R8 ;  /* 0x000000a4ac02722b */ /* 0x008fe20000000108 */
[----:B------:R-:W3:Y:S04]  /*d7ce0*/  LDL.128 R248, [R1+0x54d0] ;  /* 0x0054d00001f87983 */ /* 0x000ee80000100c00 */
[----:B------:R-:W-:Y:S04]  /*d7cf0*/  STL.64 [R1+0xade8], R140 ;  /* 0x00ade88c01007387 */ /* 0x000fe80000100a00 */
[----:B------:R-:W-:Y:S04]  /*d7d00*/  STL.64 [R1+0xad68], R188 ;  /* 0x00ad68bc01007387 */ /* 0x000fe80000100a00 */
[----:B------:R0:W-:Y:S04]  /*d7d10*/  STL.64 [R1+0xace0], R202 ;  /* 0x00ace0ca01007387 */ /* 0x0001e80000100a00 */
[----:B------:R1:W-:Y:S04]  /*d7d20*/  STL.64 [R1+0xaca0], R180 ;  /* 0x00aca0b401007387 */ /* 0x0003e80000100a00 */
[----:B------:R4:W-:Y:S04]  /*d7d30*/  STL.64 [R1+0xacb8], R190 ;  /* 0x00acb8be01007387 */ /* 0x0009e80000100a00 */
[----:B------:R4:W-:Y:S04]  /*d7d40*/  STL.64 [R1+0xacf8], R210 ;  /* 0x00acf8d201007387 */ /* 0x0009e80000100a00 */
[----:B------:R-:W3:Y:S01]  /*d7d50*/  LDL.64 R212, [R1+0x7a00] ;  /* 0x007a000001d47983 */ /* 0x000ee20000100a00 */
[----:B--2---:R-:W-:Y:S01]  /*d7d60*/  MOV R38, R48 ;  /* 0x0000003000267202 */ /* 0x004fe20000000f00 */
[----:B------:R-:W-:Y:S01]  /*d7d70*/  IMAD.MOV.U32 R39, RZ, RZ, R49 ;  /* 0x000000ffff277224 */ /* 0x000fe200078e0031 */
[----:B------:R-:W-:Y:S01]  /*d7d80*/  MOV R27, R51 ;  /* 0x00000033001b7202 */ /* 0x000fe20000000f00 */
[----:B------:R-:W-:Y:S01]  /*d7d90*/  IMAD.MOV.U32 R26, RZ, RZ, R50 ;  /* 0x000000ffff1a7224 */ /* 0x000fe200078e0032 */
[----:B------:R-:W-:Y:S01]  /*d7da0*/  DFMA R72, -R20, R214, R68 ;  /* 0x000000d61448722b */ /* 0x000fe20000000144 */
[----:B------:R-:W2:Y:S01]  /*d7db0*/  LDL.128 R48, [R1+0x5230] ;  /* 0x0052300001307983 */ /* 0x000ea20000100c00 */
[----:B------:R-:W-:Y:S01]  /*d7dc0*/  DFMA R110, R230, R44, R122 ;  /* 0x0000002ce66e722b */ /* 0x000fe2000000007a */
[----:B------:R-:W-:Y:S01]  /*d7dd0*/  IMAD.MOV.U32 R14, RZ, RZ, R52 ;  /* 0x000000ffff0e7224 */ /* 0x000fe200078e0034 */
[----:B------:R-:W-:Y:S01]  /*d7de0*/  MOV R15, R53 ;  /* 0x00000035000f7202 */ /* 0x000fe20000000f00 */
[----:B------:R-:W-:Y:S01]  /*d7df0*/  DFMA R12, -R18, R138, R12 ;  /* 0x0000008a120c722b */ /* 0x000fe2000000010c */
[----:B------:R-:W3:Y:S01]  /*d7e00*/  LDL.128 R52, [R1+0x4f40] ;  /* 0x004f400001347983 */ /* 0x000ee20000100c00 */
[----:B------:R-:W-:-:S02]  /*d7e10*/  DFMA R2, -R174, R166, R2 ;  /* 0x000000a6ae02722b */ /* 0x000fc40000000102 */
[----:B------:R-:W-:Y:S01]  /*d7e20*/  DFMA R8, R10, -R236, R118 ;  /* 0x800000ec0a08722b */ /* 0x000fe20000000076 */
[----:B------:R-:W3:Y:S04]  /*d7e30*/  LDL.128 R172, [R1+0x5d60] ;  /* 0x005d600001ac7983 */ /* 0x000ee80000100c00 */
[----:B0-----:R-:W3:Y:S04]  /*d7e40*/  LDL.64 R202, [R1+0x7930] ;  /* 0x0079300001ca7983 */ /* 0x001ee80000100a00 */
[----:B-1----:R-:W3:Y:S04]  /*d7e50*/  LDL.LU.64 R180, [R1+0x7738] ;  /* 0x0077380001b47983 */ /* 0x002ee80000300a00 */
[----:B----4-:R-:W4:Y:S04]  /*d7e60*/  LDL.LU.64 R190, [R1+0x7728] ;  /* 0x0077280001be7983 */ /* 0x010f280000300a00 */
[----:B------:R-:W4:Y:S04]  /*d7e70*/  LDL.LU.64 R214, [R1+0x7720] ;  /* 0x0077200001d67983 */ /* 0x000f280000300a00 */
[----:B------:R-:W4:Y:S01]  /*d7e80*/  LDL.64 R210, [R1+0x7bb8] ;  /* 0x007bb80001d27983 */ /* 0x000f220000100a00 */
[----:B--2---:R-:W-:Y:S01]  /*d7e90*/  IMAD.MOV.U32 R36, RZ, RZ, R48 ;  /* 0x000000ffff247224 */ /* 0x004fe200078e0030 */
[----:B------:R-:W-:Y:S01]  /*d7ea0*/  MOV R20, R50 ;  /* 0x0000003200147202 */ /* 0x000fe20000000f00 */
[----:B------:R-:W-:-:S02]  /*d7eb0*/  IMAD.MOV.U32 R37, RZ, RZ, R49 ;  /* 0x000000ffff257224 */ /* 0x000fc400078e0031 */
[----:B------:R-:W-:Y:S01]  /*d7ec0*/  IMAD.MOV.U32 R21, RZ, RZ, R51 ;  /* 0x000000ffff157224 */ /* 0x000fe200078e0033 */
[----:B------:R-:W2:Y:S04]  /*d7ed0*/  LDL.LU.64 R44, [R1+0x78d8] ;  /* 0x0078d800012c7983 */ /* 0x000ea80000300a00 */
[----:B------:R-:W3:Y:S01]  /*d7ee0*/  LDL.128 R48, [R1+0x5340] ;  /* 0x0053400001307983 */ /* 0x000ee20000100c00 */
[----:B------:R-:W-:Y:S01]  /*d7ef0*/  DFMA R246, R104, R34, R110 ;  /* 0x0000002268f6722b */ /* 0x000fe2000000006e */
[----:B---3--:R-:W-:Y:S01]  /*d7f00*/  IMAD.MOV.U32 R34, RZ, RZ, R48 ;  /* 0x000000ffff227224 */ /* 0x008fe200078e0030 */
[----:B------:R-:W-:Y:S01]  /*d7f10*/  MOV R35, R49 ;  /* 0x0000003100237202 */ /* 0x000fe20000000f00 */
[----:B------:R-:W-:Y:S02]  /*d7f20*/  IMAD.MOV.U32 R18, RZ, RZ, R50 ;  /* 0x000000ffff127224 */ /* 0x000fe400078e0032 */
[----:B------:R-:W-:-:S02]  /*d7f30*/  IMAD.MOV.U32 R19, RZ, RZ, R51 ;  /* 0x000000ffff137224 */ /* 0x000fc400078e0033 */
[----:B------:R-:W3:Y:S01]  /*d7f40*/  LDL.128 R48, [R1+0x4f50] ;  /* 0x004f500001307983 */ /* 0x000ee20000100c00 */
[----:B------:R-:W-:Y:S01]  /*d7f50*/  MOV R32, R52 ;  /* 0x0000003400207202 */ /* 0x000fe20000000f00 */
[----:B------:R-:W-:Y:S01]  /*d7f60*/  IMAD.MOV.U32 R33, RZ, RZ, R53 ;  /* 0x000000ffff217224 */ /* 0x000fe200078e0035 */
[----:B------:R-:W-:Y:S01]  /*d7f70*/  MOV R31, R55 ;  /* 0x00000037001f7202 */ /* 0x000fe20000000f00 */
[----:B------:R-:W-:Y:S01]  /*d7f80*/  IMAD.MOV.U32 R30, RZ, RZ, R54 ;  /* 0x000000ffff1e7224 */ /* 0x000fe200078e0036 */
[----:B------:R-:W-:Y:S01]  /*d7f90*/  DFMA R2, -R14, R204, R2 ;  /* 0x000000cc0e02722b */ /* 0x000fe20000000102 */
[----:B------:R-:W4:Y:S01]  /*d7fa0*/  LDL.128 R52, [R1+0x5d50] ;  /* 0x005d500001347983 */ /* 0x000f220000100c00 */
[----:B---3--:R-:W-:Y:S01]  /*d7fb0*/  MOV R14, R48 ;  /* 0x00000030000e7202 */ /* 0x008fe20000000f00 */
[----:B------:R-:W-:Y:S01]  /*d7fc0*/  IMAD.MOV.U32 R15, RZ, RZ, R49 ;  /* 0x000000ffff0f7224 */ /* 0x000fe200078e0031 */
[----:B------:R-:W-:Y:S01]  /*d7fd0*/  MOV R43, R51 ;  /* 0x00000033002b7202 */ /* 0x000fe20000000f00 */
[----:B------:R-:W-:-:S02]  /*d7fe0*/  IMAD.MOV.U32 R42, RZ, RZ, R50 ;  /* 0x000000ffff2a7224 */ /* 0x000fc400078e0032 */
[----:B------:R-:W3:Y:S01]  /*d7ff0*/  LDL.128 R48, [R1+0x5a40] ;  /* 0x005a400001307983 */ /* 0x000ee20000100c00 */
[----:B------:R-:W-:-:S03]  /*d8000*/  DFMA R118, -R32, R144, R12 ;  /* 0x000000902076722b */ /* 0x000fc6000000010c */
[----:B----4-:R0:W-:Y:S01]  /*d8010*/  STL.64 [R1+0x8010], R52 ;  /* 0x0080103401007387 */ /* 0x0101e20000100a00 */
[----:B------:R-:W-:Y:S01]  /*d8020*/  DFMA R122, -R40, R144, R2 ;  /* 0x00000090287a722b */ /* 0x000fe20000000102 */
[----:B------:R-:W-:Y:S01]  /*d8030*/  IMAD.MOV.U32 R6, RZ, RZ, R54 ;  /* 0x000000ffff067224 */ /* 0x000fe200078e0036 */
[----:B------:R-:W-:Y:S01]  /*d8040*/  DFMA R2, -R240, R138, R106 ;  /* 0x0000008af002722b */ /* 0x000fe2000000016a */
[----:B---3--:R-:W-:Y:S01]  /*d8050*/  IMAD.MOV.U32 R32, RZ, RZ, R48 ;  /* 0x000000ffff207224 */ /* 0x008fe200078e0030 */
[----:B0-----:R-:W-:Y:S01]  /*d8060*/  MOV R52, R50 ;  /* 0x0000003200347202 */ /* 0x001fe20000000f00 */
[----:B------:R-:W-:Y:S02]  /*d8070*/  IMAD.MOV.U32 R33, RZ, RZ, R49 ;  /* 0x000000ffff217224 */ /* 0x000fe400078e0031 */
[----:B------:R-:W-:Y:S02]  /*d8080*/  IMAD.MOV.U32 R53, RZ, RZ, R51 ;  /* 0x000000ffff357224 */ /* 0x000fe400078e0033 */
[----:B------:R-:W3:Y:S01]  /*d8090*/  LDL.128 R48, [R1+0x5d70] ;  /* 0x005d700001307983 */ /* 0x000ee20000100c00 */
[----:B------:R-:W-:Y:S01]  /*d80a0*/  IMAD.MOV.U32 R7, RZ, RZ, R55 ;  /* 0x000000ffff077224 */ /* 0x000fe200078e0037 */
[----:B------:R-:W-:-:S02]  /*d80b0*/  DFMA R68, R176, -R238, R8 ;  /* 0x800000eeb044722b */ /* 0x000fc40000000008 */
[----:B------:R-:W-:Y:S01]  /*d80c0*/  DFMA R110, -R38, R130, R2 ;  /* 0x00000082266e722b */ /* 0x000fe20000000102 */
[----:B------:R-:W4:Y:S02]  /*d80d0*/  LDL.128 R236, [R1+0x5a30] ;  /* 0x005a300001ec7983 */ /* 0x000f240000100c00 */
[----:B------:R-:W-:Y:S01]  /*d80e0*/  DFMA R8, -R6, R220, R218 ;  /* 0x000000dc0608722b */ /* 0x000fe200000001da */
[----:B------:R-:W-:Y:S01]  /*d80f0*/  MOV R38, R58 ;  /* 0x0000003a00267202 */ /* 0x000fe20000000f00 */
[----:B------:R-:W-:Y:S01]  /*d8100*/  IMAD.MOV.U32 R39, RZ, RZ, R59 ;  /* 0x000000ffff277224 */ /* 0x000fe200078e003b */
[----:B------:R-:W-:Y:S01]  /*d8110*/  DFMA R106, R232, -R36, R128 ;  /* 0x80000024e86a722b */ /* 0x000fe20000000080 */
[----:B------:R-:W2:Y:S01]  /*d8120*/  LDL.LU.64 R218, [R1+0x77f0] ;  /* 0x0077f00001da7983 */ /* 0x000ea20000300a00 */
[----:B---3--:R-:W-:Y:S01]  /*d8130*/  IMAD.MOV.U32 R6, RZ, RZ, R48 ;  /* 0x000000ffff067224 */ /* 0x008fe200078e0030 */
[----:B------:R-:W-:Y:S01]  /*d8140*/  MOV R7, R49 ;  /* 0x0000003100077202 */ /* 0x000fe20000000f00 */
[----:B------:R-:W-:Y:S01]  /*d8150*/  IMAD.MOV.U32 R48, RZ, RZ, R56 ;  /* 0x000000ffff307224 */ /* 0x000fe200078e0038 */
[----:B------:R-:W-:Y:S01]  /*d8160*/  DFMA R68, R84, -R248, R68 ;  /* 0x800000f85444722b */ /* 0x000fe20000000044 */
[----:B------:R-:W-:Y:S01]  /*d8170*/  IMAD.MOV.U32 R49, RZ, RZ, R57 ;  /* 0x000000ffff317224 */ /* 0x000fe200078e0039 */
[----:B------:R-:W-:Y:S01]  /*d8180*/  DFMA R2, -R30, R206, R118 ;  /* 0x000000ce1e02722b */ /* 0x000fe20000000176 */
[----:B------:R-:W3:Y:S01]  /*d8190*/  LDL.128 R56, [R1+0x5240] ;  /* 0x0052400001387983 */ /* 0x000ee20000100c00 */
[----:B------:R-:W-:-:S02]  /*d81a0*/  DFMA R36, -R26, R134, R110 ;  /* 0x000000861a24722b */ /* 0x000fc4000000016e */
[----:B----4-:R-:W-:Y:S01]  /*d81b0*/  DFMA R12, -R236, R216, R122 ;  /* 0x000000d8ec0c722b */ /* 0x010fe2000000017a */
[----:B------:R-:W4:Y:S01]  /*d81c0*/  LDL.LU.64 R30, [R1+0x78d0] ;  /* 0x0078d000011e7983 */ /* 0x000f220000300a00 */
[----:B------:R-:W-:-:S03]  /*d81d0*/  DFMA R72, -R34, R166, R72 ;  /* 0x000000a62248722b */ /* 0x000fc60000000148 */
[----:B------:R-:W4:Y:S01]  /*d81e0*/  LDL.64 R220, [R1+0x7958] ;  /* 0x0079580001dc7983 */ /* 0x000f220000100a00 */
[----:B---3--:R-:W-:Y:S01]  /*d81f0*/  IMAD.MOV.U32 R40, RZ, RZ, R56 ;  /* 0x000000ffff287224 */ /* 0x008fe200078e0038 */
[----:B------:R-:W-:Y:S01]  /*d8200*/  MOV R41, R57 ;  /* 0x0000003900297202 */ /* 0x000fe20000000f00 */
[----:B------:R-:W-:Y:S02]  /*d8210*/  IMAD.MOV.U32 R26, RZ, RZ, R58 ;  /* 0x000000ffff1a7224 */ /* 0x000fe400078e003a */
[----:B------:R-:W-:Y:S02]  /*d8220*/  IMAD.MOV.U32 R27, RZ, RZ, R59 ;  /* 0x000000ffff1b7224 */ /* 0x000fe400078e003b */
[----:B------:R-:W3:Y:S01]  /*d8230*/  LDL.128 R56, [R1+0x5360] ;  /* 0x0053600001387983 */ /* 0x000ee20000100c00 */
[----:B------:R-:W-:Y:S02]  /*d8240*/  DFMA R118, -R250, R132, R68 ;  /* 0x00000084fa76722b */ /* 0x000fe40000000144 */
[----:B------:R-:W-:Y:S01]  /*d8250*/  DFMA R122, R84, -R20, R106 ;  /* 0x80000014547a722b */ /* 0x000fe2000000006a */
[----:B------:R-:W4:Y:S01]  /*d8260*/  LDL.128 R248, [R1+0x54e0] ;  /* 0x0054e00001f87983 */ /* 0x000f220000100c00 */
[----:B------:R-:W-:-:S02]  /*d8270*/  DFMA R68, R16, -R14, R2 ;  /* 0x8000000e1044722b */ /* 0x000fc40000000002 */
[----:B------:R-:W-:Y:S02]  /*d8280*/  DFMA R8, -R172, R198, R8 ;  /* 0x000000c6ac08722b */ /* 0x000fe40000000108 */
[----:B------:R-:W-:Y:S01]  /*d8290*/  DFMA R12, R232, -R238, R12 ;  /* 0x800000eee80c722b */ /* 0x000fe2000000000c */
[----:B------:R-:W2:Y:S01]  /*d82a0*/  LDL.128 R236, [R1+0x5a50] ;  /* 0x005a500001ec7983 */ /* 0x000ea20000100c00 */
[----:B---3--:R-:W-:Y:S01]  /*d82b0*/  MOV R20, R56 ;  /* 0x0000003800147202 */ /* 0x008fe20000000f00 */
[----:B------:R-:W-:Y:S01]  /*d82c0*/  IMAD.MOV.U32 R21, RZ, RZ, R57 ;  /* 0x000000ffff157224 */ /* 0x000fe200078e0039 */
[----:B------:R-:W-:Y:S01]  /*d82d0*/  MOV R15, R59 ;  /* 0x0000003b000f7202 */ /* 0x000fe20000000f00 */
[----:B------:R-:W-:Y:S02]  /*d82e0*/  IMAD.MOV.U32 R14, RZ, RZ, R58 ;  /* 0x000000ffff0e7224 */ /* 0x000fe400078e003a */
[----:B------:R-:W3:Y:S01]  /*d82f0*/  LDL.128 R56, [R1+0x4b70] ;  /* 0x004b700001387983 */ /* 0x000ee20000100c00 */
[----:B------:R-:W-:-:S02]  /*d8300*/  DFMA R8, -R174, R200, R8 ;  /* 0x000000c8ae08722b */ /* 0x000fc40000000108 */
[----:B------:R-:W-:Y:S01]  /*d8310*/  DFMA R72, R176, -R18, R72 ;  /* 0x80000012b048722b */ /* 0x000fe20000000048 */
[----:B------:R-:W4:Y:S01]  /*d8320*/  LDL.128 R172, [R1+0x5d80] ;  /* 0x005d800001ac7983 */ /* 0x000f220000100c00 */
[----:B------:R-:W-:-:S06]  /*d8330*/  DFMA R140, -R42, R132, R68 ;  /* 0x000000842a8c722b */ /* 0x000fcc0000000144 */
[----:B------:R-:W-:Y:S02]  /*d8340*/  DFMA R110, R84, -R48, R72 ;  /* 0x80000030546e722b */ /* 0x000fe40000000048 */
[----:B------:R-:W-:Y:S01]  /*d8350*/  DFMA R72, -R40, R134, R122 ;  /* 0x000000862848722b */ /* 0x000fe2000000017a */
[----:B------:R-:W4:Y:S01]  /*d8360*/  LDL.128 R40, [R1+0x5500] ;  /* 0x0055000001287983 */ /* 0x000f220000100c00 */
[----:B------:R-:W-:Y:S02]  /*d8370*/  DFMA R12, R186, -R32, R12 ;  /* 0x80000020ba0c722b */ /* 0x000fe4000000000c */
[----:B------:R-:W-:Y:S01]  /*d8380*/  DFMA R2, -R6, R234, R8 ;  /* 0x000000ea0602722b */ /* 0x000fe20000000108 */
[----:B------:R-:W4:Y:S01]  /*d8390*/  LDL.64 R122, [R1+0x5370] ;  /* 0x00537000017a7983 */ /* 0x000f220000100a00 */
[----:B---3--:R-:W-:Y:S01]  /*d83a0*/  IMAD.MOV.U32 R18, RZ, RZ, R56 ;  /* 0x000000ffff127224 */ /* 0x008fe200078e0038 */
[----:B------:R-:W-:Y:S01]  /*d83b0*/  MOV R34, R58 ;  /* 0x0000003a00227202 */ /* 0x000fe20000000f00 */
[----:B------:R-:W-:-:S02]  /*d83c0*/  IMAD.MOV.U32 R19, RZ, RZ, R57 ;  /* 0x000000ffff137224 */ /* 0x000fc400078e0039 */
[----:B------:R-:W-:Y:S02]  /*d83d0*/  IMAD.MOV.U32 R35, RZ, RZ, R59 ;  /* 0x000000ffff237224 */ /* 0x000fe400078e003b */
[----:B------:R-:W3:Y:S01]  /*d83e0*/  LDL.128 R56, [R1+0x5a60] ;  /* 0x005a600001387983 */ /* 0x000ee20000100c00 */
[----:B------:R-:W-:Y:S02]  /*d83f0*/  DFMA R8, R22, -R52, R12 ;  /* 0x800000341608722b */ /* 0x000fe4000000000c */
[----:B------:R-:W-:-:S06]  /*d8400*/  DFMA R2, -R50, R88, R2 ;  /* 0x000000583202722b */ /* 0x000fcc0000000102 */
[----:B--2---:R-:W-:Y:S02]  /*d8410*/  DFMA R12, -R236, R92, R8 ;  /* 0x0000005cec0c722b */ /* 0x004fe40000000108 */
[----:B------:R-:W-:Y:S02]  /*d8420*/  DFMA R106, R36, R44, R246 ;  /* 0x0000002c246a722b */ /* 0x000fe400000000f6 */
[----:B----4-:R-:W-:Y:S02]  /*d8430*/  DFMA R8, -R172, R90, R2 ;  /* 0x0000005aac08722b */ /* 0x010fe40000000102 */
[----:B------:R-:W-:Y:S02]  /*d8440*/  DFMA R2, -R38, R134, R110 ;  /* 0x000000862602722b */ /* 0x000fe4000000016e */
[----:B------:R-:W-:Y:S02]  /*d8450*/  DFMA R12, -R238, R94, R12 ;  /* 0x0000005eee0c722b */ /* 0x000fe4000000010c */
[----:B------:R-:W-:-:S02]  /*d8460*/  DFMA R68, -R248, R134, R118 ;  /* 0x00000086f844722b */ /* 0x000fc40000000176 */
[----:B------:R-:W-:Y:S01]  /*d8470*/  DFMA R246, R116, R30, R106 ;  /* 0x0000001e74f6722b */ /* 0x000fe2000000006a */
[----:B------:R-:W-:Y:S01]  /*d8480*/  MOV R38, R40 ;  /* 0x0000002800267202 */ /* 0x000fe20000000f00 */
[----:B------:R-:W-:Y:S01]  /*d8490*/  DFMA R110, -R174, R100, R8 ;  /* 0x00000064ae6e722b */ /* 0x000fe20000000108 */
[----:B------:R-:W-:Y:S01]  /*d84a0*/  IMAD.MOV.U32 R39, RZ, RZ, R41 ;  /* 0x000000ffff277224 */ /* 0x000fe200078e0029 */
[C---:B------:R-:W-:Y:S01]  /*d84b0*/  DFMA R106, R24.reuse, -R20, R2 ;  /* 0x80000014186a722b */ /* 0x040fe20000000002 */
[----:B------:R-:W2:Y:S01]  /*d84c0*/  LDL.128 R172, [R1+0x5d90] ;  /* 0x005d900001ac7983 */ /* 0x000ea20000100c00 */
[----:B------:R-:W-:Y:S02]  /*d84d0*/  DFMA R128, R24, -R26, R72 ;  /* 0x8000001a1880722b */ /* 0x000fe40000000048 */
[----:B------:R-:W-:Y:S01]  /*d84e0*/  DFMA R8, -R18, R168, R242 ;  /* 0x000000a81208722b */ /* 0x000fe200000001f2 */
[----:B------:R-:W-:Y:S01]  /*d84f0*/  IMAD.MOV.U32 R26, RZ, RZ, R42 ;  /* 0x000000ffff1a7224 */ /* 0x000fe200078e002a */
[----:B------:R-:W-:Y:S01]  /*d8500*/  MOV R27, R43 ;  /* 0x0000002b001b7202 */ /* 0x000fe20000000f00 */
[----:B------:R-:W-:Y:S01]  /*d8510*/  DFMA R118, R140, -R250, R68 ;  /* 0x800000fa8c76722b */ /* 0x000fe20000000044 */
[----:B------:R-:W4:Y:S04]  /*d8520*/  LDL.128 R40, [R1+0x5da0] ;  /* 0x005da00001287983 */ /* 0x000f280000100c00 */
[----:B------:R-:W4:Y:S01]  /*d8530*/  LDL.64 R72, [R1+0x5250] ;  /* 0x0052500001487983 */ /* 0x000f220000100a00 */
[----:B------:R-:W-:-:S03]  /*d8540*/  DFMA R68, -R34, R150, R8 ;  /* 0x000000962244722b */ /* 0x000fc60000000108 */
[----:B------:R-:W4:Y:S04]  /*d8550*/  LDL.128 R248, [R1+0x4b80] ;  /* 0x004b800001f87983 */ /* 0x000f280000100c00 */
[----:B------:R-:W4:Y:S04]  /*d8560*/  LDL.LU.64 R34, [R1+0x7ad0] ;  /* 0x007ad00001227983 */ /* 0x000f280000300a00 */
[----:B------:R-:W4:Y:S04]  /*d8570*/  LDL.128 R240, [R1+0x54f0] ;  /* 0x0054f00001f07983 */ /* 0x000f280000100c00 */
[----:B------:R-:W4:Y:S01]  /*d8580*/  LDL.128 R236, [R1+0x5a70] ;  /* 0x005a700001ec7983 */ /* 0x000f220000100c00 */
[----:B---3--:R-:W-:Y:S01]  /*d8590*/  IMAD.MOV.U32 R6, RZ, RZ, R56 ;  /* 0x000000ffff067224 */ /* 0x008fe200078e0038 */
[----:B------:R-:W-:Y:S01]  /*d85a0*/  MOV R7, R57 ;  /* 0x0000003900077202 */ /* 0x000fe20000000f00 */
[----:B------:R-:W-:-:S02]  /*d85b0*/  IMAD.MOV.U32 R32, RZ, RZ, R58 ;  /* 0x000000ffff207224 */ /* 0x000fc400078e003a */
[----:B------:R-:W-:Y:S01]  /*d85c0*/  IMAD.MOV.U32 R33, RZ, RZ, R59 ;  /* 0x000000ffff217224 */ /* 0x000fe200078e003b */
[----:B------:R-:W-:Y:S01]  /*d85d0*/  DFMA R106, R36, -R14, R106 ;  /* 0x8000000e246a722b */ /* 0x000fe2000000006a */
[----:B------:R-:W3:Y:S01]  /*d85e0*/  LDL.128 R56, [R1+0x5bf0] ;  /* 0x005bf00001387983 */ /* 0x000ee20000100c00 */
[----:B------:R-:W-:-:S08]  /*d85f0*/  DFMA R2, -R6, R206, R12 ;  /* 0x000000ce0602722b */ /* 0x000fd0000000010c */
[----:B------:R-:W-:Y:S01]  /*d8600*/  DFMA R2, R228, -R32, R2 ;  /* 0x80000020e402722b */ /* 0x000fe20000000002 */
[----:B------:R-:W3:Y:S01]  /*d8610*/  LDL.LU.64 R32, [R1+0x7b38] ;  /* 0x007b380001207983 */ /* 0x000ee20000300a00 */
[----:B--2---:R-:W-:Y:S01]  /*d8620*/  DFMA R12, -R172, R102, R110 ;  /* 0x00000066ac0c722b */ /* 0x004fe2000000016e */
[----:B----4-:R-:W-:Y:S01]  /*d8630*/  IMAD.MOV.U32 R30, RZ, RZ, R40 ;  /* 0x000000ffff1e7224 */ /* 0x010fe200078e0028 */
[----:B------:R-:W-:Y:S01]  /*d8640*/  MOV R20, R42 ;  /* 0x0000002a00147202 */ /* 0x000fe20000000f00 */
[----:B------:R-:W-:Y:S02]  /*d8650*/  IMAD.MOV.U32 R31, RZ, RZ, R41 ;  /* 0x000000ffff1f7224 */ /* 0x000fe400078e0029 */
[----:B------:R-:W-:Y:S02]  /*d8660*/  IMAD.MOV.U32 R21, RZ, RZ, R43 ;  /* 0x000000ffff157224 */ /* 0x000fe400078e002b */
[----:B------:R-:W2:Y:S01]  /*d8670*/  LDL.128 R40, [R1+0x4a20] ;  /* 0x004a200001287983 */ /* 0x000ea20000100c00 */
[----:B------:R-:W-:-:S02]  /*d8680*/  DFMA R188, R36, -R72, R128 ;  /* 0x8000004824bc722b */ /* 0x000fc40000000080 */
[----:B------:R-:W-:Y:S01]  /*d8690*/  DFMA R72, -R248, R144, R68 ;  /* 0x00000090f848722b */ /* 0x000fe20000000144 */
[----:B------:R-:W-:Y:S01]  /*d86a0*/  STL.64 [R1+0xac78], R64 ;  /* 0x00ac784001007387 */ /* 0x000fe20000100a00 */
[----:B------:R-:W-:Y:S02]  /*d86b0*/  DFMA R68, -R174, R96, R12 ;  /* 0x00000060ae44722b */ /* 0x000fe4000000010c */
[----:B------:R-:W-:Y:S01]  /*d86c0*/  DADD R172, -RZ, -R34 ;  /* 0x00000000ffac7229 */ /* 0x000fe20000000922 */
[----:B------:R-:W-:Y:S01]  /*d86d0*/  STL.64 [R1+0xae10], R34 ;  /* 0x00ae102201007387 */ /* 0x000fe20000100a00 */
[----:B------:R-:W-:-:S03]  /*d86e0*/  DFMA R8, R46, -R240, R118 ;  /* 0x800000f02e08722b */ /* 0x000fc60000000076 */
[----:B------:R-:W-:Y:S01]  /*d86f0*/  STL.64 [R1+0xadb8], R66 ;  /* 0x00adb84201007387 */ /* 0x000fe20000100a00 */
[----:B------:R-:W-:-:S03]  /*d8700*/  DFMA R2, R208, -R236, R2 ;  /* 0x800000ecd002722b */ /* 0x000fc60000000002 */
[----:B------:R-:W-:Y:S04]  /*d8710*/  STL.64 [R1+0xacc8], R196 ;  /* 0x00acc8c401007387 */ /* 0x000fe80000100a00 */
[----:B------:R-:W4:Y:S01]  /*d8720*/  LDL.64 R128, [R1+0x53c8] ;  /* 0x0053c80001807983 */ /* 0x000f220000100a00 */
[----:B---3--:R-:W-:-:S03]  /*d8730*/  DADD R174, -RZ, -R32 ;  /* 0x00000000ffae7229 */ /* 0x008fc60000000920 */
[----:B------:R0:W-:Y:S01]  /*d8740*/  STL.64 [R1+0xae18], R32 ;  /* 0x00ae182001007387 */ /* 0x0001e20000100a00 */
[----:B------:R-:W-:-:S03]  /*d8750*/  DFMA R8, R194, -R242, R8 ;  /* 0x800000f2c208722b */ /* 0x000fc60000000008 */
[----:B--2---:R1:W-:Y:S04]  /*d8760*/  STL.64 [R1+0x7aa8], R42 ;  /* 0x007aa82a01007387 */ /* 0x0043e80000100a00 */
[----:B0-----:R-:W2:Y:S01]  /*d8770*/  LDL.128 R32, [R1+0x4d60] ;  /* 0x004d600001207983 */ /* 0x001ea20000100c00 */
[----:B------:R-:W-:Y:S01]  /*d8780*/  DFMA R8, R24, -R38, R8 ;  /* 0x800000261808722b */ /* 0x000fe20000000008 */
[----:B------:R-:W-:Y:S01]  /*d8790*/  IMAD.MOV.U32 R18, RZ, RZ, R40 ;  /* 0x000000ffff127224 */ /* 0x000fe200078e0028 */
[----:B------:R-:W-:Y:S01]  /*d87a0*/  MOV R19, R41 ;  /* 0x0000002900137202 */ /* 0x000fe20000000f00 */
[----:B------:R-:W-:Y:S01]  /*d87b0*/  DFMA R62, R188, R62, R246 ;  /* 0x0000003ebc3e722b */ /* 0x000fe200000000f6 */
[----:B------:R-:W3:Y:S04]  /*d87c0*/  LDL.128 R64, [R1+0x5800] ;  /* 0x0058000001407983 */ /* 0x000ee80000100c00 */
[----:B-1----:R-:W4:Y:S01]  /*d87d0*/  LDL.128 R40, [R1+0x5a80] ;  /* 0x005a800001287983 */ /* 0x002f220000100c00 */
[----:B------:R-:W-:-:S02]  /*d87e0*/  DFMA R110, R230, -R26, R8 ;  /* 0x8000001ae66e722b */ /* 0x000fc40000000008 */
[----:B------:R-:W-:Y:S02]  /*d87f0*/  DFMA R12, R16, -R238, R2 ;  /* 0x800000ee100c722b */ /* 0x000fe40000000002 */
[----:B------:R-:W-:Y:S01]  /*d8800*/  DFMA R234, R188, -R122, R106 ;  /* 0x8000007abcea722b */ /* 0x000fe2000000006a */
[----:B------:R-:W3:Y:S01]  /*d8810*/  LDL.128 R236, [R1+0x5be0] ;  /* 0x005be00001ec7983 */ /* 0x000ee20000100c00 */
[----:B------:R-:W-:-:S03]  /*d8820*/  DFMA R14, -R250, R206, R72 ;  /* 0x000000cefa0e722b */ /* 0x000fc60000000148 */
[----:B------:R0:W-:Y:S04]  /*d8830*/  STL.128 [R1+0x69d0], R172 ;  /* 0x0069d0ac01007387 */ /* 0x0001e80000100c00 */
[----:B------:R-:W3:Y:S04]  /*d8840*/  LDL.128 R240, [R1+0x5aa0] ;  /* 0x005aa00001f07983 */ /* 0x000ee80000100c00 */
[----:B------:R-:W3:Y:S04]  /*d8850*/  LDL.LU.64 R196, [R1+0x7710] ;  /* 0x0077100001c47983 */ /* 0x000ee80000300a00 */
[----:B--2---:R1:W-:Y:S01]  /*d8860*/  STL.64 [R1+0x78d8], R34 ;  /* 0x0078d82201007387 */ /* 0x0043e20000100a00 */
[----:B------:R-:W-:Y:S01]  /*d8870*/  IMAD.MOV.U32 R26, RZ, RZ, R32 ;  /* 0x000000ffff1a7224 */ /* 0x000fe200078e0020 */
[----:B------:R-:W-:Y:S01]  /*d8880*/  MOV R27, R33 ;  /* 0x00000021001b7202 */ /* 0x000fe20000000f00 */
[----:B------:R-:W-:Y:S01]  /*d8890*/  DFMA R2, -R30, R98, R68 ;  /* 0x000000621e02722b */ /* 0x000fe20000000144 */
[----:B0-----:R-:W2:Y:S01]  /*d88a0*/  LDL.128 R172, [R1+0x5db0] ;  /* 0x005db00001ac7983 */ /* 0x001ea20000100c00 */
[----:B------:R-:W-:-:S03]  /*d88b0*/  DFMA R118, R234, R28, R62 ;  /* 0x0000001cea76722b */ /* 0x000fc6000000003e */
[----:B------:R-:W2:Y:S04]  /*d88c0*/  LDL.64 R72, [R1+0x5578] ;  /* 0x0055780001487983 */ /* 0x000ea80000100a00 */
[----:B-1----:R-:W3:Y:S01]  /*d88d0*/  LDL.128 R32, [R1+0x5510] ;  /* 0x0055100001207983 */ /* 0x002ee20000100c00 */
[----:B----4-:R-:W-:Y:S02]  /*d88e0*/  IMAD.MOV.U32 R6, RZ, RZ, R40 ;  /* 0x000000ffff067224 */ /* 0x010fe400078e0028 */
[----:B------:R-:W-:Y:S01]  /*d88f0*/  IMAD.MOV.U32 R7, RZ, RZ, R41 ;  /* 0x000000ffff077224 */ /* 0x000fe200078e0029 */
[----:B------:R-:W-:Y:S01]  /*d8900*/  DFMA R28, -R20, R192, R2 ;  /* 0x000000c0141c722b */ /* 0x000fe20000000102 */
[----:B------:R-:W-:Y:S01]  /*d8910*/  MOV R54, R42 ;  /* 0x0000002a00367202 */ /* 0x000fe20000000f00 */
[----:B------:R-:W-:Y:S01]  /*d8920*/  IMAD.MOV.U32 R55, RZ, RZ, R43 ;  /* 0x000000ffff377224 */ /* 0x000fe200078e002b */
[----:B------:R-:W-:Y:S01]  /*d8930*/  DFMA R48, -R18, R202, R218 ;  /* 0x000000ca1230722b */ /* 0x000fe200000001da */
[----:B------:R-:W4:Y:S01]  /*d8940*/  LDL.128 R248, [R1+0x5590] ;  /* 0x0055900001f87983 */ /* 0x000f220000100c00 */
[----:B------:R-:W-:-:S03]  /*d8950*/  DFMA R2, R14, -R6, R12 ;  /* 0x800000060e02722b */ /* 0x000fc6000000000c */
[----:B------:R-:W4:Y:S04]  /*d8960*/  LDL.64 R12, [R1+0x5668] ;  /* 0x00566800010c7983 */ /* 0x000f280000100a00 */
[----:B------:R-:W4:Y:S04]  /*d8970*/  LDL.64 R218, [R1+0x7d18] ;  /* 0x007d180001da7983 */ /* 0x000f280000100a00 */
[----:B------:R-:W4:Y:S04]  /*d8980*/  LDL.64 R106, [R1+0x52a8] ;  /* 0x0052a800016a7983 */ /* 0x000f280000100a00 */
[----:B------:R-:W4:Y:S01]  /*d8990*/  LDL.64 R122, [R1+0x52c0] ;  /* 0x0052c000017a7983 */ /* 0x000f220000100a00 */
[----:B---3--:R-:W-:Y:S01]  /*d89a0*/  IMAD.MOV.U32 R6, RZ, RZ, R32 ;  /* 0x000000ffff067224 */ /* 0x008fe200078e0020 */
[----:B------:R-:W-:Y:S01]  /*d89b0*/  MOV R42, R34 ;  /* 0x00000022002a7202 */ /* 0x000fe20000000f00 */
[----:B------:R-:W-:-:S02]  /*d89c0*/  IMAD.MOV.U32 R7, RZ, RZ, R33 ;  /* 0x000000ffff077224 */ /* 0x000fc400078e0021 */
[----:B------:R-:W-:Y:S02]  /*d89d0*/  IMAD.MOV.U32 R43, RZ, RZ, R35 ;  /* 0x000000ffff2b7224 */ /* 0x000fe400078e0023 */
[----:B------:R-:W3:Y:S02]  /*d89e0*/  LDL.128 R32, [R1+0x5670] ;  /* 0x0056700001207983 */ /* 0x000ee40000100c00 */
[----:B---3--:R-:W-:Y:S01]  /*d89f0*/  IMAD.MOV.U32 R52, RZ, RZ, R32 ;  /* 0x000000ffff347224 */ /* 0x008fe200078e0020 */
[----:B------:R-:W-:Y:S01]  /*d8a00*/  MOV R53, R33 ;  /* 0x0000002100357202 */ /* 0x000fe20000000f00 */
[----:B------:R-:W-:Y:S02]  /*d8a10*/  IMAD.MOV.U32 R40, RZ, RZ, R34 ;  /* 0x000000ffff287224 */ /* 0x000fe400078e0022 */
[----:B------:R-:W-:Y:S02]  /*d8a20*/  IMAD.MOV.U32 R41, RZ, RZ, R35 ;  /* 0x000000ffff297224 */ /* 0x000fe400078e0023 */
[----:B------:R-:W3:Y:S01]  /*d8a30*/  LDL.128 R32, [R1+0x5580] ;  /* 0x0055800001207983 */ /* 0x000ee20000100c00 */
[----:B------:R-:W-:-:S02]  /*d8a40*/  DFMA R8, -R236, R78, R180 ;  /* 0x0000004eec08722b */ /* 0x000fc400000001b4 */
[----:B--2---:R-:W-:Y:S01]  /*d8a50*/  DFMA R68, -R172, R182, R28 ;  /* 0x000000b6ac44722b */ /* 0x004fe2000000011c */
[----:B---3--:R-:W-:Y:S01]  /*d8a60*/  MOV R50, R32 ;  /* 0x0000002000327202 */ /* 0x008fe20000000f00 */
[----:B------:R-:W-:Y:S01]  /*d8a70*/  IMAD.MOV.U32 R51, RZ, RZ, R33 ;  /* 0x000000ffff337224 */ /* 0x000fe200078e0021 */
[----:B------:R-:W-:Y:S01]  /*d8a80*/  MOV R39, R35 ;  /* 0x0000002300277202 */ /* 0x000fe20000000f00 */
[----:B------:R-:W-:Y:S01]  /*d8a90*/  IMAD.MOV.U32 R38, RZ, RZ, R34 ;  /* 0x000000ffff267224 */ /* 0x000fe200078e0022 */
[----:B------:R-:W-:Y:S01]  /*d8aa0*/  DFMA R62, R10, -R54, R2 ;  /* 0x800000360a3e722b */ /* 0x000fe20000000002 */
[----:B------:R-:W2:Y:S01]  /*d8ab0*/  LDL.128 R32, [R1+0x5a90] ;  /* 0x005a900001207983 */ /* 0x000ea20000100c00 */
[----:B----4-:R-:W-:Y:S02]  /*d8ac0*/  DFMA R28, -R12, R130, R190 ;  /* 0x000000820c1c722b */ /* 0x010fe400000001be */
[----:B------:R-:W-:Y:S01]  /*d8ad0*/  DFMA R12, -R72, R114, R214 ;  /* 0x00000072480c722b */ /* 0x000fe200000001d6 */
[----:B------:R-:W-:Y:S01]  /*d8ae0*/  MOV R20, R56 ;  /* 0x0000003800147202 */ /* 0x000fe20000000f00 */
[----:B------:R-:W-:Y:S01]  /*d8af0*/  DFMA R8, -R238, R210, R8 ;  /* 0x000000d2ee08722b */ /* 0x000fe20000000108 */
[----:B------:R-:W-:Y:S01]  /*d8b00*/  IMAD.MOV.U32 R21, RZ, RZ, R57 ;  /* 0x000000ffff157224 */ /* 0x000fe200078e0039 */
[----:B------:R-:W-:Y:S01]  /*d8b10*/  DFMA R2, -R174, R162, R68 ;  /* 0x000000a2ae02722b */ /* 0x000fe20000000144 */
[----:B------:R-:W3:Y:S03]  /*d8b20*/  LDL.64 R72, [R1+0x5520] ;  /* 0x0055200001487983 */ /* 0x000ee60000100a00 */
[----:B------:R-:W-:Y:S01]  /*d8b30*/  DFMA R68, R14, -R50, R12 ;  /* 0x800000320e44722b */ /* 0x000fe2000000000c */
[----:B------:R-:W4:Y:S01]  /*d8b40*/  LDL.64 R214, [R1+0x7a08] ;  /* 0x007a080001d67983 */ /* 0x000f220000100a00 */
[----:B------:R-:W-:-:S02]  /*d8b50*/  DFMA R8, -R20, R218, R8 ;  /* 0x000000da1408722b */ /* 0x000fc40000000108 */
[----:B------:R-:W-:Y:S01]  /*d8b60*/  DFMA R26, R48, -R26, R244 ;  /* 0x8000001a301a722b */ /* 0x000fe200000000f4 */
[----:B------:R-:W4:Y:S01]  /*d8b70*/  LDL.128 R236, [R1+0x5c00] ;  /* 0x005c000001ec7983 */ /* 0x000f220000100c00 */
[----:B------:R-:W-:-:S03]  /*d8b80*/  DFMA R110, R36, -R6, R110 ;  /* 0x80000006246e722b */ /* 0x000fc6000000006e */
[----:B------:R-:W-:Y:S04]  /*d8b90*/  STL.64 [R1+0xad98], R226 ;  /* 0x00ad98e201007387 */ /* 0x000fe80000100a00 */
[----:B------:R0:W-:Y:S04]  /*d8ba0*/  STL.64 [R1+0xadb0], R222 ;  /* 0x00adb0de01007387 */ /* 0x0001e80000100a00 */
        /* <DEDUP_REMOVED lines=8> */
[----:B------:R-:W-:Y:S04]  /*d8c30*/  STL.64 [R1+0x7d10], R232 ;  /* 0x007d10e801007387 */ /* 0x000fe80000100a00 */
[----:B------:R1:W-:Y:S04]  /*d8c40*/  STL.64 [R1+0xae08], R232 ;  /* 0x00ae08e801007387 */ /* 0x0003e80000100a00 */
[----:B------:R-:W4:Y:S01]  /*d8c50*/  LDL.LU.64 R182, [R1+0x78e8] ;  /* 0x0078e80001b67983 */ /* 0x000f220000300a00 */
[----:B--2---:R-:W-:-:S02]  /*d8c60*/  IMAD.MOV.U32 R44, RZ, RZ, R32 ;  /* 0x000000ffff2c7224 */ /* 0x004fc400078e0020 */
[----:B------:R-:W-:Y:S01]  /*d8c70*/  IMAD.MOV.U32 R45, RZ, RZ, R33 ;  /* 0x000000ffff2d7224 */ /* 0x000fe200078e0021 */
[----:B------:R-:W-:Y:S01]  /*d8c80*/  MOV R33, R59 ;  /* 0x0000003b00217202 */ /* 0x000fe20000000f00 */
[----:B------:R-:W-:Y:S01]  /*d8c90*/  IMAD.MOV.U32 R32, RZ, RZ, R58 ;  /* 0x000000ffff207224 */ /* 0x000fe200078e003a */
[----:B------:R-:W-:Y:S01]  /*d8ca0*/  DFMA R28, -R52, R124, R28 ;  /* 0x0000007c341c722b */ /* 0x000fe2000000011c */
[----:B------:R-:W2:Y:S02]  /*d8cb0*/  LDL.128 R56, [R1+0x5dc0] ;  /* 0x005dc00001387983 */ /* 0x000ea40000100c00 */
[----:B------:R-:W-:Y:S02]  /*d8cc0*/  DFMA R12, -R44, R220, R62 ;  /* 0x000000dc2c0c722b */ /* 0x000fe4000000013e */
[----:B------:R-:W-:Y:S01]  /*d8cd0*/  DFMA R8, -R32, R212, R8 ;  /* 0x000000d42008722b */ /* 0x000fe20000000108 */
[----:B------:R-:W4:Y:S04]  /*d8ce0*/  LDL.128 R244, [R1+0x5680] ;  /* 0x0056800001f47983 */ /* 0x000f280000100c00 */
[----:B------:R-:W4:Y:S01]  /*d8cf0*/  LDL.128 R172, [R1+0x5dd0] ;  /* 0x005dd00001ac7983 */ /* 0x000f220000100c00 */
[----:B------:R-:W-:-:S03]  /*d8d00*/  DFMA R12, -R34, R108, R12 ;  /* 0x0000006c220c722b */ /* 0x000fc6000000010c */
[----:B------:R-:W3:Y:S01]  /*d8d10*/  LDL.128 R32, [R1+0x53d0] ;  /* 0x0053d00001207983 */ /* 0x000ee20000100c00 */
[----:B------:R-:W-:-:S03]  /*d8d20*/  DFMA R28, -R40, R120, R28 ;  /* 0x00000078281c722b */ /* 0x000fc6000000011c */
[----:B------:R-:W4:Y:S04]  /*d8d30*/  LDL.128 R52, [R1+0x52b0] ;  /* 0x0052b00001347983 */ /* 0x000f280000100c00 */
[----:B------:R-:W4:Y:S01]  /*d8d40*/  LDL.LU.64 R6, [R1+0x7808] ;  /* 0x0078080001067983 */ /* 0x000f220000300a00 */
[----:B------:R-:W-:Y:S02]  /*d8d50*/  DFMA R68, R10, -R38, R68 ;  /* 0x800000260a44722b */ /* 0x000fe40000000044 */
[----:B------:R-:W-:Y:S01]  /*d8d60*/  DFMA R106, R26, -R106, R196 ;  /* 0x8000006a1a6a722b */ /* 0x000fe200000000c4 */
[----:B------:R-:W4:Y:S04]  /*d8d70*/  LDL.LU.64 R190, [R1+0x7740] ;  /* 0x0077400001be7983 */ /* 0x000f280000300a00 */
[----:B0-----:R-:W4:Y:S04]  /*d8d80*/  LDL.64 R222, [R1+0x7be0] ;  /* 0x007be00001de7983 */ /* 0x001f280000100a00 */
[----:B-1----:R-:W4:Y:S04]  /*d8d90*/  LDL.128 R88, [R1+0x60b0] ;  /* 0x0060b00001587983 */ /* 0x002f280000100c00 */
[----:B------:R-:W4:Y:S04]  /*d8da0*/  LDL.128 R156, [R1+0x6330] ;  /* 0x00633000019c7983 */ /* 0x000f280000100c00 */
[----:B------:R-:W4:Y:S01]  /*d8db0*/  LDL.LU.64 R232, [R1+0x7c40] ;  /* 0x007c400001e87983 */ /* 0x000f220000300a00 */
[----:B--2---:R-:W-:-:S02]  /*d8dc0*/  IMAD.MOV.U32 R18, RZ, RZ, R56 ;  /* 0x000000ffff127224 */ /* 0x004fc400078e0038 */
[----:B------:R-:W-:Y:S01]  /*d8dd0*/  IMAD.MOV.U32 R19, RZ, RZ, R57 ;  /* 0x000000ffff137224 */ /* 0x000fe200078e0039 */
[----:B---3--:R-:W-:Y:S01]  /*d8de0*/  MOV R40, R32 ;  /* 0x0000002000287202 */ /* 0x008fe20000000f00 */
[----:B------:R-:W-:Y:S01]  /*d8df0*/  IMAD.MOV.U32 R41, RZ, RZ, R33 ;  /* 0x000000ffff297224 */ /* 0x000fe200078e0021 */
[----:B------:R-:W-:Y:S01]  /*d8e00*/  MOV R57, R35 ;  /* 0x0000002300397202 */ /* 0x000fe20000000f00 */
[----:B------:R-:W-:Y:S02]  /*d8e10*/  IMAD.MOV.U32 R56, RZ, RZ, R34 ;  /* 0x000000ffff387224 */ /* 0x000fe400078e0022 */
[----:B------:R-:W-:Y:S01]  /*d8e20*/  IMAD.MOV.U32 R44, RZ, RZ, R66 ;  /* 0x000000ffff2c7224 */ /* 0x000fe200078e0042 */
[----:B------:R-:W2:Y:S01]  /*d8e30*/  LDL.128 R32, [R1+0x55a0] ;  /* 0x0055a00001207983 */ /* 0x000ea20000100c00 */
[----:B------:R-:W-:Y:S01]  /*d8e40*/  IMAD.MOV.U32 R45, RZ, RZ, R67 ;  /* 0x000000ffff2d7224 */ /* 0x000fe200078e0043 */
[----:B------:R-:W-:Y:S01]  /*d8e50*/  DFMA R2, -R18, R138, R2 ;  /* 0x0000008a1202722b */ /* 0x000fe20000000102 */
[----:B------:R-:W-:Y:S01]  /*d8e60*/  MOV R30, R58 ;  /* 0x0000003a001e7202 */ /* 0x000fe20000000f00 */
[----:B------:R-:W-:Y:S01]  /*d8e70*/  IMAD.MOV.U32 R31, RZ, RZ, R59 ;  /* 0x000000ffff1f7224 */ /* 0x000fe200078e003b */
[----:B------:R-:W-:Y:S01]  /*d8e80*/  DFMA R62, R188, -R42, R110 ;  /* 0x8000002abc3e722b */ /* 0x000fe2000000006e */
[----:B----4-:R-:W-:Y:S01]  /*d8e90*/  IMAD.MOV.U32 R20, RZ, RZ, R52 ;  /* 0x000000ffff147224 */ /* 0x010fe200078e0034 */
[----:B------:R-:W-:Y:S01]  /*d8ea0*/  DFMA R68, -R248, R220, R68 ;  /* 0x000000dcf844722b */ /* 0x000fe20000000144 */
[----:B------:R-:W-:Y:S01]  /*d8eb0*/  MOV R21, R53 ;  /* 0x0000003500157202 */ /* 0x000fe20000000f00 */
[----:B------:R-:W3:Y:S01]  /*d8ec0*/  LDL.LU.64 R196, [R1+0x77d8] ;  /* 0x0077d80001c47983 */ /* 0x000ee20000300a00 */
[----:B------:R-:W-:Y:S01]  /*d8ed0*/  DFMA R2, R224, -R30, R2 ;  /* 0x8000001ee002722b */ /* 0x000fe20000000002 */
[----:B--2---:R-:W-:-:S02]  /*d8ee0*/  IMAD.MOV.U32 R50, RZ, RZ, R32 ;  /* 0x000000ffff327224 */ /* 0x004fc400078e0020 */
[----:B------:R-:W-:Y:S01]  /*d8ef0*/  IMAD.MOV.U32 R51, RZ, RZ, R33 ;  /* 0x000000ffff337224 */ /* 0x000fe200078e0021 */
[----:B------:R-:W-:Y:S01]  /*d8f00*/  MOV R33, R65 ;  /* 0x0000004100217202 */ /* 0x000fe20000000f00 */
[----:B------:R-:W-:Y:S02]  /*d8f10*/  IMAD.MOV.U32 R32, RZ, RZ, R64 ;  /* 0x000000ffff207224 */ /* 0x000fe400078e0040 */
[----:B------:R-:W2:Y:S01]  /*d8f20*/  LDL.128 R64, [R1+0x5ac0] ;  /* 0x005ac00001407983 */ /* 0x000ea20000100c00 */
[----:B------:R-:W-:Y:S02]  /*d8f30*/  DFMA R62, R234, -R72, R62 ;  /* 0x80000048ea3e722b */ /* 0x000fe4000000003e */
[----:B------:R-:W-:Y:S02]  /*d8f40*/  DFMA R72, -R244, R104, R28 ;  /* 0x00000068f448722b */ /* 0x000fe4000000011c */
[----:B------:R-:W-:Y:S02]  /*d8f50*/  DFMA R28, R176, -R240, R12 ;  /* 0x800000f0b01c722b */ /* 0x000fe4000000000c */
[----:B------:R-:W-:-:S02]  /*d8f60*/  DFMA R12, -R236, R214, R8 ;  /* 0x000000d6ec0c722b */ /* 0x000fc40000000108 */
[----:B------:R-:W-:Y:S01]  /*d8f70*/  DFMA R8, -R172, R154, R2 ;  /* 0x0000009aac08722b */ /* 0x000fe20000000102 */
[----:B------:R-:W-:Y:S01]  /*d8f80*/  IMAD.MOV.U32 R18, RZ, RZ, R54 ;  /* 0x000000ffff127224 */ /* 0x000fe200078e0036 */
[----:B------:R-:W-:Y:S01]  /*d8f90*/  DFMA R30, R62, R6, R118 ;  /* 0x000000063e1e722b */ /* 0x000fe20000000076 */
[----:B------:R-:W-:Y:S01]  /*d8fa0*/  IMAD.MOV.U32 R19, RZ, RZ, R55 ;  /* 0x000000ffff137224 */ /* 0x000fe200078e0037 */
[----:B------:R-:W-:Y:S02]  /*d8fb0*/  DFMA R118, -R246, R116, R72 ;  /* 0x00000074f676722b */ /* 0x000fe40000000148 */
[----:B------:R-:W-:Y:S01]  /*d8fc0*/  DFMA R54, -R250, R108, R68 ;  /* 0x0000006cfa36722b */ /* 0x000fe20000000144 */
[----:B------:R-:W3:Y:S01]  /*d8fd0*/  LDL.128 R244, [R1+0x57f0] ;  /* 0x0057f00001f47983 */ /* 0x000ee20000100c00 */
[----:B------:R-:W-:Y:S02]  /*d8fe0*/  DFMA R72, -R238, R184, R12 ;  /* 0x000000b8ee48722b */ /* 0x000fe4000000010c */
[----:B------:R-:W-:Y:S01]  /*d8ff0*/  DFMA R106, -R20, R126, R106 ;  /* 0x0000007e146a722b */ /* 0x000fe2000000016a */
[----:B------:R-:W4:Y:S01]  /*d9000*/  LDL.128 R236, [R1+0x5c10] ;  /* 0x005c100001ec7983 */ /* 0x000f220000100c00 */
[----:B------:R-:W-:-:S03]  /*d9010*/  DFMA R68, -R174, R112, R8 ;  /* 0x00000070ae44722b */ /* 0x000fc60000000108 */
[----:B------:R-:W3:Y:S04]  /*d9020*/  LDL.128 R172, [R1+0x5de0] ;  /* 0x005de00001ac7983 */ /* 0x000ee80000100c00 */
[----:B------:R-:W3:Y:S01]  /*d9030*/  LDL.128 R248, [R1+0x5690] ;  /* 0x0056900001f87983 */ /* 0x000ee20000100c00 */
[----:B--2---:R-:W-:Y:S01]  /*d9040*/  MOV R20, R64 ;  /* 0x0000004000147202 */ /* 0x004fe20000000f00 */
[----:B------:R-:W-:Y:S01]  /*d9050*/  IMAD.MOV.U32 R21, RZ, RZ, R65 ;  /* 0x000000ffff157224 */ /* 0x000fe200078e0041 */
[----:B------:R-:W-:Y:S01]  /*d9060*/  MOV R43, R67 ;  /* 0x00000043002b7202 */ /* 0x000fe20000000f00 */
[----:B------:R-:W-:Y:S02]  /*d9070*/  IMAD.MOV.U32 R42, RZ, RZ, R66 ;  /* 0x000000ffff2a7224 */ /* 0x000fe400078e0042 */
[----:B------:R-:W2:Y:S01]  /*d9080*/  LDL.128 R64, [R1+0x5c20] ;  /* 0x005c200001407983 */ /* 0x000ea20000100c00 */
[----:B------:R-:W-:-:S02]  /*d9090*/  DFMA R2, -R18, R120, R106 ;  /* 0x000000781202722b */ /* 0x000fc4000000016a */
[----:B------:R-:W-:Y:S01]  /*d90a0*/  DFMA R106, -R128, R218, R190 ;  /* 0x000000da806a722b */ /* 0x000fe200000001be */
[----:B------:R-:W2:Y:S05]  /*d90b0*/  LDL.LU.64 R190, [R1+0x7b60] ;  /* 0x007b600001be7983 */ /* 0x000eaa0000300a00 */
[----:B------:R-:W-:Y:S02]  /*d90c0*/  DFMA R226, -R122, R116, R2 ;  /* 0x000000747ae2722b */ /* 0x000fe40000000102 */
[----:B----4-:R-:W-:Y:S02]  /*d90d0*/  DFMA R8, -R236, R100, R72 ;  /* 0x00000064ec08722b */ /* 0x010fe40000000148 */
[----:B---3--:R-:W-:-:S02]  /*d90e0*/  DFMA R2, -R172, R114, R68 ;  /* 0x00000072ac02722b */ /* 0x008fc40000000144 */
[----:B------:R-:W-:Y:S02]  /*d90f0*/  DFMA R68, -R40, R212, R106 ;  /* 0x000000d42844722b */ /* 0x000fe4000000016a */
[----:B------:R-:W-:-:S08]  /*d9100*/  DFMA R72, R226, -R248, R118 ;  /* 0x800000f8e248722b */ /* 0x000fd00000000076 */
[----:B------:R-:W-:Y:S02]  /*d9110*/  DFMA R40, R234, -R250, R72 ;  /* 0x800000faea28722b */ /* 0x000fe40000000048 */
[----:B------:R-:W-:Y:S01]  /*d9120*/  DFMA R72, -R56, R214, R68 ;  /* 0x000000d63848722b */ /* 0x000fe20000000144 */
[----:B------:R-:W-:Y:S01]  /*d9130*/  MOV R52, R34 ;  /* 0x0000002200347202 */ /* 0x000fe20000000f00 */
[----:B------:R-:W3:Y:S01]  /*d9140*/  LDL.128 R56, [R1+0x4520] ;  /* 0x0045200001387983 */ /* 0x000ee20000100c00 */
[----:B--2---:R-:W-:Y:S01]  /*d9150*/  IMAD.MOV.U32 R18, RZ, RZ, R64 ;  /* 0x000000ffff127224 */ /* 0x004fe200078e0040 */
[----:B------:R-:W-:Y:S01]  /*d9160*/  MOV R38, R66 ;  /* 0x0000004200267202 */ /* 0x000fe20000000f00 */
[----:B------:R-:W-:Y:S02]  /*d9170*/  IMAD.MOV.U32 R19, RZ, RZ, R65 ;  /* 0x000000ffff137224 */ /* 0x000fe400078e0041 */
[----:B------:R-:W-:Y:S01]  /*d9180*/  IMAD.MOV.U32 R39, RZ, RZ, R67 ;  /* 0x000000ffff277224 */ /* 0x000fe200078e0043 */
[----:B------:R-:W-:Y:S01]  /*d9190*/  DFMA R110, R26, -R242, R28 ;  /* 0x800000f21a6e722b */ /* 0x000fe2000000001c */
[----:B------:R-:W2:Y:S01]  /*d91a0*/  LDL.128 R64, [R1+0x5df0] ;  /* 0x005df00001407983 */ /* 0x000ea20000100c00 */
[----:B------:R-:W-:-:S03]  /*d91b0*/  DFMA R28, -R244, R82, R196 ;  /* 0x00000052f41c722b */ /* 0x000fc600000001c4 */
[----:B------:R-:W4:Y:S01]  /*d91c0*/  LDL.128 R240, [R1+0x5ab0] ;  /* 0x005ab00001f07983 */ /* 0x000f220000100c00 */
[----:B------:R-:W-:Y:S02]  /*d91d0*/  DFMA R8, -R238, R96, R8 ;  /* 0x00000060ee08722b */ /* 0x000fe40000000108 */
[----:B------:R-:W-:Y:S01]  /*d91e0*/  DFMA R2, -R174, R148, R2 ;  /* 0x00000094ae02722b */ /* 0x000fe20000000102 */
[----:B------:R-:W-:Y:S01]  /*d91f0*/  IMAD.MOV.U32 R53, RZ, RZ, R35 ;  /* 0x000000ffff357224 */ /* 0x000fe200078e0023 */
[----:B------:R-:W-:Y:S01]  /*d9200*/  DFMA R28, -R246, R102, R28 ;  /* 0x00000066f61c722b */ /* 0x000fe2000000011c */
[----:B------:R-:W4:Y:S01]  /*d9210*/  LDL.128 R248, [R1+0x55b0] ;  /* 0x0055b00001f87983 */ /* 0x000f220000100c00 */
[----:B------:R-:W-:Y:S02]  /*d9220*/  DFMA R68, -R50, R130, R54 ;  /* 0x000000823244722b */ /* 0x000fe40000000136 */
[----:B------:R-:W-:Y:S01]  /*d9230*/  DFMA R8, -R18, R98, R8 ;  /* 0x000000621208722b */ /* 0x000fe20000000108 */
[----:B------:R-:W4:Y:S03]  /*d9240*/  LDL.128 R244, [R1+0x5810] ;  /* 0x0058100001f47983 */ /* 0x000f260000100c00 */
[----:B------:R-:W-:Y:S01]  /*d9250*/  DFMA R28, -R32, R162, R28 ;  /* 0x000000a2201c722b */ /* 0x000fe2000000011c */
[----:B------:R-:W4:Y:S01]  /*d9260*/  LDL.128 R236, [R1+0x5c30] ;  /* 0x005c300001ec7983 */ /* 0x000f220000100c00 */
[----:B------:R-:W-:-:S02]  /*d9270*/  DFMA R68, -R52, R132, R68 ;  /* 0x000000843444722b */ /* 0x000fc40000000144 */
[----:B------:R-:W-:Y:S01]  /*d9280*/  DFMA R8, -R38, R192, R8 ;  /* 0x000000c02608722b */ /* 0x000fe20000000108 */
[----:B------:R-:W4:Y:S04]  /*d9290*/  LDL.128 R52, [R1+0x5740] ;  /* 0x0057400001347983 */ /* 0x000f280000100c00 */
[----:B------:R-:W4:Y:S01]  /*d92a0*/  LDL.128 R172, [R1+0x5e00] ;  /* 0x005e000001ac7983 */ /* 0x000f220000100c00 */
[----:B---3--:R-:W-:Y:S01]  /*d92b0*/  MOV R32, R58 ;  /* 0x0000003a00207202 */ /* 0x008fe20000000f00 */
[----:B------:R-:W-:Y:S02]  /*d92c0*/  IMAD.MOV.U32 R33, RZ, RZ, R59 ;  /* 0x000000ffff217224 */ /* 0x000fe400078e003b */
[----:B------:R0:W-:Y:S04]  /*d92d0*/  STL.64 [R1+0x8560], R56 ;  /* 0x0085603801007387 */ /* 0x0001e80000100a00 */
[----:B------:R-:W3:Y:S01]  /*d92e0*/  LDL.LU.64 R196, [R1+0x77d0] ;  /* 0x0077d00001c47983 */ /* 0x000ee20000300a00 */
[----:B------:R-:W-:-:S03]  /*d92f0*/  DFMA R38, -R32, R170, R190 ;  /* 0x000000aa2026722b */ /* 0x000fc600000001be */
[----:B0-----:R-:W3:Y:S01]  /*d9300*/  LDL.128 R56, [R1+0x53e0] ;  /* 0x0053e00001387983 */ /* 0x001ee20000100c00 */
[----:B--2---:R-:W-:Y:S01]  /*d9310*/  IMAD.MOV.U32 R6, RZ, RZ, R64 ;  /* 0x000000ffff067224 */ /* 0x004fe200078e0040 */
[----:B------:R-:W-:Y:S01]  /*d9320*/  MOV R7, R65 ;  /* 0x0000004100077202 */ /* 0x000fe20000000f00 */
[----:B------:R-:W-:Y:S02]  /*d9330*/  IMAD.MOV.U32 R34, RZ, RZ, R66 ;  /* 0x000000ffff227224 */ /* 0x000fe400078e0042 */
[----:B------:R-:W-:Y:S02]  /*d9340*/  IMAD.MOV.U32 R35, RZ, RZ, R67 ;  /* 0x000000ffff237224 */ /* 0x000fe400078e0043 */
[----:B------:R-:W2:Y:S01]  /*d9350*/  LDL.128 R64, [R1+0x5830] ;  /* 0x0058300001407983 */ /* 0x000ea20000100c00 */
[----:B------:R-:W-:-:S08]  /*d9360*/  DFMA R2, -R6, R150, R2 ;  /* 0x000000960602722b */ /* 0x000fd00000000102 */
[----:B------:R-:W-:Y:S01]  /*d9370*/  DFMA R2, -R34, R164, R2 ;  /* 0x000000a42202722b */ /* 0x000fe20000000102 */
[----:B------:R-:W2:Y:S01]  /*d9380*/  LDL.128 R32, [R1+0x55c0] ;  /* 0x0055c00001207983 */ /* 0x000ea20000100c00 */
[----:B----4-:R-:W-:-:S03]  /*d9390*/  DFMA R12, R222, -R240, R110 ;  /* 0x800000f0de0c722b */ /* 0x010fc6000000006e */
[----:B------:R-:W4:Y:S05]  /*d93a0*/  LDL.64 R110, [R1+0x5728] ;  /* 0x00572800016e7983 */ /* 0x000f2a0000100a00 */
[----:B------:R-:W-:Y:S01]  /*d93b0*/  DFMA R12, R84, -R242, R12 ;  /* 0x800000f2540c722b */ /* 0x000fe2000000000c */
[----:B------:R-:W4:Y:S07]  /*d93c0*/  LDL.128 R240, [R1+0x5ad0] ;  /* 0x005ad00001f07983 */ /* 0x000f2e0000100c00 */
[----:B------:R-:W-:Y:S01]  /*d93d0*/  DFMA R12, -R20, R130, R12 ;  /* 0x00000082140c722b */ /* 0x000fe2000000010c */
[----:B---3--:R-:W-:Y:S01]  /*d93e0*/  IMAD.MOV.U32 R20, RZ, RZ, R56 ;  /* 0x000000ffff147224 */ /* 0x008fe200078e0038 */
[----:B------:R-:W-:-:S06]  /*d93f0*/  MOV R21, R57 ;  /* 0x0000003900157202 */ /* 0x000fcc0000000f00 */
[----:B------:R-:W-:Y:S02]  /*d9400*/  DFMA R12, -R42, R124, R12 ;  /* 0x0000007c2a0c722b */ /* 0x000fe4000000010c */
[----:B------:R-:W-:Y:S01]  /*d9410*/  DFMA R106, -R20, R192, R72 ;  /* 0x000000c0146a722b */ /* 0x000fe20000000148 */
[----:B--2---:R-:W-:Y:S02]  /*d9420*/  IMAD.MOV.U32 R20, RZ, RZ, R64 ;  /* 0x000000ffff147224 */ /* 0x004fe400078e0040 */
[----:B------:R-:W-:Y:S02]  /*d9430*/  IMAD.MOV.U32 R21, RZ, RZ, R65 ;  /* 0x000000ffff157224 */ /* 0x000fe400078e0041 */
[----:B------:R-:W-:Y:S01]  /*d9440*/  IMAD.MOV.U32 R42, RZ, RZ, R32 ;  /* 0x000000ffff2a7224 */ /* 0x000fe200078e0020 */
[----:B------:R-:W-:Y:S01]  /*d9450*/  DFMA R28, -R44, R142, R28 ;  /* 0x0000008e2c1c722b */ /* 0x000fe2000000011c */
[----:B------:R-:W-:Y:S01]  /*d9460*/  IMAD.MOV.U32 R43, RZ, RZ, R33 ;  /* 0x000000ffff2b7224 */ /* 0x000fe200078e0021 */
[----:B------:R-:W-:Y:S01]  /*d9470*/  MOV R33, R53 ;  /* 0x0000003500217202 */ /* 0x000fe20000000f00 */
[----:B------:R-:W-:Y:S01]  /*d9480*/  IMAD.MOV.U32 R32, RZ, RZ, R52 ;  /* 0x000000ffff207224 */ /* 0x000fe200078e0034 */
[----:B------:R-:W-:Y:S01]  /*d9490*/  MOV R52, R66 ;  /* 0x0000004200347202 */ /* 0x000fe20000000f00 */
[----:B------:R-:W-:Y:S01]  /*d94a0*/  IMAD.MOV.U32 R53, RZ, RZ, R67 ;  /* 0x000000ffff357224 */ /* 0x000fe200078e0043 */
[----:B------:R-:W2:Y:S04]  /*d94b0*/  LDL.LU.64 R192, [R1+0x7818] ;  /* 0x0078180001c07983 */ /* 0x000ea80000300a00 */
[----:B------:R-:W3:Y:S01]  /*d94c0*/  LDL.128 R64, [R1+0x5af0] ;  /* 0x005af00001407983 */ /* 0x000ee20000100c00 */
[----:B------:R-:W-:-:S02]  /*d94d0*/  IMAD.MOV.U32 R18, RZ, RZ, R58 ;  /* 0x000000ffff127224 */ /* 0x000fc400078e003a */
[----:B------:R-:W-:Y:S02]  /*d94e0*/  IMAD.MOV.U32 R19, RZ, RZ, R59 ;  /* 0x000000ffff137224 */ /* 0x000fe400078e003b */
[----:B------:R-:W2:Y:S04]  /*d94f0*/  LDL.128 R56, [R1+0x5730] ;  /* 0x0057300001387983 */ /* 0x000ea80000100c00 */
[----:B------:R-:W-:Y:S02]  /*d9500*/  DFMA R118, R38, -R18, R106 ;  /* 0x800000122676722b */ /* 0x000fe4000000006a */
[----:B------:R-:W-:Y:S02]  /*d9510*/  DFMA R72, -R248, R134, R68 ;  /* 0x00000086f848722b */ /* 0x000fe40000000144 */
[----:B------:R-:W-:-:S02]  /*d9520*/  DFMA R68, -R244, R112, R28 ;  /* 0x00000070f444722b */ /* 0x000fc4000000011c */
[----:B----4-:R-:W-:Y:S02]  /*d9530*/  DFMA R28, -R240, R126, R12 ;  /* 0x0000007ef01c722b */ /* 0x010fe4000000010c */
[----:B------:R-:W-:Y:S01]  /*d9540*/  DFMA R12, -R236, R114, R8 ;  /* 0x00000072ec0c722b */ /* 0x000fe20000000108 */
[----:B---3--:R-:W-:Y:S01]  /*d9550*/  IMAD.MOV.U32 R18, RZ, RZ, R64 ;  /* 0x000000ffff127224 */ /* 0x008fe200078e0040 */
[----:B------:R-:W-:Y:S01]  /*d9560*/  MOV R19, R65 ;  /* 0x0000004100137202 */ /* 0x000fe20000000f00 */
[----:B------:R-:W-:Y:S02]  /*d9570*/  IMAD.MOV.U32 R44, RZ, RZ, R66 ;  /* 0x000000ffff2c7224 */ /* 0x000fe400078e0042 */
[----:B------:R-:W-:Y:S02]  /*d9580*/  IMAD.MOV.U32 R45, RZ, RZ, R67 ;  /* 0x000000ffff2d7224 */ /* 0x000fe400078e0043 */
[----:B------:R-:W3:Y:S01]  /*d9590*/  LDL.128 R64, [R1+0x5c50] ;  /* 0x005c500001407983 */ /* 0x000ee20000100c00 */
[----:B------:R-:W-:-:S02]  /*d95a0*/  DFMA R8, -R172, R166, R2 ;  /* 0x000000a6ac08722b */ /* 0x000fc40000000102 */
[----:B------:R-:W-:Y:S02]  /*d95b0*/  DFMA R2, -R110, R204, R196 ;  /* 0x000000cc6e02722b */ /* 0x000fe400000001c4 */
[----:B------:R-:W-:Y:S01]  /*d95c0*/  DFMA R110, -R246, R114, R68 ;  /* 0x00000072f66e722b */ /* 0x000fe20000000144 */
[----:B--2---:R-:W-:Y:S01]  /*d95d0*/  MOV R6, R56 ;  /* 0x0000003800067202 */ /* 0x004fe20000000f00 */
[----:B------:R-:W2:Y:S01]  /*d95e0*/  LDL.128 R244, [R1+0x5820] ;  /* 0x0058200001f47983 */ /* 0x000ea20000100c00 */
[----:B------:R-:W-:Y:S01]  /*d95f0*/  IMAD.MOV.U32 R7, RZ, RZ, R57 ;  /* 0x000000ffff077224 */ /* 0x000fe200078e0039 */
[----:B------:R-:W-:Y:S01]  /*d9600*/  DFMA R106, -R242, R132, R28 ;  /* 0x00000084f26a722b */ /* 0x000fe2000000011c */
[----:B------:R-:W-:Y:S01]  /*d9610*/  MOV R56, R34 ;  /* 0x0000002200387202 */ /* 0x000fe20000000f00 */
[----:B------:R-:W-:Y:S01]  /*d9620*/  IMAD.MOV.U32 R57, RZ, RZ, R35 ;  /* 0x000000ffff397224 */ /* 0x000fe200078e0023 */
[----:B------:R-:W-:Y:S01]  /*d9630*/  DFMA R122, R140, -R250, R72 ;  /* 0x800000fa8c7a722b */ /* 0x000fe20000000048 */
[----:B------:R-:W4:Y:S01]  /*d9640*/  LDL.128 R240, [R1+0x5ae0] ;  /* 0x005ae00001f07983 */ /* 0x000f220000100c00 */
[----:B------:R-:W-:-:S02]  /*d9650*/  DFMA R28, -R6, R216, R2 ;  /* 0x000000d8061c722b */ /* 0x000fc40000000102 */
[----:B------:R-:W-:Y:S01]  /*d9660*/  DFMA R72, -R238, R202, R12 ;  /* 0x000000caee48722b */ /* 0x000fe2000000010c */
[----:B------:R-:W4:Y:S01]  /*d9670*/  LDL.128 R248, [R1+0x53f0] ;  /* 0x0053f00001f87983 */ /* 0x000f220000100c00 */
[----:B------:R-:W-:-:S03]  /*d9680*/  DFMA R68, -R174, R146, R8 ;  /* 0x00000092ae44722b */ /* 0x000fc60000000108 */
[----:B------:R-:W4:Y:S04]  /*d9690*/  LDL.128 R236, [R1+0x5c40] ;  /* 0x005c400001ec7983 */ /* 0x000f280000100c00 */
[----:B------:R-:W4:Y:S01]  /*d96a0*/  LDL.128 R172, [R1+0x5e10] ;  /* 0x005e100001ac7983 */ /* 0x000f220000100c00 */
[----:B------:R-:W-:Y:S01]  /*d96b0*/  IMAD.MOV.U32 R50, RZ, RZ, R58 ;  /* 0x000000ffff327224 */ /* 0x000fe200078e003a */
[----:B------:R-:W-:Y:S02]  /*d96c0*/  MOV R51, R59 ;  /* 0x0000003b00337202 */ /* 0x000fe40000000f00 */
[----:B------:R-:W4:Y:S01]  /*d96d0*/  LDL.LU.64 R196, [R1+0x79d0] ;  /* 0x0079d00001c47983 */ /* 0x000f220000300a00 */
[----:B---3--:R-:W-:Y:S01]  /*d96e0*/  MOV R6, R64 ;  /* 0x0000004000067202 */ /* 0x008fe20000000f00 */
[----:B------:R-:W-:Y:S01]  /*d96f0*/  IMAD.MOV.U32 R7, RZ, RZ, R65 ;  /* 0x000000ffff077224 */ /* 0x000fe200078e0041 */
[----:B------:R-:W-:Y:S01]  /*d9700*/  MOV R35, R67 ;  /* 0x0000004300237202 */ /* 0x000fe20000000f00 */
[----:B------:R-:W-:-:S02]  /*d9710*/  IMAD.MOV.U32 R34, RZ, RZ, R66 ;  /* 0x000000ffff227224 */ /* 0x000fc400078e0042 */
[----:B------:R-:W3:Y:S01]  /*d9720*/  LDL.128 R64, [R1+0x5400] ;  /* 0x0054000001407983 */ /* 0x000ee20000100c00 */
[----:B--2---:R-:W-:Y:S02]  /*d9730*/  DFMA R12, -R244, R204, R110 ;  /* 0x000000ccf40c722b */ /* 0x004fe4000000016e */
[----:B------:R-:W-:-:S06]  /*d9740*/  DFMA R28, R228, -R50, R28 ;  /* 0x80000032e41c722b */ /* 0x000fcc000000001c */
[----:B------:R-:W-:Y:S02]  /*d9750*/  DFMA R12, R186, -R246, R12 ;  /* 0x800000f6ba0c722b */ /* 0x000fe4000000000c */
[----:B------:R-:W-:Y:S01]  /*d9760*/  DFMA R28, -R32, R130, R28 ;  /* 0x00000082201c722b */ /* 0x000fe2000000011c */
[----:B------:R-:W2:Y:S05]  /*d9770*/  LDL.128 R244, [R1+0x5750] ;  /* 0x0057500001f47983 */ /* 0x000eaa0000100c00 */
[----:B------:R-:W-:Y:S02]  /*d9780*/  DFMA R12, R208, -R20, R12 ;  /* 0x80000014d00c722b */ /* 0x000fe4000000000c */
[----:B----4-:R-:W-:-:S02]  /*d9790*/  DFMA R2, -R236, R146, R72 ;  /* 0x00000092ec02722b */ /* 0x010fc40000000148 */
[----:B------:R-:W-:Y:S02]  /*d97a0*/  DFMA R72, -R248, R114, R118 ;  /* 0x00000072f848722b */ /* 0x000fe40000000176 */
[----:B------:R-:W-:Y:S01]  /*d97b0*/  DFMA R68, -R172, R216, R68 ;  /* 0x000000d8ac44722b */ /* 0x000fe20000000144 */
[----:B------:R-:W4:Y:S01]  /*d97c0*/  LDL.64 R118, [R1+0x5f68] ;  /* 0x005f680001767983 */ /* 0x000f220000100a00 */
[----:B------:R-:W-:Y:S01]  /*d97d0*/  DFMA R8, -R240, R134, R106 ;  /* 0x00000086f008722b */ /* 0x000fe2000000016a */
[----:B---3--:R-:W-:Y:S01]  /*d97e0*/  IMAD.MOV.U32 R32, RZ, RZ, R64 ;  /* 0x000000ffff207224 */ /* 0x008fe200078e0040 */
[----:B------:R-:W-:Y:S01]  /*d97f0*/  MOV R20, R66 ;  /* 0x0000004200147202 */ /* 0x000fe20000000f00 */
[----:B------:R-:W-:Y:S02]  /*d9800*/  IMAD.MOV.U32 R33, RZ, RZ, R65 ;  /* 0x000000ffff217224 */ /* 0x000fe400078e0041 */
[----:B------:R-:W-:Y:S02]  /*d9810*/  IMAD.MOV.U32 R21, RZ, RZ, R67 ;  /* 0x000000ffff157224 */ /* 0x000fe400078e0043 */
[----:B------:R-:W3:Y:S01]  /*d9820*/  LDL.128 R64, [R1+0x5c60] ;  /* 0x005c600001407983 */ /* 0x000ee20000100c00 */
[----:B------:R-:W-:-:S02]  /*d9830*/  DFMA R110, R228, -R250, R72 ;  /* 0x800000fae46e722b */ /* 0x000fc40000000048 */
[----:B------:R-:W-:Y:S01]  /*d9840*/  DFMA R72, R186, -R174, R68 ;  /* 0x800000aeba48722b */ /* 0x000fe20000000044 */
[----:B------:R-:W2:Y:S01]  /*d9850*/  LDL.128 R248, [R1+0x55d0] ;  /* 0x0055d00001f87983 */ /* 0x000ea20000100c00 */
[----:B------:R-:W-:-:S03]  /*d9860*/  DFMA R8, R140, -R242, R8 ;  /* 0x800000f28c08722b */ /* 0x000fc60000000008 */
[----:B------:R-:W4:Y:S04]  /*d9870*/  LDL.128 R172, [R1+0x5e20] ;  /* 0x005e200001ac7983 */ /* 0x000f280000100c00 */
[----:B------:R-:W4:Y:S01]  /*d9880*/  LDL.128 R240, [R1+0x5840] ;  /* 0x0058400001f07983 */ /* 0x000f220000100c00 */
[----:B------:R-:W-:-:S03]  /*d9890*/  DFMA R2, -R238, R92, R2 ;  /* 0x0000005cee02722b */ /* 0x000fc60000000102 */
[----:B------:R-:W4:Y:S01]  /*d98a0*/  LDL.128 R236, [R1+0x5b00] ;  /* 0x005b000001ec7983 */ /* 0x000f220000100c00 */
[C---:B------:R-:W-:Y:S02]  /*d98b0*/  DFMA R8, R46.reuse, -R18, R8 ;  /* 0x800000122e08722b */ /* 0x040fe40000000008 */
[----:B------:R-:W-:Y:S02]  /*d98c0*/  DFMA R68, R46, -R42, R122 ;  /* 0x8000002a2e44722b */ /* 0x000fe4000000007a */
[----:B------:R-:W-:Y:S02]  /*d98d0*/  DFMA R2, R48, -R6, R2 ;  /* 0x800000063002722b */ /* 0x000fe40000000002 */
[----:B------:R-:W-:-:S04]  /*d98e0*/  DFMA R12, R16, -R52, R12 ;  /* 0x80000034100c722b */ /* 0x000fc8000000000c */
[----:B------:R-:W-:Y:S02]  /*d98f0*/  DFMA R68, R194, -R56, R68 ;  /* 0x80000038c244722b */ /* 0x000fe40000000044 */
[----:B------:R-:W-:Y:S01]  /*d9900*/  DFMA R106, -R34, R220, R2 ;  /* 0x000000dc226a722b */ /* 0x000fe20000000102 */
[----:B---3--:R-:W-:Y:S01]  /*d9910*/  IMAD.MOV.U32 R18, RZ, RZ, R64 ;  /* 0x000000ffff127224 */ /* 0x008fe200078e0040 */
[----:B------:R-:W-:Y:S01]  /*d9920*/  MOV R19, R65 ;  /* 0x0000004100137202 */ /* 0x000fe20000000f00 */
[----:B------:R-:W-:Y:S02]  /*d9930*/  IMAD.MOV.U32 R50, RZ, RZ, R66 ;  /* 0x000000ffff327224 */ /* 0x000fe400078e0042 */
[----:B------:R-:W-:Y:S02]  /*d9940*/  IMAD.MOV.U32 R51, RZ, RZ, R67 ;  /* 0x000000ffff337224 */ /* 0x000fe400078e0043 */
[----:B------:R-:W3:Y:S01]  /*d9950*/  LDL.128 R64, [R1+0x5e30] ;  /* 0x005e300001407983 */ /* 0x000ee20000100c00 */
[----:B--2---:R-:W-:-:S02]  /*d9960*/  DFMA R68, R230, -R248, R68 ;  /* 0x800000f8e644722b */ /* 0x004fc40000000044 */
[----:B----4-:R-:W-:Y:S02]  /*d9970*/  DFMA R2, R22, -R172, R72 ;  /* 0x800000ac1602722b */ /* 0x010fe40000000048 */
[----:B------:R-:W-:Y:S02]  /*d9980*/  DFMA R12, -R240, R108, R12 ;  /* 0x0000006cf00c722b */ /* 0x000fe4000000010c */
[----:B------:R-:W-:Y:S02]  /*d9990*/  DFMA R28, -R54, R132, R28 ;  /* 0x00000084361c722b */ /* 0x000fe4000000011c */
[----:B------:R-:W-:Y:S01]  /*d99a0*/  DFMA R8, R194, -R44, R8 ;  /* 0x8000002cc208722b */ /* 0x000fe20000000008 */
[----:B------:R-:W2:Y:S01]  /*d99b0*/  LDL.128 R52, [R1+0x5c70] ;  /* 0x005c700001347983 */ /* 0x000ea20000100c00 */
[----:B------:R-:W-:Y:S02]  /*d99c0*/  DFMA R72, -R32, R220, R110 ;  /* 0x000000dc2048722b */ /* 0x000fe4000000016e */
[----:B------:R-:W-:-:S02]  /*d99d0*/  DFMA R2, -R174, R92, R2 ;  /* 0x0000005cae02722b */ /* 0x000fc40000000102 */
[----:B------:R-:W-:Y:S01]  /*d99e0*/  DFMA R32, R36, -R250, R68 ;  /* 0x800000fa2420722b */ /* 0x000fe20000000044 */
[----:B------:R-:W4:Y:S01]  /*d99f0*/  LDL.128 R172, [R1+0x5e40] ;  /* 0x005e400001ac7983 */ /* 0x000f220000100c00 */
[----:B------:R-:W-:-:S03]  /*d9a00*/  DFMA R128, R84, -R242, R12 ;  /* 0x800000f25480722b */ /* 0x000fc6000000000c */
[----:B------:R-:W4:Y:S01]  /*d9a10*/  LDL.64 R68, [R1+0x5410] ;  /* 0x0054100001447983 */ /* 0x000f220000100a00 */
[----:B------:R-:W-:-:S03]  /*d9a20*/  DFMA R28, -R244, R134, R28 ;  /* 0x00000086f41c722b */ /* 0x000fc6000000011c */
[----:B------:R-:W4:Y:S01]  /*d9a30*/  LDL.128 R240, [R1+0x5850] ;  /* 0x0058500001f07983 */ /* 0x000f220000100c00 */
[----:B------:R-:W-:Y:S02]  /*d9a40*/  DFMA R8, R24, -R236, R8 ;  /* 0x800000ec1808722b */ /* 0x000fe40000000008 */
[----:B------:R-:W-:Y:S01]  /*d9a50*/  DFMA R34, -R20, R108, R72 ;  /* 0x0000006c1422722b */ /* 0x000fe20000000148 */
[----:B------:R-:W4:Y:S01]  /*d9a60*/  LDL.64 R12, [R1+0x56a0] ;  /* 0x0056a000010c7983 */ /* 0x000f220000100a00 */
[----:B------:R-:W-:-:S03]  /*d9a70*/  DFMA R72, R194, -R246, R28 ;  /* 0x800000f6c248722b */ /* 0x000fc6000000001c */
[----:B------:R-:W4:Y:S01]  /*d9a80*/  LDL.128 R248, [R1+0x55e0] ;  /* 0x0055e00001f87983 */ /* 0x000f220000100c00 */
[----:B------:R-:W-:-:S03]  /*d9a90*/  DFMA R122, -R238, R120, R8 ;  /* 0x00000078ee7a722b */ /* 0x000fc60000000108 */
[----:B------:R-:W4:Y:S04]  /*d9aa0*/  LDL.128 R244, [R1+0x5760] ;  /* 0x0057600001f47983 */ /* 0x000f280000100c00 */
[----:B------:R-:W4:Y:S01]  /*d9ab0*/  LDL.128 R236, [R1+0x5b10] ;  /* 0x005b100001ec7983 */ /* 0x000f220000100c00 */
[----:B---3--:R-:W-:Y:S01]  /*d9ac0*/  MOV R6, R64 ;  /* 0x0000004000067202 */ /* 0x008fe20000000f00 */
[----:B------:R-:W-:Y:S01]  /*d9ad0*/  IMAD.MOV.U32 R7, RZ, RZ, R65 ;  /* 0x000000ffff077224 */ /* 0x000fe200078e0041 */
[----:B------:R-:W-:Y:S01]  /*d9ae0*/  MOV R43, R67 ;  /* 0x00000043002b7202 */ /* 0x000fe20000000f00 */
[----:B------:R-:W-:Y:S02]  /*d9af0*/  IMAD.MOV.U32 R42, RZ, RZ, R66 ;  /* 0x000000ffff2a7224 */ /* 0x000fe400078e0042 */
[----:B------:R-:W3:Y:S02]  /*d9b00*/  LDL.128 R64, [R1+0x6090] ;  /* 0x0060900001407983 */ /* 0x000ee40000100c00 */
[----:B------:R-:W-:-:S02]  /*d9b10*/  DFMA R2, R228, -R6, R2 ;  /* 0x80000006e402722b */ /* 0x000fc40000000002 */
[----:B------:R-:W-:-:S06]  /*d9b20*/  DFMA R8, -R18, R108, R106 ;  /* 0x0000006c1208722b */ /* 0x000fcc000000016a */
[----:B------:R-:W-:Y:S02]  /*d9b30*/  DFMA R2, R208, -R42, R2 ;  /* 0x8000002ad002722b */ /* 0x000fe40000000002 */
[----:B------:R-:W-:Y:S01]  /*d9b40*/  DFMA R110, R26, -R50, R8 ;  /* 0x800000321a6e722b */ /* 0x000fe20000000008 */
[----:B--2---:R-:W-:Y:S01]  /*d9b50*/  IMAD.MOV.U32 R20, RZ, RZ, R52 ;  /* 0x000000ffff147224 */ /* 0x004fe200078e0034 */
[----:B------:R-:W-:Y:S01]  /*d9b60*/  MOV R56, R54 ;  /* 0x0000003600387202 */ /* 0x000fe20000000f00 */
[----:B------:R-:W-:-:S03]  /*d9b70*/  IMAD.MOV.U32 R21, RZ, RZ, R53 ;  /* 0x000000ffff157224 */ /* 0x000fc600078e0035 */
[----:B----4-:R-:W-:Y:S02]  /*d9b80*/  DFMA R8, -R172, R220, R2 ;  /* 0x000000dcac08722b */ /* 0x010fe40000000102 */
[----:B------:R-:W-:Y:S01]  /*d9b90*/  DFMA R2, -R68, R134, R34 ;  /* 0x000000864402722b */ /* 0x000fe20000000122 */
[----:B------:R-:W-:Y:S01]  /*d9ba0*/  IMAD.MOV.U32 R57, RZ, RZ, R55 ;  /* 0x000000ffff397224 */ /* 0x000fe200078e0037 */
[----:B------:R-:W-:Y:S01]  /*d9bb0*/  DFMA R68, -R240, R124, R128 ;  /* 0x0000007cf044722b */ /* 0x000fe20000000180 */
[----:B------:R-:W2:Y:S01]  /*d9bc0*/  LDL.128 R52, [R1+0x5e50] ;  /* 0x005e500001347983 */ /* 0x000ea20000100c00 */
[----:B------:R-:W-:Y:S02]  /*d9bd0*/  DFMA R28, R62, -R12, R40 ;  /* 0x8000000c3e1c722b */ /* 0x000fe40000000028 */
[----:B------:R-:W-:-:S04]  /*d9be0*/  DFMA R106, R234, -R248, R32 ;  /* 0x800000f8ea6a722b */ /* 0x000fc80000000020 */
[----:B------:R-:W-:Y:S02]  /*d9bf0*/  DFMA R40, -R242, R132, R68 ;  /* 0x00000084f228722b */ /* 0x000fe40000000144 */
[----:B------:R-:W-:Y:S01]  /*d9c00*/  DFMA R68, -R20, R130, R110 ;  /* 0x000000821444722b */ /* 0x000fe2000000016e */
[----:B------:R-:W4:Y:S01]  /*d9c10*/  LDL.128 R240, [R1+0x5e60] ;  /* 0x005e600001f07983 */ /* 0x000f220000100c00 */
[----:B------:R-:W-:Y:S02]  /*d9c20*/  DFMA R72, -R244, R104, R72 ;  /* 0x00000068f448722b */ /* 0x000fe40000000148 */
[----:B------:R-:W-:Y:S02]  /*d9c30*/  DFMA R12, R230, -R236, R122 ;  /* 0x800000ece60c722b */ /* 0x000fe4000000007a */
[----:B------:R-:W-:Y:S02]  /*d9c40*/  DFMA R32, R28, R4, R30 ;  /* 0x000000041c20722b */ /* 0x000fe4000000001e */
[----:B------:R-:W-:-:S02]  /*d9c50*/  DFMA R128, -R56, R124, R68 ;  /* 0x0000007c3880722b */ /* 0x000fc40000000144 */
[C---:B------:R-:W-:Y:S01]  /*d9c60*/  DFMA R50, R2.reuse, -R250, R106 ;  /* 0x800000fa0232722b */ /* 0x040fe2000000006a */
[----:B------:R-:W4:Y:S01]  /*d9c70*/  LDL.128 R56, [R1+0x5870] ;  /* 0x0058700001387983 */ /* 0x000f220000100c00 */
[----:B------:R-:W-:Y:S02]  /*d9c80*/  DFMA R106, R2, -R246, R72 ;  /* 0x800000f6026a722b */ /* 0x000fe40000000048 */
[----:B------:R-:W-:Y:S01]  /*d9c90*/  DFMA R30, -R238, R104, R12 ;  /* 0x00000068ee1e722b */ /* 0x000fe2000000010c */
[----:B------:R-:W4:Y:S04]  /*d9ca0*/  LDL.128 R68, [R1+0x5b30] ;  /* 0x005b300001447983 */ /* 0x000f280000100c00 */
[----:B------:R-:W4:Y:S04]  /*d9cb0*/  LDL.64 R72, [R1+0x55f0] ;  /* 0x0055f00001487983 */ /* 0x000f280000100a00 */
[----:B------:R-:W4:Y:S04]  /*d9cc0*/  LDL.128 R236, [R1+0x5770] ;  /* 0x0057700001ec7983 */ /* 0x000f280000100c00 */
[----:B------:R-:W4:Y:S01]  /*d9cd0*/  LDL.128 R248, [R1+0x5b20] ;  /* 0x005b200001f87983 */ /* 0x000f220000100c00 */
[----:B---3--:R-:W-:Y:S01]  /*d9ce0*/  IMAD.MOV.U32 R6, RZ, RZ, R64 ;  /* 0x000000ffff067224 */ /* 0x008fe200078e0040 */
[----:B------:R-:W-:Y:S01]  /*d9cf0*/  MOV R44, R66 ;  /* 0x00000042002c7202 */ /* 0x000fe20000000f00 */
[----:B------:R-:W-:-:S02]  /*d9d00*/  IMAD.MOV.U32 R7, RZ, RZ, R65 ;  /* 0x000000ffff077224 */ /* 0x000fc400078e0041 */
[----:B------:R-:W-:Y:S01]  /*d9d10*/  IMAD.MOV.U32 R45, RZ, RZ, R67 ;  /* 0x000000ffff2d7224 */ /* 0x000fe200078e0043 */
[----:B------:R-:W-:Y:S01]  /*d9d20*/  DFMA R8, -R174, R108, R8 ;  /* 0x0000006cae08722b */ /* 0x000fe20000000108 */
[----:B------:R-:W3:Y:S02]  /*d9d30*/  LDL.128 R64, [R1+0x5f70] ;  /* 0x005f700001407983 */ /* 0x000ee40000100c00 */
[----:B------:R-:W-:Y:S02]  /*d9d40*/  DFMA R4, -R6, R168, R196 ;  /* 0x000000a80604722b */ /* 0x000fe400000001c4 */
[----:B------:R-:W3:Y:S04]  /*d9d50*/  LDL.128 R172, [R1+0x60a0] ;  /* 0x0060a00001ac7983 */ /* 0x000ee80000100c00 */
[----:B------:R-:W3:Y:S01]  /*d9d60*/  LDL.128 R244, [R1+0x5c80] ;  /* 0x005c800001f47983 */ /* 0x000ee20000100c00 */
[----:B--2---:R-:W-:Y:S01]  /*d9d70*/  IMAD.MOV.U32 R18, RZ, RZ, R52 ;  /* 0x000000ffff127224 */ /* 0x004fe200078e0034 */
[----:B------:R-:W-:Y:S01]  /*d9d80*/  MOV R19, R53 ;  /* 0x0000003500137202 */ /* 0x000fe20000000f00 */
[----:B----4-:R-:W-:Y:S01]  /*d9d90*/  DFMA R106, R62, -R236, R106 ;  /* 0x800000ec3e6a722b */ /* 0x010fe2000000006a */
[----:B---3--:R-:W-:-:S04]  /*d9da0*/  IMAD.MOV.U32 R42, RZ, RZ, R64 ;  /* 0x000000ffff2a7224 */ /* 0x008fc800078e0040 */
[----:B------:R-:W-:Y:S01]  /*d9db0*/  DFMA R12, R222, -R18, R8 ;  /* 0x80000012de0c722b */ /* 0x000fe20000000008 */
[----:B------:R-:W-:Y:S01]  /*d9dc0*/  MOV R43, R65 ;  /* 0x00000041002b7202 */ /* 0x000fe20000000f00 */
[----:B------:R-:W-:Y:S01]  /*d9dd0*/  DFMA R8, -R118, R76, R192 ;  /* 0x0000004c7608722b */ /* 0x000fe200000001c0 */
[----:B------:R-:W-:Y:S01]  /*d9de0*/  MOV R6, R88 ;  /* 0x0000005800067202 */ /* 0x000fe20000000f00 */
[----:B------:R-:W-:Y:S01]  /*d9df0*/  DFMA R118, R62, -R72, R50 ;  /* 0x800000483e76722b */ /* 0x000fe20000000032 */
[----:B------:R-:W-:Y:S01]  /*d9e00*/  IMAD.MOV.U32 R7, RZ, RZ, R89 ;  /* 0x000000ffff077224 */ /* 0x000fe200078e0059 */
[----:B------:R-:W2:Y:S02]  /*d9e10*/  LDL.LU.64 R196, [R1+0x7c20] ;  /* 0x007c200001c47983 */ /* 0x000ea40000300a00 */
[----:B------:R-:W-:Y:S02]  /*d9e20*/  DFMA R110, R84, -R54, R12 ;  /* 0x80000036546e722b */ /* 0x000fe4000000000c */
[----:B------:R-:W-:Y:S01]  /*d9e30*/  DFMA R12, -R44, R142, R4 ;  /* 0x0000008e2c0c722b */ /* 0x000fe20000000104 */
[----:B------:R-:W-:Y:S01]  /*d9e40*/  MOV R44, R58 ;  /* 0x0000003a002c7202 */ /* 0x000fe20000000f00 */
[----:B------:R-:W-:Y:S01]  /*d9e50*/  IMAD.MOV.U32 R45, RZ, RZ, R59 ;  /* 0x000000ffff2d7224 */ /* 0x000fe200078e003b */
[----:B------:R-:W-:Y:S01]  /*d9e60*/  MOV R59, R69 ;  /* 0x00000045003b7202 */ /* 0x000fe20000000f00 */
[----:B------:R-:W-:Y:S01]  /*d9e70*/  IMAD.MOV.U32 R58, RZ, RZ, R68 ;  /* 0x000000ffff3a7224 */ /* 0x000fe200078e0044 */
[----:B------:R-:W-:Y:S01]  /*d9e80*/  DFMA R68, R36, -R248, R30 ;  /* 0x800000f82444722b */ /* 0x000fe2000000001e */
[----:B------:R-:W-:-:S02]  /*d9e90*/  IMAD.MOV.U32 R52, RZ, RZ, R66 ;  /* 0x000000ffff347224 */ /* 0x000fc400078e0042 */
[----:B------:R-:W-:Y:S01]  /*d9ea0*/  IMAD.MOV.U32 R53, RZ, RZ, R67 ;  /* 0x000000ffff357224 */ /* 0x000fe200078e0043 */
[----:B------:R-:W-:Y:S01]  /*d9eb0*/  DFMA R4, -R42, R78, R8 ;  /* 0x0000004e2a04722b */ /* 0x000fe20000000108 */
[----:B------:R-:W3:Y:S01]  /*d9ec0*/  LDL.128 R64, [R1+0x5860] ;  /* 0x0058600001407983 */ /* 0x000ee20000100c00 */
[----:B------:R-:W-:Y:S01]  /*d9ed0*/  DFMA R8, -R240, R130, R110 ;  /* 0x00000082f008722b */ /* 0x000fe2000000016e */
[----:B------:R-:W-:Y:S01]  /*d9ee0*/  IMAD.MOV.U32 R42, RZ, RZ, R70 ;  /* 0x000000ffff2a7224 */ /* 0x000fe200078e0046 */
[----:B------:R-:W-:Y:S01]  /*d9ef0*/  DFMA R110, R118, -R238, R106 ;  /* 0x800000ee766e722b */ /* 0x000fe2000000006a */
[----:B------:R-:W-:Y:S01]  /*d9f00*/  IMAD.MOV.U32 R43, RZ, RZ, R71 ;  /* 0x000000ffff2b7224 */ /* 0x000fe200078e0047 */
[----:B------:R-:W-:Y:S01]  /*d9f10*/  DFMA R106, -R250, R116, R68 ;  /* 0x00000074fa6a722b */ /* 0x000fe20000000144 */
[----:B------:R-:W-:Y:S01]  /*d9f20*/  IMAD.MOV.U32 R60, RZ, RZ, R56 ;  /* 0x000000ffff3c7224 */ /* 0x000fe200078e0038 */
[----:B------:R-:W4:Y:S01]  /*d9f30*/  LDL.128 R68, [R1+0x5c90] ;  /* 0x005c900001447983 */ /* 0x000f220000100c00 */
[----:B------:R-:W-:Y:S01]  /*d9f40*/  DFMA R122, -R52, R80, R4 ;  /* 0x00000050347a722b */ /* 0x000fe20000000104 */
[----:B------:R-:W-:-:S02]  /*d9f50*/  IMAD.MOV.U32 R61, RZ, RZ, R57 ;  /* 0x000000ffff3d7224 */ /* 0x000fc400078e0039 */
[----:B------:R-:W2:Y:S04]  /*d9f60*/  LDL.128 R236, [R1+0x60c0] ;  /* 0x0060c00001ec7983 */ /* 0x000ea80000100c00 */
[----:B------:R-:W2:Y:S04]  /*d9f70*/  LDL.128 R248, [R1+0x5e80] ;  /* 0x005e800001f87983 */ /* 0x000ea80000100c00 */
[----:B------:R-:W2:Y:S01]  /*d9f80*/  LDL.LU.64 R30, [R1+0x7800] ;  /* 0x00780000011e7983 */ /* 0x000ea20000300a00 */
[----:B---3--:R-:W-:Y:S01]  /*d9f90*/  MOV R34, R64 ;  /* 0x0000004000227202 */ /* 0x008fe20000000f00 */
[----:B------:R-:W-:-:S06]  /*d9fa0*/  IMAD.MOV.U32 R35, RZ, RZ, R65 ;  /* 0x000000ffff237224 */ /* 0x000fcc00078e0041 */
[----:B------:R-:W-:Y:S01]  /*d9fb0*/  DFMA R72, -R34, R134, R40 ;  /* 0x000000862248722b */ /* 0x000fe20000000128 */
[----:B----4-:R-:W-:Y:S01]  /*d9fc0*/  MOV R54, R68 ;  /* 0x0000004400367202 */ /* 0x010fe20000000f00 */
[----:B------:R-:W-:Y:S01]  /*d9fd0*/  IMAD.MOV.U32 R55, RZ, RZ, R69 ;  /* 0x000000ffff377224 */ /* 0x000fe200078e0045 */
[----:B------:R-:W-:Y:S01]  /*d9fe0*/  MOV R41, R71 ;  /* 0x0000004700297202 */ /* 0x000fe20000000f00 */
[----:B------:R-:W-:Y:S02]  /*d9ff0*/  IMAD.MOV.U32 R40, RZ, RZ, R70 ;  /* 0x000000ffff287224 */ /* 0x000fe400078e0046 */
[----:B------:R-:W3:Y:S01]  /*da000*/  LDL.128 R68, [R1+0x5e70] ;  /* 0x005e700001447983 */ /* 0x000ee20000100c00 */
[----:B------:R-:W-:Y:S01]  /*da010*/  IMAD.MOV.U32 R20, RZ, RZ, R66 ;  /* 0x000000ffff147224 */ /* 0x000fe200078e0042 */
[----:B------:R-:W-:Y:S02]  /*da020*/  MOV R21, R67 ;  /* 0x0000004300157202 */ /* 0x000fe40000000f00 */
[----:B------:R-:W4:Y:S01]  /*da030*/  LDL.128 R64, [R1+0x5f80] ;  /* 0x005f800001407983 */ /* 0x000f220000100c00 */
[----:B---3--:R-:W-:Y:S01]  /*da040*/  IMAD.MOV.U32 R50, RZ, RZ, R68 ;  /* 0x000000ffff327224 */ /* 0x008fe200078e0044 */
[----:B------:R-:W-:Y:S01]  /*da050*/  MOV R34, R70 ;  /* 0x0000004600227202 */ /* 0x000fe20000000f00 */
[----:B------:R-:W-:-:S02]  /*da060*/  IMAD.MOV.U32 R51, RZ, RZ, R69 ;  /* 0x000000ffff337224 */ /* 0x000fc400078e0045 */
[----:B------:R-:W-:Y:S02]  /*da070*/  IMAD.MOV.U32 R35, RZ, RZ, R71 ;  /* 0x000000ffff237224 */ /* 0x000fe400078e0047 */
[----:B------:R-:W3:Y:S01]  /*da080*/  LDL.128 R68, [R1+0x5880] ;  /* 0x0058800001447983 */ /* 0x000ee20000100c00 */
[----:B------:R-:W-:Y:S02]  /*da090*/  DFMA R4, -R172, R136, R12 ;  /* 0x00000088ac04722b */ /* 0x000fe4000000010c */
[----:B------:R-:W-:Y:S02]  /*da0a0*/  DFMA R12, -R244, R126, R128 ;  /* 0x0000007ef40c722b */ /* 0x000fe40000000180 */
[----:B------:R-:W-:Y:S01]  /*da0b0*/  DFMA R128, R46, -R20, R72 ;  /* 0x800000142e80722b */ /* 0x000fe20000000048 */
[----:B----4-:R-:W-:Y:S02]  /*da0c0*/  IMAD.MOV.U32 R18, RZ, RZ, R64 ;  /* 0x000000ffff127224 */ /* 0x010fe400078e0040 */
[----:B---3--:R-:W-:Y:S01]  /*da0d0*/  IMAD.MOV.U32 R20, RZ, RZ, R68 ;  /* 0x000000ffff147224 */ /* 0x008fe200078e0044 */
[----:B------:R-:W-:Y:S01]  /*da0e0*/  MOV R21, R69 ;  /* 0x0000004500157202 */ /* 0x000fe20000000f00 */
[----:B------:R-:W-:-:S02]  /*da0f0*/  IMAD.MOV.U32 R88, RZ, RZ, R70 ;  /* 0x000000ffff587224 */ /* 0x000fc400078e0046 */
[----:B------:R-:W-:Y:S02]  /*da100*/  IMAD.MOV.U32 R89, RZ, RZ, R71 ;  /* 0x000000ffff597224 */ /* 0x000fe400078e0047 */
[----:B------:R-:W3:Y:S01]  /*da110*/  LDL.128 R68, [R1+0x5b40] ;  /* 0x005b400001447983 */ /* 0x000ee20000100c00 */
[----:B------:R-:W-:Y:S01]  /*da120*/  IMAD.MOV.U32 R19, RZ, RZ, R65 ;  /* 0x000000ffff137224 */ /* 0x000fe200078e0041 */
[----:B------:R-:W-:Y:S02]  /*da130*/  DFMA R52, -R242, R124, R8 ;  /* 0x0000007cf234722b */ /* 0x000fe40000000108 */
[----:B------:R-:W-:Y:S02]  /*da140*/  DFMA R56, -R246, R132, R12 ;  /* 0x00000084f638722b */ /* 0x000fe4000000010c */
[----:B------:R-:W-:Y:S01]  /*da150*/  DFMA R4, -R174, R152, R4 ;  /* 0x00000098ae04722b */ /* 0x000fe20000000104 */
[----:B------:R-:W4:Y:S01]  /*da160*/  LDL.128 R244, [R1+0x5f90] ;  /* 0x005f900001f47983 */ /* 0x000f220000100c00 */
[----:B------:R-:W-:Y:S01]  /*da170*/  DFMA R8, -R18, R198, R122 ;  /* 0x000000c61208722b */ /* 0x000fe2000000017a */
[----:B---3--:R-:W-:Y:S01]  /*da180*/  IMAD.MOV.U32 R74, RZ, RZ, R70 ;  /* 0x000000ffff4a7224 */ /* 0x008fe200078e0046 */
[----:B------:R-:W-:Y:S01]  /*da190*/  MOV R18, R68 ;  /* 0x0000004400127202 */ /* 0x000fe20000000f00 */
[----:B------:R-:W-:Y:S01]  /*da1a0*/  IMAD.MOV.U32 R19, RZ, RZ, R69 ;  /* 0x000000ffff137224 */ /* 0x000fe200078e0045 */
[----:B------:R-:W-:-:S02]  /*da1b0*/  MOV R75, R71 ;  /* 0x00000047004b7202 */ /* 0x000fc40000000f00 */
[----:B------:R-:W-:Y:S01]  /*da1c0*/  DFMA R4, -R6, R150, R4 ;  /* 0x000000960604722b */ /* 0x000fe20000000104 */
[----:B------:R-:W3:Y:S01]  /*da1d0*/  LDL.128 R68, [R1+0x5ca0] ;  /* 0x005ca00001447983 */ /* 0x000ee20000100c00 */
[----:B------:R-:W-:Y:S01]  /*da1e0*/  IMAD.MOV.U32 R64, RZ, RZ, R90 ;  /* 0x000000ffff407224 */ /* 0x000fe200078e005a */
[----:B------:R-:W-:Y:S01]  /*da1f0*/  MOV R65, R91 ;  /* 0x0000005b00417202 */ /* 0x000fe20000000f00 */
[----:B------:R-:W-:Y:S01]  /*da200*/  DFMA R72, -R66, R200, R8 ;  /* 0x000000c84248722b */ /* 0x000fe20000000108 */
[----:B------:R-:W2:Y:S01]  /*da210*/  LDL.128 R240, [R1+0x5fa0] ;  /* 0x005fa00001f07983 */ /* 0x000ea20000100c00 */
[----:B------:R-:W-:Y:S02]  /*da220*/  DFMA R12, R188, -R58, R106 ;  /* 0x8000003abc0c722b */ /* 0x000fe4000000006a */
[----:B------:R-:W-:Y:S01]  /*da230*/  DFMA R122, -R50, R126, R52 ;  /* 0x0000007e327a722b */ /* 0x000fe20000000134 */
[----:B------:R-:W2:Y:S01]  /*da240*/  LDL.128 R172, [R1+0x60d0] ;  /* 0x0060d00001ac7983 */ /* 0x000ea20000100c00 */
[----:B------:R-:W-:-:S02]  /*da250*/  DFMA R8, -R54, R134, R56 ;  /* 0x000000863608722b */ /* 0x000fc40000000138 */
[----:B----4-:R-:W-:Y:S01]  /*da260*/  DFMA R72, -R244, R100, R72 ;  /* 0x00000064f448722b */ /* 0x010fe20000000148 */
[----:B------:R-:W4:Y:S01]  /*da270*/  LDL.LU.64 R200, [R1+0x7a28] ;  /* 0x007a280001c87983 */ /* 0x000f220000300a00 */
[----:B------:R-:W-:-:S03]  /*da280*/  DFMA R12, R226, -R42, R12 ;  /* 0x8000002ae20c722b */ /* 0x000fc6000000000c */
[----:B------:R-:W4:Y:S01]  /*da290*/  LDL.LU.64 R198, [R1+0x7c90] ;  /* 0x007c900001c67983 */ /* 0x000f220000300a00 */
[----:B------:R-:W-:Y:S01]  /*da2a0*/  DFMA R8, -R40, R120, R8 ;  /* 0x000000782808722b */ /* 0x000fe20000000108 */
[----:B---3--:R-:W-:Y:S02]  /*da2b0*/  IMAD.MOV.U32 R6, RZ, RZ, R68 ;  /* 0x000000ffff067224 */ /* 0x008fe400078e0044 */
[----:B------:R-:W-:Y:S01]  /*da2c0*/  IMAD.MOV.U32 R7, RZ, RZ, R69 ;  /* 0x000000ffff077224 */ /* 0x000fe200078e0045 */
[----:B------:R-:W-:Y:S02]  /*da2d0*/  DFMA R68, -R64, R144, R4 ;  /* 0x000000904044722b */ /* 0x000fe40000000104 */
[----:B------:R-:W-:Y:S02]  /*da2e0*/  DFMA R4, R230, -R60, R128 ;  /* 0x8000003ce604722b */ /* 0x000fe40000000080 */
[----:B--2---:R-:W-:Y:S01]  /*da2f0*/  DFMA R40, R110, R30, R32 ;  /* 0x0000001e6e28722b */ /* 0x004fe20000000020 */
[----:B------:R-:W4:Y:S03]  /*da300*/  LDL.64 R128, [R1+0x6328] ;  /* 0x0063280001807983 */ /* 0x000f260000100a00 */
[----:B------:R-:W-:-:S02]  /*da310*/  DFMA R68, -R236, R94, R68 ;  /* 0x0000005eec44722b */ /* 0x000fc40000000144 */
[----:B------:R-:W-:Y:S02]  /*da320*/  DFMA R106, -R44, R104, R4 ;  /* 0x000000682c6a722b */ /* 0x000fe40000000104 */
[----:B------:R-:W-:Y:S02]  /*da330*/  DFMA R4, -R34, R132, R122 ;  /* 0x000000842204722b */ /* 0x000fe4000000017a */
[----:B------:R-:W-:Y:S01]  /*da340*/  DFMA R122, -R246, R102, R72 ;  /* 0x00000066f67a722b */ /* 0x000fe20000000148 */
[----:B------:R-:W2:Y:S01]  /*da350*/  LDL.128 R32, [R1+0x5890] ;  /* 0x0058900001207983 */ /* 0x000ea20000100c00 */
[----:B------:R-:W-:Y:S02]  /*da360*/  DFMA R72, -R238, R206, R68 ;  /* 0x000000ceee48722b */ /* 0x000fe40000000144 */
[----:B------:R-:W-:Y:S01]  /*da370*/  DFMA R236, R188, -R20, R106 ;  /* 0x80000014bcec722b */ /* 0x000fe2000000006a */
[----:B------:R-:W-:Y:S01]  /*da380*/  IMAD.MOV.U32 R44, RZ, RZ, R158 ;  /* 0x000000ffff2c7224 */ /* 0x000fe200078e009e */
[----:B------:R-:W-:Y:S01]  /*da390*/  DFMA R106, R234, -R18, R12 ;  /* 0x80000012ea6a722b */ /* 0x000fe2000000000c */
[----:B------:R-:W-:Y:S01]  /*da3a0*/  MOV R45, R159 ;  /* 0x0000009f002d7202 */ /* 0x000fe20000000f00 */
[----:B------:R-:W-:Y:S01]  /*da3b0*/  DFMA R68, -R6, R104, R8 ;  /* 0x000000680644722b */ /* 0x000fe20000000108 */
[----:B------:R-:W3:Y:S01]  /*da3c0*/  LDL.128 R244, [R1+0x5fc0] ;  /* 0x005fc00001f47983 */ /* 0x000ee20000100c00 */
[----:B------:R-:W-:-:S03]  /*da3d0*/  DFMA R12, -R248, R134, R4 ;  /* 0x00000086f80c722b */ /* 0x000fc60000000104 */
[----:B------:R-:W4:Y:S02]  /*da3e0*/  LDL.128 R4, [R1+0x5b50] ;  /* 0x005b500001047983 */ /* 0x000f240000100c00 */
[----:B----4-:R-:W-:Y:S01]  /*da3f0*/  IMAD.MOV.U32 R64, RZ, RZ, R4 ;  /* 0x000000ffff407224 */ /* 0x010fe200078e0004 */
[----:B------:R-:W-:Y:S01]  /*da400*/  MOV R30, R6 ;  /* 0x00000006001e7202 */ /* 0x000fe20000000f00 */
[----:B------:R-:W-:Y:S02]  /*da410*/  IMAD.MOV.U32 R65, RZ, RZ, R5 ;  /* 0x000000ffff417224 */ /* 0x000fe400078e0005 */
[----:B------:R-:W-:Y:S02]  /*da420*/  IMAD.MOV.U32 R31, RZ, RZ, R7 ;  /* 0x000000ffff1f7224 */ /* 0x000fe400078e0007 */
[----:B------:R-:W4:Y:S02]  /*da430*/  LDL.128 R4, [R1+0x5cb0] ;  /* 0x005cb00001047983 */ /* 0x000f240000100c00 */
[----:B----4-:R-:W-:Y:S01]  /*da440*/  IMAD.MOV.U32 R60, RZ, RZ, R4 ;  /* 0x000000ffff3c7224 */ /* 0x010fe200078e0004 */
[----:B------:R-:W-:Y:S01]  /*da450*/  MOV R61, R5 ;  /* 0x00000005003d7202 */ /* 0x000fe20000000f00 */
[----:B------:R-:W-:-:S02]  /*da460*/  IMAD.MOV.U32 R54, RZ, RZ, R6 ;  /* 0x000000ffff367224 */ /* 0x000fc400078e0006 */
[----:B------:R-:W-:Y:S02]  /*da470*/  IMAD.MOV.U32 R55, RZ, RZ, R7 ;  /* 0x000000ffff377224 */ /* 0x000fe400078e0007 */
[----:B------:R-:W4:Y:S02]  /*da480*/  LDL.128 R4, [R1+0x5e90] ;  /* 0x005e900001047983 */ /* 0x000f240000100c00 */
[----:B----4-:R-:W-:Y:S01]  /*da490*/  MOV R42, R4 ;  /* 0x00000004002a7202 */ /* 0x010fe20000000f00 */
[----:B------:R-:W-:Y:S01]  /*da4a0*/  IMAD.MOV.U32 R43, RZ, RZ, R5 ;  /* 0x000000ffff2b7224 */ /* 0x000fe200078e0005 */
[----:B------:R-:W-:Y:S01]  /*da4b0*/  MOV R59, R7 ;  /* 0x00000007003b7202 */ /* 0x000fe20000000f00 */
[----:B------:R-:W-:Y:S02]  /*da4c0*/  IMAD.MOV.U32 R58, RZ, RZ, R6 ;  /* 0x000000ffff3a7224 */ /* 0x000fe400078e0006 */
[----:B------:R-:W4:Y:S01]  /*da4d0*/  LDL.128 R4, [R1+0x5fb0] ;  /* 0x005fb00001047983 */ /* 0x000f220000100c00 */
[----:B--2---:R-:W-:Y:S01]  /*da4e0*/  MOV R66, R32 ;  /* 0x0000002000427202 */ /* 0x004fe20000000f00 */
[----:B------:R-:W-:-:S02]  /*da4f0*/  IMAD.MOV.U32 R67, RZ, RZ, R33 ;  /* 0x000000ffff437224 */ /* 0x000fc400078e0021 */
[----:B----4-:R-:W-:Y:S01]  /*da500*/  IMAD.MOV.U32 R32, RZ, RZ, R4 ;  /* 0x000000ffff207224 */ /* 0x010fe200078e0004 */
[----:B------:R-:W-:Y:S01]  /*da510*/  MOV R52, R6 ;  /* 0x0000000600347202 */ /* 0x000fe20000000f00 */
[----:B------:R-:W-:Y:S02]  /*da520*/  IMAD.MOV.U32 R33, RZ, RZ, R5 ;  /* 0x000000ffff217224 */ /* 0x000fe400078e0005 */
[----:B------:R-:W-:Y:S02]  /*da530*/  IMAD.MOV.U32 R53, RZ, RZ, R7 ;  /* 0x000000ffff357224 */ /* 0x000fe400078e0007 */
[----:B------:R-:W2:Y:S01]  /*da540*/  LDL.128 R4, [R1+0x60e0] ;  /* 0x0060e00001047983 */ /* 0x000ea20000100c00 */
[----:B------:R-:W-:Y:S02]  /*da550*/  DFMA R8, -R240, R96, R122 ;  /* 0x00000060f008722b */ /* 0x000fe4000000017a */
[----:B------:R-:W-:Y:S02]  /*da560*/  DFMA R122, R234, -R88, R236 ;  /* 0x80000058ea7a722b */ /* 0x000fe400000000ec */
[----:B------:R-:W-:Y:S01]  /*da570*/  DFMA R106, R2, -R74, R106 ;  /* 0x8000004a026a722b */ /* 0x000fe2000000006a */
[----:B------:R-:W4:Y:S01]  /*da580*/  LDL.128 R88, [R1+0x6100] ;  /* 0x0061000001587983 */ /* 0x000f220000100c00 */
[----:B------:R-:W-:Y:S01]  /*da590*/  IMAD.MOV.U32 R56, RZ, RZ, R34 ;  /* 0x000000ffff387224 */ /* 0x000fe200078e0022 */
[----:B------:R-:W-:-:S02]  /*da5a0*/  MOV R57, R35 ;  /* 0x0000002300397202 */ /* 0x000fc40000000f00 */
[----:B------:R-:W3:Y:S01]  /*da5b0*/  LDL.128 R236, [R1+0x6340] ;  /* 0x0063400001ec7983 */ /* 0x000ee20000100c00 */
[----:B--2---:R-:W-:Y:S01]  /*da5c0*/  IMAD.MOV.U32 R20, RZ, RZ, R4 ;  /* 0x000000ffff147224 */ /* 0x004fe200078e0004 */
[----:B------:R-:W-:Y:S01]  /*da5d0*/  MOV R21, R5 ;  /* 0x0000000500157202 */ /* 0x000fe20000000f00 */
[----:B------:R-:W-:Y:S02]  /*da5e0*/  DFMA R4, R208, -R172, R72 ;  /* 0x800000acd004722b */ /* 0x000fe40000000048 */
[----:B------:R-:W-:Y:S02]  /*da5f0*/  DFMA R72, -R70, R116, R68 ;  /* 0x000000744648722b */ /* 0x000fe40000000144 */
[----:B------:R-:W-:Y:S02]  /*da600*/  DFMA R68, R194, -R250, R12 ;  /* 0x800000fac244722b */ /* 0x000fe4000000000c */
[----:B------:R-:W-:Y:S01]  /*da610*/  DFMA R12, -R242, R98, R8 ;  /* 0x00000062f20c722b */ /* 0x000fe20000000108 */
[----:B------:R-:W-:Y:S01]  /*da620*/  IMAD.MOV.U32 R50, RZ, RZ, R6 ;  /* 0x000000ffff327224 */ /* 0x000fe200078e0006 */
[----:B------:R-:W-:Y:S01]  /*da630*/  DFMA R8, R16, -R174, R4 ;  /* 0x800000ae1008722b */ /* 0x000fe20000000004 */
[----:B------:R-:W-:Y:S01]  /*da640*/  IMAD.MOV.U32 R51, RZ, RZ, R7 ;  /* 0x000000ffff337224 */ /* 0x000fe200078e0007 */
[----:B------:R-:W-:Y:S01]  /*da650*/  DFMA R4, -R128, R170, R200 ;  /* 0x000000aa8004722b */ /* 0x000fe200000001c8 */
[----:B------:R-:W-:Y:S01]  /*da660*/  MOV R6, R156 ;  /* 0x0000009c00067202 */ /* 0x000fe20000000f00 */
[----:B------:R-:W-:Y:S01]  /*da670*/  DFMA R128, R2, -R66, R122 ;  /* 0x800000420280722b */ /* 0x000fe2000000007a */
[----:B------:R-:W-:Y:S01]  /*da680*/  IMAD.MOV.U32 R7, RZ, RZ, R157 ;  /* 0x000000ffff077224 */ /* 0x000fe200078e009d */
[----:B------:R-:W-:Y:S01]  /*da690*/  DFMA R122, R62, -R64, R106 ;  /* 0x800000403e7a722b */ /* 0x000fe2000000006a */
[----:B------:R-:W2:Y:S04]  /*da6a0*/  LDL.128 R156, [R1+0x5ea0] ;  /* 0x005ea000019c7983 */ /* 0x000ea80000100c00 */
[----:B------:R-:W3:Y:S01]  /*da6b0*/  LDL.128 R64, [R1+0x5b60] ;  /* 0x005b600001407983 */ /* 0x000ee20000100c00 */
[----:B------:R-:W-:-:S02]  /*da6c0*/  DFMA R106, R226, -R60, R72 ;  /* 0x8000003ce26a722b */ /* 0x000fc40000000048 */
[----:B------:R-:W-:Y:S01]  /*da6d0*/  DFMA R72, R24, -R42, R68 ;  /* 0x8000002a1848722b */ /* 0x000fe20000000044 */
[----:B------:R-:W2:Y:S01]  /*da6e0*/  LDL.128 R248, [R1+0x5cc0] ;  /* 0x005cc00001f87983 */ /* 0x000ea20000100c00 */
[----:B------:R-:W-:Y:S02]  /*da6f0*/  DFMA R68, -R32, R202, R12 ;  /* 0x000000ca2044722b */ /* 0x000fe4000000010c */
[----:B------:R-:W-:Y:S01]  /*da700*/  DFMA R12, -R20, R108, R8 ;  /* 0x0000006c140c722b */ /* 0x000fe20000000108 */
[----:B------:R-:W2:Y:S01]  /*da710*/  LDL.128 R240, [R1+0x60f0] ;  /* 0x0060f00001f07983 */ /* 0x000ea20000100c00 */
[----:B------:R-:W-:Y:S02]  /*da720*/  DFMA R8, R38, -R6, R4 ;  /* 0x800000062608722b */ /* 0x000fe40000000004 */
[----:B------:R-:W-:Y:S01]  /*da730*/  DFMA R4, -R58, R120, R72 ;  /* 0x000000783a04722b */ /* 0x000fe20000000148 */
[----:B------:R-:W2:Y:S01]  /*da740*/  LDL.128 R172, [R1+0x58a0] ;  /* 0x0058a00001ac7983 */ /* 0x000ea20000100c00 */
[----:B------:R-:W-:-:S02]  /*da750*/  DFMA R72, R234, -R54, R106 ;  /* 0x80000036ea48722b */ /* 0x000fc4000000006a */
[----:B------:R-:W-:Y:S01]  /*da760*/  DFMA R68, R48, -R52, R68 ;  /* 0x800000343044722b */ /* 0x000fe20000000044 */
[----:B------:R-:W2:Y:S04]  /*da770*/  LDL.LU.64 R200, [R1+0x79d8] ;  /* 0x0079d80001c87983 */ /* 0x000ea80000300a00 */
[----:B------:R-:W2:Y:S01]  /*da780*/  LDL.128 R52, [R1+0x5cd0] ;  /* 0x005cd00001347983 */ /* 0x000ea20000100c00 */
[----:B------:R-:W-:Y:S01]  /*da790*/  DFMA R128, R62, -R56, R128 ;  /* 0x800000383e80722b */ /* 0x000fe20000000080 */
[----:B----4-:R-:W-:Y:S01]  /*da7a0*/  MOV R60, R90 ;  /* 0x0000005a003c7202 */ /* 0x010fe20000000f00 */
[----:B------:R-:W-:Y:S01]  /*da7b0*/  IMAD.MOV.U32 R61, RZ, RZ, R91 ;  /* 0x000000ffff3d7224 */ /* 0x000fe200078e005b */
[----:B------:R-:W-:Y:S01]  /*da7c0*/  DFMA R30, R118, -R30, R122 ;  /* 0x8000001e761e722b */ /* 0x000fe2000000007a */
[----:B------:R-:W4:Y:S01]  /*da7d0*/  LDL.LU.64 R202, [R1+0x79f0] ;  /* 0x0079f00001ca7983 */ /* 0x000f220000300a00 */
[----:B---3--:R-:W-:Y:S01]  /*da7e0*/  IMAD.MOV.U32 R20, RZ, RZ, R64 ;  /* 0x000000ffff147224 */ /* 0x008fe200078e0040 */
[----:B------:R-:W-:Y:S01]  /*da7f0*/  MOV R21, R65 ;  /* 0x0000004100157202 */ /* 0x000fe20000000f00 */
[----:B------:R-:W-:-:S02]  /*da800*/  IMAD.MOV.U32 R32, RZ, RZ, R66 ;  /* 0x000000ffff207224 */ /* 0x000fc400078e0042 */
[----:B------:R-:W-:Y:S02]  /*da810*/  IMAD.MOV.U32 R33, RZ, RZ, R67 ;  /* 0x000000ffff217224 */ /* 0x000fe400078e0043 */
[----:B------:R-:W3:Y:S01]  /*da820*/  LDL.128 R64, [R1+0x5eb0] ;  /* 0x005eb00001407983 */ /* 0x000ee20000100c00 */
[----:B--2---:R-:W-:Y:S02]  /*da830*/  IMAD.MOV.U32 R56, RZ, RZ, R52 ;  /* 0x000000ffff387224 */ /* 0x004fe400078e0034 */
[----:B------:R-:W-:Y:S02]  /*da840*/  IMAD.MOV.U32 R57, RZ, RZ, R53 ;  /* 0x000000ffff397224 */ /* 0x000fe400078e0035 */
[----:B------:R-:W-:Y:S02]  /*da850*/  IMAD.MOV.U32 R52, RZ, RZ, R88 ;  /* 0x000000ffff347224 */ /* 0x000fe400078e0058 */
[----:B------:R-:W-:Y:S02]  /*da860*/  IMAD.MOV.U32 R53, RZ, RZ, R89 ;  /* 0x000000ffff357224 */ /* 0x000fe400078e0059 */
[----:B------:R-:W2:Y:S01]  /*da870*/  LDL.128 R88, [R1+0x6350] ;  /* 0x0063500001587983 */ /* 0x000ea20000100c00 */
[----:B------:R-:W-:-:S02]  /*da880*/  IMAD.MOV.U32 R18, RZ, RZ, R156 ;  /* 0x000000ffff127224 */ /* 0x000fc400078e009c */
[----:B------:R-:W-:Y:S01]  /*da890*/  IMAD.MOV.U32 R19, RZ, RZ, R157 ;  /* 0x000000ffff137224 */ /* 0x000fe200078e009d */
[----:B------:R-:W-:Y:S01]  /*da8a0*/  DFMA R8, R224, -R44, R8 ;  /* 0x8000002ce008722b */ /* 0x000fe20000000008 */
[----:B------:R-:W-:Y:S01]  /*da8b0*/  MOV R34, R158 ;  /* 0x0000009e00227202 */ /* 0x000fe20000000f00 */
[----:B------:R-:W-:Y:S01]  /*da8c0*/  IMAD.MOV.U32 R35, RZ, RZ, R159 ;  /* 0x000000ffff237224 */ /* 0x000fe200078e009f */
[----:B------:R-:W-:Y:S02]  /*da8d0*/  DFMA R72, R2, -R248, R72 ;  /* 0x800000f80248722b */ /* 0x000fe40000000048 */
[----:B------:R-:W-:Y:S02]  /*da8e0*/  DFMA R12, R84, -R50, R12 ;  /* 0x80000032540c722b */ /* 0x000fe4000000000c */
[----:B------:R-:W-:Y:S01]  /*da8f0*/  DFMA R68, R26, -R244, R68 ;  /* 0x800000f41a44722b */ /* 0x000fe20000000044 */
[----:B------:R-:W-:Y:S01]  /*da900*/  MOV R70, R54 ;  /* 0x0000003600467202 */ /* 0x000fe20000000f00 */
[----:B------:R-:W-:Y:S01]  /*da910*/  DFMA R4, -R18, R104, R4 ;  /* 0x000000681204722b */ /* 0x000fe20000000104 */
[----:B------:R-:W-:Y:S01]  /*da920*/  IMAD.MOV.U32 R71, RZ, RZ, R55 ;  /* 0x000000ffff477224 */ /* 0x000fe200078e0037 */
[----:B------:R-:W-:Y:S01]  /*da930*/  DFMA R8, -R236, R148, R8 ;  /* 0x00000094ec08722b */ /* 0x000fe20000000108 */
[----:B------:R-:W4:Y:S05]  /*da940*/  LDL.128 R156, [R1+0x6140] ;  /* 0x00614000019c7983 */ /* 0x000f2a0000100c00 */
[----:B------:R-:W-:-:S02]  /*da950*/  DFMA R4, R36, -R34, R4 ;  /* 0x800000222404722b */ /* 0x000fc40000000004 */
[----:B------:R-:W-:Y:S01]  /*da960*/  DFMA R58, R62, -R250, R72 ;  /* 0x800000fa3e3a722b */ /* 0x000fe20000000048 */
[----:B------:R-:W4:Y:S01]  /*da970*/  LDL.LU.64 R34, [R1+0x7868] ;  /* 0x0078680001227983 */ /* 0x000f220000300a00 */
[----:B------:R-:W-:Y:S02]  /*da980*/  DFMA R72, -R238, R216, R8 ;  /* 0x000000d8ee48722b */ /* 0x000fe40000000108 */
[----:B------:R-:W-:Y:S01]  /*da990*/  DFMA R8, R28, -R20, R30 ;  /* 0x800000141c08722b */ /* 0x000fe2000000001e */
[----:B------:R-:W4:Y:S04]  /*da9a0*/  LDL.128 R248, [R1+0x5ce0] ;  /* 0x005ce00001f87983 */ /* 0x000f280000100c00 */
[----:B------:R-:W4:Y:S01]  /*da9b0*/  LDL.64 R30, [R1+0x5b70] ;  /* 0x005b7000011e7983 */ /* 0x000f220000100a00 */
[----:B---3--:R-:W-:Y:S01]  /*da9c0*/  MOV R6, R64 ;  /* 0x0000004000067202 */ /* 0x008fe20000000f00 */
[----:B------:R-:W-:Y:S01]  /*da9d0*/  IMAD.MOV.U32 R7, RZ, RZ, R65 ;  /* 0x000000ffff077224 */ /* 0x000fe200078e0041 */
[----:B------:R-:W-:Y:S01]  /*da9e0*/  MOV R43, R67 ;  /* 0x00000043002b7202 */ /* 0x000fe20000000f00 */
[----:B------:R-:W-:-:S02]  /*da9f0*/  IMAD.MOV.U32 R42, RZ, RZ, R66 ;  /* 0x000000ffff2a7224 */ /* 0x000fc400078e0042 */
[----:B--2---:R-:W-:Y:S01]  /*daa00*/  IMAD.MOV.U32 R44, RZ, RZ, R90 ;  /* 0x000000ffff2c7224 */ /* 0x004fe200078e005a */
[----:B------:R-:W2:Y:S01]  /*daa10*/  LDL.128 R64, [R1+0x5fd0] ;  /* 0x005fd00001407983 */ /* 0x000ea20000100c00 */
[----:B------:R-:W-:Y:S01]  /*daa20*/  DFMA R4, -R6, R116, R4 ;  /* 0x000000740604722b */ /* 0x000fe20000000104 */
[----:B------:R-:W-:Y:S01]  /*daa30*/  IMAD.MOV.U32 R18, RZ, RZ, R88 ;  /* 0x000000ffff127224 */ /* 0x000fe200078e0058 */
[----:B------:R-:W-:Y:S01]  /*daa40*/  MOV R19, R89 ;  /* 0x0000005900137202 */ /* 0x000fe20000000f00 */
[----:B------:R-:W-:Y:S01]  /*daa50*/  IMAD.MOV.U32 R45, RZ, RZ, R91 ;  /* 0x000000ffff2d7224 */ /* 0x000fe200078e005b */
[----:B------:R-:W-:Y:S01]  /*daa60*/  DFMA R12, -R240, R130, R12 ;  /* 0x00000082f00c722b */ /* 0x000fe2000000010c */
[----:B------:R-:W3:Y:S03]  /*daa70*/  LDL.128 R88, [R1+0x5ed0] ;  /* 0x005ed00001587983 */ /* 0x000ee60000100c00 */
[----:B------:R-:W-:Y:S01]  /*daa80*/  DFMA R42, R188, -R42, R4 ;  /* 0x8000002abc2a722b */ /* 0x000fe20000000004 */
[----:B------:R-:W3:Y:S01]  /*daa90*/  LDL.LU.64 R20, [R1+0x78c8] ;  /* 0x0078c80001147983 */ /* 0x000ee20000300a00 */
[----:B------:R-:W-:-:S03]  /*daaa0*/  DFMA R4, R22, -R18, R72 ;  /* 0x800000121604722b */ /* 0x000fc60000000048 */
[----:B------:R-:W3:Y:S01]  /*daab0*/  LDL.128 R72, [R1+0x6370] ;  /* 0x0063700001487983 */ /* 0x000ee20000100c00 */
[----:B------:R-:W-:Y:S02]  /*daac0*/  DFMA R106, R118, -R172, R128 ;  /* 0x800000ac766a722b */ /* 0x000fe40000000080 */
[----:B------:R-:W-:Y:S01]  /*daad0*/  DFMA R128, -R246, R130, R68 ;  /* 0x00000082f680722b */ /* 0x000fe20000000144 */
[----:B------:R-:W3:Y:S01]  /*daae0*/  LDL.128 R236, [R1+0x6110] ;  /* 0x0061100001ec7983 */ /* 0x000ee20000100c00 */
[----:B------:R-:W-:Y:S02]  /*daaf0*/  DFMA R122, -R242, R124, R12 ;  /* 0x0000007cf27a722b */ /* 0x000fe4000000010c */
[C---:B------:R-:W-:Y:S01]  /*dab00*/  DFMA R32, R110.reuse, -R32, R8 ;  /* 0x800000206e20722b */ /* 0x040fe20000000008 */
[----:B------:R-:W3:Y:S01]  /*dab10*/  LDL.128 R240, [R1+0x5fe0] ;  /* 0x005fe00001f07983 */ /* 0x000ee20000100c00 */
[----:B------:R-:W-:-:S03]  /*dab20*/  DFMA R106, R110, -R174, R106 ;  /* 0x800000ae6e6a722b */ /* 0x000fc6000000006a */
[----:B------:R-:W3:Y:S01]  /*dab30*/  LDL.128 R244, [R1+0x5ec0] ;  /* 0x005ec00001f47983 */ /* 0x000ee20000100c00 */
[----:B------:R-:W-:-:S03]  /*dab40*/  DFMA R8, -R52, R132, R122 ;  /* 0x000000843408722b */ /* 0x000fc6000000017a */
[----:B------:R-:W3:Y:S04]  /*dab50*/  LDL.128 R172, [R1+0x6360] ;  /* 0x0063600001ac7983 */ /* 0x000ee80000100c00 */
[----:B------:R-:W3:Y:S01]  /*dab60*/  LDL.64 R216, [R1+0x7b28] ;  /* 0x007b280001d87983 */ /* 0x000ee20000100a00 */
[----:B--2---:R-:W-:Y:S01]  /*dab70*/  IMAD.MOV.U32 R54, RZ, RZ, R64 ;  /* 0x000000ffff367224 */ /* 0x004fe200078e0040 */
[----:B------:R-:W-:-:S06]  /*dab80*/  MOV R55, R65 ;  /* 0x0000004100377202 */ /* 0x000fcc0000000f00 */
[----:B------:R-:W-:Y:S01]  /*dab90*/  DFMA R12, -R54, R124, R128 ;  /* 0x0000007c360c722b */ /* 0x000fe20000000180 */
[----:B------:R-:W2:Y:S01]  /*daba0*/  LDL.128 R52, [R1+0x5ff0] ;  /* 0x005ff00001347983 */ /* 0x000ea20000100c00 */
[C---:B----4-:R-:W-:Y:S01]  /*dabb0*/  DFMA R128, R106.reuse, R34, R40 ;  /* 0x000000226a80722b */ /* 0x050fe20000000028 */
[----:B---3--:R-:W-:Y:S01]  /*dabc0*/  MOV R6, R88 ;  /* 0x0000005800067202 */ /* 0x008fe20000000f00 */
[----:B------:R-:W-:Y:S02]  /*dabd0*/  IMAD.MOV.U32 R7, RZ, RZ, R89 ;  /* 0x000000ffff077224 */ /* 0x000fe400078e0059 */
[----:B------:R-:W-:Y:S02]  /*dabe0*/  IMAD.MOV.U32 R18, RZ, RZ, R72 ;  /* 0x000000ffff127224 */ /* 0x000fe400078e0048 */
[----:B------:R-:W-:Y:S01]  /*dabf0*/  IMAD.MOV.U32 R19, RZ, RZ, R73 ;  /* 0x000000ffff137224 */ /* 0x000fe200078e0049 */
[----:B------:R-:W-:Y:S01]  /*dac00*/  DFMA R72, R106, -R30, R32 ;  /* 0x8000001e6a48722b */ /* 0x000fe20000000020 */
[----:B------:R-:W-:Y:S01]  /*dac10*/  IMAD.MOV.U32 R50, RZ, RZ, R90 ;  /* 0x000000ffff327224 */ /* 0x000fe200078e005a */
[----:B------:R-:W-:Y:S01]  /*dac20*/  MOV R51, R91 ;  /* 0x0000005b00337202 */ /* 0x000fe20000000f00 */
[----:B------:R-:W3:Y:S04]  /*dac30*/  LDL.128 R32, [R1+0x6430] ;  /* 0x0064300001207983 */ /* 0x000ee80000100c00 */
[----:B------:R-:W4:Y:S01]  /*dac40*/  LDL.128 R88, [R1+0x5ee0] ;  /* 0x005ee00001587983 */ /* 0x000f220000100c00 */
[----:B------:R-:W-:-:S02]  /*dac50*/  DFMA R68, R118, -R56, R58 ;  /* 0x800000387644722b */ /* 0x000fc4000000003a */
[----:B------:R-:W-:-:S06]  /*dac60*/  DFMA R12, -R66, R126, R12 ;  /* 0x0000007e420c722b */ /* 0x000fcc000000010c */
[----:B------:R-:W-:Y:S02]  /*dac70*/  DFMA R68, R28, -R70, R68 ;  /* 0x800000461c44722b */ /* 0x000fe40000000044 */
[----:B------:R-:W-:Y:S01]  /*dac80*/  DFMA R30, R72, R20, R128 ;  /* 0x00000014481e722b */ /* 0x000fe20000000080 */
[----:B------:R-:W4:Y:S05]  /*dac90*/  LDL.64 R128, [R1+0x61d8] ;  /* 0x0061d80001807983 */ /* 0x000f2a0000100a00 */
[----:B------:R-:W-:Y:S01]  /*daca0*/  DFMA R122, R110, -R248, R68 ;  /* 0x800000f86e7a722b */ /* 0x000fe20000000044 */
[----:B------:R-:W4:Y:S01]  /*dacb0*/  LDL.LU.64 R20, [R1+0x7910] ;  /* 0x0079100001147983 */ /* 0x000f220000300a00 */
[----:B------:R-:W-:-:S02]  /*dacc0*/  DFMA R68, -R240, R120, R12 ;  /* 0x00000078f044722b */ /* 0x000fc4000000010c */
[----:B------:R-:W-:-:S04]  /*dacd0*/  DFMA R4, R228, -R44, R4 ;  /* 0x8000002ce404722b */ /* 0x000fc80000000004 */
[----:B------:R-:W-:Y:S02]  /*dace0*/  DFMA R44, R106, -R250, R122 ;  /* 0x800000fa6a2c722b */ /* 0x000fe4000000007a */
[----:B------:R-:W-:Y:S01]  /*dacf0*/  DFMA R68, -R242, R104, R68 ;  /* 0x00000068f244722b */ /* 0x000fe20000000144 */
[----:B------:R-:W4:Y:S04]  /*dad00*/  LDL.128 R248, [R1+0x6000] ;  /* 0x0060000001f87983 */ /* 0x000f280000100c00 */
[----:B------:R-:W4:Y:S01]  /*dad10*/  LDL.128 R240, [R1+0x61e0] ;  /* 0x0061e00001f07983 */ /* 0x000f220000100c00 */
[----:B--2---:R-:W-:Y:S01]  /*dad20*/  IMAD.MOV.U32 R58, RZ, RZ, R52 ;  /* 0x000000ffff3a7224 */ /* 0x004fe200078e0034 */
[----:B------:R-:W-:Y:S01]  /*dad30*/  MOV R64, R54 ;  /* 0x0000003600407202 */ /* 0x000fe20000000f00 */
[----:B------:R-:W-:-:S02]  /*dad40*/  IMAD.MOV.U32 R59, RZ, RZ, R53 ;  /* 0x000000ffff3b7224 */ /* 0x000fc400078e0035 */
[----:B------:R-:W-:Y:S02]  /*dad50*/  IMAD.MOV.U32 R65, RZ, RZ, R55 ;  /* 0x000000ffff417224 */ /* 0x000fe400078e0037 */
[----:B------:R-:W2:Y:S04]  /*dad60*/  LDL.128 R52, [R1+0x6120] ;  /* 0x0061200001347983 */ /* 0x000ea80000100c00 */
[----:B---3--:R0:W-:Y:S01]  /*dad70*/  STL.64 [R1+0x7af0], R32 ;  /* 0x007af02001007387 */ /* 0x0081e20000100a00 */
[----:B------:R-:W-:Y:S01]  /*dad80*/  IMAD.MOV.U32 R40, RZ, RZ, R34 ;  /* 0x000000ffff287224 */ /* 0x000fe200078e0022 */
[----:B------:R-:W-:Y:S01]  /*dad90*/  MOV R41, R35 ;  /* 0x0000002300297202 */ /* 0x000fe20000000f00 */
[----:B----4-:R-:W-:Y:S02]  /*dada0*/  IMAD.MOV.U32 R34, RZ, RZ, R88 ;  /* 0x000000ffff227224 */ /* 0x010fe400078e0058 */
[----:B------:R-:W-:Y:S01]  /*dadb0*/  IMAD.MOV.U32 R35, RZ, RZ, R89 ;  /* 0x000000ffff237224 */ /* 0x000fe200078e0059 */
[----:B0-----:R-:W-:Y:S01]  /*dadc0*/  MOV R32, R90 ;  /* 0x0000005a00207202 */ /* 0x001fe20000000f00 */
[----:B------:R-:W-:-:S02]  /*dadd0*/  IMAD.MOV.U32 R33, RZ, RZ, R91 ;  /* 0x000000ffff217224 */ /* 0x000fc400078e005b */
[----:B------:R-:W3:Y:S01]  /*dade0*/  LDL.128 R88, [R1+0x5ef0] ;  /* 0x005ef00001587983 */ /* 0x000ee20000100c00 */
[----:B------:R-:W-:Y:S02]  /*dadf0*/  DFMA R8, -R60, R134, R8 ;  /* 0x000000863c08722b */ /* 0x000fe40000000108 */
[----:B------:R-:W-:Y:S02]  /*dae00*/  DFMA R244, R226, -R244, R42 ;  /* 0x800000f4e2f4722b */ /* 0x000fe4000000002a */
[----:B------:R-:W-:Y:S01]  /*dae10*/  DFMA R68, -R58, R116, R68 ;  /* 0x000000743a44722b */ /* 0x000fe20000000144 */
[----:B------:R-:W4:Y:S03]  /*dae20*/  LDL.64 R42, [R1+0x5cf0] ;  /* 0x005cf000012a7983 */ /* 0x000f260000100a00 */
[----:B------:R-:W-:Y:S02]  /*dae30*/  DFMA R12, R140, -R236, R8 ;  /* 0x800000ec8c0c722b */ /* 0x000fe40000000008 */
[----:B------:R-:W-:-:S02]  /*dae40*/  DFMA R8, R208, -R172, R4 ;  /* 0x800000acd008722b */ /* 0x000fc40000000004 */
[----:B------:R-:W-:Y:S01]  /*dae50*/  DFMA R4, R234, -R246, R244 ;  /* 0x800000f6ea04722b */ /* 0x000fe200000000f4 */
[----:B------:R-:W4:Y:S03]  /*dae60*/  LDL.128 R244, [R1+0x6130] ;  /* 0x0061300001f47983 */ /* 0x000f260000100c00 */
[----:B------:R-:W-:Y:S02]  /*dae70*/  DFMA R122, R46, -R238, R12 ;  /* 0x800000ee2e7a722b */ /* 0x000fe4000000000c */
[----:B------:R-:W-:Y:S01]  /*dae80*/  DFMA R12, R16, -R174, R8 ;  /* 0x800000ae100c722b */ /* 0x000fe20000000008 */
[----:B------:R-:W4:Y:S01]  /*dae90*/  LDL.128 R236, [R1+0x6380] ;  /* 0x0063800001ec7983 */ /* 0x000f220000100c00 */
[----:B------:R-:W-:-:S03]  /*daea0*/  DFMA R4, R2, -R6, R4 ;  /* 0x800000060204722b */ /* 0x000fc60000000004 */
[----:B------:R-:W4:Y:S05]  /*daeb0*/  LDL.128 R172, [R1+0x6440] ;  /* 0x0064400001ac7983 */ /* 0x000f2a0000100c00 */
[----:B------:R-:W-:Y:S02]  /*daec0*/  DFMA R50, R62, -R50, R4 ;  /* 0x800000323e32722b */ /* 0x000fe40000000004 */
[----:B------:R-:W-:-:S06]  /*daed0*/  DFMA R4, R176, -R18, R12 ;  /* 0x80000012b004722b */ /* 0x000fcc000000000c */
[----:B------:R-:W-:Y:S01]  /*daee0*/  DFMA R34, R118, -R34, R50 ;  /* 0x800000227622722b */ /* 0x000fe20000000032 */
[----:B--2---:R-:W-:Y:S01]  /*daef0*/  IMAD.MOV.U32 R56, RZ, RZ, R52 ;  /* 0x000000ffff387224 */ /* 0x004fe200078e0034 */
[----:B------:R-:W-:Y:S01]  /*daf00*/  MOV R57, R53 ;  /* 0x0000003500397202 */ /* 0x000fe20000000f00 */
[----:B------:R-:W-:Y:S01]  /*daf10*/  IMAD.MOV.U32 R53, RZ, RZ, R75 ;  /* 0x000000ffff357224 */ /* 0x000fe200078e004b */
[----:B------:R-:W-:-:S04]  /*daf20*/  MOV R52, R74 ;  /* 0x0000004a00347202 */ /* 0x000fc80000000f00 */
[----:B------:R-:W-:Y:S02]  /*daf30*/  DFMA R8, R194, -R56, R122 ;  /* 0x80000038c208722b */ /* 0x000fe4000000007a */
[----:B------:R-:W-:Y:S01]  /*daf40*/  DFMA R122, R226, -R64, R68 ;  /* 0x80000040e27a722b */ /* 0x000fe20000000044 */
[----:B------:R-:W2:Y:S05]  /*daf50*/  LDL.128 R56, [R1+0x6010] ;  /* 0x0060100001387983 */ /* 0x000eaa0000100c00 */
[----:B------:R-:W-:Y:S02]  /*daf60*/  DFMA R12, R230, -R54, R8 ;  /* 0x80000036e60c722b */ /* 0x000fe40000000008 */
[----:B------:R-:W-:-:S02]  /*daf70*/  DFMA R8, R84, -R52, R4 ;  /* 0x800000345408722b */ /* 0x000fc40000000004 */
[----:B------:R-:W-:Y:S02]  /*daf80*/  DFMA R4, -R128, R216, R200 ;  /* 0x000000d88004722b */ /* 0x000fe400000001c8 */
[----:B------:R-:W-:Y:S01]  /*daf90*/  DFMA R248, R234, -R248, R122 ;  /* 0x800000f8eaf8722b */ /* 0x000fe2000000007a */
[----:B---3--:R-:W-:Y:S01]  /*dafa0*/  IMAD.MOV.U32 R6, RZ, RZ, R88 ;  /* 0x000000ffff067224 */ /* 0x008fe200078e0058 */
[----:B------:R-:W-:Y:S01]  /*dafb0*/  MOV R7, R89 ;  /* 0x0000005900077202 */ /* 0x000fe20000000f00 */
[----:B------:R-:W-:Y:S01]  /*dafc0*/  DFMA R40, -R40, R210, R202 ;  /* 0x000000d22828722b */ /* 0x000fe200000001ca */
[----:B------:R-:W-:Y:S01]  /*dafd0*/  IMAD.MOV.U32 R60, RZ, RZ, R90 ;  /* 0x000000ffff3c7224 */ /* 0x000fe200078e005a */
[----:B----4-:R-:W-:Y:S01]  /*dafe0*/  DFMA R68, R72, -R42, R44 ;  /* 0x8000002a4844722b */ /* 0x010fe2000000002c */
[----:B------:R-:W-:Y:S01]  /*daff0*/  IMAD.MOV.U32 R61, RZ, RZ, R91 ;  /* 0x000000ffff3d7224 */ /* 0x000fe200078e005b */
[----:B------:R-:W-:Y:S01]  /*db000*/  DFMA R122, -R240, R170, R4 ;  /* 0x000000aaf07a722b */ /* 0x000fe20000000104 */
[----:B------:R-:W-:Y:S01]  /*db010*/  IMAD.MOV.U32 R18, RZ, RZ, R156 ;  /* 0x000000ffff127224 */ /* 0x000fe200078e009c */
[----:B------:R-:W-:Y:S01]  /*db020*/  DFMA R4, R28, -R32, R34 ;  /* 0x800000201c04722b */ /* 0x000fe20000000022 */
[----:B------:R-:W-:Y:S01]  /*db030*/  MOV R19, R157 ;  /* 0x0000009d00137202 */ /* 0x000fe20000000f00 */
[----:B------:R-:W3:Y:S01]  /*db040*/  LDL.128 R32, [R1+0x6020] ;  /* 0x0060200001207983 */ /* 0x000ee20000100c00 */
[----:B------:R-:W-:-:S03]  /*db050*/  DFMA R128, -R244, R104, R12 ;  /* 0x00000068f480722b */ /* 0x000fc6000000010c */
[----:B------:R-:W4:Y:S02]  /*db060*/  LDL.LU.64 R200, [R1+0x7a68] ;  /* 0x007a680001c87983 */ /* 0x000f240000300a00 */
[----:B------:R-:W-:Y:S02]  /*db070*/  DFMA R64, R110, -R6, R4 ;  /* 0x800000066e40722b */ /* 0x000fe40000000004 */
[----:B------:R-:W2:Y:S01]  /*db080*/  LDL.128 R4, [R1+0x6150] ;  /* 0x0061500001047983 */ /* 0x000ea20000100c00 */
[----:B------:R-:W-:-:S03]  /*db090*/  DFMA R184, R68, R20, R30 ;  /* 0x0000001444b8722b */ /* 0x000fc6000000001e */
[----:B------:R-:W4:Y:S04]  /*db0a0*/  LDL.64 R202, [R1+0x81a0] ;  /* 0x0081a00001ca7983 */ /* 0x000f280000100a00 */
[----:B------:R-:W4:Y:S01]  /*db0b0*/  LDL.LU.64 R210, [R1+0x7d48] ;  /* 0x007d480001d27983 */ /* 0x000f220000300a00 */
[----:B--2---:R-:W-:Y:S01]  /*db0c0*/  IMAD.MOV.U32 R52, RZ, RZ, R4 ;  /* 0x000000ffff347224 */ /* 0x004fe200078e0004 */
[----:B------:R-:W-:Y:S01]  /*db0d0*/  MOV R20, R6 ;  /* 0x0000000600147202 */ /* 0x000fe20000000f00 */
[----:B------:R-:W-:Y:S02]  /*db0e0*/  IMAD.MOV.U32 R53, RZ, RZ, R5 ;  /* 0x000000ffff357224 */ /* 0x000fe400078e0005 */
[----:B------:R-:W-:Y:S02]  /*db0f0*/  IMAD.MOV.U32 R21, RZ, RZ, R7 ;  /* 0x000000ffff157224 */ /* 0x000fe400078e0007 */
[----:B------:R-:W2:Y:S01]  /*db100*/  LDL.128 R4, [R1+0x6200] ;  /* 0x0062000001047983 */ /* 0x000ea20000100c00 */
[----:B---3--:R-:W-:Y:S01]  /*db110*/  IMAD.MOV.U32 R30, RZ, RZ, R34 ;  /* 0x000000ffff1e7224 */ /* 0x008fe200078e0022 */
[----:B------:R-:W-:Y:S01]  /*db120*/  MOV R31, R35 ;  /* 0x00000023001f7202 */ /* 0x000fe20000000f00 */
[----:B------:R-:W-:-:S02]  /*db130*/  DFMA R12, R46, -R236, R8 ;  /* 0x800000ec2e0c722b */ /* 0x000fc40000000008 */
[----:B------:R-:W-:Y:S02]  /*db140*/  DFMA R8, -R172, R218, R40 ;  /* 0x000000daac08722b */ /* 0x000fe40000000128 */
[----:B------:R-:W-:Y:S01]  /*db150*/  DFMA R74, -R242, R114, R122 ;  /* 0x00000072f24a722b */ /* 0x000fe2000000017a */
[----:B------:R-:W-:Y:S01]  /*db160*/  MOV R54, R32 ;  /* 0x0000002000367202 */ /* 0x000fe20000000f00 */
[----:B------:R-:W3:Y:S01]  /*db170*/  LDL.128 R240, [R1+0x61f0] ;  /* 0x0061f00001f07983 */ /* 0x000ee20000100c00 */
[----:B--2---:R-:W-:Y:S01]  /*db180*/  IMAD.MOV.U32 R50, RZ, RZ, R4 ;  /* 0x000000ffff327224 */ /* 0x004fe200078e0004 */
[----:B------:R-:W-:Y:S01]  /*db190*/  MOV R51, R5 ;  /* 0x0000000500337202 */ /* 0x000fe20000000f00 */
[----:B------:R-:W-:Y:S02]  /*db1a0*/  IMAD.MOV.U32 R34, RZ, RZ, R6 ;  /* 0x000000ffff227224 */ /* 0x000fe400078e0006 */
[----:B------:R-:W-:Y:S02]  /*db1b0*/  IMAD.MOV.U32 R35, RZ, RZ, R7 ;  /* 0x000000ffff237224 */ /* 0x000fe400078e0007 */
[----:B------:R-:W-:Y:S01]  /*db1c0*/  IMAD.MOV.U32 R55, RZ, RZ, R33 ;  /* 0x000000ffff377224 */ /* 0x000fe200078e0021 */
[----:B------:R-:W2:Y:S01]  /*db1d0*/  LDL.128 R4, [R1+0x6290] ;  /* 0x0062900001047983 */ /* 0x000ea20000100c00 */
[----:B------:R-:W-:-:S03]  /*db1e0*/  DFMA R66, -R174, R212, R8 ;  /* 0x000000d4ae42722b */ /* 0x000fc60000000108 */
[----:B------:R-:W4:Y:S01]  /*db1f0*/  LDL.128 R172, [R1+0x6450] ;  /* 0x0064500001ac7983 */ /* 0x000f220000100c00 */
[----:B------:R-:W-:Y:S02]  /*db200*/  DFMA R70, R24, -R238, R12 ;  /* 0x800000ee1846722b */ /* 0x000fe4000000000c */
[----:B------:R-:W-:Y:S01]  /*db210*/  DFMA R40, R36, -R246, R128 ;  /* 0x800000f62428722b */ /* 0x000fe20000000080 */
[----:B------:R-:W4:Y:S04]  /*db220*/  LDL.128 R236, [R1+0x6390] ;  /* 0x0063900001ec7983 */ /* 0x000f280000100c00 */
[----:B------:R-:W4:Y:S04]  /*db230*/  LDL.128 R244, [R1+0x5f00] ;  /* 0x005f000001f47983 */ /* 0x000f280000100c00 */
[----:B------:R-:W4:Y:S01]  /*db240*/  LDL.LU.64 R218, [R1+0x7a20] ;  /* 0x007a200001da7983 */ /* 0x000f220000300a00 */
[----:B--2---:R-:W-:Y:S01]  /*db250*/  MOV R44, R4 ;  /* 0x00000004002c7202 */ /* 0x004fe20000000f00 */
[----:B------:R-:W-:Y:S01]  /*db260*/  IMAD.MOV.U32 R45, RZ, RZ, R5 ;  /* 0x000000ffff2d7224 */ /* 0x000fe200078e0005 */
[----:B------:R-:W-:Y:S01]  /*db270*/  MOV R33, R7 ;  /* 0x0000000700217202 */ /* 0x000fe20000000f00 */
[----:B------:R-:W-:Y:S01]  /*db280*/  IMAD.MOV.U32 R32, RZ, RZ, R6 ;  /* 0x000000ffff207224 */ /* 0x000fe200078e0006 */
[----:B------:R-:W-:Y:S01]  /*db290*/  DFMA R90, R62, -R250, R248 ;  /* 0x800000fa3e5a722b */ /* 0x000fe200000000f8 */
[----:B------:R-:W2:Y:S01]  /*db2a0*/  LDL.128 R4, [R1+0x63a0] ;  /* 0x0063a00001047983 */ /* 0x000ea20000100c00 */
[----:B------:R-:W-:Y:S01]  /*db2b0*/  MOV R88, R56 ;  /* 0x0000003800587202 */ /* 0x000fe20000000f00 */
[----:B------:R-:W-:Y:S01]  /*db2c0*/  IMAD.MOV.U32 R89, RZ, RZ, R57 ;  /* 0x000000ffff597224 */ /* 0x000fe200078e0039 */
[----:B------:R-:W-:Y:S01]  /*db2d0*/  DFMA R122, R188, -R18, R40 ;  /* 0x80000012bc7a722b */ /* 0x000fe20000000028 */
[----:B------:R-:W-:Y:S01]  /*db2e0*/  IMAD.MOV.U32 R56, RZ, RZ, R158 ;  /* 0x000000ffff387224 */ /* 0x000fe200078e009e */
[----:B---3--:R-:W-:Y:S01]  /*db2f0*/  DFMA R12, -R240, R116, R74 ;  /* 0x00000074f00c722b */ /* 0x008fe2000000014a */
[----:B------:R-:W-:Y:S01]  /*db300*/  IMAD.MOV.U32 R57, RZ, RZ, R159 ;  /* 0x000000ffff397224 */ /* 0x000fe200078e009f */
[----:B----4-:R-:W-:Y:S01]  /*db310*/  DFMA R8, R230, -R236, R70 ;  /* 0x800000ece608722b */ /* 0x010fe20000000046 */
[----:B------:R-:W3:Y:S01]  /*db320*/  LDL.128 R248, [R1+0x6460] ;  /* 0x0064600001f87983 */ /* 0x000ee20000100c00 */
[----:B------:R-:W-:-:S03]  /*db330*/  DFMA R128, R28, -R88, R90 ;  /* 0x800000581c80722b */ /* 0x000fc6000000005a */
[----:B------:R-:W-:Y:S01]  /*db340*/  DFMA R122, R2, -R56, R122 ;  /* 0x80000038027a722b */ /* 0x000fe2000000007a */
[----:B------:R-:W4:Y:S01]  /*db350*/  LDL.128 R88, [R1+0x6160] ;  /* 0x0061600001587983 */ /* 0x000f220000100c00 */
[----:B------:R-:W-:-:S03]  /*db360*/  DFMA R12, R226, -R242, R12 ;  /* 0x800000f2e20c722b */ /* 0x000fc6000000000c */
[----:B------:R-:W-:Y:S01]  /*db370*/  DFMA R128, R110, -R58, R128 ;  /* 0x8000003a6e80722b */ /* 0x000fe20000000080 */
[----:B------:R-:W3:Y:S04]  /*db380*/  LDL.LU.64 R158, [R1+0x7de0] ;  /* 0x007de000019e7983 */ /* 0x000ee80000300a00 */
[----:B------:R-:W3:Y:S01]  /*db390*/  LDL.LU.64 R212, [R1+0x7a78] ;  /* 0x007a780001d47983 */ /* 0x000ee20000300a00 */
[----:B--2---:R-:W-:Y:S02]  /*db3a0*/  IMAD.MOV.U32 R42, RZ, RZ, R4 ;  /* 0x000000ffff2a7224 */ /* 0x004fe400078e0004 */
[----:B------:R-:W-:Y:S01]  /*db3b0*/  IMAD.MOV.U32 R43, RZ, RZ, R5 ;  /* 0x000000ffff2b7224 */ /* 0x000fe200078e0005 */
[----:B------:R-:W-:Y:S01]  /*db3c0*/  DFMA R4, -R172, R214, R66 ;  /* 0x000000d6ac04722b */ /* 0x000fe20000000142 */
[----:B------:R-:W2:Y:S01]  /*db3d0*/  LDL.128 R240, [R1+0x62a0] ;  /* 0x0062a00001f07983 */ /* 0x000ea20000100c00 */
[----:B------:R-:W-:-:S03]  /*db3e0*/  DFMA R172, R106, -R60, R64 ;  /* 0x8000003c6aac722b */ /* 0x000fc60000000040 */
[----:B------:R-:W3:Y:S03]  /*db3f0*/  LDL.128 R64, [R1+0x6180] ;  /* 0x0061800001407983 */ /* 0x000ee60000100c00 */
[----:B------:R-:W-:Y:S01]  /*db400*/  DFMA R4, -R174, R216, R4 ;  /* 0x000000d8ae04722b */ /* 0x000fe20000000104 */
[----:B------:R-:W2:Y:S01]  /*db410*/  LDL.LU.64 R60, [R1+0x7dd8] ;  /* 0x007dd800013c7983 */ /* 0x000ea20000300a00 */
[----:B------:R-:W-:Y:S02]  /*db420*/  DFMA R236, R72, -R244, R172 ;  /* 0x800000f448ec722b */ /* 0x000fe400000000ac */
[----:B------:R-:W-:Y:S01]  /*db430*/  DFMA R174, R106, -R54, R128 ;  /* 0x800000366aae722b */ /* 0x000fe20000000080 */
[----:B----4-:R-:W-:Y:S01]  /*db440*/  MOV R18, R88 ;  /* 0x0000005800127202 */ /* 0x010fe20000000f00 */
[----:B------:R-:W-:Y:S01]  /*db450*/  DFMA R172, R62, -R52, R122 ;  /* 0x800000343eac722b */ /* 0x000fe2000000007a */
[----:B------:R-:W-:Y:S01]  /*db460*/  IMAD.MOV.U32 R19, RZ, RZ, R89 ;  /* 0x000000ffff137224 */ /* 0x000fe200078e0059 */
[----:B------:R-:W-:-:S02]  /*db470*/  DFMA R128, R2, -R50, R12 ;  /* 0x800000320280722b */ /* 0x000fc4000000000c */
[----:B------:R-:W-:Y:S01]  /*db480*/  DFMA R8, R36, -R238, R8 ;  /* 0x800000ee2408722b */ /* 0x000fe20000000008 */
[----:B------:R-:W-:Y:S01]  /*db490*/  IMAD.MOV.U32 R40, RZ, RZ, R90 ;  /* 0x000000ffff287224 */ /* 0x000fe200078e005a */
[----:B------:R-:W-:Y:S01]  /*db4a0*/  DFMA R122, -R44, R126, R218 ;  /* 0x0000007e2c7a722b */ /* 0x000fe200000001da */
[----:B------:R-:W-:Y:S01]  /*db4b0*/  MOV R41, R91 ;  /* 0x0000005b00297202 */ /* 0x000fe20000000f00 */
[----:B---3--:R-:W-:Y:S02]  /*db4c0*/  IMAD.MOV.U32 R214, RZ, RZ, R66 ;  /* 0x000000ffffd67224 */ /* 0x008fe400078e0042 */
[----:B------:R-:W-:Y:S01]  /*db4d0*/  DFMA R128, R118, -R34, R128 ;  /* 0x800000227680722b */ /* 0x000fe20000000080 */
[----:B------:R-:W-:-:S03]  /*db4e0*/  MOV R44, R64 ;  /* 0x00000040002c7202 */ /* 0x000fc60000000f00 */
[----:B------:R-:W-:Y:S01]  /*db4f0*/  DFMA R122, -R32, R104, R122 ;  /* 0x00000068207a722b */ /* 0x000fe2000000017a */
[----:B------:R-:W-:Y:S01]  /*db500*/  IMAD.MOV.U32 R45, RZ, RZ, R65 ;  /* 0x000000ffff2d7224 */ /* 0x000fe200078e0041 */
[----:B------:R-:W3:Y:S01]  /*db510*/  LDL.128 R32, [R1+0x6170] ;  /* 0x0061700001207983 */ /* 0x000ee20000100c00 */
[----:B------:R-:W-:-:S03]  /*db520*/  MOV R215, R67 ;  /* 0x0000004300d77202 */ /* 0x000fc60000000f00 */
[----:B------:R-:W4:Y:S01]  /*db530*/  LDL.128 R64, [R1+0x6490] ;  /* 0x0064900001407983 */ /* 0x000f220000100c00 */
[----:B------:R-:W-:Y:S02]  /*db540*/  DFMA R12, R188, -R42, R8 ;  /* 0x8000002abc0c722b */ /* 0x000fe40000000008 */
[----:B------:R-:W-:Y:S01]  /*db550*/  DFMA R20, R118, -R20, R172 ;  /* 0x800000147614722b */ /* 0x000fe200000000ac */
[----:B------:R-:W2:Y:S04]  /*db560*/  LDL.LU.64 R90, [R1+0x7c88] ;  /* 0x007c8800015a7983 */ /* 0x000ea80000300a00 */
[----:B------:R-:W2:Y:S01]  /*db570*/  LDL.LU.64 R216, [R1+0x7998] ;  /* 0x0079980001d87983 */ /* 0x000ea20000300a00 */
[----:B---3--:R-:W-:Y:S01]  /*db580*/  IMAD.MOV.U32 R178, RZ, RZ, R32 ;  /* 0x000000ffffb27224 */ /* 0x008fe200078e0020 */
[----:B------:R-:W-:Y:S01]  /*db590*/  MOV R58, R34 ;  /* 0x00000022003a7202 */ /* 0x000fe20000000f00 */
[----:B------:R-:W-:-:S02]  /*db5a0*/  IMAD.MOV.U32 R179, RZ, RZ, R33 ;  /* 0x000000ffffb37224 */ /* 0x000fc400078e0021 */
[----:B------:R-:W-:Y:S01]  /*db5b0*/  IMAD.MOV.U32 R59, RZ, RZ, R35 ;  /* 0x000000ffff3b7224 */ /* 0x000fe200078e0023 */
[----:B----4-:R-:W-:Y:S01]  /*db5c0*/  MOV R218, R66 ;  /* 0x0000004200da7202 */ /* 0x010fe20000000f00 */
[----:B------:R-:W3:Y:S01]  /*db5d0*/  LDL.128 R32, [R1+0x6220] ;  /* 0x0062200001207983 */ /* 0x000ee20000100c00 */
[----:B------:R-:W-:-:S03]  /*db5e0*/  IMAD.MOV.U32 R219, RZ, RZ, R67 ;  /* 0x000000ffffdb7224 */ /* 0x000fc600078e0043 */
[----:B------:R-:W4:Y:S01]  /*db5f0*/  LDL.LU.64 R42, [R1+0x7b88] ;  /* 0x007b8800012a7983 */ /* 0x000f220000300a00 */
[----:B---3--:R-:W-:Y:S01]  /*db600*/  IMAD.MOV.U32 R156, RZ, RZ, R32 ;  /* 0x000000ffff9c7224 */ /* 0x008fe200078e0020 */
[----:B------:R-:W-:Y:S01]  /*db610*/  MOV R157, R33 ;  /* 0x00000021009d7202 */ /* 0x000fe20000000f00 */
[----:B------:R-:W-:Y:S02]  /*db620*/  IMAD.MOV.U32 R56, RZ, RZ, R34 ;  /* 0x000000ffff387224 */ /* 0x000fe400078e0022 */
[----:B------:R-:W-:Y:S02]  /*db630*/  IMAD.MOV.U32 R57, RZ, RZ, R35 ;  /* 0x000000ffff397224 */ /* 0x000fe400078e0023 */
[----:B------:R-:W3:Y:S02]  /*db640*/  LDL.128 R32, [R1+0x62b0] ;  /* 0x0062b00001207983 */ /* 0x000ee40000100c00 */
[----:B---3--:R-:W-:Y:S01]  /*db650*/  MOV R88, R32 ;  /* 0x0000002000587202 */ /* 0x008fe20000000f00 */
[----:B------:R-:W-:Y:S01]  /*db660*/  IMAD.MOV.U32 R89, RZ, RZ, R33 ;  /* 0x000000ffff597224 */ /* 0x000fe200078e0021 */
[----:B------:R-:W-:Y:S01]  /*db670*/  MOV R55, R35 ;  /* 0x0000002300377202 */ /* 0x000fe20000000f00 */
[----:B------:R-:W-:-:S02]  /*db680*/  IMAD.MOV.U32 R54, RZ, RZ, R34 ;  /* 0x000000ffff367224 */ /* 0x000fc400078e0022 */
[----:B------:R-:W3:Y:S01]  /*db690*/  LDL.128 R32, [R1+0x63c0] ;  /* 0x0063c00001207983 */ /* 0x000ee20000100c00 */
[----:B------:R-:W-:-:S08]  /*db6a0*/  DFMA R8, -R248, R114, R4 ;  /* 0x00000072f808722b */ /* 0x000fd00000000104 */
[----:B------:R-:W-:Y:S02]  /*db6b0*/  DFMA R190, -R250, R120, R8 ;  /* 0x00000078fabe722b */ /* 0x000fe40000000108 */
[----:B------:R-:W2:Y:S01]  /*db6c0*/  LDL.LU.64 R8, [R1+0x7e18] ;  /* 0x007e180001087983 */ /* 0x000ea20000300a00 */
[----:B---3--:R-:W-:Y:S01]  /*db6d0*/  IMAD.MOV.U32 R74, RZ, RZ, R32 ;  /* 0x000000ffff4a7224 */ /* 0x008fe200078e0020 */
[----:B------:R-:W-:Y:S01]  /*db6e0*/  MOV R52, R34 ;  /* 0x0000002200347202 */ /* 0x000fe20000000f00 */
[----:B------:R-:W-:Y:S02]  /*db6f0*/  IMAD.MOV.U32 R75, RZ, RZ, R33 ;  /* 0x000000ffff4b7224 */ /* 0x000fe400078e0021 */
[----:B------:R-:W-:Y:S01]  /*db700*/  IMAD.MOV.U32 R53, RZ, RZ, R35 ;  /* 0x000000ffff357224 */ /* 0x000fe200078e0023 */
[----:B------:R-:W-:Y:S01]  /*db710*/  DFMA R192, R2, -R6, R12 ;  /* 0x8000000602c0722b */ /* 0x000fe2000000000c */
[----:B------:R-:W3:Y:S04]  /*db720*/  LDL.128 R32, [R1+0x6480] ;  /* 0x0064800001207983 */ /* 0x000ee80000100c00 */
[----:B------:R-:W4:Y:S04]  /*db730*/  LDL.LU.64 R6, [R1+0x7e10] ;  /* 0x007e100001067983 */ /* 0x000f280000300a00 */
[----:B------:R-:W4:Y:S01]  /*db740*/  LDL.LU.64 R12, [R1+0x7de8] ;  /* 0x007de800010c7983 */ /* 0x000f220000300a00 */
[----:B------:R-:W-:Y:S01]  /*db750*/  DFMA R180, R110, -R18, R20 ;  /* 0x800000126eb4722b */ /* 0x000fe20000000014 */
[----:B------:R-:W-:Y:S01]  /*db760*/  IMAD.MOV.U32 R20, RZ, RZ, R64 ;  /* 0x000000ffff147224 */ /* 0x000fe200078e0040 */
[----:B------:R-:W-:Y:S01]  /*db770*/  DFMA R30, R72, -R30, R174 ;  /* 0x8000001e481e722b */ /* 0x000fe200000000ae */
[----:B------:R-:W-:Y:S01]  /*db780*/  IMAD.MOV.U32 R21, RZ, RZ, R65 ;  /* 0x000000ffff157224 */ /* 0x000fe200078e0041 */
[----:B--2---:R-:W-:Y:S01]  /*db790*/  DFMA R8, R202, R8, R200 ;  /* 0x00000008ca08722b */ /* 0x004fe200000000c8 */
[----:B------:R-:W2:Y:S04]  /*db7a0*/  LDL.128 R64, [R1+0x3d10] ;  /* 0x003d100001407983 */ /* 0x000ea80000100c00 */
[----:B------:R-:W2:Y:S04]  /*db7b0*/  LDL.LU.64 R202, [R1+0x7c38] ;  /* 0x007c380001ca7983 */ /* 0x000ea80000300a00 */
[----:B------:R-:W2:Y:S04]  /*db7c0*/  LDL.LU.64 R200, [R1+0x7d70] ;  /* 0x007d700001c87983 */ /* 0x000ea80000300a00 */
[----:B------:R-:W2:Y:S01]  /*db7d0*/  LDL.128 R172, [R1+0x6470] ;  /* 0x0064700001ac7983 */ /* 0x000ea20000100c00 */
[----:B------:R-:W-:-:S03]  /*db7e0*/  DFMA R4, R68, -R246, R236 ;  /* 0x800000f64404722b */ /* 0x000fc600000000ec */
[----:B------:R-:W2:Y:S04]  /*db7f0*/  LDL.128 R236, [R1+0x63b0] ;  /* 0x0063b00001ec7983 */ /* 0x000ea80000100c00 */
[----:B------:R-:W2:Y:S04]  /*db800*/  LDL.128 R244, [R1+0x6210] ;  /* 0x0062100001f47983 */ /* 0x000ea80000100c00 */
[----:B------:R-:W2:Y:S01]  /*db810*/  LDL.128 R248, [R1+0x6030] ;  /* 0x0060300001f87983 */ /* 0x000ea20000100c00 */
[----:B---3--:R-:W-:Y:S01]  /*db820*/  IMAD.MOV.U32 R70, RZ, RZ, R32 ;  /* 0x000000ffff467224 */ /* 0x008fe200078e0020 */
[----:B------:R-:W-:-:S02]  /*db830*/  MOV R71, R33 ;  /* 0x0000002100477202 */ /* 0x000fc40000000f00 */
[----:B------:R-:W3:Y:S01]  /*db840*/  LDL.LU.64 R32, [R1+0x7e08] ;  /* 0x007e080001207983 */ /* 0x000ee20000300a00 */
[----:B----4-:R-:W-:Y:S01]  /*db850*/  DFMA R8, R86, R6, R8 ;  /* 0x000000065608722b */ /* 0x010fe20000000008 */
[----:B------:R-:W-:Y:S02]  /*db860*/  IMAD.MOV.U32 R50, RZ, RZ, R34 ;  /* 0x000000ffff327224 */ /* 0x000fe400078e0022 */
[----:B------:R-:W-:Y:S01]  /*db870*/  IMAD.MOV.U32 R51, RZ, RZ, R35 ;  /* 0x000000ffff337224 */ /* 0x000fe200078e0023 */
[----:B------:R-:W4:Y:S04]  /*db880*/  LDL.LU.64 R86, [R1+0x7d80] ;  /* 0x007d800001567983 */ /* 0x000f280000300a00 */
[----:B------:R-:W4:Y:S01]  /*db890*/  LDL.64 R34, [R1+0x7ab8] ;  /* 0x007ab80001227983 */ /* 0x000f220000100a00 */
[----:B--2---:R-:W-:Y:S01]  /*db8a0*/  IMAD.MOV.U32 R18, RZ, RZ, R64 ;  /* 0x000000ffff127224 */ /* 0x004fe200078e0040 */
[----:B------:R-:W-:-:S02]  /*db8b0*/  MOV R19, R65 ;  /* 0x0000004100137202 */ /* 0x000fc40000000f00 */
[----:B------:R-:W2:Y:S01]  /*db8c0*/  LDL.LU.64 R64, [R1+0x7da0] ;  /* 0x007da00001407983 */ /* 0x000ea20000300a00 */
[----:B---3--:R-:W-:-:S03]  /*db8d0*/  DFMA R8, R160, R32, R8 ;  /* 0x00000020a008722b */ /* 0x008fc60000000008 */
[----:B------:R-:W4:Y:S05]  /*db8e0*/  LDL.LU.64 R32, [R1+0x7dd0] ;  /* 0x007dd00001207983 */ /* 0x000f2a0000300a00 */
[----:B------:R-:W-:Y:S01]  /*db8f0*/  DFMA R8, R142, R12, R8 ;  /* 0x0000000c8e08722b */ /* 0x000fe20000000008 */
[----:B------:R-:W-:Y:S01]  /*db900*/  IMAD.MOV.U32 R6, RZ, RZ, R66 ;  /* 0x000000ffff067224 */ /* 0x000fe200078e0042 */
[----:B------:R-:W3:Y:S06]  /*db910*/  LDL.LU.64 R12, [R1+0x7ce8] ;  /* 0x007ce800010c7983 */ /* 0x000eec0000300a00 */
[----:B------:R-:W-:Y:S01]  /*db920*/  DFMA R8, R136, R158, R8 ;  /* 0x0000009e8808722b */ /* 0x000fe20000000008 */
[----:B------:R-:W2:Y:S01]  /*db930*/  LDL.LU.64 R158, [R1+0xae20] ;  /* 0x00ae2000019e7983 */ /* 0x000ea20000300a00 */
[----:B------:R-:W-:-:S03]  /*db940*/  IMAD.MOV.U32 R7, RZ, RZ, R67 ;  /* 0x000000ffff077224 */ /* 0x000fc600078e0043 */
[----:B------:R-:W3:Y:S03]  /*db950*/  LDL.LU.64 R66, [R1+0x7c80] ;  /* 0x007c800001427983 */ /* 0x000ee60000300a00 */
[----:B--2---:R-:W-:Y:S01]  /*db960*/  DFMA R8, R158, R60, R8 ;  /* 0x0000003c9e08722b */ /* 0x004fe20000000008 */
[----:B------:R-:W2:Y:S07]  /*db970*/  LDL.LU.64 R60, [R1+0x7cd8] ;  /* 0x007cd800013c7983 */ /* 0x000eae0000300a00 */
[----:B----4-:R-:W-:-:S02]  /*db980*/  DFMA R8, R34, R32, R8 ;  /* 0x000000202208722b */ /* 0x010fc40000000008 */
[----:B------:R-:W-:Y:S01]  /*db990*/  DFMA R180, R106, -R40, R180 ;  /* 0x800000286ab4722b */ /* 0x000fe200000000b4 */
[----:B------:R-:W-:Y:S04]  /*db9a0*/  STL.64 [R1+0x7d58], R48 ;  /* 0x007d583001007387 */ /* 0x000fe80000100a00 */
[----:B------:R-:W4:Y:S01]  /*db9b0*/  LDL.64 R40, [R1+0x7f40] ;  /* 0x007f400001287983 */ /* 0x000f220000100a00 */
[----:B------:R-:W-:-:S03]  /*db9c0*/  DFMA R8, R154, R64, R8 ;  /* 0x000000409a08722b */ /* 0x000fc60000000008 */
[----:B------:R-:W4:Y:S01]  /*db9d0*/  LDL.LU.64 R64, [R1+0x78e0] ;  /* 0x0078e00001407983 */ /* 0x000f220000300a00 */
[----:B------:R-:W-:Y:S02]  /*db9e0*/  DFMA R122, R226, -R240, R122 ;  /* 0x800000f0e27a722b */ /* 0x000fe4000000007a */
[----:B------:R-:W-:Y:S01]  /*db9f0*/  DFMA R128, R28, -R244, R128 ;  /* 0x800000f41c80722b */ /* 0x000fe20000000080 */
[----:B------:R-:W-:Y:S01]  /*dba00*/  STL.64 [R1+0x7bc0], R10 ;  /* 0x007bc00a01007387 */ /* 0x000fe20000100a00 */
[----:B------:R-:W-:Y:S02]  /*dba10*/  DFMA R8, R164, R232, R8 ;  /* 0x000000e8a408722b */ /* 0x000fe40000000008 */
[----:B------:R-:W-:Y:S01]  /*dba20*/  DFMA R244, R68, -R248, R30 ;  /* 0x800000f844f4722b */ /* 0x000fe2000000001e */
[----:B------:R-:W-:Y:S04]  /*dba30*/  STL.64 [R1+0x7cc0], R22 ;  /* 0x007cc01601007387 */ /* 0x000fe80000100a00 */
[----:B------:R-:W4:Y:S01]  /*dba40*/  LDL.LU.64 R30, [R1+0x7c28] ;  /* 0x007c2800011e7983 */ /* 0x000f220000300a00 */
[----:B------:R-:W-:-:S03]  /*dba50*/  DFMA R8, R166, R86, R8 ;  /* 0x00000056a608722b */ /* 0x000fc60000000008 */
[----:B------:R-:W4:Y:S01]  /*dba60*/  LDL.LU.64 R86, [R1+0xae00] ;  /* 0x00ae000001567983 */ /* 0x000f220000300a00 */
[----:B------:R-:W-:-:S03]  /*dba70*/  DFMA R240, R110, -R246, R128 ;  /* 0x800000f66ef0722b */ /* 0x000fc60000000080 */
[----:B------:R-:W4:Y:S01]  /*dba80*/  LDL.LU.64 R232, [R1+0xae08] ;  /* 0x00ae080001e87983 */ /* 0x000f220000300a00 */
[----:B------:R-:W-:-:S03]  /*dba90*/  DFMA R8, R204, R202, R8 ;  /* 0x000000cacc08722b */ /* 0x000fc60000000008 */
[----:B------:R-:W-:Y:S04]  /*dbaa0*/  STL.64 [R1+0x7aa0], R26 ;  /* 0x007aa01a01007387 */ /* 0x000fe80000100a00 */
[----:B------:R-:W-:Y:S01]  /*dbab0*/  STL.64 [R1+0x7c60], R186 ;  /* 0x007c60ba01007387 */ /* 0x000fe20000100a00 */
        /* <DEDUP_REMOVED lines=15> */
[----:B---3--:R-:W-:-:S03]  /*dbbb0*/  DFMA R8, R228, R66, R8 ;  /* 0x00000042e408722b */ /* 0x008fc60000000008 */
[----:B------:R-:W-:Y:S04]  /*dbbc0*/  STL.64 [R1+0x7b40], R140 ;  /* 0x007b408c01007387 */ /* 0x000fe80000100a00 */
[----:B------:R-:W-:Y:S01]  /*dbbd0*/  STL.64 [R1+0x77c8], R188 ;  /* 0x0077c8bc01007387 */ /* 0x000fe20000100a00 */
[----:B------:R-:W-:-:S03]  /*dbbe0*/  DFMA R12, R208, R12, R8 ;  /* 0x0000000cd00c722b */ /* 0x000fc60000000008 */
[----:B------:R-:W-:Y:S04]  /*dbbf0*/  STL.64 [R1+0x7ee0], R14 ;  /* 0x007ee00e01007387 */ /* 0x000fe80000100a00 */
[----:B------:R-:W-:Y:S04]  /*dbc00*/  STL.64 [R1+0x77c0], R234 ;  /* 0x0077c0ea01007387 */ /* 0x000fe80000100a00 */
[----:B------:R-:W-:Y:S04]  /*dbc10*/  STL.64 [R1+0x77f0], R226 ;  /* 0x0077f0e201007387 */ /* 0x000fe80000100a00 */
[----:B------:R-:W3:Y:S04]  /*dbc20*/  LDL.LU.64 R32, [R1+0xae18] ;  /* 0x00ae180001207983 */ /* 0x000ee80000300a00 */
[----:B------:R-:W3:Y:S04]  /*dbc30*/  LDL.LU.64 R34, [R1+0xae10] ;  /* 0x00ae100001227983 */ /* 0x000ee80000300a00 */
[----:B------:R-:W3:Y:S01]  /*dbc40*/  LDL.LU.64 R182, [R1+0x7a30] ;  /* 0x007a300001b67983 */ /* 0x000ee20000300a00 */
[----:B--2---:R-:W-:-:S02]  /*dbc50*/  DFMA R12, R16, R60, R12 ;  /* 0x0000003c100c722b */ /* 0x004fc4000000000c */
[----:B------:R-:W-:Y:S01]  /*dbc60*/  DFMA R8, R146, R42, R210 ;  /* 0x0000002a9208722b */ /* 0x000fe200000000d2 */
[----:B------:R-:W2:Y:S05]  /*dbc70*/  LDL.LU.64 R60, [R1+0x7ba0] ;  /* 0x007ba000013c7983 */ /* 0x000eaa0000300a00 */
[----:B----4-:R-:W-:Y:S01]  /*dbc80*/  DFMA R66, R10, R64, R12 ;  /* 0x000000400a42722b */ /* 0x010fe2000000000c */
[----:B------:R-:W4:Y:S01]  /*dbc90*/  LDL.LU.64 R64, [R1+0x7bd8] ;  /* 0x007bd80001407983 */ /* 0x000f220000300a00 */
[----:B------:R-:W-:-:S08]  /*dbca0*/  DFMA R8, R92, R212, R8 ;  /* 0x000000d45c08722b */ /* 0x000fd00000000008 */
[----:B------:R-:W-:Y:S02]  /*dbcb0*/  DFMA R90, R220, R216, R8 ;  /* 0x000000d8dc5a722b */ /* 0x000fe40000000008 */
[----:B------:R-:W-:Y:S02]  /*dbcc0*/  DFMA R8, -R172, R116, R190 ;  /* 0x00000074ac08722b */ /* 0x000fe400000001be */
[----:B------:R-:W-:-:S06]  /*dbcd0*/  DFMA R12, R62, -R236, R192 ;  /* 0x800000ec3e0c722b */ /* 0x000fcc00000000c0 */
[----:B------:R-:W-:Y:S02]  /*dbce0*/  DFMA R8, R2, -R174, R8 ;  /* 0x800000ae0208722b */ /* 0x000fe40000000008 */
[----:B------:R-:W-:Y:S02]  /*dbcf0*/  DFMA R172, R28, -R242, R122 ;  /* 0x800000f21cac722b */ /* 0x000fe4000000007a */
[----:B------:R-:W-:-:S04]  /*dbd00*/  DFMA R122, R118, -R238, R12 ;  /* 0x800000ee767a722b */ /* 0x000fc8000000000c */
[----:B------:R-:W-:-:S04]  /*dbd10*/  DFMA R8, R118, -R70, R8 ;  /* 0x800000467608722b */ /* 0x000fc80000000008 */
[----:B------:R-:W-:-:S04]  /*dbd20*/  DFMA R122, R110, -R74, R122 ;  /* 0x8000004a6e7a722b */ /* 0x000fc8000000007a */
[----:B------:R-:W-:-:S04]  /*dbd30*/  DFMA R8, R28, -R50, R8 ;  /* 0x800000321c08722b */ /* 0x000fc80000000008 */
[----:B------:R-:W-:Y:S01]  /*dbd40*/  DFMA R202, R106, -R52, R122 ;  /* 0x800000346aca722b */ /* 0x000fe2000000007a */
[----:B------:R-:W3:Y:S03]  /*dbd50*/  LDL.LU.64 R52, [R1+0x80e0] ;  /* 0x0080e00001347983 */ /* 0x000ee60000300a00 */
[----:B------:R-:W-:Y:S02]  /*dbd60*/  DFMA R220, R110, -R20, R8 ;  /* 0x800000146edc722b */ /* 0x000fe40000000008 */
[----:B------:R-:W2:Y:S01]  /*dbd70*/  LDL.LU.64 R8, [R1+0x7f20] ;  /* 0x007f200001087983 */ /* 0x000ea20000300a00 */
[----:B------:R-:W-:-:S07]  /*dbd80*/  DADD R42, -RZ, -R42 ;  /* 0x00000000ff2a7229 */ /* 0x000fce000000092a */
[----:B------:R-:W-:Y:S04]  /*dbd90*/  STL.128 [R1+0x68e0], R40 ;  /* 0x0068e02801007387 */ /* 0x000fe80000100c00 */
[----:B------:R0:W-:Y:S04]  /*dbda0*/  STL.64 [R1+0x6cc0], R48 ;  /* 0x006cc03001007387 */ /* 0x0001e80000100a00 */
[----:B0-----:R-:W3:Y:S01]  /*dbdb0*/  LDL.128 R48, [R1+0x3c30] ;  /* 0x003c300001307983 */ /* 0x001ee20000100c00 */
[----:B----4-:R-:W-:-:S03]  /*dbdc0*/  DFMA R238, R176, R64, R66 ;  /* 0x00000040b0ee722b */ /* 0x010fc60000000042 */
[----:B------:R-:W4:Y:S01]  /*dbdd0*/  LDL.64 R66, [R1+0x9a90] ;  /* 0x009a900001427983 */ /* 0x000f220000100a00 */
[----:B------:R-:W-:Y:S02]  /*dbde0*/  DFMA R12, R72, -R178, R180 ;  /* 0x800000b2480c722b */ /* 0x000fe400000000b4 */
[----:B------:R-:W-:Y:S01]  /*dbdf0*/  DFMA R174, R106, -R156, R240 ;  /* 0x8000009c6aae722b */ /* 0x000fe200000000f0 */
[----:B------:R-:W-:Y:S04]  /*dbe00*/  STL.64 [R1+0x6cf0], R10 ;  /* 0x006cf00a01007387 */ /* 0x000fe80000100a00 */
[----:B------:R-:W-:Y:S01]  /*dbe10*/  STL.64 [R1+0x6ca8], R22 ;  /* 0x006ca81601007387 */ /* 0x000fe20000100a00 */
[----:B------:R-:W-:Y:S02]  /*dbe20*/  DFMA R12, R68, -R58, R12 ;  /* 0x8000003a440c722b */ /* 0x000fe4000000000c */
[----:B------:R-:W-:Y:S01]  /*dbe30*/  DFMA R212, R72, -R56, R174 ;  /* 0x8000003848d4722b */ /* 0x000fe200000000ae */
[----:B------:R-:W-:Y:S04]  /*dbe40*/  STL.64 [R1+0x6d10], R26 ;  /* 0x006d101a01007387 */ /* 0x000fe80000100a00 */
[----:B------:R0:W-:Y:S01]  /*dbe50*/  STL.64 [R1+0x6c20], R224 ;  /* 0x006c20e001007387 */ /* 0x0001e20000100a00 */
[----:B------:R-:W-:Y:S01]  /*dbe60*/  DFMA R216, R4, -R44, R12 ;  /* 0x8000002c04d8722b */ /* 0x000fe2000000000c */
[----:B------:R-:W-:Y:S01]  /*dbe70*/  MOV R12, R40 ;  /* 0x00000028000c7202 */ /* 0x000fe20000000f00 */
[----:B------:R-:W-:Y:S01]  /*dbe80*/  IMAD.MOV.U32 R13, RZ, RZ, R41 ;  /* 0x000000ffff0d7224 */ /* 0x000fe200078e0029 */
[----:B------:R-:W4:Y:S01]  /*dbe90*/  LDL.LU.64 R156, [R1+0x7b50] ;  /* 0x007b5000019c7983 */ /* 0x000f220000300a00 */
[----:B------:R-:W-:-:S03]  /*dbea0*/  DFMA R172, R110, -R88, R172 ;  /* 0x800000586eac722b */ /* 0x000fc600000000ac */
[----:B------:R-:W-:Y:S04]  /*dbeb0*/  STL.64 [R1+0x6c98], R232 ;  /* 0x006c98e801007387 */ /* 0x000fe80000100a00 */
[----:B0-----:R-:W4:Y:S04]  /*dbec0*/  LDL.LU.64 R224, [R1+0x7b10] ;  /* 0x007b100001e07983 */ /* 0x001f280000300a00 */
[----:B------:R-:W-:Y:S04]  /*dbed0*/  STL.64 [R1+0x6bd0], R38 ;  /* 0x006bd02601007387 */ /* 0x000fe80000100a00 */
[----:B------:R-:W-:Y:S04]  /*dbee0*/  STL.64 [R1+0x6cd8], R208 ;  /* 0x006cd8d001007387 */ /* 0x000fe80000100a00 */
[----:B------:R0:W-:Y:S01]  /*dbef0*/  STL.64 [R1+0x6ca0], R186 ;  /* 0x006ca0ba01007387 */ /* 0x0001e20000100a00 */
[----:B--2---:R-:W-:-:S02]  /*dbf00*/  DFMA R174, R12, R30, R8 ;  /* 0x0000001e0cae722b */ /* 0x004fc40000000008 */
[----:B---3--:R-:W-:Y:S01]  /*dbf10*/  DFMA R8, -R18, R86, R52 ;  /* 0x000000561208722b */ /* 0x008fe20000000134 */
[----:B------:R-:W2:Y:S04]  /*dbf20*/  LDL.LU.64 R12, [R1+0x7ce0] ;  /* 0x007ce000010c7983 */ /* 0x000ea80000300a00 */
[----:B------:R-:W-:Y:S04]  /*dbf30*/  STL.64 [R1+0x6d20], R84 ;  /* 0x006d205401007387 */ /* 0x000fe80000100a00 */
[----:B------:R-:W-:Y:S04]  /*dbf40*/  STL.64 [R1+0x6cd0], R228 ;  /* 0x006cd0e401007387 */ /* 0x000fe80000100a00 */
[----:B------:R-:W-:Y:S04]  /*dbf50*/  STL.64 [R1+0x6ce0], R16 ;  /* 0x006ce01001007387 */ /* 0x000fe80000100a00 */
[----:B0-----:R-:W3:Y:S04]  /*dbf60*/  LDL.LU.64 R186, [R1+0x7ae8] ;  /* 0x007ae80001ba7983 */ /* 0x001ee80000300a00 */
[----:B------:R-:W3:Y:S04]  /*dbf70*/  LDL.LU.64 R208, [R1+0x7a60] ;  /* 0x007a600001d07983 */ /* 0x000ee80000300a00 */
[----:B------:R-:W-:Y:S04]  /*dbf80*/  STL.64 [R1+0x7de0], R48 ;  /* 0x007de03001007387 */ /* 0x000fe80000100a00 */
[----:B------:R-:W3:Y:S04]  /*dbf90*/  LDL.LU.64 R232, [R1+0x7ae0] ;  /* 0x007ae00001e87983 */ /* 0x000ee80000300a00 */
[----:B------:R-:W3:Y:S04]  /*dbfa0*/  LDL.LU.64 R88, [R1+0x7c48] ;  /* 0x007c480001587983 */ /* 0x000ee80000300a00 */
[----:B------:R-:W3:Y:S04]  /*dbfb0*/  LDL.LU.64 R38, [R1+0x7d40] ;  /* 0x007d400001267983 */ /* 0x000ee80000300a00 */
[----:B------:R-:W3:Y:S04]  /*dbfc0*/  LDL.128 R40, [R1+0x6230] ;  /* 0x0062300001287983 */ /* 0x000ee80000100c00 */
[----:B------:R-:W-:Y:S04]  /*dbfd0*/  STL.64 [R1+0x6d08], R176 ;  /* 0x006d08b001007387 */ /* 0x000fe80000100a00 */
[----:B------:R-:W-:Y:S04]  /*dbfe0*/  STL.64 [R1+0x6d18], R222 ;  /* 0x006d18de01007387 */ /* 0x000fe80000100a00 */
[----:B------:R-:W-:Y:S04]  /*dbff0*/  STL.64 [R1+0x6d60], R194 ;  /* 0x006d60c201007387 */ /* 0x000fe80000100a00 */
[----:B------:R-:W-:Y:S04]  /*dc000*/  STL.64 [R1+0x6d68], R24 ;  /* 0x006d681801007387 */ /* 0x000fe80000100a00 */
[----:B------:R-:W-:Y:S04]  /*dc010*/  STL.64 [R1+0x6d78], R230 ;  /* 0x006d78e601007387 */ /* 0x000fe80000100a00 */
[----:B------:R-:W-:Y:S04]  /*dc020*/  STL.64 [R1+0x6d98], R188 ;  /* 0x006d98bc01007387 */ /* 0x000fe80000100a00 */
[----:B------:R-:W-:Y:S04]  /*dc030*/  STL.64 [R1+0x6d88], R36 ;  /* 0x006d882401007387 */ /* 0x000fe80000100a00 */
[----:B------:R-:W3:Y:S01]  /*dc040*/  LDL.128 R56, [R1+0x64b0] ;  /* 0x0064b00001387983 */ /* 0x000ee20000100c00 */
[----:B------:R-:W-:-:S03]  /*dc050*/  DFMA R236, R4, R182, R184 ;  /* 0x000000b604ec722b */ /* 0x000fc600000000b8 */
[----:B------:R-:W-:Y:S01]  /*dc060*/  STL.64 [R1+0x6da0], R226 ;  /* 0x006da0e201007387 */ /* 0x000fe20000100a00 */
[----:B------:R-:W-:Y:S02]  /*dc070*/  DFMA R128, R4, -R250, R244 ;  /* 0x800000fa0480722b */ /* 0x000fe400000000f4 */
[----:B------:R-:W-:Y:S01]  /*dc080*/  DFMA R206, R106, -R54, R172 ;  /* 0x800000366ace722b */ /* 0x000fe200000000ac */
[----:B------:R-:W3:Y:S04]  /*dc090*/  LDL.128 R248, [R1+0x64a0] ;  /* 0x0064a00001f87983 */ /* 0x000ee80000100c00 */
[----:B------:R-:W3:Y:S01]  /*dc0a0*/  LDL.128 R240, [R1+0x64c0] ;  /* 0x0064c00001f07983 */ /* 0x000ee20000100c00 */
[----:B----4-:R-:W-:-:S03]  /*dc0b0*/  DFMA R6, -R6, R66, R8 ;  /* 0x000000420606722b */ /* 0x010fc60000000108 */
[----:B------:R-:W-:Y:S04]  /*dc0c0*/  STL.64 [R1+0x6d58], R46 ;  /* 0x006d582e01007387 */ /* 0x000fe80000100a00 */
[----:B------:R-:W4:Y:S04]  /*dc0d0*/  LDL.128 R8, [R1+0x4160] ;  /* 0x0041600001087983 */ /* 0x000f280000100c00 */
[----:B------:R-:W-:Y:S04]  /*dc0e0*/  STL.64 [R1+0x78e8], R6 ;  /* 0x0078e80601007387 */ /* 0x000fe80000100a00 */
[----:B------:R0:W-:Y:S04]  /*dc0f0*/  STL.64 [R1+0x6a60], R6 ;  /* 0x006a600601007387 */ /* 0x0001e80000100a00 */
[----:B------:R-:W3:Y:S01]  /*dc100*/  LDL.128 R244, [R1+0x3bc0] ;  /* 0x003bc00001f47983 */ /* 0x000ee20000100c00 */
[----:B0-----:R-:W-:-:S02]  /*dc110*/  IMAD.MOV.U32 R6, RZ, RZ, R50 ;  /* 0x000000ffff067224 */ /* 0x001fc400078e0032 */
[----:B------:R-:W-:Y:S02]  /*dc120*/  IMAD.MOV.U32 R7, RZ, RZ, R51 ;  /* 0x000000ffff077224 */ /* 0x000fe400078e0033 */
[----:B------:R-:W2:Y:S04]  /*dc130*/  LDL.128 R48, [R1+0x3d90] ;  /* 0x003d900001307983 */ /* 0x000ea80000100c00 */
[----:B--2---:R0:W-:Y:S01]  /*dc140*/  STL.64 [R1+0x7dd0], R48 ;  /* 0x007dd03001007387 */ /* 0x0041e20000100a00 */
[----:B------:R-:W-:Y:S01]  /*dc150*/  MOV R22, R50 ;  /* 0x0000003200167202 */ /* 0x000fe20000000f00 */
[----:B------:R-:W-:Y:S02]  /*dc160*/  IMAD.MOV.U32 R23, RZ, RZ, R51 ;  /* 0x000000ffff177224 */ /* 0x000fe400078e0033 */
[----:B0-----:R-:W2:Y:S01]  /*dc170*/  LDL.128 R48, [R1+0x4180] ;  /* 0x0041800001307983 */ /* 0x001ea20000100c00 */
[----:B----4-:R-:W-:Y:S01]  /*dc180*/  IMAD.MOV.U32 R26, RZ, RZ, R8 ;  /* 0x000000ffff1a7224 */ /* 0x010fe200078e0008 */
[----:B------:R-:W-:-:S02]  /*dc190*/  MOV R27, R9 ;  /* 0x00000009001b7202 */ /* 0x000fc40000000f00 */
[----:B------:R-:W4:Y:S01]  /*dc1a0*/  LDL.LU.64 R8, [R1+0x7cd0] ;  /* 0x007cd00001087983 */ /* 0x000f220000300a00 */
[----:B------:R-:W-:-:S03]  /*dc1b0*/  DFMA R12, R84, R12, R238 ;  /* 0x0000000c540c722b */ /* 0x000fc600000000ee */
[----:B------:R-:W4:Y:S04]  /*dc1c0*/  LDL.LU.64 R84, [R1+0x7bd0] ;  /* 0x007bd00001547983 */ /* 0x000f280000300a00 */
[----:B------:R-:W4:Y:S04]  /*dc1d0*/  LDL.LU.64 R228, [R1+0x7ba8] ;  /* 0x007ba80001e47983 */ /* 0x000f280000300a00 */
[----:B------:R-:W4:Y:S01]  /*dc1e0*/  LDL.LU.64 R176, [R1+0x7990] ;  /* 0x0079900001b07983 */ /* 0x000f220000300a00 */
[----:B---3--:R-:W-:Y:S01]  /*dc1f0*/  IMAD.MOV.U32 R210, RZ, RZ, R40 ;  /* 0x000000ffffd27224 */ /* 0x008fe200078e0028 */
[----:B------:R-:W-:Y:S01]  /*dc200*/  MOV R211, R41 ;  /* 0x0000002900d37202 */ /* 0x000fe20000000f00 */
[----:B------:R-:W-:Y:S01]  /*dc210*/  IMAD.MOV.U32 R196, RZ, RZ, R42 ;  /* 0x000000ffffc47224 */ /* 0x000fe200078e002a */
[----:B------:R-:W3:Y:S01]  /*dc220*/  LDL.LU.64 R66, [R1+0x7ac0] ;  /* 0x007ac00001427983 */ /* 0x000ee20000300a00 */
[----:B------:R-:W-:-:S03]  /*dc230*/  IMAD.MOV.U32 R197, RZ, RZ, R43 ;  /* 0x000000ffffc57224 */ /* 0x000fc600078e002b */
[----:B------:R-:W3:Y:S01]  /*dc240*/  LDL.128 R40, [R1+0x62c0] ;  /* 0x0062c00001287983 */ /* 0x000ee20000100c00 */
[----:B------:R-:W-:Y:S01]  /*dc250*/  DADD R172, -RZ, -R30 ;  /* 0x00000000ffac7229 */ /* 0x000fe2000000091e */
[----:B------:R-:W-:Y:S01]  /*dc260*/  MOV R178, R56 ;  /* 0x0000003800b27202 */ /* 0x000fe20000000f00 */
[----:B------:R-:W-:Y:S01]  /*dc270*/  IMAD.MOV.U32 R179, RZ, RZ, R57 ;  /* 0x000000ffffb37224 */ /* 0x000fe200078e0039 */
[----:B------:R-:W-:Y:S01]  /*dc280*/  MOV R71, R59 ;  /* 0x0000003b00477202 */ /* 0x000fe20000000f00 */
[----:B------:R-:W-:Y:S01]  /*dc290*/  IMAD.MOV.U32 R70, RZ, RZ, R58 ;  /* 0x000000ffff467224 */ /* 0x000fe200078e003a */
[----:B------:R-:W-:Y:S01]  /*dc2a0*/  DFMA R198, R128, R60, R236 ;  /* 0x0000003c80c6722b */ /* 0x000fe200000000ec */
[----:B------:R-:W3:Y:S01]  /*dc2b0*/  LDL.128 R56, [R1+0x62e0] ;  /* 0x0062e00001387983 */ /* 0x000ee20000100c00 */
[----:B------:R-:W-:Y:S01]  /*dc2c0*/  IMAD.MOV.U32 R54, RZ, RZ, R242 ;  /* 0x000000ffff367224 */ /* 0x000fe200078e00f2 */
[----:B------:R-:W-:Y:S02]  /*dc2d0*/  MOV R55, R243 ;  /* 0x000000f300377202 */ /* 0x000fe40000000f00 */
[----:B------:R-:W-:Y:S04]  /*dc2e0*/  STL.64 [R1+0x6ce8], R14 ;  /* 0x006ce80e01007387 */ /* 0x000fe80000100a00 */
[----:B------:R-:W3:Y:S01]  /*dc2f0*/  LDL.LU R252, [R1+0xab3c] ;  /* 0x00ab3c0001fc7983 */ /* 0x000ee20000300800 */
[----:B--2---:R-:W-:Y:S01]  /*dc300*/  IMAD.MOV.U32 R16, RZ, RZ, R50 ;  /* 0x000000ffff107224 */ /* 0x004fe200078e0032 */
[----:B------:R-:W-:Y:S01]  /*dc310*/  MOV R17, R51 ;  /* 0x0000003300117202 */ /* 0x000fe20000000f00 */
[----:B----4-:R-:W-:Y:S01]  /*dc320*/  DFMA R12, R130, R8, R12 ;  /* 0x00000008820c722b */ /* 0x010fe2000000000c */
[----:B------:R-:W2:Y:S01]  /*dc330*/  LDL.LU.64 R50, [R1+0x80b0] ;  /* 0x0080b00001327983 */ /* 0x000ea20000300a00 */
[----:B------:R-:W-:-:S03]  /*dc340*/  DFMA R8, R108, R224, R90 ;  /* 0x000000e06c08722b */ /* 0x000fc6000000005a */
[----:B------:R-:W4:Y:S04]  /*dc350*/  LDL.LU.64 R90, [R1+0x7e38] ;  /* 0x007e3800015a7983 */ /* 0x000f280000300a00 */
[----:B------:R0:W-:Y:S01]  /*dc360*/  STL.64 [R1+0x7c80], R48 ;  /* 0x007c803001007387 */ /* 0x0001e20000100a00 */
[----:B------:R-:W-:-:S03]  /*dc370*/  DFMA R8, R130, R156, R8 ;  /* 0x0000009c8208722b */ /* 0x000fc60000000008 */
[----:B------:R-:W4:Y:S01]  /*dc380*/  LDL.LU.64 R156, [R1+0x7980] ;  /* 0x00798000019c7983 */ /* 0x000f220000300a00 */
[----:B------:R-:W-:-:S03]  /*dc390*/  DFMA R12, R124, R88, R12 ;  /* 0x000000587c0c722b */ /* 0x000fc6000000000c */
[----:B------:R-:W4:Y:S04]  /*dc3a0*/  LDL.LU.64 R88, [R1+0x7900] ;  /* 0x0079000001587983 */ /* 0x000f280000300a00 */
[----:B0-----:R-:W4:Y:S01]  /*dc3b0*/  LDL.LU.64 R48, [R1+0x7d28] ;  /* 0x007d280001307983 */ /* 0x001f220000300a00 */
[----:B------:R-:W-:-:S03]  /*dc3c0*/  DFMA R12, R132, R38, R12 ;  /* 0x00000026840c722b */ /* 0x000fc6000000000c */
[----:B------:R-:W4:Y:S01]  /*dc3d0*/  LDL.LU.64 R38, [R1+0x7b98] ;  /* 0x007b980001267983 */ /* 0x000f220000300a00 */
[----:B---3--:R-:W-:Y:S01]  /*dc3e0*/  MOV R204, R40 ;  /* 0x0000002800cc7202 */ /* 0x008fe20000000f00 */
[----:B------:R-:W-:Y:S01]  /*dc3f0*/  IMAD.MOV.U32 R205, RZ, RZ, R41 ;  /* 0x000000ffffcd7224 */ /* 0x000fe200078e0029 */
[----:B------:R-:W-:Y:S01]  /*dc400*/  MOV R193, R43 ;  /* 0x0000002b00c17202 */ /* 0x000fe20000000f00 */
[----:B------:R-:W-:Y:S01]  /*dc410*/  IMAD.MOV.U32 R192, RZ, RZ, R42 ;  /* 0x000000ffffc07224 */ /* 0x000fe200078e002a */
[----:B------:R0:W-:Y:S04]  /*dc420*/  STL.128 [R1+0x69e0], R172 ;  /* 0x0069e0ac01007387 */ /* 0x0001e80000100c00 */
[----:B------:R-:W3:Y:S01]  /*dc430*/  LDL.128 R236, [R1+0x3bb0] ;  /* 0x003bb00001ec7983 */ /* 0x000ee20000100c00 */
[----:B--2---:R-:W-:-:S03]  /*dc440*/  DFMA R122, R154, R50, R208 ;  /* 0x000000329a7a722b */ /* 0x004fc600000000d0 */
[----:B------:R-:W2:Y:S04]  /*dc450*/  LDL.LU.64 R224, [R1+0x7988] ;  /* 0x0079880001e07983 */ /* 0x000ea80000300a00 */
[----:B------:R-:W3:Y:S01]  /*dc460*/  LDL.LU.64 R208, [R1+0x7d88] ;  /* 0x007d880001d07983 */ /* 0x000ee20000300a00 */
[----:B------:R-:W-:-:S03]  /*dc470*/  DFMA R8, R124, R186, R8 ;  /* 0x000000ba7c08722b */ /* 0x000fc60000000008 */
[----:B------:R-:W2:Y:S01]  /*dc480*/  LDL.LU.64 R50, [R1+0x7b70] ;  /* 0x007b700001327983 */ /* 0x000ea20000300a00 */
[----:B----4-:R-:W-:-:S03]  /*dc490*/  DFMA R122, R146, R90, R122 ;  /* 0x0000005a927a722b */ /* 0x010fc6000000007a */
[----:B------:R-:W4:Y:S01]  /*dc4a0*/  LDL.LU.64 R186, [R1+0x78b8] ;  /* 0x0078b80001ba7983 */ /* 0x000f220000300a00 */
[----:B------:R-:W-:-:S03]  /*dc4b0*/  DFMA R8, R126, R232, R8 ;  /* 0x000000e87e08722b */ /* 0x000fc60000000008 */
[----:B------:R-:W4:Y:S01]  /*dc4c0*/  LDL.LU.64 R232, [R1+0x7ad8] ;  /* 0x007ad80001e87983 */ /* 0x000f220000300a00 */
[----:B------:R-:W-:-:S03]  /*dc4d0*/  DFMA R122, R222, R156, R122 ;  /* 0x0000009cde7a722b */ /* 0x000fc6000000007a */
[----:B------:R-:W4:Y:S01]  /*dc4e0*/  LDL.LU.64 R222, [R1+0x7ac8] ;  /* 0x007ac80001de7983 */ /* 0x000f220000300a00 */
[----:B------:R-:W-:Y:S02]  /*dc4f0*/  DFMA R12, R134, R48, R12 ;  /* 0x00000030860c722b */ /* 0x000fe4000000000c */
[----:B------:R-:W-:Y:S01]  /*dc500*/  DFMA R8, R132, R84, R8 ;  /* 0x000000548408722b */ /* 0x000fe20000000008 */
[----:B------:R-:W4:Y:S04]  /*dc510*/  LDL.LU.64 R48, [R1+0x8048] ;  /* 0x0080480001307983 */ /* 0x000f280000300a00 */
[----:B------:R-:W4:Y:S01]  /*dc520*/  LDL.LU.64 R84, [R1+0x8040] ;  /* 0x0080400001547983 */ /* 0x000f220000300a00 */
[----:B------:R-:W-:Y:S02]  /*dc530*/  DFMA R12, R140, R88, R12 ;  /* 0x000000588c0c722b */ /* 0x000fe4000000000c */
[----:B------:R-:W-:Y:S01]  /*dc540*/  DFMA R8, R134, R228, R8 ;  /* 0x000000e48608722b */ /* 0x000fe20000000008 */
[----:B------:R-:W4:Y:S04]  /*dc550*/  LDL.128 R40, [R1+0x63d0] ;  /* 0x0063d00001287983 */ /* 0x000f280000100c00 */
[----:B------:R-:W4:Y:S04]  /*dc560*/  LDL.LU.64 R228, [R1+0x7d78] ;  /* 0x007d780001e47983 */ /* 0x000f280000300a00 */
[----:B0-----:R-:W4:Y:S01]  /*dc570*/  LDL.LU.64 R172, [R1+0x7858] ;  /* 0x0078580001ac7983 */ /* 0x001f220000300a00 */
[----:B------:R-:W-:Y:S01]  /*dc580*/  IMAD.MOV.U32 R64, RZ, RZ, R56 ;  /* 0x000000ffff407224 */ /* 0x000fe200078e0038 */
[----:B------:R-:W-:Y:S01]  /*dc590*/  MOV R20, R58 ;  /* 0x0000003a00147202 */ /* 0x000fe20000000f00 */
[----:B------:R-:W-:Y:S01]  /*dc5a0*/  IMAD.MOV.U32 R65, RZ, RZ, R57 ;  /* 0x000000ffff417224 */ /* 0x000fe200078e0039 */
[----:B------:R0:W-:Y:S01]  /*dc5b0*/  STL.64 [R1+0x6d50], R140 ;  /* 0x006d508c01007387 */ /* 0x0001e20000100a00 */
[----:B------:R-:W-:-:S03]  /*dc5c0*/  IMAD.MOV.U32 R21, RZ, RZ, R59 ;  /* 0x000000ffff157224 */ /* 0x000fc600078e003b */
[----:B------:R1:W-:Y:S04]  /*dc5d0*/  STL.64 [R1+0x6da8], R234 ;  /* 0x006da8ea01007387 */ /* 0x0003e80000100a00 */
[----:B------:R0:W5:Y:S04]  /*dc5e0*/  LDL.LU.64 R90, [R1+0xadf8] ;  /* 0x00adf800015a7983 */ /* 0x0001680000300a00 */
[----:B------:R0:W5:Y:S01]  /*dc5f0*/  LDL.LU.64 R156, [R1+0xade0] ;  /* 0x00ade000019c7983 */ /* 0x0001620000300a00 */
[----:B---3--:R-:W-:-:S03]  /*dc600*/  DFMA R122, R126, R208, R122 ;  /* 0x000000d07e7a722b */ /* 0x008fc6000000007a */
[----:B------:R-:W3:Y:S04]  /*dc610*/  LDL.128 R56, [R1+0x63f0] ;  /* 0x0063f00001387983 */ /* 0x000ee80000100c00 */
[----:B------:R-:W3:Y:S01]  /*dc620*/  LDL.LU.64 R208, [R1+0x7c30] ;  /* 0x007c300001d07983 */ /* 0x000ee20000300a00 */
[----:B------:R-:W-:Y:S02]  /*dc630*/  DFMA R12, R46, R38, R12 ;  /* 0x000000262e0c722b */ /* 0x000fe4000000000c */
[----:B------:R-:W-:Y:S01]  /*dc640*/  DFMA R8, R120, R176, R8 ;  /* 0x000000b07808722b */ /* 0x000fe20000000008 */
[----:B------:R-:W3:Y:S04]  /*dc650*/  LDL.LU.64 R46, [R1+0xadd0] ;  /* 0x00add000012e7983 */ /* 0x000ee80000300a00 */
[----:B------:R-:W3:Y:S01]  /*dc660*/  LDL.LU.64 R176, [R1+0x7a88] ;  /* 0x007a880001b07983 */ /* 0x000ee20000300a00 */
[----:B--2---:R-:W-:-:S03]  /*dc670*/  DFMA R12, R194, R50, R12 ;  /* 0x00000032c20c722b */ /* 0x004fc6000000000c */
[----:B------:R-:W2:Y:S01]  /*dc680*/  LDL.LU.64 R194, [R1+0x7ca8] ;  /* 0x007ca80001c27983 */ /* 0x000ea20000300a00 */
[----:B----4-:R-:W-:-:S03]  /*dc690*/  DFMA R122, R132, R48, R122 ;  /* 0x00000030847a722b */ /* 0x010fc6000000007a */
[----:B------:R-:W4:Y:S01]  /*dc6a0*/  LDL.LU.64 R50, [R1+0xadc8] ;  /* 0x00adc80001327983 */ /* 0x000f220000300a00 */
[----:B------:R-:W-:-:S03]  /*dc6b0*/  DFMA R12, R24, R232, R12 ;  /* 0x000000e8180c722b */ /* 0x000fc6000000000c */
[----:B------:R-:W4:Y:S04]  /*dc6c0*/  LDL.LU.64 R232, [R1+0x7928] ;  /* 0x0079280001e87983 */ /* 0x000f280000300a00 */
[----:B------:R-:W4:Y:S01]  /*dc6d0*/  LDL.LU.64 R24, [R1+0x7b90] ;  /* 0x007b900001187983 */ /* 0x000f220000300a00 */
[----:B------:R-:W-:Y:S02]  /*dc6e0*/  DFMA R12, R230, R222, R12 ;  /* 0x000000dee60c722b */ /* 0x000fe4000000000c */
[----:B------:R-:W-:Y:S01]  /*dc6f0*/  DFMA R122, R134, R84, R122 ;  /* 0x00000054867a722b */ /* 0x000fe2000000007a */
[----:B------:R-:W4:Y:S01]  /*dc700*/  LDL.LU.64 R230, [R1+0x7b58] ;  /* 0x007b580001e67983 */ /* 0x000f220000300a00 */
[----:B------:R-:W-:-:S03]  /*dc710*/  DFMA R8, R104, R66, R8 ;  /* 0x000000426808722b */ /* 0x000fc60000000008 */
[----:B------:R-:W4:Y:S01]  /*dc720*/  LDL.LU.64 R84, [R1+0x7b80] ;  /* 0x007b800001547983 */ /* 0x000f220000300a00 */
[----:B------:R-:W-:Y:S01]  /*dc730*/  IMAD.MOV.U32 R200, RZ, RZ, R40 ;  /* 0x000000ffffc87224 */ /* 0x000fe200078e0028 */
[----:B------:R-:W-:Y:S01]  /*dc740*/  MOV R190, R42 ;  /* 0x0000002a00be7202 */ /* 0x000fe20000000f00 */
[----:B------:R-:W-:Y:S01]  /*dc750*/  IMAD.MOV.U32 R201, RZ, RZ, R41 ;  /* 0x000000ffffc97224 */ /* 0x000fe200078e0029 */
[----:B------:R-:W4:Y:S01]  /*dc760*/  LDL.LU.64 R222, [R1+0xadb0] ;  /* 0x00adb00001de7983 */ /* 0x000f220000300a00 */
[----:B------:R-:W-:-:S03]  /*dc770*/  IMAD.MOV.U32 R191, RZ, RZ, R43 ;  /* 0x000000ffffbf7224 */ /* 0x000fc600078e002b */
[----:B------:R-:W4:Y:S04]  /*dc780*/  LDL.LU.64 R48, [R1+0xadc0] ;  /* 0x00adc00001307983 */ /* 0x000f280000300a00 */
[----:B------:R-:W4:Y:S04]  /*dc790*/  LDL.LU.64 R38, [R1+0xadd8] ;  /* 0x00add80001267983 */ /* 0x000f280000300a00 */
[----:B------:R1:W5:Y:S04]  /*dc7a0*/  LDL.LU.64 R88, [R1+0xadf0] ;  /* 0x00adf00001587983 */ /* 0x0003680000300a00 */
[----:B0-----:R0:W5:Y:S01]  /*dc7b0*/  LDL.LU.64 R140, [R1+0xade8] ;  /* 0x00ade800018c7983 */ /* 0x0011620000300a00 */
[----:B---3--:R-:W-:-:S03]  /*dc7c0*/  DFMA R12, R104, R208, R12 ;  /* 0x000000d0680c722b */ /* 0x008fc6000000000c */
[----:B------:R-:W3:Y:S04]  /*dc7d0*/  LDL.128 R40, [R1+0x6240] ;  /* 0x0062400001287983 */ /* 0x000ee80000100c00 */
[----:B------:R-:W3:Y:S01]  /*dc7e0*/  LDL.LU.64 R208, [R1+0xada0] ;  /* 0x00ada00001d07983 */ /* 0x000ee20000300a00 */
[----:B------:R-:W-:Y:S02]  /*dc7f0*/  DFMA R122, R104, R228, R122 ;  /* 0x000000e4687a722b */ /* 0x000fe4000000007a */
[----:B------:R-:W-:Y:S01]  /*dc800*/  DFMA R12, R36, R176, R12 ;  /* 0x000000b0240c722b */ /* 0x000fe2000000000c */
[----:B------:R-:W3:Y:S01]  /*dc810*/  LDL.LU.64 R228, [R1+0x7918] ;  /* 0x0079180001e47983 */ /* 0x000ee20000300a00 */
[----:B------:R-:W-:-:S03]  /*dc820*/  DFMA R8, R116, R224, R8 ;  /* 0x000000e07408722b */ /* 0x000fc60000000008 */
[----:B------:R-:W3:Y:S01]  /*dc830*/  LDL.LU.64 R36, [R1+0x7838] ;  /* 0x0078380001247983 */ /* 0x000ee20000300a00 */
[----:B--2---:R-:W-:-:S03]  /*dc840*/  DFMA R122, R116, R194, R122 ;  /* 0x000000c2747a722b */ /* 0x004fc6000000007a */
[----:B------:R-:W2:Y:S01]  /*dc850*/  LDL.LU.64 R176, [R1+0xad88] ;  /* 0x00ad880001b07983 */ /* 0x000ea20000300a00 */
[----:B----4-:R-:W-:-:S03]  /*dc860*/  DFMA R12, R188, R232, R12 ;  /* 0x000000e8bc0c722b */ /* 0x010fc6000000000c */
[----:B------:R-:W4:Y:S04]  /*dc870*/  LDL.LU.64 R194, [R1+0xad90] ;  /* 0x00ad900001c27983 */ /* 0x000f280000300a00 */
[----:B------:R-:W2:Y:S01]  /*dc880*/  LDL.LU.64 R232, [R1+0xad70] ;  /* 0x00ad700001e87983 */ /* 0x000ea20000300a00 */
[----:B------:R-:W-:-:S03]  /*dc890*/  DFMA R122, R188, R24, R122 ;  /* 0x00000018bc7a722b */ /* 0x000fc6000000007a */
[----:B------:R-:W4:Y:S04]  /*dc8a0*/  LDL.LU.64 R188, [R1+0xad68] ;  /* 0x00ad680001bc7983 */ /* 0x000f280000300a00 */
[----:B------:R-:W4:Y:S04]  /*dc8b0*/  LDL.LU.64 R24, [R1+0xad78] ;  /* 0x00ad780001187983 */ /* 0x000f280000300a00 */
[----:B------:R-:W4:Y:S01]  /*dc8c0*/  LDL.LU.64 R224, [R1+0xada8] ;  /* 0x00ada80001e07983 */ /* 0x000f220000300a00 */
[----:B------:R-:W-:Y:S01]  /*dc8d0*/  IMAD.MOV.U32 R60, RZ, RZ, R56 ;  /* 0x000000ffff3c7224 */ /* 0x000fe200078e0038 */
[----:B------:R-:W-:-:S02]  /*dc8e0*/  MOV R61, R57 ;  /* 0x00000039003d7202 */ /* 0x000fc40000000f00 */
[----:B------:R-:W4:Y:S01]  /*dc8f0*/  LDL.LU.64 R66, [R1+0xadb8] ;  /* 0x00adb80001427983 */ /* 0x000f220000300a00 */
[----:B---3--:R-:W-:-:S03]  /*dc900*/  DFMA R8, R226, R208, R8 ;  /* 0x000000d0e208722b */ /* 0x008fc60000000008 */
[----:B------:R-:W3:Y:S01]  /*dc910*/  LDL.LU.64 R208, [R1+0x7920] ;  /* 0x0079200001d07983 */ /* 0x000ee20000300a00 */
[C---:B------:R-:W-:Y:S01]  /*dc920*/  DFMA R122, R234.reuse, R84, R122 ;  /* 0x00000054ea7a722b */ /* 0x040fe2000000007a */
[----:B------:R-:W-:Y:S01]  /*dc930*/  IMAD.MOV.U32 R184, RZ, RZ, R40 ;  /* 0x000000ffffb87224 */ /* 0x000fe200078e0028 */
[----:B------:R-:W-:Y:S01]  /*dc940*/  MOV R185, R41 ;  /* 0x0000002900b97202 */ /* 0x000fe20000000f00 */
[----:B------:R-:W-:Y:S01]  /*dc950*/  IMAD.MOV.U32 R74, RZ, RZ, R42 ;  /* 0x000000ffff4a7224 */ /* 0x000fe200078e002a */
[----:B------:R-:W3:Y:S01]  /*dc960*/  LDL.LU.64 R226, [R1+0xad98] ;  /* 0x00ad980001e27983 */ /* 0x000ee20000300a00 */
[----:B------:R-:W-:-:S03]  /*dc970*/  DFMA R8, R234, R186, R8 ;  /* 0x000000baea08722b */ /* 0x000fc60000000008 */
[----:B------:R-:W3:Y:S01]  /*dc980*/  LDL.LU.64 R186, [R1+0xad80] ;  /* 0x00ad800001ba7983 */ /* 0x000ee20000300a00 */
[----:B------:R-:W-:Y:S01]  /*dc990*/  IMAD.MOV.U32 R75, RZ, RZ, R43 ;  /* 0x000000ffff4b7224 */ /* 0x000fe200078e002b */
[----:B------:R-:W-:Y:S02]  /*dc9a0*/  DFMA R122, R62, R230, R122 ;  /* 0x000000e63e7a722b */ /* 0x000fe4000000007a */
[----:B------:R-:W3:Y:S01]  /*dc9b0*/  LDL.LU.64 R230, [R1+0x7828] ;  /* 0x0078280001e67983 */ /* 0x000ee20000300a00 */
[----:B------:R-:W-:-:S03]  /*dc9c0*/  DFMA R8, R2, R172, R8 ;  /* 0x000000ac0208722b */ /* 0x000fc60000000008 */
[----:B------:R-:W3:Y:S04]  /*dc9d0*/  LDL.LU.64 R172, [R1+0x7830] ;  /* 0x0078300001ac7983 */ /* 0x000ee80000300a00 */
[----:B------:R-:W3:Y:S01]  /*dc9e0*/  LDL.128 R40, [R1+0x62d0] ;  /* 0x0062d00001287983 */ /* 0x000ee20000100c00 */
[----:B--2---:R-:W-:-:S03]  /*dc9f0*/  DFMA R8, R62, R232, R8 ;  /* 0x000000e83e08722b */ /* 0x004fc60000000008 */
[----:B------:R-:W2:Y:S01]  /*dca00*/  LDL.LU.64 R232, [R1+0x7890] ;  /* 0x0078900001e87983 */ /* 0x000ea20000300a00 */
[----:B------:R-:W-:Y:S02]  /*dca10*/  IMAD.MOV.U32 R56, RZ, RZ, R58 ;  /* 0x000000ffff387224 */ /* 0x000fe400078e003a */
[----:B------:R-:W-:Y:S01]  /*dca20*/  IMAD.MOV.U32 R57, RZ, RZ, R59 ;  /* 0x000000ffff397224 */ /* 0x000fe200078e003b */
[----:B------:R-:W2:Y:S01]  /*dca30*/  LDL.LU.64 R84, [R1+0xad60] ;  /* 0x00ad600001547983 */ /* 0x000ea20000300a00 */
[----:B----4-:R-:W-:-:S03]  /*dca40*/  DFMA R8, R118, R188, R8 ;  /* 0x000000bc7608722b */ /* 0x010fc60000000008 */
[----:B------:R-:W4:Y:S05]  /*dca50*/  LDL.LU.64 R188, [R1+0x7840] ;  /* 0x0078400001bc7983 */ /* 0x000f2a0000300a00 */
[----:B------:R-:W-:Y:S01]  /*dca60*/  DFMA R8, R28, R24, R8 ;  /* 0x000000181c08722b */ /* 0x000fe20000000008 */
[----:B------:R-:W2:Y:S01]  /*dca70*/  LDL.LU.64 R24, [R1+0x78b0] ;  /* 0x0078b00001187983 */ /* 0x000ea20000300a00 */
[----:B---3--:R-:W-:-:S03]  /*dca80*/  DFMA R12, R234, R208, R12 ;  /* 0x000000d0ea0c722b */ /* 0x008fc6000000000c */
[----:B------:R-:W3:Y:S01]  /*dca90*/  LDL.LU.64 R208, [R1+0x7860] ;  /* 0x0078600001d07983 */ /* 0x000ee20000300a00 */
[----:B------:R-:W-:-:S04]  /*dcaa0*/  MOV R182, R40 ;  /* 0x0000002800b67202 */ /* 0x000fc80000000f00 */
[----:B------:R-:W-:Y:S01]  /*dcab0*/  DFMA R12, R62, R228, R12 ;  /* 0x000000e43e0c722b */ /* 0x000fe2000000000c */
[----:B------:R-:W-:Y:S01]  /*dcac0*/  IMAD.MOV.U32 R183, RZ, RZ, R41 ;  /* 0x000000ffffb77224 */ /* 0x000fe200078e0029 */
[----:B------:R-:W-:Y:S01]  /*dcad0*/  DFMA R8, R110, R186, R8 ;  /* 0x000000ba6e08722b */ /* 0x000fe20000000008 */
[----:B------:R-:W3:Y:S04]  /*dcae0*/  LDL.LU.64 R228, [R1+0x78f8] ;  /* 0x0078f80001e47983 */ /* 0x000ee80000300a00 */
[----:B------:R-:W3:Y:S01]  /*dcaf0*/  LDL.LU.64 R186, [R1+0x7888] ;  /* 0x0078880001ba7983 */ /* 0x000ee20000300a00 */
[----:B------:R-:W-:-:S03]  /*dcb00*/  DFMA R12, R118, R36, R12 ;  /* 0x00000024760c722b */ /* 0x000fc6000000000c */
[----:B------:R-:W3:Y:S01]  /*dcb10*/  LDL.LU.64 R36, [R1+0x78f0] ;  /* 0x0078f00001247983 */ /* 0x000ee20000300a00 */
[----:B----4-:R-:W-:Y:S02]  /*dcb20*/  DFMA R122, R28, R188, R122 ;  /* 0x000000bc1c7a722b */ /* 0x010fe4000000007a */
[----:B------:R-:W-:Y:S01]  /*dcb30*/  DFMA R8, R106, R176, R8 ;  /* 0x000000b06a08722b */ /* 0x000fe20000000008 */
[----:B------:R-:W4:Y:S01]  /*dcb40*/  LDL.LU.64 R188, [R1+0x7a58] ;  /* 0x007a580001bc7983 */ /* 0x000f220000300a00 */
[----:B------:R-:W-:-:S03]  /*dcb50*/  DFMA R12, R110, R172, R12 ;  /* 0x000000ac6e0c722b */ /* 0x000fc6000000000c */
[----:B------:R-:W4:Y:S01]  /*dcb60*/  LDL.LU.64 R176, [R1+0x79a8] ;  /* 0x0079a80001b07983 */ /* 0x000f220000300a00 */
[----:B--2---:R-:W-:-:S03]  /*dcb70*/  DFMA R24, R110, R24, R122 ;  /* 0x000000186e18722b */ /* 0x004fc6000000007a */
[----:B------:R-:W2:Y:S01]  /*dcb80*/  LDL.LU.64 R172, [R1+0x7b30] ;  /* 0x007b300001ac7983 */ /* 0x000ea20000300a00 */
[----:B------:R-:W-:-:S03]  /*dcb90*/  DFMA R12, R106, R230, R12 ;  /* 0x000000e66a0c722b */ /* 0x000fc6000000000c */
[----:B------:R-:W2:Y:S01]  /*dcba0*/  LDL.LU.64 R122, [R1+0x7960] ;  /* 0x00796000017a7983 */ /* 0x000ea20000300a00 */
[----:B------:R-:W-:Y:S01]  /*dcbb0*/  IMAD.MOV.U32 R44, RZ, RZ, R42 ;  /* 0x000000ffff2c7224 */ /* 0x000fe200078e002a */
[----:B------:R-:W-:Y:S02]  /*dcbc0*/  MOV R45, R43 ;  /* 0x0000002b002d7202 */ /* 0x000fe40000000f00 */
[----:B------:R-:W2:Y:S01]  /*dcbd0*/  LDL.128 R40, [R1+0x63e0] ;  /* 0x0063e00001287983 */ /* 0x000ea20000100c00 */
[----:B------:R-:W-:Y:S02]  /*dcbe0*/  DFMA R24, R106, R232, R24 ;  /* 0x000000e86a18722b */ /* 0x000fe40000000018 */
[C---:B------:R-:W-:Y:S01]  /*dcbf0*/  DFMA R8, R72.reuse, R194, R8 ;  /* 0x000000c24808722b */ /* 0x040fe20000000008 */
[----:B------:R-:W-:Y:S01]  /*dcc00*/  MOV R58, R240 ;  /* 0x000000f0003a7202 */ /* 0x000fe20000000f00 */
[----:B------:R-:W-:Y:S01]  /*dcc10*/  IMAD.MOV.U32 R59, RZ, RZ, R241 ;  /* 0x000000ffff3b7224 */ /* 0x000fe200078e00f1 */
[----:B-1----:R0:W5:Y:S04]  /*dcc20*/  LDL.LU.64 R234, [R1+0xad58] ;  /* 0x00ad580001ea7983 */ /* 0x0021680000300a00 */
[----:B------:R-:W2:Y:S04]  /*dcc30*/  LDL.128 R240, [R1+0x64d0] ;  /* 0x0064d00001f07983 */ /* 0x000ea80000100c00 */
[----:B------:R0:W5:Y:S01]  /*dcc40*/  LDL.LU.64 R230, [R1+0xad48] ;  /* 0x00ad480001e67983 */ /* 0x0001620000300a00 */
[----:B---3--:R-:W-:-:S03]  /*dcc50*/  DFMA R12, R72, R208, R12 ;  /* 0x000000d0480c722b */ /* 0x008fc6000000000c */
[----:B------:R0:W5:Y:S01]  /*dcc60*/  LDL.LU.64 R232, [R1+0xad50] ;  /* 0x00ad500001e87983 */ /* 0x0001620000300a00 */
[----:B------:R-:W-:-:S03]  /*dcc70*/  DFMA R8, R68, R226, R8 ;  /* 0x000000e24408722b */ /* 0x000fc60000000008 */
[----:B------:R-:W3:Y:S04]  /*dcc80*/  LDL.LU.64 R208, [R1+0x7ca0] ;  /* 0x007ca00001d07983 */ /* 0x000ee80000300a00 */
[----:B------:R0:W5:Y:S01]  /*dcc90*/  LDL.LU.64 R226, [R1+0xad38] ;  /* 0x00ad380001e27983 */ /* 0x0001620000300a00 */
[----:B------:R-:W-:-:S08]  /*dcca0*/  DFMA R12, R68, R186, R12 ;  /* 0x000000ba440c722b */ /* 0x000fd0000000000c */
[----:B------:R-:W-:Y:S01]  /*dccb0*/  DFMA R12, R4, R36, R12 ;  /* 0x00000024040c722b */ /* 0x000fe2000000000c */
[----:B------:R-:W3:Y:S01]  /*dccc0*/  LDL.LU.64 R36, [R1+0x7bf0] ;  /* 0x007bf00001247983 */ /* 0x000ee20000300a00 */
[----:B------:R-:W-:Y:S02]  /*dccd0*/  DFMA R24, R72, R228, R24 ;  /* 0x000000e44818722b */ /* 0x000fe40000000018 */
[----:B------:R-:W-:Y:S01]  /*dcce0*/  DFMA R8, R4, R224, R8 ;  /* 0x000000e00408722b */ /* 0x000fe20000000008 */
[----:B------:R0:W5:Y:S04]  /*dccf0*/  LDL.LU.64 R228, [R1+0xad40] ;  /* 0x00ad400001e47983 */ /* 0x0001680000300a00 */
[----:B------:R0:W5:Y:S01]  /*dcd00*/  LDL.LU.64 R224, [R1+0xad30] ;  /* 0x00ad300001e07983 */ /* 0x0001620000300a00 */
[----:B----4-:R-:W-:-:S08]  /*dcd10*/  DFMA R24, R68, R176, R24 ;  /* 0x000000b04418722b */ /* 0x010fd00000000018 */
[----:B------:R-:W-:Y:S02]  /*dcd20*/  DFMA R24, R4, R188, R24 ;  /* 0x000000bc0418722b */ /* 0x000fe40000000018 */
[----:B------:R-:W-:Y:S02]  /*dcd30*/  DFMA R188, R128, R222, R8 ;  /* 0x000000de80bc722b */ /* 0x000fe40000000008 */
[----:B------:R-:W-:Y:S01]  /*dcd40*/  DFMA R8, R106, -R218, R220 ;  /* 0x800000da6a08722b */ /* 0x000fe200000000dc */
[----:B--2---:R-:W-:Y:S01]  /*dcd50*/  IMAD.MOV.U32 R180, RZ, RZ, R40 ;  /* 0x000000ffffb47224 */ /* 0x004fe200078e0028 */
[C---:B------:R-:W-:Y:S01]  /*dcd60*/  DFMA R186, R128.reuse, R122, R12 ;  /* 0x0000007a80ba722b */ /* 0x040fe2000000000c */
[----:B------:R-:W-:Y:S01]  /*dcd70*/  IMAD.MOV.U32 R181, RZ, RZ, R41 ;  /* 0x000000ffffb57224 */ /* 0x000fe200078e0029 */
[C---:B------:R-:W-:Y:S01]  /*dcd80*/  DFMA R176, R128.reuse, R172, R24 ;  /* 0x000000ac80b0722b */ /* 0x040fe20000000018 */
[----:B------:R-:W2:Y:S01]  /*dcd90*/  LDL.64 R40, [R1+0x6400] ;  /* 0x0064000001287983 */ /* 0x000ea20000100a00 */
[----:B------:R-:W-:-:S02]  /*dcda0*/  DFMA R172, R128, -R214, R216 ;  /* 0x800000d680ac722b */ /* 0x000fc400000000d8 */
[C---:B------:R-:W-:Y:S01]  /*dcdb0*/  DFMA R12, R72.reuse, -R200, R202 ;  /* 0x800000c8480c722b */ /* 0x040fe200000000ca */
[----:B------:R-:W-:Y:S01]  /*dcdc0*/  IMAD.MOV.U32 R52, RZ, RZ, R240 ;  /* 0x000000ffff347224 */ /* 0x000fe200078e00f0 */
[----:B------:R-:W-:Y:S01]  /*dcdd0*/  DFMA R8, R72, -R248, R8 ;  /* 0x800000f84808722b */ /* 0x000fe20000000008 */
[----:B------:R-:W-:Y:S01]  /*dcde0*/  IMAD.MOV.U32 R53, RZ, RZ, R241 ;  /* 0x000000ffff357224 */ /* 0x000fe200078e00f1 */
[----:B------:R-:W4:Y:S04]  /*dcdf0*/  LDL.LU.64 R248, [R1+0x7c58] ;  /* 0x007c580001f87983 */ /* 0x000f280000300a00 */
[C---:B------:R-:W-:Y:S01]  /*dce00*/  DFMA R12, R68.reuse, -R190, R12 ;  /* 0x800000be440c722b */ /* 0x040fe2000000000c */
[----:B------:R-:W-:Y:S01]  /*dce10*/  MOV R18, R242 ;  /* 0x000000f200127202 */ /* 0x000fe20000000f00 */
[----:B------:R-:W-:Y:S01]  /*dce20*/  DFMA R8, R68, -R250, R8 ;  /* 0x800000fa4408722b */ /* 0x000fe20000000008 */
[----:B------:R-:W-:Y:S01]  /*dce30*/  IMAD.MOV.U32 R19, RZ, RZ, R243 ;  /* 0x000000ffff137224 */ /* 0x000fe200078e00f3 */
[----:B------:R-:W2:Y:S04]  /*dce40*/  LDL.LU.64 R250, [R1+0x7d00] ;  /* 0x007d000001fa7983 */ /* 0x000ea80000300a00 */
[----:B------:R-:W-:Y:S01]  /*dce50*/  DFMA R12, R4, -R180, R12 ;  /* 0x800000b4040c722b */ /* 0x000fe2000000000c */
[----:B------:R-:W4:Y:S01]  /*dce60*/  LDL.128 R240, [R1+0x41e0] ;  /* 0x0041e00001f07983 */ /* 0x000f220000100c00 */
[----:B------:R-:W-:-:S02]  /*dce70*/  DFMA R24, R72, -R204, R206 ;  /* 0x800000cc4818722b */ /* 0x000fc400000000ce */
[----:B------:R-:W-:Y:S01]  /*dce80*/  DFMA R122, R68, -R210, R212 ;  /* 0x800000d2447a722b */ /* 0x000fe200000000d4 */
[----:B------:R0:W5:Y:S03]  /*dce90*/  LDL.LU.64 R222, [R1+0xad28] ;  /* 0x00ad280001de7983 */ /* 0x0001660000300a00 */
[----:B------:R-:W-:Y:S01]  /*dcea0*/  DFMA R12, R128, -R42, R12 ;  /* 0x8000002a800c722b */ /* 0x000fe2000000000c */
[----:B------:R0:W5:Y:S04]  /*dceb0*/  LDL.LU.64 R220, [R1+0xad20] ;  /* 0x00ad200001dc7983 */ /* 0x0001680000300a00 */
[----:B------:R-:W2:Y:S04]  /*dcec0*/  LDL.LU.64 R42, [R1+0x7cc8] ;  /* 0x007cc800012a7983 */ /* 0x000ea80000300a00 */
[----:B------:R0:W5:Y:S04]  /*dced0*/  LDL.LU.64 R218, [R1+0xad18] ;  /* 0x00ad180001da7983 */ /* 0x0001680000300a00 */
[----:B------:R0:W5:Y:S04]  /*dcee0*/  LDL.LU.64 R216, [R1+0xad10] ;  /* 0x00ad100001d87983 */ /* 0x0001680000300a00 */
[----:B------:R0:W5:Y:S01]  /*dcef0*/  LDL.LU.64 R214, [R1+0xad08] ;  /* 0x00ad080001d67983 */ /* 0x0001620000300a00 */
[----:B---3--:R-:W-:-:S03]  /*dcf00*/  DFMA R194, R172, R36, R176 ;  /* 0x00000024acc2722b */ /* 0x008fc600000000b0 */
[----:B------:R0:W5:Y:S04]  /*dcf10*/  LDL.LU.64 R212, [R1+0xad00] ;  /* 0x00ad000001d47983 */ /* 0x0001680000300a00 */
[----:B------:R-:W3:Y:S04]  /*dcf20*/  LDL.LU.64 R176, [R1+0x7a18] ;  /* 0x007a180001b07983 */ /* 0x000ee80000300a00 */
[----:B------:R-:W2:Y:S01]  /*dcf30*/  LDL.LU.64 R36, [R1+0x7a80] ;  /* 0x007a800001247983 */ /* 0x000ea20000300a00 */
[----:B------:R-:W-:Y:S02]  /*dcf40*/  DFMA R24, R68, -R192, R24 ;  /* 0x800000c04418722b */ /* 0x000fe40000000018 */
[----:B------:R-:W-:Y:S01]  /*dcf50*/  DFMA R122, R4, -R196, R122 ;  /* 0x800000c4047a722b */ /* 0x000fe2000000007a */
[----:B------:R0:W5:Y:S01]  /*dcf60*/  LDL.LU.64 R210, [R1+0xacf8] ;  /* 0x00acf80001d27983 */ /* 0x0001620000300a00 */
[----:B------:R-:W-:-:S02]  /*dcf70*/  DFMA R208, R172, R208, R198 ;  /* 0x000000d0acd0722b */ /* 0x000fc400000000c6 */
[C---:B------:R-:W-:Y:S01]  /*dcf80*/  DFMA R8, R4.reuse, -R178, R8 ;  /* 0x800000b20408722b */ /* 0x040fe20000000008 */
[----:B------:R0:W5:Y:S01]  /*dcf90*/  LDL.LU.64 R206, [R1+0xacf0] ;  /* 0x00acf00001ce7983 */ /* 0x0001620000300a00 */
[----:B------:R-:W-:Y:S02]  /*dcfa0*/  DFMA R24, R4, -R182, R24 ;  /* 0x800000b60418722b */ /* 0x000fe40000000018 */
[C---:B------:R-:W-:Y:S01]  /*dcfb0*/  DFMA R122, R128.reuse, -R184, R122 ;  /* 0x800000b8807a722b */ /* 0x040fe2000000007a */
[----:B------:R0:W5:Y:S03]  /*dcfc0*/  LDL.LU.64 R204, [R1+0xace8] ;  /* 0x00ace80001cc7983 */ /* 0x0001660000300a00 */
[C---:B------:R-:W-:Y:S01]  /*dcfd0*/  DFMA R8, R128.reuse, -R70, R8 ;  /* 0x800000468008722b */ /* 0x040fe20000000008 */
[----:B------:R0:W5:Y:S01]  /*dcfe0*/  LDL.LU.64 R202, [R1+0xace0] ;  /* 0x00ace00001ca7983 */ /* 0x0001620000300a00 */
[----:B------:R-:W-:-:S03]  /*dcff0*/  DFMA R24, R128, -R44, R24 ;  /* 0x8000002c8018722b */ /* 0x000fc60000000018 */
[----:B------:R-:W2:Y:S01]  /*dd000*/  LDL.LU.64 R44, [R1+0x7d50] ;  /* 0x007d5000012c7983 */ /* 0x000ea20000300a00 */
[C---:B------:R-:W-:Y:S02]  /*dd010*/  DFMA R12, R172.reuse, -R60, R12 ;  /* 0x8000003cac0c722b */ /* 0x040fe4000000000c */
[C---:B------:R-:W-:Y:S01]  /*dd020*/  DFMA R8, R172.reuse, -R58, R8 ;  /* 0x8000003aac08722b */ /* 0x040fe20000000008 */
[----:B------:R0:W5:Y:S01]  /*dd030*/  LDL.LU.64 R200, [R1+0xacd8] ;  /* 0x00acd80001c87983 */ /* 0x0001620000300a00 */
[C---:B------:R-:W-:Y:S02]  /*dd040*/  DFMA R24, R172.reuse, -R64, R24 ;  /* 0x80000040ac18722b */ /* 0x040fe40000000018 */
[----:B------:R-:W-:Y:S01]  /*dd050*/  DFMA R188, R172, R66, R188 ;  /* 0x00000042acbc722b */ /* 0x000fe200000000bc */
[----:B------:R0:W5:Y:S04]  /*dd060*/  LDL.LU.64 R198, [R1+0xacd0] ;  /* 0x00acd00001c67983 */ /* 0x0001680000300a00 */
[----:B------:R0:W5:Y:S04]  /*dd070*/  LDL.LU.64 R196, [R1+0xacc8] ;  /* 0x00acc80001c47983 */ /* 0x0001680000300a00 */
[----:B------:R0:W5:Y:S01]  /*dd080*/  LDL.LU.64 R192, [R1+0xacc0] ;  /* 0x00acc00001c07983 */ /* 0x0001620000300a00 */
[----:B----4-:R-:W-:-:S02]  /*dd090*/  IMAD.MOV.U32 R14, RZ, RZ, R242 ;  /* 0x000000ffff0e7224 */ /* 0x010fc400078e00f2 */
[----:B------:R-:W-:Y:S01]  /*dd0a0*/  IMAD.MOV.U32 R15, RZ, RZ, R243 ;  /* 0x000000ffff0f7224 */ /* 0x000fe200078e00f3 */
[----:B------:R1:W-:Y:S04]  /*dd0b0*/  STL.64 [R1+0x79d0], R240 ;  /* 0x0079d0f001007387 */ /* 0x0003e80000100a00 */
[----:B------:R0:W5:Y:S04]  /*dd0c0*/  LDL.LU.64 R190, [R1+0xacb8] ;  /* 0x00acb80001be7983 */ /* 0x0001680000300a00 */
[----:B------:R0:W5:Y:S04]  /*dd0d0*/  LDL.LU.64 R184, [R1+0xacb0] ;  /* 0x00acb00001b87983 */ /* 0x0001680000300a00 */
[----:B-1----:R-:W4:Y:S04]  /*dd0e0*/  LDL.128 R240, [R1+0x3c40] ;  /* 0x003c400001f07983 */ /* 0x002f280000100c00 */
        /* <DEDUP_REMOVED lines=8> */
[----:B---3--:R-:W-:-:S02]  /*dd170*/  DFMA R186, R172, R176, R186 ;  /* 0x000000b0acba722b */ /* 0x008fc400000000ba */
[----:B------:R-:W-:Y:S01]  /*dd180*/  DFMA R176, R172, -R74, R122 ;  /* 0x8000004aacb0722b */ /* 0x000fe2000000007a */
[----:B------:R0:W5:Y:S07]  /*dd190*/  LDL.LU.64 R74, [R1+0xac90] ;  /* 0x00ac9000014a7983 */ /* 0x00016e0000300a00 */
[C---:B--2---:R-:W-:Y:S02]  /*dd1a0*/  DFMA R208, R176.reuse, R250, R208 ;  /* 0x000000fab0d0722b */ /* 0x044fe400000000d0 */
[----:B------:R-:W-:-:S02]  /*dd1b0*/  DFMA R122, R176, R248, R194 ;  /* 0x000000f8b07a722b */ /* 0x000fc400000000c2 */
[C---:B------:R-:W-:Y:S02]  /*dd1c0*/  DFMA R250, R176.reuse, R36, R186 ;  /* 0x00000024b0fa722b */ /* 0x040fe400000000ba */
[C---:B------:R-:W-:Y:S01]  /*dd1d0*/  DFMA R186, R176.reuse, -R20, R24 ;  /* 0x80000014b0ba722b */ /* 0x040fe20000000018 */
[----:B------:R-:W2:Y:S01]  /*dd1e0*/  LDL.LU.64 R36, [R1+0x7e30] ;  /* 0x007e300001247983 */ /* 0x000ea20000300a00 */
[C---:B------:R-:W-:Y:S02]  /*dd1f0*/  DFMA R194, R176.reuse, R48, R188 ;  /* 0x00000030b0c2722b */ /* 0x040fe400000000bc */
[----:B------:R-:W-:Y:S01]  /*dd200*/  DFMA R24, R176, -R56, R12 ;  /* 0x80000038b018722b */ /* 0x000fe2000000000c */
[----:B------:R-:W3:Y:S03]  /*dd210*/  LDL.LU.64 R20, [R1+0x7d20] ;  /* 0x007d200001147983 */ /* 0x000ee60000300a00 */
[----:B------:R-:W-:Y:S01]  /*dd220*/  DFMA R248, R186, R42, R122 ;  /* 0x0000002abaf8722b */ /* 0x000fe2000000007a */
[----:B------:R-:W4:Y:S04]  /*dd230*/  LDL.LU.64 R48, [R1+0x7b78] ;  /* 0x007b780001307983 */ /* 0x000f280000300a00 */
[----:B------:R-:W3:Y:S01]  /*dd240*/  LDL.LU.64 R122, [R1+0x7b18] ;  /* 0x007b1800017a7983 */ /* 0x000ee20000300a00 */
[----:B------:R-:W-:Y:S01]  /*dd250*/  DFMA R12, R176, -R54, R8 ;  /* 0x80000036b00c722b */ /* 0x000fe20000000008 */
[----:B------:R-:W1:Y:S01]  /*dd260*/  MUFU.RCP64H R9, R175 ;  /* 0x000000af00097308 */ /* 0x000e620000001800 */
[C---:B------:R-:W-:Y:S01]  /*dd270*/  DFMA R188, R186.reuse, -R40, R24 ;  /* 0x80000028babc722b */ /* 0x040fe20000000018 */
[----:B------:R-:W-:Y:S01]  /*dd280*/  MOV R8, 0x1 ;  /* 0x0000000100087802 */ /* 0x000fe20000000f00 */
[C---:B------:R-:W-:Y:S01]  /*dd290*/  DFMA R208, R186.reuse, R44, R208 ;  /* 0x0000002cbad0722b */ /* 0x040fe200000000d0 */
[----:B------:R-:W4:Y:S03]  /*dd2a0*/  LDL.LU.64 R42, [R1+0x7da8] ;  /* 0x007da800012a7983 */ /* 0x000f260000300a00 */
[----:B------:R-:W-:-:S02]  /*dd2b0*/  DFMA R12, R186, -R52, R12 ;  /* 0x80000034ba0c722b */ /* 0x000fc4000000000c */
[----:B------:R-:W-:Y:S01]  /*dd2c0*/  DFMA R24, R186, R50, R194 ;  /* 0x00000032ba18722b */ /* 0x000fe200000000c2 */
[----:B------:R-:W4:Y:S04]  /*dd2d0*/  LDL.LU.64 R44, [R1+0x7ef8] ;  /* 0x007ef800012c7983 */ /* 0x000f280000300a00 */
[----:B------:R-:W4:Y:S01]  /*dd2e0*/  LDL.LU.64 R40, [R1+0x7c08] ;  /* 0x007c080001287983 */ /* 0x000f220000300a00 */
[----:B------:R-:W-:Y:S02]  /*dd2f0*/  DFMA R194, R188, -R18, R12 ;  /* 0x80000012bcc2722b */ /* 0x000fe4000000000c */
[----:B-1----:R-:W-:Y:S01]  /*dd300*/  DFMA R12, -R174, R8, 1 ;  /* 0x3ff00000ae0c742b */ /* 0x002fe20000000108 */
[----:B------:R-:W4:Y:S04]  /*dd310*/  LDL.LU.64 R18, [R1+0x7ea0] ;  /* 0x007ea00001127983 */ /* 0x000f280000300a00 */
[----:B------:R0:W5:Y:S03]  /*dd320*/  LDL.LU.64 R56, [R1+0xac60] ;  /* 0x00ac600001387983 */ /* 0x0001660000300a00 */
[----:B------:R-:W-:Y:S01]  /*dd330*/  DFMA R12, R12, R12, R12 ;  /* 0x0000000c0c0c722b */ /* 0x000fe2000000000c */
[----:B------:R0:W5:Y:S04]  /*dd340*/  LDL.LU.64 R54, [R1+0xac58] ;  /* 0x00ac580001367983 */ /* 0x0001680000300a00 */
[----:B------:R0:W5:Y:S03]  /*dd350*/  LDL.LU.64 R52, [R1+0xac50] ;  /* 0x00ac500001347983 */ /* 0x0001660000300a00 */
[----:B------:R-:W-:Y:S01]  /*dd360*/  DFMA R8, R8, R12, R8 ;  /* 0x0000000c0808722b */ /* 0x000fe20000000008 */
[----:B------:R0:W5:Y:S04]  /*dd370*/  LDL.LU.64 R50, [R1+0xac48] ;  /* 0x00ac480001327983 */ /* 0x0001680000300a00 */
[----:B------:R-:W4:Y:S01]  /*dd380*/  LDL.LU.64 R12, [R1+0x7c98] ;  /* 0x007c9800010c7983 */ /* 0x000f220000300a00 */
[----:B--2---:R-:W-:-:S03]  /*dd390*/  DFMA R208, R188, R36, R208 ;  /* 0x00000024bcd0722b */ /* 0x004fc600000000d0 */
[----:B------:R-:W2:Y:S01]  /*dd3a0*/  LDL.LU.64 R36, [R1+0x7ef0] ;  /* 0x007ef00001247983 */ /* 0x000ea20000300a00 */
[----:B---3--:R-:W-:-:S03]  /*dd3b0*/  DFMA R122, R186, R122, R250 ;  /* 0x0000007aba7a722b */ /* 0x008fc600000000fa */
[----:B------:R-:W3:Y:S01]  /*dd3c0*/  LDL.LU.64 R250, [R1+0x7d08] ;  /* 0x007d080001fa7983 */ /* 0x000ee20000300a00 */
[C---:B------:R-:W-:Y:S02]  /*dd3d0*/  DFMA R248, R188.reuse, R20, R248 ;  /* 0x00000014bcf8722b */ /* 0x040fe400000000f8 */
[C---:B------:R-:W-:Y:S01]  /*dd3e0*/  DFMA R24, R188.reuse, R46, R24 ;  /* 0x0000002ebc18722b */ /* 0x040fe20000000018 */
[----:B------:R-:W3:Y:S01]  /*dd3f0*/  LDL.LU.64 R20, [R1+0x7ec0] ;  /* 0x007ec00001147983 */ /* 0x000ee20000300a00 */
[----:B----4-:R-:W-:-:S03]  /*dd400*/  DFMA R122, R188, R48, R122 ;  /* 0x00000030bc7a722b */ /* 0x010fc6000000007a */
[----:B------:R0:W5:Y:S01]  /*dd410*/  LDL.LU.64 R48, [R1+0xac40] ;  /* 0x00ac400001307983 */ /* 0x0001620000300a00 */
[C---:B------:R-:W-:Y:S02]  /*dd420*/  DFMA R248, R194.reuse, R42, R248 ;  /* 0x0000002ac2f8722b */ /* 0x040fe400000000f8 */
[C---:B------:R-:W-:Y:S01]  /*dd430*/  DFMA R208, R194.reuse, R44, R208 ;  /* 0x0000002cc2d0722b */ /* 0x040fe200000000d0 */
[----:B------:R0:W5:Y:S01]  /*dd440*/  LDL.LU.64 R46, [R1+0xac38] ;  /* 0x00ac3800012e7983 */ /* 0x0001620000300a00 */
[C---:B------:R-:W-:Y:S02]  /*dd450*/  DFMA R24, R194.reuse, R38, R24 ;  /* 0x00000026c218722b */ /* 0x040fe40000000018 */
[----:B------:R-:W-:Y:S01]  /*dd460*/  DFMA R122, R194, R40, R122 ;  /* 0x00000028c27a722b */ /* 0x000fe2000000007a */
[----:B------:R0:W5:Y:S01]  /*dd470*/  LDL.LU.64 R44, [R1+0xac30] ;  /* 0x00ac3000012c7983 */ /* 0x0001620000300a00 */
[----:B------:R-:W-:-:S03]  /*dd480*/  DFMA R14, -R14, R76, R18 ;  /* 0x0000004c0e0e722b */ /* 0x000fc60000000112 */
[----:B------:R0:W5:Y:S01]  /*dd490*/  LDL.LU.64 R42, [R1+0xac28] ;  /* 0x00ac2800012a7983 */ /* 0x0001620000300a00 */
[----:B------:R-:W-:-:S03]  /*dd4a0*/  DFMA R24, R208, R34, R24 ;  /* 0x00000022d018722b */ /* 0x000fc60000000018 */
[----:B------:R0:W5:Y:S04]  /*dd4b0*/  LDL.LU.64 R40, [R1+0xac20] ;  /* 0x00ac200001287983 */ /* 0x0001680000300a00 */
[----:B------:R0:W5:Y:S01]  /*dd4c0*/  LDL.LU.64 R38, [R1+0xac18] ;  /* 0x00ac180001267983 */ /* 0x0001620000300a00 */
[C---:B------:R-:W-:Y:S02]  /*dd4d0*/  DFMA R12, R208.reuse, R12, R122 ;  /* 0x0000000cd00c722b */ /* 0x040fe4000000007a */
[----:B--2---:R-:W-:Y:S01]  /*dd4e0*/  DFMA R248, R208, R36, R248 ;  /* 0x00000024d0f8722b */ /* 0x004fe200000000f8 */
[----:B------:R-:W-:Y:S04]  /*dd4f0*/  STL.64 [R1+0x7700], R14 ;  /* 0x0077000e01007387 */ /* 0x000fe80000100a00 */
[----:B------:R-:W-:Y:S04]  /*dd500*/  STL.64 [R1+0x6b00], R14 ;  /* 0x006b000e01007387 */ /* 0x000fe80000100a00 */
[----:B------:R0:W5:Y:S01]  /*dd510*/  LDL.LU.64 R36, [R1+0xac10] ;  /* 0x00ac100001247983 */ /* 0x0001620000300a00 */
[----:B---3--:R-:W-:-:S03]  /*dd520*/  DFMA R122, R248, R250, R12 ;  /* 0x000000faf87a722b */ /* 0x008fc6000000000c */
[----:B------:R0:W5:Y:S01]  /*dd530*/  LDL.LU.64 R34, [R1+0xac08] ;  /* 0x00ac080001227983 */ /* 0x0001620000300a00 */
[----:B------:R-:W-:Y:S02]  /*dd540*/  DFMA R12, -R174, R8, 1 ;  /* 0x3ff00000ae0c742b */ /* 0x000fe40000000108 */
[----:B------:R-:W-:Y:S01]  /*dd550*/  DFMA R250, R248, R32, R24 ;  /* 0x00000020f8fa722b */ /* 0x000fe20000000018 */
[----:B------:R0:W5:Y:S01]  /*dd560*/  LDL.LU.64 R18, [R1+0xabd8] ;  /* 0x00abd80001127983 */ /* 0x0001620000300a00 */
[----:B------:R-:W-:-:S03]  /*dd570*/  DFMA R16, -R16, R78, R20 ;  /* 0x0000004e1010722b */ /* 0x000fc60000000114 */
[----:B------:R0:W5:Y:S01]  /*dd580*/  LDL.LU.64 R32, [R1+0xac00] ;  /* 0x00ac000001207983 */ /* 0x0001620000300a00 */
[----:B------:R-:W-:Y:S02]  /*dd590*/  DFMA R24, R8, R12, R8 ;  /* 0x0000000c0818722b */ /* 0x000fe40000000008 */
[----:B------:R-:W-:Y:S01]  /*dd5a0*/  DFMA R8, R122, R30, R250 ;  /* 0x0000001e7a08722b */ /* 0x000fe200000000fa */
[----:B------:R-:W2:Y:S04]  /*dd5b0*/  LDL.LU.64 R12, [R1+0x7c68] ;  /* 0x007c6800010c7983 */ /* 0x000ea80000300a00 */
[----:B------:R-:W3:Y:S04]  /*dd5c0*/  LDL.LU.64 R250, [R1+0x7ed8] ;  /* 0x007ed80001fa7983 */ /* 0x000ee80000300a00 */
[----:B------:R-:W-:Y:S04]  /*dd5d0*/  STL.64 [R1+0x7708], R16 ;  /* 0x0077081001007387 */ /* 0x000fe80000100a00 */
[----:B------:R1:W-:Y:S04]  /*dd5e0*/  STL.64 [R1+0x6af0], R16 ;  /* 0x006af01001007387 */ /* 0x0003e80000100a00 */
[----:B------:R0:W5:Y:S04]  /*dd5f0*/  LDL.LU.64 R30, [R1+0xabf8] ;  /* 0x00abf800011e7983 */ /* 0x0001680000300a00 */
[----:B------:R0:W5:Y:S04]  /*dd600*/  LDL.LU.64 R20, [R1+0xabe0] ;  /* 0x00abe00001147983 */ /* 0x0001680000300a00 */
[----:B-1----:R0:W5:Y:S04]  /*dd610*/  LDL.LU.64 R16, [R1+0xabd0] ;  /* 0x00abd00001107983 */ /* 0x0021680000300a00 */
[----:B------:R0:W5:Y:S01]  /*dd620*/  LDL.LU.64 R14, [R1+0xabc8] ;  /* 0x00abc800010e7983 */ /* 0x0001620000300a00 */
[----:B---3--:R-:W-:-:S02]  /*dd630*/  DFMA R250, -R26, R78, R250 ;  /* 0x0000004e1afa722b */ /* 0x008fc400000001fa */
[----:B--2---:R-:W-:Y:S01]  /*dd640*/  DFMA R238, -R238, R78, R12 ;  /* 0x0000004eeeee722b */ /* 0x004fe2000000010c */
[----:B------:R0:W5:Y:S05]  /*dd650*/  LDL.LU.64 R26, [R1+0xabf0] ;  /* 0x00abf000011a7983 */ /* 0x00016a0000300a00 */
[----:B------:R-:W-:Y:S02]  /*dd660*/  DFMA R10, -R10, R80, R250 ;  /* 0x000000500a0a722b */ /* 0x000fe400000001fa */
[----:B------:R-:W2:Y:S02]  /*dd670*/  LDL.LU.64 R250, [R1+0x8330] ;  /* 0x0083300001fa7983 */ /* 0x000ea40000300a00 */
[----:B--2---:R-:W-:-:S02]  /*dd680*/  DFMA R250, -R6, R78, R250 ;  /* 0x0000004e06fa722b */ /* 0x004fc400000001fa */
[----:B------:R-:W-:Y:S01]  /*dd690*/  DFMA R6, -R244, R80, R238 ;  /* 0x00000050f406722b */ /* 0x000fe200000001ee */
[----:B------:R-:W2:Y:S04]  /*dd6a0*/  LDL.LU.64 R238, [R1+0x8068] ;  /* 0x0080680001ee7983 */ /* 0x000ea80000300a00 */
[----:B------:R-:W-:Y:S04]  /*dd6b0*/  STL.64 [R1+0x7710], R10 ;  /* 0x0077100a01007387 */ /* 0x000fe80000100a00 */
[----:B------:R-:W-:Y:S04]  /*dd6c0*/  STL.64 [R1+0x7718], R6 ;  /* 0x0077180601007387 */ /* 0x000fe80000100a00 */
[----:B------:R1:W-:Y:S04]  /*dd6d0*/  STL.64 [R1+0x6ae8], R10 ;  /* 0x006ae80a01007387 */ /* 0x0003e80000100a00 */
[----:B------:R3:W-:Y:S04]  /*dd6e0*/  STL.64 [R1+0x6a28], R6 ;  /* 0x006a280601007387 */ /* 0x0007e80000100a00 */
[----:B-1----:R0:W5:Y:S04]  /*dd6f0*/  LDL.LU.64 R10, [R1+0xabc0] ;  /* 0x00abc000010a7983 */ /* 0x0021680000300a00 */
[----:B---3--:R0:W5:Y:S01]  /*dd700*/  LDL.LU.64 R6, [R1+0xabb8] ;  /* 0x00abb80001067983 */ /* 0x0081620000300a00 */
[----:B------:R-:W-:-:S08]  /*dd710*/  DMUL R12, R8, R24 ;  /* 0x00000018080c7228 */ /* 0x000fd00000000000 */
[----:B------:R-:W-:Y:S02]  /*dd720*/  DFMA R244, -R174, R12, R8 ;  /* 0x0000000caef4722b */ /* 0x000fe40000000108 */
[----:B--2---:R-:W-:Y:S01]  /*dd730*/  DFMA R238, -R22, R84, R238 ;  /* 0x0000005416ee722b */ /* 0x004fe200000001ee */
[----:B------:R0:W5:Y:S05]  /*dd740*/  LDL.LU.64 R22, [R1+0xabe8] ;  /* 0x00abe80001167983 */ /* 0x00016a0000300a00 */
[----:B------:R-:W-:Y:S02]  /*dd750*/  DFMA R24, R24, R244, R12 ;  /* 0x000000f41818722b */ /* 0x000fe4000000000c */
[----:B------:R-:W-:Y:S01]  /*dd760*/  DFMA R240, -R240, R80, R250 ;  /* 0x00000050f0f0722b */ /* 0x000fe200000001fa */
[----:B------:R-:W-:Y:S01]  /*dd770*/  VIADD R252, R252, 0x1 ;  /* 0x00000001fcfc7836 */ /* 0x000fe20000000000 */
[----:B------:R0:W-:Y:S04]  /*dd780*/  STL.64 [R1+0x6db0], R2 ;  /* 0x006db00201007387 */ /* 0x0001e80000100a00 */
[----:B------:R0:W-:Y:S02]  /*dd790*/  STL.64 [R1+0x6db8], R62 ;  /* 0x006db83e01007387 */ /* 0x0001e40000100a00 */
[----:B------:R-:W-:-:S02]  /*dd7a0*/  FFMA R0, RZ, R175, R25 ;  /* 0x000000afff007223 */ /* 0x000fc40000000019 */
        /* <DEDUP_REMOVED lines=9> */
[----:B------:R0:W-:Y:S01]  /*dd840*/  STL [R1+0xab3c], R252 ;  /* 0x00ab3cfc01007387 */ /* 0x0001e20000100800 */
[----:B------:R-:W-:-:S02]  /*dd850*/  FSETP.GT.AND P1, PT, |R0|, 1.469367938527859385e-39, PT ;  /* 0x001000000000780b */ /* 0x000fc40003f24200 */
[----:B------:R-:W-:Y:S01]  /*dd860*/  FSETP.GEU.AND P2, PT, |R9|, 6.5827683646048100446e-37, PT ;  /* 0x036000000900780b */ /* 0x000fe20003f4e200 */
[----:B------:R-:W-:Y:S01]  /*dd870*/  BSSY.RECONVERGENT B3, `(.L_x_2119) ;  /* 0x0000007000037945 */ /* 0x000fe20003800200 */
[----:B------:R-:W-:-:S11]  /*dd880*/  ISETP.NE.AND P3, PT, RZ, UR4, PT ;  /* 0x00000004ff007c0c */ /* 0x000fd6000bf65270 */
[----:B0-----:R-:W-:Y:S05]  /*dd890*/  @P1 BRA P2, `(.L_x_2120) ;  /* 0x0000000000101947 */ /* 0x001fea0001000000 */
[----:B------:R-:W-:-:S07]  /*dd8a0*/  MOV R0, 0xdd8c0 ;  /* 0x000dd8c000007802 */ /* 0x000fce0000000f00 */
[----:B-----5:R-:W-:Y:S05]  /*dd8b0*/  CALL.REL.NOINC `($__internal_1_$__cuda_sm20_div_rn_f64_full) ;  /* 0x0000072c007c7944 */ /* 0x020fea0003c00000 */
[----:B------:R-:W-:Y:S01]  /*dd8c0*/  IMAD.MOV.U32 R24, RZ, RZ, R12 ;  /* 0x000000ffff187224 */ /* 0x000fe200078e000c */
[----:B------:R-:W-:-:S07]  /*dd8d0*/  MOV R25, R13 ;  /* 0x0000000d00197202 */ /* 0x000fce0000000f00 */
.L_x_2120:
[----:B------:R-:W-:Y:S05]  /*dd8e0*/  BSYNC.RECONVERGENT B3 ;  /* 0x0000000000037941 */ /* 0x000fea0003800200 */
.L_x_2119:
[----:B------:R-:W2:Y:S01]  /*dd8f0*/  LDL.LU.64 R174, [R1+0x7f40] ;  /* 0x007f400001ae7983 */ /* 0x000ea20000300a00 */
[----:B-----5:R-:W0:Y:S01]  /*dd900*/  MUFU.RCP64H R9, R75 ;  /* 0x0000004b00097308 */ /* 0x020e220000001800 */
[----:B------:R-:W-:Y:S01]  /*dd910*/  IMAD.MOV.U32 R8, RZ, RZ, 0x1 ;  /* 0x00000001ff087424 */ /* 0x000fe200078e00ff */
[----:B------:R-:W-:Y:S01]  /*dd920*/  BSSY.RECONVERGENT B3, `(.L_x_2121) ;  /* 0x0000015000037945 */ /* 0x000fe20003800200 */
[----:B------:R1:W-:Y:S04]  /*dd930*/  STL.64 [R1+0x6e40], R24 ;  /* 0x006e401801007387 */ /* 0x0003e80000100a00 */
[----:B0-----:R-:W-:-:S08]  /*dd940*/  DFMA R12, -R74, R8, 1 ;  /* 0x3ff000004a0c742b */ /* 0x001fd00000000108 */
[----:B------:R-:W-:-:S08]  /*dd950*/  DFMA R12, R12, R12, R12 ;  /* 0x0000000c0c0c722b */ /* 0x000fd0000000000c */
[----:B------:R-:W-:Y:S02]  /*dd960*/  DFMA R12, R8, R12, R8 ;  /* 0x0000000c080c722b */ /* 0x000fe40000000008 */
[----:B--2---:R-:W-:-:S06]  /*dd970*/  DFMA R8, R174, -R24, R122 ;  /* 0x80000018ae08722b */ /* 0x004fcc000000007a */
[----:B------:R-:W-:-:S08]  /*dd980*/  DFMA R122, -R74, R12, 1 ;  /* 0x3ff000004a7a742b */ /* 0x000fd0000000010c */
[----:B------:R-:W-:Y:S01]  /*dd990*/  DFMA R12, R12, R122, R12 ;  /* 0x0000007a0c0c722b */ /* 0x000fe2000000000c */
[----:B------:R-:W-:-:S07]  /*dd9a0*/  FSETP.GEU.AND P2, PT, |R9|, 6.5827683646048100446e-37, PT ;  /* 0x036000000900780b */ /* 0x000fce0003f4e200 */
[----:B------:R-:W-:-:S08]  /*dd9b0*/  DMUL R122, R12, R8 ;  /* 0x000000080c7a7228 */ /* 0x000fd00000000000 */
[----:B------:R-:W-:-:S08]  /*dd9c0*/  DFMA R174, -R74, R122, R8 ;  /* 0x0000007a4aae722b */ /* 0x000fd00000000108 */
[----:B------:R-:W-:-:S10]  /*dd9d0*/  DFMA R122, R12, R174, R122 ;  /* 0x000000ae0c7a722b */ /* 0x000fd4000000007a */
[----:B------:R-:W-:-:S05]  /*dd9e0*/  FFMA R0, RZ, R75, R123 ;  /* 0x0000004bff007223 */ /* 0x000fca000000007b */
[----:B------:R-:W-:-:S13]  /*dd9f0*/  FSETP.GT.AND P1, PT, |R0|, 1.469367938527859385e-39, PT ;  /* 0x001000000000780b */ /* 0x000fda0003f24200 */
[----:B-1----:R-:W-:Y:S05]  /*dda00*/  @P1 BRA P2, `(.L_x_2122) ;  /* 0x0000000000181947 */ /* 0x002fea0001000000 */
[----:B------:R-:W-:Y:S01]  /*dda10*/  IMAD.MOV.U32 R174, RZ, RZ, R74 ;  /* 0x000000ffffae7224 */ /* 0x000fe200078e004a */
[----:B------:R-:W-:Y:S02]  /*dda20*/  MOV R175, R75 ;  /* 0x0000004b00af7202 */ /* 0x000fe40000000f00 */
[----:B------:R-:W-:-:S07]  /*dda30*/  MOV R0, 0xdda50 ;  /* 0x000dda5000007802 */ /* 0x000fce0000000f00 */
[----:B------:R-:W-:Y:S05]  /*dda40*/  CALL.REL.NOINC `($__internal_1_$__cuda_sm20_div_rn_f64_full) ;  /* 0x0000072c00187944 */ /* 0x000fea0003c00000 */
[----:B------:R-:W-:Y:S02]  /*dda50*/  IMAD.MOV.U32 R122, RZ, RZ, R12 ;  /* 0x000000ffff7a7224 */ /* 0x000fe400078e000c */
[----:B------:R-:W-:-:S07]  /*dda60*/  IMAD.MOV.U32 R123, RZ, RZ, R13 ;  /* 0x000000ffff7b7224 */ /* 0x000fce00078e000d */
.L_x_2122:
[----:B------:R-:W-:Y:S05]  /*dda70*/  BSYNC.RECONVERGENT B3 ;  /* 0x0000000000037941 */ /* 0x000fea0003800200 */
.L_x_2121:
[----:B------:R-:W2:Y:S01]  /*dda80*/  LDL.LU.64 R74, [R1+0x8210] ;  /* 0x00821000014a7983 */ /* 0x000ea20000300a00 */
[----:B------:R-:W0:Y:S01]  /*dda90*/  MUFU.RCP64H R9, R33 ;  /* 0x0000002100097308 */ /* 0x000e220000001800 */
[----:B------:R-:W-:Y:S01]  /*ddaa0*/  MOV R8, 0x1 ;  /* 0x0000000100087802 */ /* 0x000fe20000000f00 */
[----:B------:R-:W-:Y:S01]  /*ddab0*/  DFMA R34, R34, -R122, R248 ;  /* 0x8000007a2222722b */ /* 0x000fe200000000f8 */
[----:B------:R1:W-:Y:S01]  /*ddac0*/  STL.64 [R1+0x6e38], R122 ;  /* 0x006e387a01007387 */ /* 0x0003e20000100a00 */
[----:B------:R-:W-:Y:S03]  /*ddad0*/  BSSY.RECONVERGENT B3, `(.L_x_2123) ;  /* 0x0000014000037945 */ /* 0x000fe60003800200 */
[----:B0-----:R-:W-:-:S08]  /*ddae0*/  DFMA R12, -R32, R8, 1 ;  /* 0x3ff00000200c742b */ /* 0x001fd00000000108 */
[----:B------:R-:W-:-:S08]  /*ddaf0*/  DFMA R12, R12, R12, R12 ;  /* 0x0000000c0c0c722b */ /* 0x000fd0000000000c */
[----:B------:R-:W-:Y:S02]  /*ddb00*/  DFMA R12, R8, R12, R8 ;  /* 0x0000000c080c722b */ /* 0x000fe40000000008 */
[----:B--2---:R-:W-:-:S06]  /*ddb10*/  DFMA R8, -R74, R24, R34 ;  /* 0x000000184a08722b */ /* 0x004fcc0000000122 */
        /* <DEDUP_REMOVED lines=10> */
[----:B------:R-:W-:Y:S01]  /*ddbc0*/  MOV R0, 0xddbf0 ;  /* 0x000ddbf000007802 */ /* 0x000fe20000000f00 */
[----:B------:R-:W-:-:S07]  /*ddbd0*/  IMAD.MOV.U32 R175, RZ, RZ, R33 ;  /* 0x000000ffffaf7224 */ /* 0x000fce00078e0021 */
[----:B------:R-:W-:Y:S05]  /*ddbe0*/  CALL.REL.NOINC `($__internal_1_$__cuda_sm20_div_rn_f64_full) ;  /* 0x0000072800b07944 */ /* 0x000fea0003c00000 */
[----:B------:R-:W-:Y:S01]  /*ddbf0*/  MOV R74, R12 ;  /* 0x0000000c004a7202 */ /* 0x000fe20000000f00 */
[----:B------:R-:W-:-:S07]  /*ddc00*/  IMAD.MOV.U32 R75, RZ, RZ, R13 ;  /* 0x000000ffff4b7224 */ /* 0x000fce00078e000d */
.L_x_2124:
[----:B------:R-:W-:Y:S05]  /*ddc10*/  BSYNC.RECONVERGENT B3 ;  /* 0x0000000000037941 */ /* 0x000fea0003800200 */
.L_x_2123:
[----:B------:R-:W2:Y:S04]  /*ddc20*/  LDL.LU.64 R174, [R1+0x7e20] ;  /* 0x007e200001ae7983 */ /* 0x000ea80000300a00 */
[----:B------:R-:W3:Y:S01]  /*ddc30*/  LDL.LU.64 R34, [R1+0x7e28] ;  /* 0x007e280001227983 */ /* 0x000ee20000300a00 */
[----:B------:R-:W0:Y:S01]  /*ddc40*/  MUFU.RCP64H R9, R65 ;  /* 0x0000004100097308 */ /* 0x000e220000001800 */
[----:B------:R-:W-:Y:S01]  /*ddc50*/  IMAD.MOV.U32 R8, RZ, RZ, 0x1 ;  /* 0x00000001ff087424 */ /* 0x000fe200078e00ff */
[----:B------:R-:W-:Y:S01]  /*ddc60*/  DFMA R32, R66, -R74, R208 ;  /* 0x8000004a4220722b */ /* 0x000fe200000000d0 */
[----:B------:R1:W-:Y:S01]  /*ddc70*/  STL.64 [R1+0x6e30], R74 ;  /* 0x006e304a01007387 */ /* 0x0003e20000100a00 */
[----:B------:R-:W-:Y:S03]  /*ddc80*/  BSSY.RECONVERGENT B3, `(.L_x_2125) ;  /* 0x0000015000037945 */ /* 0x000fe60003800200 */
[----:B0-----:R-:W-:-:S08]  /*ddc90*/  DFMA R12, -R64, R8, 1 ;  /* 0x3ff00000400c742b */ /* 0x001fd00000000108 */
[----:B------:R-:W-:-:S08]  /*ddca0*/  DFMA R12, R12, R12, R12 ;  /* 0x0000000c0c0c722b */ /* 0x000fd0000000000c */
[----:B------:R-:W-:Y:S02]  /*ddcb0*/  DFMA R12, R8, R12, R8 ;  /* 0x0000000c080c722b */ /* 0x000fe40000000008 */
[----:B--2---:R-:W-:-:S08]  /*ddcc0*/  DFMA R32, -R174, R122, R32 ;  /* 0x0000007aae20722b */ /* 0x004fd00000000120 */
[----:B---3--:R-:W-:Y:S02]  /*ddcd0*/  DFMA R8, -R34, R24, R32 ;  /* 0x000000182208722b */ /* 0x008fe40000000120 */
        /* <DEDUP_REMOVED lines=13> */
[----:B------:R-:W-:Y:S01]  /*dddb0*/  IMAD.MOV.U32 R66, RZ, RZ, R12 ;  /* 0x000000ffff427224 */ /* 0x000fe200078e000c */
[----:B------:R-:W-:-:S07]  /*dddc0*/  MOV R67, R13 ;  /* 0x0000000d00437202 */ /* 0x000fce0000000f00 */
.L_x_2126:
[----:B------:R-:W-:Y:S05]  /*dddd0*/  BSYNC.RECONVERGENT B3 ;  /* 0x0000000000037941 */ /* 0x000fea0003800200 */
.L_x_2125:
[----:B------:R-:W2:Y:S04]  /*ddde0*/  LDL.128 R32, [R1+0x64e0] ;  /* 0x0064e00001207983 */ /* 0x000ea80000100c00 */
[----:B------:R-:W3:Y:S04]  /*dddf0*/  LDL.128 R248, [R1+0x64f0] ;  /* 0x0064f00001f87983 */ /* 0x000ee80000100c00 */
[----:B------:R-:W4:Y:S01]  /*dde00*/  LDL.LU.64 R174, [R1+0x80a0] ;  /* 0x0080a00001ae7983 */ /* 0x000f220000300a00 */
[----:B------:R-:W-:-:S03]  /*dde10*/  IMAD.MOV.U32 R8, RZ, RZ, 0x1 ;  /* 0x00000001ff087424 */ /* 0x000fc600078e00ff */
[----:B------:R0:W-:Y:S01]  /*dde20*/  STL.64 [R1+0x6e28], R66 ;  /* 0x006e284201007387 */ /* 0x0001e20000100a00 */
[----:B------:R-:W-:Y:S01]  /*dde30*/  BSSY.RECONVERGENT B3, `(.L_x_2127) ;  /* 0x0000018000037945 */ /* 0x000fe20003800200 */
[----:B--2---:R-:W1:Y:S01]  /*dde40*/  MUFU.RCP64H R9, R33 ;  /* 0x0000002100097308 */ /* 0x004e620000001800 */
[----:B------:R-:W-:-:S08]  /*dde50*/  DFMA R12, R34, -R66, R194 ;  /* 0x80000042220c722b */ /* 0x000fd000000000c2 */
[----:B---3--:R-:W-:Y:S02]  /*dde60*/  DFMA R12, -R248, R74, R12 ;  /* 0x0000004af80c722b */ /* 0x008fe4000000010c */
[----:B-1----:R-:W-:-:S08]  /*dde70*/  DFMA R34, -R32, R8, 1 ;  /* 0x3ff000002022742b */ /* 0x002fd00000000108 */
[----:B------:R-:W-:Y:S02]  /*dde80*/  DFMA R64, R34, R34, R34 ;  /* 0x000000222240722b */ /* 0x000fe40000000022 */
[----:B------:R-:W-:-:S06]  /*dde90*/  DFMA R34, -R250, R122, R12 ;  /* 0x0000007afa22722b */ /* 0x000fcc000000010c */
[----:B------:R-:W-:Y:S02]  /*ddea0*/  DFMA R12, R8, R64, R8 ;  /* 0x00000040080c722b */ /* 0x000fe40000000008 */
[----:B----4-:R-:W-:-:S06]  /*ddeb0*/  DFMA R8, -R174, R24, R34 ;  /* 0x00000018ae08722b */ /* 0x010fcc0000000122 */
[----:B------:R-:W-:-:S08]  /*ddec0*/  DFMA R34, -R32, R12, 1 ;  /* 0x3ff000002022742b */ /* 0x000fd0000000010c */
[----:B------:R-:W-:-:S08]  /*dded0*/  DFMA R12, R12, R34, R12 ;  /* 0x000000220c0c722b */ /* 0x000fd0000000000c */
[----:B------:R-:W-:-:S08]  /*ddee0*/  DMUL R34, R8, R12 ;  /* 0x0000000c08227228 */ /* 0x000fd00000000000 */
[----:B------:R-:W-:-:S08]  /*ddef0*/  DFMA R64, -R32, R34, R8 ;  /* 0x000000222040722b */ /* 0x000fd00000000108 */
[----:B------:R-:W-:Y:S01]  /*ddf00*/  DFMA R34, R12, R64, R34 ;  /* 0x000000400c22722b */ /* 0x000fe20000000022 */
[----:B------:R-:W-:-:S09]  /*ddf10*/  FSETP.GEU.AND P2, PT, |R9|, 6.5827683646048100446e-37, PT ;  /* 0x036000000900780b */ /* 0x000fd20003f4e200 */
        /* <DEDUP_REMOVED lines=8> */
[----:B------:R-:W-:-:S07]  /*ddfa0*/  IMAD.MOV.U32 R35, RZ, RZ, R13 ;  /* 0x000000ffff237224 */ /* 0x000fce00078e000d */
.L_x_2128:
[----:B------:R-:W-:Y:S05]  /*ddfb0*/  BSYNC.RECONVERGENT B3 ;  /* 0x0000000000037941 */ /* 0x000fea0003800200 */
.L_x_2127:
[----:B------:R-:W2:Y:S04]  /*ddfc0*/  LDL.64 R8, [R1+0x6410] ;  /* 0x0064100001087983 */ /* 0x000ea80000100a00 */
[----:B------:R-:W3:Y:S04]  /*ddfd0*/  LDL.LU.64 R194, [R1+0x7f18] ;  /* 0x007f180001c27983 */ /* 0x000ee80000300a00 */
[----:B------:R-:W4:Y:S04]  /*ddfe0*/  LDL.64 R32, [R1+0x6420] ;  /* 0x0064200001207983 */ /* 0x000f280000100a00 */
[----:B------:R-:W5:Y:S04]  /*ddff0*/  LDL.LU.64 R174, [R1+0x7f28] ;  /* 0x007f280001ae7983 */ /* 0x000f680000300a00 */
[----:B------:R-:W5:Y:S04]  /*de000*/  LDL.LU.64 R64, [R1+0x7af0] ;  /* 0x007af00001407983 */ /* 0x000f680000300a00 */
[----:B------:R0:W-:Y:S01]  /*de010*/  STL.64 [R1+0x6e20], R34 ;  /* 0x006e202201007387 */ /* 0x0001e20000100a00 */
[----:B------:R-:W-:Y:S01]  /*de020*/  BSSY.RECONVERGENT B3, `(.L_x_2129) ;  /* 0x000001a000037945 */ /* 0x000fe20003800200 */
[----:B--2---:R-:W-:Y:S01]  /*de030*/  DFMA R12, R8, -R34, R188 ;  /* 0x80000022080c722b */ /* 0x004fe200000000bc */
[----:B------:R-:W1:Y:S01]  /*de040*/  MUFU.RCP64H R9, R71 ;  /* 0x0000004700097308 */ /* 0x000e620000001800 */
[----:B------:R-:W-:-:S06]  /*de050*/  MOV R8, 0x1 ;  /* 0x0000000100087802 */ /* 0x000fcc0000000f00 */
[----:B---3--:R-:W-:-:S08]  /*de060*/  DFMA R12, -R194, R66, R12 ;  /* 0x00000042c20c722b */ /* 0x008fd0000000010c */
[----:B----4-:R-:W-:Y:S02]  /*de070*/  DFMA R32, -R32, R74, R12 ;  /* 0x0000004a2020722b */ /* 0x010fe4000000010c */
[----:B-1----:R-:W-:-:S08]  /*de080*/  DFMA R12, -R70, R8, 1 ;  /* 0x3ff00000460c742b */ /* 0x002fd00000000108 */
[----:B------:R-:W-:Y:S02]  /*de090*/  DFMA R12, R12, R12, R12 ;  /* 0x0000000c0c0c722b */ /* 0x000fe4000000000c */
[----:B-----5:R-:W-:-:S06]  /*de0a0*/  DFMA R32, -R174, R122, R32 ;  /* 0x0000007aae20722b */ /* 0x020fcc0000000120 */
[----:B------:R-:W-:Y:S02]  /*de0b0*/  DFMA R12, R8, R12, R8 ;  /* 0x0000000c080c722b */ /* 0x000fe40000000008 */
[----:B------:R-:W-:-:S06]  /*de0c0*/  DFMA R8, -R64, R24, R32 ;  /* 0x000000184008722b */ /* 0x000fcc0000000120 */
        /* <DEDUP_REMOVED lines=14> */
[----:B------:R-:W-:-:S07]  /*de1b0*/  IMAD.MOV.U32 R33, RZ, RZ, R13 ;  /* 0x000000ffff217224 */ /* 0x000fce00078e000d */
.L_x_2130:
[----:B------:R-:W-:Y:S05]  /*de1c0*/  BSYNC.RECONVERGENT B3 ;  /* 0x0000000000037941 */ /* 0x000fea0003800200 */
.L_x_2129:
[----:B------:R-:W2:Y:S04]  /*de1d0*/  LDL.LU.64 R12, [R1+0x7e40] ;  /* 0x007e4000010c7983 */ /* 0x000ea80000300a00 */
[----:B------:R-:W3:Y:S04]  /*de1e0*/  LDL.LU.64 R188, [R1+0x7e48] ;  /* 0x007e480001bc7983 */ /* 0x000ee80000300a00 */
[----:B------:R-:W4:Y:S04]  /*de1f0*/  LDL.LU.64 R174, [R1+0x7e80] ;  /* 0x007e800001ae7983 */ /* 0x000f280000300a00 */
[----:B------:R-:W5:Y:S04]  /*de200*/  LDL.LU.64 R70, [R1+0x7e88] ;  /* 0x007e880001467983 */ /* 0x000f680000300a00 */
[----:B------:R-:W5:Y:S01]  /*de210*/  LDL.LU.64 R64, [R1+0x8340] ;  /* 0x0083400001407983 */ /* 0x000f620000300a00 */
[----:B------:R-:W-:Y:S01]  /*de220*/  DFMA R8, R38, -R32, R186 ;  /* 0x800000202608722b */ /* 0x000fe200000000ba */
[----:B------:R-:W-:Y:S02]  /*de230*/  BSSY.RECONVERGENT B3, `(.L_x_2131) ;  /* 0x000001b000037945 */ /* 0x000fe40003800200 */
[----:B------:R0:W-:Y:S05]  /*de240*/  STL.64 [R1+0x6e18], R32 ;  /* 0x006e182001007387 */ /* 0x0001ea0000100a00 */
[----:B--2---:R-:W-:-:S02]  /*de250*/  DFMA R12, -R12, R34, R8 ;  /* 0x000000220c0c722b */ /* 0x004fc40000000108 */
[----:B------:R-:W1:Y:S01]  /*de260*/  MUFU.RCP64H R9, R37 ;  /* 0x0000002500097308 */ /* 0x000e620000001800 */
[----:B------:R-:W-:-:S05]  /*de270*/  IMAD.MOV.U32 R8, RZ, RZ, 0x1 ;  /* 0x00000001ff087424 */ /* 0x000fca00078e00ff */
[----:B---3--:R-:W-:-:S08]  /*de280*/  DFMA R12, -R188, R66, R12 ;  /* 0x00000042bc0c722b */ /* 0x008fd0000000010c */
[----:B----4-:R-:W-:Y:S02]  /*de290*/  DFMA R38, -R174, R74, R12 ;  /* 0x0000004aae26722b */ /* 0x010fe4000000010c */
[----:B-1----:R-:W-:-:S06]  /*de2a0*/  DFMA R12, -R36, R8, 1 ;  /* 0x3ff00000240c742b */ /* 0x002fcc0000000108 */
[----:B-----5:R-:W-:Y:S02]  /*de2b0*/  DFMA R38, -R70, R122, R38 ;  /* 0x0000007a4626722b */ /* 0x020fe40000000126 */
[----:B------:R-:W-:-:S08]  /*de2c0*/  DFMA R12, R12, R12, R12 ;  /* 0x0000000c0c0c722b */ /* 0x000fd0000000000c */
[----:B------:R-:W-:Y:S02]  /*de2d0*/  DFMA R12, R8, R12, R8 ;  /* 0x0000000c080c722b */ /* 0x000fe40000000008 */
[----:B------:R-:W-:-:S06]  /*de2e0*/  DFMA R8, -R64, R24, R38 ;  /* 0x000000184008722b */ /* 0x000fcc0000000126 */
        /* <DEDUP_REMOVED lines=14> */
[----:B------:R-:W-:-:S07]  /*de3d0*/  MOV R39, R13 ;  /* 0x0000000d00277202 */ /* 0x000fce0000000f00 */
.L_x_2132:
[----:B------:R-:W-:Y:S05]  /*de3e0*/  BSYNC.RECONVERGENT B3 ;  /* 0x0000000000037941 */ /* 0x000fea0003800200 */
.L_x_2131:
[----:B------:R-:W2:Y:S04]  /*de3f0*/  LDL.LU.64 R186, [R1+0x7f10] ;  /* 0x007f100001ba7983 */ /* 0x000ea80000300a00 */
[----:B------:R-:W3:Y:S04]  /*de400*/  LDL.LU.64 R12, [R1+0x7f60] ;  /* 0x007f6000010c7983 */ /* 0x000ee80000300a00 */
[----:B------:R-:W4:Y:S04]  /*de410*/  LDL.LU.64 R174, [R1+0x7ff0] ;  /* 0x007ff00001ae7983 */ /* 0x000f280000300a00 */
[----:B------:R-:W5:Y:S04]  /*de420*/  LDL.LU.64 R36, [R1+0x7ff8] ;  /* 0x007ff80001247983 */ /* 0x000f680000300a00 */
[----:B------:R-:W5:Y:S04]  /*de430*/  LDL.LU.64 R70, [R1+0x7df0] ;  /* 0x007df00001467983 */ /* 0x000f680000300a00 */
[----:B------:R-:W5:Y:S01]  /*de440*/  LDL.LU.64 R64, [R1+0x7df8] ;  /* 0x007df80001407983 */ /* 0x000f620000300a00 */
[----:B------:R-:W-:Y:S01]  /*de450*/  DFMA R8, R42, -R38, R176 ;  /* 0x800000262a08722b */ /* 0x000fe200000000b0 */
[----:B------:R-:W-:Y:S02]  /*de460*/  BSSY.RECONVERGENT B3, `(.L_x_2133) ;  /* 0x000001c000037945 */ /* 0x000fe40003800200 */
[----:B------:R0:W-:Y:S05]  /*de470*/  STL.64 [R1+0x6e10], R38 ;  /* 0x006e102601007387 */ /* 0x0001ea0000100a00 */
[----:B--2---:R-:W-:-:S08]  /*de480*/  DFMA R8, -R186, R32, R8 ;  /* 0x00000020ba08722b */ /* 0x004fd00000000108 */
[----:B---3--:R-:W-:Y:S02]  /*de490*/  DFMA R12, -R12, R34, R8 ;  /* 0x000000220c0c722b */ /* 0x008fe40000000108 */
[----:B------:R-:W1:Y:S01]  /*de4a0*/  MUFU.RCP64H R9, R41 ;  /* 0x0000002900097308 */ /* 0x000e620000001800 */
[----:B------:R-:W-:-:S05]  /*de4b0*/  IMAD.MOV.U32 R8, RZ, RZ, 0x1 ;  /* 0x00000001ff087424 */ /* 0x000fca00078e00ff */
[----:B----4-:R-:W-:-:S08]  /*de4c0*/  DFMA R12, -R174, R66, R12 ;  /* 0x00000042ae0c722b */ /* 0x010fd0000000010c */
[----:B-----5:R-:W-:Y:S02]  /*de4d0*/  DFMA R36, -R36, R74, R12 ;  /* 0x0000004a2424722b */ /* 0x020fe4000000010c */
[----:B-1----:R-:W-:-:S06]  /*de4e0*/  DFMA R12, -R40, R8, 1 ;  /* 0x3ff00000280c742b */ /* 0x002fcc0000000108 */
[----:B------:R-:W-:Y:S02]  /*de4f0*/  DFMA R36, -R70, R122, R36 ;  /* 0x0000007a4624722b */ /* 0x000fe40000000124 */
        /* <DEDUP_REMOVED lines=18> */
.L_x_2134:
[----:B------:R-:W-:Y:S05]  /*de620*/  BSYNC.RECONVERGENT B3 ;  /* 0x0000000000037941 */ /* 0x000fea0003800200 */
.L_x_2133:
[----:B------:R-:W2:Y:S04]  /*de630*/  LDL.LU.64 R176, [R1+0x7a40] ;  /* 0x007a400001b07983 */ /* 0x000ea80000300a00 */
[----:B------:R-:W3:Y:S04]  /*de640*/  LDL.LU.64 R174, [R1+0x7a48] ;  /* 0x007a480001ae7983 */ /* 0x000ee80000300a00 */
[----:B------:R-:W4:Y:S04]  /*de650*/  LDL.LU.64 R12, [R1+0x8028] ;  /* 0x00802800010c7983 */ /* 0x000f280000300a00 */
[----:B------:R-:W5:Y:S04]  /*de660*/  LDL.LU.64 R70, [R1+0x8070] ;  /* 0x0080700001467983 */ /* 0x000f680000300a00 */
[----:B------:R-:W5:Y:S04]  /*de670*/  LDL.LU.64 R36, [R1+0x7a90] ;  /* 0x007a900001247983 */ /* 0x000f680000300a00 */
[----:B------:R-:W5:Y:S04]  /*de680*/  LDL.LU.64 R42, [R1+0x7a98] ;  /* 0x007a9800012a7983 */ /* 0x000f680000300a00 */
[----:B------:R-:W5:Y:S01]  /*de690*/  LDL.LU.64 R40, [R1+0x8310] ;  /* 0x0083100001287983 */ /* 0x000f620000300a00 */
[----:B------:R-:W-:Y:S01]  /*de6a0*/  DFMA R8, R46, -R64, R172 ;  /* 0x800000402e08722b */ /* 0x000fe200000000ac */
[----:B------:R-:W-:Y:S02]  /*de6b0*/  BSSY.RECONVERGENT B3, `(.L_x_2135) ;  /* 0x000001d000037945 */ /* 0x000fe40003800200 */
[----:B------:R0:W-:Y:S05]  /*de6c0*/  STL.64 [R1+0x6e08], R64 ;  /* 0x006e084001007387 */ /* 0x0001ea0000100a00 */
[----:B--2---:R-:W-:-:S08]  /*de6d0*/  DFMA R8, -R176, R38, R8 ;  /* 0x00000026b008722b */ /* 0x004fd00000000108 */
[----:B---3--:R-:W-:-:S08]  /*de6e0*/  DFMA R8, -R174, R32, R8 ;  /* 0x00000020ae08722b */ /* 0x008fd00000000108 */
[----:B----4-:R-:W-:Y:S02]  /*de6f0*/  DFMA R12, -R12, R34, R8 ;  /* 0x000000220c0c722b */ /* 0x010fe40000000108 */
[----:B------:R-:W1:Y:S01]  /*de700*/  MUFU.RCP64H R9, R45 ;  /* 0x0000002d00097308 */ /* 0x000e620000001800 */
[----:B------:R-:W-:-:S05]  /*de710*/  MOV R8, 0x1 ;  /* 0x0000000100087802 */ /* 0x000fca0000000f00 */
[----:B-----5:R-:W-:-:S08]  /*de720*/  DFMA R12, -R70, R66, R12 ;  /* 0x00000042460c722b */ /* 0x020fd0000000010c */
[----:B------:R-:W-:Y:S02]  /*de730*/  DFMA R36, -R36, R74, R12 ;  /* 0x0000004a2424722b */ /* 0x000fe4000000010c */
        /* <DEDUP_REMOVED lines=20> */
.L_x_2136:
[----:B------:R-:W-:Y:S05]  /*de880*/  BSYNC.RECONVERGENT B3 ;  /* 0x0000000000037941 */ /* 0x000fea0003800200 */
.L_x_2135:
[----:B------:R-:W2:Y:S04]  /*de890*/  LDL.LU.64 R174, [R1+0x7cf0] ;  /* 0x007cf00001ae7983 */ /* 0x000ea80000300a00 */
[----:B------:R-:W3:Y:S04]  /*de8a0*/  LDL.LU.64 R172, [R1+0x7cf8] ;  /* 0x007cf80001ac7983 */ /* 0x000ee80000300a00 */
[----:B------:R-:W4:Y:S04]  /*de8b0*/  LDL.LU.64 R70, [R1+0x7cb0] ;  /* 0x007cb00001467983 */ /* 0x000f280000300a00 */
[----:B------:R-:W5:Y:S04]  /*de8c0*/  LDL.LU.64 R12, [R1+0x7cb8] ;  /* 0x007cb800010c7983 */ /* 0x000f680000300a00 */
        /* <DEDUP_REMOVED lines=9> */
[----:B----4-:R-:W-:-:S08]  /*de960*/  DFMA R8, -R70, R32, R8 ;  /* 0x000000204608722b */ /* 0x010fd00000000108 */
[----:B-----5:R-:W-:Y:S02]  /*de970*/  DFMA R12, -R12, R34, R8 ;  /* 0x000000220c0c722b */ /* 0x020fe40000000108 */
[----:B------:R-:W1:Y:S01]  /*de980*/  MUFU.RCP64H R9, R49 ;  /* 0x0000003100097308 */ /* 0x000e620000001800 */
[----:B------:R-:W-:-:S05]  /*de990*/  IMAD.MOV.U32 R8, RZ, RZ, 0x1 ;  /* 0x00000001ff087424 */ /* 0x000fca00078e00ff */
[----:B------:R-:W-:-:S08]  /*de9a0*/  DFMA R12, -R46, R66, R12 ;  /* 0x000000422e0c722b */ /* 0x000fd0000000010c */
        /* <DEDUP_REMOVED lines=21> */
.L_x_2138:
[----:B------:R-:W-:Y:S05]  /*deb00*/  BSYNC.RECONVERGENT B3 ;  /* 0x0000000000037941 */ /* 0x000fea0003800200 */
.L_x_2137:
        /* <DEDUP_REMOVED lines=15> */
[----:B-----5:R-:W-:-:S08]  /*dec00*/  DFMA R4, -R48, R32, R4 ;  /* 0x000000203004722b */ /* 0x020fd00000000104 */
[----:B------:R-:W-:Y:S02]  /*dec10*/  DFMA R8, -R8, R34, R4 ;  /* 0x000000220808722b */ /* 0x000fe40000000104 */
[----:B------:R-:W1:Y:S01]  /*dec20*/  MUFU.RCP64H R5, R53 ;  /* 0x0000003500057308 */ /* 0x000e620000001800 */
[----:B------:R-:W-:-:S05]  /*dec30*/  IMAD.MOV.U32 R4, RZ, RZ, 0x1 ;  /* 0x00000001ff047424 */ /* 0x000fca00078e00ff */
[----:B------:R-:W-:-:S08]  /*dec40*/  DFMA R8, -R46, R66, R8 ;  /* 0x000000422e08722b */ /* 0x000fd00000000108 */
[----:B------:R-:W-:Y:S02]  /*dec50*/  DFMA R8, -R12, R74, R8 ;  /* 0x0000004a0c08722b */ /* 0x000fe40000000108 */
[----:B-1----:R-:W-:-:S06]  /*dec60*/  DFMA R12, -R52, R4, 1 ;  /* 0x3ff00000340c742b */ /* 0x002fcc0000000104 */
[----:B------:R-:W-:Y:S02]  /*dec70*/  DFMA R8, -R44, R122, R8 ;  /* 0x0000007a2c08722b */ /* 0x000fe40000000108 */
[----:B------:R-:W-:-:S06]  /*dec80*/  DFMA R12, R12, R12, R12 ;  /* 0x0000000c0c0c722b */ /* 0x000fcc000000000c */
[----:B------:R-:W-:Y:S02]  /*dec90*/  DFMA R8, -R42, R24, R8 ;  /* 0x000000182a08722b */ /* 0x000fe40000000108 */
[----:B------:R-:W-:-:S08]  /*deca0*/  DFMA R4, R4, R12, R4 ;  /* 0x0000000c0404722b */ /* 0x000fd00000000004 */
[----:B------:R-:W-:Y:S01]  /*decb0*/  FSETP.GEU.AND P2, PT, |R9|, 6.5827683646048100446e-37, PT ;  /* 0x036000000900780b */ /* 0x000fe20003f4e200 */
[----:B------:R-:W-:-:S08]  /*decc0*/  DFMA R12, -R52, R4, 1 ;  /* 0x3ff00000340c742b */ /* 0x000fd00000000104 */
        /* <DEDUP_REMOVED lines=13> */
.L_x_2140:
[----:B------:R-:W-:Y:S05]  /*deda0*/  BSYNC.RECONVERGENT B3 ;  /* 0x0000000000037941 */ /* 0x000fea0003800200 */
.L_x_2139:
[----:B------:R-:W2:Y:S04]  /*dedb0*/  LDL.64 R46, [R1+0x5d00] ;  /* 0x005d0000012e7983 */ /* 0x000ea80000100a00 */
[----:B------:R-:W3:Y:S04]  /*dedc0*/  LDL.LU.64 R128, [R1+0x8108] ;  /* 0x0081080001807983 */ /* 0x000ee80000300a00 */
[----:B------:R-:W4:Y:S04]  /*dedd0*/  LDL.64 R42, [R1+0x5d10] ;  /* 0x005d1000012a7983 */ /* 0x000f280000100a00 */
[----:B------:R-:W5:Y:S04]  /*dede0*/  LDL.LU.64 R70, [R1+0x8100] ;  /* 0x0081000001467983 */ /* 0x000f680000300a00 */
[----:B------:R-:W5:Y:S04]  /*dedf0*/  LDL.64 R12, [R1+0x5d20] ;  /* 0x005d2000010c7983 */ /* 0x000f680000100a00 */
[----:B------:R-:W5:Y:S04]  /*dee00*/  LDL.LU.64 R54, [R1+0x7ee8] ;  /* 0x007ee80001367983 */ /* 0x000f680000300a00 */
[----:B------:R-:W5:Y:S04]  /*dee10*/  LDL.64 R8, [R1+0x5d30] ;  /* 0x005d300001087983 */ /* 0x000f680000100a00 */
[----:B------:R-:W5:Y:S04]  /*dee20*/  LDL.LU.64 R52, [R1+0x8218] ;  /* 0x0082180001347983 */ /* 0x000f680000300a00 */
[----:B------:R-:W5:Y:S04]  /*dee30*/  LDL.64 R44, [R1+0x5d40] ;  /* 0x005d4000012c7983 */ /* 0x000f680000100a00 */
[----:B------:R-:W5:Y:S04]  /*dee40*/  LDL.LU.64 R50, [R1+0x8118] ;  /* 0x0081180001327983 */ /* 0x000f680000300a00 */
[----:B------:R-:W5:Y:S04]  /*dee50*/  LDL.LU.64 R48, [R1+0x8010] ;  /* 0x0080100001307983 */ /* 0x000f680000300a00 */
[----:B------:R0:W-:Y:S01]  /*dee60*/  STL.64 [R1+0x6df0], R4 ;  /* 0x006df00401007387 */ /* 0x0001e20000100a00 */
[----:B------:R-:W-:Y:S01]  /*dee70*/  BSSY.RECONVERGENT B3, `(.L_x_2141) ;  /* 0x0000020000037945 */ /* 0x000fe20003800200 */
[----:B--2---:R-:W-:-:S08]  /*dee80*/  DFMA R46, R46, -R4, R68 ;  /* 0x800000042e2e722b */ /* 0x004fd00000000044 */
[----:B---3--:R-:W-:-:S08]  /*dee90*/  DFMA R46, -R128, R40, R46 ;  /* 0x00000028802e722b */ /* 0x008fd0000000012e */
[----:B----4-:R-:W-:-:S08]  /*deea0*/  DFMA R42, -R42, R36, R46 ;  /* 0x000000242a2a722b */ /* 0x010fd0000000012e */
[----:B-----5:R-:W-:-:S08]  /*deeb0*/  DFMA R42, -R70, R64, R42 ;  /* 0x00000040462a722b */ /* 0x020fd0000000012a */
[----:B------:R-:W-:-:S08]  /*deec0*/  DFMA R12, -R12, R38, R42 ;  /* 0x000000260c0c722b */ /* 0x000fd0000000012a */
[----:B------:R-:W-:-:S08]  /*deed0*/  DFMA R12, -R54, R32, R12 ;  /* 0x00000020360c722b */ /* 0x000fd0000000010c */
[----:B------:R-:W-:Y:S01]  /*deee0*/  DFMA R12, -R8, R34, R12 ;  /* 0x00000022080c722b */ /* 0x000fe2000000010c */
[----:B------:R-:W1:Y:S01]  /*deef0*/  MUFU.RCP64H R9, R7 ;  /* 0x0000000700097308 */ /* 0x000e620000001800 */
[----:B------:R-:W-:-:S06]  /*def00*/  MOV R8, 0x1 ;  /* 0x0000000100087802 */ /* 0x000fcc0000000f00 */
[----:B------:R-:W-:Y:S02]  /*def10*/  DFMA R12, -R52, R66, R12 ;  /* 0x00000042340c722b */ /* 0x000fe4000000010c */
[----:B-1----:R-:W-:-:S06]  /*def20*/  DFMA R42, -R6, R8, 1 ;  /* 0x3ff00000062a742b */ /* 0x002fcc0000000108 */
[----:B------:R-:W-:Y:S02]  /*def30*/  DFMA R12, -R44, R74, R12 ;  /* 0x0000004a2c0c722b */ /* 0x000fe4000000010c */
[----:B------:R-:W-:-:S06]  /*def40*/  DFMA R42, R42, R42, R42 ;  /* 0x0000002a2a2a722b */ /* 0x000fcc000000002a */
[----:B------:R-:W-:Y:S02]  /*def50*/  DFMA R12, -R50, R122, R12 ;  /* 0x0000007a320c722b */ /* 0x000fe4000000010c */
[----:B------:R-:W-:-:S06]  /*def60*/  DFMA R42, R8, R42, R8 ;  /* 0x0000002a082a722b */ /* 0x000fcc0000000008 */
[----:B------:R-:W-:Y:S02]  /*def70*/  DFMA R8, -R48, R24, R12 ;  /* 0x000000183008722b */ /* 0x000fe4000000010c */
        /* <DEDUP_REMOVED lines=15> */
.L_x_2142:
[----:B------:R-:W-:Y:S05]  /*df070*/  BSYNC.RECONVERGENT B3 ;  /* 0x0000000000037941 */ /* 0x000fea0003800200 */
.L_x_2141:
        /* <DEDUP_REMOVED lines=12> */
[----:B------:R-:W-:Y:S03]  /*df140*/  BSSY.RECONVERGENT B3, `(.L_x_2143) ;  /* 0x0000022000037945 */ /* 0x000fe60003800200 */
[----:B------:R0:W-:Y:S01]  /*df150*/  STL.64 [R1+0x6de8], R44 ;  /* 0x006de82c01007387 */ /* 0x0001e20000100a00 */
[----:B--2---:R-:W-:-:S08]  /*df160*/  DFMA R6, R6, -R44, R72 ;  /* 0x8000002c0606722b */ /* 0x004fd00000000048 */
[----:B---3--:R-:W-:-:S08]  /*df170*/  DFMA R6, -R128, R4, R6 ;  /* 0x000000048006722b */ /* 0x008fd00000000106 */
[----:B----4-:R-:W-:-:S08]  /*df180*/  DFMA R6, -R70, R40, R6 ;  /* 0x000000284606722b */ /* 0x010fd00000000106 */
[----:B-----5:R-:W-:-:S08]  /*df190*/  DFMA R6, -R68, R36, R6 ;  /* 0x000000244406722b */ /* 0x020fd00000000106 */
[----:B------:R-:W-:-:S08]  /*df1a0*/  DFMA R6, -R54, R64, R6 ;  /* 0x000000403606722b */ /* 0x000fd00000000106 */
[----:B------:R-:W-:-:S08]  /*df1b0*/  DFMA R6, -R52, R38, R6 ;  /* 0x000000263406722b */ /* 0x000fd00000000106 */
[----:B------:R-:W-:-:S08]  /*df1c0*/  DFMA R6, -R50, R32, R6 ;  /* 0x000000203206722b */ /* 0x000fd00000000106 */
[----:B------:R-:W-:Y:S02]  /*df1d0*/  DFMA R8, -R8, R34, R6 ;  /* 0x000000220808722b */ /* 0x000fe40000000106 */
        /* <DEDUP_REMOVED lines=24> */
.L_x_2144:
[----:B------:R-:W-:Y:S05]  /*df360*/  BSYNC.RECONVERGENT B3 ;  /* 0x0000000000037941 */ /* 0x000fea0003800200 */
.L_x_2143:
        /* <DEDUP_REMOVED lines=47> */
.L_x_2146:
[----:B------:R-:W-:Y:S05]  /*df660*/  BSYNC.RECONVERGENT B3 ;  /* 0x0000000000037941 */ /* 0x000fea0003800200 */
.L_x_2145:
        /* <DEDUP_REMOVED lines=24> */
[----:B------:R-:W-:-:S05]  /*df7f0*/  MOV R8, 0x1 ;  /* 0x0000000100087802 */ /* 0x000fca0000000f00 */
        /* <DEDUP_REMOVED lines=22> */
.L_x_2148:
[----:B------:R-:W-:Y:S05]  /*df960*/  BSYNC.RECONVERGENT B3 ;  /* 0x0000000000037941 */ /* 0x000fea0003800200 */
.L_x_2147:
        /* <DEDUP_REMOVED lines=52> */
.L_x_2150:
[----:B------:R-:W-:Y:S05]  /*dfcb0*/  BSYNC.RECONVERGENT B3 ;  /* 0x0000000000037941 */ /* 0x000fea0003800200 */
.L_x_2149:
        /* <DEDUP_REMOVED lines=15> */
[----:B--2---:R-:W-:-:S08]  /*dfdb0*/  DFMA R8, -R8, R42, R118 ;  /* 0x0000002a0808722b */ /* 0x004fd00000000176 */
[----:B---3--:R-:W-:-:S08]  /*dfdc0*/  DFMA R8, -R110, R20, R8 ;  /* 0x000000146e08722b */ /* 0x008fd00000000108 */
[----:B----4-:R-:W-:-:S08]  /*dfdd0*/  DFMA R8, -R106, R6, R8 ;  /* 0x000000066a08722b */ /* 0x010fd00000000108 */
[----:B-----5:R-:W-:-:S08]  /*dfde0*/  DFMA R8, -R72, R44, R8 ;  /* 0x0000002c4808722b */ /* 0x020fd00000000108 */
        /* <DEDUP_REMOVED lines=31> */
.L_x_2152:
[----:B------:R-:W-:Y:S05]  /*dffe0*/  BSYNC.RECONVERGENT B3 ;  /* 0x0000000000037941 */ /* 0x000fea0003800200 */
.L_x_2151:
[----:B0-----:R-:W2:Y:S04]  /*dfff0*/  LDL.LU.64 R8, [R1+0x8080] ;  /* 0x0080800001087983 */ /* 0x001ea80000300a00 */
        /* <DEDUP_REMOVED lines=8> */
[----:B------:R-:W5:Y:S01]  /*e0080*/  LDL.64 R28, [R1+0x7988] ;  /* 0x00798800011c7983 */ /* 0x000f620000100a00 */
[----:B------:R-:W-:Y:S01]  /*e0090*/  BSSY.RECONVERGENT B3, `(.L_x_2153) ;  /* 0x000001f000037945 */ /* 0x000fe20003800200 */
[----:B--2---:R-:W-:-:S08]  /*e00a0*/  DFMA R8, -R8, R42, R62 ;  /* 0x0000002a0808722b */ /* 0x004fd0000000013e */
[----:B---3--:R-:W-:-:S08]  /*e00b0*/  DFMA R8, -R68, R20, R8 ;  /* 0x000000144408722b */ /* 0x008fd00000000108 */
[----:B----4-:R-:W-:-:S08]  /*e00c0*/  DFMA R8, -R54, R6, R8 ;  /* 0x000000063608722b */ /* 0x010fd00000000108 */
[----:B-----5:R-:W-:-:S08]  /*e00d0*/  DFMA R8, -R52, R44, R8 ;  /* 0x0000002c3408722b */ /* 0x020fd00000000108 */
[----:B------:R-:W-:Y:S02]  /*e00e0*/  DFMA R10, -R10, R40, R8 ;  /* 0x000000280a0a722b */ /* 0x000fe40000000108 */
[----:B------:R-:W0:Y:S01]  /*e00f0*/  MUFU.RCP64H R9, R15 ;  /* 0x0000000f00097308 */ /* 0x000e220000001800 */
[----:B------:R-:W-:-:S05]  /*e0100*/  MOV R8, 0x1 ;  /* 0x0000000100087802 */ /* 0x000fca0000000f00 */
[----:B------:R-:W-:-:S08]  /*e0110*/  DFMA R10, -R50, R32, R10 ;  /* 0x00000020320a722b */ /* 0x000fd0000000010a */
[----:B------:R-:W-:Y:S02]  /*e0120*/  DFMA R12, -R12, R66, R10 ;  /* 0x000000420c0c722b */ /* 0x000fe4000000010a */
[----:B0-----:R-:W-:-:S08]  /*e0130*/  DFMA R10, -R14, R8, 1 ;  /* 0x3ff000000e0a742b */ /* 0x001fd00000000108 */
[----:B------:R-:W-:Y:S02]  /*e0140*/  DFMA R10, R10, R10, R10 ;  /* 0x0000000a0a0a722b */ /* 0x000fe4000000000a */
[----:B------:R-:W-:-:S06]  /*e0150*/  DFMA R12, -R48, R74, R12 ;  /* 0x0000004a300c722b */ /* 0x000fcc000000010c */
[----:B------:R-:W-:Y:S02]  /*e0160*/  DFMA R10, R8, R10, R8 ;  /* 0x0000000a080a722b */ /* 0x000fe40000000008 */
[----:B------:R-:W-:-:S06]  /*e0170*/  DFMA R8, -R16, R122, R12 ;  /* 0x0000007a1008722b */ /* 0x000fcc000000010c */
[----:B------:R-:W-:-:S08]  /*e0180*/  DFMA R12, -R14, R10, 1 ;  /* 0x3ff000000e0c742b */ /* 0x000fd0000000010a */
[----:B------:R-:W-:-:S08]  /*e0190*/  DFMA R10, R10, R12, R10 ;  /* 0x0000000c0a0a722b */ /* 0x000fd0000000000a */
[----:B------:R-:W-:-:S08]  /*e01a0*/  DMUL R12, R10, R8 ;  /* 0x000000080a0c7228 */ /* 0x000fd00000000000 */
[----:B------:R-:W-:-:S08]  /*e01b0*/  DFMA R16, -R14, R12, R8 ;  /* 0x0000000c0e10722b */ /* 0x000fd00000000108 */
[----:B------:R-:W-:Y:S01]  /*e01c0*/  DFMA R128, R10, R16, R12 ;  /* 0x000000100a80722b */ /* 0x000fe2000000000c */
[----:B------:R0:W-:Y:S01]  /*e01d0*/  STL.64 [R1+0x6dc0], R28 ;  /* 0x006dc01c01007387 */ /* 0x0001e20000100a00 */
[----:B------:R-:W-:-:S08]  /*e01e0*/  FSETP.GEU.AND P2, PT, |R9|, 6.5827683646048100446e-37, PT ;  /* 0x036000000900780b */ /* 0x000fd00003f4e200 */
        /* <DEDUP_REMOVED lines=9> */
.L_x_2154:
[----:B------:R-:W-:Y:S05]  /*e0280*/  BSYNC.RECONVERGENT B3 ;  /* 0x0000000000037941 */ /* 0x000fea0003800200 */
.L_x_2153:
[----:B------:R-:W2:Y:S04]  /*e0290*/  LDL.64 R54, [R1+0x7988] ;  /* 0x0079880001367983 */ /* 0x000ea80000100a00 */
[----:B------:R-:W2:Y:S04]  /*e02a0*/  LDL.LU.64 R10, [R1+0x83a8] ;  /* 0x0083a800010a7983 */ /* 0x000ea80000300a00 */
[----:B------:R-:W3:Y:S04]  /*e02b0*/  LDL.64 R14, [R1+0x5428] ;  /* 0x00542800010e7983 */ /* 0x000ee80000100a00 */
[----:B------:R-:W4:Y:S04]  /*e02c0*/  LDL.LU.64 R52, [R1+0x82d0] ;  /* 0x0082d00001347983 */ /* 0x000f280000300a00 */
[----:B------:R-:W5:Y:S04]  /*e02d0*/  LDL.64 R12, [R1+0x5438] ;  /* 0x00543800010c7983 */ /* 0x000f680000100a00 */
[----:B------:R-:W5:Y:S04]  /*e02e0*/  LDL.64 R16, [R1+0x7880] ;  /* 0x0078800001107983 */ /* 0x000f680000100a00 */
[----:B------:R-:W5:Y:S04]  /*e02f0*/  LDL.LU.64 R50, [R1+0x8710] ;  /* 0x0087100001327983 */ /* 0x000f680000300a00 */
[----:B------:R-:W5:Y:S04]  /*e0300*/  LDL.64 R8, [R1+0x5448] ;  /* 0x0054480001087983 */ /* 0x000f680000100a00 */
[----:B------:R-:W5:Y:S04]  /*e0310*/  LDL.LU.64 R48, [R1+0x8448] ;  /* 0x0084480001307983 */ /* 0x000f680000300a00 */
[----:B------:R-:W5:Y:S01]  /*e0320*/  LDL.LU.64 R28, [R1+0x8468] ;  /* 0x00846800011c7983 */ /* 0x000f620000300a00 */
[----:B--2---:R-:W-:-:S03]  /*e0330*/  DFMA R2, -R10, R54, R2 ;  /* 0x000000360a02722b */ /* 0x004fc60000000102 */
[----:B------:R-:W2:Y:S05]  /*e0340*/  LDL.64 R10, [R1+0x5458] ;  /* 0x00545800010a7983 */ /* 0x000eaa0000100a00 */
[----:B---3--:R-:W-:Y:S02]  /*e0350*/  DFMA R14, -R14, R42, R2 ;  /* 0x0000002a0e0e722b */ /* 0x008fe40000000102 */
[----:B------:R-:W3:Y:S06]  /*e0360*/  LDL.64 R2, [R1+0x5468] ;  /* 0x0054680001027983 */ /* 0x000eec0000100a00 */
[----:B----4-:R-:W-:-:S08]  /*e0370*/  DFMA R14, -R52, R6, R14 ;  /* 0x00000006340e722b */ /* 0x010fd0000000010e */
[----:B-----5:R-:W-:Y:S01]  /*e0380*/  DFMA R14, -R12, R44, R14 ;  /* 0x0000002c0c0e722b */ /* 0x020fe2000000010e */
[----:B------:R-:W0:Y:S01]  /*e0390*/  MUFU.RCP64H R13, R17 ;  /* 0x00000011000d7308 */ /* 0x000e220000001800 */
[----:B------:R-:W-:-:S06]  /*e03a0*/  IMAD.MOV.U32 R12, RZ, RZ, 0x1 ;  /* 0x00000001ff0c7424 */ /* 0x000fcc00078e00ff */
[----:B------:R-:W-:-:S08]  /*e03b0*/  DFMA R14, -R50, R4, R14 ;  /* 0x00000004320e722b */ /* 0x000fd0000000010e */
[----:B------:R-:W-:Y:S02]  /*e03c0*/  DFMA R8, -R8, R36, R14 ;  /* 0x000000240808722b */ /* 0x000fe4000000010e */
[----:B0-----:R-:W-:-:S06]  /*e03d0*/  DFMA R14, -R16, R12, 1 ;  /* 0x3ff00000100e742b */ /* 0x001fcc000000010c */
[----:B------:R-:W-:Y:S02]  /*e03e0*/  DFMA R8, -R48, R32, R8 ;  /* 0x000000203008722b */ /* 0x000fe40000000108 */
[----:B------:R-:W-:Y:S01]  /*e03f0*/  DFMA R14, R14, R14, R14 ;  /* 0x0000000e0e0e722b */ /* 0x000fe2000000000e */
[----:B------:R0:W-:Y:S01]  /*e0400*/  STL.64 [R1+0x6db8], R128 ;  /* 0x006db88001007387 */ /* 0x0001e20000100a00 */
[----:B------:R-:W-:Y:S04]  /*e0410*/  BSSY.RECONVERGENT B3, `(.L_x_2155) ;  /* 0x0000014000037945 */ /* 0x000fe80003800200 */
[----:B--2---:R-:W-:Y:S02]  /*e0420*/  DFMA R8, -R10, R66, R8 ;  /* 0x000000420a08722b */ /* 0x004fe40000000108 */
[----:B------:R-:W-:-:S06]  /*e0430*/  DFMA R10, R12, R14, R12 ;  /* 0x0000000e0c0a722b */ /* 0x000fcc000000000c */
[----:B------:R-:W-:Y:S02]  /*e0440*/  DFMA R8, -R28, R74, R8 ;  /* 0x0000004a1c08722b */ /* 0x000fe40000000108 */
[----:B------:R-:W-:-:S06]  /*e0450*/  DFMA R12, -R16, R10, 1 ;  /* 0x3ff00000100c742b */ /* 0x000fcc000000010a */
[----:B---3--:R-:W-:Y:S02]  /*e0460*/  DFMA R8, -R2, R122, R8 ;  /* 0x0000007a0208722b */ /* 0x008fe40000000108 */
        /* <DEDUP_REMOVED lines=14> */
.L_x_2156:
[----:B------:R-:W-:Y:S05]  /*e0550*/  BSYNC.RECONVERGENT B3 ;  /* 0x0000000000037941 */ /* 0x000fea0003800200 */
.L_x_2155:
[----:B------:R-:W2:Y:S04]  /*e0560*/  LDL.LU.64 R54, [R1+0x77c0] ;  /* 0x0077c00001367983 */ /* 0x000ea80000300a00 */
        /* <DEDUP_REMOVED lines=40> */
.L_x_2158:
[----:B------:R-:W-:Y:S05]  /*e07f0*/  BSYNC.RECONVERGENT B3 ;  /* 0x0000000000037941 */ /* 0x000fea0003800200 */
.L_x_2157:
[----:B------:R-:W2:Y:S04]  /*e0800*/  LDL.LU.64 R16, [R1+0x77f0] ;  /* 0x0077f00001107983 */ /* 0x000ea80000300a00 */
[----:B------:R-:W2:Y:S04]  /*e0810*/  LDL.LU.64 R12, [R1+0x84b8] ;  /* 0x0084b800010c7983 */ /* 0x000ea80000300a00 */
[----:B------:R-:W3:Y:S04]  /*e0820*/  LDL.64 R14, [R1+0x52d8] ;  /* 0x0052d800010e7983 */ /* 0x000ee80000100a00 */
[----:B------:R-:W4:Y:S04]  /*e0830*/  LDL.LU.64 R70, [R1+0x8480] ;  /* 0x0084800001467983 */ /* 0x000f280000300a00 */
[----:B------:R-:W5:Y:S04]  /*e0840*/  LDL.LU.64 R68, [R1+0x8488] ;  /* 0x0084880001447983 */ /* 0x000f680000300a00 */
[----:B------:R-:W5:Y:S04]  /*e0850*/  LDL.64 R10, [R1+0x52f0] ;  /* 0x0052f000010a7983 */ /* 0x000f680000100a00 */
[----:B------:R-:W5:Y:S04]  /*e0860*/  LDL.LU.64 R62, [R1+0x84d8] ;  /* 0x0084d800013e7983 */ /* 0x000f680000300a00 */
[----:B------:R-:W5:Y:S04]  /*e0870*/  LDL.LU.64 R54, [R1+0x8540] ;  /* 0x0085400001367983 */ /* 0x000f680000300a00 */
[----:B------:R-:W5:Y:S04]  /*e0880*/  LDL.64 R8, [R1+0x5308] ;  /* 0x0053080001087983 */ /* 0x000f680000100a00 */
[----:B------:R-:W5:Y:S04]  /*e0890*/  LDL.64 R28, [R1+0x78a8] ;  /* 0x0078a800011c7983 */ /* 0x000f680000100a00 */
[----:B------:R-:W5:Y:S04]  /*e08a0*/  LDL.LU.64 R52, [R1+0x8120] ;  /* 0x0081200001347983 */ /* 0x000f680000300a00 */
[----:B------:R-:W5:Y:S04]  /*e08b0*/  LDL.LU.64 R50, [R1+0x8128] ;  /* 0x0081280001327983 */ /* 0x000f680000300a00 */
[----:B------:R-:W5:Y:S01]  /*e08c0*/  LDL.LU.64 R30, [R1+0x84c8] ;  /* 0x0084c800011e7983 */ /* 0x000f620000300a00 */
[----:B--2---:R-:W-:-:S03]  /*e08d0*/  DFMA R12, -R12, R46, R16 ;  /* 0x0000002e0c0c722b */ /* 0x004fc60000000110 */
[----:B------:R-:W2:Y:S05]  /*e08e0*/  LDL.64 R16, [R1+0x5320] ;  /* 0x0053200001107983 */ /* 0x000eaa0000100a00 */
[----:B---3--:R-:W-:-:S08]  /*e08f0*/  DFMA R12, -R14, R20, R12 ;  /* 0x000000140e0c722b */ /* 0x008fd0000000010c */
[----:B----4-:R-:W-:-:S08]  /*e0900*/  DFMA R12, -R70, R6, R12 ;  /* 0x00000006460c722b */ /* 0x010fd0000000010c */
[----:B-----5:R-:W-:-:S08]  /*e0910*/  DFMA R12, -R68, R44, R12 ;  /* 0x0000002c440c722b */ /* 0x020fd0000000010c */
[----:B------:R-:W-:-:S08]  /*e0920*/  DFMA R10, -R10, R4, R12 ;  /* 0x000000040a0a722b */ /* 0x000fd0000000010c */
[----:B------:R-:W-:-:S08]  /*e0930*/  DFMA R10, -R62, R40, R10 ;  /* 0x000000283e0a722b */ /* 0x000fd0000000010a */
[----:B------:R-:W-:-:S08]  /*e0940*/  DFMA R10, -R54, R64, R10 ;  /* 0x00000040360a722b */ /* 0x000fd0000000010a */
[----:B------:R-:W-:Y:S01]  /*e0950*/  DFMA R10, -R8, R38, R10 ;  /* 0x00000026080a722b */ /* 0x000fe2000000010a */
[----:B------:R-:W0:Y:S01]  /*e0960*/  MUFU.RCP64H R9, R29 ;  /* 0x0000001d00097308 */ /* 0x000e220000001800 */
[----:B------:R-:W-:-:S06]  /*e0970*/  MOV R8, 0x1 ;  /* 0x0000000100087802 */ /* 0x000fcc0000000f00 */
[----:B------:R-:W-:Y:S02]  /*e0980*/  DFMA R10, -R52, R34, R10 ;  /* 0x00000022340a722b */ /* 0x000fe4000000010a */
[----:B0-----:R-:W-:-:S06]  /*e0990*/  DFMA R12, -R28, R8, 1 ;  /* 0x3ff000001c0c742b */ /* 0x001fcc0000000108 */
[----:B------:R-:W-:Y:S02]  /*e09a0*/  DFMA R10, -R50, R66, R10 ;  /* 0x00000042320a722b */ /* 0x000fe4000000010a */
[----:B------:R-:W-:-:S08]  /*e09b0*/  DFMA R12, R12, R12, R12 ;  /* 0x0000000c0c0c722b */ /* 0x000fd0000000000c */
[----:B------:R-:W-:Y:S01]  /*e09c0*/  DFMA R12, R8, R12, R8 ;  /* 0x0000000c080c722b */ /* 0x000fe20000000008 */
[----:B------:R0:W-:Y:S01]  /*e09d0*/  STL.64 [R1+0x6da8], R48 ;  /* 0x006da83001007387 */ /* 0x0001e20000100a00 */
[----:B------:R-:W-:Y:S01]  /*e09e0*/  BSSY.RECONVERGENT B3, `(.L_x_2159) ;  /* 0x0000014000037945 */ /* 0x000fe20003800200 */
[----:B--2---:R-:W-:-:S08]  /*e09f0*/  DFMA R10, -R16, R122, R10 ;  /* 0x0000007a100a722b */ /* 0x004fd0000000010a */
[----:B------:R-:W-:Y:S02]  /*e0a00*/  DFMA R8, -R30, R24, R10 ;  /* 0x000000181e08722b */ /* 0x000fe4000000010a */
[----:B------:R-:W-:-:S08]  /*e0a10*/  DFMA R10, -R28, R12, 1 ;  /* 0x3ff000001c0a742b */ /* 0x000fd0000000010c */
[----:B------:R-:W-:-:S08]  /*e0a20*/  DFMA R10, R12, R10, R12 ;  /* 0x0000000a0c0a722b */ /* 0x000fd0000000000c */
[----:B------:R-:W-:-:S08]  /*e0a30*/  DMUL R12, R10, R8 ;  /* 0x000000080a0c7228 */ /* 0x000fd00000000000 */
[----:B------:R-:W-:-:S08]  /*e0a40*/  DFMA R14, -R28, R12, R8 ;  /* 0x0000000c1c0e722b */ /* 0x000fd00000000108 */
[----:B------:R-:W-:Y:S01]  /*e0a50*/  DFMA R16, R10, R14, R12 ;  /* 0x0000000e0a10722b */ /* 0x000fe2000000000c */
[----:B------:R-:W-:-:S06]  /*e0a60*/  FSETP.GEU.AND P2, PT, |R9|, 6.5827683646048100446e-37, PT ;  /* 0x036000000900780b */ /* 0x000fcc0003f4e200 */
        /* <DEDUP_REMOVED lines=11> */
.L_x_2160:
[----:B------:R-:W-:Y:S05]  /*e0b20*/  BSYNC.RECONVERGENT B3 ;  /* 0x0000000000037941 */ /* 0x000fea0003800200 */
.L_x_2159:
[----:B------:R-:W2:Y:S04]  /*e0b30*/  LDL.LU.64 R62, [R1+0x77c8] ;  /* 0x0077c800013e7983 */ /* 0x000ea80000300a00 */
        /* <DEDUP_REMOVED lines=17> */
[----:B------:R-:W-:-:S05]  /*e0c50*/  IMAD.MOV.U32 R8, RZ, RZ, 0x1 ;  /* 0x00000001ff087424 */ /* 0x000fca00078e00ff */
        /* <DEDUP_REMOVED lines=23> */
.L_x_2162:
[----:B------:R-:W-:Y:S05]  /*e0dd0*/  BSYNC.RECONVERGENT B3 ;  /* 0x0000000000037941 */ /* 0x000fea0003800200 */
.L_x_2161:
[----:B------:R-:W2:Y:S04]  /*e0de0*/  LDL.64 R14, [R1+0x51d8] ;  /* 0x0051d800010e7983 */ /* 0x000ea80000100a00 */
[----:B------:R-:W3:Y:S04]  /*e0df0*/  LDL.LU.64 R16, [R1+0x83a0] ;  /* 0x0083a00001107983 */ /* 0x000ee80000300a00 */
[----:B------:R-:W4:Y:S04]  /*e0e00*/  LDL.64 R12, [R1+0x51e8] ;  /* 0x0051e800010c7983 */ /* 0x000f280000100a00 */
[----:B------:R-:W5:Y:S04]  /*e0e10*/  LDL.LU.64 R28, [R1+0x8380] ;  /* 0x00838000011c7983 */ /* 0x000f680000300a00 */
[----:B------:R-:W5:Y:S04]  /*e0e20*/  LDL.64 R10, [R1+0x51f8] ;  /* 0x0051f800010a7983 */ /* 0x000f680000100a00 */
[----:B------:R-:W5:Y:S04]  /*e0e30*/  LDL.LU.64 R18, [R1+0x8360] ;  /* 0x0083600001127983 */ /* 0x000f680000300a00 */
[----:B------:R-:W5:Y:S04]  /*e0e40*/  LDL.64 R8, [R1+0x5208] ;  /* 0x0052080001087983 */ /* 0x000f680000100a00 */
[----:B------:R0:W-:Y:S01]  /*e0e50*/  STL.64 [R1+0x6d98], R188 ;  /* 0x006d98bc01007387 */ /* 0x0001e20000100a00 */
[----:B------:R-:W-:Y:S01]  /*e0e60*/  BSSY.RECONVERGENT B3, `(.L_x_2163) ;  /* 0x000001c000037945 */ /* 0x000fe20003800200 */
[----:B--2---:R-:W-:-:S08]  /*e0e70*/  DFMA R14, -R14, R46, R116 ;  /* 0x0000002e0e0e722b */ /* 0x004fd00000000174 */
[----:B---3--:R-:W-:Y:S02]  /*e0e80*/  DFMA R16, -R16, R44, R14 ;  /* 0x0000002c1010722b */ /* 0x008fe4000000010e */
[----:B------:R-:W1:Y:S01]  /*e0e90*/  MUFU.RCP64H R15, R185 ;  /* 0x000000b9000f7308 */ /* 0x000e620000001800 */
[----:B------:R-:W-:-:S05]  /*e0ea0*/  IMAD.MOV.U32 R14, RZ, RZ, 0x1 ;  /* 0x00000001ff0e7424 */ /* 0x000fca00078e00ff */
[----:B----4-:R-:W-:Y:S02]  /*e0eb0*/  DFMA R12, -R12, R4, R16 ;  /* 0x000000040c0c722b */ /* 0x010fe40000000110 */
[----:B-1----:R-:W-:-:S06]  /*e0ec0*/  DFMA R16, -R184, R14, 1 ;  /* 0x3ff00000b810742b */ /* 0x002fcc000000010e */
[----:B-----5:R-:W-:Y:S02]  /*e0ed0*/  DFMA R12, -R28, R64, R12 ;  /* 0x000000401c0c722b */ /* 0x020fe4000000010c */
[----:B------:R-:W-:-:S06]  /*e0ee0*/  DFMA R16, R16, R16, R16 ;  /* 0x000000101010722b */ /* 0x000fcc0000000010 */
[----:B------:R-:W-:Y:S02]  /*e0ef0*/  DFMA R10, -R10, R34, R12 ;  /* 0x000000220a0a722b */ /* 0x000fe4000000010c */
[----:B------:R-:W-:-:S06]  /*e0f00*/  DFMA R14, R14, R16, R14 ;  /* 0x000000100e0e722b */ /* 0x000fcc000000000e */
[----:B------:R-:W-:Y:S02]  /*e0f10*/  DFMA R10, -R18, R66, R10 ;  /* 0x00000042120a722b */ /* 0x000fe4000000010a */
[----:B------:R-:W-:-:S06]  /*e0f20*/  DFMA R12, -R184, R14, 1 ;  /* 0x3ff00000b80c742b */ /* 0x000fcc000000010e */
[----:B------:R-:W-:Y:S02]  /*e0f30*/  DFMA R8, -R8, R24, R10 ;  /* 0x000000180808722b */ /* 0x000fe4000000010a */
        /* <DEDUP_REMOVED lines=14> */
.L_x_2164:
[----:B------:R-:W-:Y:S05]  /*e1020*/  BSYNC.RECONVERGENT B3 ;  /* 0x0000000000037941 */ /* 0x000fea0003800200 */
.L_x_2163:
[----:B------:R-:W2:Y:S04]  /*e1030*/  LDL.LU.64 R8, [R1+0x7810] ;  /* 0x0078100001087983 */ /* 0x000ea80000300a00 */
[----:B------:R-:W3:Y:S04]  /*e1040*/  LDL.LU.64 R28, [R1+0x8370] ;  /* 0x00837000011c7983 */ /* 0x000ee80000300a00 */
[----:B------:R-:W4:Y:S04]  /*e1050*/  LDL.LU.64 R10, [R1+0x8378] ;  /* 0x00837800010a7983 */ /* 0x000f280000300a00 */
        /* <DEDUP_REMOVED lines=33> */
.L_x_2166:
[----:B------:R-:W-:Y:S05]  /*e1270*/  BSYNC.RECONVERGENT B3 ;  /* 0x0000000000037941 */ /* 0x000fea0003800200 */
.L_x_2165:
[----:B------:R-:W2:Y:S04]  /*e1280*/  LDL.LU.64 R10, [R1+0x81b0] ;  /* 0x0081b000010a7983 */ /* 0x000ea80000300a00 */
[----:B------:R-:W3:Y:S04]  /*e1290*/  LDL.LU.64 R18, [R1+0x81b8] ;  /* 0x0081b80001127983 */ /* 0x000ee80000300a00 */
[----:B------:R-:W4:Y:S04]  /*e12a0*/  LDL.LU.64 R12, [R1+0x8220] ;  /* 0x00822000010c7983 */ /* 0x000f280000300a00 */
[----:B------:R-:W5:Y:S04]  /*e12b0*/  LDL.LU.64 R16, [R1+0x8228] ;  /* 0x0082280001107983 */ /* 0x000f680000300a00 */
[----:B------:R-:W5:Y:S01]  /*e12c0*/  LDL.LU.64 R14, [R1+0x8438] ;  /* 0x00843800010e7983 */ /* 0x000f620000300a00 */
[----:B------:R-:W0:Y:S01]  /*e12d0*/  MUFU.RCP64H R9, R191 ;  /* 0x000000bf00097308 */ /* 0x000e220000001800 */
[----:B------:R-:W-:Y:S01]  /*e12e0*/  IMAD.MOV.U32 R8, RZ, RZ, 0x1 ;  /* 0x00000001ff087424 */ /* 0x000fe200078e00ff */
[----:B------:R-:W-:Y:S01]  /*e12f0*/  BSSY.RECONVERGENT B3, `(.L_x_2167) ;  /* 0x000001b000037945 */ /* 0x000fe20003800200 */
[----:B------:R1:W-:Y:S01]  /*e1300*/  STL.64 [R1+0x6d88], R50 ;  /* 0x006d883201007387 */ /* 0x0003e20000100a00 */
[----:B--2---:R-:W-:-:S08]  /*e1310*/  DFMA R10, -R10, R6, R104 ;  /* 0x000000060a0a722b */ /* 0x004fd00000000168 */
[----:B---3--:R-:W-:-:S08]  /*e1320*/  DFMA R10, -R18, R44, R10 ;  /* 0x0000002c120a722b */ /* 0x008fd0000000010a */
[----:B----4-:R-:W-:Y:S02]  /*e1330*/  DFMA R12, -R12, R40, R10 ;  /* 0x000000280c0c722b */ /* 0x010fe4000000010a */
[----:B0-----:R-:W-:-:S06]  /*e1340*/  DFMA R10, -R190, R8, 1 ;  /* 0x3ff00000be0a742b */ /* 0x001fcc0000000108 */
        /* <DEDUP_REMOVED lines=19> */
[----:B------:R-:W-:-:S05]  /*e1480*/  MOV R9, R13 ;  /* 0x0000000d00097202 */ /* 0x000fca0000000f00 */
[----:B------:R0:W-:Y:S02]  /*e1490*/  STL.64 [R1+0x79f0], R8 ;  /* 0x0079f00801007387 */ /* 0x0001e40000100a00 */
.L_x_2168:
[----:B------:R-:W-:Y:S05]  /*e14a0*/  BSYNC.RECONVERGENT B3 ;  /* 0x0000000000037941 */ /* 0x000fea0003800200 */
.L_x_2167:
[----:B0-----:R-:W2:Y:S04]  /*e14b0*/  LDL.64 R8, [R1+0x79f0] ;  /* 0x0079f00001087983 */ /* 0x001ea80000100a00 */
[----:B------:R-:W3:Y:S04]  /*e14c0*/  LDL.LU.64 R16, [R1+0x7878] ;  /* 0x0078780001107983 */ /* 0x000ee80000300a00 */
[----:B------:R-:W3:Y:S04]  /*e14d0*/  LDL.LU.64 R12, [R1+0x86b0] ;  /* 0x0086b000010c7983 */ /* 0x000ee80000300a00 */
[----:B------:R-:W4:Y:S04]  /*e14e0*/  LDL.64 R14, [R1+0x5118] ;  /* 0x00511800010e7983 */ /* 0x000f280000100a00 */
[----:B------:R-:W5:Y:S04]  /*e14f0*/  LDL.64 R18, [R1+0x7b48] ;  /* 0x007b480001127983 */ /* 0x000f680000100a00 */
[----:B------:R-:W5:Y:S04]  /*e1500*/  LDL.LU.64 R52, [R1+0x8500] ;  /* 0x0085000001347983 */ /* 0x000f680000300a00 */
[----:B------:R-:W5:Y:S04]  /*e1510*/  LDL.64 R10, [R1+0x5128] ;  /* 0x00512800010a7983 */ /* 0x000f680000100a00 */
[----:B------:R-:W5:Y:S01]  /*e1520*/  LDL.LU.64 R30, [R1+0x8518] ;  /* 0x00851800011e7983 */ /* 0x000f620000300a00 */
[----:B--2---:R-:W-:-:S02]  /*e1530*/  IMAD.MOV.U32 R28, RZ, RZ, R8 ;  /* 0x000000ffff1c7224 */ /* 0x004fc400078e0008 */
[----:B------:R-:W-:Y:S02]  /*e1540*/  IMAD.MOV.U32 R29, RZ, RZ, R9 ;  /* 0x000000ffff1d7224 */ /* 0x000fe400078e0009 */
[----:B------:R-:W2:Y:S01]  /*e1550*/  LDL.64 R8, [R1+0x5130] ;  /* 0x0051300001087983 */ /* 0x000ea20000100a00 */
[----:B---3--:R-:W-:-:S03]  /*e1560*/  DFMA R16, -R12, R42, R16 ;  /* 0x0000002a0c10722b */ /* 0x008fc60000000110 */
[----:B------:R-:W3:Y:S05]  /*e1570*/  LDL.64 R12, [R1+0x5140] ;  /* 0x00514000010c7983 */ /* 0x000eea0000100a00 */
[----:B----4-:R-:W-:Y:S01]  /*e1580*/  DFMA R16, -R14, R20, R16 ;  /* 0x000000140e10722b */ /* 0x010fe20000000110 */
[----:B-----5:R-:W0:Y:S01]  /*e1590*/  MUFU.RCP64H R15, R19 ;  /* 0x00000013000f7308 */ /* 0x020e220000001800 */
[----:B------:R-:W-:-:S06]  /*e15a0*/  MOV R14, 0x1 ;  /* 0x00000001000e7802 */ /* 0x000fcc0000000f00 */
[----:B------:R-:W-:-:S08]  /*e15b0*/  DFMA R16, -R52, R6, R16 ;  /* 0x000000063410722b */ /* 0x000fd00000000110 */
[----:B------:R-:W-:Y:S02]  /*e15c0*/  DFMA R10, -R10, R32, R16 ;  /* 0x000000200a0a722b */ /* 0x000fe40000000110 */
[----:B0-----:R-:W-:-:S08]  /*e15d0*/  DFMA R16, -R18, R14, 1 ;  /* 0x3ff000001210742b */ /* 0x001fd0000000010e */
[----:B------:R-:W-:Y:S01]  /*e15e0*/  DFMA R16, R16, R16, R16 ;  /* 0x000000101010722b */ /* 0x000fe20000000010 */
[----:B------:R0:W-:Y:S01]  /*e15f0*/  STL.64 [R1+0x6d80], R28 ;  /* 0x006d801c01007387 */ /* 0x0001e20000100a00 */
[----:B------:R-:W-:Y:S01]  /*e1600*/  BSSY.RECONVERGENT B3, `(.L_x_2169) ;  /* 0x0000014000037945 */ /* 0x000fe20003800200 */
[----:B--2---:R-:W-:-:S05]  /*e1610*/  DFMA R8, -R8, R66, R10 ;  /* 0x000000420808722b */ /* 0x004fca000000010a */
[----:B------:R-:W-:-:S03]  /*e1620*/  DFMA R10, R14, R16, R14 ;  /* 0x000000100e0a722b */ /* 0x000fc6000000000e */
[----:B------:R-:W-:-:S05]  /*e1630*/  DFMA R8, -R30, R74, R8 ;  /* 0x0000004a1e08722b */ /* 0x000fca0000000108 */
[----:B------:R-:W-:-:S03]  /*e1640*/  DFMA R14, -R18, R10, 1 ;  /* 0x3ff00000120e742b */ /* 0x000fc6000000010a */
[----:B---3--:R-:W-:-:S05]  /*e1650*/  DFMA R8, -R12, R122, R8 ;  /* 0x0000007a0c08722b */ /* 0x008fca0000000108 */
        /* <DEDUP_REMOVED lines=14> */
.L_x_2170:
[----:B------:R-:W-:Y:S05]  /*e1740*/  BSYNC.RECONVERGENT B3 ;  /* 0x0000000000037941 */ /* 0x000fea0003800200 */
.L_x_2169:
[----:B------:R-:W2:Y:S04]  /*e1750*/  LDL.LU.64 R14, [R1+0x8550] ;  /* 0x00855000010e7983 */ /* 0x000ea80000300a00 */
[----:B------:R-:W3:Y:S04]  /*e1760*/  LDL.LU.64 R30, [R1+0x8558] ;  /* 0x00855800011e7983 */ /* 0x000ee80000300a00 */
[----:B------:R-:W4:Y:S04]  /*e1770*/  LDL.64 R8, [R1+0x50c0] ;  /* 0x0050c00001087983 */ /* 0x000f280000100a00 */
[----:B------:R-:W5:Y:S04]  /*e1780*/  LDL.64 R10, [R1+0x50a8] ;  /* 0x0050a800010a7983 */ /* 0x000f680000100a00 */
[----:B------:R-:W5:Y:S04]  /*e1790*/  LDL.LU.64 R28, [R1+0x8508] ;  /* 0x00850800011c7983 */ /* 0x000f680000300a00 */
[----:B------:R-:W5:Y:S04]  /*e17a0*/  LDL.64 R12, [R1+0x50d0] ;  /* 0x0050d000010c7983 */ /* 0x000f680000100a00 */
[----:B------:R-:W5:Y:S04]  /*e17b0*/  LDL.LU.64 R18, [R1+0x8638] ;  /* 0x0086380001127983 */ /* 0x000f680000300a00 */
[----:B------:R-:W5:Y:S04]  /*e17c0*/  LDL.LU.64 R16, [R1+0x82a0] ;  /* 0x0082a00001107983 */ /* 0x000f680000300a00 */
[----:B------:R0:W-:Y:S01]  /*e17d0*/  STL.64 [R1+0x6d78], R172 ;  /* 0x006d78ac01007387 */ /* 0x0001e20000100a00 */
[----:B------:R-:W-:Y:S01]  /*e17e0*/  BSSY.RECONVERGENT B3, `(.L_x_2171) ;  /* 0x000001c000037945 */ /* 0x000fe20003800200 */
[----:B--2---:R-:W-:-:S08]  /*e17f0*/  DFMA R14, -R14, R116, R120 ;  /* 0x000000740e0e722b */ /* 0x004fd00000000178 */
[----:B---3--:R-:W-:-:S08]  /*e1800*/  DFMA R14, -R30, R46, R14 ;  /* 0x0000002e1e0e722b */ /* 0x008fd0000000010e */
[----:B----4-:R-:W-:Y:S01]  /*e1810*/  DFMA R14, -R8, R6, R14 ;  /* 0x00000006080e722b */ /* 0x010fe2000000010e */
[----:B-----5:R-:W1:Y:S01]  /*e1820*/  MUFU.RCP64H R9, R11 ;  /* 0x0000000b00097308 */ /* 0x020e620000001800 */
[----:B------:R-:W-:-:S06]  /*e1830*/  IMAD.MOV.U32 R8, RZ, RZ, 0x1 ;  /* 0x00000001ff087424 */ /* 0x000fcc00078e00ff */
[----:B------:R-:W-:-:S08]  /*e1840*/  DFMA R14, -R28, R4, R14 ;  /* 0x000000041c0e722b */ /* 0x000fd0000000010e */
[----:B------:R-:W-:Y:S02]  /*e1850*/  DFMA R14, -R12, R34, R14 ;  /* 0x000000220c0e722b */ /* 0x000fe4000000010e */
[----:B-1----:R-:W-:-:S08]  /*e1860*/  DFMA R12, -R10, R8, 1 ;  /* 0x3ff000000a0c742b */ /* 0x002fd00000000108 */
        /* <DEDUP_REMOVED lines=19> */
.L_x_2172:
[----:B------:R-:W-:Y:S05]  /*e19a0*/  BSYNC.RECONVERGENT B3 ;  /* 0x0000000000037941 */ /* 0x000fea0003800200 */
.L_x_2171:
[----:B------:R-:W2:Y:S04]  /*e19b0*/  LDL.LU.64 R30, [R1+0x7978] ;  /* 0x00797800011e7983 */ /* 0x000ea80000300a00 */
[----:B------:R-:W2:Y:S04]  /*e19c0*/  LDL.64 R12, [R1+0x5070] ;  /* 0x00507000010c7983 */ /* 0x000ea80000100a00 */
[----:B------:R-:W3:Y:S04]  /*e19d0*/  LDL.LU.64 R28, [R1+0x85a8] ;  /* 0x0085a800011c7983 */ /* 0x000ee80000300a00 */
[----:B------:R-:W4:Y:S04]  /*e19e0*/  LDL.64 R8, [R1+0x5080] ;  /* 0x0050800001087983 */ /* 0x000f280000100a00 */
[----:B------:R-:W5:Y:S04]  /*e19f0*/  LDL.64 R16, [R1+0x77e8] ;  /* 0x0077e80001107983 */ /* 0x000f680000100a00 */
[----:B------:R-:W5:Y:S04]  /*e1a00*/  LDL.LU.64 R18, [R1+0x8528] ;  /* 0x0085280001127983 */ /* 0x000f680000300a00 */
[----:B------:R-:W5:Y:S04]  /*e1a10*/  LDL.64 R10, [R1+0x5090] ;  /* 0x00509000010a7983 */ /* 0x000f680000100a00 */
        /* <DEDUP_REMOVED lines=30> */
.L_x_2174:
[----:B------:R-:W-:Y:S05]  /*e1c00*/  BSYNC.RECONVERGENT B3 ;  /* 0x0000000000037941 */ /* 0x000fea0003800200 */
.L_x_2173:
        /* <DEDUP_REMOVED lines=11> */
[----:B---3--:R-:W-:Y:S02]  /*e1cc0*/  DFMA R14, -R14, R20, R12 ;  /* 0x000000140e0e722b */ /* 0x008fe4000000010c */
[----:B----4-:R-:W1:Y:S01]  /*e1cd0*/  MUFU.RCP64H R13, R17 ;  /* 0x00000011000d7308 */ /* 0x010e620000001800 */
[----:B------:R-:W-:-:S05]  /*e1ce0*/  MOV R12, 0x1 ;  /* 0x00000001000c7802 */ /* 0x000fca0000000f00 */
[----:B-----5:R-:W-:Y:S02]  /*e1cf0*/  DFMA R10, -R10, R6, R14 ;  /* 0x000000060a0a722b */ /* 0x020fe4000000010e */
[----:B-1----:R-:W-:-:S06]  /*e1d00*/  DFMA R14, -R16, R12, 1 ;  /* 0x3ff00000100e742b */ /* 0x002fcc000000010c */
[----:B------:R-:W-:Y:S02]  /*e1d10*/  DFMA R10, -R28, R32, R10 ;  /* 0x000000201c0a722b */ /* 0x000fe4000000010a */
[----:B------:R-:W-:-:S06]  /*e1d20*/  DFMA R14, R14, R14, R14 ;  /* 0x0000000e0e0e722b */ /* 0x000fcc000000000e */
[----:B------:R-:W-:Y:S02]  /*e1d30*/  DFMA R8, -R8, R74, R10 ;  /* 0x0000004a0808722b */ /* 0x000fe4000000010a */
[----:B------:R-:W-:-:S08]  /*e1d40*/  DFMA R10, R12, R14, R12 ;  /* 0x0000000e0c0a722b */ /* 0x000fd0000000000c */
[----:B------:R-:W-:Y:S02]  /*e1d50*/  DFMA R12, -R16, R10, 1 ;  /* 0x3ff00000100c742b */ /* 0x000fe4000000010a */
[----:B------:R-:W-:-:S06]  /*e1d60*/  DFMA R8, -R18, R122, R8 ;  /* 0x0000007a1208722b */ /* 0x000fcc0000000108 */
        /* <DEDUP_REMOVED lines=16> */
.L_x_2176:
[----:B------:R-:W-:Y:S05]  /*e1e70*/  BSYNC.RECONVERGENT B3 ;  /* 0x0000000000037941 */ /* 0x000fea0003800200 */
.L_x_2175:
[----:B0-----:R-:W2:Y:S04]  /*e1e80*/  LDL.64 R8, [R1+0x7908] ;  /* 0x0079080001087983 */ /* 0x001ea80000100a00 */
[----:B------:R-:W3:Y:S04]  /*e1e90*/  LDL.LU.64 R52, [R1+0x7948] ;  /* 0x0079480001347983 */ /* 0x000ee80000300a00 */
[----:B------:R-:W3:Y:S04]  /*e1ea0*/  LDL.128 R12, [R1+0x4fc0] ;  /* 0x004fc000010c7983 */ /* 0x000ee80000100c00 */
[----:B------:R-:W4:Y:S04]  /*e1eb0*/  LDL.LU.64 R16, [R1+0x8700] ;  /* 0x0087000001107983 */ /* 0x000f280000300a00 */
[----:B------:R-:W5:Y:S04]  /*e1ec0*/  LDL.64 R10, [R1+0x4fd8] ;  /* 0x004fd800010a7983 */ /* 0x000f680000100a00 */
[----:B------:R-:W5:Y:S04]  /*e1ed0*/  LDL.LU.64 R30, [R1+0x86e0] ;  /* 0x0086e000011e7983 */ /* 0x000f680000300a00 */
[----:B------:R-:W5:Y:S01]  /*e1ee0*/  LDL.LU.64 R28, [R1+0x87a8] ;  /* 0x0087a800011c7983 */ /* 0x000f620000300a00 */
[----:B--2---:R-:W-:Y:S01]  /*e1ef0*/  IMAD.MOV.U32 R18, RZ, RZ, R8 ;  /* 0x000000ffff127224 */ /* 0x004fe200078e0008 */
[----:B------:R-:W-:-:S02]  /*e1f00*/  MOV R19, R9 ;  /* 0x0000000900137202 */ /* 0x000fc40000000f00 */
[----:B------:R-:W2:Y:S01]  /*e1f10*/  LDL.64 R8, [R1+0x4fe8] ;  /* 0x004fe80001087983 */ /* 0x000ea20000100a00 */
[----:B---3--:R-:W-:-:S08]  /*e1f20*/  DFMA R14, -R14, R42, R52 ;  /* 0x0000002a0e0e722b */ /* 0x008fd00000000134 */
[----:B----4-:R-:W-:Y:S02]  /*e1f30*/  DFMA R16, -R16, R20, R14 ;  /* 0x000000141010722b */ /* 0x010fe4000000010e */
[----:B------:R-:W0:Y:S01]  /*e1f40*/  MUFU.RCP64H R15, R13 ;  /* 0x0000000d000f7308 */ /* 0x000e220000001800 */
[----:B------:R-:W-:-:S05]  /*e1f50*/  IMAD.MOV.U32 R14, RZ, RZ, 0x1 ;  /* 0x00000001ff0e7424 */ /* 0x000fca00078e00ff */
[----:B-----5:R-:W-:Y:S02]  /*e1f60*/  DFMA R10, -R10, R6, R16 ;  /* 0x000000060a0a722b */ /* 0x020fe40000000110 */
[----:B0-----:R-:W-:-:S06]  /*e1f70*/  DFMA R16, -R12, R14, 1 ;  /* 0x3ff000000c10742b */ /* 0x001fcc000000010e */
[----:B------:R-:W-:Y:S02]  /*e1f80*/  DFMA R10, -R30, R32, R10 ;  /* 0x000000201e0a722b */ /* 0x000fe4000000010a */
[----:B------:R-:W-:Y:S01]  /*e1f90*/  DFMA R16, R16, R16, R16 ;  /* 0x000000101010722b */ /* 0x000fe20000000010 */
[----:B------:R0:W-:Y:S01]  /*e1fa0*/  STL.64 [R1+0x6d60], R18 ;  /* 0x006d601201007387 */ /* 0x0001e20000100a00 */
[----:B------:R-:W-:Y:S04]  /*e1fb0*/  BSSY.RECONVERGENT B3, `(.L_x_2177) ;  /* 0x0000013000037945 */ /* 0x000fe80003800200 */
[----:B--2---:R-:W-:Y:S02]  /*e1fc0*/  DFMA R8, -R8, R74, R10 ;  /* 0x0000004a0808722b */ /* 0x004fe4000000010a */
[----:B------:R-:W-:-:S08]  /*e1fd0*/  DFMA R10, R14, R16, R14 ;  /* 0x000000100e0a722b */ /* 0x000fd0000000000e */
[----:B------:R-:W-:Y:S02]  /*e1fe0*/  DFMA R14, -R12, R10, 1 ;  /* 0x3ff000000c0e742b */ /* 0x000fe4000000010a */
[----:B------:R-:W-:-:S06]  /*e1ff0*/  DFMA R8, -R28, R122, R8 ;  /* 0x0000007a1c08722b */ /* 0x000fcc0000000108 */
        /* <DEDUP_REMOVED lines=14> */
.L_x_2178:
[----:B------:R-:W-:Y:S05]  /*e20e0*/  BSYNC.RECONVERGENT B3 ;  /* 0x0000000000037941 */ /* 0x000fea0003800200 */
.L_x_2177:
[----:B------:R-:W2:Y:S04]  /*e20f0*/  LDL.LU.64 R18, [R1+0x7b40] ;  /* 0x007b400001127983 */ /* 0x000ea80000300a00 */
[----:B------:R-:W2:Y:S04]  /*e2100*/  LDL.64 R12, [R1+0x4f68] ;  /* 0x004f6800010c7983 */ /* 0x000ea80000100a00 */
[----:B------:R-:W3:Y:S04]  /*e2110*/  LDL.LU.64 R62, [R1+0x8760] ;  /* 0x00876000013e7983 */ /* 0x000ee80000300a00 */
[----:B------:R-:W4:Y:S04]  /*e2120*/  LDL.64 R16, [R1+0x4f78] ;  /* 0x004f780001107983 */ /* 0x000f280000100a00 */
[----:B------:R-:W5:Y:S04]  /*e2130*/  LDL.LU.64 R58, [R1+0x8750] ;  /* 0x00875000013a7983 */ /* 0x000f680000300a00 */
[----:B------:R-:W5:Y:S04]  /*e2140*/  LDL.64 R14, [R1+0x4f88] ;  /* 0x004f8800010e7983 */ /* 0x000f680000100a00 */
[----:B------:R-:W5:Y:S04]  /*e2150*/  LDL.LU.64 R54, [R1+0x8660] ;  /* 0x0086600001367983 */ /* 0x000f680000300a00 */
[----:B------:R-:W5:Y:S04]  /*e2160*/  LDL.64 R28, [R1+0x7a70] ;  /* 0x007a7000011c7983 */ /* 0x000f680000100a00 */
[----:B------:R-:W5:Y:S04]  /*e2170*/  LDL.64 R8, [R1+0x4f98] ;  /* 0x004f980001087983 */ /* 0x000f680000100a00 */
[----:B------:R-:W5:Y:S04]  /*e2180*/  LDL.LU.64 R52, [R1+0x8728] ;  /* 0x0087280001347983 */ /* 0x000f680000300a00 */
[----:B------:R-:W5:Y:S01]  /*e2190*/  LDL.LU.64 R30, [R1+0x88d0] ;  /* 0x0088d000011e7983 */ /* 0x000f620000300a00 */
[----:B--2---:R-:W-:-:S03]  /*e21a0*/  DFMA R18, R12, -R10, R18 ;  /* 0x8000000a0c12722b */ /* 0x004fc60000000012 */
[----:B------:R-:W2:Y:S05]  /*e21b0*/  LDL.64 R12, [R1+0x4fa8] ;  /* 0x004fa800010c7983 */ /* 0x000eaa0000100a00 */
[----:B---3--:R-:W-:-:S08]  /*e21c0*/  DFMA R18, -R62, R172, R18 ;  /* 0x000000ac3e12722b */ /* 0x008fd00000000112 */
[----:B----4-:R-:W-:-:S08]  /*e21d0*/  DFMA R16, -R16, R50, R18 ;  /* 0x000000321010722b */ /* 0x010fd00000000112 */
[----:B-----5:R-:W-:-:S08]  /*e21e0*/  DFMA R16, -R58, R42, R16 ;  /* 0x0000002a3a10722b */ /* 0x020fd00000000110 */
[----:B------:R-:W-:-:S08]  /*e21f0*/  DFMA R14, -R14, R20, R16 ;  /* 0x000000140e0e722b */ /* 0x000fd00000000110 */
[----:B------:R-:W-:Y:S02]  /*e2200*/  DFMA R16, -R54, R6, R14 ;  /* 0x000000063610722b */ /* 0x000fe4000000010e */
[----:B------:R-:W0:Y:S01]  /*e2210*/  MUFU.RCP64H R15, R29 ;  /* 0x0000001d000f7308 */ /* 0x000e220000001800 */
[----:B------:R-:W-:-:S05]  /*e2220*/  MOV R14, 0x1 ;  /* 0x00000001000e7802 */ /* 0x000fca0000000f00 */
[----:B------:R-:W-:Y:S02]  /*e2230*/  DFMA R8, -R8, R32, R16 ;  /* 0x000000200808722b */ /* 0x000fe40000000110 */
        /* <DEDUP_REMOVED lines=25> */
.L_x_2180:
[----:B------:R-:W-:Y:S05]  /*e23d0*/  BSYNC.RECONVERGENT B3 ;  /* 0x0000000000037941 */ /* 0x000fea0003800200 */
.L_x_2179:
[----:B------:R-:W2:Y:S04]  /*e23e0*/  LDL.64 R12, [R1+0x8080] ;  /* 0x00808000010c7983 */ /* 0x000ea80000100a00 */
[----:B------:R-:W3:Y:S04]  /*e23f0*/  LDL.LU.64 R28, [R1+0x8130] ;  /* 0x00813000011c7983 */ /* 0x000ee80000300a00 */
[----:B------:R-:W4:Y:S01]  /*e2400*/  LDL.LU.64 R16, [R1+0x8138] ;  /* 0x0081380001107983 */ /* 0x000f220000300a00 */
[----:B0-----:R-:W0:Y:S01]  /*e2410*/  MUFU.RCP64H R9, R197 ;  /* 0x000000c500097308 */ /* 0x001e220000001800 */
[----:B------:R-:W-:Y:S01]  /*e2420*/  IMAD.MOV.U32 R8, RZ, RZ, 0x1 ;  /* 0x00000001ff087424 */ /* 0x000fe200078e00ff */
[----:B------:R-:W-:Y:S01]  /*e2430*/  DFMA R14, -R198, R42, R134 ;  /* 0x0000002ac60e722b */ /* 0x000fe20000000186 */
[----:B------:R-:W-:Y:S01]  /*e2440*/  BSSY.RECONVERGENT B3, `(.L_x_2181) ;  /* 0x0000018000037945 */ /* 0x000fe20003800200 */
[----:B--2---:R-:W-:Y:S01]  /*e2450*/  IMAD.MOV.U32 R18, RZ, RZ, R12 ;  /* 0x000000ffff127224 */ /* 0x004fe200078e000c */
[----:B------:R-:W-:-:S02]  /*e2460*/  MOV R19, R13 ;  /* 0x0000000d00137202 */ /* 0x000fc40000000f00 */
[----:B0-----:R-:W-:-:S03]  /*e2470*/  DFMA R12, -R196, R8, 1 ;  /* 0x3ff00000c40c742b */ /* 0x001fc60000000108 */
[----:B---3--:R-:W-:Y:S01]  /*e2480*/  DFMA R14, -R28, R6, R14 ;  /* 0x000000061c0e722b */ /* 0x008fe2000000010e */
[----:B------:R0:W-:Y:S04]  /*e2490*/  STL.64 [R1+0x6d50], R18 ;  /* 0x006d501201007387 */ /* 0x0001e80000100a00 */
[----:B------:R-:W-:-:S08]  /*e24a0*/  DFMA R12, R12, R12, R12 ;  /* 0x0000000c0c0c722b */ /* 0x000fd0000000000c */
[----:B------:R-:W-:Y:S02]  /*e24b0*/  DFMA R12, R8, R12, R8 ;  /* 0x0000000c080c722b */ /* 0x000fe40000000008 */
[----:B----4-:R-:W-:-:S06]  /*e24c0*/  DFMA R8, -R16, R74, R14 ;  /* 0x0000004a1008722b */ /* 0x010fcc000000010e */
        /* <DEDUP_REMOVED lines=15> */
.L_x_2182:
[----:B------:R-:W-:Y:S05]  /*e25c0*/  BSYNC.RECONVERGENT B3 ;  /* 0x0000000000037941 */ /* 0x000fea0003800200 */
.L_x_2181:
[----:B------:R-:W2:Y:S04]  /*e25d0*/  LDL.LU.64 R28, [R1+0x81f0] ;  /* 0x0081f000011c7983 */ /* 0x000ea80000300a00 */
[----:B------:R-:W3:Y:S01]  /*e25e0*/  LDL.LU.64 R18, [R1+0x81f8] ;  /* 0x0081f80001127983 */ /* 0x000ee20000300a00 */
[----:B------:R-:W0:Y:S01]  /*e25f0*/  MUFU.RCP64H R9, R201 ;  /* 0x000000c900097308 */ /* 0x000e220000001800 */
[----:B------:R-:W-:Y:S01]  /*e2600*/  MOV R8, 0x1 ;  /* 0x0000000100087802 */ /* 0x000fe20000000f00 */
[----:B------:R-:W-:Y:S01]  /*e2610*/  DFMA R16, -R202, R42, R132 ;  /* 0x0000002aca10722b */ /* 0x000fe20000000184 */
        /* <DEDUP_REMOVED lines=22> */
.L_x_2184:
[----:B------:R-:W-:Y:S05]  /*e2780*/  BSYNC.RECONVERGENT B3 ;  /* 0x0000000000037941 */ /* 0x000fea0003800200 */
.L_x_2183:
[----:B------:R-:W2:Y:S04]  /*e2790*/  LDL.LU.64 R30, [R1+0x83b0] ;  /* 0x0083b000011e7983 */ /* 0x000ea80000300a00 */
[----:B------:R-:W3:Y:S04]  /*e27a0*/  LDL.LU.64 R16, [R1+0x83b8] ;  /* 0x0083b80001107983 */ /* 0x000ee80000300a00 */
[----:B------:R-:W4:Y:S04]  /*e27b0*/  LDL.LU.64 R28, [R1+0x8420] ;  /* 0x00842000011c7983 */ /* 0x000f280000300a00 */
[----:B------:R-:W5:Y:S01]  /*e27c0*/  LDL.LU.64 R18, [R1+0x8428] ;  /* 0x0084280001127983 */ /* 0x000f620000300a00 */
[----:B------:R-:W-:Y:S01]  /*e27d0*/  DFMA R12, -R206, R4, R126 ;  /* 0x00000004ce0c722b */ /* 0x000fe2000000017e */
[----:B------:R-:W0:Y:S01]  /*e27e0*/  MUFU.RCP64H R9, R205 ;  /* 0x000000cd00097308 */ /* 0x000e220000001800 */
[----:B------:R-:W-:Y:S01]  /*e27f0*/  IMAD.MOV.U32 R8, RZ, RZ, 0x1 ;  /* 0x00000001ff087424 */ /* 0x000fe200078e00ff */
[----:B------:R1:W-:Y:S01]  /*e2800*/  STL.64 [R1+0x6d40], R132 ;  /* 0x006d408401007387 */ /* 0x0003e20000100a00 */
[----:B------:R-:W-:Y:S04]  /*e2810*/  BSSY.RECONVERGENT B3, `(.L_x_2185) ;  /* 0x0000017000037945 */ /* 0x000fe80003800200 */
[----:B--2---:R-:W-:-:S08]  /*e2820*/  DFMA R12, -R30, R40, R12 ;  /* 0x000000281e0c722b */ /* 0x004fd0000000010c */
[----:B---3--:R-:W-:Y:S02]  /*e2830*/  DFMA R12, -R16, R38, R12 ;  /* 0x00000026100c722b */ /* 0x008fe4000000010c */
[----:B0-----:R-:W-:-:S06]  /*e2840*/  DFMA R16, -R204, R8, 1 ;  /* 0x3ff00000cc10742b */ /* 0x001fcc0000000108 */
[----:B----4-:R-:W-:Y:S02]  /*e2850*/  DFMA R12, -R28, R66, R12 ;  /* 0x000000421c0c722b */ /* 0x010fe4000000010c */
[----:B------:R-:W-:-:S08]  /*e2860*/  DFMA R16, R16, R16, R16 ;  /* 0x000000101010722b */ /* 0x000fd00000000010 */
[----:B------:R-:W-:Y:S02]  /*e2870*/  DFMA R16, R8, R16, R8 ;  /* 0x000000100810722b */ /* 0x000fe40000000008 */
[----:B-----5:R-:W-:-:S06]  /*e2880*/  DFMA R8, -R18, R24, R12 ;  /* 0x000000181208722b */ /* 0x020fcc000000010c */
        /* <DEDUP_REMOVED lines=15> */
.L_x_2186:
[----:B------:R-:W-:Y:S05]  /*e2980*/  BSYNC.RECONVERGENT B3 ;  /* 0x0000000000037941 */ /* 0x000fea0003800200 */
.L_x_2185:
[----:B------:R-:W2:Y:S04]  /*e2990*/  LDL.64 R30, [R1+0x77e0] ;  /* 0x0077e000011e7983 */ /* 0x000ea80000100a00 */
[----:B------:R-:W3:Y:S04]  /*e29a0*/  LDL.LU.64 R54, [R1+0x84b0] ;  /* 0x0084b00001367983 */ /* 0x000ee80000300a00 */
[----:B------:R-:W4:Y:S04]  /*e29b0*/  LDL.LU.64 R18, [R1+0x8510] ;  /* 0x0085100001127983 */ /* 0x000f280000300a00 */
[----:B------:R-:W5:Y:S04]  /*e29c0*/  LDL.LU.64 R52, [R1+0x8538] ;  /* 0x0085380001347983 */ /* 0x000f680000300a00 */
[----:B------:R-:W5:Y:S01]  /*e29d0*/  LDL.LU.64 R28, [R1+0x8520] ;  /* 0x00852000011c7983 */ /* 0x000f620000300a00 */
[----:B------:R-:W-:Y:S01]  /*e29e0*/  DFMA R12, -R178, R20, R124 ;  /* 0x00000014b20c722b */ /* 0x000fe2000000017c */
[----:B------:R-:W-:-:S02]  /*e29f0*/  IMAD.MOV.U32 R8, RZ, RZ, 0x1 ;  /* 0x00000001ff087424 */ /* 0x000fc400078e00ff */
[----:B------:R0:W-:Y:S01]  /*e2a00*/  STL.64 [R1+0x6d38], R16 ;  /* 0x006d381001007387 */ /* 0x0001e20000100a00 */
[----:B------:R-:W-:Y:S01]  /*e2a10*/  BSSY.RECONVERGENT B3, `(.L_x_2187) ;  /* 0x000001a000037945 */ /* 0x000fe20003800200 */
[----:B--2---:R-:W1:Y:S03]  /*e2a20*/  MUFU.RCP64H R9, R31 ;  /* 0x0000001f00097308 */ /* 0x004e660000001800 */
        /* <DEDUP_REMOVED lines=24> */
.L_x_2188:
[----:B------:R-:W-:Y:S05]  /*e2bb0*/  BSYNC.RECONVERGENT B3 ;  /* 0x0000000000037941 */ /* 0x000fea0003800200 */
.L_x_2187:
[----:B------:R-:W2:Y:S04]  /*e2bc0*/  LDL.LU.64 R12, [R1+0x8460] ;  /* 0x00846000010c7983 */ /* 0x000ea80000300a00 */
[----:B------:R-:W3:Y:S04]  /*e2bd0*/  LDL.LU.64 R18, [R1+0x85a0] ;  /* 0x0085a00001127983 */ /* 0x000ee80000300a00 */
[----:B------:R-:W4:Y:S04]  /*e2be0*/  LDL.LU.64 R52, [R1+0x8390] ;  /* 0x0083900001347983 */ /* 0x000f280000300a00 */
[----:B------:R-:W5:Y:S04]  /*e2bf0*/  LDL.LU.64 R28, [R1+0x8398] ;  /* 0x00839800011c7983 */ /* 0x000f680000300a00 */
[----:B------:R-:W5:Y:S01]  /*e2c00*/  LDL.64 R30, [R1+0x80f0] ;  /* 0x0080f000011e7983 */ /* 0x000f620000100a00 */
[----:B0-----:R-:W0:Y:S01]  /*e2c10*/  MUFU.RCP64H R9, R227 ;  /* 0x000000e300097308 */ /* 0x001e220000001800 */
[----:B------:R-:W-:Y:S01]  /*e2c20*/  MOV R8, 0x1 ;  /* 0x0000000100087802 */ /* 0x000fe20000000f00 */
[----:B------:R-:W-:Y:S01]  /*e2c30*/  BSSY.RECONVERGENT B3, `(.L_x_2189) ;  /* 0x0000018000037945 */ /* 0x000fe20003800200 */
[----:B--2---:R-:W-:-:S08]  /*e2c40*/  DFMA R12, -R12, R42, R130 ;  /* 0x0000002a0c0c722b */ /* 0x004fd00000000182 */
[----:B---3--:R-:W-:Y:S02]  /*e2c50*/  DFMA R12, -R18, R6, R12 ;  /* 0x00000006120c722b */ /* 0x008fe4000000010c */
[----:B0-----:R-:W-:-:S08]  /*e2c60*/  DFMA R18, -R226, R8, 1 ;  /* 0x3ff00000e212742b */ /* 0x001fd00000000108 */
[----:B------:R-:W-:Y:S02]  /*e2c70*/  DFMA R18, R18, R18, R18 ;  /* 0x000000121212722b */ /* 0x000fe40000000012 */
[----:B----4-:R-:W-:-:S06]  /*e2c80*/  DFMA R12, -R52, R44, R12 ;  /* 0x0000002c340c722b */ /* 0x010fcc000000010c */
[----:B------:R-:W-:Y:S02]  /*e2c90*/  DFMA R18, R8, R18, R8 ;  /* 0x000000120812722b */ /* 0x000fe40000000008 */
[----:B-----5:R-:W-:-:S06]  /*e2ca0*/  DFMA R8, -R28, R40, R12 ;  /* 0x000000281c08722b */ /* 0x020fcc000000010c */
        /* <DEDUP_REMOVED lines=16> */
.L_x_2190:
[----:B------:R-:W-:Y:S05]  /*e2db0*/  BSYNC.RECONVERGENT B3 ;  /* 0x0000000000037941 */ /* 0x000fea0003800200 */
.L_x_2189:
[----:B------:R-:W2:Y:S04]  /*e2dc0*/  LDL.LU.64 R30, [R1+0x78c0] ;  /* 0x0078c000011e7983 */ /* 0x000ea80000300a00 */
[----:B------:R-:W2:Y:S04]  /*e2dd0*/  LDL.64 R18, [R1+0x4e48] ;  /* 0x004e480001127983 */ /* 0x000ea80000100a00 */
[----:B------:R-:W3:Y:S04]  /*e2de0*/  LDL.LU.64 R28, [R1+0x85f0] ;  /* 0x0085f000011c7983 */ /* 0x000ee80000300a00 */
[----:B------:R-:W4:Y:S01]  /*e2df0*/  LDL.64 R12, [R1+0x4e58] ;  /* 0x004e5800010c7983 */ /* 0x000f220000100a00 */
[----:B------:R-:W0:Y:S01]  /*e2e00*/  MUFU.RCP64H R9, R61 ;  /* 0x0000003d00097308 */ /* 0x000e220000001800 */
[----:B------:R-:W-:-:S02]  /*e2e10*/  IMAD.MOV.U32 R8, RZ, RZ, 0x1 ;  /* 0x00000001ff087424 */ /* 0x000fc400078e00ff */
[----:B------:R1:W-:Y:S01]  /*e2e20*/  STL.64 [R1+0x6d28], R58 ;  /* 0x006d283a01007387 */ /* 0x0003e20000100a00 */
[----:B------:R-:W-:Y:S01]  /*e2e30*/  BSSY.RECONVERGENT B3, `(.L_x_2191) ;  /* 0x0000017000037945 */ /* 0x000fe20003800200 */
[----:B--2---:R-:W-:-:S08]  /*e2e40*/  DFMA R18, -R18, R20, R30 ;  /* 0x000000141212722b */ /* 0x004fd0000000011e */
[----:B---3--:R-:W-:Y:S02]  /*e2e50*/  DFMA R18, -R28, R6, R18 ;  /* 0x000000061c12722b */ /* 0x008fe40000000112 */
[----:B0-----:R-:W-:-:S08]  /*e2e60*/  DFMA R28, -R60, R8, 1 ;  /* 0x3ff000003c1c742b */ /* 0x001fd00000000108 */
[----:B------:R-:W-:Y:S02]  /*e2e70*/  DFMA R28, R28, R28, R28 ;  /* 0x0000001c1c1c722b */ /* 0x000fe4000000001c */
[----:B----4-:R-:W-:-:S06]  /*e2e80*/  DFMA R12, -R12, R32, R18 ;  /* 0x000000200c0c722b */ /* 0x010fcc0000000112 */
        /* <DEDUP_REMOVED lines=17> */
.L_x_2192:
[----:B------:R-:W-:Y:S05]  /*e2fa0*/  BSYNC.RECONVERGENT B3 ;  /* 0x0000000000037941 */ /* 0x000fea0003800200 */
.L_x_2191:
[----:B------:R-:W2:Y:S04]  /*e2fb0*/  LDL.LU.64 R8, [R1+0x7be0] ;  /* 0x007be00001087983 */ /* 0x000ea80000300a00 */
[----:B------:R-:W3:Y:S04]  /*e2fc0*/  LDL.64 R72, [R1+0x79f0] ;  /* 0x0079f00001487983 */ /* 0x000ee80000100a00 */
        /* <DEDUP_REMOVED lines=45> */
.L_x_2194:
[----:B------:R-:W-:Y:S05]  /*e32a0*/  BSYNC.RECONVERGENT B3 ;  /* 0x0000000000037941 */ /* 0x000fea0003800200 */
.L_x_2193:
[----:B------:R-:W2:Y:S04]  /*e32b0*/  LDL.64 R28, [R1+0x8010] ;  /* 0x00801000011c7983 */ /* 0x000ea80000100a00 */
[----:B0-----:R-:W3:Y:S04]  /*e32c0*/  LDL.LU.64 R8, [R1+0x7aa0] ;  /* 0x007aa00001087983 */ /* 0x001ee80000300a00 */
[----:B------:R-:W3:Y:S04]  /*e32d0*/  LDL.128 R52, [R1+0x4d70] ;  /* 0x004d700001347983 */ /* 0x000ee80000100c00 */
[----:B------:R-:W4:Y:S04]  /*e32e0*/  LDL.64 R18, [R1+0x7960] ;  /* 0x0079600001127983 */ /* 0x000f280000100a00 */
[----:B------:R-:W5:Y:S04]  /*e32f0*/  LDL.64 R72, [R1+0x78d8] ;  /* 0x0078d80001487983 */ /* 0x000f680000100a00 */
[----:B------:R-:W4:Y:S04]  /*e3300*/  LDL.128 R60, [R1+0x4da0] ;  /* 0x004da000013c7983 */ /* 0x000f280000100c00 */
[----:B------:R-:W4:Y:S04]  /*e3310*/  LDL.128 R68, [R1+0x4db0] ;  /* 0x004db00001447983 */ /* 0x000f280000100c00 */
[----:B------:R-:W4:Y:S01]  /*e3320*/  LDL.LU.64 R110, [R1+0x83c0] ;  /* 0x0083c000016e7983 */ /* 0x000f220000300a00 */
[----:B--2---:R-:W-:Y:S01]  /*e3330*/  MOV R106, R28 ;  /* 0x0000001c006a7202 */ /* 0x004fe20000000f00 */
[----:B------:R-:W-:-:S02]  /*e3340*/  IMAD.MOV.U32 R107, RZ, RZ, R29 ;  /* 0x000000ffff6b7224 */ /* 0x000fc400078e001d */
[----:B------:R-:W2:Y:S01]  /*e3350*/  LDL.128 R28, [R1+0x4d80] ;  /* 0x004d8000011c7983 */ /* 0x000ea20000100c00 */
[----:B---3--:R-:W-:-:S08]  /*e3360*/  DFMA R8, -R52, R16, R8 ;  /* 0x000000103408722b */ /* 0x008fd00000000108 */
[----:B------:R-:W-:Y:S01]  /*e3370*/  DFMA R8, -R54, R190, R8 ;  /* 0x000000be3608722b */ /* 0x000fe20000000108 */
[----:B------:R-:W3:Y:S01]  /*e3380*/  LDL.128 R52, [R1+0x4d90] ;  /* 0x004d900001347983 */ /* 0x000ee20000100c00 */
[----:B-----5:R-:W0:Y:S01]  /*e3390*/  MUFU.RCP64H R13, R73 ;  /* 0x00000049000d7308 */ /* 0x020e220000001800 */
[----:B------:R-:W-:Y:S02]  /*e33a0*/  IMAD.MOV.U32 R12, RZ, RZ, 0x1 ;  /* 0x00000001ff0c7424 */ /* 0x000fe400078e00ff */
[----:B------:R1:W-:Y:S01]  /*e33b0*/  STL.64 [R1+0x6d18], R106 ;  /* 0x006d186a01007387 */ /* 0x0003e20000100a00 */
[----:B------:R-:W-:Y:S02]  /*e33c0*/  BSSY.RECONVERGENT B3, `(.L_x_2195) ;  /* 0x000001e000037945 */ /* 0x000fe40003800200 */
[----:B--2---:R-:W-:-:S08]  /*e33d0*/  DFMA R8, -R28, R116, R8 ;  /* 0x000000741c08722b */ /* 0x004fd00000000108 */
[----:B----4-:R-:W-:-:S08]  /*e33e0*/  DFMA R8, -R30, R18, R8 ;  /* 0x000000121e08722b */ /* 0x010fd00000000108 */
[----:B---3--:R-:W-:-:S08]  /*e33f0*/  DFMA R8, -R52, R46, R8 ;  /* 0x0000002e3408722b */ /* 0x008fd00000000108 */
[----:B------:R-:W-:Y:S02]  /*e3400*/  DFMA R8, -R54, R6, R8 ;  /* 0x000000063608722b */ /* 0x000fe40000000108 */
[----:B0-----:R-:W-:-:S06]  /*e3410*/  DFMA R18, -R72, R12, 1 ;  /* 0x3ff000004812742b */ /* 0x001fcc000000010c */
[----:B------:R-:W-:Y:S02]  /*e3420*/  DFMA R8, -R60, R44, R8 ;  /* 0x0000002c3c08722b */ /* 0x000fe40000000108 */
[----:B------:R-:W-:-:S06]  /*e3430*/  DFMA R18, R18, R18, R18 ;  /* 0x000000121212722b */ /* 0x000fcc0000000012 */
[----:B------:R-:W-:Y:S02]  /*e3440*/  DFMA R8, -R62, R40, R8 ;  /* 0x000000283e08722b */ /* 0x000fe40000000108 */
[----:B------:R-:W-:-:S06]  /*e3450*/  DFMA R12, R12, R18, R12 ;  /* 0x000000120c0c722b */ /* 0x000fcc000000000c */
[----:B------:R-:W-:Y:S02]  /*e3460*/  DFMA R8, -R68, R38, R8 ;  /* 0x000000264408722b */ /* 0x000fe40000000108 */
[----:B------:R-:W-:-:S06]  /*e3470*/  DFMA R18, -R72, R12, 1 ;  /* 0x3ff000004812742b */ /* 0x000fcc000000010c */
[----:B------:R-:W-:Y:S02]  /*e3480*/  DFMA R8, -R70, R34, R8 ;  /* 0x000000224608722b */ /* 0x000fe40000000108 */
[----:B------:R-:W-:-:S06]  /*e3490*/  DFMA R12, R12, R18, R12 ;  /* 0x000000120c0c722b */ /* 0x000fcc000000000c */
[----:B------:R-:W-:-:S08]  /*e34a0*/  DFMA R8, -R110, R24, R8 ;  /* 0x000000186e08722b */ /* 0x000fd00000000108 */
[----:B------:R-:W-:-:S08]  /*e34b0*/  DMUL R18, R8, R12 ;  /* 0x0000000c08127228 */ /* 0x000fd00000000000 */
[----:B------:R-:W-:-:S08]  /*e34c0*/  DFMA R28, -R72, R18, R8 ;  /* 0x00000012481c722b */ /* 0x000fd00000000108 */
[----:B------:R-:W-:Y:S01]  /*e34d0*/  DFMA R30, R12, R28, R18 ;  /* 0x0000001c0c1e722b */ /* 0x000fe20000000012 */
[----:B------:R-:W-:-:S06]  /*e34e0*/  FSETP.GEU.AND P2, PT, |R9|, 6.5827683646048100446e-37, PT ;  /* 0x036000000900780b */ /* 0x000fcc0003f4e200 */
        /* <DEDUP_REMOVED lines=11> */
.L_x_2196:
[----:B------:R-:W-:Y:S05]  /*e35a0*/  BSYNC.RECONVERGENT B3 ;  /* 0x0000000000037941 */ /* 0x000fea0003800200 */
.L_x_2195:
[----:B0-----:R-:W2:Y:S04]  /*e35b0*/  LDL.64 R8, [R1+0x7b30] ;  /* 0x007b300001087983 */ /* 0x001ea80000100a00 */
[----:B------:R-:W3:Y:S04]  /*e35c0*/  LDL.LU.64 R60, [R1+0x79f8] ;  /* 0x0079f800013c7983 */ /* 0x000ee80000300a00 */
[----:B------:R-:W3:Y:S04]  /*e35d0*/  LDL.64 R18, [R1+0x4d30] ;  /* 0x004d300001127983 */ /* 0x000ee80000100a00 */
[----:B------:R-:W4:Y:S04]  /*e35e0*/  LDL.LU.64 R28, [R1+0x85d8] ;  /* 0x0085d800011c7983 */ /* 0x000f280000300a00 */
[----:B------:R-:W5:Y:S04]  /*e35f0*/  LDL.64 R12, [R1+0x4d40] ;  /* 0x004d4000010c7983 */ /* 0x000f680000100a00 */
[----:B------:R-:W5:Y:S04]  /*e3600*/  LDL.LU.64 R54, [R1+0x8618] ;  /* 0x0086180001367983 */ /* 0x000f680000300a00 */
[----:B------:R-:W5:Y:S01]  /*e3610*/  LDL.LU.64 R52, [R1+0x8628] ;  /* 0x0086280001347983 */ /* 0x000f620000300a00 */
[----:B--2---:R-:W-:-:S02]  /*e3620*/  IMAD.MOV.U32 R30, RZ, RZ, R8 ;  /* 0x000000ffff1e7224 */ /* 0x004fc400078e0008 */
[----:B------:R-:W-:Y:S02]  /*e3630*/  IMAD.MOV.U32 R31, RZ, RZ, R9 ;  /* 0x000000ffff1f7224 */ /* 0x000fe400078e0009 */
[----:B------:R-:W2:Y:S01]  /*e3640*/  LDL.64 R8, [R1+0x4d50] ;  /* 0x004d500001087983 */ /* 0x000ea20000100a00 */
[----:B---3--:R-:W-:-:S08]  /*e3650*/  DFMA R18, -R18, R104, R60 ;  /* 0x000000681212722b */ /* 0x008fd0000000013c */
[----:B----4-:R-:W-:Y:S02]  /*e3660*/  DFMA R28, -R28, R56, R18 ;  /* 0x000000381c1c722b */ /* 0x010fe40000000112 */
[----:B------:R-:W0:Y:S01]  /*e3670*/  MUFU.RCP64H R19, R23 ;  /* 0x0000001700137308 */ /* 0x000e220000001800 */
[----:B------:R-:W-:-:S05]  /*e3680*/  MOV R18, 0x1 ;  /* 0x0000000100127802 */ /* 0x000fca0000000f00 */
        /* <DEDUP_REMOVED lines=24> */
.L_x_2198:
[----:B------:R-:W-:Y:S05]  /*e3810*/  BSYNC.RECONVERGENT B3 ;  /* 0x0000000000037941 */ /* 0x000fea0003800200 */
.L_x_2197:
[----:B------:R-:W2:Y:S04]  /*e3820*/  LDL.LU.64 R22, [R1+0x85b0] ;  /* 0x0085b00001167983 */ /* 0x000ea80000300a00 */
[----:B------:R-:W3:Y:S04]  /*e3830*/  LDL.64 R18, [R1+0x4cf8] ;  /* 0x004cf80001127983 */ /* 0x000ee80000100a00 */
[----:B------:R-:W4:Y:S04]  /*e3840*/  LDL.LU.64 R30, [R1+0x85d0] ;  /* 0x0085d000011e7983 */ /* 0x000f280000300a00 */
[----:B------:R-:W5:Y:S04]  /*e3850*/  LDL.64 R8, [R1+0x4d08] ;  /* 0x004d080001087983 */ /* 0x000f680000100a00 */
[----:B------:R-:W5:Y:S01]  /*e3860*/  LDL.LU.64 R28, [R1+0x85f8] ;  /* 0x0085f800011c7983 */ /* 0x000f620000300a00 */
        /* <DEDUP_REMOVED lines=29> */
.L_x_2200:
[----:B------:R-:W-:Y:S05]  /*e3a40*/  BSYNC.RECONVERGENT B3 ;  /* 0x0000000000037941 */ /* 0x000fea0003800200 */
.L_x_2199:
[----:B0-----:R-:W2:Y:S04]  /*e3a50*/  LDL.64 R8, [R1+0x7948] ;  /* 0x0079480001087983 */ /* 0x001ea80000100a00 */
[----:B------:R-:W3:Y:S04]  /*e3a60*/  LDL.LU.64 R68, [R1+0x7958] ;  /* 0x0079580001447983 */ /* 0x000ee80000300a00 */
[----:B------:R-:W3:Y:S04]  /*e3a70*/  LDL.LU.64 R12, [R1+0x8300] ;  /* 0x00830000010c7983 */ /* 0x000ee80000300a00 */
[----:B------:R-:W4:Y:S04]  /*e3a80*/  LDL.LU.64 R22, [R1+0x8308] ;  /* 0x0083080001167983 */ /* 0x000f280000300a00 */
[----:B------:R-:W5:Y:S04]  /*e3a90*/  LDL.64 R28, [R1+0x7968] ;  /* 0x00796800011c7983 */ /* 0x000f680000100a00 */
[----:B------:R-:W5:Y:S04]  /*e3aa0*/  LDL.64 R62, [R1+0x7988] ;  /* 0x00798800013e7983 */ /* 0x000f680000100a00 */
[----:B------:R-:W5:Y:S04]  /*e3ab0*/  LDL.64 R18, [R1+0x4cc0] ;  /* 0x004cc00001127983 */ /* 0x000f680000100a00 */
[----:B------:R-:W5:Y:S04]  /*e3ac0*/  LDL.LU.64 R60, [R1+0x8610] ;  /* 0x00861000013c7983 */ /* 0x000f680000300a00 */
[----:B------:R-:W5:Y:S04]  /*e3ad0*/  LDL.LU.64 R54, [R1+0x86c0] ;  /* 0x0086c00001367983 */ /* 0x000f680000300a00 */
[----:B------:R-:W5:Y:S01]  /*e3ae0*/  LDL.LU.64 R30, [R1+0x86c8] ;  /* 0x0086c800011e7983 */ /* 0x000f620000300a00 */
[----:B--2---:R-:W-:-:S02]  /*e3af0*/  IMAD.MOV.U32 R52, RZ, RZ, R8 ;  /* 0x000000ffff347224 */ /* 0x004fc400078e0008 */
[----:B------:R-:W-:Y:S02]  /*e3b00*/  IMAD.MOV.U32 R53, RZ, RZ, R9 ;  /* 0x000000ffff357224 */ /* 0x000fe400078e0009 */
[----:B------:R-:W2:Y:S04]  /*e3b10*/  LDL.64 R8, [R1+0x4ce0] ;  /* 0x004ce00001087983 */ /* 0x000ea80000100a00 */
[----:B---3--:R-:W-:-:S08]  /*e3b20*/  DFMA R12, R12, -R52, R68 ;  /* 0x800000340c0c722b */ /* 0x008fd00000000044 */
[----:B----4-:R-:W-:Y:S02]  /*e3b30*/  DFMA R22, -R22, R2, R12 ;  /* 0x000000021616722b */ /* 0x010fe4000000010c */
[----:B-----5:R-:W0:Y:S01]  /*e3b40*/  MUFU.RCP64H R13, R29 ;  /* 0x0000001d000d7308 */ /* 0x020e220000001800 */
        /* <DEDUP_REMOVED lines=9> */
[----:B------:R-:W-:Y:S01]  /*e3be0*/  DFMA R12, R12, R22, R12 ;  /* 0x000000160c0c722b */ /* 0x000fe2000000000c */
[----:B------:R0:W-:Y:S01]  /*e3bf0*/  STL.64 [R1+0x6d00], R52 ;  /* 0x006d003401007387 */ /* 0x0001e20000100a00 */
[----:B------:R-:W-:Y:S01]  /*e3c00*/  BSSY.RECONVERGENT B3, `(.L_x_2201) ;  /* 0x0000011000037945 */ /* 0x000fe20003800200 */
[----:B--2---:R-:W-:-:S08]  /*e3c10*/  DFMA R8, -R8, R122, R18 ;  /* 0x0000007a0808722b */ /* 0x004fd00000000112 */
        /* <DEDUP_REMOVED lines=15> */
.L_x_2202:
[----:B------:R-:W-:Y:S05]  /*e3d10*/  BSYNC.RECONVERGENT B3 ;  /* 0x0000000000037941 */ /* 0x000fea0003800200 */
.L_x_2201:
[----:B0-----:R-:W2:Y:S04]  /*e3d20*/  LDL.64 R8, [R1+0x7b10] ;  /* 0x007b100001087983 */ /* 0x001ea80000100a00 */
[----:B------:R-:W3:Y:S04]  /*e3d30*/  LDL.LU.64 R110, [R1+0x7bc0] ;  /* 0x007bc000016e7983 */ /* 0x000ee80000300a00 */
[----:B------:R-:W3:Y:S04]  /*e3d40*/  LDL.LU.64 R22, [R1+0x7b08] ;  /* 0x007b080001167983 */ /* 0x000ee80000300a00 */
[----:B------:R-:W4:Y:S04]  /*e3d50*/  LDL.64 R108, [R1+0x8080] ;  /* 0x00808000016c7983 */ /* 0x000f280000100a00 */
[----:B------:R-:W4:Y:S04]  /*e3d60*/  LDL.64 R18, [R1+0x4c60] ;  /* 0x004c600001127983 */ /* 0x000f280000100a00 */
        /* <DEDUP_REMOVED lines=9> */
[----:B--2---:R-:W-:Y:S01]  /*e3e00*/  IMAD.MOV.U32 R52, RZ, RZ, R8 ;  /* 0x000000ffff347224 */ /* 0x004fe200078e0008 */
[----:B------:R-:W-:-:S02]  /*e3e10*/  MOV R53, R9 ;  /* 0x0000000900357202 */ /* 0x000fc40000000f00 */
[----:B------:R-:W2:Y:S01]  /*e3e20*/  LDL.64 R8, [R1+0x4ca0] ;  /* 0x004ca00001087983 */ /* 0x000ea20000100a00 */
[----:B---3--:R-:W-:-:S08]  /*e3e30*/  DFMA R22, -R22, R14, R110 ;  /* 0x0000000e1616722b */ /* 0x008fd0000000016e */
[----:B----4-:R-:W-:-:S08]  /*e3e40*/  DFMA R18, -R18, R108, R22 ;  /* 0x0000006c1212722b */ /* 0x010fd00000000116 */
[----:B-----5:R-:W-:-:S08]  /*e3e50*/  DFMA R18, -R106, R10, R18 ;  /* 0x0000000a6a12722b */ /* 0x020fd00000000112 */
[----:B------:R-:W-:-:S08]  /*e3e60*/  DFMA R18, -R68, R70, R18 ;  /* 0x000000464412722b */ /* 0x000fd00000000112 */
[----:B------:R-:W-:Y:S02]  /*e3e70*/  DFMA R22, -R62, R172, R18 ;  /* 0x000000ac3e16722b */ /* 0x000fe40000000112 */
[----:B------:R-:W0:Y:S01]  /*e3e80*/  MUFU.RCP64H R19, R29 ;  /* 0x0000001d00137308 */ /* 0x000e220000001800 */
[----:B------:R-:W-:-:S05]  /*e3e90*/  IMAD.MOV.U32 R18, RZ, RZ, 0x1 ;  /* 0x00000001ff127424 */ /* 0x000fca00078e00ff */
[----:B------:R-:W-:Y:S02]  /*e3ea0*/  DFMA R12, -R12, R42, R22 ;  /* 0x0000002a0c0c722b */ /* 0x000fe40000000116 */
[----:B0-----:R-:W-:-:S06]  /*e3eb0*/  DFMA R22, -R28, R18, 1 ;  /* 0x3ff000001c16742b */ /* 0x001fcc0000000112 */
[----:B------:R-:W-:Y:S02]  /*e3ec0*/  DFMA R12, -R60, R20, R12 ;  /* 0x000000143c0c722b */ /* 0x000fe4000000010c */
[----:B------:R-:W-:-:S06]  /*e3ed0*/  DFMA R22, R22, R22, R22 ;  /* 0x000000161616722b */ /* 0x000fcc0000000016 */
[----:B------:R-:W-:Y:S02]  /*e3ee0*/  DFMA R12, -R54, R6, R12 ;  /* 0x00000006360c722b */ /* 0x000fe4000000010c */
[----:B------:R-:W-:-:S06]  /*e3ef0*/  DFMA R18, R18, R22, R18 ;  /* 0x000000161212722b */ /* 0x000fcc0000000012 */
[----:B------:R-:W-:Y:S02]  /*e3f00*/  DFMA R12, -R30, R32, R12 ;  /* 0x000000201e0c722b */ /* 0x000fe4000000010c */
        /* <DEDUP_REMOVED lines=20> */
.L_x_2204:
[----:B------:R-:W-:Y:S05]  /*e4050*/  BSYNC.RECONVERGENT B3 ;  /* 0x0000000000037941 */ /* 0x000fea0003800200 */
.L_x_2203:
[----:B------:R-:W2:Y:S04]  /*e4060*/  LDL.64 R22, [R1+0x7f80] ;  /* 0x007f800001167983 */ /* 0x000ea80000100a00 */
[----:B0-----:R-:W3:Y:S04]  /*e4070*/  LDL.LU.64 R8, [R1+0x7ee0] ;  /* 0x007ee00001087983 */ /* 0x001ee80000300a00 */
[----:B------:R-:W3:Y:S04]  /*e4080*/  LDL.128 R28, [R1+0x4b90] ;  /* 0x004b9000011c7983 */ /* 0x000ee80000100c00 */
[----:B------:R-:W4:Y:S04]  /*e4090*/  LDL.64 R18, [R1+0x7948] ;  /* 0x0079480001127983 */ /* 0x000f280000100a00 */
[----:B------:R-:W4:Y:S04]  /*e40a0*/  LDL.128 R52, [R1+0x4ba0] ;  /* 0x004ba00001347983 */ /* 0x000f280000100c00 */
[----:B------:R-:W5:Y:S04]  /*e40b0*/  LDL.128 R68, [R1+0x4bb0] ;  /* 0x004bb00001447983 */ /* 0x000f680000100c00 */
[----:B------:R-:W5:Y:S04]  /*e40c0*/  LDL.128 R60, [R1+0x4bc0] ;  /* 0x004bc000013c7983 */ /* 0x000f680000100c00 */
[----:B------:R-:W5:Y:S04]  /*e40d0*/  LDL.64 R12, [R1+0x7908] ;  /* 0x00790800010c7983 */ /* 0x000f680000100a00 */
[----:B------:R-:W5:Y:S01]  /*e40e0*/  LDL.128 R108, [R1+0x4be0] ;  /* 0x004be000016c7983 */ /* 0x000f620000100c00 */
[----:B--2---:R-:W-:Y:S01]  /*e40f0*/  MOV R106, R22 ;  /* 0x00000016006a7202 */ /* 0x004fe20000000f00 */
[----:B------:R-:W-:-:S02]  /*e4100*/  IMAD.MOV.U32 R107, RZ, RZ, R23 ;  /* 0x000000ffff6b7224 */ /* 0x000fc400078e0017 */
[----:B------:R-:W2:Y:S04]  /*e4110*/  LDL.LU.64 R22, [R1+0x8410] ;  /* 0x0084100001167983 */ /* 0x000ea80000300a00 */
[----:B---3--:R-:W-:-:S08]  /*e4120*/  DFMA R8, R30, -R106, R8 ;  /* 0x8000006a1e08722b */ /* 0x008fd00000000008 */
[----:B----4-:R-:W-:-:S08]  /*e4130*/  DFMA R8, -R52, R18, R8 ;  /* 0x000000123408722b */ /* 0x010fd00000000108 */
[----:B------:R-:W-:Y:S01]  /*e4140*/  DFMA R8, -R54, R58, R8 ;  /* 0x0000003a3608722b */ /* 0x000fe20000000108 */
[----:B------:R-:W3:Y:S07]  /*e4150*/  LDL.128 R52, [R1+0x4bf0] ;  /* 0x004bf00001347983 */ /* 0x000eee0000100c00 */
[----:B-----5:R-:W-:-:S08]  /*e4160*/  DFMA R8, -R68, R132, R8 ;  /* 0x000000844408722b */ /* 0x020fd00000000108 */
[----:B------:R-:W-:Y:S01]  /*e4170*/  DFMA R8, -R70, R14, R8 ;  /* 0x0000000e4608722b */ /* 0x000fe20000000108 */
[----:B------:R-:W4:Y:S07]  /*e4180*/  LDL.128 R68, [R1+0x4bd0] ;  /* 0x004bd00001447983 */ /* 0x000f2e0000100c00 */
[----:B------:R-:W-:-:S08]  /*e4190*/  DFMA R8, -R60, R10, R8 ;  /* 0x0000000a3c08722b */ /* 0x000fd00000000108 */
[----:B------:R-:W-:Y:S01]  /*e41a0*/  DFMA R8, -R62, R12, R8 ;  /* 0x0000000c3e08722b */ /* 0x000fe20000000108 */
[----:B------:R-:W5:Y:S07]  /*e41b0*/  LDL.128 R60, [R1+0x4c00] ;  /* 0x004c0000013c7983 */ /* 0x000f6e0000100c00 */
[----:B----4-:R-:W-:-:S08]  /*e41c0*/  DFMA R8, -R68, R172, R8 ;  /* 0x000000ac4408722b */ /* 0x010fd00000000108 */
[----:B------:R-:W-:Y:S01]  /*e41d0*/  DFMA R8, -R70, R48, R8 ;  /* 0x000000304608722b */ /* 0x000fe20000000108 */
[----:B------:R-:W4:Y:S07]  /*e41e0*/  LDL.128 R68, [R1+0x4c10] ;  /* 0x004c100001447983 */ /* 0x000f2e0000100c00 */
[----:B------:R-:W-:-:S08]  /*e41f0*/  DFMA R8, -R108, R128, R8 ;  /* 0x000000806c08722b */ /* 0x000fd00000000108 */
[----:B------:R-:W-:Y:S01]  /*e4200*/  DFMA R8, -R110, R42, R8 ;  /* 0x0000002a6e08722b */ /* 0x000fe20000000108 */
[----:B------:R-:W2:Y:S07]  /*e4210*/  LDL.128 R108, [R1+0x4c20] ;  /* 0x004c2000016c7983 */ /* 0x000eae0000100c00 */
[----:B---3--:R-:W-:-:S08]  /*e4220*/  DFMA R8, -R52, R20, R8 ;  /* 0x000000143408722b */ /* 0x008fd00000000108 */
[----:B------:R-:W-:-:S08]  /*e4230*/  DFMA R8, -R54, R6, R8 ;  /* 0x000000063608722b */ /* 0x000fd00000000108 */
[----:B-----5:R-:W-:-:S08]  /*e4240*/  DFMA R8, -R60, R44, R8 ;  /* 0x0000002c3c08722b */ /* 0x020fd00000000108 */
[----:B------:R-:W-:Y:S01]  /*e4250*/  DFMA R8, -R62, R40, R8 ;  /* 0x000000283e08722b */ /* 0x000fe20000000108 */
[----:B------:R0:W-:Y:S01]  /*e4260*/  STL.64 [R1+0x6cf0], R106 ;  /* 0x006cf06a01007387 */ /* 0x0001e20000100a00 */
[----:B------:R-:W-:Y:S06]  /*e4270*/  BSSY.RECONVERGENT B3, `(.L_x_2205) ;  /* 0x000001a000037945 */ /* 0x000fec0003800200 */
[----:B----4-:R-:W-:Y:S02]  /*e4280*/  DFMA R12, -R68, R36, R8 ;  /* 0x00000024440c722b */ /* 0x010fe40000000108 */
[----:B------:R-:W1:Y:S01]  /*e4290*/  MUFU.RCP64H R9, R29 ;  /* 0x0000001d00097308 */ /* 0x000e620000001800 */
[----:B------:R-:W-:-:S05]  /*e42a0*/  IMAD.MOV.U32 R8, RZ, RZ, 0x1 ;  /* 0x00000001ff087424 */ /* 0x000fca00078e00ff */
[----:B------:R-:W-:Y:S02]  /*e42b0*/  DFMA R12, -R70, R32, R12 ;  /* 0x00000020460c722b */ /* 0x000fe4000000010c */
[----:B-1----:R-:W-:-:S06]  /*e42c0*/  DFMA R18, -R28, R8, 1 ;  /* 0x3ff000001c12742b */ /* 0x002fcc0000000108 */
[----:B--2---:R-:W-:Y:S02]  /*e42d0*/  DFMA R12, -R108, R66, R12 ;  /* 0x000000426c0c722b */ /* 0x004fe4000000010c */
        /* <DEDUP_REMOVED lines=19> */
.L_x_2206:
[----:B------:R-:W-:Y:S05]  /*e4410*/  BSYNC.RECONVERGENT B3 ;  /* 0x0000000000037941 */ /* 0x000fea0003800200 */
.L_x_2205:
[----:B------:R-:W2:Y:S04]  /*e4420*/  LDL.64 R28, [R1+0x7bc8] ;  /* 0x007bc800011c7983 */ /* 0x000ea80000100a00 */
[----:B------:R-:W3:Y:S04]  /*e4430*/  LDL.LU.64 R52, [R1+0x79e0] ;  /* 0x0079e00001347983 */ /* 0x000ee80000300a00 */
[----:B------:R-:W3:Y:S04]  /*e4440*/  LDL.LU.64 R22, [R1+0x84d0] ;  /* 0x0084d00001167983 */ /* 0x000ee80000300a00 */
[----:B------:R-:W4:Y:S04]  /*e4450*/  LDL.64 R18, [R1+0x4b58] ;  /* 0x004b580001127983 */ /* 0x000f280000100a00 */
[----:B------:R-:W5:Y:S04]  /*e4460*/  LDL.LU.64 R30, [R1+0x8720] ;  /* 0x00872000011e7983 */ /* 0x000f680000300a00 */
[----:B------:R-:W5:Y:S01]  /*e4470*/  LDL.64 R12, [R1+0x4b68] ;  /* 0x004b6800010c7983 */ /* 0x000f620000100a00 */
[----:B------:R-:W-:-:S03]  /*e4480*/  IMAD.MOV.U32 R8, RZ, RZ, 0x1 ;  /* 0x00000001ff087424 */ /* 0x000fc600078e00ff */
[----:B------:R0:W-:Y:S01]  /*e4490*/  STL.64 [R1+0x6ce8], R130 ;  /* 0x006ce88201007387 */ /* 0x0001e20000100a00 */
[----:B------:R-:W-:Y:S01]  /*e44a0*/  BSSY.RECONVERGENT B3, `(.L_x_2207) ;  /* 0x000001a000037945 */ /* 0x000fe20003800200 */
[----:B--2---:R-:W1:Y:S01]  /*e44b0*/  MUFU.RCP64H R9, R29 ;  /* 0x0000001d00097308 */ /* 0x004e620000001800 */
        /* <DEDUP_REMOVED lines=24> */
.L_x_2208:
[----:B------:R-:W-:Y:S05]  /*e4640*/  BSYNC.RECONVERGENT B3 ;  /* 0x0000000000037941 */ /* 0x000fea0003800200 */
.L_x_2207:
[----:B------:R-:W2:Y:S04]  /*e4650*/  LDL.64 R12, [R1+0x7940] ;  /* 0x00794000010c7983 */ /* 0x000ea80000100a00 */
[----:B------:R-:W0:Y:S04]  /*e4660*/  LDL.64 R28, [R1+0x7870] ;  /* 0x00787000011c7983 */ /* 0x000e280000100a00 */
[----:B------:R-:W3:Y:S04]  /*e4670*/  LDL.LU.64 R54, [R1+0x79e8] ;  /* 0x0079e80001367983 */ /* 0x000ee80000300a00 */
[----:B------:R-:W3:Y:S04]  /*e4680*/  LDL.64 R18, [R1+0x4b10] ;  /* 0x004b100001127983 */ /* 0x000ee80000100a00 */
[----:B------:R-:W4:Y:S04]  /*e4690*/  LDL.LU.64 R22, [R1+0x87a0] ;  /* 0x0087a00001167983 */ /* 0x000f280000300a00 */
[----:B------:R-:W5:Y:S01]  /*e46a0*/  LDL.LU.64 R52, [R1+0x8658] ;  /* 0x0086580001347983 */ /* 0x000f620000300a00 */
[----:B--2---:R-:W-:Y:S01]  /*e46b0*/  MOV R30, R12 ;  /* 0x0000000c001e7202 */ /* 0x004fe20000000f00 */
[----:B------:R-:W-:-:S02]  /*e46c0*/  IMAD.MOV.U32 R31, RZ, RZ, R13 ;  /* 0x000000ffff1f7224 */ /* 0x000fc400078e000d */
[----:B------:R-:W2:Y:S01]  /*e46d0*/  LDL.64 R12, [R1+0x4b20] ;  /* 0x004b2000010c7983 */ /* 0x000ea20000100a00 */
[----:B0-----:R-:W0:Y:S01]  /*e46e0*/  MUFU.RCP64H R9, R29 ;  /* 0x0000001d00097308 */ /* 0x001e220000001800 */
[----:B------:R-:W-:Y:S01]  /*e46f0*/  IMAD.MOV.U32 R8, RZ, RZ, 0x1 ;  /* 0x00000001ff087424 */ /* 0x000fe200078e00ff */
[----:B---3--:R-:W-:-:S08]  /*e4700*/  DFMA R18, -R18, R20, R54 ;  /* 0x000000141212722b */ /* 0x008fd00000000136 */
[----:B----4-:R-:W-:Y:S02]  /*e4710*/  DFMA R18, -R22, R6, R18 ;  /* 0x000000061612722b */ /* 0x010fe40000000112 */
[----:B0-----:R-:W-:-:S08]  /*e4720*/  DFMA R22, -R28, R8, 1 ;  /* 0x3ff000001c16742b */ /* 0x001fd00000000108 */
[----:B------:R-:W-:Y:S01]  /*e4730*/  DFMA R22, R22, R22, R22 ;  /* 0x000000161616722b */ /* 0x000fe20000000016 */
[----:B------:R0:W-:Y:S01]  /*e4740*/  STL.64 [R1+0x6ce0], R30 ;  /* 0x006ce01e01007387 */ /* 0x0001e20000100a00 */
[----:B------:R-:W-:Y:S01]  /*e4750*/  BSSY.RECONVERGENT B3, `(.L_x_2209) ;  /* 0x0000013000037945 */ /* 0x000fe20003800200 */
[----:B--2---:R-:W-:-:S05]  /*e4760*/  DFMA R12, -R12, R32, R18 ;  /* 0x000000200c0c722b */ /* 0x004fca0000000112 */
[----:B------:R-:W-:-:S03]  /*e4770*/  DFMA R18, R8, R22, R8 ;  /* 0x000000160812722b */ /* 0x000fc60000000008 */
[----:B-----5:R-:W-:-:S05]  /*e4780*/  DFMA R8, -R52, R122, R12 ;  /* 0x0000007a3408722b */ /* 0x020fca000000010c */
        /* <DEDUP_REMOVED lines=15> */
.L_x_2210:
[----:B------:R-:W-:Y:S05]  /*e4880*/  BSYNC.RECONVERGENT B3 ;  /* 0x0000000000037941 */ /* 0x000fea0003800200 */
.L_x_2209:
[----:B------:R-:W2:Y:S04]  /*e4890*/  LDL.LU.64 R22, [R1+0x7ab0] ;  /* 0x007ab00001167983 */ /* 0x000ea80000300a00 */
[----:B------:R-:W2:Y:S04]  /*e48a0*/  LDL.64 R8, [R1+0x4ad0] ;  /* 0x004ad00001087983 */ /* 0x000ea80000100a00 */
[----:B------:R-:W3:Y:S04]  /*e48b0*/  LDL.LU.64 R52, [R1+0x8748] ;  /* 0x0087480001347983 */ /* 0x000ee80000300a00 */
[----:B------:R-:W4:Y:S04]  /*e48c0*/  LDL.64 R12, [R1+0x4ae0] ;  /* 0x004ae000010c7983 */ /* 0x000f280000100a00 */
[----:B------:R-:W5:Y:S04]  /*e48d0*/  LDL.LU.64 R30, [R1+0x8668] ;  /* 0x00866800011e7983 */ /* 0x000f680000300a00 */
[----:B------:R-:W5:Y:S04]  /*e48e0*/  LDL.LU.64 R28, [R1+0x8470] ;  /* 0x00847000011c7983 */ /* 0x000f680000300a00 */
[----:B------:R0:W-:Y:S01]  /*e48f0*/  STL.64 [R1+0x6cd8], R18 ;  /* 0x006cd81201007387 */ /* 0x0001e20000100a00 */
[----:B------:R-:W-:Y:S01]  /*e4900*/  BSSY.RECONVERGENT B3, `(.L_x_2211) ;  /* 0x000001a000037945 */ /* 0x000fe20003800200 */
[----:B--2---:R-:W-:Y:S01]  /*e4910*/  DFMA R22, -R8, R42, R22 ;  /* 0x0000002a0816722b */ /* 0x004fe20000000116 */
[----:B------:R-:W1:Y:S01]  /*e4920*/  MUFU.RCP64H R9, R27 ;  /* 0x0000001b00097308 */ /* 0x000e620000001800 */
[----:B------:R-:W-:-:S06]  /*e4930*/  IMAD.MOV.U32 R8, RZ, RZ, 0x1 ;  /* 0x00000001ff087424 */ /* 0x000fcc00078e00ff */
        /* <DEDUP_REMOVED lines=22> */
.L_x_2212:
[----:B------:R-:W-:Y:S05]  /*e4aa0*/  BSYNC.RECONVERGENT B3 ;  /* 0x0000000000037941 */ /* 0x000fea0003800200 */
.L_x_2211:
[----:B------:R-:W2:Y:S04]  /*e4ab0*/  LDL.LU.64 R62, [R1+0x77f8] ;  /* 0x0077f800013e7983 */ /* 0x000ea80000300a00 */
[----:B------:R-:W2:Y:S04]  /*e4ac0*/  LDL.LU.64 R12, [R1+0x8680] ;  /* 0x00868000010c7983 */ /* 0x000ea80000300a00 */
[----:B------:R-:W3:Y:S04]  /*e4ad0*/  LDL.128 R52, [R1+0x4a80] ;  /* 0x004a800001347983 */ /* 0x000ee80000100c00 */
[----:B------:R-:W4:Y:S04]  /*e4ae0*/  LDL.LU.64 R60, [R1+0x8688] ;  /* 0x00868800013c7983 */ /* 0x000f280000300a00 */
[----:B------:R-:W5:Y:S04]  /*e4af0*/  LDL.LU.64 R22, [R1+0x85e0] ;  /* 0x0085e00001167983 */ /* 0x000f680000300a00 */
[----:B------:R-:W5:Y:S04]  /*e4b00*/  LDL.LU.64 R30, [R1+0x85e8] ;  /* 0x0085e800011e7983 */ /* 0x000f680000300a00 */
[----:B------:R-:W5:Y:S01]  /*e4b10*/  LDL.LU.64 R26, [R1+0x87f0] ;  /* 0x0087f000011a7983 */ /* 0x000f620000300a00 */
[----:B------:R-:W-:-:S03]  /*e4b20*/  MOV R8, 0x1 ;  /* 0x0000000100087802 */ /* 0x000fc60000000f00 */
[----:B------:R0:W-:Y:S01]  /*e4b30*/  STL.64 [R1+0x6cd0], R28 ;  /* 0x006cd01c01007387 */ /* 0x0001e20000100a00 */
[----:B------:R-:W-:Y:S01]  /*e4b40*/  BSSY.RECONVERGENT B3, `(.L_x_2213) ;  /* 0x0000019000037945 */ /* 0x000fe20003800200 */
[----:B--2---:R-:W-:Y:S01]  /*e4b50*/  DFMA R12, -R12, R132, R62 ;  /* 0x000000840c0c722b */ /* 0x004fe2000000013e */
[----:B---3--:R-:W1:Y:S07]  /*e4b60*/  MUFU.RCP64H R9, R55 ;  /* 0x0000003700097308 */ /* 0x008e6e0000001800 */
[----:B----4-:R-:W-:-:S08]  /*e4b70*/  DFMA R12, -R60, R10, R12 ;  /* 0x0000000a3c0c722b */ /* 0x010fd0000000010c */
[----:B-----5:R-:W-:Y:S02]  /*e4b80*/  DFMA R12, -R22, R6, R12 ;  /* 0x00000006160c722b */ /* 0x020fe4000000010c */
        /* <DEDUP_REMOVED lines=20> */
.L_x_2214:
[----:B------:R-:W-:Y:S05]  /*e4cd0*/  BSYNC.RECONVERGENT B3 ;  /* 0x0000000000037941 */ /* 0x000fea0003800200 */
.L_x_2213:
[----:B------:R-:W2:Y:S04]  /*e4ce0*/  LDL.LU.64 R26, [R1+0x7d58] ;  /* 0x007d5800011a7983 */ /* 0x000ea80000300a00 */
[----:B------:R-:W2:Y:S04]  /*e4cf0*/  LDL.64 R8, [R1+0x7b30] ;  /* 0x007b300001087983 */ /* 0x000ea80000100a00 */
[----:B------:R-:W2:Y:S04]  /*e4d00*/  LDL.128 R68, [R1+0x4a30] ;  /* 0x004a300001447983 */ /* 0x000ea80000100c00 */
[----:B------:R-:W3:Y:S04]  /*e4d10*/  LDL.128 R60, [R1+0x4a40] ;  /* 0x004a4000013c7983 */ /* 0x000ee80000100c00 */
[----:B------:R-:W4:Y:S04]  /*e4d20*/  LDL.64 R12, [R1+0x7960] ;  /* 0x00796000010c7983 */ /* 0x000f280000100a00 */
[----:B------:R-:W5:Y:S04]  /*e4d30*/  LDL.128 R108, [R1+0x4a60] ;  /* 0x004a6000016c7983 */ /* 0x000f680000100c00 */
[----:B------:R-:W5:Y:S04]  /*e4d40*/  LDL.64 R54, [R1+0x7aa8] ;  /* 0x007aa80001367983 */ /* 0x000f680000100a00 */
[----:B------:R-:W5:Y:S01]  /*e4d50*/  LDL.128 R124, [R1+0x4a70] ;  /* 0x004a7000017c7983 */ /* 0x000f620000100c00 */
[----:B--2---:R-:W-:-:S08]  /*e4d60*/  DFMA R8, -R68, R8, R26 ;  /* 0x000000084408722b */ /* 0x004fd0000000011a */
[----:B------:R-:W-:Y:S01]  /*e4d70*/  DFMA R8, -R70, R16, R8 ;  /* 0x000000104608722b */ /* 0x000fe20000000108 */
[----:B------:R-:W4:Y:S07]  /*e4d80*/  LDL.128 R68, [R1+0x4a50] ;  /* 0x004a500001447983 */ /* 0x000f2e0000100c00 */
[----:B---3--:R-:W-:-:S08]  /*e4d90*/  DFMA R8, -R60, R190, R8 ;  /* 0x000000be3c08722b */ /* 0x008fd00000000108 */
[----:B------:R-:W-:Y:S01]  /*e4da0*/  DFMA R8, -R62, R116, R8 ;  /* 0x000000743e08722b */ /* 0x000fe20000000108 */
[----:B------:R0:W-:Y:S01]  /*e4db0*/  STL.64 [R1+0x6cc8], R22 ;  /* 0x006cc81601007387 */ /* 0x0001e20000100a00 */
[----:B------:R-:W-:Y:S06]  /*e4dc0*/  BSSY.RECONVERGENT B3, `(.L_x_2215) ;  /* 0x000001e000037945 */ /* 0x000fec0003800200 */
[----:B----4-:R-:W-:-:S08]  /*e4dd0*/  DFMA R8, -R68, R12, R8 ;  /* 0x0000000c4408722b */ /* 0x010fd00000000108 */
[----:B------:R-:W-:-:S08]  /*e4de0*/  DFMA R8, -R70, R46, R8 ;  /* 0x0000002e4608722b */ /* 0x000fd00000000108 */
[----:B-----5:R-:W-:Y:S02]  /*e4df0*/  DFMA R12, -R108, R44, R8 ;  /* 0x0000002c6c0c722b */ /* 0x020fe40000000108 */
[----:B------:R-:W1:Y:S01]  /*e4e00*/  MUFU.RCP64H R9, R55 ;  /* 0x0000003700097308 */ /* 0x000e620000001800 */
[----:B------:R-:W-:-:S05]  /*e4e10*/  IMAD.MOV.U32 R8, RZ, RZ, 0x1 ;  /* 0x00000001ff087424 */ /* 0x000fca00078e00ff */
        /* <DEDUP_REMOVED lines=24> */
.L_x_2216:
[----:B------:R-:W-:Y:S05]  /*e4fa0*/  BSYNC.RECONVERGENT B3 ;  /* 0x0000000000037941 */ /* 0x000fea0003800200 */
.L_x_2215:
[----:B------:R-:W2:Y:S04]  /*e4fb0*/  LDL.64 R12, [R1+0x7cc8] ;  /* 0x007cc800010c7983 */ /* 0x000ea80000100a00 */
[----:B0-----:R-:W3:Y:S04]  /*e4fc0*/  LDL.LU.64 R8, [R1+0x8800] ;  /* 0x0088000001087983 */ /* 0x001ee80000300a00 */
[----:B------:R-:W4:Y:S04]  /*e4fd0*/  LDL.64 R110, [R1+0x7940] ;  /* 0x00794000016e7983 */ /* 0x000f280000100a00 */
[----:B------:R-:W4:Y:S04]  /*e4fe0*/  LDL.LU.64 R108, [R1+0x8808] ;  /* 0x00880800016c7983 */ /* 0x000f280000300a00 */
[----:B------:R-:W5:Y:S04]  /*e4ff0*/  LDL.64 R30, [R1+0x49e0] ;  /* 0x0049e000011e7983 */ /* 0x000f680000100a00 */
[----:B------:R-:W5:Y:S04]  /*e5000*/  LDL.LU.64 R106, [R1+0x8878] ;  /* 0x00887800016a7983 */ /* 0x000f680000300a00 */
[----:B------:R-:W5:Y:S04]  /*e5010*/  LDL.LU.64 R70, [R1+0x8790] ;  /* 0x0087900001467983 */ /* 0x000f680000300a00 */
[----:B------:R-:W5:Y:S04]  /*e5020*/  LDL.64 R26, [R1+0x49f8] ;  /* 0x0049f800011a7983 */ /* 0x000f680000100a00 */
[----:B------:R-:W5:Y:S04]  /*e5030*/  LDL.LU.64 R68, [R1+0x8810] ;  /* 0x0088100001447983 */ /* 0x000f680000300a00 */
[----:B------:R-:W5:Y:S04]  /*e5040*/  LDL.LU.64 R62, [R1+0x8818] ;  /* 0x00881800013e7983 */ /* 0x000f680000300a00 */
[----:B------:R-:W5:Y:S01]  /*e5050*/  LDL.LU.64 R54, [R1+0x87d8] ;  /* 0x0087d80001367983 */ /* 0x000f620000300a00 */
[----:B--2---:R-:W-:-:S02]  /*e5060*/  IMAD.MOV.U32 R60, RZ, RZ, R12 ;  /* 0x000000ffff3c7224 */ /* 0x004fc400078e000c */
[----:B------:R-:W-:Y:S02]  /*e5070*/  IMAD.MOV.U32 R61, RZ, RZ, R13 ;  /* 0x000000ffff3d7224 */ /* 0x000fe400078e000d */
[----:B------:R-:W2:Y:S01]  /*e5080*/  LDL.64 R12, [R1+0x49c8] ;  /* 0x0049c800010c7983 */ /* 0x000ea20000100a00 */
[----:B---3--:R-:W-:-:S03]  /*e5090*/  DFMA R52, -R8, R18, R94 ;  /* 0x000000120834722b */ /* 0x008fc6000000015e */
[----:B------:R-:W3:Y:S05]  /*e50a0*/  LDL.64 R8, [R1+0x4a10] ;  /* 0x004a100001087983 */ /* 0x000eea0000100a00 */
[----:B----4-:R-:W-:-:S08]  /*e50b0*/  DFMA R52, -R108, R110, R52 ;  /* 0x0000006e6c34722b */ /* 0x010fd00000000134 */
[----:B-----5:R-:W-:-:S08]  /*e50c0*/  DFMA R30, -R30, R104, R52 ;  /* 0x000000681e1e722b */ /* 0x020fd00000000134 */
[----:B------:R-:W-:-:S08]  /*e50d0*/  DFMA R30, -R106, R14, R30 ;  /* 0x0000000e6a1e722b */ /* 0x000fd0000000011e */
[----:B------:R-:W-:-:S08]  /*e50e0*/  DFMA R30, -R70, R10, R30 ;  /* 0x0000000a461e722b */ /* 0x000fd0000000011e */
[----:B------:R-:W-:Y:S01]  /*e50f0*/  DFMA R30, -R26, R172, R30 ;  /* 0x000000ac1a1e722b */ /* 0x000fe2000000011e */
[----:B------:R-:W-:-:S07]  /*e5100*/  MOV R26, 0x1 ;  /* 0x00000001001a7802 */ /* 0x000fce0000000f00 */
[----:B------:R-:W-:-:S08]  /*e5110*/  DFMA R30, -R68, R188, R30 ;  /* 0x000000bc441e722b */ /* 0x000fd0000000011e */
[----:B------:R-:W-:Y:S01]  /*e5120*/  DFMA R30, -R62, R42, R30 ;  /* 0x0000002a3e1e722b */ /* 0x000fe2000000011e */
[----:B------:R0:W-:Y:S01]  /*e5130*/  STL.64 [R1+0x6cc0], R60 ;  /* 0x006cc03c01007387 */ /* 0x0001e20000100a00 */
[----:B------:R-:W-:Y:S01]  /*e5140*/  BSSY.RECONVERGENT B3, `(.L_x_2217) ;  /* 0x0000018000037945 */ /* 0x000fe20003800200 */
[----:B--2---:R-:W1:Y:S02]  /*e5150*/  MUFU.RCP64H R27, R13 ;  /* 0x0000000d001b7308 */ /* 0x004e640000001800 */
[----:B-1----:R-:W-:-:S08]  /*e5160*/  DFMA R52, -R12, R26, 1 ;  /* 0x3ff000000c34742b */ /* 0x002fd0000000011a */
[----:B------:R-:W-:-:S08]  /*e5170*/  DFMA R52, R52, R52, R52 ;  /* 0x000000343434722b */ /* 0x000fd00000000034 */
[----:B------:R-:W-:Y:S02]  /*e5180*/  DFMA R26, R26, R52, R26 ;  /* 0x000000341a1a722b */ /* 0x000fe4000000001a */
[----:B---3--:R-:W-:-:S06]  /*e5190*/  DFMA R8, -R8, R20, R30 ;  /* 0x000000140808722b */ /* 0x008fcc000000011e */
        /* <DEDUP_REMOVED lines=18> */
.L_x_2218:
[----:B------:R-:W-:Y:S05]  /*e52c0*/  BSYNC.RECONVERGENT B3 ;  /* 0x0000000000037941 */ /* 0x000fea0003800200 */
.L_x_2217:
[----:B0-----:R-:W2:Y:S04]  /*e52d0*/  LDL.64 R8, [R1+0x80c0] ;  /* 0x0080c00001087983 */ /* 0x001ea80000100a00 */
[----:B------:R-:W3:Y:S04]  /*e52e0*/  LDL.LU.64 R12, [R1+0x8670] ;  /* 0x00867000010c7983 */ /* 0x000ee80000300a00 */
[----:B------:R-:W4:Y:S04]  /*e52f0*/  LDL.LU.64 R60, [R1+0x8678] ;  /* 0x00867800013c7983 */ /* 0x000f280000300a00 */
[----:B------:R-:W5:Y:S04]  /*e5300*/  LDL.LU.64 R26, [R1+0x86a0] ;  /* 0x0086a000011a7983 */ /* 0x000f680000300a00 */
[----:B------:R-:W5:Y:S04]  /*e5310*/  LDL.LU.64 R52, [R1+0x87b8] ;  /* 0x0087b80001347983 */ /* 0x000f680000300a00 */
[----:B------:R-:W5:Y:S01]  /*e5320*/  LDL.LU.64 R30, [R1+0x86f8] ;  /* 0x0086f800011e7983 */ /* 0x000f620000300a00 */
[----:B------:R-:W-:Y:S01]  /*e5330*/  BSSY.RECONVERGENT B3, `(.L_x_2219) ;  /* 0x0000020000037945 */ /* 0x000fe20003800200 */
[----:B--2---:R-:W-:Y:S01]  /*e5340*/  IMAD.MOV.U32 R54, RZ, RZ, R8 ;  /* 0x000000ffff367224 */ /* 0x004fe200078e0008 */
[----:B------:R-:W-:Y:S01]  /*e5350*/  MOV R55, R9 ;  /* 0x0000000900377202 */ /* 0x000fe20000000f00 */
[----:B------:R-:W-:-:S04]  /*e5360*/  DFMA R8, -R214, R58, R92 ;  /* 0x0000003ad608722b */ /* 0x000fc8000000015c */
[----:B------:R0:W-:Y:S04]  /*e5370*/  STL.64 [R1+0x6cb8], R54 ;  /* 0x006cb83601007387 */ /* 0x0001e80000100a00 */
        /* <DEDUP_REMOVED lines=27> */
.L_x_2220:
[----:B------:R-:W-:Y:S05]  /*e5530*/  BSYNC.RECONVERGENT B3 ;  /* 0x0000000000037941 */ /* 0x000fea0003800200 */
.L_x_2219:
[----:B0-----:R-:W2:Y:S04]  /*e5540*/  LDL.64 R8, [R1+0x80b0] ;  /* 0x0080b00001087983 */ /* 0x001ea80000100a00 */
[----:B------:R-:W3:Y:S04]  /*e5550*/  LDL.64 R12, [R1+0x4960] ;  /* 0x00496000010c7983 */ /* 0x000ee80000100a00 */
[----:B------:R-:W4:Y:S04]  /*e5560*/  LDL.LU.64 R68, [R1+0x7cc0] ;  /* 0x007cc00001447983 */ /* 0x000f280000300a00 */
[----:B------:R-:W4:Y:S04]  /*e5570*/  LDL.LU.64 R52, [R1+0x87b0] ;  /* 0x0087b00001347983 */ /* 0x000f280000300a00 */
[----:B------:R-:W5:Y:S04]  /*e5580*/  LDL.64 R30, [R1+0x4970] ;  /* 0x00497000011e7983 */ /* 0x000f680000100a00 */
[----:B------:R-:W5:Y:S04]  /*e5590*/  LDL.LU.64 R62, [R1+0x8798] ;  /* 0x00879800013e7983 */ /* 0x000f680000300a00 */
[----:B------:R-:W5:Y:S01]  /*e55a0*/  LDL.LU.64 R60, [R1+0x86a8] ;  /* 0x0086a800013c7983 */ /* 0x000f620000300a00 */
[----:B------:R-:W-:Y:S01]  /*e55b0*/  IMAD.MOV.U32 R26, RZ, RZ, 0x1 ;  /* 0x00000001ff1a7424 */ /* 0x000fe200078e00ff */
[----:B--2---:R-:W-:Y:S01]  /*e55c0*/  MOV R54, R8 ;  /* 0x0000000800367202 */ /* 0x004fe20000000f00 */
[----:B------:R-:W-:-:S02]  /*e55d0*/  IMAD.MOV.U32 R55, RZ, RZ, R9 ;  /* 0x000000ffff377224 */ /* 0x000fc400078e0009 */
[----:B------:R-:W2:Y:S01]  /*e55e0*/  LDL.64 R8, [R1+0x4980] ;  /* 0x0049800001087983 */ /* 0x000ea20000100a00 */
[----:B---3--:R-:W0:Y:S01]  /*e55f0*/  MUFU.RCP64H R27, R13 ;  /* 0x0000000d001b7308 */ /* 0x008e220000001800 */
[----:B----4-:R-:W-:-:S08]  /*e5600*/  DFMA R52, -R52, R28, R68 ;  /* 0x0000001c3434722b */ /* 0x010fd00000000144 */
[----:B-----5:R-:W-:Y:S02]  /*e5610*/  DFMA R30, -R30, R42, R52 ;  /* 0x0000002a1e1e722b */ /* 0x020fe40000000134 */
[----:B0-----:R-:W-:-:S08]  /*e5620*/  DFMA R52, -R12, R26, 1 ;  /* 0x3ff000000c34742b */ /* 0x001fd0000000011a */
[----:B------:R-:W-:Y:S02]  /*e5630*/  DFMA R52, R52, R52, R52 ;  /* 0x000000343434722b */ /* 0x000fe40000000034 */
[----:B------:R-:W-:-:S06]  /*e5640*/  DFMA R30, -R62, R6, R30 ;  /* 0x000000063e1e722b */ /* 0x000fcc000000011e */
[----:B------:R-:W-:Y:S01]  /*e5650*/  DFMA R26, R26, R52, R26 ;  /* 0x000000341a1a722b */ /* 0x000fe2000000001a */
[----:B------:R0:W-:Y:S01]  /*e5660*/  STL.64 [R1+0x6cb0], R54 ;  /* 0x006cb03601007387 */ /* 0x0001e20000100a00 */
[----:B------:R-:W-:Y:S01]  /*e5670*/  BSSY.RECONVERGENT B3, `(.L_x_2221) ;  /* 0x0000012000037945 */ /* 0x000fe20003800200 */
[----:B--2---:R-:W-:-:S05]  /*e5680*/  DFMA R8, -R8, R66, R30 ;  /* 0x000000420808722b */ /* 0x004fca000000011e */
[----:B------:R-:W-:-:S03]  /*e5690*/  DFMA R30, -R12, R26, 1 ;  /* 0x3ff000000c1e742b */ /* 0x000fc6000000011a */
[----:B------:R-:W-:-:S05]  /*e56a0*/  DFMA R8, -R60, R122, R8 ;  /* 0x0000007a3c08722b */ /* 0x000fca0000000108 */
        /* <DEDUP_REMOVED lines=14> */
.L_x_2222:
[----:B------:R-:W-:Y:S05]  /*e5790*/  BSYNC.RECONVERGENT B3 ;  /* 0x0000000000037941 */ /* 0x000fea0003800200 */
.L_x_2221:
[----:B------:R-:W2:Y:S04]  /*e57a0*/  LDL.128 R52, [R1+0x4920] ;  /* 0x0049200001347983 */ /* 0x000ea80000100c00 */
[----:B------:R-:W3:Y:S04]  /*e57b0*/  LDL.LU.64 R8, [R1+0x7c60] ;  /* 0x007c600001087983 */ /* 0x000ee80000300a00 */
[----:B------:R-:W4:Y:S04]  /*e57c0*/  LDL.128 R68, [R1+0x4930] ;  /* 0x0049300001447983 */ /* 0x000f280000100c00 */
[----:B------:R-:W5:Y:S01]  /*e57d0*/  LDL.128 R92, [R1+0x4940] ;  /* 0x00494000015c7983 */ /* 0x000f620000100c00 */
[----:B------:R-:W-:-:S03]  /*e57e0*/  IMAD.MOV.U32 R12, RZ, RZ, 0x1 ;  /* 0x00000001ff0c7424 */ /* 0x000fc600078e00ff */
[----:B------:R0:W-:Y:S01]  /*e57f0*/  STL.64 [R1+0x6ca8], R62 ;  /* 0x006ca83e01007387 */ /* 0x0001e20000100a00 */
[----:B------:R-:W-:Y:S01]  /*e5800*/  BSSY.RECONVERGENT B3, `(.L_x_2223) ;  /* 0x000001b000037945 */ /* 0x000fe20003800200 */
[----:B--2---:R-:W1:Y:S01]  /*e5810*/  MUFU.RCP64H R13, R53 ;  /* 0x00000035000d7308 */ /* 0x004e620000001800 */
[----:B---3--:R-:W-:Y:S02]  /*e5820*/  DFMA R8, -R54, R18, R8 ;  /* 0x000000123608722b */ /* 0x008fe40000000108 */
[----:B-1----:R-:W-:-:S06]  /*e5830*/  DFMA R26, -R52, R12, 1 ;  /* 0x3ff00000341a742b */ /* 0x002fcc000000010c */
[----:B----4-:R-:W-:Y:S02]  /*e5840*/  DFMA R8, -R68, R20, R8 ;  /* 0x000000144408722b */ /* 0x010fe40000000108 */
[----:B------:R-:W-:-:S06]  /*e5850*/  DFMA R26, R26, R26, R26 ;  /* 0x0000001a1a1a722b */ /* 0x000fcc000000001a */
[----:B------:R-:W-:Y:S02]  /*e5860*/  DFMA R8, -R70, R6, R8 ;  /* 0x000000064608722b */ /* 0x000fe40000000108 */
[----:B------:R-:W-:-:S06]  /*e5870*/  DFMA R12, R12, R26, R12 ;  /* 0x0000001a0c0c722b */ /* 0x000fcc000000000c */
[----:B-----5:R-:W-:Y:S02]  /*e5880*/  DFMA R8, -R92, R32, R8 ;  /* 0x000000205c08722b */ /* 0x020fe40000000108 */
[----:B------:R-:W-:-:S06]  /*e5890*/  DFMA R26, -R52, R12, 1 ;  /* 0x3ff00000341a742b */ /* 0x000fcc000000010c */
[----:B------:R-:W-:Y:S02]  /*e58a0*/  DFMA R8, -R94, R122, R8 ;  /* 0x0000007a5e08722b */ /* 0x000fe40000000108 */
        /* <DEDUP_REMOVED lines=16> */
.L_x_2224:
[----:B------:R-:W-:Y:S05]  /*e59b0*/  BSYNC.RECONVERGENT B3 ;  /* 0x0000000000037941 */ /* 0x000fea0003800200 */
.L_x_2223:
[----:B0-----:R-:W2:Y:S04]  /*e59c0*/  LDL.LU.64 R8, [R1+0x7d10] ;  /* 0x007d100001087983 */ /* 0x001ea80000300a00 */
[----:B------:R-:W2:Y:S04]  /*e59d0*/  LDL.128 R92, [R1+0x48e0] ;  /* 0x0048e000015c7983 */ /* 0x000ea80000100c00 */
[----:B------:R-:W3:Y:S04]  /*e59e0*/  LDL.64 R12, [R1+0x80a8] ;  /* 0x0080a800010c7983 */ /* 0x000ee80000100a00 */
[----:B------:R-:W4:Y:S04]  /*e59f0*/  LDL.64 R60, [R1+0x7be8] ;  /* 0x007be800013c7983 */ /* 0x000f280000100a00 */
[----:B------:R-:W5:Y:S04]  /*e5a00*/  LDL.128 R52, [R1+0x48f0] ;  /* 0x0048f00001347983 */ /* 0x000f680000100c00 */
[----:B------:R-:W5:Y:S01]  /*e5a10*/  LDL.128 R68, [R1+0x4900] ;  /* 0x0049000001447983 */ /* 0x000f620000100c00 */
[----:B------:R-:W-:Y:S01]  /*e5a20*/  BSSY.RECONVERGENT B3, `(.L_x_2225) ;  /* 0x0000022000037945 */ /* 0x000fe20003800200 */
[----:B--2---:R-:W-:Y:S01]  /*e5a30*/  DFMA R8, -R92, R104, R8 ;  /* 0x000000685c08722b */ /* 0x004fe20000000108 */
[----:B---3--:R-:W-:Y:S01]  /*e5a40*/  MOV R108, R12 ;  /* 0x0000000c006c7202 */ /* 0x008fe20000000f00 */
[----:B------:R-:W-:-:S06]  /*e5a50*/  IMAD.MOV.U32 R109, RZ, RZ, R13 ;  /* 0x000000ffff6d7224 */ /* 0x000fcc00078e000d */
[----:B------:R-:W-:Y:S02]  /*e5a60*/  DFMA R12, -R94, R56, R8 ;  /* 0x000000385e0c722b */ /* 0x000fe40000000108 */
[----:B----4-:R-:W0:Y:S01]  /*e5a70*/  MUFU.RCP64H R9, R61 ;  /* 0x0000003d00097308 */ /* 0x010e220000001800 */
[----:B------:R-:W-:-:S05]  /*e5a80*/  IMAD.MOV.U32 R8, RZ, RZ, 0x1 ;  /* 0x00000001ff087424 */ /* 0x000fca00078e00ff */
[----:B-----5:R-:W-:Y:S02]  /*e5a90*/  DFMA R12, -R52, R20, R12 ;  /* 0x00000014340c722b */ /* 0x020fe4000000010c */
[----:B0-----:R-:W-:-:S08]  /*e5aa0*/  DFMA R26, -R60, R8, 1 ;  /* 0x3ff000003c1a742b */ /* 0x001fd00000000108 */
[----:B------:R-:W-:Y:S02]  /*e5ab0*/  DFMA R26, R26, R26, R26 ;  /* 0x0000001a1a1a722b */ /* 0x000fe4000000001a */
[----:B------:R-:W-:-:S06]  /*e5ac0*/  DFMA R12, -R54, R6, R12 ;  /* 0x00000006360c722b */ /* 0x000fcc000000010c */
[----:B------:R-:W-:Y:S02]  /*e5ad0*/  DFMA R8, R8, R26, R8 ;  /* 0x0000001a0808722b */ /* 0x000fe40000000008 */
[----:B------:R-:W-:-:S06]  /*e5ae0*/  DFMA R12, -R68, R32, R12 ;  /* 0x00000020440c722b */ /* 0x000fcc000000010c */
[----:B------:R-:W-:Y:S02]  /*e5af0*/  DFMA R26, -R60, R8, 1 ;  /* 0x3ff000003c1a742b */ /* 0x000fe40000000108 */
[----:B------:R-:W-:-:S06]  /*e5b00*/  DFMA R12, -R70, R122, R12 ;  /* 0x0000007a460c722b */ /* 0x000fcc000000010c */
[----:B------:R-:W-:-:S08]  /*e5b10*/  DFMA R8, R8, R26, R8 ;  /* 0x0000001a0808722b */ /* 0x000fd00000000008 */
[----:B------:R-:W-:-:S08]  /*e5b20*/  DMUL R26, R12, R8 ;  /* 0x000000080c1a7228 */ /* 0x000fd00000000000 */
[----:B------:R-:W-:-:S08]  /*e5b30*/  DFMA R30, -R60, R26, R12 ;  /* 0x0000001a3c1e722b */ /* 0x000fd0000000010c */
[----:B------:R-:W-:Y:S01]  /*e5b40*/  DFMA R106, R8, R30, R26 ;  /* 0x0000001e086a722b */ /* 0x000fe2000000001a */
[----:B------:R0:W-:Y:S01]  /*e5b50*/  STL.64 [R1+0x6ca0], R108 ;  /* 0x006ca06c01007387 */ /* 0x0001e20000100a00 */
[----:B------:R-:W-:-:S05]  /*e5b60*/  FSETP.GEU.AND P2, PT, |R13|, 6.5827683646048100446e-37, PT ;  /* 0x036000000d00780b */ /* 0x000fca0003f4e200 */
        /* <DEDUP_REMOVED lines=13> */
.L_x_2226:
[----:B------:R-:W-:Y:S05]  /*e5c40*/  BSYNC.RECONVERGENT B3 ;  /* 0x0000000000037941 */ /* 0x000fea0003800200 */
.L_x_2225:
[----:B------:R-:W2:Y:S04]  /*e5c50*/  LDL.64 R12, [R1+0x80a0] ;  /* 0x0080a000010c7983 */ /* 0x000ea80000100a00 */
[----:B------:R-:W3:Y:S04]  /*e5c60*/  LDL.LU.64 R26, [R1+0x7970] ;  /* 0x00797000011a7983 */ /* 0x000ee80000300a00 */
[----:B------:R-:W3:Y:S04]  /*e5c70*/  LDL.128 R52, [R1+0x48b0] ;  /* 0x0048b00001347983 */ /* 0x000ee80000100c00 */
[----:B------:R-:W4:Y:S01]  /*e5c80*/  LDL.128 R68, [R1+0x48c0] ;  /* 0x0048c00001447983 */ /* 0x000f220000100c00 */
[----:B--2---:R-:W-:Y:S01]  /*e5c90*/  MOV R92, R12 ;  /* 0x0000000c005c7202 */ /* 0x004fe20000000f00 */
[----:B------:R-:W-:-:S02]  /*e5ca0*/  IMAD.MOV.U32 R93, RZ, RZ, R13 ;  /* 0x000000ffff5d7224 */ /* 0x000fc400078e000d */
[----:B------:R-:W2:Y:S01]  /*e5cb0*/  LDL.64 R12, [R1+0x48a8] ;  /* 0x0048a800010c7983 */ /* 0x000ea20000100a00 */
[----:B0-----:R-:W-:Y:S01]  /*e5cc0*/  IMAD.MOV.U32 R8, RZ, RZ, 0x1 ;  /* 0x00000001ff087424 */ /* 0x001fe200078e00ff */
[----:B---3--:R-:W-:-:S08]  /*e5cd0*/  DFMA R26, -R52, R28, R26 ;  /* 0x0000001c341a722b */ /* 0x008fd0000000011a */
[----:B------:R-:W-:-:S08]  /*e5ce0*/  DFMA R26, -R54, R42, R26 ;  /* 0x0000002a361a722b */ /* 0x000fd0000000011a */
[----:B----4-:R-:W-:Y:S01]  /*e5cf0*/  DFMA R26, -R68, R66, R26 ;  /* 0x00000042441a722b */ /* 0x010fe2000000011a */
[----:B------:R0:W-:Y:S01]  /*e5d00*/  STL.64 [R1+0x6c98], R92 ;  /* 0x006c985c01007387 */ /* 0x0001e20000100a00 */
[----:B------:R-:W-:Y:S01]  /*e5d10*/  BSSY.RECONVERGENT B3, `(.L_x_2227) ;  /* 0x0000017000037945 */ /* 0x000fe20003800200 */
[----:B--2---:R-:W1:Y:S02]  /*e5d20*/  MUFU.RCP64H R9, R13 ;  /* 0x0000000d00097308 */ /* 0x004e640000001800 */
[----:B-1----:R-:W-:-:S08]  /*e5d30*/  DFMA R30, -R12, R8, 1 ;  /* 0x3ff000000c1e742b */ /* 0x002fd00000000108 */
[----:B------:R-:W-:-:S08]  /*e5d40*/  DFMA R30, R30, R30, R30 ;  /* 0x0000001e1e1e722b */ /* 0x000fd0000000001e */
        /* <DEDUP_REMOVED lines=19> */
.L_x_2228:
[----:B------:R-:W-:Y:S05]  /*e5e80*/  BSYNC.RECONVERGENT B3 ;  /* 0x0000000000037941 */ /* 0x000fea0003800200 */
.L_x_2227:
[----:B------:R-:W2:Y:S04]  /*e5e90*/  LDL.64 R12, [R1+0x7980] ;  /* 0x00798000010c7983 */ /* 0x000ea80000100a00 */
[----:B------:R-:W3:Y:S04]  /*e5ea0*/  LDL.LU.64 R26, [R1+0x8730] ;  /* 0x00873000011a7983 */ /* 0x000ee80000300a00 */
[----:B------:R-:W4:Y:S04]  /*e5eb0*/  LDL.LU.64 R54, [R1+0x8738] ;  /* 0x0087380001367983 */ /* 0x000f280000300a00 */
[----:B------:R-:W5:Y:S01]  /*e5ec0*/  LDL.LU.64 R30, [R1+0x8718] ;  /* 0x00871800011e7983 */ /* 0x000f620000300a00 */
[----:B0-----:R-:W0:Y:S01]  /*e5ed0*/  MUFU.RCP64H R9, R181 ;  /* 0x000000b500097308 */ /* 0x001e220000001800 */
[----:B------:R-:W-:Y:S01]  /*e5ee0*/  MOV R8, 0x1 ;  /* 0x0000000100087802 */ /* 0x000fe20000000f00 */
[----:B------:R-:W-:Y:S01]  /*e5ef0*/  BSSY.RECONVERGENT B3, `(.L_x_2229) ;  /* 0x000001a000037945 */ /* 0x000fe20003800200 */
[----:B--2---:R-:W-:-:S02]  /*e5f00*/  IMAD.MOV.U32 R52, RZ, RZ, R12 ;  /* 0x000000ffff347224 */ /* 0x004fc400078e000c */
[----:B------:R-:W-:Y:S01]  /*e5f10*/  IMAD.MOV.U32 R53, RZ, RZ, R13 ;  /* 0x000000ffff357224 */ /* 0x000fe200078e000d */
[----:B------:R-:W-:-:S04]  /*e5f20*/  DFMA R12, -R182, R4, R146 ;  /* 0x00000004b60c722b */ /* 0x000fc80000000192 */
[----:B------:R1:W-:Y:S04]  /*e5f30*/  STL.64 [R1+0x6c90], R52 ;  /* 0x006c903401007387 */ /* 0x0003e80000100a00 */
        /* <DEDUP_REMOVED lines=21> */
.L_x_2230:
[----:B------:R-:W-:Y:S05]  /*e6090*/  BSYNC.RECONVERGENT B3 ;  /* 0x0000000000037941 */ /* 0x000fea0003800200 */
.L_x_2229:
[----:B------:R-:W2:Y:S04]  /*e60a0*/  LDL.64 R52, [R1+0x7c00] ;  /* 0x007c000001347983 */ /* 0x000ea80000100a00 */
[----:B------:R-:W3:Y:S04]  /*e60b0*/  LDL.64 R12, [R1+0x4868] ;  /* 0x00486800010c7983 */ /* 0x000ee80000100a00 */
[----:B------:R-:W4:Y:S04]  /*e60c0*/  LDL.LU.64 R54, [R1+0x8570] ;  /* 0x0085700001367983 */ /* 0x000f280000300a00 */
[----:B------:R-:W5:Y:S01]  /*e60d0*/  LDL.LU.64 R30, [R1+0x8578] ;  /* 0x00857800011e7983 */ /* 0x000f620000300a00 */
[----:B------:R-:W-:-:S03]  /*e60e0*/  IMAD.MOV.U32 R8, RZ, RZ, 0x1 ;  /* 0x00000001ff087424 */ /* 0x000fc600078e00ff */
[----:B------:R0:W-:Y:S01]  /*e60f0*/  STL.64 [R1+0x6c88], R60 ;  /* 0x006c883c01007387 */ /* 0x0001e20000100a00 */
[----:B------:R-:W-:Y:S01]  /*e6100*/  BSSY.RECONVERGENT B3, `(.L_x_2231) ;  /* 0x0000019000037945 */ /* 0x000fe20003800200 */
[----:B--2---:R-:W1:Y:S01]  /*e6110*/  MUFU.RCP64H R9, R53 ;  /* 0x0000003500097308 */ /* 0x004e620000001800 */
[----:B---3--:R-:W-:Y:S02]  /*e6120*/  DFMA R12, -R12, R172, R144 ;  /* 0x000000ac0c0c722b */ /* 0x008fe40000000190 */
[----:B-1----:R-:W-:-:S08]  /*e6130*/  DFMA R26, -R52, R8, 1 ;  /* 0x3ff00000341a742b */ /* 0x002fd00000000108 */
        /* <DEDUP_REMOVED lines=21> */
.L_x_2232:
[----:B------:R-:W-:Y:S05]  /*e6290*/  BSYNC.RECONVERGENT B3 ;  /* 0x0000000000037941 */ /* 0x000fea0003800200 */
.L_x_2231:
[----:B0-----:R-:W2:Y:S04]  /*e62a0*/  LDL.64 R8, [R1+0x8088] ;  /* 0x0080880001087983 */ /* 0x001ea80000100a00 */
[----:B------:R-:W3:Y:S04]  /*e62b0*/  LDL.LU.64 R94, [R1+0x7938] ;  /* 0x00793800015e7983 */ /* 0x000ee80000300a00 */
[----:B------:R-:W3:Y:S04]  /*e62c0*/  LDL.64 R92, [R1+0x79f0] ;  /* 0x0079f000015c7983 */ /* 0x000ee80000100a00 */
[----:B------:R-:W3:Y:S04]  /*e62d0*/  LDL.LU.64 R12, [R1+0x8830] ;  /* 0x00883000010c7983 */ /* 0x000ee80000300a00 */
[----:B------:R-:W4:Y:S04]  /*e62e0*/  LDL.64 R26, [R1+0x4838] ;  /* 0x00483800011a7983 */ /* 0x000f280000100a00 */
[----:B------:R-:W5:Y:S04]  /*e62f0*/  LDL.64 R52, [R1+0x7bf8] ;  /* 0x007bf80001347983 */ /* 0x000f680000100a00 */
[----:B------:R-:W5:Y:S04]  /*e6300*/  LDL.LU.64 R70, [R1+0x8580] ;  /* 0x0085800001467983 */ /* 0x000f680000300a00 */
[----:B------:R-:W5:Y:S04]  /*e6310*/  LDL.LU.64 R30, [R1+0x8588] ;  /* 0x00858800011e7983 */ /* 0x000f680000300a00 */
[----:B------:R-:W5:Y:S01]  /*e6320*/  LDL.LU.64 R54, [R1+0x8840] ;  /* 0x0088400001367983 */ /* 0x000f620000300a00 */
[----:B--2---:R-:W-:-:S02]  /*e6330*/  IMAD.MOV.U32 R68, RZ, RZ, R8 ;  /* 0x000000ffff447224 */ /* 0x004fc400078e0008 */
[----:B------:R-:W-:Y:S02]  /*e6340*/  IMAD.MOV.U32 R69, RZ, RZ, R9 ;  /* 0x000000ffff457224 */ /* 0x000fe400078e0009 */
[----:B------:R-:W2:Y:S01]  /*e6350*/  LDL.64 R8, [R1+0x4858] ;  /* 0x0048580001087983 */ /* 0x000ea20000100a00 */
[----:B---3--:R-:W-:-:S08]  /*e6360*/  DFMA R12, -R12, R92, R94 ;  /* 0x0000005c0c0c722b */ /* 0x008fd0000000015e */
[----:B----4-:R-:W-:Y:S02]  /*e6370*/  DFMA R26, -R26, R42, R12 ;  /* 0x0000002a1a1a722b */ /* 0x010fe4000000010c */
[----:B-----5:R-:W0:Y:S01]  /*e6380*/  MUFU.RCP64H R13, R53 ;  /* 0x00000035000d7308 */ /* 0x020e220000001800 */
[----:B------:R-:W-:-:S05]  /*e6390*/  MOV R12, 0x1 ;  /* 0x00000001000c7802 */ /* 0x000fca0000000f00 */
[----:B------:R-:W-:-:S08]  /*e63a0*/  DFMA R26, -R70, R6, R26 ;  /* 0x00000006461a722b */ /* 0x000fd0000000011a */
[----:B------:R-:W-:Y:S02]  /*e63b0*/  DFMA R30, -R30, R44, R26 ;  /* 0x0000002c1e1e722b */ /* 0x000fe4000000011a */
[----:B0-----:R-:W-:-:S08]  /*e63c0*/  DFMA R26, -R52, R12, 1 ;  /* 0x3ff00000341a742b */ /* 0x001fd0000000010c */
[----:B------:R-:W-:-:S08]  /*e63d0*/  DFMA R26, R26, R26, R26 ;  /* 0x0000001a1a1a722b */ /* 0x000fd0000000001a */
        /* <DEDUP_REMOVED lines=22> */
.L_x_2234:
[----:B------:R-:W-:Y:S05]  /*e6540*/  BSYNC.RECONVERGENT B3 ;  /* 0x0000000000037941 */ /* 0x000fea0003800200 */
.L_x_2233:
[----:B------:R-:W2:Y:S04]  /*e6550*/  LDL.64 R12, [R1+0x7ac8] ;  /* 0x007ac800010c7983 */ /* 0x000ea80000100a00 */
[----:B------:R-:W3:Y:S04]  /*e6560*/  LDL.LU.64 R26, [R1+0x7930] ;  /* 0x00793000011a7983 */ /* 0x000ee80000300a00 */
[----:B0-----:R-:W3:Y:S04]  /*e6570*/  LDL.64 R8, [R1+0x7cc8] ;  /* 0x007cc80001087983 */ /* 0x001ee80000100a00 */
[----:B------:R-:W3:Y:S04]  /*e6580*/  LDL.128 R92, [R1+0x47f0] ;  /* 0x0047f000015c7983 */ /* 0x000ee80000100c00 */
[----:B------:R-:W4:Y:S04]  /*e6590*/  LDL.128 R52, [R1+0x4800] ;  /* 0x0048000001347983 */ /* 0x000f280000100c00 */
[----:B------:R-:W5:Y:S01]  /*e65a0*/  LDL.128 R68, [R1+0x4810] ;  /* 0x0048100001447983 */ /* 0x000f620000100c00 */
[----:B--2---:R-:W-:Y:S01]  /*e65b0*/  IMAD.MOV.U32 R108, RZ, RZ, R12 ;  /* 0x000000ffff6c7224 */ /* 0x004fe200078e000c */
[----:B------:R-:W-:-:S02]  /*e65c0*/  MOV R109, R13 ;  /* 0x0000000d006d7202 */ /* 0x000fc40000000f00 */
[----:B------:R-:W2:Y:S01]  /*e65d0*/  LDL.64 R12, [R1+0x47e8] ;  /* 0x0047e800010c7983 */ /* 0x000ea20000100a00 */
[----:B---3--:R-:W-:-:S03]  /*e65e0*/  DFMA R8, -R92, R8, R26 ;  /* 0x000000085c08722b */ /* 0x008fc6000000011a */
[----:B------:R-:W3:Y:S05]  /*e65f0*/  LDL.64 R26, [R1+0x4820] ;  /* 0x00482000011a7983 */ /* 0x000eea0000100a00 */
[----:B------:R-:W-:-:S08]  /*e6600*/  DFMA R8, -R94, R190, R8 ;  /* 0x000000be5e08722b */ /* 0x000fd00000000108 */
[----:B----4-:R-:W-:Y:S01]  /*e6610*/  DFMA R30, -R52, R116, R8 ;  /* 0x00000074341e722b */ /* 0x010fe20000000108 */
[----:B------:R-:W-:-:S07]  /*e6620*/  IMAD.MOV.U32 R8, RZ, RZ, 0x1 ;  /* 0x00000001ff087424 */ /* 0x000fce00078e00ff */
[----:B------:R-:W-:-:S08]  /*e6630*/  DFMA R30, -R54, R44, R30 ;  /* 0x0000002c361e722b */ /* 0x000fd0000000011e */
[----:B-----5:R-:W-:-:S08]  /*e6640*/  DFMA R30, -R68, R40, R30 ;  /* 0x00000028441e722b */ /* 0x020fd0000000011e */
        /* <DEDUP_REMOVED lines=27> */
.L_x_2236:
[----:B------:R-:W-:Y:S05]  /*e6800*/  BSYNC.RECONVERGENT B3 ;  /* 0x0000000000037941 */ /* 0x000fea0003800200 */
.L_x_2235:
[----:B------:R-:W2:Y:S04]  /*e6810*/  LDL.64 R12, [R1+0x8070] ;  /* 0x00807000010c7983 */ /* 0x000ea80000100a00 */
[----:B------:R-:W3:Y:S04]  /*e6820*/  LDL.LU.64 R30, [R1+0x87e8] ;  /* 0x0087e800011e7983 */ /* 0x000ee80000300a00 */
[----:B------:R-:W4:Y:S04]  /*e6830*/  LDL.64 R26, [R1+0x47d8] ;  /* 0x0047d800011a7983 */ /* 0x000f280000100a00 */
[----:B------:R-:W5:Y:S01]  /*e6840*/  LDL.LU.64 R68, [R1+0x8430] ;  /* 0x0084300001447983 */ /* 0x000f620000300a00 */
[----:B--2---:R-:W-:Y:S01]  /*e6850*/  IMAD.MOV.U32 R54, RZ, RZ, R12 ;  /* 0x000000ffff367224 */ /* 0x004fe200078e000c */
[----:B------:R-:W-:-:S02]  /*e6860*/  MOV R55, R13 ;  /* 0x0000000d00377202 */ /* 0x000fc40000000f00 */
[----:B------:R-:W2:Y:S01]  /*e6870*/  LDL.64 R12, [R1+0x47c8] ;  /* 0x0047c800010c7983 */ /* 0x000ea20000100a00 */
[----:B0-----:R-:W-:Y:S01]  /*e6880*/  IMAD.MOV.U32 R8, RZ, RZ, 0x1 ;  /* 0x00000001ff087424 */ /* 0x001fe200078e00ff */
[----:B---3--:R-:W-:-:S08]  /*e6890*/  DFMA R30, -R30, R104, R166 ;  /* 0x000000681e1e722b */ /* 0x008fd000000001a6 */
[----:B----4-:R-:W-:Y:S01]  /*e68a0*/  DFMA R26, -R26, R6, R30 ;  /* 0x000000061a1a722b */ /* 0x010fe2000000011e */
[----:B------:R0:W-:Y:S01]  /*e68b0*/  STL.64 [R1+0x6c70], R54 ;  /* 0x006c703601007387 */ /* 0x0001e20000100a00 */
[----:B------:R-:W-:Y:S01]  /*e68c0*/  BSSY.RECONVERGENT B3, `(.L_x_2237) ;  /* 0x0000015000037945 */ /* 0x000fe20003800200 */
[----:B--2---:R-:W1:Y:S02]  /*e68d0*/  MUFU.RCP64H R9, R13 ;  /* 0x0000000d00097308 */ /* 0x004e640000001800 */
[----:B-1----:R-:W-:-:S08]  /*e68e0*/  DFMA R52, -R12, R8, 1 ;  /* 0x3ff000000c34742b */ /* 0x002fd00000000108 */
[----:B------:R-:W-:-:S08]  /*e68f0*/  DFMA R52, R52, R52, R52 ;  /* 0x000000343434722b */ /* 0x000fd00000000034 */
[----:B------:R-:W-:Y:S02]  /*e6900*/  DFMA R30, R8, R52, R8 ;  /* 0x00000034081e722b */ /* 0x000fe40000000008 */
[----:B-----5:R-:W-:-:S06]  /*e6910*/  DFMA R8, -R68, R122, R26 ;  /* 0x0000007a4408722b */ /* 0x020fcc000000011a */
        /* <DEDUP_REMOVED lines=15> */
.L_x_2238:
[----:B------:R-:W-:Y:S05]  /*e6a10*/  BSYNC.RECONVERGENT B3 ;  /* 0x0000000000037941 */ /* 0x000fea0003800200 */
.L_x_2237:
[----:B------:R-:W2:Y:S04]  /*e6a20*/  LDL.LU.64 R26, [R1+0x7c18] ;  /* 0x007c1800011a7983 */ /* 0x000ea80000300a00 */
[----:B------:R-:W3:Y:S04]  /*e6a30*/  LDL.64 R12, [R1+0x47a0] ;  /* 0x0047a000010c7983 */ /* 0x000ee80000100a00 */
[----:B------:R-:W4:Y:S04]  /*e6a40*/  LDL.64 R52, [R1+0x7c10] ;  /* 0x007c100001347983 */ /* 0x000f280000100a00 */
[----:B------:R-:W5:Y:S04]  /*e6a50*/  LDL.LU.64 R92, [R1+0x8898] ;  /* 0x00889800015c7983 */ /* 0x000f680000300a00 */
[----:B------:R-:W5:Y:S04]  /*e6a60*/  LDL.64 R70, [R1+0x7908] ;  /* 0x0079080001467983 */ /* 0x000f680000100a00 */
[----:B------:R-:W5:Y:S04]  /*e6a70*/  LDL.LU.64 R30, [R1+0x87f8] ;  /* 0x0087f800011e7983 */ /* 0x000f680000300a00 */
[----:B------:R-:W5:Y:S04]  /*e6a80*/  LDL.64 R8, [R1+0x47b8] ;  /* 0x0047b80001087983 */ /* 0x000f680000100a00 */
[----:B------:R-:W5:Y:S04]  /*e6a90*/  LDL.LU.64 R54, [R1+0x8440] ;  /* 0x0084400001367983 */ /* 0x000f680000300a00 */
[----:B------:R0:W-:Y:S01]  /*e6aa0*/  STL.64 [R1+0x6c68], R68 ;  /* 0x006c684401007387 */ /* 0x0001e20000100a00 */
[----:B------:R-:W-:Y:S01]  /*e6ab0*/  BSSY.RECONVERGENT B3, `(.L_x_2239) ;  /* 0x000001d000037945 */ /* 0x000fe20003800200 */
[----:B--2---:R-:W-:-:S08]  /*e6ac0*/  DFMA R26, -R26, R58, R164 ;  /* 0x0000003a1a1a722b */ /* 0x004fd000000001a4 */
[----:B---3--:R-:W-:Y:S01]  /*e6ad0*/  DFMA R26, -R12, R132, R26 ;  /* 0x000000840c1a722b */ /* 0x008fe2000000011a */
[----:B----4-:R-:W1:Y:S01]  /*e6ae0*/  MUFU.RCP64H R13, R53 ;  /* 0x00000035000d7308 */ /* 0x010e620000001800 */
[----:B------:R-:W-:-:S06]  /*e6af0*/  MOV R12, 0x1 ;  /* 0x00000001000c7802 */ /* 0x000fcc0000000f00 */
[----:B-----5:R-:W-:-:S08]  /*e6b00*/  DFMA R26, -R92, R14, R26 ;  /* 0x0000000e5c1a722b */ /* 0x020fd0000000011a */
[----:B------:R-:W-:Y:S02]  /*e6b10*/  DFMA R26, -R30, R70, R26 ;  /* 0x000000461e1a722b */ /* 0x000fe4000000011a */
[----:B-1----:R-:W-:-:S08]  /*e6b20*/  DFMA R30, -R52, R12, 1 ;  /* 0x3ff00000341e742b */ /* 0x002fd0000000010c */
[----:B------:R-:W-:-:S08]  /*e6b30*/  DFMA R30, R30, R30, R30 ;  /* 0x0000001e1e1e722b */ /* 0x000fd0000000001e */
        /* <DEDUP_REMOVED lines=20> */
.L_x_2240:
[----:B------:R-:W-:Y:S05]  /*e6c80*/  BSYNC.RECONVERGENT B3 ;  /* 0x0000000000037941 */ /* 0x000fea0003800200 */
.L_x_2239:
[----:B0-----:R-:W2:Y:S04]  /*e6c90*/  LDL.64 R8, [R1+0x8030] ;  /* 0x0080300001087983 */ /* 0x001ea80000100a00 */
[----:B------:R-:W3:Y:S04]  /*e6ca0*/  LDL.64 R52, [R1+0x7c50] ;  /* 0x007c500001347983 */ /* 0x000ee80000100a00 */
[----:B------:R-:W4:Y:S04]  /*e6cb0*/  LDL.64 R26, [R1+0x4778] ;  /* 0x00477800011a7983 */ /* 0x000f280000100a00 */
[----:B------:R-:W5:Y:S01]  /*e6cc0*/  LDL.LU.64 R54, [R1+0x88b8] ;  /* 0x0088b80001367983 */ /* 0x000f620000300a00 */
[----:B------:R-:W-:-:S02]  /*e6cd0*/  IMAD.MOV.U32 R12, RZ, RZ, 0x1 ;  /* 0x00000001ff0c7424 */ /* 0x000fc400078e00ff */
[----:B--2---:R-:W-:Y:S01]  /*e6ce0*/  IMAD.MOV.U32 R70, RZ, RZ, R8 ;  /* 0x000000ffff467224 */ /* 0x004fe200078e0008 */
[----:B------:R-:W-:Y:S02]  /*e6cf0*/  MOV R71, R9 ;  /* 0x0000000900477202 */ /* 0x000fe40000000f00 */
[----:B------:R-:W2:Y:S01]  /*e6d00*/  LDL.64 R8, [R1+0x4788] ;  /* 0x0047880001087983 */ /* 0x000ea20000100a00 */
[----:B---3--:R-:W0:Y:S01]  /*e6d10*/  MUFU.RCP64H R13, R53 ;  /* 0x00000035000d7308 */ /* 0x008e220000001800 */
[----:B----4-:R-:W-:Y:S02]  /*e6d20*/  DFMA R26, -R26, R128, R150 ;  /* 0x000000801a1a722b */ /* 0x010fe40000000196 */
[----:B0-----:R-:W-:-:S08]  /*e6d30*/  DFMA R30, -R52, R12, 1 ;  /* 0x3ff00000341e742b */ /* 0x001fd0000000010c */
[----:B------:R-:W-:Y:S02]  /*e6d40*/  DFMA R30, R30, R30, R30 ;  /* 0x0000001e1e1e722b */ /* 0x000fe4000000001e */
[----:B-----5:R-:W-:-:S06]  /*e6d50*/  DFMA R26, -R54, R6, R26 ;  /* 0x00000006361a722b */ /* 0x020fcc000000011a */
[----:B------:R-:W-:Y:S01]  /*e6d60*/  DFMA R12, R12, R30, R12 ;  /* 0x0000001e0c0c722b */ /* 0x000fe2000000000c */
[----:B------:R0:W-:Y:S01]  /*e6d70*/  STL.64 [R1+0x6c60], R70 ;  /* 0x006c604601007387 */ /* 0x0001e20000100a00 */
[----:B------:R-:W-:Y:S01]  /*e6d80*/  BSSY.RECONVERGENT B3, `(.L_x_2241) ;  /* 0x0000013000037945 */ /* 0x000fe20003800200 */
[----:B--2---:R-:W-:-:S05]  /*e6d90*/  DFMA R8, -R8, R66, R26 ;  /* 0x000000420808722b */ /* 0x004fca000000011a */
        /* <DEDUP_REMOVED lines=17> */
.L_x_2242:
[----:B------:R-:W-:Y:S05]  /*e6eb0*/  BSYNC.RECONVERGENT B3 ;  /* 0x0000000000037941 */ /* 0x000fea0003800200 */
.L_x_2241:
[----:B0-----:R-:W2:Y:S04]  /*e6ec0*/  LDL.64 R8, [R1+0x8020] ;  /* 0x0080200001087983 */ /* 0x001ea80000100a00 */
[----:B------:R-:W3:Y:S04]  /*e6ed0*/  LDL.128 R52, [R1+0x4740] ;  /* 0x0047400001347983 */ /* 0x000ee80000100c00 */
[----:B------:R-:W4:Y:S04]  /*e6ee0*/  LDL.LU.64 R30, [R1+0x87d0] ;  /* 0x0087d000011e7983 */ /* 0x000f280000300a00 */
[----:B------:R-:W5:Y:S04]  /*e6ef0*/  LDL.64 R26, [R1+0x4758] ;  /* 0x00475800011a7983 */ /* 0x000f680000100a00 */
        /* <DEDUP_REMOVED lines=32> */
.L_x_2244:
[----:B------:R-:W-:Y:S05]  /*e7100*/  BSYNC.RECONVERGENT B3 ;  /* 0x0000000000037941 */ /* 0x000fea0003800200 */
.L_x_2243:
[----:B------:R-:W2:Y:S04]  /*e7110*/  LDL.128 R92, [R1+0x4730] ;  /* 0x00473000015c7983 */ /* 0x000ea80000100c00 */
[----:B------:R-:W3:Y:S01]  /*e7120*/  LDL.64 R54, [R1+0x7c60] ;  /* 0x007c600001367983 */ /* 0x000ee20000100a00 */
[----:B0-----:R-:W-:Y:S01]  /*e7130*/  IMAD.MOV.U32 R8, RZ, RZ, 0x1 ;  /* 0x00000001ff087424 */ /* 0x001fe200078e00ff */
[----:B------:R-:W-:Y:S01]  /*e7140*/  BSSY.RECONVERGENT B3, `(.L_x_2245) ;  /* 0x0000017000037945 */ /* 0x000fe20003800200 */
[----:B--2---:R-:W0:Y:S01]  /*e7150*/  MUFU.RCP64H R9, R93 ;  /* 0x0000005d00097308 */ /* 0x004e220000001800 */
[----:B------:R-:W-:-:S03]  /*e7160*/  DFMA R26, -R94, R2, R114 ;  /* 0x000000025e1a722b */ /* 0x000fc60000000172 */
[----:B0-----:R-:W-:-:S08]  /*e7170*/  DFMA R12, -R92, R8, 1 ;  /* 0x3ff000005c0c742b */ /* 0x001fd00000000108 */
        /* <DEDUP_REMOVED lines=8> */
[----:B---3--:R0:W-:Y:S01]  /*e7200*/  STL.64 [R1+0x6c50], R54 ;  /* 0x006c503601007387 */ /* 0x0081e20000100a00 */
[----:B------:R-:W-:-:S08]  /*e7210*/  FSETP.GEU.AND P2, PT, |R9|, 6.5827683646048100446e-37, PT ;  /* 0x036000000900780b */ /* 0x000fd00003f4e200 */
        /* <DEDUP_REMOVED lines=9> */
.L_x_2246:
[----:B------:R-:W-:Y:S05]  /*e72b0*/  BSYNC.RECONVERGENT B3 ;  /* 0x0000000000037941 */ /* 0x000fea0003800200 */
.L_x_2245:
[----:B------:R-:W2:Y:S04]  /*e72c0*/  LDL.128 R52, [R1+0x4700] ;  /* 0x0047000001347983 */ /* 0x000ea80000100c00 */
[----:B------:R-:W3:Y:S04]  /*e72d0*/  LDL.128 R92, [R1+0x4710] ;  /* 0x00471000015c7983 */ /* 0x000ee80000100c00 */
[----:B------:R-:W4:Y:S01]  /*e72e0*/  LDL.128 R108, [R1+0x4720] ;  /* 0x00472000016c7983 */ /* 0x000f220000100c00 */
[----:B------:R-:W-:Y:S01]  /*e72f0*/  MOV R8, 0x1 ;  /* 0x0000000100087802 */ /* 0x000fe20000000f00 */
[----:B------:R-:W-:Y:S02]  /*e7300*/  BSSY.RECONVERGENT B3, `(.L_x_2247) ;  /* 0x000001c000037945 */ /* 0x000fe40003800200 */
[----:B------:R0:W-:Y:S01]  /*e7310*/  STL.64 [R1+0x6c48], R70 ;  /* 0x006c484601007387 */ /* 0x0001e20000100a00 */
[----:B--2---:R-:W1:Y:S01]  /*e7320*/  MUFU.RCP64H R9, R53 ;  /* 0x0000003500097308 */ /* 0x004e620000001800 */
[----:B------:R-:W-:-:S08]  /*e7330*/  DFMA R12, -R54, R188, R112 ;  /* 0x000000bc360c722b */ /* 0x000fd00000000170 */
[----:B---3--:R-:W-:Y:S02]  /*e7340*/  DFMA R12, -R92, R128, R12 ;  /* 0x000000805c0c722b */ /* 0x008fe4000000010c */
[----:B-1----:R-:W-:-:S06]  /*e7350*/  DFMA R26, -R52, R8, 1 ;  /* 0x3ff00000341a742b */ /* 0x002fcc0000000108 */
[----:B------:R-:W-:Y:S02]  /*e7360*/  DFMA R12, -R94, R20, R12 ;  /* 0x000000145e0c722b */ /* 0x000fe4000000010c */
[----:B------:R-:W-:-:S06]  /*e7370*/  DFMA R26, R26, R26, R26 ;  /* 0x0000001a1a1a722b */ /* 0x000fcc000000001a */
[----:B----4-:R-:W-:Y:S02]  /*e7380*/  DFMA R12, -R108, R6, R12 ;  /* 0x000000066c0c722b */ /* 0x010fe4000000010c */
[----:B------:R-:W-:-:S06]  /*e7390*/  DFMA R26, R8, R26, R8 ;  /* 0x0000001a081a722b */ /* 0x000fcc0000000008 */
[----:B------:R-:W-:Y:S02]  /*e73a0*/  DFMA R8, -R110, R122, R12 ;  /* 0x0000007a6e08722b */ /* 0x000fe4000000010c */
[----:B------:R-:W-:-:S08]  /*e73b0*/  DFMA R12, -R52, R26, 1 ;  /* 0x3ff00000340c742b */ /* 0x000fd0000000011a */
[----:B------:R-:W-:Y:S01]  /*e73c0*/  FSETP.GEU.AND P2, PT, |R9|, 6.5827683646048100446e-37, PT ;  /* 0x036000000900780b */ /* 0x000fe20003f4e200 */
        /* <DEDUP_REMOVED lines=15> */
.L_x_2248:
[----:B------:R-:W-:Y:S05]  /*e74c0*/  BSYNC.RECONVERGENT B3 ;  /* 0x0000000000037941 */ /* 0x000fea0003800200 */
.L_x_2247:
        /* <DEDUP_REMOVED lines=32> */
.L_x_2250:
[----:B------:R-:W-:Y:S05]  /*e76d0*/  BSYNC.RECONVERGENT B3 ;  /* 0x0000000000037941 */ /* 0x000fea0003800200 */
.L_x_2249:
[----:B------:R-:W2:Y:S04]  /*e76e0*/  LDL.128 R52, [R1+0x46c0] ;  /* 0x0046c00001347983 */ /* 0x000ea80000100c00 */
[----:B------:R-:W3:Y:S04]  /*e76f0*/  LDL.64 R26, [R1+0x7c38] ;  /* 0x007c3800011a7983 */ /* 0x000ee80000100a00 */
[----:B------:R-:W4:Y:S04]  /*e7700*/  LDL.64 R12, [R1+0x7940] ;  /* 0x00794000010c7983 */ /* 0x000f280000100a00 */
[----:B------:R-:W5:Y:S01]  /*e7710*/  LDL.128 R92, [R1+0x46d0] ;  /* 0x0046d000015c7983 */ /* 0x000f620000100c00 */
[----:B0-----:R-:W-:Y:S01]  /*e7720*/  IMAD.MOV.U32 R8, RZ, RZ, 0x1 ;  /* 0x00000001ff087424 */ /* 0x001fe200078e00ff */
[----:B------:R-:W-:Y:S01]  /*e7730*/  BSSY.RECONVERGENT B3, `(.L_x_2251) ;  /* 0x000001c000037945 */ /* 0x000fe20003800200 */
[----:B--2---:R-:W0:Y:S01]  /*e7740*/  MUFU.RCP64H R9, R53 ;  /* 0x0000003500097308 */ /* 0x004e220000001800 */
[----:B---3--:R-:W-:Y:S01]  /*e7750*/  MOV R108, R26 ;  /* 0x0000001a006c7202 */ /* 0x008fe20000000f00 */
[----:B------:R-:W-:Y:S01]  /*e7760*/  IMAD.MOV.U32 R109, RZ, RZ, R27 ;  /* 0x000000ffff6d7224 */ /* 0x000fe200078e001b */
[----:B----4-:R-:W-:-:S02]  /*e7770*/  DFMA R12, -R54, R12, R152 ;  /* 0x0000000c360c722b */ /* 0x010fc40000000198 */
[----:B0-----:R-:W-:-:S08]  /*e7780*/  DFMA R26, -R52, R8, 1 ;  /* 0x3ff00000341a742b */ /* 0x001fd00000000108 */
        /* <DEDUP_REMOVED lines=22> */
.L_x_2252:
[----:B------:R-:W-:Y:S05]  /*e78f0*/  BSYNC.RECONVERGENT B3 ;  /* 0x0000000000037941 */ /* 0x000fea0003800200 */
.L_x_2251:
[----:B------:R-:W2:Y:S04]  /*e7900*/  LDL.64 R12, [R1+0x7f20] ;  /* 0x007f2000010c7983 */ /* 0x000ea80000100a00 */
[----:B------:R-:W3:Y:S04]  /*e7910*/  LDL.LU.64 R30, [R1+0x7ab8] ;  /* 0x007ab800011e7983 */ /* 0x000ee80000300a00 */
[----:B------:R-:W3:Y:S04]  /*e7920*/  LDL.LU.64 R26, [R1+0x88f8] ;  /* 0x0088f800011a7983 */ /* 0x000ee80000300a00 */
[----:B------:R-:W4:Y:S04]  /*e7930*/  LDL.LU.64 R92, [R1+0x8860] ;  /* 0x00886000015c7983 */ /* 0x000f280000300a00 */
[----:B------:R-:W5:Y:S01]  /*e7940*/  LDL.LU.64 R52, [R1+0x8868] ;  /* 0x0088680001347983 */ /* 0x000f620000300a00 */
[----:B--2---:R-:W-:-:S02]  /*e7950*/  IMAD.MOV.U32 R54, RZ, RZ, R12 ;  /* 0x000000ffff367224 */ /* 0x004fc400078e000c */
[----:B------:R-:W-:Y:S02]  /*e7960*/  IMAD.MOV.U32 R55, RZ, RZ, R13 ;  /* 0x000000ffff377224 */ /* 0x000fe400078e000d */
[----:B------:R-:W2:Y:S01]  /*e7970*/  LDL.64 R12, [R1+0x46a0] ;  /* 0x0046a000010c7983 */ /* 0x000ea20000100a00 */
[----:B0-----:R-:W-:Y:S01]  /*e7980*/  MOV R8, 0x1 ;  /* 0x0000000100087802 */ /* 0x001fe20000000f00 */
[----:B------:R-:W-:Y:S01]  /*e7990*/  BSSY.RECONVERGENT B3, `(.L_x_2253) ;  /* 0x0000018000037945 */ /* 0x000fe20003800200 */
[----:B---3--:R-:W-:Y:S01]  /*e79a0*/  DFMA R30, -R26, R188, R30 ;  /* 0x000000bc1a1e722b */ /* 0x008fe2000000011e */
[----:B------:R0:W-:Y:S07]  /*e79b0*/  STL.64 [R1+0x6c30], R54 ;  /* 0x006c303601007387 */ /* 0x0001ee0000100a00 */
[----:B----4-:R-:W-:Y:S01]  /*e79c0*/  DFMA R30, -R92, R6, R30 ;  /* 0x000000065c1e722b */ /* 0x010fe2000000011e */
[----:B--2---:R-:W1:Y:S02]  /*e79d0*/  MUFU.RCP64H R9, R13 ;  /* 0x0000000d00097308 */ /* 0x004e640000001800 */
[----:B-1----:R-:W-:-:S08]  /*e79e0*/  DFMA R26, -R12, R8, 1 ;  /* 0x3ff000000c1a742b */ /* 0x002fd00000000108 */
        /* <DEDUP_REMOVED lines=18> */
.L_x_2254:
[----:B------:R-:W-:Y:S05]  /*e7b10*/  BSYNC.RECONVERGENT B3 ;  /* 0x0000000000037941 */ /* 0x000fea0003800200 */
.L_x_2253:
[----:B------:R-:W2:Y:S04]  /*e7b20*/  LDL.128 R52, [R1+0x4680] ;  /* 0x0046800001347983 */ /* 0x000ea80000100c00 */
[----:B------:R-:W3:Y:S04]  /*e7b30*/  LDL.LU.64 R26, [R1+0x7e00] ;  /* 0x007e0000011a7983 */ /* 0x000ee80000300a00 */
[----:B------:R-:W3:Y:S04]  /*e7b40*/  LDL.64 R12, [R1+0x7980] ;  /* 0x00798000010c7983 */ /* 0x000ee80000100a00 */
[----:B------:R-:W4:Y:S01]  /*e7b50*/  LDL.128 R92, [R1+0x4690] ;  /* 0x00469000015c7983 */ /* 0x000f220000100c00 */
        /* <DEDUP_REMOVED lines=27> */
.L_x_2256:
[----:B------:R-:W-:Y:S05]  /*e7d10*/  BSYNC.RECONVERGENT B3 ;  /* 0x0000000000037941 */ /* 0x000fea0003800200 */
.L_x_2255:
[----:B------:R-:W2:Y:S04]  /*e7d20*/  LDL.128 R52, [R1+0x4650] ;  /* 0x0046500001347983 */ /* 0x000ea80000100c00 */
[----:B------:R-:W3:Y:S04]  /*e7d30*/  LDL.64 R26, [R1+0x7c08] ;  /* 0x007c0800011a7983 */ /* 0x000ee80000100a00 */
[----:B------:R-:W4:Y:S04]  /*e7d40*/  LDL.LU.64 R12, [R1+0x85c0] ;  /* 0x0085c000010c7983 */ /* 0x000f280000300a00 */
[----:B------:R-:W5:Y:S04]  /*e7d50*/  LDL.LU.64 R92, [R1+0x85c8] ;  /* 0x0085c800015c7983 */ /* 0x000f680000300a00 */
[----:B------:R-:W5:Y:S01]  /*e7d60*/  LDL.LU.64 R30, [R1+0x8828] ;  /* 0x00882800011e7983 */ /* 0x000f620000300a00 */
[----:B0-----:R-:W-:Y:S01]  /*e7d70*/  MOV R8, 0x1 ;  /* 0x0000000100087802 */ /* 0x001fe20000000f00 */
[----:B------:R-:W-:Y:S01]  /*e7d80*/  BSSY.RECONVERGENT B3, `(.L_x_2257) ;  /* 0x000001c000037945 */ /* 0x000fe20003800200 */
[----:B--2---:R-:W0:Y:S01]  /*e7d90*/  MUFU.RCP64H R9, R55 ;  /* 0x0000003700097308 */ /* 0x004e220000001800 */
[----:B---3--:R-:W-:-:S02]  /*e7da0*/  IMAD.MOV.U32 R94, RZ, RZ, R26 ;  /* 0x000000ffff5e7224 */ /* 0x008fc400078e001a */
[----:B------:R-:W-:Y:S01]  /*e7db0*/  IMAD.MOV.U32 R95, RZ, RZ, R27 ;  /* 0x000000ffff5f7224 */ /* 0x000fe200078e001b */
[----:B----4-:R-:W-:Y:S02]  /*e7dc0*/  DFMA R26, -R12, R18, R158 ;  /* 0x000000120c1a722b */ /* 0x010fe4000000019e */
        /* <DEDUP_REMOVED lines=23> */
.L_x_2258:
[----:B------:R-:W-:Y:S05]  /*e7f40*/  BSYNC.RECONVERGENT B3 ;  /* 0x0000000000037941 */ /* 0x000fea0003800200 */
.L_x_2257:
[----:B------:R-:W2:Y:S04]  /*e7f50*/  LDL.128 R92, [R1+0x4630] ;  /* 0x00463000015c7983 */ /* 0x000ea80000100c00 */
[----:B------:R-:W3:Y:S04]  /*e7f60*/  LDL.128 R108, [R1+0x4640] ;  /* 0x00464000016c7983 */ /* 0x000ee80000100c00 */
[----:B------:R-:W4:Y:S01]  /*e7f70*/  LDL.64 R112, [R1+0x7eb0] ;  /* 0x007eb00001707983 */ /* 0x000f220000100a00 */
[----:B0-----:R-:W-:Y:S01]  /*e7f80*/  IMAD.MOV.U32 R8, RZ, RZ, 0x1 ;  /* 0x00000001ff087424 */ /* 0x001fe200078e00ff */
[----:B------:R-:W-:Y:S01]  /*e7f90*/  BSSY.RECONVERGENT B3, `(.L_x_2259) ;  /* 0x000001a000037945 */ /* 0x000fe20003800200 */
[----:B--2---:R-:W0:Y:S01]  /*e7fa0*/  MUFU.RCP64H R9, R95 ;  /* 0x0000005f00097308 */ /* 0x004e220000001800 */
[----:B---3--:R-:W-:-:S03]  /*e7fb0*/  DFMA R12, -R108, R72, R156 ;  /* 0x000000486c0c722b */ /* 0x008fc6000000019c */
        /* <DEDUP_REMOVED lines=10> */
[----:B----4-:R0:W-:Y:S01]  /*e8060*/  STL.64 [R1+0x6c18], R112 ;  /* 0x006c187001007387 */ /* 0x0101e20000100a00 */
        /* <DEDUP_REMOVED lines=12> */
.L_x_2260:
[----:B------:R-:W-:Y:S05]  /*e8130*/  BSYNC.RECONVERGENT B3 ;  /* 0x0000000000037941 */ /* 0x000fea0003800200 */
.L_x_2259:
[----:B------:R-:W2:Y:S04]  /*e8140*/  LDL.64 R12, [R1+0x4618] ;  /* 0x00461800010c7983 */ /* 0x000ea80000100a00 */
        /* <DEDUP_REMOVED lines=27> */
.L_x_2262:
[----:B------:R-:W-:Y:S05]  /*e8300*/  BSYNC.RECONVERGENT B3 ;  /* 0x0000000000037941 */ /* 0x000fea0003800200 */
.L_x_2261:
[----:B------:R-:W2:Y:S04]  /*e8310*/  LDL.64 R52, [R1+0x8078] ;  /* 0x0080780001347983 */ /* 0x000ea80000100a00 */
[----:B------:R-:W3:Y:S04]  /*e8320*/  LDL.64 R12, [R1+0x4600] ;  /* 0x00460000010c7983 */ /* 0x000ee80000100a00 */
[----:B------:R-:W4:Y:S04]  /*e8330*/  LDL.LU.64 R54, [R1+0x8858] ;  /* 0x0088580001367983 */ /* 0x000f280000300a00 */
[----:B------:R-:W5:Y:S01]  /*e8340*/  LDL.LU.64 R30, [R1+0x8888] ;  /* 0x00888800011e7983 */ /* 0x000f620000300a00 */
[----:B------:R-:W-:-:S03]  /*e8350*/  MOV R8, 0x1 ;  /* 0x0000000100087802 */ /* 0x000fc60000000f00 */
        /* <DEDUP_REMOVED lines=26> */
.L_x_2264:
[----:B------:R-:W-:Y:S05]  /*e8500*/  BSYNC.RECONVERGENT B3 ;  /* 0x0000000000037941 */ /* 0x000fea0003800200 */
.L_x_2263:
[----:B------:R-:W2:Y:S04]  /*e8510*/  LDL.64 R12, [R1+0x7e80] ;  /* 0x007e8000010c7983 */ /* 0x000ea80000100a00 */
[----:B------:R-:W3:Y:S04]  /*e8520*/  LDL.64 R52, [R1+0x7dc8] ;  /* 0x007dc80001347983 */ /* 0x000ee80000100a00 */
[----:B------:R-:W4:Y:S04]  /*e8530*/  LDL.64 R30, [R1+0x79f0] ;  /* 0x0079f000011e7983 */ /* 0x000f280000100a00 */
[----:B------:R-:W4:Y:S04]  /*e8540*/  LDL.64 R26, [R1+0x45e0] ;  /* 0x0045e000011a7983 */ /* 0x000f280000100a00 */
[----:B------:R-:W5:Y:S01]  /*e8550*/  LDL.LU.64 R54, [R1+0x88b0] ;  /* 0x0088b00001367983 */ /* 0x000f620000300a00 */
[----:B0-----:R-:W-:-:S02]  /*e8560*/  IMAD.MOV.U32 R8, RZ, RZ, 0x1 ;  /* 0x00000001ff087424 */ /* 0x001fc400078e00ff */
        /* <DEDUP_REMOVED lines=29> */
.L_x_2266:
[----:B------:R-:W-:Y:S05]  /*e8740*/  BSYNC.RECONVERGENT B3 ;  /* 0x0000000000037941 */ /* 0x000fea0003800200 */
.L_x_2265:
[----:B------:R-:W2:Y:S04]  /*e8750*/  LDL.64 R26, [R1+0x7970] ;  /* 0x00797000011a7983 */ /* 0x000ea80000100a00 */
[----:B------:R-:W3:Y:S04]  /*e8760*/  LDL.64 R52, [R1+0x8328] ;  /* 0x0083280001347983 */ /* 0x000ee80000100a00 */
[----:B------:R-:W4:Y:S04]  /*e8770*/  LDL.LU.64 R12, [R1+0x88c0] ;  /* 0x0088c000010c7983 */ /* 0x000f280000300a00 */
[----:B------:R-:W5:Y:S01]  /*e8780*/  LDL.LU.64 R54, [R1+0x7dc0] ;  /* 0x007dc00001367983 */ /* 0x000f620000300a00 */
[----:B0-----:R-:W-:Y:S01]  /*e8790*/  IMAD.MOV.U32 R8, RZ, RZ, 0x1 ;  /* 0x00000001ff087424 */ /* 0x001fe200078e00ff */
[----:B--2---:R-:W-:Y:S01]  /*e87a0*/  MOV R92, R26 ;  /* 0x0000001a005c7202 */ /* 0x004fe20000000f00 */
[----:B------:R-:W-:-:S02]  /*e87b0*/  IMAD.MOV.U32 R93, RZ, RZ, R27 ;  /* 0x000000ffff5d7224 */ /* 0x000fc400078e001b */
[----:B------:R-:W2:Y:S01]  /*e87c0*/  LDL.64 R26, [R1+0x45c8] ;  /* 0x0045c800011a7983 */ /* 0x000ea20000100a00 */
[----:B---3--:R-:W0:Y:S01]  /*e87d0*/  MUFU.RCP64H R9, R53 ;  /* 0x0000003500097308 */ /* 0x008e220000001800 */
        /* <DEDUP_REMOVED lines=25> */
.L_x_2268:
[----:B------:R-:W-:Y:S05]  /*e8970*/  BSYNC.RECONVERGENT B3 ;  /* 0x0000000000037941 */ /* 0x000fea0003800200 */
.L_x_2267:
[----:B------:R-:W2:Y:S04]  /*e8980*/  LDL.64 R12, [R1+0x4598] ;  /* 0x00459800010c7983 */ /* 0x000ea80000100a00 */
[----:B------:R-:W3:Y:S04]  /*e8990*/  LDL.128 R52, [R1+0x45a0] ;  /* 0x0045a00001347983 */ /* 0x000ee80000100c00 */
[----:B------:R-:W4:Y:S04]  /*e89a0*/  LDL.64 R26, [R1+0x45b0] ;  /* 0x0045b000011a7983 */ /* 0x000f280000100a00 */
[----:B------:R-:W5:Y:S01]  /*e89b0*/  LDL.64 R92, [R1+0x7e60] ;  /* 0x007e6000015c7983 */ /* 0x000f620000100a00 */
        /* <DEDUP_REMOVED lines=14> */
[----:B-----5:R0:W-:Y:S01]  /*e8aa0*/  STL.64 [R1+0x6bf0], R92 ;  /* 0x006bf05c01007387 */ /* 0x0201e20000100a00 */
        /* <DEDUP_REMOVED lines=10> */
.L_x_2270:
[----:B------:R-:W-:Y:S05]  /*e8b50*/  BSYNC.RECONVERGENT B3 ;  /* 0x0000000000037941 */ /* 0x000fea0003800200 */
.L_x_2269:
[----:B------:R-:W2:Y:S04]  /*e8b60*/  LDL.64 R52, [R1+0x80b8] ;  /* 0x0080b80001347983 */ /* 0x000ea80000100a00 */
[----:B------:R-:W3:Y:S04]  /*e8b70*/  LDL.LU.64 R12, [R1+0x86d0] ;  /* 0x0086d000010c7983 */ /* 0x000ee80000300a00 */
        /* <DEDUP_REMOVED lines=29> */
.L_x_2272:
[----:B------:R-:W-:Y:S05]  /*e8d50*/  BSYNC.RECONVERGENT B3 ;  /* 0x0000000000037941 */ /* 0x000fea0003800200 */
.L_x_2271:
[----:B------:R-:W2:Y:S04]  /*e8d60*/  LDL.64 R12, [R1+0x7e38] ;  /* 0x007e3800010c7983 */ /* 0x000ea80000100a00 */
[----:B------:R-:W3:Y:S04]  /*e8d70*/  LDL.128 R52, [R1+0x4550] ;  /* 0x0045500001347983 */ /* 0x000ee80000100c00 */
[----:B------:R-:W4:Y:S04]  /*e8d80*/  LDL.LU.64 R30, [R1+0x7b68] ;  /* 0x007b6800011e7983 */ /* 0x000f280000300a00 */
[----:B------:R-:W4:Y:S04]  /*e8d90*/  LDL.64 R26, [R1+0x7c08] ;  /* 0x007c0800011a7983 */ /* 0x000f280000100a00 */
[----:B------:R-:W4:Y:S01]  /*e8da0*/  LDL.128 R92, [R1+0x4560] ;  /* 0x00456000015c7983 */ /* 0x000f220000100c00 */
        /* <DEDUP_REMOVED lines=30> */
.L_x_2274:
[----:B------:R-:W-:Y:S05]  /*e8f90*/  BSYNC.RECONVERGENT B3 ;  /* 0x0000000000037941 */ /* 0x000fea0003800200 */
.L_x_2273:
[----:B------:R-:W2:Y:S04]  /*e8fa0*/  LDL.128 R92, [R1+0x4530] ;  /* 0x00453000015c7983 */ /* 0x000ea80000100c00 */
[----:B------:R-:W3:Y:S04]  /*e8fb0*/  LDL.64 R26, [R1+0x7e20] ;  /* 0x007e2000011a7983 */ /* 0x000ee80000100a00 */
[----:B------:R-:W4:Y:S04]  /*e8fc0*/  LDL.LU.64 R12, [R1+0x7b60] ;  /* 0x007b6000010c7983 */ /* 0x000f280000300a00 */
[----:B------:R-:W5:Y:S01]  /*e8fd0*/  LDL.128 R112, [R1+0x4540] ;  /* 0x0045400001707983 */ /* 0x000f620000100c00 */
[----:B0-----:R-:W-:Y:S01]  /*e8fe0*/  IMAD.MOV.U32 R8, RZ, RZ, 0x1 ;  /* 0x00000001ff087424 */ /* 0x001fe200078e00ff */
[----:B------:R-:W-:Y:S01]  /*e8ff0*/  BSSY.RECONVERGENT B3, `(.L_x_2275) ;  /* 0x000001d000037945 */ /* 0x000fe20003800200 */
[----:B--2---:R-:W0:Y:S01]  /*e9000*/  MUFU.RCP64H R9, R93 ;  /* 0x0000005d00097308 */ /* 0x004e220000001800 */
[----:B---3--:R-:W-:Y:S01]  /*e9010*/  MOV R118, R26 ;  /* 0x0000001a00767202 */ /* 0x008fe20000000f00 */
[----:B------:R-:W-:Y:S01]  /*e9020*/  IMAD.MOV.U32 R119, RZ, RZ, R27 ;  /* 0x000000ffff777224 */ /* 0x000fe200078e001b */
[----:B----4-:R-:W-:-:S02]  /*e9030*/  DFMA R12, -R94, R28, R12 ;  /* 0x0000001c5e0c722b */ /* 0x010fc4000000010c */
[----:B0-----:R-:W-:-:S06]  /*e9040*/  DFMA R26, -R92, R8, 1 ;  /* 0x3ff000005c1a742b */ /* 0x001fcc0000000108 */
[----:B-----5:R-:W-:Y:S02]  /*e9050*/  DFMA R12, -R112, R2, R12 ;  /* 0x00000002700c722b */ /* 0x020fe4000000010c */
        /* <DEDUP_REMOVED lines=22> */
.L_x_2276:
[----:B------:R-:W-:Y:S05]  /*e91c0*/  BSYNC.RECONVERGENT B3 ;  /* 0x0000000000037941 */ /* 0x000fea0003800200 */
.L_x_2275:
        /* <DEDUP_REMOVED lines=29> */
.L_x_2278:
[----:B------:R-:W-:Y:S05]  /*e93a0*/  BSYNC.RECONVERGENT B3 ;  /* 0x0000000000037941 */ /* 0x000fea0003800200 */
.L_x_2277:
[----:B------:R-:W2:Y:S04]  /*e93b0*/  LDL.128 R52, [R1+0x44f0] ;  /* 0x0044f00001347983 */ /* 0x000ea80000100c00 */
[----:B------:R-:W3:Y:S01]  /*e93c0*/  LDL.128 R92, [R1+0x4500] ;  /* 0x00450000015c7983 */ /* 0x000ee20000100c00 */
[----:B------:R-:W-:Y:S01]  /*e93d0*/  IMAD.MOV.U32 R8, RZ, RZ, 0x1 ;  /* 0x00000001ff087424 */ /* 0x000fe200078e00ff */
[----:B------:R-:W-:Y:S02]  /*e93e0*/  BSSY.RECONVERGENT B3, `(.L_x_2279) ;  /* 0x0000019000037945 */ /* 0x000fe40003800200 */
[----:B------:R0:W-:Y:S01]  /*e93f0*/  STL.64 [R1+0x6bc8], R112 ;  /* 0x006bc87001007387 */ /* 0x0001e20000100a00 */
[----:B--2---:R-:W1:Y:S01]  /*e9400*/  MUFU.RCP64H R9, R55 ;  /* 0x0000003700097308 */ /* 0x004e620000001800 */
[----:B---3--:R-:W-:-:S02]  /*e9410*/  DFMA R26, -R92, R22, R168 ;  /* 0x000000165c1a722b */ /* 0x008fc400000001a8 */
[----:B-1----:R-:W-:-:S08]  /*e9420*/  DFMA R12, -R54, R8, 1 ;  /* 0x3ff00000360c742b */ /* 0x002fd00000000108 */
        /* <DEDUP_REMOVED lines=20> */
.L_x_2280:
[----:B------:R-:W-:Y:S05]  /*e9570*/  BSYNC.RECONVERGENT B3 ;  /* 0x0000000000037941 */ /* 0x000fea0003800200 */
.L_x_2279:
        /* <DEDUP_REMOVED lines=31> */
.L_x_2282:
[----:B------:R-:W-:Y:S05]  /*e9770*/  BSYNC.RECONVERGENT B3 ;  /* 0x0000000000037941 */ /* 0x000fea0003800200 */
.L_x_2281:
[----:B------:R-:W2:Y:S04]  /*e9780*/  LDL.64 R52, [R1+0x7900] ;  /* 0x0079000001347983 */ /* 0x000ea80000100a00 */
[----:B------:R-:W3:Y:S04]  /*e9790*/  LDL.LU.64 R26, [R1+0x79b0] ;  /* 0x0079b000011a7983 */ /* 0x000ee80000300a00 */
[----:B------:R-:W3:Y:S04]  /*e97a0*/  LDL.64 R12, [R1+0x7970] ;  /* 0x00797000010c7983 */ /* 0x000ee80000100a00 */
[----:B------:R-:W4:Y:S04]  /*e97b0*/  LDL.64 R30, [R1+0x7ac8] ;  /* 0x007ac800011e7983 */ /* 0x000f280000100a00 */
[----:B------:R-:W4:Y:S01]  /*e97c0*/  LDL.128 R92, [R1+0x44d0] ;  /* 0x0044d000015c7983 */ /* 0x000f220000100c00 */
[----:B--2---:R-:W-:Y:S01]  /*e97d0*/  IMAD.MOV.U32 R114, RZ, RZ, R52 ;  /* 0x000000ffff727224 */ /* 0x004fe200078e0034 */
[----:B------:R-:W-:-:S02]  /*e97e0*/  MOV R115, R53 ;  /* 0x0000003500737202 */ /* 0x000fc40000000f00 */
[----:B------:R-:W2:Y:S01]  /*e97f0*/  LDL.128 R52, [R1+0x44c0] ;  /* 0x0044c00001347983 */ /* 0x000ea20000100c00 */
[----:B0-----:R-:W-:-:S03]  /*e9800*/  IMAD.MOV.U32 R8, RZ, RZ, 0x1 ;  /* 0x00000001ff087424 */ /* 0x001fc600078e00ff */
        /* <DEDUP_REMOVED lines=26> */
.L_x_2284:
[----:B------:R-:W-:Y:S05]  /*e99b0*/  BSYNC.RECONVERGENT B3 ;  /* 0x0000000000037941 */ /* 0x000fea0003800200 */
.L_x_2283:
[----:B------:R-:W2:Y:S04]  /*e99c0*/  LDL.128 R52, [R1+0x44b0] ;  /* 0x0044b00001347983 */ /* 0x000ea80000100c00 */
[----:B------:R-:W3:Y:S01]  /*e99d0*/  LDL.64 R92, [R1+0x7b90] ;  /* 0x007b9000015c7983 */ /* 0x000ee20000100a00 */
[----:B0-----:R-:W-:Y:S01]  /*e99e0*/  MOV R8, 0x1 ;  /* 0x0000000100087802 */ /* 0x001fe20000000f00 */
[----:B------:R-:W-:Y:S01]  /*e99f0*/  BSSY.RECONVERGENT B3, `(.L_x_2285) ;  /* 0x0000016000037945 */ /* 0x000fe20003800200 */
[----:B--2---:R-:W0:Y:S04]  /*e9a00*/  MUFU.RCP64H R9, R53 ;  /* 0x0000003500097308 */ /* 0x004e280000001800 */
[----:B0-----:R-:W-:-:S08]  /*e9a10*/  DFMA R12, -R52, R8, 1 ;  /* 0x3ff00000340c742b */ /* 0x001fd00000000108 */
[----:B------:R-:W-:-:S08]  /*e9a20*/  DFMA R12, R12, R12, R12 ;  /* 0x0000000c0c0c722b */ /* 0x000fd0000000000c */
[----:B------:R-:W-:-:S08]  /*e9a30*/  DFMA R12, R8, R12, R8 ;  /* 0x0000000c080c722b */ /* 0x000fd00000000008 */
[----:B------:R-:W-:Y:S02]  /*e9a40*/  DFMA R26, -R52, R12, 1 ;  /* 0x3ff00000341a742b */ /* 0x000fe4000000010c */
[----:B------:R-:W-:-:S06]  /*e9a50*/  DFMA R8, -R54, R6, R98 ;  /* 0x000000063608722b */ /* 0x000fcc0000000162 */
        /* <DEDUP_REMOVED lines=15> */
.L_x_2286:
[----:B------:R-:W-:Y:S05]  /*e9b50*/  BSYNC.RECONVERGENT B3 ;  /* 0x0000000000037941 */ /* 0x000fea0003800200 */
.L_x_2285:
[----:B------:R-:W2:Y:S01]  /*e9b60*/  LDL.128 R52, [R1+0x44a0] ;  /* 0x0044a00001347983 */ /* 0x000ea20000100c00 */
[----:B------:R-:W-:Y:S01]  /*e9b70*/  IMAD.MOV.U32 R8, RZ, RZ, 0x1 ;  /* 0x00000001ff087424 */ /* 0x000fe200078e00ff */
[----:B------:R-:W-:Y:S02]  /*e9b80*/  BSSY.RECONVERGENT B3, `(.L_x_2287) ;  /* 0x0000016000037945 */ /* 0x000fe40003800200 */
[----:B------:R0:W-:Y:S01]  /*e9b90*/  STL.64 [R1+0x6ba8], R98 ;  /* 0x006ba86201007387 */ /* 0x0001e20000100a00 */
[----:B--2---:R-:W1:Y:S02]  /*e9ba0*/  MUFU.RCP64H R9, R53 ;  /* 0x0000003500097308 */ /* 0x004e640000001800 */
        /* <DEDUP_REMOVED lines=19> */
.L_x_2288:
[----:B------:R-:W-:Y:S05]  /*e9ce0*/  BSYNC.RECONVERGENT B3 ;  /* 0x0000000000037941 */ /* 0x000fea0003800200 */
.L_x_2287:
        /* <DEDUP_REMOVED lines=26> */
.L_x_2290:
[----:B------:R-:W-:Y:S05]  /*e9e90*/  BSYNC.RECONVERGENT B3 ;  /* 0x0000000000037941 */ /* 0x000fea0003800200 */
.L_x_2289:
        /* <DEDUP_REMOVED lines=25> */
.L_x_2292:
[----:B------:R-:W-:Y:S05]  /*ea030*/  BSYNC.RECONVERGENT B3 ;  /* 0x0000000000037941 */ /* 0x000fea0003800200 */
.L_x_2291:
[----:B------:R-:W2:Y:S04]  /*ea040*/  LDL.128 R52, [R1+0x4460] ;  /* 0x0044600001347983 */ /* 0x000ea80000100c00 */
[----:B------:R-:W3:Y:S04]  /*ea050*/  LDL.LU.64 R26, [R1+0x7b28] ;  /* 0x007b2800011a7983 */ /* 0x000ee80000300a00 */
[----:B------:R-:W3:Y:S01]  /*ea060*/  LDL.128 R92, [R1+0x4470] ;  /* 0x00447000015c7983 */ /* 0x000ee20000100c00 */
[----:B------:R-:W-:-:S03]  /*ea070*/  IMAD.MOV.U32 R8, RZ, RZ, 0x1 ;  /* 0x00000001ff087424 */ /* 0x000fc600078e00ff */
[----:B------:R0:W-:Y:S01]  /*ea080*/  STL.64 [R1+0x6b90], R118 ;  /* 0x006b907601007387 */ /* 0x0001e20000100a00 */
[----:B------:R-:W-:Y:S01]  /*ea090*/  BSSY.RECONVERGENT B3, `(.L_x_2293) ;  /* 0x0000018000037945 */ /* 0x000fe20003800200 */
[----:B--2---:R-:W1:Y:S02]  /*ea0a0*/  MUFU.RCP64H R9, R55 ;  /* 0x0000003700097308 */ /* 0x004e640000001800 */
[----:B-1----:R-:W-:-:S08]  /*ea0b0*/  DFMA R12, -R54, R8, 1 ;  /* 0x3ff00000360c742b */ /* 0x002fd00000000108 */
[----:B------:R-:W-:Y:S02]  /*ea0c0*/  DFMA R12, R12, R12, R12 ;  /* 0x0000000c0c0c722b */ /* 0x000fe4000000000c */
[----:B---3--:R-:W-:-:S06]  /*ea0d0*/  DFMA R26, -R92, R38, R26 ;  /* 0x000000265c1a722b */ /* 0x008fcc000000011a */
        /* <DEDUP_REMOVED lines=19> */
.L_x_2294:
[----:B------:R-:W-:Y:S05]  /*ea210*/  BSYNC.RECONVERGENT B3 ;  /* 0x0000000000037941 */ /* 0x000fea0003800200 */
.L_x_2293:
        /* <DEDUP_REMOVED lines=31> */
.L_x_2296:
[----:B------:R-:W-:Y:S05]  /*ea410*/  BSYNC.RECONVERGENT B3 ;  /* 0x0000000000037941 */ /* 0x000fea0003800200 */
.L_x_2295:
[----:B------:R-:W2:Y:S04]  /*ea420*/  LDL.128 R52, [R1+0x4440] ;  /* 0x0044400001347983 */ /* 0x000ea80000100c00 */
[----:B------:R-:W3:Y:S01]  /*ea430*/  LDL.64 R94, [R1+0x7b80] ;  /* 0x007b8000015e7983 */ /* 0x000ee20000100a00 */
[----:B0-----:R-:W-:Y:S01]  /*ea440*/  IMAD.MOV.U32 R8, RZ, RZ, 0x1 ;  /* 0x00000001ff087424 */ /* 0x001fe200078e00ff */
        /* <DEDUP_REMOVED lines=24> */
.L_x_2298:
[----:B------:R-:W-:Y:S05]  /*ea5d0*/  BSYNC.RECONVERGENT B3 ;  /* 0x0000000000037941 */ /* 0x000fea0003800200 */
.L_x_2297:
        /* <DEDUP_REMOVED lines=27> */
.L_x_2300:
[----:B------:R-:W-:Y:S05]  /*ea790*/  BSYNC.RECONVERGENT B3 ;  /* 0x0000000000037941 */ /* 0x000fea0003800200 */
.L_x_2299:
[----:B------:R-:W2:Y:S04]  /*ea7a0*/  LDL.128 R52, [R1+0x4420] ;  /* 0x0044200001347983 */ /* 0x000ea80000100c00 */
[----:B------:R-:W3:Y:S04]  /*ea7b0*/  LDL.64 R12, [R1+0x7dd8] ;  /* 0x007dd800010c7983 */ /* 0x000ee80000100a00 */
[----:B------:R-:W4:Y:S01]  /*ea7c0*/  LDL.LU.64 R26, [R1+0x9ac8] ;  /* 0x009ac800011a7983 */ /* 0x000f220000300a00 */
[----:B0-----:R-:W-:Y:S01]  /*ea7d0*/  IMAD.MOV.U32 R8, RZ, RZ, 0x1 ;  /* 0x00000001ff087424 */ /* 0x001fe200078e00ff */
[----:B------:R-:W-:Y:S01]  /*ea7e0*/  BSSY.RECONVERGENT B3, `(.L_x_2301) ;  /* 0x0000018000037945 */ /* 0x000fe20003800200 */
[----:B--2---:R-:W0:Y:S01]  /*ea7f0*/  MUFU.RCP64H R9, R53 ;  /* 0x0000003500097308 */ /* 0x004e220000001800 */
[----:B---3--:R-:W-:Y:S01]  /*ea800*/  MOV R88, R12 ;  /* 0x0000000c00587202 */ /* 0x008fe20000000f00 */
[----:B------:R-:W-:-:S02]  /*ea810*/  IMAD.MOV.U32 R89, RZ, RZ, R13 ;  /* 0x000000ffff597224 */ /* 0x000fc400078e000d */
[----:B0-----:R-:W-:-:S08]  /*ea820*/  DFMA R12, -R52, R8, 1 ;  /* 0x3ff00000340c742b */ /* 0x001fd00000000108 */
[----:B------:R-:W-:-:S08]  /*ea830*/  DFMA R12, R12, R12, R12 ;  /* 0x0000000c0c0c722b */ /* 0x000fd0000000000c */
        /* <DEDUP_REMOVED lines=18> */
.L_x_2302:
[----:B------:R-:W-:Y:S05]  /*ea960*/  BSYNC.RECONVERGENT B3 ;  /* 0x0000000000037941 */ /* 0x000fea0003800200 */
.L_x_2301:
[----:B------:R-:W2:Y:S04]  /*ea970*/  LDL.64 R54, [R1+0x7c70] ;  /* 0x007c700001367983 */ /* 0x000ea80000100a00 */
[----:B------:R-:W3:Y:S04]  /*ea980*/  LDL.LU.64 R90, [R1+0x81a0] ;  /* 0x0081a000015a7983 */ /* 0x000ee80000300a00 */
[----:B------:R-:W3:Y:S04]  /*ea990*/  LDL.64 R26, [R1+0x7ac8] ;  /* 0x007ac800011a7983 */ /* 0x000ee80000100a00 */
[----:B------:R-:W3:Y:S04]  /*ea9a0*/  LDL.LU.64 R12, [R1+0x7c78] ;  /* 0x007c7800010c7983 */ /* 0x000ee80000300a00 */
        /* <DEDUP_REMOVED lines=29> */
.L_x_2304:
[----:B------:R-:W-:Y:S05]  /*eab80*/  BSYNC.RECONVERGENT B3 ;  /* 0x0000000000037941 */ /* 0x000fea0003800200 */
.L_x_2303:
        /* <DEDUP_REMOVED lines=30> */
.L_x_2306:
[----:B------:R-:W-:Y:S05]  /*ead70*/  BSYNC.RECONVERGENT B3 ;  /* 0x0000000000037941 */ /* 0x000fea0003800200 */
.L_x_2305:
        /* <DEDUP_REMOVED lines=30> */
.L_x_2308:
[----:B------:R-:W-:Y:S05]  /*eaf60*/  BSYNC.RECONVERGENT B3 ;  /* 0x0000000000037941 */ /* 0x000fea0003800200 */
.L_x_2307:
[----:B------:R-:W2:Y:S04]  /*eaf70*/  LDL.128 R52, [R1+0x43d0] ;  /* 0x0043d00001347983 */ /* 0x000ea80000100c00 */
[----:B------:R-:W3:Y:S04]  /*eaf80*/  LDL.64 R12, [R1+0x79e8] ;  /* 0x0079e800010c7983 */ /* 0x000ee80000100a00 */
        /* <DEDUP_REMOVED lines=26> */
.L_x_2310:
[----:B------:R-:W-:Y:S05]  /*eb130*/  BSYNC.RECONVERGENT B3 ;  /* 0x0000000000037941 */ /* 0x000fea0003800200 */
.L_x_2309:
[----:B------:R-:W2:Y:S04]  /*eb140*/  LDL.128 R52, [R1+0x43c0] ;  /* 0x0043c00001347983 */ /* 0x000ea80000100c00 */
[----:B------:R-:W3:Y:S01]  /*eb150*/  LDL.LU.64 R26, [R1+0x7a00] ;  /* 0x007a0000011a7983 */ /* 0x000ee20000300a00 */
[----:B------:R-:W-:-:S03]  /*eb160*/  MOV R8, 0x1 ;  /* 0x0000000100087802 */ /* 0x000fc60000000f00 */
        /* <DEDUP_REMOVED lines=22> */
.L_x_2312:
[----:B------:R-:W-:Y:S05]  /*eb2d0*/  BSYNC.RECONVERGENT B3 ;  /* 0x0000000000037941 */ /* 0x000fea0003800200 */
.L_x_2311:
[----:B------:R-:W2:Y:S04]  /*eb2e0*/  LDL.128 R52, [R1+0x43b0] ;  /* 0x0043b00001347983 */ /* 0x000ea80000100c00 */
[----:B------:R-:W3:Y:S01]  /*eb2f0*/  LDL.LU.64 R88, [R1+0x7d18] ;  /* 0x007d180001587983 */ /* 0x000ee20000300a00 */
[----:B------:R-:W-:-:S03]  /*eb300*/  IMAD.MOV.U32 R8, RZ, RZ, 0x1 ;  /* 0x00000001ff087424 */ /* 0x000fc600078e00ff */
        /* <DEDUP_REMOVED lines=24> */
.L_x_2314:
[----:B------:R-:W-:Y:S05]  /*eb490*/  BSYNC.RECONVERGENT B3 ;  /* 0x0000000000037941 */ /* 0x000fea0003800200 */
.L_x_2313:
        /* <DEDUP_REMOVED lines=30> */
.L_x_2316:
[----:B------:R-:W-:Y:S05]  /*eb680*/  BSYNC.RECONVERGENT B3 ;  /* 0x0000000000037941 */ /* 0x000fea0003800200 */
.L_x_2315:
        /* <DEDUP_REMOVED lines=28> */
.L_x_2318:
[----:B------:R-:W-:Y:S05]  /*eb850*/  BSYNC.RECONVERGENT B3 ;  /* 0x0000000000037941 */ /* 0x000fea0003800200 */
.L_x_2317:
[----:B------:R-:W2:Y:S04]  /*eb860*/  LDL.128 R52, [R1+0x4370] ;  /* 0x0043700001347983 */ /* 0x000ea80000100c00 */
[----:B------:R-:W3:Y:S04]  /*eb870*/  LDL.LU.64 R94, [R1+0x7bb0] ;  /* 0x007bb000015e7983 */ /* 0x000ee80000300a00 */
[----:B------:R-:W3:Y:S04]  /*eb880*/  LDL.64 R92, [R1+0x7be0] ;  /* 0x007be000015c7983 */ /* 0x000ee80000100a00 */
[----:B------:R-:W3:Y:S01]  /*eb890*/  LDL.128 R88, [R1+0x4380] ;  /* 0x0043800001587983 */ /* 0x000ee20000100c00 */
[----:B------:R-:W-:-:S03]  /*eb8a0*/  MOV R8, 0x1 ;  /* 0x0000000100087802 */ /* 0x000fc60000000f00 */
        /* <DEDUP_REMOVED lines=25> */
.L_x_2320:
[----:B------:R-:W-:Y:S05]  /*eba40*/  BSYNC.RECONVERGENT B3 ;  /* 0x0000000000037941 */ /* 0x000fea0003800200 */
.L_x_2319:
[----:B------:R-:W2:Y:S04]  /*eba50*/  LDL.128 R88, [R1+0x4350] ;  /* 0x0043500001587983 */ /* 0x000ea80000100c00 */
[----:B------:R-:W3:Y:S04]  /*eba60*/  LDL.64 R54, [R1+0x7d90] ;  /* 0x007d900001367983 */ /* 0x000ee80000100a00 */
[----:B------:R-:W4:Y:S04]  /*eba70*/  LDL.LU.64 R12, [R1+0x7e58] ;  /* 0x007e5800010c7983 */ /* 0x000f280000300a00 */
[----:B------:R-:W4:Y:S01]  /*eba80*/  LDL.128 R92, [R1+0x4360] ;  /* 0x00436000015c7983 */ /* 0x000f220000100c00 */
[----:B0-----:R-:W-:Y:S01]  /*eba90*/  IMAD.MOV.U32 R8, RZ, RZ, 0x1 ;  /* 0x00000001ff087424 */ /* 0x001fe200078e00ff */
[----:B------:R-:W-:Y:S01]  /*ebaa0*/  BSSY.RECONVERGENT B3, `(.L_x_2321) ;  /* 0x000001c000037945 */ /* 0x000fe20003800200 */
[----:B--2---:R-:W0:Y:S01]  /*ebab0*/  MUFU.RCP64H R9, R91 ;  /* 0x0000005b00097308 */ /* 0x004e220000001800 */
[----:B---3--:R-:W-:Y:S01]  /*ebac0*/  IMAD.MOV.U32 R120, RZ, RZ, R54 ;  /* 0x000000ffff787224 */ /* 0x008fe200078e0036 */
[----:B------:R-:W-:-:S02]  /*ebad0*/  MOV R121, R55 ;  /* 0x0000003700797202 */ /* 0x000fc40000000f00 */
[----:B0-----:R-:W-:Y:S02]  /*ebae0*/  DFMA R54, -R90, R8, 1 ;  /* 0x3ff000005a36742b */ /* 0x001fe40000000108 */
[----:B----4-:R-:W-:-:S06]  /*ebaf0*/  DFMA R12, -R92, R118, R12 ;  /* 0x000000765c0c722b */ /* 0x010fcc000000010c */
        /* <DEDUP_REMOVED lines=22> */
.L_x_2322:
[----:B------:R-:W-:Y:S05]  /*ebc60*/  BSYNC.RECONVERGENT B3 ;  /* 0x0000000000037941 */ /* 0x000fea0003800200 */
.L_x_2321:
[----:B------:R-:W2:Y:S04]  /*ebc70*/  LDL.64 R52, [R1+0x7d78] ;  /* 0x007d780001347983 */ /* 0x000ea80000100a00 */
[----:B------:R-:W3:Y:S04]  /*ebc80*/  LDL.LU.64 R120, [R1+0x7e50] ;  /* 0x007e500001787983 */ /* 0x000ee80000300a00 */
[----:B0-----:R-:W3:Y:S04]  /*ebc90*/  LDL.64 R8, [R1+0x79e8] ;  /* 0x0079e80001087983 */ /* 0x001ee80000100a00 */
[----:B------:R-:W4:Y:S04]  /*ebca0*/  LDL.64 R90, [R1+0x79f8] ;  /* 0x0079f800015a7983 */ /* 0x000f280000100a00 */
[----:B------:R-:W4:Y:S04]  /*ebcb0*/  LDL.128 R92, [R1+0x4330] ;  /* 0x00433000015c7983 */ /* 0x000f280000100c00 */
[----:B------:R-:W5:Y:S01]  /*ebcc0*/  LDL.128 R124, [R1+0x4340] ;  /* 0x00434000017c7983 */ /* 0x000f620000100c00 */
[----:B--2---:R-:W-:Y:S01]  /*ebcd0*/  MOV R114, R52 ;  /* 0x0000003400727202 */ /* 0x004fe20000000f00 */
[----:B------:R-:W-:-:S02]  /*ebce0*/  IMAD.MOV.U32 R115, RZ, RZ, R53 ;  /* 0x000000ffff737224 */ /* 0x000fc400078e0035 */
[----:B------:R-:W2:Y:S01]  /*ebcf0*/  LDL.128 R52, [R1+0x4320] ;  /* 0x0043200001347983 */ /* 0x000ea20000100c00 */
[----:B------:R-:W-:-:S03]  /*ebd00*/  IMAD.MOV.U32 R12, RZ, RZ, 0x1 ;  /* 0x00000001ff0c7424 */ /* 0x000fc600078e00ff */
[----:B------:R0:W-:Y:S01]  /*ebd10*/  STL.64 [R1+0x6b18], R114 ;  /* 0x006b187201007387 */ /* 0x0001e20000100a00 */
[----:B------:R-:W-:Y:S01]  /*ebd20*/  BSSY.RECONVERGENT B3, `(.L_x_2323) ;  /* 0x000001c000037945 */ /* 0x000fe20003800200 */
[----:B--2---:R-:W1:Y:S01]  /*ebd30*/  MUFU.RCP64H R13, R53 ;  /* 0x00000035000d7308 */ /* 0x004e620000001800 */
[----:B---3--:R-:W-:-:S08]  /*ebd40*/  DFMA R8, -R54, R8, R120 ;  /* 0x000000083608722b */ /* 0x008fd00000000178 */
[----:B----4-:R-:W-:Y:S02]  /*ebd50*/  DFMA R8, -R92, R90, R8 ;  /* 0x0000005a5c08722b */ /* 0x010fe40000000108 */
[----:B-1----:R-:W-:-:S06]  /*ebd60*/  DFMA R54, -R52, R12, 1 ;  /* 0x3ff000003436742b */ /* 0x002fcc000000010c */
[----:B------:R-:W-:Y:S02]  /*ebd70*/  DFMA R8, -R94, R118, R8 ;  /* 0x000000765e08722b */ /* 0x000fe40000000108 */
[----:B------:R-:W-:-:S06]  /*ebd80*/  DFMA R54, R54, R54, R54 ;  /* 0x000000363636722b */ /* 0x000fcc0000000036 */
[----:B-----5:R-:W-:Y:S02]  /*ebd90*/  DFMA R8, -R124, R30, R8 ;  /* 0x0000001e7c08722b */ /* 0x020fe40000000108 */
        /* <DEDUP_REMOVED lines=20> */
.L_x_2324:
[----:B------:R-:W-:Y:S05]  /*ebee0*/  BSYNC.RECONVERGENT B3 ;  /* 0x0000000000037941 */ /* 0x000fea0003800200 */
.L_x_2323:
[----:B------:R-:W2:Y:S04]  /*ebef0*/  LDL.64 R52, [R1+0x7d70] ;  /* 0x007d700001347983 */ /* 0x000ea80000100a00 */
[----:B0-----:R-:W3:Y:S04]  /*ebf00*/  LDL.LU.64 R8, [R1+0x7ea8] ;  /* 0x007ea80001087983 */ /* 0x001ee80000300a00 */
[----:B------:R-:W4:Y:S04]  /*ebf10*/  LDL.64 R88, [R1+0x7940] ;  /* 0x0079400001587983 */ /* 0x000f280000100a00 */
[----:B------:R-:W5:Y:S04]  /*ebf20*/  LDL.128 R124, [R1+0x42e0] ;  /* 0x0042e000017c7983 */ /* 0x000f680000100c00 */
[----:B------:R-:W5:Y:S01]  /*ebf30*/  LDL.128 R92, [R1+0x42f0] ;  /* 0x0042f000015c7983 */ /* 0x000f620000100c00 */
[----:B--2---:R-:W-:-:S02]  /*ebf40*/  IMAD.MOV.U32 R114, RZ, RZ, R52 ;  /* 0x000000ffff727224 */ /* 0x004fc400078e0034 */
[----:B------:R-:W-:Y:S02]  /*ebf50*/  IMAD.MOV.U32 R115, RZ, RZ, R53 ;  /* 0x000000ffff737224 */ /* 0x000fe400078e0035 */
[----:B------:R-:W3:Y:S02]  /*ebf60*/  LDL.128 R52, [R1+0x42d0] ;  /* 0x0042d00001347983 */ /* 0x000ee40000100c00 */
[----:B---3--:R-:W-:-:S08]  /*ebf70*/  DFMA R8, -R52, R18, R8 ;  /* 0x000000123408722b */ /* 0x008fd00000000108 */
[----:B----4-:R-:W-:Y:S01]  /*ebf80*/  DFMA R8, -R54, R88, R8 ;  /* 0x000000583608722b */ /* 0x010fe20000000108 */
[----:B------:R-:W2:Y:S04]  /*ebf90*/  LDL.128 R52, [R1+0x42c0] ;  /* 0x0042c00001347983 */ /* 0x000ea80000100c00 */
[----:B------:R-:W3:Y:S03]  /*ebfa0*/  LDL.128 R88, [R1+0x4300] ;  /* 0x0043000001587983 */ /* 0x000ee60000100c00 */
[----:B-----5:R-:W-:-:S08]  /*ebfb0*/  DFMA R8, -R124, R72, R8 ;  /* 0x000000487c08722b */ /* 0x020fd00000000108 */
[----:B------:R-:W-:Y:S01]  /*ebfc0*/  DFMA R8, -R126, R104, R8 ;  /* 0x000000687e08722b */ /* 0x000fe20000000108 */
[----:B------:R-:W4:Y:S07]  /*ebfd0*/  LDL.128 R124, [R1+0x4310] ;  /* 0x00431000017c7983 */ /* 0x000f2e0000100c00 */
[----:B------:R-:W-:Y:S01]  /*ebfe0*/  DFMA R8, -R92, R10, R8 ;  /* 0x0000000a5c08722b */ /* 0x000fe20000000108 */
[----:B------:R-:W-:-:S07]  /*ebff0*/  MOV R12, 0x1 ;  /* 0x00000001000c7802 */ /* 0x000fce0000000f00 */
[----:B------:R-:W-:Y:S01]  /*ec000*/  DFMA R8, -R94, R172, R8 ;  /* 0x000000ac5e08722b */ /* 0x000fe20000000108 */
[----:B------:R0:W-:Y:S01]  /*ec010*/  STL.64 [R1+0x6b10], R114 ;  /* 0x006b107201007387 */ /* 0x0001e20000100a00 */
[----:B------:R-:W-:Y:S01]  /*ec020*/  BSSY.RECONVERGENT B3, `(.L_x_2325) ;  /* 0x0000018000037945 */ /* 0x000fe20003800200 */
[----:B--2---:R-:W1:Y:S05]  /*ec030*/  MUFU.RCP64H R13, R55 ;  /* 0x00000037000d7308 */ /* 0x004e6a0000001800 */
[----:B---3--:R-:W-:Y:S02]  /*ec040*/  DFMA R8, -R88, R50, R8 ;  /* 0x000000325808722b */ /* 0x008fe40000000108 */
[----:B-1----:R-:W-:-:S08]  /*ec050*/  DFMA R88, -R54, R12, 1 ;  /* 0x3ff000003658742b */ /* 0x002fd0000000010c */
[----:B------:R-:W-:Y:S02]  /*ec060*/  DFMA R88, R88, R88, R88 ;  /* 0x000000585858722b */ /* 0x000fe40000000058 */
[----:B------:R-:W-:-:S06]  /*ec070*/  DFMA R8, -R90, R188, R8 ;  /* 0x000000bc5a08722b */ /* 0x000fcc0000000108 */
[----:B------:R-:W-:Y:S02]  /*ec080*/  DFMA R12, R12, R88, R12 ;  /* 0x000000580c0c722b */ /* 0x000fe4000000000c */
[----:B----4-:R-:W-:-:S06]  /*ec090*/  DFMA R8, -R124, R128, R8 ;  /* 0x000000807c08722b */ /* 0x010fcc0000000108 */
        /* <DEDUP_REMOVED lines=16> */
.L_x_2326:
[----:B------:R-:W-:Y:S05]  /*ec1a0*/  BSYNC.RECONVERGENT B3 ;  /* 0x0000000000037941 */ /* 0x000fea0003800200 */
.L_x_2325:
[----:B------:R-:W2:Y:S04]  /*ec1b0*/  LDL.LU.64 R152, [R1+0x7700] ;  /* 0x0077000001987983 */ /* 0x000ea80000300a00 */
[----:B------:R-:W2:Y:S04]  /*ec1c0*/  LDL.64 R8, [R1+0x7b80] ;  /* 0x007b800001087983 */ /* 0x000ea80000100a00 */
[----:B------:R-:W2:Y:S04]  /*ec1d0*/  LDL.128 R124, [R1+0x41f0] ;  /* 0x0041f000017c7983 */ /* 0x000ea80000100c00 */
[----:B------:R-:W3:Y:S04]  /*ec1e0*/  LDL.64 R150, [R1+0x7b70] ;  /* 0x007b700001967983 */ /* 0x000ee80000100a00 */
[----:B------:R-:W3:Y:S04]  /*ec1f0*/  LDL.128 R88, [R1+0x4200] ;  /* 0x0042000001587983 */ /* 0x000ee80000100c00 */
[----:B------:R-:W4:Y:S04]  /*ec200*/  LDL.64 R148, [R1+0x7968] ;  /* 0x0079680001947983 */ /* 0x000f280000100a00 */
[----:B------:R-:W4:Y:S04]  /*ec210*/  LDL.128 R136, [R1+0x4210] ;  /* 0x0042100001887983 */ /* 0x000f280000100c00 */
[----:B------:R-:W5:Y:S04]  /*ec220*/  LDL.64 R142, [R1+0x7970] ;  /* 0x00797000018e7983 */ /* 0x000f680000100a00 */
[----:B------:R-:W5:Y:S04]  /*ec230*/  LDL.64 R140, [R1+0x7c38] ;  /* 0x007c3800018c7983 */ /* 0x000f680000100a00 */
[----:B------:R-:W5:Y:S04]  /*ec240*/  LDL.128 R92, [R1+0x4220] ;  /* 0x00422000015c7983 */ /* 0x000f680000100c00 */
[----:B------:R-:W5:Y:S04]  /*ec250*/  LDL.64 R146, [R1+0x7c60] ;  /* 0x007c600001927983 */ /* 0x000f680000100a00 */
[----:B------:R-:W5:Y:S04]  /*ec260*/  LDL.64 R144, [R1+0x7940] ;  /* 0x0079400001907983 */ /* 0x000f680000100a00 */
[----:B------:R-:W5:Y:S04]  /*ec270*/  LDL.64 R134, [R1+0x7b30] ;  /* 0x007b300001867983 */ /* 0x000f680000100a00 */
[----:B------:R-:W5:Y:S04]  /*ec280*/  LDL.64 R120, [R1+0x8010] ;  /* 0x0080100001787983 */ /* 0x000f680000100a00 */
[----:B------:R-:W5:Y:S04]  /*ec290*/  LDL.64 R114, [R1+0x79f0] ;  /* 0x0079f00001727983 */ /* 0x000f680000100a00 */
[----:B------:R-:W5:Y:S01]  /*ec2a0*/  LDL.64 R54, [R1+0x7988] ;  /* 0x0079880001367983 */ /* 0x000f620000100a00 */
[----:B--2---:R-:W-:-:S08]  /*ec2b0*/  DFMA R8, -R126, R8, R152 ;  /* 0x000000087e08722b */ /* 0x004fd00000000198 */
[----:B---3--:R-:W-:-:S08]  /*ec2c0*/  DFMA R8, -R88, R150, R8 ;  /* 0x000000965808722b */ /* 0x008fd00000000108 */
[----:B------:R-:W-:Y:S01]  /*ec2d0*/  DFMA R8, -R90, R112, R8 ;  /* 0x000000705a08722b */ /* 0x000fe20000000108 */
[----:B------:R-:W2:Y:S07]  /*ec2e0*/  LDL.128 R88, [R1+0x4250] ;  /* 0x0042500001587983 */ /* 0x000eae0000100c00 */
[----:B----4-:R-:W-:-:S08]  /*ec2f0*/  DFMA R8, -R136, R148, R8 ;  /* 0x000000948808722b */ /* 0x010fd00000000108 */
[----:B-----5:R-:W-:Y:S01]  /*ec300*/  DFMA R8, -R138, R142, R8 ;  /* 0x0000008e8a08722b */ /* 0x020fe20000000108 */
[----:B------:R-:W3:Y:S07]  /*ec310*/  LDL.128 R136, [R1+0x4230] ;  /* 0x0042300001887983 */ /* 0x000eee0000100c00 */
[----:B------:R-:W-:Y:S01]  /*ec320*/  DFMA R8, -R92, R140, R8 ;  /* 0x0000008c5c08722b */ /* 0x000fe20000000108 */
[----:B------:R-:W4:Y:S07]  /*ec330*/  LDL.128 R140, [R1+0x4240] ;  /* 0x00424000018c7983 */ /* 0x000f2e0000100c00 */
[----:B------:R-:W-:Y:S01]  /*ec340*/  DFMA R8, -R94, R146, R8 ;  /* 0x000000925e08722b */ /* 0x000fe20000000108 */
[----:B------:R-:W5:Y:S07]  /*ec350*/  LDL.128 R92, [R1+0x4280] ;  /* 0x00428000015c7983 */ /* 0x000f6e0000100c00 */
[----:B---3--:R-:W-:-:S08]  /*ec360*/  DFMA R8, -R136, R18, R8 ;  /* 0x000000128808722b */ /* 0x008fd00000000108 */
[----:B------:R-:W-:Y:S01]  /*ec370*/  DFMA R8, -R138, R144, R8 ;  /* 0x000000908a08722b */ /* 0x000fe20000000108 */
[----:B------:R-:W3:Y:S07]  /*ec380*/  LDL.128 R136, [R1+0x4260] ;  /* 0x0042600001887983 */ /* 0x000eee0000100c00 */
[----:B----4-:R-:W-:-:S08]  /*ec390*/  DFMA R8, -R140, R72, R8 ;  /* 0x000000488c08722b */ /* 0x010fd00000000108 */
[----:B------:R-:W-:Y:S01]  /*ec3a0*/  DFMA R8, -R142, R134, R8 ;  /* 0x000000868e08722b */ /* 0x000fe20000000108 */
[----:B------:R-:W4:Y:S07]  /*ec3b0*/  LDL.128 R140, [R1+0x4270] ;  /* 0x00427000018c7983 */ /* 0x000f2e0000100c00 */
[----:B--2---:R-:W-:-:S08]  /*ec3c0*/  DFMA R8, -R88, R120, R8 ;  /* 0x000000785808722b */ /* 0x004fd00000000108 */
[----:B------:R-:W-:Y:S01]  /*ec3d0*/  DFMA R8, -R90, R104, R8 ;  /* 0x000000685a08722b */ /* 0x000fe20000000108 */
[----:B------:R-:W2:Y:S07]  /*ec3e0*/  LDL.128 R88, [R1+0x4290] ;  /* 0x0042900001587983 */ /* 0x000eae0000100c00 */
[----:B---3--:R-:W-:-:S08]  /*ec3f0*/  DFMA R8, -R136, R10, R8 ;  /* 0x0000000a8808722b */ /* 0x008fd00000000108 */
[----:B------:R-:W-:Y:S01]  /*ec400*/  DFMA R8, -R138, R172, R8 ;  /* 0x000000ac8a08722b */ /* 0x000fe20000000108 */
[----:B------:R-:W3:Y:S07]  /*ec410*/  LDL.128 R136, [R1+0x42a0] ;  /* 0x0042a00001887983 */ /* 0x000eee0000100c00 */
[----:B----4-:R-:W-:-:S08]  /*ec420*/  DFMA R8, -R140, R114, R8 ;  /* 0x000000728c08722b */ /* 0x010fd00000000108 */
[----:B------:R-:W-:Y:S01]  /*ec430*/  DFMA R8, -R142, R50, R8 ;  /* 0x000000328e08722b */ /* 0x000fe20000000108 */
[----:B------:R-:W4:Y:S07]  /*ec440*/  LDL.128 R140, [R1+0x42b0] ;  /* 0x0042b000018c7983 */ /* 0x000f2e0000100c00 */
[----:B-----5:R-:W-:-:S08]  /*ec450*/  DFMA R8, -R92, R188, R8 ;  /* 0x000000bc5c08722b */ /* 0x020fd00000000108 */
[----:B------:R-:W-:-:S08]  /*ec460*/  DFMA R8, -R94, R128, R8 ;  /* 0x000000805e08722b */ /* 0x000fd00000000108 */
[----:B--2---:R-:W-:Y:S01]  /*ec470*/  DFMA R8, -R88, R54, R8 ;  /* 0x000000365808722b */ /* 0x004fe20000000108 */
[----:B------:R-:W0:Y:S07]  /*ec480*/  MUFU.RCP64H R13, R125 ;  /* 0x0000007d000d7308 */ /* 0x000e2e0000001800 */
[----:B------:R-:W-:Y:S01]  /*ec490*/  DFMA R8, -R90, R20, R8 ;  /* 0x000000145a08722b */ /* 0x000fe20000000108 */
[----:B------:R-:W-:-:S06]  /*ec4a0*/  IMAD.MOV.U32 R12, RZ, RZ, 0x1 ;  /* 0x00000001ff0c7424 */ /* 0x000fcc00078e00ff */
[----:B0-----:R-:W-:-:S08]  /*ec4b0*/  DFMA R54, -R124, R12, 1 ;  /* 0x3ff000007c36742b */ /* 0x001fd0000000010c */
[----:B------:R-:W-:-:S08]  /*ec4c0*/  DFMA R54, R54, R54, R54 ;  /* 0x000000363636722b */ /* 0x000fd00000000036 */
[----:B------:R-:W-:Y:S01]  /*ec4d0*/  DFMA R12, R12, R54, R12 ;  /* 0x000000360c0c722b */ /* 0x000fe2000000000c */
[----:B------:R0:W-:Y:S01]  /*ec4e0*/  STL.64 [R1+0x6b08], R234 ;  /* 0x006b08ea01007387 */ /* 0x0001e20000100a00 */
[----:B------:R-:W-:Y:S01]  /*ec4f0*/  BSSY.RECONVERGENT B3, `(.L_x_2327) ;  /* 0x0000017000037945 */ /* 0x000fe20003800200 */
[----:B---3--:R-:W-:-:S08]  /*ec500*/  DFMA R8, -R136, R6, R8 ;  /* 0x000000068808722b */ /* 0x008fd00000000108 */
[----:B------:R-:W-:-:S08]  /*ec510*/  DFMA R8, -R138, R44, R8 ;  /* 0x0000002c8a08722b */ /* 0x000fd00000000108 */
[----:B----4-:R-:W-:-:S08]  /*ec520*/  DFMA R8, -R140, R40, R8 ;  /* 0x000000288c08722b */ /* 0x010fd00000000108 */
[----:B------:R-:W-:-:S08]  /*ec530*/  DFMA R8, -R142, R32, R8 ;  /* 0x000000208e08722b */ /* 0x000fd00000000108 */
        /* <DEDUP_REMOVED lines=18> */
.L_x_2328:
[----:B------:R-:W-:Y:S05]  /*ec660*/  BSYNC.RECONVERGENT B3 ;  /* 0x0000000000037941 */ /* 0x000fea0003800200 */
.L_x_2327:
[----:B------:R-:W2:Y:S04]  /*ec670*/  LDL.128 R52, [R1+0x41d0] ;  /* 0x0041d00001347983 */ /* 0x000ea80000100c00 */
[----:B------:R-:W3:Y:S04]  /*ec680*/  LDL.64 R12, [R1+0x7d50] ;  /* 0x007d5000010c7983 */ /* 0x000ee80000100a00 */
[----:B------:R-:W4:Y:S04]  /*ec690*/  LDL.LU.64 R90, [R1+0x7ec8] ;  /* 0x007ec800015a7983 */ /* 0x000f280000300a00 */
[----:B------:R-:W5:Y:S01]  /*ec6a0*/  LDL.LU.64 R88, [R1+0x79d0] ;  /* 0x0079d00001587983 */ /* 0x000f620000300a00 */
        /* <DEDUP_REMOVED lines=28> */
.L_x_2330:
[----:B------:R-:W-:Y:S05]  /*ec870*/  BSYNC.RECONVERGENT B3 ;  /* 0x0000000000037941 */ /* 0x000fea0003800200 */
.L_x_2329:
[----:B------:R-:W2:Y:S04]  /*ec880*/  LDL.64 R52, [R1+0x7d38] ;  /* 0x007d380001347983 */ /* 0x000ea80000100a00 */
[----:B------:R-:W3:Y:S04]  /*ec890*/  LDL.LU.64 R134, [R1+0x7708] ;  /* 0x0077080001867983 */ /* 0x000ee80000300a00 */
[----:B0-----:R-:W3:Y:S04]  /*ec8a0*/  LDL.64 R8, [R1+0x79e0] ;  /* 0x0079e00001087983 */ /* 0x001ee80000100a00 */
[----:B------:R-:W4:Y:S04]  /*ec8b0*/  LDL.128 R88, [R1+0x41a0] ;  /* 0x0041a00001587983 */ /* 0x000f280000100c00 */
[----:B------:R-:W5:Y:S04]  /*ec8c0*/  LDL.64 R120, [R1+0x7900] ;  /* 0x0079000001787983 */ /* 0x000f680000100a00 */
[----:B------:R-:W5:Y:S04]  /*ec8d0*/  LDL.128 R92, [R1+0x41b0] ;  /* 0x0041b000015c7983 */ /* 0x000f680000100c00 */
[----:B------:R-:W5:Y:S01]  /*ec8e0*/  LDL.128 R124, [R1+0x41c0] ;  /* 0x0041c000017c7983 */ /* 0x000f620000100c00 */
[----:B--2---:R-:W-:Y:S01]  /*ec8f0*/  IMAD.MOV.U32 R114, RZ, RZ, R52 ;  /* 0x000000ffff727224 */ /* 0x004fe200078e0034 */
[----:B------:R-:W-:-:S02]  /*ec900*/  MOV R115, R53 ;  /* 0x0000003500737202 */ /* 0x000fc40000000f00 */
[----:B------:R-:W2:Y:S01]  /*ec910*/  LDL.128 R52, [R1+0x4190] ;  /* 0x0041900001347983 */ /* 0x000ea20000100c00 */
[----:B------:R-:W-:-:S03]  /*ec920*/  IMAD.MOV.U32 R12, RZ, RZ, 0x1 ;  /* 0x00000001ff0c7424 */ /* 0x000fc600078e00ff */
[----:B------:R0:W-:Y:S01]  /*ec930*/  STL.64 [R1+0x6af8], R114 ;  /* 0x006af87201007387 */ /* 0x0001e20000100a00 */
[----:B------:R-:W-:Y:S01]  /*ec940*/  BSSY.RECONVERGENT B3, `(.L_x_2331) ;  /* 0x000001d000037945 */ /* 0x000fe20003800200 */
[----:B--2---:R-:W1:Y:S01]  /*ec950*/  MUFU.RCP64H R13, R53 ;  /* 0x00000035000d7308 */ /* 0x004e620000001800 */
[----:B---3--:R-:W-:-:S08]  /*ec960*/  DFMA R8, -R54, R8, R134 ;  /* 0x000000083608722b */ /* 0x008fd00000000186 */
[----:B----4-:R-:W-:-:S08]  /*ec970*/  DFMA R8, -R88, R26, R8 ;  /* 0x0000001a5808722b */ /* 0x010fd00000000108 */
[----:B------:R-:W-:Y:S02]  /*ec980*/  DFMA R8, -R90, R102, R8 ;  /* 0x000000665a08722b */ /* 0x000fe40000000108 */
        /* <DEDUP_REMOVED lines=24> */
.L_x_2332:
[----:B------:R-:W-:Y:S05]  /*ecb10*/  BSYNC.RECONVERGENT B3 ;  /* 0x0000000000037941 */ /* 0x000fea0003800200 */
.L_x_2331:
[----:B------:R-:W2:Y:S04]  /*ecb20*/  LDL.128 R52, [R1+0x4170] ;  /* 0x0041700001347983 */ /* 0x000ea80000100c00 */
[----:B------:R-:W3:Y:S04]  /*ecb30*/  LDL.64 R12, [R1+0x7d20] ;  /* 0x007d2000010c7983 */ /* 0x000ee80000100a00 */
[----:B------:R-:W4:Y:S04]  /*ecb40*/  LDL.LU.64 R94, [R1+0x7710] ;  /* 0x00771000015e7983 */ /* 0x000f280000300a00 */
[----:B------:R-:W4:Y:S04]  /*ecb50*/  LDL.64 R90, [R1+0x7a20] ;  /* 0x007a2000015a7983 */ /* 0x000f280000100a00 */
[----:B------:R-:W5:Y:S01]  /*ecb60*/  LDL.LU.64 R88, [R1+0x7c80] ;  /* 0x007c800001587983 */ /* 0x000f620000300a00 */
[----:B0-----:R-:W-:Y:S01]  /*ecb70*/  IMAD.MOV.U32 R8, RZ, RZ, 0x1 ;  /* 0x00000001ff087424 */ /* 0x001fe200078e00ff */
[----:B------:R-:W-:Y:S01]  /*ecb80*/  BSSY.RECONVERGENT B3, `(.L_x_2333) ;  /* 0x000001b000037945 */ /* 0x000fe20003800200 */
[----:B--2---:R-:W0:Y:S01]  /*ecb90*/  MUFU.RCP64H R9, R53 ;  /* 0x0000003500097308 */ /* 0x004e220000001800 */
[----:B---3--:R-:W-:Y:S01]  /*ecba0*/  MOV R92, R12 ;  /* 0x0000000c005c7202 */ /* 0x008fe20000000f00 */
[----:B------:R-:W-:-:S02]  /*ecbb0*/  IMAD.MOV.U32 R93, RZ, RZ, R13 ;  /* 0x000000ffff5d7224 */ /* 0x000fc400078e000d */
        /* <DEDUP_REMOVED lines=23> */
.L_x_2334:
[----:B------:R-:W-:Y:S05]  /*ecd30*/  BSYNC.RECONVERGENT B3 ;  /* 0x0000000000037941 */ /* 0x000fea0003800200 */
.L_x_2333:
[----:B------:R-:W2:Y:S04]  /*ecd40*/  LDL.128 R52, [R1+0x4140] ;  /* 0x0041400001347983 */ /* 0x000ea80000100c00 */
[----:B------:R-:W3:Y:S04]  /*ecd50*/  LDL.64 R12, [R1+0x7d18] ;  /* 0x007d1800010c7983 */ /* 0x000ee80000100a00 */
[----:B------:R-:W4:Y:S04]  /*ecd60*/  LDL.LU.64 R92, [R1+0x7ed0] ;  /* 0x007ed000015c7983 */ /* 0x000f280000300a00 */
[----:B------:R-:W4:Y:S01]  /*ecd70*/  LDL.128 R88, [R1+0x4150] ;  /* 0x0041500001587983 */ /* 0x000f220000100c00 */
        /* <DEDUP_REMOVED lines=28> */
.L_x_2336:
[----:B------:R-:W-:Y:S05]  /*ecf40*/  BSYNC.RECONVERGENT B3 ;  /* 0x0000000000037941 */ /* 0x000fea0003800200 */
.L_x_2335:
        /* <DEDUP_REMOVED lines=31> */
.L_x_2338:
[----:B------:R-:W-:Y:S05]  /*ed140*/  BSYNC.RECONVERGENT B3 ;  /* 0x0000000000037941 */ /* 0x000fea0003800200 */
.L_x_2337:
[----:B------:R-:W2:Y:S04]  /*ed150*/  LDL.64 R52, [R1+0x7d08] ;  /* 0x007d080001347983 */ /* 0x000ea80000100a00 */
[----:B0-----:R-:W3:Y:S04]  /*ed160*/  LDL.LU.64 R8, [R1+0x7f30] ;  /* 0x007f300001087983 */ /* 0x001ee80000300a00 */
[----:B------:R-:W3:Y:S04]  /*ed170*/  LDL.128 R88, [R1+0x40d0] ;  /* 0x0040d00001587983 */ /* 0x000ee80000100c00 */
[----:B------:R-:W4:Y:S04]  /*ed180*/  LDL.128 R124, [R1+0x40e0] ;  /* 0x0040e000017c7983 */ /* 0x000f280000100c00 */
[----:B------:R-:W5:Y:S04]  /*ed190*/  LDL.64 R120, [R1+0x7908] ;  /* 0x0079080001787983 */ /* 0x000f680000100a00 */
[----:B------:R-:W5:Y:S04]  /*ed1a0*/  LDL.128 R92, [R1+0x4100] ;  /* 0x00410000015c7983 */ /* 0x000f680000100c00 */
[----:B------:R-:W5:Y:S01]  /*ed1b0*/  LDL.128 R136, [R1+0x4120] ;  /* 0x0041200001887983 */ /* 0x000f620000100c00 */
[----:B--2---:R-:W-:Y:S01]  /*ed1c0*/  MOV R114, R52 ;  /* 0x0000003400727202 */ /* 0x004fe20000000f00 */
[----:B------:R-:W-:-:S02]  /*ed1d0*/  IMAD.MOV.U32 R115, RZ, RZ, R53 ;  /* 0x000000ffff737224 */ /* 0x000fc400078e0035 */
[----:B------:R-:W5:Y:S01]  /*ed1e0*/  LDL.128 R52, [R1+0x40f0] ;  /* 0x0040f00001347983 */ /* 0x000f620000100c00 */
[----:B---3--:R-:W-:-:S08]  /*ed1f0*/  DFMA R8, -R90, R58, R8 ;  /* 0x0000003a5a08722b */ /* 0x008fd00000000108 */
[----:B----4-:R-:W-:-:S08]  /*ed200*/  DFMA R8, -R124, R132, R8 ;  /* 0x000000847c08722b */ /* 0x010fd00000000108 */
[----:B------:R-:W-:Y:S01]  /*ed210*/  DFMA R8, -R126, R14, R8 ;  /* 0x0000000e7e08722b */ /* 0x000fe20000000108 */
[----:B------:R-:W2:Y:S01]  /*ed220*/  LDL.128 R124, [R1+0x4110] ;  /* 0x00411000017c7983 */ /* 0x000ea20000100c00 */
[----:B------:R-:W0:Y:S01]  /*ed230*/  MUFU.RCP64H R13, R89 ;  /* 0x00000059000d7308 */ /* 0x000e220000001800 */
[----:B------:R-:W-:Y:S02]  /*ed240*/  IMAD.MOV.U32 R12, RZ, RZ, 0x1 ;  /* 0x00000001ff0c7424 */ /* 0x000fe400078e00ff */
[----:B------:R1:W-:Y:S01]  /*ed250*/  STL.64 [R1+0x6ad8], R114 ;  /* 0x006ad87201007387 */ /* 0x0003e20000100a00 */
[----:B------:R-:W-:Y:S02]  /*ed260*/  BSSY.RECONVERGENT B3, `(.L_x_2339) ;  /* 0x000001d000037945 */ /* 0x000fe40003800200 */
[----:B-----5:R-:W-:-:S08]  /*ed270*/  DFMA R8, -R52, R120, R8 ;  /* 0x000000783408722b */ /* 0x020fd00000000108 */
[----:B------:R-:W-:-:S08]  /*ed280*/  DFMA R8, -R54, R188, R8 ;  /* 0x000000bc3608722b */ /* 0x000fd00000000108 */
[----:B------:R-:W-:Y:S02]  /*ed290*/  DFMA R8, -R92, R48, R8 ;  /* 0x000000305c08722b */ /* 0x000fe40000000108 */
[----:B0-----:R-:W-:-:S06]  /*ed2a0*/  DFMA R52, -R88, R12, 1 ;  /* 0x3ff000005834742b */ /* 0x001fcc000000010c */
[----:B------:R-:W-:Y:S02]  /*ed2b0*/  DFMA R8, -R94, R128, R8 ;  /* 0x000000805e08722b */ /* 0x000fe40000000108 */
[----:B------:R-:W-:-:S06]  /*ed2c0*/  DFMA R52, R52, R52, R52 ;  /* 0x000000343434722b */ /* 0x000fcc0000000034 */
[----:B--2---:R-:W-:Y:S02]  /*ed2d0*/  DFMA R8, -R124, R42, R8 ;  /* 0x0000002a7c08722b */ /* 0x004fe40000000108 */
        /* <DEDUP_REMOVED lines=21> */
.L_x_2340:
[----:B------:R-:W-:Y:S05]  /*ed430*/  BSYNC.RECONVERGENT B3 ;  /* 0x0000000000037941 */ /* 0x000fea0003800200 */
.L_x_2339:
[----:B------:R-:W2:Y:S04]  /*ed440*/  LDL.64 R52, [R1+0x7d00] ;  /* 0x007d000001347983 */ /* 0x000ea80000100a00 */
[----:B------:R-:W3:Y:S04]  /*ed450*/  LDL.LU.64 R134, [R1+0x7f58] ;  /* 0x007f580001867983 */ /* 0x000ee80000300a00 */
[----:B0-----:R-:W3:Y:S04]  /*ed460*/  LDL.64 R8, [R1+0x7968] ;  /* 0x0079680001087983 */ /* 0x001ee80000100a00 */
[----:B------:R-:W3:Y:S04]  /*ed470*/  LDL.128 R124, [R1+0x40a0] ;  /* 0x0040a000017c7983 */ /* 0x000ee80000100c00 */
[----:B------:R-:W4:Y:S04]  /*ed480*/  LDL.64 R114, [R1+0x7948] ;  /* 0x0079480001727983 */ /* 0x000f280000100a00 */
[----:B------:R-:W5:Y:S04]  /*ed490*/  LDL.128 R88, [R1+0x40b0] ;  /* 0x0040b00001587983 */ /* 0x000f680000100c00 */
[----:B------:R-:W5:Y:S01]  /*ed4a0*/  LDL.128 R92, [R1+0x40c0] ;  /* 0x0040c000015c7983 */ /* 0x000f620000100c00 */
[----:B--2---:R-:W-:-:S02]  /*ed4b0*/  IMAD.MOV.U32 R120, RZ, RZ, R52 ;  /* 0x000000ffff787224 */ /* 0x004fc400078e0034 */
[----:B------:R-:W-:Y:S02]  /*ed4c0*/  IMAD.MOV.U32 R121, RZ, RZ, R53 ;  /* 0x000000ffff797224 */ /* 0x000fe400078e0035 */
[----:B------:R-:W2:Y:S01]  /*ed4d0*/  LDL.128 R52, [R1+0x4090] ;  /* 0x0040900001347983 */ /* 0x000ea20000100c00 */
[----:B---3--:R-:W-:Y:S01]  /*ed4e0*/  DFMA R8, -R124, R8, R134 ;  /* 0x000000087c08722b */ /* 0x008fe20000000186 */
[----:B------:R-:W-:-:S07]  /*ed4f0*/  MOV R12, 0x1 ;  /* 0x00000001000c7802 */ /* 0x000fce0000000f00 */
[----:B----4-:R-:W-:-:S08]  /*ed500*/  DFMA R8, -R126, R114, R8 ;  /* 0x000000727e08722b */ /* 0x010fd00000000108 */
[----:B-----5:R-:W-:-:S08]  /*ed510*/  DFMA R8, -R88, R2, R8 ;  /* 0x000000025808722b */ /* 0x020fd00000000108 */
[----:B------:R-:W-:-:S08]  /*ed520*/  DFMA R8, -R90, R42, R8 ;  /* 0x0000002a5a08722b */ /* 0x000fd00000000108 */
[----:B------:R-:W-:-:S08]  /*ed530*/  DFMA R8, -R92, R4, R8 ;  /* 0x000000045c08722b */ /* 0x000fd00000000108 */
[----:B------:R-:W-:Y:S01]  /*ed540*/  DFMA R8, -R94, R64, R8 ;  /* 0x000000405e08722b */ /* 0x000fe20000000108 */
[----:B------:R0:W-:Y:S09]  /*ed550*/  STL.64 [R1+0x6ad0], R120 ;  /* 0x006ad07801007387 */ /* 0x0001f20000100a00 */
[----:B------:R-:W-:Y:S01]  /*ed560*/  FSETP.GEU.AND P2, PT, |R9|, 6.5827683646048100446e-37, PT ;  /* 0x036000000900780b */ /* 0x000fe20003f4e200 */
[----:B------:R-:W-:Y:S01]  /*ed570*/  BSSY.RECONVERGENT B3, `(.L_x_2341) ;  /* 0x0000015000037945 */ /* 0x000fe20003800200 */
[----:B--2---:R-:W1:Y:S02]  /*ed580*/  MUFU.RCP64H R13, R55 ;  /* 0x00000037000d7308 */ /* 0x004e640000001800 */
[----:B-1----:R-:W-:-:S08]  /*ed590*/  DFMA R88, -R54, R12, 1 ;  /* 0x3ff000003658742b */ /* 0x002fd0000000010c */
        /* <DEDUP_REMOVED lines=18> */
.L_x_2342:
[----:B------:R-:W-:Y:S05]  /*ed6c0*/  BSYNC.RECONVERGENT B3 ;  /* 0x0000000000037941 */ /* 0x000fea0003800200 */
.L_x_2341:
[----:B------:R-:W2:Y:S04]  /*ed6d0*/  LDL.64 R88, [R1+0x7cf0] ;  /* 0x007cf00001587983 */ /* 0x000ea80000100a00 */
[----:B0-----:R-:W3:Y:S04]  /*ed6e0*/  LDL.LU.64 R8, [R1+0x7f50] ;  /* 0x007f500001087983 */ /* 0x001ee80000300a00 */
[----:B------:R-:W3:Y:S04]  /*ed6f0*/  LDL.128 R92, [R1+0x4020] ;  /* 0x00402000015c7983 */ /* 0x000ee80000100c00 */
[----:B------:R-:W4:Y:S04]  /*ed700*/  LDL.64 R54, [R1+0x7980] ;  /* 0x0079800001367983 */ /* 0x000f280000100a00 */
[----:B------:R-:W4:Y:S04]  /*ed710*/  LDL.128 R124, [R1+0x4030] ;  /* 0x00403000017c7983 */ /* 0x000f280000100c00 */
[----:B------:R-:W5:Y:S04]  /*ed720*/  LDL.128 R136, [R1+0x4040] ;  /* 0x0040400001887983 */ /* 0x000f680000100c00 */
[----:B------:R-:W5:Y:S01]  /*ed730*/  LDL.128 R140, [R1+0x4080] ;  /* 0x00408000018c7983 */ /* 0x000f620000100c00 */
[----:B--2---:R-:W-:Y:S01]  /*ed740*/  IMAD.MOV.U32 R114, RZ, RZ, R88 ;  /* 0x000000ffff727224 */ /* 0x004fe200078e0058 */
[----:B------:R-:W-:-:S02]  /*ed750*/  MOV R115, R89 ;  /* 0x0000005900737202 */ /* 0x000fc40000000f00 */
[----:B------:R-:W2:Y:S01]  /*ed760*/  LDL.128 R88, [R1+0x4050] ;  /* 0x0040500001587983 */ /* 0x000ea20000100c00 */
[----:B---3--:R-:W-:-:S08]  /*ed770*/  DFMA R8, -R94, R60, R8 ;  /* 0x0000003c5e08722b */ /* 0x008fd00000000108 */
[----:B----4-:R-:W-:-:S08]  /*ed780*/  DFMA R8, -R124, R54, R8 ;  /* 0x000000367c08722b */ /* 0x010fd00000000108 */
[----:B------:R-:W-:Y:S01]  /*ed790*/  DFMA R8, -R126, R62, R8 ;  /* 0x0000003e7e08722b */ /* 0x000fe20000000108 */
[----:B------:R-:W3:Y:S07]  /*ed7a0*/  LDL.128 R124, [R1+0x4060] ;  /* 0x00406000017c7983 */ /* 0x000eee0000100c00 */
[----:B-----5:R-:W-:-:S08]  /*ed7b0*/  DFMA R8, -R136, R28, R8 ;  /* 0x0000001c8808722b */ /* 0x020fd00000000108 */
[----:B------:R-:W-:Y:S01]  /*ed7c0*/  DFMA R8, -R138, R16, R8 ;  /* 0x000000108a08722b */ /* 0x000fe20000000108 */
[----:B------:R-:W4:Y:S01]  /*ed7d0*/  LDL.128 R136, [R1+0x4070] ;  /* 0x0040700001887983 */ /* 0x000f220000100c00 */
[----:B------:R-:W0:Y:S01]  /*ed7e0*/  MUFU.RCP64H R13, R93 ;  /* 0x0000005d000d7308 */ /* 0x000e220000001800 */
[----:B------:R-:W-:-:S06]  /*ed7f0*/  IMAD.MOV.U32 R12, RZ, RZ, 0x1 ;  /* 0x00000001ff0c7424 */ /* 0x000fcc00078e00ff */
[----:B0-----:R-:W-:-:S08]  /*ed800*/  DFMA R54, -R92, R12, 1 ;  /* 0x3ff000005c36742b */ /* 0x001fd0000000010c */
[----:B------:R-:W-:-:S08]  /*ed810*/  DFMA R54, R54, R54, R54 ;  /* 0x000000363636722b */ /* 0x000fd00000000036 */
[----:B------:R-:W-:Y:S01]  /*ed820*/  DFMA R12, R12, R54, R12 ;  /* 0x000000360c0c722b */ /* 0x000fe2000000000c */
[----:B------:R0:W-:Y:S01]  /*ed830*/  STL.64 [R1+0x6ac8], R114 ;  /* 0x006ac87201007387 */ /* 0x0001e20000100a00 */
[----:B------:R-:W-:Y:S01]  /*ed840*/  BSSY.RECONVERGENT B3, `(.L_x_2343) ;  /* 0x000001b000037945 */ /* 0x000fe20003800200 */
[----:B--2---:R-:W-:-:S08]  /*ed850*/  DFMA R8, -R88, R116, R8 ;  /* 0x000000745808722b */ /* 0x004fd00000000108 */
[----:B------:R-:W-:-:S08]  /*ed860*/  DFMA R8, -R90, R46, R8 ;  /* 0x0000002e5a08722b */ /* 0x000fd00000000108 */
[----:B---3--:R-:W-:-:S08]  /*ed870*/  DFMA R8, -R124, R42, R8 ;  /* 0x0000002a7c08722b */ /* 0x008fd00000000108 */
[----:B------:R-:W-:-:S08]  /*ed880*/  DFMA R8, -R126, R4, R8 ;  /* 0x000000047e08722b */ /* 0x000fd00000000108 */
[----:B----4-:R-:W-:-:S08]  /*ed890*/  DFMA R8, -R136, R64, R8 ;  /* 0x000000408808722b */ /* 0x010fd00000000108 */
[----:B------:R-:W-:-:S08]  /*ed8a0*/  DFMA R8, -R138, R66, R8 ;  /* 0x000000428a08722b */ /* 0x000fd00000000108 */
[----:B------:R-:W-:-:S08]  /*ed8b0*/  DFMA R8, -R140, R74, R8 ;  /* 0x0000004a8c08722b */ /* 0x000fd00000000108 */
        /* <DEDUP_REMOVED lines=19> */
.L_x_2344:
[----:B------:R-:W-:Y:S05]  /*ed9f0*/  BSYNC.RECONVERGENT B3 ;  /* 0x0000000000037941 */ /* 0x000fea0003800200 */
.L_x_2343:
[----:B------:R-:W2:Y:S04]  /*eda00*/  LDL.64 R52, [R1+0x7ce8] ;  /* 0x007ce80001347983 */ /* 0x000ea80000100a00 */
[----:B------:R-:W3:Y:S04]  /*eda10*/  LDL.LU.64 R134, [R1+0x7f98] ;  /* 0x007f980001867983 */ /* 0x000ee80000300a00 */
[----:B0-----:R-:W3:Y:S04]  /*eda20*/  LDL.64 R8, [R1+0x7b10] ;  /* 0x007b100001087983 */ /* 0x001ee80000100a00 */
[----:B------:R-:W4:Y:S04]  /*eda30*/  LDL.128 R88, [R1+0x3ff0] ;  /* 0x003ff00001587983 */ /* 0x000f280000100c00 */
[----:B------:R-:W5:Y:S04]  /*eda40*/  LDL.64 R114, [R1+0x7988] ;  /* 0x0079880001727983 */ /* 0x000f680000100a00 */
[----:B------:R-:W5:Y:S04]  /*eda50*/  LDL.128 R92, [R1+0x4000] ;  /* 0x00400000015c7983 */ /* 0x000f680000100c00 */
        /* <DEDUP_REMOVED lines=9> */
[----:B----4-:R-:W-:-:S08]  /*edaf0*/  DFMA R8, -R88, R2, R8 ;  /* 0x000000025808722b */ /* 0x010fd00000000108 */
[----:B-----5:R-:W-:Y:S02]  /*edb00*/  DFMA R8, -R90, R114, R8 ;  /* 0x000000725a08722b */ /* 0x020fe40000000108 */
[----:B-1----:R-:W-:-:S06]  /*edb10*/  DFMA R54, -R52, R12, 1 ;  /* 0x3ff000003436742b */ /* 0x002fcc000000010c */
[----:B------:R-:W-:Y:S02]  /*edb20*/  DFMA R8, -R92, R42, R8 ;  /* 0x0000002a5c08722b */ /* 0x000fe40000000108 */
        /* <DEDUP_REMOVED lines=22> */
.L_x_2346:
[----:B------:R-:W-:Y:S05]  /*edc90*/  BSYNC.RECONVERGENT B3 ;  /* 0x0000000000037941 */ /* 0x000fea0003800200 */
.L_x_2345:
[----:B------:R-:W2:Y:S04]  /*edca0*/  LDL.64 R52, [R1+0x7ce0] ;  /* 0x007ce00001347983 */ /* 0x000ea80000100a00 */
[----:B0-----:R-:W3:Y:S04]  /*edcb0*/  LDL.LU.64 R8, [R1+0x7f90] ;  /* 0x007f900001087983 */ /* 0x001ee80000300a00 */
[----:B------:R-:W3:Y:S04]  /*edcc0*/  LDL.128 R88, [R1+0x3f60] ;  /* 0x003f600001587983 */ /* 0x000ee80000100c00 */
[----:B------:R-:W4:Y:S04]  /*edcd0*/  LDL.64 R134, [R1+0x7900] ;  /* 0x0079000001867983 */ /* 0x000f280000100a00 */
[----:B------:R-:W5:Y:S04]  /*edce0*/  LDL.128 R92, [R1+0x3f80] ;  /* 0x003f8000015c7983 */ /* 0x000f680000100c00 */
[----:B------:R-:W5:Y:S04]  /*edcf0*/  LDL.128 R124, [R1+0x3f90] ;  /* 0x003f9000017c7983 */ /* 0x000f680000100c00 */
[----:B------:R-:W5:Y:S01]  /*edd00*/  LDL.64 R114, [R1+0x7960] ;  /* 0x0079600001727983 */ /* 0x000f620000100a00 */
[----:B--2---:R-:W-:-:S02]  /*edd10*/  IMAD.MOV.U32 R120, RZ, RZ, R52 ;  /* 0x000000ffff787224 */ /* 0x004fc400078e0034 */
[----:B------:R-:W-:Y:S02]  /*edd20*/  IMAD.MOV.U32 R121, RZ, RZ, R53 ;  /* 0x000000ffff797224 */ /* 0x000fe400078e0035 */
[----:B------:R-:W2:Y:S01]  /*edd30*/  LDL.128 R52, [R1+0x3f70] ;  /* 0x003f700001347983 */ /* 0x000ea20000100c00 */
[----:B---3--:R-:W-:-:S08]  /*edd40*/  DFMA R8, -R88, R96, R8 ;  /* 0x000000605808722b */ /* 0x008fd00000000108 */
[----:B----4-:R-:W-:Y:S01]  /*edd50*/  DFMA R8, -R90, R134, R8 ;  /* 0x000000865a08722b */ /* 0x010fe20000000108 */
[----:B------:R-:W3:Y:S07]  /*edd60*/  LDL.128 R88, [R1+0x3fa0] ;  /* 0x003fa00001587983 */ /* 0x000eee0000100c00 */
[----:B--2---:R-:W-:-:S08]  /*edd70*/  DFMA R8, -R52, R70, R8 ;  /* 0x000000463408722b */ /* 0x004fd00000000108 */
[----:B------:R-:W-:Y:S01]  /*edd80*/  DFMA R8, -R54, R60, R8 ;  /* 0x0000003c3608722b */ /* 0x000fe20000000108 */
[----:B------:R-:W2:Y:S07]  /*edd90*/  LDL.128 R52, [R1+0x3f50] ;  /* 0x003f500001347983 */ /* 0x000eae0000100c00 */
[----:B-----5:R-:W-:-:S08]  /*edda0*/  DFMA R8, -R92, R16, R8 ;  /* 0x000000105c08722b */ /* 0x020fd00000000108 */
[----:B------:R-:W-:Y:S01]  /*eddb0*/  DFMA R8, -R94, R190, R8 ;  /* 0x000000be5e08722b */ /* 0x000fe20000000108 */
[----:B------:R-:W4:Y:S07]  /*eddc0*/  LDL.128 R92, [R1+0x3fc0] ;  /* 0x003fc000015c7983 */ /* 0x000f2e0000100c00 */
[----:B------:R-:W-:-:S08]  /*eddd0*/  DFMA R8, -R124, R116, R8 ;  /* 0x000000747c08722b */ /* 0x000fd00000000108 */
[----:B------:R-:W-:Y:S01]  /*edde0*/  DFMA R8, -R126, R114, R8 ;  /* 0x000000727e08722b */ /* 0x000fe20000000108 */
[----:B------:R-:W5:Y:S07]  /*eddf0*/  LDL.128 R124, [R1+0x3fb0] ;  /* 0x003fb000017c7983 */ /* 0x000f6e0000100c00 */
[----:B---3--:R-:W-:-:S08]  /*ede00*/  DFMA R8, -R88, R2, R8 ;  /* 0x000000025808722b */ /* 0x008fd00000000108 */
[----:B------:R-:W-:Y:S01]  /*ede10*/  DFMA R8, -R90, R46, R8 ;  /* 0x0000002e5a08722b */ /* 0x000fe20000000108 */
[----:B------:R-:W3:Y:S01]  /*ede20*/  LDL.128 R88, [R1+0x3fd0] ;  /* 0x003fd00001587983 */ /* 0x000ee20000100c00 */
[----:B------:R-:W-:-:S03]  /*ede30*/  MOV R12, 0x1 ;  /* 0x00000001000c7802 */ /* 0x000fc60000000f00 */
[----:B------:R0:W-:Y:S01]  /*ede40*/  STL.64 [R1+0x6ab8], R120 ;  /* 0x006ab87801007387 */ /* 0x0001e20000100a00 */
[----:B------:R-:W-:Y:S01]  /*ede50*/  BSSY.RECONVERGENT B3, `(.L_x_2347) ;  /* 0x000001c000037945 */ /* 0x000fe20003800200 */
[----:B--2---:R-:W1:Y:S01]  /*ede60*/  MUFU.RCP64H R13, R55 ;  /* 0x00000037000d7308 */ /* 0x004e620000001800 */
[----:B-----5:R-:W-:-:S08]  /*ede70*/  DFMA R8, -R124, R20, R8 ;  /* 0x000000147c08722b */ /* 0x020fd00000000108 */
[----:B------:R-:W-:-:S08]  /*ede80*/  DFMA R8, -R126, R6, R8 ;  /* 0x000000067e08722b */ /* 0x000fd00000000108 */
[----:B----4-:R-:W-:Y:S02]  /*ede90*/  DFMA R8, -R92, R64, R8 ;  /* 0x000000405c08722b */ /* 0x010fe40000000108 */
[----:B-1----:R-:W-:-:S08]  /*edea0*/  DFMA R92, -R54, R12, 1 ;  /* 0x3ff00000365c742b */ /* 0x002fd0000000010c */
[----:B------:R-:W-:Y:S02]  /*edeb0*/  DFMA R92, R92, R92, R92 ;  /* 0x0000005c5c5c722b */ /* 0x000fe4000000005c */
[----:B------:R-:W-:-:S06]  /*edec0*/  DFMA R8, -R94, R38, R8 ;  /* 0x000000265e08722b */ /* 0x000fcc0000000108 */
        /* <DEDUP_REMOVED lines=20> */
.L_x_2348:
[----:B------:R-:W-:Y:S05]  /*ee010*/  BSYNC.RECONVERGENT B3 ;  /* 0x0000000000037941 */ /* 0x000fea0003800200 */
.L_x_2347:
        /* <DEDUP_REMOVED lines=10> */
[----:B---3--:R-:W-:Y:S01]  /*ee0c0*/  DFMA R8, -R94, R16, R8 ;  /* 0x000000105e08722b */ /* 0x008fe20000000108 */
[----:B------:R-:W0:Y:S01]  /*ee0d0*/  MUFU.RCP64H R13, R93 ;  /* 0x0000005d000d7308 */ /* 0x000e220000001800 */
[----:B------:R-:W-:Y:S01]  /*ee0e0*/  IMAD.MOV.U32 R12, RZ, RZ, 0x1 ;  /* 0x00000001ff0c7424 */ /* 0x000fe200078e00ff */
[----:B------:R1:W-:Y:S01]  /*ee0f0*/  STL.64 [R1+0x6ab0], R114 ;  /* 0x006ab07201007387 */ /* 0x0003e20000100a00 */
[----:B------:R-:W-:Y:S04]  /*ee100*/  BSSY.RECONVERGENT B3, `(.L_x_2349) ;  /* 0x000001e000037945 */ /* 0x000fe80003800200 */
[----:B--2---:R-:W-:-:S08]  /*ee110*/  DFMA R8, -R88, R190, R8 ;  /* 0x000000be5808722b */ /* 0x004fd00000000108 */
[----:B------:R-:W-:-:S08]  /*ee120*/  DFMA R8, -R90, R116, R8 ;  /* 0x000000745a08722b */ /* 0x000fd00000000108 */
[----:B----4-:R-:W-:-:S08]  /*ee130*/  DFMA R8, -R124, R54, R8 ;  /* 0x000000367c08722b */ /* 0x010fd00000000108 */
[----:B------:R-:W-:-:S08]  /*ee140*/  DFMA R8, -R126, R46, R8 ;  /* 0x0000002e7e08722b */ /* 0x000fd00000000108 */
[----:B-----5:R-:W-:Y:S02]  /*ee150*/  DFMA R8, -R136, R20, R8 ;  /* 0x000000148808722b */ /* 0x020fe40000000108 */
[----:B0-----:R-:W-:-:S06]  /*ee160*/  DFMA R54, -R92, R12, 1 ;  /* 0x3ff000005c36742b */ /* 0x001fcc000000010c */
[----:B------:R-:W-:Y:S02]  /*ee170*/  DFMA R8, -R138, R64, R8 ;  /* 0x000000408a08722b */ /* 0x000fe40000000108 */
[----:B------:R-:W-:-:S06]  /*ee180*/  DFMA R54, R54, R54, R54 ;  /* 0x000000363636722b */ /* 0x000fcc0000000036 */
[----:B------:R-:W-:Y:S02]  /*ee190*/  DFMA R8, -R140, R38, R8 ;  /* 0x000000268c08722b */ /* 0x000fe40000000108 */
[----:B------:R-:W-:-:S06]  /*ee1a0*/  DFMA R12, R12, R54, R12 ;  /* 0x000000360c0c722b */ /* 0x000fcc000000000c */
        /* <DEDUP_REMOVED lines=17> */
[----:B------:R-:W-:-:S05]  /*ee2c0*/  IMAD.MOV.U32 R9, RZ, RZ, R13 ;  /* 0x000000ffff097224 */ /* 0x000fca00078e000d */
[----:B------:R0:W-:Y:S02]  /*ee2d0*/  STL.64 [R1+0x7c80], R8 ;  /* 0x007c800801007387 */ /* 0x0001e40000100a00 */
.L_x_2350:
[----:B------:R-:W-:Y:S05]  /*ee2e0*/  BSYNC.RECONVERGENT B3 ;  /* 0x0000000000037941 */ /* 0x000fea0003800200 */
.L_x_2349:
[----:B------:R-:W2:Y:S04]  /*ee2f0*/  LDL.64 R52, [R1+0x7c80] ;  /* 0x007c800001347983 */ /* 0x000ea80000100a00 */
[----:B0-----:R-:W3:Y:S04]  /*ee300*/  LDL.LU.64 R8, [R1+0x8000] ;  /* 0x0080000001087983 */ /* 0x001ee80000300a00 */
[----:B------:R-:W3:Y:S04]  /*ee310*/  LDL.128 R92, [R1+0x3de0] ;  /* 0x003de000015c7983 */ /* 0x000ee80000100c00 */
[----:B------:R-:W4:Y:S04]  /*ee320*/  LDL.64 R144, [R1+0x7900] ;  /* 0x0079000001907983 */ /* 0x000f280000100a00 */
[----:B------:R-:W5:Y:S04]  /*ee330*/  LDL.64 R114, [R1+0x7968] ;  /* 0x0079680001727983 */ /* 0x000f680000100a00 */
[----:B------:R-:W5:Y:S04]  /*ee340*/  LDL.128 R124, [R1+0x3df0] ;  /* 0x003df000017c7983 */ /* 0x000f680000100c00 */
[----:B------:R-:W5:Y:S04]  /*ee350*/  LDL.128 R88, [R1+0x3e00] ;  /* 0x003e000001587983 */ /* 0x000f680000100c00 */
[----:B------:R-:W5:Y:S04]  /*ee360*/  LDL.64 R142, [R1+0x7980] ;  /* 0x00798000018e7983 */ /* 0x000f680000100a00 */
[----:B------:R-:W5:Y:S04]  /*ee370*/  LDL.64 R140, [R1+0x7b10] ;  /* 0x007b1000018c7983 */ /* 0x000f680000100a00 */
[----:B------:R-:W5:Y:S04]  /*ee380*/  LDL.64 R138, [R1+0x7948] ;  /* 0x00794800018a7983 */ /* 0x000f680000100a00 */
[----:B------:R-:W5:Y:S04]  /*ee390*/  LDL.64 R136, [R1+0x7908] ;  /* 0x0079080001887983 */ /* 0x000f680000100a00 */
[----:B------:R-:W5:Y:S01]  /*ee3a0*/  LDL.64 R134, [R1+0x7960] ;  /* 0x0079600001867983 */ /* 0x000f620000100a00 */
[----:B--2---:R-:W-:Y:S01]  /*ee3b0*/  MOV R120, R52 ;  /* 0x0000003400787202 */ /* 0x004fe20000000f00 */
[----:B------:R-:W-:-:S02]  /*ee3c0*/  IMAD.MOV.U32 R121, RZ, RZ, R53 ;  /* 0x000000ffff797224 */ /* 0x000fc400078e0035 */
[----:B------:R-:W2:Y:S01]  /*ee3d0*/  LDL.128 R52, [R1+0x3e10] ;  /* 0x003e100001347983 */ /* 0x000ea20000100c00 */
[----:B---3--:R-:W-:-:S08]  /*ee3e0*/  DFMA R8, -R92, R96, R8 ;  /* 0x000000605c08722b */ /* 0x008fd00000000108 */
[----:B----4-:R-:W-:Y:S01]  /*ee3f0*/  DFMA R8, -R94, R144, R8 ;  /* 0x000000905e08722b */ /* 0x010fe20000000108 */
[----:B------:R-:W3:Y:S07]  /*ee400*/  LDL.128 R92, [R1+0x3e20] ;  /* 0x003e2000015c7983 */ /* 0x000eee0000100c00 */
[----:B-----5:R-:W-:Y:S01]  /*ee410*/  DFMA R8, -R124, R114, R8 ;  /* 0x000000727c08722b */ /* 0x020fe20000000108 */
[----:B------:R-:W4:Y:S07]  /*ee420*/  LDL.64 R114, [R1+0x7988] ;  /* 0x0079880001727983 */ /* 0x000f2e0000100a00 */
[----:B------:R-:W-:Y:S01]  /*ee430*/  DFMA R8, -R126, R70, R8 ;  /* 0x000000467e08722b */ /* 0x000fe20000000108 */
[----:B------:R-:W5:Y:S07]  /*ee440*/  LDL.128 R124, [R1+0x3e30] ;  /* 0x003e3000017c7983 */ /* 0x000f6e0000100c00 */
[----:B------:R-:W-:-:S08]  /*ee450*/  DFMA R8, -R88, R60, R8 ;  /* 0x0000003c5808722b */ /* 0x000fd00000000108 */
        /* <DEDUP_REMOVED lines=8> */
[----:B-----5:R-:W-:-:S08]  /*ee4e0*/  DFMA R8, -R124, R58, R8 ;  /* 0x0000003a7c08722b */ /* 0x020fd00000000108 */
[----:B------:R-:W-:Y:S01]  /*ee4f0*/  DFMA R8, -R126, R16, R8 ;  /* 0x000000107e08722b */ /* 0x000fe20000000108 */
[----:B------:R-:W5:Y:S07]  /*ee500*/  LDL.128 R124, [R1+0x3e70] ;  /* 0x003e7000017c7983 */ /* 0x000f6e0000100c00 */
        /* <DEDUP_REMOVED lines=26> */
[----:B------:R-:W4:Y:S01]  /*ee6b0*/  LDL.128 R88, [R1+0x3ef0] ;  /* 0x003ef00001587983 */ /* 0x000f220000100c00 */
[----:B------:R-:W-:-:S03]  /*ee6c0*/  IMAD.MOV.U32 R12, RZ, RZ, 0x1 ;  /* 0x00000001ff0c7424 */ /* 0x000fc600078e00ff */
[----:B------:R0:W-:Y:S01]  /*ee6d0*/  STL.64 [R1+0x6aa8], R120 ;  /* 0x006aa87801007387 */ /* 0x0001e20000100a00 */
[----:B------:R-:W-:Y:S01]  /*ee6e0*/  BSSY.RECONVERGENT B3, `(.L_x_2351) ;  /* 0x000001c000037945 */ /* 0x000fe20003800200 */
[----:B--2---:R-:W1:Y:S01]  /*ee6f0*/  MUFU.RCP64H R13, R55 ;  /* 0x00000037000d7308 */ /* 0x004e620000001800 */
[----:B-----5:R-:W-:-:S08]  /*ee700*/  DFMA R8, -R124, R38, R8 ;  /* 0x000000267c08722b */ /* 0x020fd00000000108 */
[----:B------:R-:W-:-:S08]  /*ee710*/  DFMA R8, -R126, R34, R8 ;  /* 0x000000227e08722b */ /* 0x000fd00000000108 */
        /* <DEDUP_REMOVED lines=24> */
.L_x_2352:
[----:B------:R-:W-:Y:S05]  /*ee8a0*/  BSYNC.RECONVERGENT B3 ;  /* 0x0000000000037941 */ /* 0x000fea0003800200 */
.L_x_2351:
        /* <DEDUP_REMOVED lines=31> */
.L_x_2354:
[----:B------:R-:W-:Y:S05]  /*eeaa0*/  BSYNC.RECONVERGENT B3 ;  /* 0x0000000000037941 */ /* 0x000fea0003800200 */
.L_x_2353:
        /* <DEDUP_REMOVED lines=32> */
.L_x_2356:
[----:B------:R-:W-:Y:S05]  /*eecb0*/  BSYNC.RECONVERGENT B3 ;  /* 0x0000000000037941 */ /* 0x000fea0003800200 */
.L_x_2355:
[----:B------:R-:W2:Y:S01]  /*eecc0*/  LDL.64 R90, [R1+0x7c40] ;  /* 0x007c4000015a7983 */ /* 0x000ea20000100a00 */
[----:B0-----:R-:W0:Y:S01]  /*eecd0*/  MUFU.RCP64H R9, R53 ;  /* 0x0000003500097308 */ /* 0x001e220000001800 */
        /* <DEDUP_REMOVED lines=13> */
[----:B------:R-:W-:Y:S01]  /*eedb0*/  FSETP.GT.AND P1, PT, |R0|, 1.469367938527859385e-39, PT ;  /* 0x001000000000780b */ /* 0x000fe20003f24200 */
[----:B--2---:R0:W-:-:S12]  /*eedc0*/  STL.64 [R1+0x6a90], R90 ;  /* 0x006a905a01007387 */ /* 0x0041d80000100a00 */
        /* <DEDUP_REMOVED lines=8> */
[----:B------:R-:W-:-:S05]  /*eee50*/  MOV R9, R13 ;  /* 0x0000000d00097202 */ /* 0x000fca0000000f00 */
[----:B------:R1:W-:Y:S02]  /*eee60*/  STL.64 [R1+0x7c30], R8 ;  /* 0x007c300801007387 */ /* 0x0003e40000100a00 */
.L_x_2358:
[----:B------:R-:W-:Y:S05]  /*eee70*/  BSYNC.RECONVERGENT B3 ;  /* 0x0000000000037941 */ /* 0x000fea0003800200 */
.L_x_2357:
[----:B------:R-:W2:Y:S04]  /*eee80*/  LDL.128 R52, [R1+0x3d80] ;  /* 0x003d800001347983 */ /* 0x000ea80000100c00 */
[----:B------:R-:W3:Y:S04]  /*eee90*/  LDL.64 R12, [R1+0x7c30] ;  /* 0x007c3000010c7983 */ /* 0x000ee80000100a00 */
[----:B0-----:R-:W4:Y:S04]  /*eeea0*/  LDL.LU.64 R90, [R1+0x8060] ;  /* 0x00806000015a7983 */ /* 0x001f280000300a00 */
[----:B------:R-:W5:Y:S01]  /*eeeb0*/  LDL.LU.64 R88, [R1+0x7dd0] ;  /* 0x007dd00001587983 */ /* 0x000f620000300a00 */
[----:B-1----:R-:W-:Y:S01]  /*eeec0*/  HFMA2 R8, -RZ, RZ, 0, 5.9604644775390625e-08 ;  /* 0x00000001ff087431 */ /* 0x002fe200000001ff */
        /* <DEDUP_REMOVED lines=27> */
.L_x_2360:
[----:B------:R-:W-:Y:S05]  /*ef080*/  BSYNC.RECONVERGENT B3 ;  /* 0x0000000000037941 */ /* 0x000fea0003800200 */
.L_x_2359:
[----:B------:R-:W2:Y:S04]  /*ef090*/  LDL.128 R88, [R1+0x3d70] ;  /* 0x003d700001587983 */ /* 0x000ea80000100c00 */
[----:B------:R-:W3:Y:S04]  /*ef0a0*/  LDL.64 R12, [R1+0x7a80] ;  /* 0x007a8000010c7983 */ /* 0x000ee80000100a00 */
[----:B------:R-:W4:Y:S01]  /*ef0b0*/  LDL.LU.64 R54, [R1+0x8098] ;  /* 0x0080980001367983 */ /* 0x000f220000300a00 */
[----:B0-----:R-:W-:Y:S01]  /*ef0c0*/  HFMA2 R8, -RZ, RZ, 0, 5.9604644775390625e-08 ;  /* 0x00000001ff087431 */ /* 0x001fe200000001ff */
[----:B------:R-:W-:Y:S01]  /*ef0d0*/  BSSY.RECONVERGENT B3, `(.L_x_2361) ;  /* 0x000001d000037945 */ /* 0x000fe20003800200 */
[----:B--2---:R-:W0:Y:S01]  /*ef0e0*/  MUFU.RCP64H R9, R89 ;  /* 0x0000005900097308 */ /* 0x004e220000001800 */
[----:B---3--:R-:W-:Y:S01]  /*ef0f0*/  IMAD.MOV.U32 R92, RZ, RZ, R12 ;  /* 0x000000ffff5c7224 */ /* 0x008fe200078e000c */
[----:B------:R-:W-:-:S02]  /*ef100*/  MOV R93, R13 ;  /* 0x0000000d005d7202 */ /* 0x000fc40000000f00 */
[----:B0-----:R-:W-:-:S08]  /*ef110*/  DFMA R12, -R88, R8, 1 ;  /* 0x3ff00000580c742b */ /* 0x001fd00000000108 */
[----:B------:R-:W-:-:S08]  /*ef120*/  DFMA R12, R12, R12, R12 ;  /* 0x0000000c0c0c722b */ /* 0x000fd0000000000c */
[----:B------:R-:W-:Y:S01]  /*ef130*/  DFMA R8, R8, R12, R8 ;  /* 0x0000000c0808722b */ /* 0x000fe20000000008 */
[----:B------:R-:W-:Y:S02]  /*ef140*/  IMAD.MOV.U32 R52, RZ, RZ, R90 ;  /* 0x000000ffff347224 */ /* 0x000fe400078e005a */
[----:B------:R-:W-:-:S05]  /*ef150*/  IMAD.MOV.U32 R53, RZ, RZ, R91 ;  /* 0x000000ffff357224 */ /* 0x000fca00078e005b */
[----:B------:R-:W-:-:S08]  /*ef160*/  DFMA R12, -R88, R8, 1 ;  /* 0x3ff00000580c742b */ /* 0x000fd00000000108 */
[----:B------:R-:W-:Y:S02]  /*ef170*/  DFMA R12, R8, R12, R8 ;  /* 0x0000000c080c722b */ /* 0x000fe40000000008 */
[----:B----4-:R-:W-:-:S08]  /*ef180*/  DFMA R8, -R52, R2, R54 ;  /* 0x000000023408722b */ /* 0x010fd00000000136 */
[----:B------:R-:W-:Y:S01]  /*ef190*/  DMUL R52, R8, R12 ;  /* 0x0000000c08347228 */ /* 0x000fe20000000000 */
[----:B------:R0:W-:Y:S07]  /*ef1a0*/  STL.128 [R1+0x8130], R88 ;  /* 0x0081305801007387 */ /* 0x0001ee0000100c00 */
[----:B------:R-:W-:-:S08]  /*ef1b0*/  DFMA R54, -R88, R52, R8 ;  /* 0x000000345836722b */ /* 0x000fd00000000108 */
[----:B0-----:R-:W-:Y:S01]  /*ef1c0*/  DFMA R90, R12, R54, R52 ;  /* 0x000000360c5a722b */ /* 0x001fe20000000034 */
        /* <DEDUP_REMOVED lines=13> */
.L_x_2362:
[----:B------:R-:W-:Y:S05]  /*ef2a0*/  BSYNC.RECONVERGENT B3 ;  /* 0x0000000000037941 */ /* 0x000fea0003800200 */
.L_x_2361:
        /* <DEDUP_REMOVED lines=30> */
.L_x_2364:
[----:B------:R-:W-:Y:S05]  /*ef490*/  BSYNC.RECONVERGENT B3 ;  /* 0x0000000000037941 */ /* 0x000fea0003800200 */
.L_x_2363:
        /* <DEDUP_REMOVED lines=10> */
[----:B------:R-:W-:Y:S01]  /*ef540*/  DFMA R8, R8, R12, R8 ;  /* 0x0000000c0808722b */ /* 0x000fe20000000008 */
[----:B------:R-:W-:Y:S01]  /*ef550*/  IMAD.MOV.U32 R52, RZ, RZ, R90 ;  /* 0x000000ffff347224 */ /* 0x000fe200078e005a */
[----:B------:R-:W-:-:S06]  /*ef560*/  MOV R53, R91 ;  /* 0x0000005b00357202 */ /* 0x000fcc0000000f00 */
        /* <DEDUP_REMOVED lines=20> */
.L_x_2366:
[----:B------:R-:W-:Y:S05]  /*ef6b0*/  BSYNC.RECONVERGENT B3 ;  /* 0x0000000000037941 */ /* 0x000fea0003800200 */
.L_x_2365:
[----:B------:R-:W2:Y:S04]  /*ef6c0*/  LDL.64 R52, [R1+0x7a28] ;  /* 0x007a280001347983 */ /* 0x000ea80000100a00 */
[----:B------:R-:W3:Y:S04]  /*ef6d0*/  LDL.LU.64 R12, [R1+0x78e8] ;  /* 0x0078e800010c7983 */ /* 0x000ee80000300a00 */
[----:B------:R-:W4:Y:S04]  /*ef6e0*/  LDL.128 R88, [R1+0x3d30] ;  /* 0x003d300001587983 */ /* 0x000f280000100c00 */
[----:B------:R-:W5:Y:S04]  /*ef6f0*/  LDL.64 R126, [R1+0x7a40] ;  /* 0x007a4000017e7983 */ /* 0x000f680000100a00 */
[----:B------:R-:W5:Y:S04]  /*ef700*/  LDL.64 R120, [R1+0x7a48] ;  /* 0x007a480001787983 */ /* 0x000f680000100a00 */
[----:B------:R-:W3:Y:S04]  /*ef710*/  LDL.128 R136, [R1+0x3d40] ;  /* 0x003d400001887983 */ /* 0x000ee80000100c00 */
[----:B------:R-:W5:Y:S01]  /*ef720*/  LDL.64 R94, [R1+0x7a80] ;  /* 0x007a8000015e7983 */ /* 0x000f620000100a00 */
[----:B--2---:R-:W-:Y:S01]  /*ef730*/  MOV R92, R52 ;  /* 0x00000034005c7202 */ /* 0x004fe20000000f00 */
[----:B------:R-:W-:-:S02]  /*ef740*/  IMAD.MOV.U32 R93, RZ, RZ, R53 ;  /* 0x000000ffff5d7224 */ /* 0x000fc400078e0035 */
[----:B------:R-:W2:Y:S01]  /*ef750*/  LDL.128 R52, [R1+0x3d20] ;  /* 0x003d200001347983 */ /* 0x000ea20000100c00 */
[----:B0-----:R-:W-:Y:S02]  /*ef760*/  IMAD.MOV.U32 R8, RZ, RZ, 0x1 ;  /* 0x00000001ff087424 */ /* 0x001fe400078e00ff */
[----:B----4-:R-:W-:Y:S01]  /*ef770*/  IMAD.MOV.U32 R124, RZ, RZ, R88 ;  /* 0x000000ffff7c7224 */ /* 0x010fe200078e0058 */
[----:B------:R-:W-:Y:S01]  /*ef780*/  MOV R125, R89 ;  /* 0x00000059007d7202 */ /* 0x000fe20000000f00 */
[----:B------:R-:W-:Y:S02]  /*ef790*/  IMAD.MOV.U32 R114, RZ, RZ, R90 ;  /* 0x000000ffff727224 */ /* 0x000fe400078e005a */
[----:B------:R-:W-:Y:S01]  /*ef7a0*/  IMAD.MOV.U32 R115, RZ, RZ, R91 ;  /* 0x000000ffff737224 */ /* 0x000fe200078e005b */
[----:B------:R3:W-:Y:S02]  /*ef7b0*/  STL.128 [R1+0x9a80], R88 ;  /* 0x009a805801007387 */ /* 0x0007e40000100c00 */
[----:B---3--:R-:W-:Y:S01]  /*ef7c0*/  MOV R90, R136 ;  /* 0x00000088005a7202 */ /* 0x008fe20000000f00 */
[----:B------:R-:W-:Y:S01]  /*ef7d0*/  IMAD.MOV.U32 R91, RZ, RZ, R137 ;  /* 0x000000ffff5b7224 */ /* 0x000fe200078e0089 */
[----:B------:R-:W-:Y:S01]  /*ef7e0*/  MOV R89, R139 ;  /* 0x0000008b00597202 */ /* 0x000fe20000000f00 */
[----:B------:R-:W-:Y:S01]  /*ef7f0*/  IMAD.MOV.U32 R88, RZ, RZ, R138 ;  /* 0x000000ffff587224 */ /* 0x000fe200078e008a */
[----:B------:R0:W-:Y:S04]  /*ef800*/  STL.128 [R1+0x9a10], R136 ;  /* 0x009a108801007387 */ /* 0x0001e80000100c00 */
[----:B------:R0:W-:Y:S01]  /*ef810*/  STL.64 [R1+0x6a68], R92 ;  /* 0x006a685c01007387 */ /* 0x0001e20000100a00 */
[----:B------:R-:W-:Y:S01]  /*ef820*/  BSSY.RECONVERGENT B3, `(.L_x_2367) ;  /* 0x000001b000037945 */ /* 0x000fe20003800200 */
[----:B--2---:R-:W1:Y:S01]  /*ef830*/  MUFU.RCP64H R9, R53 ;  /* 0x0000003500097308 */ /* 0x004e620000001800 */
[----:B------:R-:W-:-:S02]  /*ef840*/  DFMA R54, R54, -R92, R12 ;  /* 0x8000005c3636722b */ /* 0x000fc4000000000c */
[----:B-1----:R-:W-:-:S06]  /*ef850*/  DFMA R12, -R52, R8, 1 ;  /* 0x3ff00000340c742b */ /* 0x002fcc0000000108 */
[----:B-----5:R-:W-:Y:S02]  /*ef860*/  DFMA R54, -R124, R126, R54 ;  /* 0x0000007e7c36722b */ /* 0x020fe40000000136 */
[----:B------:R-:W-:-:S08]  /*ef870*/  DFMA R12, R12, R12, R12 ;  /* 0x0000000c0c0c722b */ /* 0x000fd0000000000c */
[----:B------:R-:W-:Y:S02]  /*ef880*/  DFMA R12, R8, R12, R8 ;  /* 0x0000000c080c722b */ /* 0x000fe40000000008 */
[----:B------:R-:W-:-:S06]  /*ef890*/  DFMA R8, -R114, R120, R54 ;  /* 0x000000787208722b */ /* 0x000fcc0000000136 */
[----:B------:R-:W-:Y:S02]  /*ef8a0*/  DFMA R54, -R52, R12, 1 ;  /* 0x3ff000003436742b */ /* 0x000fe4000000010c */
[----:B------:R-:W-:-:S06]  /*ef8b0*/  DFMA R8, -R90, R94, R8 ;  /* 0x0000005e5a08722b */ /* 0x000fcc0000000108 */
[----:B------:R-:W-:Y:S02]  /*ef8c0*/  DFMA R12, R12, R54, R12 ;  /* 0x000000360c0c722b */ /* 0x000fe4000000000c */
        /* <DEDUP_REMOVED lines=16> */
.L_x_2368:
[----:B------:R-:W-:Y:S05]  /*ef9d0*/  BSYNC.RECONVERGENT B3 ;  /* 0x0000000000037941 */ /* 0x000fea0003800200 */
.L_x_2367:
[----:B------:R-:W2:Y:S04]  /*ef9e0*/  LDL.128 R88, [R1+0x3d00] ;  /* 0x003d000001587983 */ /* 0x000ea80000100c00 */
[----:B------:R-:W3:Y:S04]  /*ef9f0*/  LDL.64 R12, [R1+0x7c20] ;  /* 0x007c2000010c7983 */ /* 0x000ee80000100a00 */
        /* <DEDUP_REMOVED lines=31> */
.L_x_2370:
[----:B------:R-:W-:Y:S05]  /*efbf0*/  BSYNC.RECONVERGENT B3 ;  /* 0x0000000000037941 */ /* 0x000fea0003800200 */
.L_x_2369:
        /* <DEDUP_REMOVED lines=30> */
.L_x_2372:
[----:B------:R-:W-:Y:S05]  /*efde0*/  BSYNC.RECONVERGENT B3 ;  /* 0x0000000000037941 */ /* 0x000fea0003800200 */
.L_x_2371:
[----:B------:R-:W2:Y:S04]  /*efdf0*/  LDL.128 R52, [R1+0x3cd0] ;  /* 0x003cd00001347983 */ /* 0x000ea80000100c00 */
[----:B------:R-:W3:Y:S04]  /*efe00*/  LDL.64 R12, [R1+0x7c10] ;  /* 0x007c1000010c7983 */ /* 0x000ee80000100a00 */
[----:B------:R-:W4:Y:S04]  /*efe10*/  LDL.128 R124, [R1+0x3ce0] ;  /* 0x003ce000017c7983 */ /* 0x000f280000100c00 */
[----:B------:R-:W5:Y:S04]  /*efe20*/  LDL.LU.64 R94, [R1+0x82e8] ;  /* 0x0082e800015e7983 */ /* 0x000f680000300a00 */
[----:B------:R-:W5:Y:S01]  /*efe30*/  LDL.64 R90, [R1+0x7b90] ;  /* 0x007b9000015a7983 */ /* 0x000f620000100a00 */
[----:B0-----:R-:W-:Y:S01]  /*efe40*/  HFMA2 R8, -RZ, RZ, 0, 5.9604644775390625e-08 ;  /* 0x00000001ff087431 */ /* 0x001fe200000001ff */
[----:B------:R-:W-:Y:S01]  /*efe50*/  BSSY.RECONVERGENT B3, `(.L_x_2373) ;  /* 0x0000023000037945 */ /* 0x000fe20003800200 */
[----:B--2---:R-:W-:-:S04]  /*efe60*/  IMAD.MOV.U32 R89, RZ, RZ, R55 ;  /* 0x000000ffff597224 */ /* 0x004fc800078e0037 */
[----:B------:R-:W0:Y:S01]  /*efe70*/  MUFU.RCP64H R9, R89 ;  /* 0x0000005900097308 */ /* 0x000e220000001800 */
[----:B------:R-:W-:Y:S01]  /*efe80*/  MOV R88, R54 ;  /* 0x0000003600587202 */ /* 0x000fe20000000f00 */
[----:B---3--:R-:W-:Y:S02]  /*efe90*/  IMAD.MOV.U32 R92, RZ, RZ, R12 ;  /* 0x000000ffff5c7224 */ /* 0x008fe400078e000c */
[----:B------:R-:W-:-:S03]  /*efea0*/  IMAD.MOV.U32 R93, RZ, RZ, R13 ;  /* 0x000000ffff5d7224 */ /* 0x000fc600078e000d */
[----:B0-----:R-:W-:-:S08]  /*efeb0*/  DFMA R12, -R88, R8, 1 ;  /* 0x3ff00000580c742b */ /* 0x001fd00000000108 */
[----:B------:R-:W-:Y:S01]  /*efec0*/  DFMA R12, R12, R12, R12 ;  /* 0x0000000c0c0c722b */ /* 0x000fe2000000000c */
[----:B------:R4:W-:Y:S07]  /*efed0*/  STL.128 [R1+0x8110], R52 ;  /* 0x0081103401007387 */ /* 0x0009ee0000100c00 */
[----:B------:R-:W-:Y:S01]  /*efee0*/  DFMA R12, R8, R12, R8 ;  /* 0x0000000c080c722b */ /* 0x000fe20000000008 */
[----:B----4-:R-:W-:Y:S01]  /*efef0*/  IMAD.MOV.U32 R52, RZ, RZ, R124 ;  /* 0x000000ffff347224 */ /* 0x010fe200078e007c */
[----:B------:R-:W-:Y:S01]  /*eff00*/  MOV R53, R125 ;  /* 0x0000007d00357202 */ /* 0x000fe20000000f00 */
[----:B------:R-:W-:-:S02]  /*eff10*/  IMAD.MOV.U32 R54, RZ, RZ, R126 ;  /* 0x000000ffff367224 */ /* 0x000fc400078e007e */
[----:B------:R-:W-:-:S03]  /*eff20*/  IMAD.MOV.U32 R55, RZ, RZ, R127 ;  /* 0x000000ffff377224 */ /* 0x000fc600078e007f */
[----:B-----5:R-:W-:Y:S02]  /*eff30*/  DFMA R8, -R52, R90, R94 ;  /* 0x0000005a3408722b */ /* 0x020fe4000000015e */
[----:B------:R-:W-:-:S06]  /*eff40*/  DFMA R52, -R88, R12, 1 ;  /* 0x3ff000005834742b */ /* 0x000fcc000000010c */
[----:B------:R-:W-:Y:S02]  /*eff50*/  DFMA R8, -R54, R6, R8 ;  /* 0x000000063608722b */ /* 0x000fe40000000108 */
[----:B------:R-:W-:-:S08]  /*eff60*/  DFMA R12, R12, R52, R12 ;  /* 0x000000340c0c722b */ /* 0x000fd0000000000c */
[----:B------:R-:W-:-:S08]  /*eff70*/  DMUL R52, R8, R12 ;  /* 0x0000000c08347228 */ /* 0x000fd00000000000 */
[----:B------:R-:W-:-:S08]  /*eff80*/  DFMA R54, -R88, R52, R8 ;  /* 0x000000345836722b */ /* 0x000fd00000000108 */
[----:B------:R-:W-:Y:S01]  /*eff90*/  DFMA R90, R12, R54, R52 ;  /* 0x000000360c5a722b */ /* 0x000fe20000000034 */
[----:B------:R0:W-:Y:S04]  /*effa0*/  STL.128 [R1+0x8180], R124 ;  /* 0x0081807c01007387 */ /* 0x0001e80000100c00 */
[----:B------:R0:W-:Y:S04]  /*effb0*/  STL.64 [R1+0x6a50], R92 ;  /* 0x006a505c01007387 */ /* 0x0001e80000100a00 */
[----:B------:R0:W-:Y:S01]  /*effc0*/  STL.64 [R1+0x7c00], R90 ;  /* 0x007c005a01007387 */ /* 0x0001e20000100a00 */
[----:B------:R-:W-:Y:S01]  /*effd0*/  FFMA R0, RZ, R89, R91 ;  /* 0x00000059ff007223 */ /* 0x000fe2000000005b */
[----:B------:R-:W-:-:S04]  /*effe0*/  FSETP.GEU.AND P2, PT, |R9|, 6.5827683646048100446e-37, PT ;  /* 0x036000000900780b */ /* 0x000fc80003f4e200 */
        /* <DEDUP_REMOVED lines=9> */
.L_x_2374:
[----:B------:R-:W-:Y:S05]  /*f0080*/  BSYNC.RECONVERGENT B3 ;  /* 0x0000000000037941 */ /* 0x000fea0003800200 */
.L_x_2373:
[----:B------:R-:W2:Y:S04]  /*f0090*/  LDL.64 R12, [R1+0x7c00] ;  /* 0x007c0000010c7983 */ /* 0x000ea80000100a00 */
[----:B------:R-:W3:Y:S04]  /*f00a0*/  LDL.128 R52, [R1+0x3cb0] ;  /* 0x003cb00001347983 */ /* 0x000ee80000100c00 */
[----:B------:R-:W4:Y:S04]  /*f00b0*/  LDL.LU.64 R124, [R1+0x82e0] ;  /* 0x0082e000017c7983 */ /* 0x000f280000300a00 */
[----:B------:R-:W4:Y:S04]  /*f00c0*/  LDL.64 R120, [R1+0x7b58] ;  /* 0x007b580001787983 */ /* 0x000f280000100a00 */
[----:B------:R-:W5:Y:S04]  /*f00d0*/  LDL.64 R114, [R1+0x7970] ;  /* 0x0079700001727983 */ /* 0x000f680000100a00 */
[----:B------:R-:W5:Y:S01]  /*f00e0*/  LDL.64 R94, [R1+0x8110] ;  /* 0x00811000015e7983 */ /* 0x000f620000100a00 */
[----:B--2---:R-:W-:Y:S01]  /*f00f0*/  IMAD.MOV.U32 R92, RZ, RZ, R12 ;  /* 0x000000ffff5c7224 */ /* 0x004fe200078e000c */
[----:B------:R-:W-:Y:S01]  /*f0100*/  MOV R93, R13 ;  /* 0x0000000d005d7202 */ /* 0x000fe20000000f00 */
[----:B---3--:R-:W-:Y:S01]  /*f0110*/  IMAD.MOV.U32 R12, RZ, RZ, R54 ;  /* 0x000000ffff0c7224 */ /* 0x008fe200078e0036 */
[----:B------:R1:W-:Y:S01]  /*f0120*/  STL.128 [R1+0x8040], R52 ;  /* 0x0080403401007387 */ /* 0x0003e20000100c00 */
[----:B------:R-:W-:Y:S01]  /*f0130*/  IMAD.MOV.U32 R13, RZ, RZ, R55 ;  /* 0x000000ffff0d7224 */ /* 0x000fe200078e0037 */
[----:B------:R-:W-:Y:S01]  /*f0140*/  MOV R90, R52 ;  /* 0x00000034005a7202 */ /* 0x000fe20000000f00 */
[----:B------:R-:W-:-:S02]  /*f0150*/  IMAD.MOV.U32 R91, RZ, RZ, R53 ;  /* 0x000000ffff5b7224 */ /* 0x000fc400078e0035 */
[----:B-1----:R-:W5:Y:S02]  /*f0160*/  LDL.128 R52, [R1+0x3cc0] ;  /* 0x003cc00001347983 */ /* 0x002f640000100c00 */
[----:B0-----:R-:W0:Y:S01]  /*f0170*/  MUFU.RCP64H R9, R91 ;  /* 0x0000005b00097308 */ /* 0x001e220000001800 */
[----:B------:R-:W-:Y:S01]  /*f0180*/  IMAD.MOV.U32 R8, RZ, RZ, 0x1 ;  /* 0x00000001ff087424 */ /* 0x000fe200078e00ff */
[----:B----4-:R-:W-:-:S05]  /*f0190*/  DFMA R12, -R12, R120, R124 ;  /* 0x000000780c0c722b */ /* 0x010fca000000017c */
[----:B0-----:R-:W-:-:S08]  /*f01a0*/  DFMA R88, -R90, R8, 1 ;  /* 0x3ff000005a58742b */ /* 0x001fd00000000108 */
[----:B------:R-:W-:-:S08]  /*f01b0*/  DFMA R88, R88, R88, R88 ;  /* 0x000000585858722b */ /* 0x000fd00000000058 */
[----:B------:R-:W-:Y:S01]  /*f01c0*/  DFMA R8, R8, R88, R8 ;  /* 0x000000580808722b */ /* 0x000fe20000000008 */
[----:B------:R0:W-:Y:S01]  /*f01d0*/  STL.64 [R1+0x6a48], R92 ;  /* 0x006a485c01007387 */ /* 0x0001e20000100a00 */
[----:B------:R-:W-:Y:S01]  /*f01e0*/  BSSY.RECONVERGENT B3, `(.L_x_2375) ;  /* 0x0000017000037945 */ /* 0x000fe20003800200 */
[----:B-----5:R-:W-:-:S05]  /*f01f0*/  DFMA R12, -R52, R114, R12 ;  /* 0x00000072340c722b */ /* 0x020fca000000010c */
[----:B------:R-:W-:-:S03]  /*f0200*/  DFMA R52, -R90, R8, 1 ;  /* 0x3ff000005a34742b */ /* 0x000fc60000000108 */
[----:B------:R-:W-:-:S05]  /*f0210*/  DFMA R12, -R54, R6, R12 ;  /* 0x00000006360c722b */ /* 0x000fca000000010c */
[----:B------:R-:W-:-:S03]  /*f0220*/  DFMA R8, R8, R52, R8 ;  /* 0x000000340808722b */ /* 0x000fc60000000008 */
        /* <DEDUP_REMOVED lines=18> */
.L_x_2376:
[----:B------:R-:W-:Y:S05]  /*f0350*/  BSYNC.RECONVERGENT B3 ;  /* 0x0000000000037941 */ /* 0x000fea0003800200 */
.L_x_2375:
[----:B0-----:R-:W2:Y:S04]  /*f0360*/  LDL.64 R8, [R1+0x7bf8] ;  /* 0x007bf80001087983 */ /* 0x001ea80000100a00 */
[----:B------:R-:W3:Y:S04]  /*f0370*/  LDL.128 R52, [R1+0x3c70] ;  /* 0x003c700001347983 */ /* 0x000ee80000100c00 */
[----:B------:R-:W4:Y:S01]  /*f0380*/  LDL.LU.64 R124, [R1+0x8338] ;  /* 0x00833800017c7983 */ /* 0x000f220000300a00 */
[----:B--2---:R-:W-:Y:S01]  /*f0390*/  MOV R94, R8 ;  /* 0x00000008005e7202 */ /* 0x004fe20000000f00 */
[----:B------:R-:W-:-:S02]  /*f03a0*/  IMAD.MOV.U32 R95, RZ, RZ, R9 ;  /* 0x000000ffff5f7224 */ /* 0x000fc400078e0009 */
[----:B---3--:R-:W-:Y:S01]  /*f03b0*/  IMAD.MOV.U32 R8, RZ, RZ, R52 ;  /* 0x000000ffff087224 */ /* 0x008fe200078e0034 */
[----:B------:R-:W-:Y:S01]  /*f03c0*/  MOV R9, R53 ;  /* 0x0000003500097202 */ /* 0x000fe20000000f00 */
[----:B------:R0:W-:Y:S01]  /*f03d0*/  STL.128 [R1+0x8170], R52 ;  /* 0x0081703401007387 */ /* 0x0001e20000100c00 */
[----:B------:R-:W-:Y:S02]  /*f03e0*/  IMAD.MOV.U32 R120, RZ, RZ, R54 ;  /* 0x000000ffff787224 */ /* 0x000fe400078e0036 */
[----:B------:R-:W-:Y:S02]  /*f03f0*/  IMAD.MOV.U32 R121, RZ, RZ, R55 ;  /* 0x000000ffff797224 */ /* 0x000fe400078e0037 */
[----:B0-----:R-:W2:Y:S02]  /*f0400*/  LDL.128 R52, [R1+0x3c80] ;  /* 0x003c800001347983 */ /* 0x001ea40000100c00 */
[----:B--2---:R-:W-:Y:S01]  /*f0410*/  MOV R12, R52 ;  /* 0x00000034000c7202 */ /* 0x004fe20000000f00 */
[----:B------:R-:W-:Y:S01]  /*f0420*/  IMAD.MOV.U32 R13, RZ, RZ, R53 ;  /* 0x000000ffff0d7224 */ /* 0x000fe200078e0035 */
[----:B------:R0:W-:Y:S01]  /*f0430*/  STL.128 [R1+0x9a00], R52 ;  /* 0x009a003401007387 */ /* 0x0001e20000100c00 */
[----:B------:R-:W-:Y:S01]  /*f0440*/  IMAD.MOV.U32 R114, RZ, RZ, R54 ;  /* 0x000000ffff727224 */ /* 0x000fe200078e0036 */
[----:B------:R-:W-:-:S02]  /*f0450*/  MOV R115, R55 ;  /* 0x0000003700737202 */ /* 0x000fc40000000f00 */
[----:B0-----:R-:W2:Y:S04]  /*f0460*/  LDL.128 R52, [R1+0x3c60] ;  /* 0x003c600001347983 */ /* 0x001ea80000100c00 */
[----:B--2---:R0:W-:Y:S01]  /*f0470*/  STL.128 [R1+0x8060], R52 ;  /* 0x0080603401007387 */ /* 0x0041e20000100c00 */
[----:B------:R-:W-:Y:S02]  /*f0480*/  IMAD.MOV.U32 R90, RZ, RZ, R54 ;  /* 0x000000ffff5a7224 */ /* 0x000fe400078e0036 */
[----:B------:R-:W-:Y:S02]  /*f0490*/  IMAD.MOV.U32 R91, RZ, RZ, R55 ;  /* 0x000000ffff5b7224 */ /* 0x000fe400078e0037 */
[----:B0-----:R-:W2:Y:S01]  /*f04a0*/  LDL.128 R52, [R1+0x3c90] ;  /* 0x003c900001347983 */ /* 0x001ea20000100c00 */
[----:B----4-:R-:W-:-:S08]  /*f04b0*/  DFMA R8, -R8, R26, R124 ;  /* 0x0000001a0808722b */ /* 0x010fd0000000017c */
[----:B------:R-:W-:-:S08]  /*f04c0*/  DFMA R8, -R120, R102, R8 ;  /* 0x000000667808722b */ /* 0x000fd00000000108 */
[----:B------:R-:W-:Y:S02]  /*f04d0*/  DFMA R12, -R12, R118, R8 ;  /* 0x000000760c0c722b */ /* 0x000fe40000000108 */
[----:B------:R-:W0:Y:S01]  /*f04e0*/  MUFU.RCP64H R9, R91 ;  /* 0x0000005b00097308 */ /* 0x000e220000001800 */
[----:B------:R-:W-:Y:S01]  /*f04f0*/  IMAD.MOV.U32 R8, RZ, RZ, 0x1 ;  /* 0x00000001ff087424 */ /* 0x000fe200078e00ff */
[----:B--2---:R-:W-:Y:S01]  /*f0500*/  MOV R88, R52 ;  /* 0x0000003400587202 */ /* 0x004fe20000000f00 */
[----:B------:R-:W-:Y:S01]  /*f0510*/  IMAD.MOV.U32 R89, RZ, RZ, R53 ;  /* 0x000000ffff597224 */ /* 0x000fe200078e0035 */
[----:B------:R1:W-:Y:S01]  /*f0520*/  STL.128 [R1+0x9900], R52 ;  /* 0x0099003401007387 */ /* 0x0003e20000100c00 */
[----:B------:R-:W-:Y:S01]  /*f0530*/  IMAD.MOV.U32 R92, RZ, RZ, R54 ;  /* 0x000000ffff5c7224 */ /* 0x000fe200078e0036 */
[----:B------:R-:W-:Y:S02]  /*f0540*/  MOV R93, R55 ;  /* 0x00000037005d7202 */ /* 0x000fe40000000f00 */
[----:B-1----:R-:W2:Y:S01]  /*f0550*/  LDL.128 R52, [R1+0x3ca0] ;  /* 0x003ca00001347983 */ /* 0x002ea20000100c00 */
[----:B------:R-:W-:-:S08]  /*f0560*/  DFMA R12, -R114, R30, R12 ;  /* 0x0000001e720c722b */ /* 0x000fd0000000010c */
        /* <DEDUP_REMOVED lines=26> */
.L_x_2378:
[----:B------:R-:W-:Y:S05]  /*f0710*/  BSYNC.RECONVERGENT B3 ;  /* 0x0000000000037941 */ /* 0x000fea0003800200 */
.L_x_2377:
[----:B------:R-:W2:Y:S04]  /*f0720*/  LDL.64 R12, [R1+0x7bf0] ;  /* 0x007bf000010c7983 */ /* 0x000ea80000100a00 */
[----:B------:R-:W3:Y:S04]  /*f0730*/  LDL.128 R92, [R1+0x3c50] ;  /* 0x003c5000015c7983 */ /* 0x000ee80000100c00 */
[----:B------:R-:W4:Y:S01]  /*f0740*/  LDL.64 R54, [R1+0x8060] ;  /* 0x0080600001367983 */ /* 0x000f220000100a00 */
[----:B0-----:R-:W0:Y:S01]  /*f0750*/  MUFU.RCP64H R9, R243 ;  /* 0x000000f300097308 */ /* 0x001e220000001800 */
[----:B------:R-:W-:Y:S01]  /*f0760*/  HFMA2 R8, -RZ, RZ, 0, 5.9604644775390625e-08 ;  /* 0x00000001ff087431 */ /* 0x000fe200000001ff */
[----:B------:R-:W-:Y:S01]  /*f0770*/  BSSY.RECONVERGENT B3, `(.L_x_2379) ;  /* 0x0000020000037945 */ /* 0x000fe20003800200 */
[----:B--2---:R-:W-:Y:S01]  /*f0780*/  MOV R90, R12 ;  /* 0x0000000c005a7202 */ /* 0x004fe20000000f00 */
[----:B------:R-:W-:-:S03]  /*f0790*/  IMAD.MOV.U32 R91, RZ, RZ, R13 ;  /* 0x000000ffff5b7224 */ /* 0x000fc600078e000d */
[----:B0-----:R-:W-:Y:S01]  /*f07a0*/  DFMA R12, -R242, R8, 1 ;  /* 0x3ff00000f20c742b */ /* 0x001fe20000000108 */
[----:B---3--:R-:W-:Y:S01]  /*f07b0*/  IMAD.MOV.U32 R88, RZ, RZ, R92 ;  /* 0x000000ffff587224 */ /* 0x008fe200078e005c */
[----:B------:R-:W-:-:S06]  /*f07c0*/  MOV R89, R93 ;  /* 0x0000005d00597202 */ /* 0x000fcc0000000f00 */
[----:B------:R-:W-:Y:S01]  /*f07d0*/  DFMA R12, R12, R12, R12 ;  /* 0x0000000c0c0c722b */ /* 0x000fe2000000000c */
[----:B------:R-:W-:Y:S02]  /*f07e0*/  IMAD.MOV.U32 R52, RZ, RZ, R94 ;  /* 0x000000ffff347224 */ /* 0x000fe400078e005e */
[----:B------:R-:W-:-:S05]  /*f07f0*/  IMAD.MOV.U32 R53, RZ, RZ, R95 ;  /* 0x000000ffff357224 */ /* 0x000fca00078e005f */
[----:B------:R-:W-:Y:S02]  /*f0800*/  DFMA R12, R8, R12, R8 ;  /* 0x0000000c080c722b */ /* 0x000fe40000000008 */
[----:B------:R-:W-:-:S08]  /*f0810*/  DFMA R8, -R88, R26, R240 ;  /* 0x0000001a5808722b */ /* 0x000fd000000001f0 */
[----:B------:R-:W-:Y:S02]  /*f0820*/  DFMA R8, -R52, R102, R8 ;  /* 0x000000663408722b */ /* 0x000fe40000000108 */
[----:B------:R-:W-:-:S06]  /*f0830*/  DFMA R52, -R242, R12, 1 ;  /* 0x3ff00000f234742b */ /* 0x000fcc000000010c */
[----:B----4-:R-:W-:Y:S02]  /*f0840*/  DFMA R8, -R54, R2, R8 ;  /* 0x000000023608722b */ /* 0x010fe40000000108 */
        /* <DEDUP_REMOVED lines=18> */
.L_x_2380:
[----:B------:R-:W-:Y:S05]  /*f0970*/  BSYNC.RECONVERGENT B3 ;  /* 0x0000000000037941 */ /* 0x000fea0003800200 */
.L_x_2379:
[----:B------:R-:W2:Y:S04]  /*f0980*/  LDL.128 R88, [R1+0x3bf0] ;  /* 0x003bf00001587983 */ /* 0x000ea80000100c00 */
[----:B0-----:R-:W3:Y:S04]  /*f0990*/  LDL.64 R8, [R1+0x7be8] ;  /* 0x007be80001087983 */ /* 0x001ee80000100a00 */
[----:B------:R-:W4:Y:S04]  /*f09a0*/  LDL.128 R52, [R1+0x3bd0] ;  /* 0x003bd00001347983 */ /* 0x000f280000100c00 */
[----:B------:R-:W5:Y:S04]  /*f09b0*/  LDL.LU.64 R148, [R1+0x7718] ;  /* 0x0077180001947983 */ /* 0x000f680000300a00 */
[----:B------:R-:W5:Y:S04]  /*f09c0*/  LDL.64 R146, [R1+0x79e0] ;  /* 0x0079e00001927983 */ /* 0x000f680000100a00 */
[----:B------:R-:W5:Y:S04]  /*f09d0*/  LDL.64 R142, [R1+0x79e8] ;  /* 0x0079e800018e7983 */ /* 0x000f680000100a00 */
[----:B------:R-:W5:Y:S04]  /*f09e0*/  LDL.64 R140, [R1+0x79f8] ;  /* 0x0079f800018c7983 */ /* 0x000f680000100a00 */
[----:B------:R-:W5:Y:S04]  /*f09f0*/  LDL.64 R134, [R1+0x7a20] ;  /* 0x007a200001867983 */ /* 0x000f680000100a00 */
[----:B------:R-:W5:Y:S04]  /*f0a00*/  LDL.64 R120, [R1+0x7900] ;  /* 0x0079000001787983 */ /* 0x000f680000100a00 */
[----:B------:R-:W5:Y:S01]  /*f0a10*/  LDL.LU.64 R94, [R1+0x7de0] ;  /* 0x007de000015e7983 */ /* 0x000f620000300a00 */
[----:B--2---:R-:W-:Y:S01]  /*f0a20*/  IMAD.MOV.U32 R138, RZ, RZ, R88 ;  /* 0x000000ffff8a7224 */ /* 0x004fe200078e0058 */
[----:B------:R-:W-:-:S02]  /*f0a30*/  MOV R139, R89 ;  /* 0x00000059008b7202 */ /* 0x000fc40000000f00 */
[----:B------:R0:W-:Y:S01]  /*f0a40*/  STL.128 [R1+0x98f0], R88 ;  /* 0x0098f05801007387 */ /* 0x0001e20000100c00 */
[----:B------:R-:W-:Y:S01]  /*f0a50*/  IMAD.MOV.U32 R136, RZ, RZ, R90 ;  /* 0x000000ffff887224 */ /* 0x000fe200078e005a */
[----:B---3--:R-:W-:Y:S01]  /*f0a60*/  MOV R93, R9 ;  /* 0x00000009005d7202 */ /* 0x008fe20000000f00 */
[----:B------:R-:W-:Y:S02]  /*f0a70*/  IMAD.MOV.U32 R137, RZ, RZ, R91 ;  /* 0x000000ffff897224 */ /* 0x000fe400078e005b */
[----:B------:R-:W-:Y:S01]  /*f0a80*/  IMAD.MOV.U32 R92, RZ, RZ, R8 ;  /* 0x000000ffff5c7224 */ /* 0x000fe200078e0008 */
[----:B0-----:R-:W2:Y:S01]  /*f0a90*/  LDL.128 R88, [R1+0x3c00] ;  /* 0x003c000001587983 */ /* 0x001ea20000100c00 */
[----:B----4-:R-:W-:Y:S01]  /*f0aa0*/  IMAD.MOV.U32 R8, RZ, RZ, R52 ;  /* 0x000000ffff087224 */ /* 0x010fe200078e0034 */
[----:B------:R-:W-:Y:S01]  /*f0ab0*/  MOV R144, R54 ;  /* 0x0000003600907202 */ /* 0x000fe20000000f00 */
[----:B------:R-:W-:Y:S01]  /*f0ac0*/  IMAD.MOV.U32 R9, RZ, RZ, R53 ;  /* 0x000000ffff097224 */ /* 0x000fe200078e0035 */
[----:B------:R0:W-:Y:S01]  /*f0ad0*/  STL.128 [R1+0x98e0], R52 ;  /* 0x0098e03401007387 */ /* 0x0001e20000100c00 */
[----:B------:R-:W-:-:S03]  /*f0ae0*/  IMAD.MOV.U32 R145, RZ, RZ, R55 ;  /* 0x000000ffff917224 */ /* 0x000fc600078e0037 */
[----:B0-----:R-:W3:Y:S01]  /*f0af0*/  LDL.128 R52, [R1+0x3be0] ;  /* 0x003be00001347983 */ /* 0x001ee20000100c00 */
[----:B--2---:R-:W-:Y:S01]  /*f0b00*/  MOV R126, R88 ;  /* 0x00000058007e7202 */ /* 0x004fe20000000f00 */
[----:B------:R-:W-:Y:S02]  /*f0b10*/  IMAD.MOV.U32 R127, RZ, RZ, R89 ;  /* 0x000000ffff7f7224 */ /* 0x000fe400078e0059 */
[----:B------:R0:W-:Y:S01]  /*f0b20*/  STL.128 [R1+0x99d0], R88 ;  /* 0x0099d05801007387 */ /* 0x0001e20000100c00 */
[----:B------:R-:W-:Y:S01]  /*f0b30*/  IMAD.MOV.U32 R124, RZ, RZ, R90 ;  /* 0x000000ffff7c7224 */ /* 0x000fe200078e005a */
[----:B------:R-:W-:Y:S02]  /*f0b40*/  MOV R125, R91 ;  /* 0x0000005b007d7202 */ /* 0x000fe40000000f00 */
[----:B0-----:R-:W2:Y:S01]  /*f0b50*/  LDL.128 R88, [R1+0x3c10] ;  /* 0x003c100001587983 */ /* 0x001ea20000100c00 */
[----:B-----5:R-:W-:-:S08]  /*f0b60*/  DFMA R8, -R8, R146, R148 ;  /* 0x000000920808722b */ /* 0x020fd00000000194 */
[----:B------:R-:W-:-:S08]  /*f0b70*/  DFMA R8, -R144, R26, R8 ;  /* 0x0000001a9008722b */ /* 0x000fd00000000108 */
[----:B---3--:R-:W-:-:S08]  /*f0b80*/  DFMA R8, -R52, R102, R8 ;  /* 0x000000663408722b */ /* 0x008fd00000000108 */
[----:B------:R-:W-:-:S08]  /*f0b90*/  DFMA R8, -R54, R142, R8 ;  /* 0x0000008e3608722b */ /* 0x000fd00000000108 */
[----:B------:R-:W-:-:S08]  /*f0ba0*/  DFMA R8, -R138, R140, R8 ;  /* 0x0000008c8a08722b */ /* 0x000fd00000000108 */
[----:B------:R-:W-:Y:S01]  /*f0bb0*/  DFMA R8, -R136, R118, R8 ;  /* 0x000000768808722b */ /* 0x000fe20000000108 */
[----:B--2---:R-:W-:Y:S01]  /*f0bc0*/  IMAD.MOV.U32 R12, RZ, RZ, R88 ;  /* 0x000000ffff0c7224 */ /* 0x004fe200078e0058 */
[----:B------:R0:W-:Y:S01]  /*f0bd0*/  STL.128 [R1+0x9910], R88 ;  /* 0x0099105801007387 */ /* 0x0001e20000100c00 */
[----:B------:R-:W-:Y:S01]  /*f0be0*/  IMAD.MOV.U32 R13, RZ, RZ, R89 ;  /* 0x000000ffff0d7224 */ /* 0x000fe200078e0059 */
[----:B------:R-:W-:Y:S01]  /*f0bf0*/  MOV R114, R90 ;  /* 0x0000005a00727202 */ /* 0x000fe20000000f00 */
[----:B------:R-:W-:Y:S02]  /*f0c00*/  IMAD.MOV.U32 R115, RZ, RZ, R91 ;  /* 0x000000ffff737224 */ /* 0x000fe400078e005b */
[----:B0-----:R-:W2:Y:S01]  /*f0c10*/  LDL.128 R88, [R1+0x3c20] ;  /* 0x003c200001587983 */ /* 0x001ea20000100c00 */
[----:B------:R-:W-:-:S08]  /*f0c20*/  DFMA R8, -R126, R134, R8 ;  /* 0x000000867e08722b */ /* 0x000fd00000000108 */
[----:B------:R-:W-:-:S08]  /*f0c30*/  DFMA R8, -R124, R30, R8 ;  /* 0x0000001e7c08722b */ /* 0x000fd00000000108 */
[----:B------:R-:W-:Y:S02]  /*f0c40*/  DFMA R12, -R12, R98, R8 ;  /* 0x000000620c0c722b */ /* 0x000fe40000000108 */
[----:B------:R-:W0:Y:S01]  /*f0c50*/  MUFU.RCP64H R9, R247 ;  /* 0x000000f700097308 */ /* 0x000e220000001800 */
[----:B------:R-:W-:-:S05]  /*f0c60*/  IMAD.MOV.U32 R8, RZ, RZ, 0x1 ;  /* 0x00000001ff087424 */ /* 0x000fca00078e00ff */
[----:B------:R-:W-:Y:S02]  /*f0c70*/  DFMA R12, -R114, R120, R12 ;  /* 0x00000078720c722b */ /* 0x000fe4000000010c */
[----:B0-----:R-:W-:-:S08]  /*f0c80*/  DFMA R52, -R246, R8, 1 ;  /* 0x3ff00000f634742b */ /* 0x001fd00000000108 */
[----:B------:R-:W-:-:S08]  /*f0c90*/  DFMA R52, R52, R52, R52 ;  /* 0x000000343434722b */ /* 0x000fd00000000034 */
[----:B------:R-:W-:Y:S01]  /*f0ca0*/  DFMA R52, R8, R52, R8 ;  /* 0x000000340834722b */ /* 0x000fe20000000008 */
[----:B------:R0:W-:Y:S01]  /*f0cb0*/  STL.64 [R1+0x6a30], R92 ;  /* 0x006a305c01007387 */ /* 0x0001e20000100a00 */
[----:B------:R-:W-:Y:S01]  /*f0cc0*/  BSSY.RECONVERGENT B3, `(.L_x_2381) ;  /* 0x0000015000037945 */ /* 0x000fe20003800200 */
[----:B--2---:R-:W-:-:S08]  /*f0cd0*/  DFMA R12, -R88, R70, R12 ;  /* 0x00000046580c722b */ /* 0x004fd0000000010c */
        /* <DEDUP_REMOVED lines=19> */
.L_x_2382:
[----:B------:R-:W-:Y:S05]  /*f0e10*/  BSYNC.RECONVERGENT B3 ;  /* 0x0000000000037941 */ /* 0x000fea0003800200 */
.L_x_2381:
[----:B------:R-:W2:Y:S04]  /*f0e20*/  LDL.64 R54, [R1+0x9a90] ;  /* 0x009a900001367983 */ /* 0x000ea80000100a00 */
[----:B------:R-:W3:Y:S01]  /*f0e30*/  LDL.64 R90, [R1+0x7bd8] ;  /* 0x007bd800015a7983 */ /* 0x000ee20000100a00 */
        /* <DEDUP_REMOVED lines=8> */
[----:B--2---:R-:W-:-:S08]  /*f0ec0*/  DMUL R12, R8, R54 ;  /* 0x00000036080c7228 */ /* 0x004fd00000000000 */
        /* <DEDUP_REMOVED lines=17> */
.L_x_2384:
[----:B------:R-:W-:Y:S05]  /*f0fe0*/  BSYNC.RECONVERGENT B3 ;  /* 0x0000000000037941 */ /* 0x000fea0003800200 */
.L_x_2383:
[----:B------:R-:W2:Y:S04]  /*f0ff0*/  LDL.128 R176, [R1+0x3ba0] ;  /* 0x003ba00001b07983 */ /* 0x000ea80000100c00 */
[----:B------:R-:W3:Y:S01]  /*f1000*/  LDL.64 R88, [R1+0x7bc8] ;  /* 0x007bc80001587983 */ /* 0x000ee20000100a00 */
[----:B0-----:R-:W-:Y:S01]  /*f1010*/  IMAD.MOV.U32 R8, RZ, RZ, 0x1 ;  /* 0x00000001ff087424 */ /* 0x001fe200078e00ff */
[----:B------:R-:W-:Y:S01]  /*f1020*/  FSETP.GEU.AND P2, PT, |R87|, 6.5827683646048100446e-37, PT ;  /* 0x036000005700780b */ /* 0x000fe20003f4e200 */
[----:B------:R-:W-:Y:S01]  /*f1030*/  BSSY.RECONVERGENT B3, `(.L_x_2385) ;  /* 0x0000018000037945 */ /* 0x000fe20003800200 */
[----:B--2---:R-:W0:Y:S03]  /*f1040*/  MUFU.RCP64H R9, R179 ;  /* 0x000000b300097308 */ /* 0x004e260000001800 */
        /* <DEDUP_REMOVED lines=8> */
[----:B---3--:R0:W-:Y:S06]  /*f10d0*/  STL.64 [R1+0x6a20], R88 ;  /* 0x006a205801007387 */ /* 0x0081ec0000100a00 */
        /* <DEDUP_REMOVED lines=13> */
.L_x_2386:
[----:B------:R-:W-:Y:S05]  /*f11b0*/  BSYNC.RECONVERGENT B3 ;  /* 0x0000000000037941 */ /* 0x000fea0003800200 */
.L_x_2385:
        /* <DEDUP_REMOVED lines=27> */
.L_x_2388:
[----:B------:R-:W-:Y:S05]  /*f1370*/  BSYNC.RECONVERGENT B3 ;  /* 0x0000000000037941 */ /* 0x000fea0003800200 */
.L_x_2387:
[----:B------:R-:W2:Y:S04]  /*f1380*/  LDL.128 R180, [R1+0x3b90] ;  /* 0x003b900001b47983 */ /* 0x000ea80000100c00 */
[----:B------:R-:W3:Y:S01]  /*f1390*/  LDL.64 R84, [R1+0x7bd0] ;  /* 0x007bd00001547983 */ /* 0x000ee20000100a00 */
[----:B-1----:R-:W-:Y:S01]  /*f13a0*/  IMAD.MOV.U32 R8, RZ, RZ, 0x1 ;  /* 0x00000001ff087424 */ /* 0x002fe200078e00ff */
[----:B------:R-:W-:Y:S01]  /*f13b0*/  FSETP.GEU.AND P2, PT, |R83|, 6.5827683646048100446e-37, PT ;  /* 0x036000005300780b */ /* 0x000fe20003f4e200 */
[----:B------:R-:W-:Y:S01]  /*f13c0*/  BSSY.RECONVERGENT B3, `(.L_x_2389) ;  /* 0x0000018000037945 */ /* 0x000fe20003800200 */
[----:B--2---:R-:W1:Y:S03]  /*f13d0*/  MUFU.RCP64H R9, R183 ;  /* 0x000000b700097308 */ /* 0x004e660000001800 */
[----:B-1----:R-:W-:-:S08]  /*f13e0*/  DFMA R12, -R182, R8, 1 ;  /* 0x3ff00000b60c742b */ /* 0x002fd00000000108 */
[----:B------:R-:W-:-:S08]  /*f13f0*/  DFMA R12, R12, R12, R12 ;  /* 0x0000000c0c0c722b */ /* 0x000fd0000000000c */
[----:B------:R-:W-:-:S08]  /*f1400*/  DFMA R8, R8, R12, R8 ;  /* 0x0000000c0808722b */ /* 0x000fd00000000008 */
[----:B------:R-:W-:-:S08]  /*f1410*/  DFMA R12, -R182, R8, 1 ;  /* 0x3ff00000b60c742b */ /* 0x000fd00000000108 */
[----:B------:R-:W-:-:S08]  /*f1420*/  DFMA R8, R8, R12, R8 ;  /* 0x0000000c0808722b */ /* 0x000fd00000000008 */
[----:B------:R-:W-:-:S08]  /*f1430*/  DMUL R12, R8, R82 ;  /* 0x00000052080c7228 */ /* 0x000fd00000000000 */
[----:B------:R-:W-:-:S08]  /*f1440*/  DFMA R52, -R182, R12, R82 ;  /* 0x0000000cb634722b */ /* 0x000fd00000000152 */
[----:B0-----:R-:W-:Y:S01]  /*f1450*/  DFMA R54, R8, R52, R12 ;  /* 0x000000340836722b */ /* 0x001fe2000000000c */
[----:B---3--:R0:W-:Y:S06]  /*f1460*/  STL.64 [R1+0x6a10], R84 ;  /* 0x006a105401007387 */ /* 0x0081ec0000100a00 */
        /* <DEDUP_REMOVED lines=13> */
.L_x_2390:
[----:B------:R-:W-:Y:S05]  /*f1540*/  BSYNC.RECONVERGENT B3 ;  /* 0x0000000000037941 */ /* 0x000fea0003800200 */
.L_x_2389:
[----:B------:R-:W2:Y:S01]  /*f1550*/  LDL.64 R82, [R1+0x7bb8] ;  /* 0x007bb80001527983 */ /* 0x000ea20000100a00 */
[----:B0-----:R-:W0:Y:S01]  /*f1560*/  MUFU.RCP64H R9, R181 ;  /* 0x000000b500097308 */ /* 0x001e220000001800 */
        /* <DEDUP_REMOVED lines=25> */
.L_x_2392:
[----:B------:R-:W-:Y:S05]  /*f1700*/  BSYNC.RECONVERGENT B3 ;  /* 0x0000000000037941 */ /* 0x000fea0003800200 */
.L_x_2391:
[----:B------:R-:W2:Y:S04]  /*f1710*/  LDL.128 R184, [R1+0x3b80] ;  /* 0x003b800001b87983 */ /* 0x000ea80000100c00 */
[----:B------:R-:W3:Y:S01]  /*f1720*/  LDL.64 R80, [R1+0x9858] ;  /* 0x0098580001507983 */ /* 0x000ee20000100a00 */
[----:B-1----:R-:W-:Y:S02]  /*f1730*/  MOV R8, 0x1 ;  /* 0x0000000100087802 */ /* 0x002fe40000000f00 */
        /* <DEDUP_REMOVED lines=25> */
.L_x_2394:
[----:B------:R-:W-:Y:S05]  /*f18d0*/  BSYNC.RECONVERGENT B3 ;  /* 0x0000000000037941 */ /* 0x000fea0003800200 */
.L_x_2393:
        /* <DEDUP_REMOVED lines=25> */
[----:B------:R-:W-:-:S05]  /*f1a70*/  IMAD.MOV.U32 R9, RZ, RZ, R13 ;  /* 0x000000ffff097224 */ /* 0x000fca00078e000d */
[----:B------:R1:W-:Y:S02]  /*f1a80*/  STL.64 [R1+0x81a0], R8 ;  /* 0x0081a00801007387 */ /* 0x0003e40000100a00 */
.L_x_2396:
[----:B------:R-:W-:Y:S05]  /*f1a90*/  BSYNC.RECONVERGENT B3 ;  /* 0x0000000000037941 */ /* 0x000fea0003800200 */
.L_x_2395:
[----:B------:R-:W2:Y:S04]  /*f1aa0*/  LDL.64 R164, [R1+0x9850] ;  /* 0x0098500001a47983 */ /* 0x000ea80000100a00 */
[----:B-1----:R-:W3:Y:S04]  /*f1ab0*/  LDL.64 R8, [R1+0x870] ;  /* 0x0008700001087983 */ /* 0x002ee80000100a00 */
        /* <DEDUP_REMOVED lines=10> */
[----:B0-----:R-:W4:Y:S04]  /*f1b60*/  LDL.64 R78, [R1+0x848] ;  /* 0x00084800014e7983 */ /* 0x001f280000100a00 */
[----:B------:R-:W4:Y:S04]  /*f1b70*/  LDL.64 R88, [R1+0x630] ;  /* 0x0006300001587983 */ /* 0x000f280000100a00 */
[----:B------:R0:W-:Y:S04]  /*f1b80*/  STL.64 [R1+0xafd0], R98 ;  /* 0x00afd06201007387 */ /* 0x0001e80000100a00 */
[----:B------:R1:W-:Y:S04]  /*f1b90*/  STL.64 [R1+0xafc8], R60 ;  /* 0x00afc83c01007387 */ /* 0x0003e80000100a00 */
[----:B------:R1:W-:Y:S04]  /*f1ba0*/  STL.64 [R1+0xafd8], R46 ;  /* 0x00afd82e01007387 */ /* 0x0003e80000100a00 */
[----:B0-----:R-:W4:Y:S04]  /*f1bb0*/  LDL.64 R98, [R1+0xa5d8] ;  /* 0x00a5d80001627983 */ /* 0x001f280000100a00 */
[----:B-1----:R-:W4:Y:S04]  /*f1bc0*/  LDL.64 R60, [R1+0xa7d0] ;  /* 0x00a7d000013c7983 */ /* 0x002f280000100a00 */
[----:B------:R-:W4:Y:S04]  /*f1bd0*/  LDL.64 R76, [R1+0x760] ;  /* 0x00076000014c7983 */ /* 0x000f280000100a00 */
[----:B------:R-:W4:Y:S04]  /*f1be0*/  LDL.64 R46, [R1+0x7b10] ;  /* 0x007b1000012e7983 */ /* 0x000f280000100a00 */
[----:B------:R0:W-:Y:S01]  /*f1bf0*/  STL.64 [R1+0xb028], R24 ;  /* 0x00b0281801007387 */ /* 0x0001e20000100a00 */
[----:B------:R-:W-:-:S03]  /*f1c00*/  IMAD.MOV.U32 R84, RZ, RZ, 0x1 ;  /* 0x00000001ff547424 */ /* 0x000fc600078e00ff */
[----:B------:R-:W4:Y:S04]  /*f1c10*/  LDL.64 R124, [R1+0x890] ;  /* 0x00089000017c7983 */ /* 0x000f280000100a00 */
[----:B------:R1:W-:Y:S04]  /*f1c20*/  STL.64 [R1+0xb020], R116 ;  /* 0x00b0207401007387 */ /* 0x0003e80000100a00 */
[----:B0-----:R-:W4:Y:S04]  /*f1c30*/  LDL.64 R24, [R1+0xa688] ;  /* 0x00a6880001187983 */ /* 0x001f280000100a00 */
[----:B------:R0:W-:Y:S04]  /*f1c40*/  STL.64 [R1+0xaf70], R50 ;  /* 0x00af703201007387 */ /* 0x0001e80000100a00 */
[----:B-1----:R-:W4:Y:S01]  /*f1c50*/  LDL.64 R116, [R1+0xa878] ;  /* 0x00a8780001747983 */ /* 0x002f220000100a00 */
[----:B------:R-:W-:Y:S01]  /*f1c60*/  UMOV UR4, 0xb99c8977 ;  /* 0xb99c897700047882 */ /* 0x000fe20000000000 */
[----:B------:R-:W-:-:S02]  /*f1c70*/  UMOV UR5, 0x3ff03ff7 ;  /* 0x3ff03ff700057882 */ /* 0x000fc40000000000 */
[----:B------:R1:W-:Y:S04]  /*f1c80*/  STL.64 [R1+0xafc0], R30 ;  /* 0x00afc01e01007387 */ /* 0x0003e80000100a00 */
[----:B0-----:R-:W4:Y:S04]  /*f1c90*/  LDL.64 R50, [R1+0xa8e8] ;  /* 0x00a8e80001327983 */ /* 0x001f280000100a00 */
[----:B------:R0:W-:Y:S04]  /*f1ca0*/  STL.64 [R1+0xaf48], R16 ;  /* 0x00af481001007387 */ /* 0x0001e80000100a00 */
[----:B------:R-:W4:Y:S04]  /*f1cb0*/  LDL.64 R52, [R1+0x8a0] ;  /* 0x0008a00001347983 */ /* 0x000f280000100a00 */
[----:B-1----:R-:W4:Y:S04]  /*f1cc0*/  LDL.64 R30, [R1+0xa5b8] ;  /* 0x00a5b800011e7983 */ /* 0x002f280000100a00 */
[----:B0-----:R-:W4:Y:S04]  /*f1cd0*/  LDL.64 R16, [R1+0xa7c8] ;  /* 0x00a7c80001107983 */ /* 0x001f280000100a00 */
[----:B------:R3:W-:Y:S04]  /*f1ce0*/  STL.64 [R1+0xabc0], R178 ;  /* 0x00abc0b201007387 */ /* 0x0007e80000100a00 */
[----:B------:R4:W-:Y:S04]  /*f1cf0*/  STL.64 [R1+0xac40], R182 ;  /* 0x00ac40b601007387 */ /* 0x0009e80000100a00 */
[----:B------:R0:W-:Y:S04]  /*f1d00*/  STL.64 [R1+0xaf78], R10 ;  /* 0x00af780a01007387 */ /* 0x0001e80000100a00 */
[----:B------:R1:W-:Y:S04]  /*f1d10*/  STL.64 [R1+0xac48], R2 ;  /* 0x00ac480201007387 */ /* 0x0003e80000100a00 */
[----:B------:R-:W4:Y:S04]  /*f1d20*/  LDL.64 R86, [R1+0x858] ;  /* 0x0008580001567983 */ /* 0x000f280000100a00 */
[----:B------:R1:W-:Y:S04]  /*f1d30*/  STL.128 [R1+0xabd0], R184 ;  /* 0x00abd0b801007387 */ /* 0x0003e80000100c00 */
[----:B------:R-:W-:Y:S01]  /*f1d40*/  STL.64 [R1+0xafa8], R96 ;  /* 0x00afa86001007387 */ /* 0x000fe20000100a00 */
[----:B------:R-:W-:Y:S01]  /*f1d50*/  UMOV UR6, 0x68497682 ;  /* 0x6849768200067882 */ /* 0x000fe20000000000 */
[----:B------:R-:W-:-:S02]  /*f1d60*/  UMOV UR7, 0x3d7c25c2 ;  /* 0x3d7c25c200077882 */ /* 0x000fc40000000000 */
[----:B------:R1:W-:Y:S04]  /*f1d70*/  STL.128 [R1+0xabf0], R4 ;  /* 0x00abf00401007387 */ /* 0x0003e80000100c00 */
        /* <DEDUP_REMOVED lines=13> */
[----:B------:R-:W-:Y:S04]  /*f1e50*/  STL.64 [R1+0xac50], R20 ;  /* 0x00ac501401007387 */ /* 0x000fe80000100a00 */
[----:B------:R-:W4:Y:S04]  /*f1e60*/  LDL.64 R200, [R1+0x670] ;  /* 0x0006700001c87983 */ /* 0x000f280000100a00 */
[----:B------:R-:W4:Y:S04]  /*f1e70*/  LDL.64 R90, [R1+0x640] ;  /* 0x00064000015a7983 */ /* 0x000f280000100a00 */
[----:B------:R-:W-:Y:S04]  /*f1e80*/  STL.64 [R1+0xafb8], R118 ;  /* 0x00afb87601007387 */ /* 0x000fe80000100a00 */
[----:B------:R-:W-:Y:S04]  /*f1e90*/  STL.64 [R1+0xb030], R190 ;  /* 0x00b030be01007387 */ /* 0x000fe80000100a00 */
        /* <DEDUP_REMOVED lines=14> */
[----:B------:R-:W-:Y:S04]  /*f1f80*/  STL.64 [R1+0xac58], R28 ;  /* 0x00ac581c01007387 */ /* 0x000fe80000100a00 */
[----:B------:R-:W-:Y:S01]  /*f1f90*/  STL.64 [R1+0xac60], R74 ;  /* 0x00ac604a01007387 */ /* 0x000fe20000100a00 */
[----:B--2---:R-:W2:Y:S03]  /*f1fa0*/  MUFU.RCP64H R85, R165 ;  /* 0x000000a500557308 */ /* 0x004ea60000001800 */
[----:B------:R-:W4:Y:S04]  /*f1fb0*/  LDL.64 R144, [R1+0x720] ;  /* 0x0007200001907983 */ /* 0x000f280000100a00 */
[----:B------:R-:W4:Y:S04]  /*f1fc0*/  LDL.64 R146, [R1+0x798] ;  /* 0x0007980001927983 */ /* 0x000f280000100a00 */
[----:B------:R-:W-:Y:S01]  /*f1fd0*/  STL.64 [R1+0xac68], R128 ;  /* 0x00ac688001007387 */ /* 0x000fe20000100a00 */
[----:B------:R-:W-:Y:S01]  /*f1fe0*/  UMOV UR16, 0x66666666 ;  /* 0x6666666600107882 */ /* 0x000fe20000000000 */
[----:B------:R-:W-:-:S02]  /*f1ff0*/  UMOV UR17, 0x3fe66666 ;  /* 0x3fe6666600117882 */ /* 0x000fc40000000000 */
[----:B------:R-:W4:Y:S01]  /*f2000*/  LDL.64 R236, [R1+0x5e0] ;  /* 0x0005e00001ec7983 */ /* 0x000f220000100a00 */
[----:B--2---:R-:W-:-:S03]  /*f2010*/  DFMA R120, -R164, R84, 1 ;  /* 0x3ff00000a478742b */ /* 0x004fc60000000154 */
[----:B------:R-:W2:Y:S05]  /*f2020*/  LDL.64 R232, [R1+0x5a8] ;  /* 0x0005a80001e87983 */ /* 0x000eaa0000100a00 */
[----:B------:R-:W-:-:S08]  /*f2030*/  DFMA R120, R120, R120, R120 ;  /* 0x000000787878722b */ /* 0x000fd00000000078 */
[----:B------:R-:W-:-:S08]  /*f2040*/  DFMA R84, R84, R120, R84 ;  /* 0x000000785454722b */ /* 0x000fd00000000054 */
[----:B------:R-:W-:-:S08]  /*f2050*/  DFMA R120, -R164, R84, 1 ;  /* 0x3ff00000a478742b */ /* 0x000fd00000000154 */
[----:B------:R-:W-:-:S08]  /*f2060*/  DFMA R84, R84, R120, R84 ;  /* 0x000000785454722b */ /* 0x000fd00000000054 */
[----:B------:R-:W-:Y:S02]  /*f2070*/  DMUL R120, R84, UR4 ;  /* 0x0000000454787c28 */ /* 0x000fe40008000000 */
[----:B---3--:R-:W-:-:S06]  /*f2080*/  DADD R178, R8, R64 ;  /* 0x0000000008b27229 */ /* 0x008fcc0000000040 */
[----:B------:R-:W-:Y:S02]  /*f2090*/  DFMA R164, -R164, R120, UR4 ;  /* 0x00000004a4a47e2b */ /* 0x000fe40008000178 */
[----:B----4-:R-:W-:Y:S02]  /*f20a0*/  DADD R182, R138, R42 ;  /* 0x000000008ab67229 */ /* 0x010fe4000000002a */
[----:B------:R-:W-:Y:S02]  /*f20b0*/  DADD R8, R12, R2 ;  /* 0x000000000c087229 */ /* 0x000fe40000000002 */
[----:B0-----:R-:W-:Y:S01]  /*f20c0*/  DADD R10, R114, R70 ;  /* 0x00000000720a7229 */ /* 0x001fe20000000046 */
[----:B------:R-:W-:Y:S01]  /*f20d0*/  UMOV UR4, 0xe91b0b70 ;  /* 0xe91b0b7000047882 */ /* 0x000fe20000000000 */
[----:B------:R-:W-:Y:S01]  /*f20e0*/  DFMA R120, R84, R164, R120 ;  /* 0x000000a45478722b */ /* 0x000fe20000000078 */
[----:B------:R-:W-:Y:S01]  /*f20f0*/  UMOV UR5, 0x3de07e1f ;  /* 0x3de07e1f00057882 */ /* 0x000fe20000000000 */
[----:B------:R-:W-:Y:S01]  /*f2100*/  DMUL R84, R206, R178 ;  /* 0x000000b2ce547228 */ /* 0x000fe20000000000 */
[----:B------:R-:W3:Y:S01]  /*f2110*/  LDL.64 R138, [R1+0x868] ;  /* 0x00086800018a7983 */ /* 0x000ee20000100a00 */
[----:B-1----:R-:W-:-:S02]  /*f2120*/  DADD R2, R150, R102 ;  /* 0x0000000096027229 */ /* 0x002fc40000000066 */
[----:B------:R-:W-:Y:S01]  /*f2130*/  DMUL R64, R208, R182 ;  /* 0x000000b6d0407228 */ /* 0x000fe20000000000 */
[----:B------:R-:W4:Y:S01]  /*f2140*/  LDL.64 R12, [R1+0x820] ;  /* 0x00082000010c7983 */ /* 0x000f220000100a00 */
[----:B------:R-:W-:Y:S02]  /*f2150*/  DMUL R102, R204, R8 ;  /* 0x00000008cc667228 */ /* 0x000fe40000000000 */
[----:B------:R-:W-:Y:S01]  /*f2160*/  DMUL R150, R220, R84 ;  /* 0x00000054dc967228 */ /* 0x000fe20000000000 */
[----:B------:R0:W-:Y:S01]  /*f2170*/  STL.64 [R1+0x79c0], R10 ;  /* 0x0079c00a01007387 */ /* 0x0001e20000100a00 */
[----:B------:R-:W-:Y:S02]  /*f2180*/  DMUL R164, R8, UR4 ;  /* 0x0000000408a47c28 */ /* 0x000fe40008000000 */
[----:B------:R-:W-:Y:S02]  /*f2190*/  DMUL R64, R178, R64 ;  /* 0x00000040b2407228 */ /* 0x000fe40000000000 */
[----:B------:R-:W-:-:S02]  /*f21a0*/  DADD R78, R78, R6 ;  /* 0x000000004e4e7229 */ /* 0x000fc40000000006 */
[----:B------:R-:W-:Y:S01]  /*f21b0*/  DADD R184, R88, R112 ;  /* 0x0000000058b87229 */ /* 0x000fe20000000070 */
[----:B------:R-:W2:Y:S01]  /*f21c0*/  LDL.64 R6, [R1+0x7968] ;  /* 0x0079680001067983 */ /* 0x000ea20000100a00 */
[----:B0-----:R-:W-:Y:S02]  /*f21d0*/  DADD R10, R82, R202 ;  /* 0x00000000520a7229 */ /* 0x001fe400000000ca */
[----:B------:R-:W-:Y:S02]  /*f21e0*/  DFMA R82, R220, R102, -R150 ;  /* 0x00000066dc52722b */ /* 0x000fe40000000896 */
[----:B------:R-:W-:Y:S02]  /*f21f0*/  DMUL R112, R182, R164 ;  /* 0x000000a4b6707228 */ /* 0x000fe40000000000 */
[----:B------:R-:W-:Y:S02]  /*f2200*/  DADD R46, R76, R46 ;  /* 0x000000004c2e7229 */ /* 0x000fe4000000002e */
[----:B------:R-:W-:-:S02]  /*f2210*/  DADD R70, R64, R64 ;  /* 0x0000000040467229 */ /* 0x000fc40000000040 */
[----:B------:R-:W-:Y:S02]  /*f2220*/  DADD R88, R124, R66 ;  /* 0x000000007c587229 */ /* 0x000fe40000000042 */
[-C--:B------:R-:W-:Y:S02]  /*f2230*/  DMUL R210, R116, R10.reuse ;  /* 0x0000000a74d27228 */ /* 0x080fe40000000000 */
[----:B------:R-:W-:Y:S02]  /*f2240*/  DMUL R114, R50, R10 ;  /* 0x0000000a32727228 */ /* 0x000fe40000000000 */
[----:B------:R-:W-:Y:S01]  /*f2250*/  DADD R52, R52, R122 ;  /* 0x0000000034347229 */ /* 0x000fe2000000007a */
[----:B------:R-:W-:Y:S01]  /*f2260*/  STL.64 [R1+0x78e8], R10 ;  /* 0x0078e80a01007387 */ /* 0x000fe20000100a00 */
[----:B------:R-:W-:Y:S02]  /*f2270*/  DADD R208, -R64, R82 ;  /* 0x0000000040d07229 */ /* 0x000fe40000000152 */
[----:B------:R-:W-:Y:S01]  /*f2280*/  DMUL R164, R98, R78 ;  /* 0x0000004e62a47228 */ /* 0x000fe20000000000 */
[----:B------:R-:W-:Y:S01]  /*f2290*/  STL.128 [R1+0xabe0], R120 ;  /* 0x00abe07801007387 */ /* 0x000fe20000100c00 */
[----:B------:R-:W-:-:S03]  /*f22a0*/  DMUL R82, R60, R182 ;  /* 0x000000b63c527228 */ /* 0x000fc60000000000 */
[----:B------:R-:W3:Y:S04]  /*f22b0*/  LDL.64 R98, [R1+0xa870] ;  /* 0x00a8700001627983 */ /* 0x000ee80000100a00 */
[----:B------:R-:W4:Y:S01]  /*f22c0*/  LDL.64 R60, [R1+0xa990] ;  /* 0x00a99000013c7983 */ /* 0x000f220000100a00 */
[----:B------:R-:W-:-:S03]  /*f22d0*/  DMUL R206, R24, R46 ;  /* 0x0000002e18ce7228 */ /* 0x000fc60000000000 */
[----:B------:R-:W4:Y:S01]  /*f22e0*/  LDL.64 R24, [R1+0xa8f8] ;  /* 0x00a8f80001187983 */ /* 0x000f220000100a00 */
[----:B------:R-:W-:Y:S02]  /*f22f0*/  DFMA R66, R220, R84, -R112 ;  /* 0x00000054dc42722b */ /* 0x000fe40000000870 */
[----:B------:R-:W-:Y:S02]  /*f2300*/  DFMA R96, R112, 2, R70 ;  /* 0x400000007060782b */ /* 0x000fe40000000046 */
[----:B------:R-:W-:Y:S02]  /*f2310*/  DADD R190, R196, R68 ;  /* 0x00000000c4be7229 */ /* 0x000fe40000000044 */
[----:B------:R-:W-:Y:S02]  /*f2320*/  DADD R176, R168, R56 ;  /* 0x00000000a8b07229 */ /* 0x000fe40000000038 */
[----:B------:R-:W-:Y:S02]  /*f2330*/  DADD R156, R156, R100 ;  /* 0x000000009c9c7229 */ /* 0x000fe40000000064 */
[----:B------:R-:W-:-:S02]  /*f2340*/  DADD R250, R160, R110 ;  /* 0x00000000a0fa7229 */ /* 0x000fc4000000006e */
[----:B------:R-:W-:Y:S01]  /*f2350*/  DADD R248, R200, R108 ;  /* 0x00000000c8f87229 */ /* 0x000fe2000000006c */
[----:B------:R-:W-:Y:S01]  /*f2360*/  STL.64 [R1+0x79d0], R184 ;  /* 0x0079d0b801007387 */ /* 0x000fe20000100a00 */
[----:B------:R-:W-:Y:S02]  /*f2370*/  DFMA R204, R220, -R102, -R112 ;  /* 0x80000066dccc722b */ /* 0x000fe40000000870 */
[----:B------:R-:W-:Y:S02]  /*f2380*/  DADD R66, -R64, R66 ;  /* 0x0000000040427229 */ /* 0x000fe40000000142 */
[----:B------:R-:W-:Y:S01]  /*f2390*/  DADD R14, R170, R14 ;  /* 0x00000000aa0e7229 */ /* 0x000fe2000000000e */
[----:B------:R-:W-:Y:S01]  /*f23a0*/  STL.64 [R1+0xb008], R8 ;  /* 0x00b0080801007387 */ /* 0x000fe20000100a00 */
[----:B------:R-:W-:Y:S02]  /*f23b0*/  DMUL R112, R46, UR4 ;  /* 0x000000042e707c28 */ /* 0x000fe40008000000 */
[CC--:B------:R-:W-:Y:S01]  /*f23c0*/  DFMA R64, R182.reuse, R210.reuse, R96 ;  /* 0x000000d2b640722b */ /* 0x0c0fe20000000060 */
[----:B------:R-:W4:Y:S01]  /*f23d0*/  LDL.64 R150, [R1+0x800] ;  /* 0x0008000001967983 */ /* 0x000f220000100a00 */
[----:B------:R-:W-:-:S02]  /*f23e0*/  DMUL R84, R182, R210 ;  /* 0x000000d2b6547228 */ /* 0x000fc40000000000 */
[----:B------:R-:W-:Y:S01]  /*f23f0*/  DMUL R82, R78, R82 ;  /* 0x000000524e527228 */ /* 0x000fe20000000000 */
[----:B------:R-:W-:Y:S01]  /*f2400*/  STL.64 [R1+0x7db0], R178 ;  /* 0x007db0b201007387 */ /* 0x000fe20000100a00 */
[CC--:B------:R-:W-:Y:S02]  /*f2410*/  DMUL R216, R8.reuse, R112.reuse ;  /* 0x0000007008d87228 */ /* 0x0c0fe40000000000 */
[----:B------:R-:W-:Y:S01]  /*f2420*/  DFMA R64, R8, R112, R64 ;  /* 0x000000700840722b */ /* 0x000fe20000000040 */
[----:B------:R-:W4:Y:S01]  /*f2430*/  LDL.64 R76, [R1+0x6c8] ;  /* 0x0006c800014c7983 */ /* 0x000f220000100a00 */
[----:B------:R-:W-:Y:S02]  /*f2440*/  DFMA R112, R220, -R114, -R84 ;  /* 0x80000072dc70722b */ /* 0x000fe40000000854 */
[----:B------:R-:W-:Y:S01]  /*f2450*/  DADD R66, -R84, R66 ;  /* 0x0000000054427229 */ /* 0x000fe20000000142 */
[----:B------:R-:W4:Y:S01]  /*f2460*/  LDL.64 R124, [R1+0x6a8] ;  /* 0x0006a800017c7983 */ /* 0x000f220000100a00 */
[----:B------:R-:W-:-:S02]  /*f2470*/  DMUL R102, R30, R178 ;  /* 0x000000b21e667228 */ /* 0x000fc40000000000 */
[----:B------:R-:W-:Y:S01]  /*f2480*/  DMUL R84, R16, R182 ;  /* 0x000000b610547228 */ /* 0x000fe20000000000 */
[----:B------:R-:W-:Y:S01]  /*f2490*/  UMOV UR4, 0xb153a753 ;  /* 0xb153a75300047882 */ /* 0x000fe20000000000 */
[----:B------:R-:W-:Y:S01]  /*f24a0*/  DADD R112, R216, R112 ;  /* 0x00000000d8707229 */ /* 0x000fe20000000070 */
[----:B------:R-:W-:Y:S01]  /*f24b0*/  UMOV UR5, 0x3dd3ca8c ;  /* 0x3dd3ca8c00057882 */ /* 0x000fe20000000000 */
[----:B------:R-:W-:Y:S02]  /*f24c0*/  DFMA R202, R220, R114, R82 ;  /* 0x00000072dcca722b */ /* 0x000fe40000000052 */
[-C--:B------:R-:W-:Y:S01]  /*f24d0*/  DFMA R208, R178, -R164.reuse, R208 ;  /* 0x800000a4b2d0722b */ /* 0x080fe200000000d0 */
[----:B------:R0:W-:Y:S01]  /*f24e0*/  STL.64 [R1+0x77c8], R96 ;  /* 0x0077c86001007387 */ /* 0x0001e20000100a00 */
[----:B------:R-:W-:Y:S02]  /*f24f0*/  DMUL R114, R10, UR4 ;  /* 0x000000040a727c28 */ /* 0x000fe40008000000 */
[----:B------:R-:W-:Y:S01]  /*f2500*/  DFMA R112, R178, R164, R112 ;  /* 0x000000a4b270722b */ /* 0x000fe20000000070 */
[----:B------:R-:W4:Y:S01]  /*f2510*/  LDL.64 R16, [R1+0x9aa8] ;  /* 0x009aa80001107983 */ /* 0x000f220000100a00 */
[----:B------:R-:W-:-:S02]  /*f2520*/  DMUL R84, R52, R84 ;  /* 0x0000005434547228 */ /* 0x000fc40000000000 */
[----:B------:R-:W-:Y:S01]  /*f2530*/  DFMA R212, R52, -R102, R202 ;  /* 0x8000006634d4722b */ /* 0x000fe200000000ca */
[----:B------:R-:W4:Y:S01]  /*f2540*/  LDL.64 R56, [R1+0xaa88] ;  /* 0x00aa880001387983 */ /* 0x000f220000100a00 */
[----:B------:R-:W-:Y:S01]  /*f2550*/  DFMA R210, R182, R210, R216 ;  /* 0x000000d2b6d2722b */ /* 0x000fe200000000d8 */
[----:B------:R-:W-:Y:S01]  /*f2560*/  UMOV UR4, 0x986f33c4 ;  /* 0x986f33c400047882 */ /* 0x000fe20000000000 */
[----:B------:R-:W-:Y:S01]  /*f2570*/  UMOV UR5, 0x3d9e58b5 ;  /* 0x3d9e58b500057882 */ /* 0x000fe20000000000 */
[----:B------:R-:W-:Y:S01]  /*f2580*/  DFMA R214, R78, R206, R112 ;  /* 0x000000ce4ed6722b */ /* 0x000fe20000000070 */
[----:B0-----:R-:W4:Y:S01]  /*f2590*/  LDL.64 R96, [R1+0xa970] ;  /* 0x00a9700001607983 */ /* 0x001f220000100a00 */
[----:B------:R-:W-:Y:S02]  /*f25a0*/  DADD R204, -R216, R204 ;  /* 0x00000000d8cc7229 */ /* 0x000fe400000001cc */
[----:B------:R-:W-:Y:S01]  /*f25b0*/  DMUL R202, R52, R114 ;  /* 0x0000007234ca7228 */ /* 0x000fe20000000000 */
[----:B------:R-:W4:Y:S01]  /*f25c0*/  LDL.64 R30, [R1+0xa5a8] ;  /* 0x00a5a800011e7983 */ /* 0x000f220000100a00 */
[----:B------:R-:W-:-:S02]  /*f25d0*/  DADD R212, -R84, R212 ;  /* 0x0000000054d47229 */ /* 0x000fc400000001d4 */
[----:B------:R-:W-:Y:S01]  /*f25e0*/  DMUL R112, R10, UR4 ;  /* 0x000000040a707c28 */ /* 0x000fe20008000000 */
[----:B------:R-:W4:Y:S01]  /*f25f0*/  LDL.64 R110, [R1+0xa8c0] ;  /* 0x00a8c000016e7983 */ /* 0x000f220000100a00 */
[----:B------:R-:W-:Y:S02]  /*f2600*/  DFMA R216, -R78, R206, -R216 ;  /* 0x000000ce4ed8722b */ /* 0x000fe400000009d8 */
[CCC-:B------:R-:W-:Y:S01]  /*f2610*/  DFMA R114, R178.reuse, R164.reuse, R210.reuse ;  /* 0x000000a4b272722b */ /* 0x1c0fe200000000d2 */
[----:B------:R-:W4:Y:S01]  /*f2620*/  LDL.64 R108, [R1+0xaa80] ;  /* 0x00aa8000016c7983 */ /* 0x000f220000100a00 */
[CC--:B------:R-:W-:Y:S02]  /*f2630*/  DFMA R210, R178.reuse, -R164.reuse, R210 ;  /* 0x800000a4b2d2722b */ /* 0x0c0fe400000000d2 */
[----:B------:R-:W-:Y:S01]  /*f2640*/  DFMA R164, R178, R164, R64 ;  /* 0x000000a4b2a4722b */ /* 0x000fe20000000040 */
[----:B------:R-:W4:Y:S01]  /*f2650*/  LDL.64 R168, [R1+0xa6d8] ;  /* 0x00a6d80001a87983 */ /* 0x000f220000100a00 */
[----:B------:R-:W-:-:S02]  /*f2660*/  DMUL R64, R10, UR6 ;  /* 0x000000060a407c28 */ /* 0x000fc40008000000 */
[----:B------:R-:W-:Y:S01]  /*f2670*/  DADD R212, -R202, R212 ;  /* 0x00000000cad47229 */ /* 0x000fe200000001d4 */
[----:B------:R-:W4:Y:S01]  /*f2680*/  LDL.64 R10, [R1+0xa8b8] ;  /* 0x00a8b800010a7983 */ /* 0x000f220000100a00 */
[----:B------:R-:W-:Y:S02]  /*f2690*/  DFMA R50, R52, R112, R216 ;  /* 0x000000703432722b */ /* 0x000fe400000000d8 */
[----:B------:R-:W-:Y:S01]  /*f26a0*/  DADD R218, -R202, R214 ;  /* 0x00000000cada7229 */ /* 0x000fe200000001d6 */
[----:B------:R-:W4:Y:S01]  /*f26b0*/  LDL.64 R70, [R1+0x5d8] ;  /* 0x0005d80001467983 */ /* 0x000f220000100a00 */
[----:B------:R-:W-:Y:S02]  /*f26c0*/  DADD R214, -R82, R210 ;  /* 0x0000000052d67229 */ /* 0x000fe400000001d2 */
[C---:B------:R-:W-:Y:S01]  /*f26d0*/  DMUL R210, R52.reuse, R64 ;  /* 0x0000004034d27228 */ /* 0x040fe20000000000 */
[----:B------:R0:W-:Y:S01]  /*f26e0*/  STL.64 [R1+0x7fb8], R50 ;  /* 0x007fb83201007387 */ /* 0x0001e20000100a00 */
[----:B------:R-:W-:-:S02]  /*f26f0*/  DFMA R208, R52, -R102, R208 ;  /* 0x8000006634d0722b */ /* 0x000fc400000000d0 */
[----:B------:R-:W-:Y:S01]  /*f2700*/  DFMA R212, R52, -R112, R212 ;  /* 0x8000007034d4722b */ /* 0x000fe200000000d4 */
[----:B------:R-:W-:Y:S01]  /*f2710*/  UMOV UR44, 0xa3d70a4 ;  /* 0x0a3d70a4002c7882 */ /* 0x000fe20000000000 */
[-C--:B------:R-:W-:Y:S01]  /*f2720*/  DFMA R214, -R78, R206.reuse, R214 ;  /* 0x000000ce4ed6722b */ /* 0x080fe200000001d6 */
[----:B------:R-:W-:Y:S01]  /*f2730*/  UMOV UR45, 0x3fc0a3d7 ;  /* 0x3fc0a3d7002d7882 */ /* 0x000fe20000000000 */
[----:B------:R-:W-:Y:S01]  /*f2740*/  DADD R116, R166, R48 ;  /* 0x00000000a6747229 */ /* 0x000fe20000000030 */
[----:B------:R-:W-:Y:S01]  /*f2750*/  UMOV UR8, 0xae147ae1 ;  /* 0xae147ae100087882 */ /* 0x000fe20000000000 */
[----:B------:R-:W-:Y:S01]  /*f2760*/  DADD R122, R158, R72 ;  /* 0x000000009e7a7229 */ /* 0x000fe20000000048 */
[----:B------:R-:W-:Y:S01]  /*f2770*/  UMOV UR9, 0x3fdae147 ;  /* 0x3fdae14700097882 */ /* 0x000fe20000000000 */
[----:B------:R-:W-:Y:S01]  /*f2780*/  UMOV UR42, 0xa3d70a3d ;  /* 0xa3d70a3d002a7882 */ /* 0x000fe20000000000 */
[----:B0-----:R-:W-:Y:S01]  /*f2790*/  DADD R50, R86, R4 ;  /* 0x0000000056327229 */ /* 0x001fe20000000004 */
[----:B------:R-:W-:Y:S01]  /*f27a0*/  UMOV UR43, 0x3fea3d70 ;  /* 0x3fea3d70002b7882 */ /* 0x000fe20000000000 */
[----:B------:R-:W-:Y:S01]  /*f27b0*/  DADD R86, R82, R114 ;  /* 0x0000000052567229 */ /* 0x000fe20000000072 */
[----:B------:R-:W-:Y:S01]  /*f27c0*/  UMOV UR12, 0x6a7ef9db ;  /* 0x6a7ef9db000c7882 */ /* 0x000fe20000000000 */
[----:B------:R-:W-:Y:S01]  /*f27d0*/  DFMA R206, R78, R206, R210 ;  /* 0x000000ce4ece722b */ /* 0x000fe200000000d2 */
[----:B------:R-:W-:Y:S01]  /*f27e0*/  UMOV UR13, 0x3f9374bc ;  /* 0x3f9374bc000d7882 */ /* 0x000fe20000000000 */
[C---:B------:R-:W-:Y:S01]  /*f27f0*/  DADD R208, R210.reuse, R208 ;  /* 0x00000000d2d07229 */ /* 0x040fe200000000d0 */
[----:B------:R-:W-:Y:S01]  /*f2800*/  STL.64 [R1+0xac78], R18 ;  /* 0x00ac781201007387 */ /* 0x000fe20000100a00 */
[----:B------:R-:W-:-:S02]  /*f2810*/  DADD R210, -R210, R212 ;  /* 0x00000000d2d27229 */ /* 0x000fc400000001d4 */
[-C--:B------:R-:W-:Y:S01]  /*f2820*/  DFMA R4, R52, R102.reuse, R86 ;  /* 0x000000663404722b */ /* 0x080fe20000000056 */
[----:B------:R-:W-:Y:S01]  /*f2830*/  STL.128 [R1+0xac00], R40 ;  /* 0x00ac002801007387 */ /* 0x000fe20000100c00 */
[----:B------:R-:W-:Y:S02]  /*f2840*/  DADD R164, R82, R164 ;  /* 0x0000000052a47229 */ /* 0x000fe400000000a4 */
[CC--:B------:R-:W-:Y:S01]  /*f2850*/  DFMA R214, R52.reuse, R102.reuse, R214 ;  /* 0x0000006634d6722b */ /* 0x0c0fe200000000d6 */
[----:B------:R-:W4:Y:S04]  /*f2860*/  LDL.64 R196, [R1+0x7b8] ;  /* 0x0007b80001c47983 */ /* 0x000f280000100a00 */
[----:B------:R0:W-:Y:S01]  /*f2870*/  STL.64 [R1+0x8160], R4 ;  /* 0x0081600401007387 */ /* 0x0001e20000100a00 */
[----:B------:R-:W-:-:S02]  /*f2880*/  DFMA R164, R52, R102, R164 ;  /* 0x0000006634a4722b */ /* 0x000fc400000000a4 */
[----:B------:R-:W-:Y:S01]  /*f2890*/  DADD R102, R84, R214 ;  /* 0x0000000054667229 */ /* 0x000fe200000000d6 */
[----:B------:R1:W-:Y:S01]  /*f28a0*/  STL.64 [R1+0x7920], R50 ;  /* 0x0079203201007387 */ /* 0x0003e20000100a00 */
[----:B--2---:R-:W-:Y:S01]  /*f28b0*/  DADD R68, R152, R6 ;  /* 0x0000000098447229 */ /* 0x004fe20000000006 */
[----:B------:R-:W-:Y:S02]  /*f28c0*/  UMOV UR4, 0xde9cc603 ;  /* 0xde9cc60300047882 */ /* 0x000fe40000000000 */
[----:B------:R-:W-:Y:S04]  /*f28d0*/  STL.64 [R1+0x79a0], R156 ;  /* 0x0079a09c01007387 */ /* 0x000fe80000100a00 */
[----:B------:R-:W-:Y:S01]  /*f28e0*/  STL.64 [R1+0x79b0], R248 ;  /* 0x0079b0f801007387 */ /* 0x000fe20000100a00 */
[----:B------:R-:W-:Y:S01]  /*f28f0*/  UMOV UR14, 0xe1796495 ;  /* 0xe1796495000e7882 */ /* 0x000fe20000000000 */
[----:B------:R-:W-:-:S02]  /*f2900*/  UMOV UR15, 0x3dd5fd7f ;  /* 0x3dd5fd7f000f7882 */ /* 0x000fc40000000000 */
[----:B------:R-:W-:Y:S04]  /*f2910*/  STL.64 [R1+0x7db8], R250 ;  /* 0x007db8fa01007387 */ /* 0x000fe80000100a00 */
[----:B------:R-:W-:Y:S04]  /*f2920*/  STL.64 [R1+0x7d40], R190 ;  /* 0x007d40be01007387 */ /* 0x000fe80000100a00 */
[----:B------:R-:W2:Y:S04]  /*f2930*/  LDL.64 R200, [R1+0x7e0] ;  /* 0x0007e00001c87983 */ /* 0x000ea80000100a00 */
[----:B------:R-:W-:Y:S04]  /*f2940*/  STL.64 [R1+0xac88], R132 ;  /* 0x00ac888401007387 */ /* 0x000fe80000100a00 */
[----:B------:R-:W2:Y:S01]  /*f2950*/  LDL.64 R170, [R1+0x860] ;  /* 0x0008600001aa7983 */ /* 0x000ea20000100a00 */
[----:B---3--:R-:W-:-:S03]  /*f2960*/  DMUL R216, R98, R8 ;  /* 0x0000000862d87228 */ /* 0x008fc60000000000 */
[----:B------:R-:W3:Y:S01]  /*f2970*/  LDL.64 R152, [R1+0x80b0] ;  /* 0x0080b00001987983 */ /* 0x000ee20000100a00 */
[----:B----4-:R-:W-:-:S03]  /*f2980*/  DMUL R212, R60, R52 ;  /* 0x000000343cd47228 */ /* 0x010fc60000000000 */
[----:B------:R-:W4:Y:S01]  /*f2990*/  LDL.64 R6, [R1+0xa5e0] ;  /* 0x00a5e00001067983 */ /* 0x000f220000100a00 */
[----:B------:R-:W-:-:S03]  /*f29a0*/  DMUL R86, R50, R216 ;  /* 0x000000d832567228 */ /* 0x000fc60000000000 */
[----:B------:R-:W2:Y:S01]  /*f29b0*/  LDL.64 R98, [R1+0xa958] ;  /* 0x00a9580001627983 */ /* 0x000ea20000100a00 */
[----:B0-----:R-:W-:-:S03]  /*f29c0*/  DMUL R4, R52, R212 ;  /* 0x000000d434047228 */ /* 0x001fc60000000000 */
[----:B-1----:R-:W3:Y:S01]  /*f29d0*/  LDL.64 R50, [R1+0x7c60] ;  /* 0x007c600001327983 */ /* 0x002ee20000100a00 */
[----:B------:R-:W-:Y:S01]  /*f29e0*/  DADD R214, -R86, R204 ;  /* 0x0000000056d67229 */ /* 0x000fe200000001cc */
[----:B------:R-:W-:Y:S01]  /*f29f0*/  UMOV UR5, 0x3de80d43 ;  /* 0x3de80d4300057882 */ /* 0x000fe20000000000 */
[----:B------:R-:W-:Y:S01]  /*f2a00*/  DFMA R112, R52, -R112, R218 ;  /* 0x800000703470722b */ /* 0x000fe200000000da */
[----:B------:R0:W-:Y:S01]  /*f2a10*/  STL.64 [R1+0x7d88], R4 ;  /* 0x007d880401007387 */ /* 0x0001e20000100a00 */
[----:B------:R-:W-:-:S03]  /*f2a20*/  DADD R204, R4, R4 ;  /* 0x0000000004cc7229 */ /* 0x000fc60000000004 */
[----:B------:R-:W2:Y:S04]  /*f2a30*/  LDL.64 R72, [R1+0xa7f8] ;  /* 0x00a7f80001487983 */ /* 0x000ea80000100a00 */
[----:B------:R1:W-:Y:S04]  /*f2a40*/  STL.64 [R1+0x7cf8], R14 ;  /* 0x007cf80e01007387 */ /* 0x0003e80000100a00 */
[----:B0-----:R-:W4:Y:S01]  /*f2a50*/  LDL.64 R4, [R1+0x7948] ;  /* 0x0079480001047983 */ /* 0x001f220000100a00 */
[----:B------:R-:W-:Y:S02]  /*f2a60*/  DFMA R102, R202, 2, R102 ;  /* 0x40000000ca66782b */ /* 0x000fe40000000066 */
[----:B------:R-:W-:Y:S01]  /*f2a70*/  DMUL R202, R24, R8 ;  /* 0x0000000818ca7228 */ /* 0x000fe20000000000 */
[----:B------:R-:W2:Y:S04]  /*f2a80*/  LDL.64 R166, [R1+0xa798] ;  /* 0x00a7980001a67983 */ /* 0x000ea80000100a00 */
[----:B------:R-:W2:Y:S01]  /*f2a90*/  LDL.64 R24, [R1+0x7980] ;  /* 0x0079800001187983 */ /* 0x000ea20000100a00 */
[----:B------:R-:W-:Y:S01]  /*f2aa0*/  UMOV UR6, 0xf4bbb049 ;  /* 0xf4bbb04900067882 */ /* 0x000fe20000000000 */
[----:B------:R-:W-:-:S02]  /*f2ab0*/  UMOV UR7, 0x3d76dead ;  /* 0x3d76dead00077882 */ /* 0x000fc40000000000 */
[----:B------:R-:W-:Y:S04]  /*f2ac0*/  STL.64 [R1+0xac70], R82 ;  /* 0x00ac705201007387 */ /* 0x000fe80000100a00 */
[----:B------:R-:W-:Y:S04]  /*f2ad0*/  STL.64 [R1+0x80d8], R116 ;  /* 0x0080d87401007387 */ /* 0x000fe80000100a00 */
[----:B------:R-:W2:Y:S01]  /*f2ae0*/  LDL.64 R158, [R1+0x6c0] ;  /* 0x0006c000019e7983 */ /* 0x000ea20000100a00 */
[----:B------:R-:W-:-:S03]  /*f2af0*/  DMUL R114, R96, R184 ;  /* 0x000000b860727228 */ /* 0x000fc60000000000 */
[----:B------:R-:W-:Y:S01]  /*f2b00*/  STL.64 [R1+0x7998], R68 ;  /* 0x0079984401007387 */ /* 0x000fe20000100a00 */
[----:B------:R-:W-:-:S03]  /*f2b10*/  DMUL R212, R30, R78 ;  /* 0x0000004e1ed47228 */ /* 0x000fc60000000000 */
[----:B-1----:R-:W2:Y:S01]  /*f2b20*/  LDL.64 R14, [R1+0xa890] ;  /* 0x00a89000010e7983 */ /* 0x002ea20000100a00 */
[----:B------:R-:W-:-:S03]  /*f2b30*/  DMUL R114, R220, R114 ;  /* 0x00000072dc727228 */ /* 0x000fc60000000000 */
[----:B------:R-:W2:Y:S01]  /*f2b40*/  LDL.64 R30, [R1+0x8010] ;  /* 0x00801000011e7983 */ /* 0x000ea20000100a00 */
[----:B------:R-:W-:-:S03]  /*f2b50*/  DADD R96, R126, R20 ;  /* 0x000000007e607229 */ /* 0x000fc60000000014 */
[----:B------:R-:W2:Y:S01]  /*f2b60*/  LDL.64 R20, [R1+0x7e20] ;  /* 0x007e200001147983 */ /* 0x000ea20000100a00 */
[----:B------:R-:W-:Y:S02]  /*f2b70*/  DADD R208, R114, R208 ;  /* 0x0000000072d07229 */ /* 0x000fe400000000d0 */
[----:B------:R-:W-:-:S06]  /*f2b80*/  DFMA R118, R16, -R202, R214 ;  /* 0x800000ca1076722b */ /* 0x000fcc00000000d6 */
[----:B------:R-:W-:-:S07]  /*f2b90*/  DFMA R16, R16, R202, R208 ;  /* 0x000000ca1010722b */ /* 0x000fce00000000d0 */
[----:B------:R0:W-:Y:S04]  /*f2ba0*/  STL.64 [R1+0x8050], R16 ;  /* 0x0080501001007387 */ /* 0x0001e80000100a00 */
[----:B0-----:R-:W2:Y:S01]  /*f2bb0*/  LDL.64 R16, [R1+0x7c08] ;  /* 0x007c080001107983 */ /* 0x001ea20000100a00 */
[----:B------:R-:W-:-:S03]  /*f2bc0*/  DMUL R100, R96, R10 ;  /* 0x0000000a60647228 */ /* 0x000fc60000000000 */
[----:B------:R0:W-:Y:S02]  /*f2bd0*/  STL.64 [R1+0xafe0], R118 ;  /* 0x00afe07601007387 */ /* 0x0001e40000100a00 */
[----:B0-----:R-:W-:-:S03]  /*f2be0*/  DADD R118, R194, R62 ;  /* 0x00000000c2767229 */ /* 0x001fc6000000003e */
[----:B------:R-:W-:-:S08]  /*f2bf0*/  DMUL R62, R96, R100 ;  /* 0x00000064603e7228 */ /* 0x000fd00000000000 */
[----:B------:R-:W-:Y:S02]  /*f2c00*/  DFMA R180, R96, R100, R62 ;  /* 0x0000006460b4722b */ /* 0x000fe4000000003e */
[----:B------:R-:W2:Y:S01]  /*f2c10*/  LDL.64 R62, [R1+0xa610] ;  /* 0x00a61000013e7983 */ /* 0x000ea20000100a00 */
[----:B---3--:R-:W-:-:S03]  /*f2c20*/  DADD R48, R134, R50 ;  /* 0x0000000086307229 */ /* 0x008fc60000000032 */
[----:B------:R-:W3:Y:S01]  /*f2c30*/  LDL.64 R50, [R1+0xa6a0] ;  /* 0x00a6a00001327983 */ /* 0x000ee20000100a00 */
[----:B----4-:R-:W-:Y:S02]  /*f2c40*/  DADD R120, R148, R4 ;  /* 0x0000000094787229 */ /* 0x010fe40000000004 */
[----:B--2---:R-:W-:Y:S01]  /*f2c50*/  DADD R160, R94, R24 ;  /* 0x000000005ea07229 */ /* 0x004fe20000000018 */
[----:B------:R-:W2:Y:S04]  /*f2c60*/  LDL.64 R4, [R1+0x7c38] ;  /* 0x007c380001047983 */ /* 0x000ea80000100a00 */
[----:B------:R-:W4:Y:S01]  /*f2c70*/  LDL.64 R24, [R1+0xa938] ;  /* 0x00a9380001187983 */ /* 0x000f220000100a00 */
[----:B------:R-:W-:Y:S02]  /*f2c80*/  DFMA R126, R52, R212, R206 ;  /* 0x000000d4347e722b */ /* 0x000fe400000000ce */
[----:B------:R-:W-:-:S02]  /*f2c90*/  DADD R206, R198, R106 ;  /* 0x00000000c6ce7229 */ /* 0x000fc4000000006a */
[----:B------:R-:W-:Y:S02]  /*f2ca0*/  DADD R10, R192, R130 ;  /* 0x00000000c00a7229 */ /* 0x000fe40000000082 */
[----:B------:R-:W-:Y:S01]  /*f2cb0*/  DFMA R202, -R52, R212, R102 ;  /* 0x000000d434ca722b */ /* 0x000fe20000000166 */
[----:B------:R-:W4:Y:S01]  /*f2cc0*/  LDL.64 R130, [R1+0xa600] ;  /* 0x00a6000001827983 */ /* 0x000f220000100a00 */
[----:B------:R-:W-:-:S03]  /*f2cd0*/  DADD R106, R162, R44 ;  /* 0x00000000a26a7229 */ /* 0x000fc6000000002c */
[----:B------:R-:W4:Y:S01]  /*f2ce0*/  LDL.64 R44, [R1+0xa7f0] ;  /* 0x00a7f000012c7983 */ /* 0x000f220000100a00 */
[----:B------:R-:W-:Y:S02]  /*f2cf0*/  DFMA R210, -R52, R212, R210 ;  /* 0x000000d434d2722b */ /* 0x000fe400000001d2 */
[----:B------:R-:W-:Y:S02]  /*f2d00*/  DMUL R56, R56, R68 ;  /* 0x0000004438387228 */ /* 0x000fe40000000000 */
[----:B------:R-:W-:Y:S01]  /*f2d10*/  DMUL R6, R6, R78 ;  /* 0x0000004e06067228 */ /* 0x000fe20000000000 */
[----:B------:R0:W-:Y:S03]  /*f2d20*/  STL.64 [R1+0x7c90], R118 ;  /* 0x007c907601007387 */ /* 0x0001e60000100a00 */
[----:B------:R-:W-:Y:S02]  /*f2d30*/  DADD R102, R210, -R204 ;  /* 0x00000000d2667229 */ /* 0x000fe400000008cc */
[----:B------:R-:W-:-:S02]  /*f2d40*/  DMUL R98, R98, R118 ;  /* 0x0000007662627228 */ /* 0x000fc40000000000 */
[----:B------:R-:W-:Y:S02]  /*f2d50*/  DADD R60, R90, R20 ;  /* 0x000000005a3c7229 */ /* 0x000fe40000000014 */
[----:B------:R-:W-:Y:S01]  /*f2d60*/  DADD R234, R142, R30 ;  /* 0x000000008eea7229 */ /* 0x000fe2000000001e */
[----:B------:R-:W4:Y:S01]  /*f2d70*/  LDL.64 R20, [R1+0xa940] ;  /* 0x00a9400001147983 */ /* 0x000f220000100a00 */
[----:B------:R-:W-:Y:S02]  /*f2d80*/  DADD R30, R92, R28 ;  /* 0x000000005c1e7229 */ /* 0x000fe4000000001c */
[----:B------:R-:W-:Y:S02]  /*f2d90*/  DADD R28, R80, R152 ;  /* 0x00000000501c7229 */ /* 0x000fe40000000098 */
[----:B------:R-:W-:Y:S02]  /*f2da0*/  DADD R16, R140, R16 ;  /* 0x000000008c107229 */ /* 0x000fe40000000010 */
[----:B------:R-:W-:Y:S01]  /*f2db0*/  DMUL R62, R62, R118 ;  /* 0x000000763e3e7228 */ /* 0x000fe20000000000 */
[----:B------:R-:W-:Y:S01]  /*f2dc0*/  STL.64 [R1+0x8140], R48 ;  /* 0x0081403001007387 */ /* 0x000fe20000100a00 */
[----:B------:R-:W-:-:S02]  /*f2dd0*/  DADD R204, R174, R58 ;  /* 0x00000000aecc7229 */ /* 0x000fc4000000003a */
[----:B------:R-:W-:Y:S01]  /*f2de0*/  DADD R58, R154, R32 ;  /* 0x000000009a3a7229 */ /* 0x000fe20000000020 */
[----:B------:R-:W-:Y:S04]  /*f2df0*/  STL.64 [R1+0x7e30], R6 ;  /* 0x007e300601007387 */ /* 0x000fe80000100a00 */
[----:B------:R1:W-:Y:S04]  /*f2e00*/  STL.64 [R1+0x7e70], R28 ;  /* 0x007e701c01007387 */ /* 0x0003e80000100a00 */
[----:B0-----:R-:W4:Y:S01]  /*f2e10*/  LDL.64 R118, [R1+0xa620] ;  /* 0x00a6200001767983 */ /* 0x001f220000100a00 */
[----:B------:R-:W-:-:S02]  /*f2e20*/  DMUL R216, R110, R184 ;  /* 0x000000b86ed87228 */ /* 0x000fc40000000000 */
[----:B------:R-:W-:Y:S01]  /*f2e30*/  DADD R100, R136, R74 ;  /* 0x0000000088647229 */ /* 0x000fe2000000004a */
[----:B------:R-:W-:Y:S01]  /*f2e40*/  STL.64 [R1+0xaf50], R114 ;  /* 0x00af507201007387 */ /* 0x000fe20000100a00 */
[----:B------:R-:W-:Y:S02]  /*f2e50*/  DMUL R72, R72, R178 ;  /* 0x000000b248487228 */ /* 0x000fe40000000000 */
[----:B------:R-:W-:Y:S01]  /*f2e60*/  DMUL R14, R14, R120 ;  /* 0x000000780e0e7228 */ /* 0x000fe20000000000 */
[----:B------:R-:W4:Y:S04]  /*f2e70*/  LDL.64 R74, [R1+0xa950] ;  /* 0x00a95000014a7983 */ /* 0x000f280000100a00 */
[----:B------:R-:W-:Y:S04]  /*f2e80*/  STL.64 [R1+0x77f0], R180 ;  /* 0x0077f0b401007387 */ /* 0x000fe80000100a00 */
[----:B------:R-:W-:Y:S04]  /*f2e90*/  STL.64 [R1+0xaf88], R86 ;  /* 0x00af885601007387 */ /* 0x000fe80000100a00 */
[----:B------:R-:W4:Y:S04]  /*f2ea0*/  LDL.64 R94, [R1+0x708] ;  /* 0x00070800015e7983 */ /* 0x000f280000100a00 */
[----:B------:R-:W4:Y:S01]  /*f2eb0*/  LDL.64 R134, [R1+0x748] ;  /* 0x0007480001867983 */ /* 0x000f220000100a00 */
[----:B--2---:R-:W-:-:S03]  /*f2ec0*/  DADD R4, R54, R4 ;  /* 0x0000000036047229 */ /* 0x004fc60000000004 */
[----:B------:R-:W-:Y:S01]  /*f2ed0*/  STL.64 [R1+0x7d98], R160 ;  /* 0x007d98a001007387 */ /* 0x000fe20000100a00 */
[----:B------:R-:W-:Y:S01]  /*f2ee0*/  DMUL R54, R120, UR4 ;  /* 0x0000000478367c28 */ /* 0x000fe20008000000 */
[----:B------:R-:W-:Y:S01]  /*f2ef0*/  UMOV UR4, 0xb552a552 ;  /* 0xb552a55200047882 */ /* 0x000fe20000000000 */
[----:B------:R-:W-:Y:S01]  /*f2f00*/  UMOV UR5, 0x3d7faa7a ;  /* 0x3d7faa7a00057882 */ /* 0x000fe20000000000 */
[----:B---3--:R-:W-:Y:S01]  /*f2f10*/  DMUL R140, R50, R68 ;  /* 0x00000044328c7228 */ /* 0x008fe20000000000 */
[----:B------:R-:W-:Y:S01]  /*f2f20*/  STL.64 [R1+0x80c8], R206 ;  /* 0x0080c8ce01007387 */ /* 0x000fe20000100a00 */
[----:B------:R-:W-:Y:S02]  /*f2f30*/  DMUL R50, R28, UR4 ;  /* 0x000000041c327c28 */ /* 0x000fe40008000000 */
[----:B------:R-:W-:Y:S01]  /*f2f40*/  DFMA R68, R86, 2, R202 ;  /* 0x400000005644782b */ /* 0x000fe200000000ca */
[----:B-1----:R-:W2:Y:S01]  /*f2f50*/  LDL.64 R28, [R1+0xa6c8] ;  /* 0x00a6c800011c7983 */ /* 0x002ea20000100a00 */
[----:B----4-:R-:W-:-:S03]  /*f2f60*/  DMUL R154, R24, R48 ;  /* 0x00000030189a7228 */ /* 0x010fc60000000000 */
[----:B------:R-:W3:Y:S03]  /*f2f70*/  LDL.64 R24, [R1+0xaaf0] ;  /* 0x00aaf00001187983 */ /* 0x000ee60000100a00 */
[----:B------:R-:W-:Y:S01]  /*f2f80*/  DFMA R80, R78, -R50, R68 ;  /* 0x800000324e50722b */ /* 0x000fe20000000044 */
[----:B------:R-:W4:Y:S01]  /*f2f90*/  LDL.64 R192, [R1+0x758] ;  /* 0x0007580001c07983 */ /* 0x000f220000100a00 */
[----:B------:R-:W-:Y:S02]  /*f2fa0*/  DMUL R44, R44, R58 ;  /* 0x0000003a2c2c7228 */ /* 0x000fe40000000000 */
[----:B------:R-:W-:Y:S01]  /*f2fb0*/  DMUL R110, R108, R156 ;  /* 0x0000009c6c6e7228 */ /* 0x000fe20000000000 */
[----:B------:R-:W-:Y:S01]  /*f2fc0*/  UMOV UR4, 0xb299048d ;  /* 0xb299048d00047882 */ /* 0x000fe20000000000 */
[----:B------:R-:W-:Y:S01]  /*f2fd0*/  DFMA R48, R52, -R64, R112 ;  /* 0x800000403430722b */ /* 0x000fe20000000070 */
[----:B------:R-:W-:Y:S01]  /*f2fe0*/  UMOV UR5, 0x3d7d33f9 ;  /* 0x3d7d33f900057882 */ /* 0x000fe20000000000 */
[----:B------:R-:W-:-:S02]  /*f2ff0*/  DFMA R90, R58, -R6, R80 ;  /* 0x800000063a5a722b */ /* 0x000fc40000000050 */
[----:B------:R-:W-:Y:S01]  /*f3000*/  DMUL R198, R130, R78 ;  /* 0x0000004e82c67228 */ /* 0x000fe20000000000 */
[----:B------:R-:W3:Y:S01]  /*f3010*/  LDL.64 R6, [R1+0xa7d8] ;  /* 0x00a7d80001067983 */ /* 0x000ee20000100a00 */
[C---:B------:R-:W-:Y:S02]  /*f3020*/  DFMA R64, R52.reuse, R64, R114 ;  /* 0x000000403440722b */ /* 0x040fe40000000072 */
[----:B------:R-:W-:Y:S02]  /*f3030*/  DMUL R108, R52, R44 ;  /* 0x0000002c346c7228 */ /* 0x000fe40000000000 */
[----:B------:R-:W-:Y:S01]  /*f3040*/  DMUL R56, R8, R56 ;  /* 0x0000003808387228 */ /* 0x000fe20000000000 */
[----:B------:R-:W-:Y:S01]  /*f3050*/  STL.64 [R1+0xaff0], R140 ;  /* 0x00aff08c01007387 */ /* 0x000fe20000100a00 */
[----:B------:R-:W-:Y:S01]  /*f3060*/  DMUL R68, R16, UR4 ;  /* 0x0000000410447c28 */ /* 0x000fe20008000000 */
[----:B------:R-:W-:Y:S01]  /*f3070*/  UMOV UR4, 0xa210599e ;  /* 0xa210599e00047882 */ /* 0x000fe20000000000 */
[----:B------:R-:W-:Y:S01]  /*f3080*/  UMOV UR5, 0x3d8ec94c ;  /* 0x3d8ec94c00057882 */ /* 0x000fe20000000000 */
[----:B------:R-:W-:Y:S01]  /*f3090*/  DFMA R44, R58, R216, R64 ;  /* 0x000000d83a2c722b */ /* 0x000fe20000000040 */
[----:B------:R-:W-:Y:S01]  /*f30a0*/  STL.64 [R1+0x7dd0], R60 ;  /* 0x007dd03c01007387 */ /* 0x000fe20000100a00 */
[----:B------:R-:W-:-:S02]  /*f30b0*/  DMUL R92, R100, UR4 ;  /* 0x00000004645c7c28 */ /* 0x000fc40008000000 */
[C---:B------:R-:W-:Y:S01]  /*f30c0*/  DADD R90, R108.reuse, R90 ;  /* 0x000000006c5a7229 */ /* 0x040fe2000000005a */
[----:B------:R-:W-:Y:S03]  /*f30d0*/  STL.64 [R1+0x7938], R98 ;  /* 0x0079386201007387 */ /* 0x000fe60000100a00 */
[----:B------:R-:W-:Y:S01]  /*f30e0*/  DADD R44, R108, R44 ;  /* 0x000000006c2c7229 */ /* 0x000fe2000000002c */
[----:B------:R-:W-:Y:S01]  /*f30f0*/  STL.64 [R1+0x79d8], R10 ;  /* 0x0079d80a01007387 */ /* 0x000fe20000100a00 */
[----:B------:R-:W-:Y:S02]  /*f3100*/  DMUL R184, R52, R92 ;  /* 0x0000005c34b87228 */ /* 0x000fe40000000000 */
[----:B------:R-:W-:Y:S01]  /*f3110*/  DFMA R90, R88, -R198, R90 ;  /* 0x800000c6585a722b */ /* 0x000fe2000000005a */
[----:B------:R-:W4:Y:S01]  /*f3120*/  LDL.64 R142, [R1+0x788] ;  /* 0x00078800018e7983 */ /* 0x000f220000100a00 */
[----:B------:R-:W-:-:S02]  /*f3130*/  DMUL R194, R78, R154 ;  /* 0x0000009a4ec27228 */ /* 0x000fc40000000000 */
[----:B------:R-:W-:Y:S01]  /*f3140*/  DFMA R44, R78, R154, R44 ;  /* 0x0000009a4e2c722b */ /* 0x000fe2000000002c */
[----:B------:R0:W-:Y:S03]  /*f3150*/  STL.64 [R1+0xafe8], R56 ;  /* 0x00afe83801007387 */ /* 0x0001e60000100a00 */
[----:B------:R-:W-:Y:S02]  /*f3160*/  DADD R90, R184, R90 ;  /* 0x00000000b85a7229 */ /* 0x000fe4000000005a */
[----:B------:R-:W-:Y:S02]  /*f3170*/  DMUL R148, R20, R234 ;  /* 0x000000ea14947228 */ /* 0x000fe40000000000 */
[----:B------:R-:W-:Y:S01]  /*f3180*/  DMUL R210, R168, R30 ;  /* 0x0000001ea8d27228 */ /* 0x000fe20000000000 */
[----:B------:R-:W4:Y:S01]  /*f3190*/  LDL.64 R20, [R1+0xab28] ;  /* 0x00ab280001147983 */ /* 0x000f220000100a00 */
[----:B------:R-:W-:-:S02]  /*f31a0*/  DADD R92, R84, R164 ;  /* 0x00000000545c7229 */ /* 0x000fc400000000a4 */
[----:B------:R-:W-:Y:S01]  /*f31b0*/  DMUL R72, R88, R72 ;  /* 0x0000004858487228 */ /* 0x000fe20000000000 */
[----:B------:R-:W-:Y:S01]  /*f31c0*/  STL.64 [R1+0x7ca0], R30 ;  /* 0x007ca01e01007387 */ /* 0x000fe20000100a00 */
[CC--:B------:R-:W-:Y:S02]  /*f31d0*/  DFMA R44, R78.reuse, R148.reuse, R44 ;  /* 0x000000944e2c722b */ /* 0x0c0fe4000000002c */
[----:B------:R-:W-:Y:S01]  /*f31e0*/  DMUL R186, R78, R148 ;  /* 0x000000944eba7228 */ /* 0x000fe20000000000 */
[----:B------:R-:W4:Y:S01]  /*f31f0*/  LDL.64 R152, [R1+0x7a8] ;  /* 0x0007a80001987983 */ /* 0x000f220000100a00 */
[----:B------:R-:W-:Y:S02]  /*f3200*/  DADD R148, -R194, R90 ;  /* 0x00000000c2947229 */ /* 0x000fe4000000015a */
[----:B------:R-:W-:Y:S02]  /*f3210*/  DADD R92, R86, R92 ;  /* 0x00000000565c7229 */ /* 0x000fe4000000005c */
[----:B------:R-:W-:Y:S01]  /*f3220*/  DMUL R226, R78, R62 ;  /* 0x0000003e4ee27228 */ /* 0x000fe20000000000 */
[----:B------:R-:W-:Y:S04]  /*f3230*/  STL.64 [R1+0x7dc0], R16 ;  /* 0x007dc01001007387 */ /* 0x000fe80000100a00 */
[----:B------:R-:W-:Y:S01]  /*f3240*/  STL.64 [R1+0x7ec0], R204 ;  /* 0x007ec0cc01007387 */ /* 0x000fe20000100a00 */
[----:B------:R-:W-:-:S03]  /*f3250*/  DADD R92, R56, R92 ;  /* 0x00000000385c7229 */ /* 0x000fc6000000005c */
[----:B0-----:R-:W4:Y:S04]  /*f3260*/  LDL.64 R56, [R1+0x80c0] ;  /* 0x0080c00001387983 */ /* 0x001f280000100a00 */
[----:B------:R-:W-:Y:S01]  /*f3270*/  STL.64 [R1+0xaf58], R216 ;  /* 0x00af58d801007387 */ /* 0x000fe20000100a00 */
[----:B------:R-:W-:-:S03]  /*f3280*/  DFMA R92, R8, R140, R92 ;  /* 0x0000008c085c722b */ /* 0x000fc6000000005c */
[----:B------:R-:W4:Y:S04]  /*f3290*/  LDL.64 R136, [R1+0x698] ;  /* 0x0006980001887983 */ /* 0x000f280000100a00 */
[----:B------:R-:W4:Y:S01]  /*f32a0*/  LDL.64 R174, [R1+0x6e8] ;  /* 0x0006e80001ae7983 */ /* 0x000f220000100a00 */
[----:B------:R-:W-:-:S03]  /*f32b0*/  DMUL R162, R96, R74 ;  /* 0x0000004a60a27228 */ /* 0x000fc60000000000 */
[----:B------:R-:W-:Y:S01]  /*f32c0*/  STL.64 [R1+0x7e78], R4 ;  /* 0x007e780401007387 */ /* 0x000fe20000100a00 */
[----:B------:R-:W-:-:S03]  /*f32d0*/  DMUL R140, R118, R30 ;  /* 0x0000001e768c7228 */ /* 0x000fc60000000000 */
[----:B------:R-:W4:Y:S04]  /*f32e0*/  LDL.64 R80, [R1+0x680] ;  /* 0x0006800001507983 */ /* 0x000f280000100a00 */
[----:B------:R-:W4:Y:S04]  /*f32f0*/  LDL.64 R156, [R1+0x628] ;  /* 0x00062800019c7983 */ /* 0x000f280000100a00 */
[----:B------:R-:W4:Y:S04]  /*f3300*/  LDL.64 R112, [R1+0x740] ;  /* 0x0007400001707983 */ /* 0x000f280000100a00 */
[----:B------:R-:W-:Y:S04]  /*f3310*/  STL.64 [R1+0x7b18], R50 ;  /* 0x007b183201007387 */ /* 0x000fe80000100a00 */
[----:B------:R-:W4:Y:S04]  /*f3320*/  LDL.64 R130, [R1+0x648] ;  /* 0x0006480001827983 */ /* 0x000f280000100a00 */
[----:B------:R-:W-:Y:S04]  /*f3330*/  STL.64 [R1+0x7e08], R122 ;  /* 0x007e087a01007387 */ /* 0x000fe80000100a00 */
[----:B------:R-:W4:Y:S01]  /*f3340*/  LDL.64 R202, [R1+0x598] ;  /* 0x0005980001ca7983 */ /* 0x000f220000100a00 */
[----:B--2---:R-:W-:Y:S01]  /*f3350*/  DMUL R114, R28, R96 ;  /* 0x000000601c727228 */ /* 0x004fe20000000000 */
[----:B------:R-:W-:-:S02]  /*f3360*/  UMOV UR4, 0x6e5b0120 ;  /* 0x6e5b012000047882 */ /* 0x000fc40000000000 */
[----:B------:R-:W2:Y:S01]  /*f3370*/  LDL.64 R28, [R1+0xaa78] ;  /* 0x00aa7800011c7983 */ /* 0x000ea20000100a00 */
[----:B------:R-:W-:Y:S01]  /*f3380*/  DMUL R154, R166, R30 ;  /* 0x0000001ea69a7228 */ /* 0x000fe20000000000 */
[----:B------:R-:W-:Y:S01]  /*f3390*/  UMOV UR5, 0x3d0b0587 ;  /* 0x3d0b058700057882 */ /* 0x000fe20000000000 */
[----:B------:R-:W-:Y:S01]  /*f33a0*/  DMUL R240, R182, R210 ;  /* 0x000000d2b6f07228 */ /* 0x000fe20000000000 */
[----:B------:R0:W-:Y:S04]  /*f33b0*/  STL.64 [R1+0xafb0], R72 ;  /* 0x00afb04801007387 */ /* 0x0001e80000100a00 */
[----:B------:R-:W-:Y:S04]  /*f33c0*/  STL.64 [R1+0x7860], R194 ;  /* 0x007860c201007387 */ /* 0x000fe80000100a00 */
[----:B------:R-:W2:Y:S01]  /*f33d0*/  LDL.64 R64, [R1+0x7c8] ;  /* 0x0007c80001407983 */ /* 0x000ea20000100a00 */
[----:B---3--:R-:W-:-:S03]  /*f33e0*/  DMUL R90, R6, R96 ;  /* 0x00000060065a7228 */ /* 0x008fc60000000000 */
[----:B------:R-:W3:Y:S04]  /*f33f0*/  LDL.64 R166, [R1+0x7dd8] ;  /* 0x007dd80001a67983 */ /* 0x000ee80000100a00 */
[----:B------:R-:W3:Y:S01]  /*f3400*/  LDL.64 R6, [R1+0xa658] ;  /* 0x00a6580001067983 */ /* 0x000ee20000100a00 */
[----:B------:R-:W-:-:S03]  /*f3410*/  DMUL R118, R24, R30 ;  /* 0x0000001e18767228 */ /* 0x000fc60000000000 */
[----:B------:R-:W3:Y:S01]  /*f3420*/  LDL.64 R24, [R1+0xaa70] ;  /* 0x00aa700001187983 */ /* 0x000ee20000100a00 */
[----:B------:R-:W-:Y:S02]  /*f3430*/  DADD R148, -R186, R148 ;  /* 0x00000000ba947229 */ /* 0x000fe40000000194 */
[----:B------:R-:W-:Y:S01]  /*f3440*/  DMUL R74, R78, R110 ;  /* 0x0000006e4e4a7228 */ /* 0x000fe20000000000 */
[----:B------:R-:W3:Y:S01]  /*f3450*/  LDL.64 R164, [R1+0x700] ;  /* 0x0007000001a47983 */ /* 0x000ee20000100a00 */
[----:B------:R-:W-:Y:S02]  /*f3460*/  DFMA R92, R72, 2, R92 ;  /* 0x40000000485c782b */ /* 0x000fe4000000005c */
[----:B------:R-:W-:Y:S01]  /*f3470*/  DMUL R90, R58, R90 ;  /* 0x0000005a3a5a7228 */ /* 0x000fe20000000000 */
[----:B0-----:R-:W3:Y:S01]  /*f3480*/  LDL.64 R72, [R1+0x80f0] ;  /* 0x0080f00001487983 */ /* 0x001ee20000100a00 */
[----:B------:R-:W-:Y:S02]  /*f3490*/  DMUL R16, R96, UR6 ;  /* 0x0000000660107c28 */ /* 0x000fe40008000000 */
[----:B----4-:R-:W-:-:S08]  /*f34a0*/  DMUL R20, R20, R4 ;  /* 0x0000000414147228 */ /* 0x010fd00000000000 */
[----:B------:R-:W-:Y:S02]  /*f34b0*/  DFMA R110, R78, -R20, R148 ;  /* 0x800000144e6e722b */ /* 0x000fe40000000094 */
[----:B------:R-:W-:Y:S02]  /*f34c0*/  DMUL R148, R8, R54 ;  /* 0x0000003608947228 */ /* 0x000fe40000000000 */
[----:B------:R-:W-:Y:S01]  /*f34d0*/  DMUL R54, R78, R14 ;  /* 0x0000000e4e367228 */ /* 0x000fe20000000000 */
[----:B------:R-:W4:Y:S01]  /*f34e0*/  LDL.64 R8, [R1+0x9ad8] ;  /* 0x009ad80001087983 */ /* 0x000f220000100a00 */
[----:B------:R-:W-:Y:S02]  /*f34f0*/  DADD R14, R184, R92 ;  /* 0x00000000b80e7229 */ /* 0x000fe4000000005c */
[----:B------:R-:W-:-:S04]  /*f3500*/  DADD R110, -R74, R110 ;  /* 0x000000004a6e7229 */ /* 0x000fc8000000016e */
[----:B------:R-:W-:Y:S02]  /*f3510*/  DFMA R92, R148, 0.75, R54 ;  /* 0x3fe80000945c782b */ /* 0x000fe40000000036 */
[----:B------:R-:W-:Y:S02]  /*f3520*/  DFMA R14, R182, R210, R14 ;  /* 0x000000d2b60e722b */ /* 0x000fe4000000000e */
[----:B------:R-:W-:-:S06]  /*f3530*/  DFMA R110, R52, R154, R110 ;  /* 0x0000009a346e722b */ /* 0x000fcc000000006e */
[----:B------:R-:W-:Y:S02]  /*f3540*/  DFMA R14, R88, R118, R14 ;  /* 0x00000076580e722b */ /* 0x000fe4000000000e */
[----:B------:R-:W-:Y:S02]  /*f3550*/  DFMA R62, R58, R140, R110 ;  /* 0x0000008c3a3e722b */ /* 0x000fe4000000006e */
[----:B------:R-:W-:Y:S02]  /*f3560*/  DFMA R110, R52, -R114, R92 ;  /* 0x80000072346e722b */ /* 0x000fe4000000005c */
[----:B------:R-:W-:-:S06]  /*f3570*/  DMUL R92, R160, UR4 ;  /* 0x00000004a05c7c28 */ /* 0x000fcc0008000000 */
[----:B------:R-:W-:Y:S02]  /*f3580*/  DADD R110, -R90, R110 ;  /* 0x000000005a6e7229 */ /* 0x000fe4000000016e */
[----:B------:R-:W-:Y:S02]  /*f3590*/  DADD R56, R144, R56 ;  /* 0x0000000090387229 */ /* 0x000fe40000000038 */
[----:B--2---:R-:W-:Y:S02]  /*f35a0*/  DMUL R160, R28, R60 ;  /* 0x0000003c1ca07228 */ /* 0x004fe40000000000 */
[----:B---3--:R-:W-:Y:S01]  /*f35b0*/  DMUL R6, R6, R30 ;  /* 0x0000001e06067228 */ /* 0x008fe20000000000 */
[----:B------:R-:W2:Y:S05]  /*f35c0*/  LDL.64 R60, [R1+0xa748] ;  /* 0x00a74800013c7983 */ /* 0x000eaa0000100a00 */
[----:B------:R-:W-:-:S02]  /*f35d0*/  DMUL R222, R78, R160 ;  /* 0x000000a04ede7228 */ /* 0x000fc40000000000 */
[----:B------:R-:W-:Y:S01]  /*f35e0*/  DADD R62, -R226, R62 ;  /* 0x00000000e23e7229 */ /* 0x000fe2000000013e */
[----:B------:R-:W3:Y:S01]  /*f35f0*/  LDL.64 R28, [R1+0xa8c8] ;  /* 0x00a8c800011c7983 */ /* 0x000ee20000100a00 */
[----:B------:R-:W-:Y:S02]  /*f3600*/  DFMA R14, R88, R6, R14 ;  /* 0x00000006580e722b */ /* 0x000fe4000000000e */
[----:B------:R-:W-:-:S06]  /*f3610*/  DFMA R160, R100, -R16, R110 ;  /* 0x8000001064a0722b */ /* 0x000fcc000000006e */
[----:B------:R-:W-:-:S08]  /*f3620*/  DFMA R110, R182, R92, R14 ;  /* 0x0000005cb66e722b */ /* 0x000fd0000000000e */
[----:B------:R-:W-:Y:S02]  /*f3630*/  DFMA R144, R88, R98, R110 ;  /* 0x000000625890722b */ /* 0x000fe4000000006e */
[----:B------:R-:W-:Y:S01]  /*f3640*/  DMUL R110, R24, R56 ;  /* 0x00000038186e7228 */ /* 0x000fe20000000000 */
[----:B------:R-:W2:Y:S01]  /*f3650*/  LDL.64 R24, [R1+0xa9f0] ;  /* 0x00a9f00001187983 */ /* 0x000ea20000100a00 */
[----:B------:R-:W-:-:S08]  /*f3660*/  DFMA R62, R78, -R68, R62 ;  /* 0x800000444e3e722b */ /* 0x000fd0000000003e */
[----:B------:R-:W-:Y:S02]  /*f3670*/  DADD R62, -R222, R62 ;  /* 0x00000000de3e7229 */ /* 0x000fe4000000013e */
[----:B------:R-:W-:Y:S01]  /*f3680*/  DADD R98, R146, R72 ;  /* 0x0000000092627229 */ /* 0x000fe20000000048 */
[----:B------:R0:W-:Y:S01]  /*f3690*/  STL.64 [R1+0x7b08], R6 ;  /* 0x007b080601007387 */ /* 0x0001e20000100a00 */
[----:B------:R-:W-:-:S03]  /*f36a0*/  DMUL R224, R78, R110 ;  /* 0x0000006e4ee07228 */ /* 0x000fc60000000000 */
[----:B------:R1:W-:Y:S01]  /*f36b0*/  STL.64 [R1+0x7d28], R56 ;  /* 0x007d283801007387 */ /* 0x0003e20000100a00 */
[----:B------:R-:W-:Y:S01]  /*f36c0*/  DFMA R62, R148, 0.75, R62 ;  /* 0x3fe80000943e782b */ /* 0x000fe2000000003e */
[----:B------:R-:W-:Y:S01]  /*f36d0*/  UMOV UR4, 0x66666666 ;  /* 0x6666666600047882 */ /* 0x000fe20000000000 */
[----:B------:R-:W-:Y:S01]  /*f36e0*/  DMUL R178, R96, R162 ;  /* 0x000000a260b27228 */ /* 0x000fe20000000000 */
[----:B------:R-:W-:Y:S01]  /*f36f0*/  UMOV UR5, 0x3fe66666 ;  /* 0x3fe6666600057882 */ /* 0x000fe20000000000 */
[----:B------:R-:W-:Y:S04]  /*f3700*/  STL.64 [R1+0x8028], R98 ;  /* 0x0080286201007387 */ /* 0x000fe80000100a00 */
[----:B0-----:R-:W3:Y:S01]  /*f3710*/  LDL.64 R6, [R1+0xa588] ;  /* 0x00a5880001067983 */ /* 0x001ee20000100a00 */
[----:B------:R-:W-:-:S02]  /*f3720*/  DADD R62, -R54, R62 ;  /* 0x00000000363e7229 */ /* 0x000fc4000000013e */
[----:B-1----:R-:W-:Y:S01]  /*f3730*/  DADD R56, R138, R36 ;  /* 0x000000008a387229 */ /* 0x002fe20000000024 */
[----:B------:R-:W-:Y:S01]  /*f3740*/  STL.64 [R1+0xb018], R98 ;  /* 0x00b0186201007387 */ /* 0x000fe20000100a00 */
[----:B------:R-:W-:-:S03]  /*f3750*/  DADD R138, R148, R144 ;  /* 0x00000000948a7229 */ /* 0x000fc60000000090 */
[----:B------:R-:W3:Y:S01]  /*f3760*/  LDL.64 R162, [R1+0x8030] ;  /* 0x0080300001a27983 */ /* 0x000ee20000100a00 */
[----:B------:R-:W-:-:S03]  /*f3770*/  DADD R62, -R224, R62 ;  /* 0x00000000e03e7229 */ /* 0x000fc6000000013e */
[----:B------:R0:W-:Y:S04]  /*f3780*/  STL.64 [R1+0x7880], R140 ;  /* 0x0078808c01007387 */ /* 0x0001e80000100a00 */
[----:B------:R-:W3:Y:S04]  /*f3790*/  LDL.64 R72, [R1+0xa710] ;  /* 0x00a7100001487983 */ /* 0x000ee80000100a00 */
[----:B0-----:R-:W3:Y:S04]  /*f37a0*/  LDL.64 R140, [R1+0x7f88] ;  /* 0x007f8800018c7983 */ /* 0x001ee80000100a00 */
[----:B------:R0:W-:Y:S04]  /*f37b0*/  STL.64 [R1+0x7b88], R114 ;  /* 0x007b887201007387 */ /* 0x0001e80000100a00 */
[----:B0-----:R-:W3:Y:S01]  /*f37c0*/  LDL.64 R114, [R1+0xaa58] ;  /* 0x00aa580001727983 */ /* 0x001ee20000100a00 */
[----:B----4-:R-:W-:-:S03]  /*f37d0*/  DMUL R144, R8, R98 ;  /* 0x0000006208907228 */ /* 0x010fc60000000000 */
[----:B------:R-:W4:Y:S05]  /*f37e0*/  LDL.64 R98, [R1+0xa928] ;  /* 0x00a9280001627983 */ /* 0x000f2a0000100a00 */
[----:B------:R-:W-:-:S08]  /*f37f0*/  DMUL R218, R78, R144 ;  /* 0x000000904eda7228 */ /* 0x000fd00000000000 */
[----:B------:R-:W-:Y:S02]  /*f3800*/  DFMA R144, R218, -UR4, R62 ;  /* 0x80000004da907c2b */ /* 0x000fe4000800003e */
[----:B--2---:R-:W-:Y:S01]  /*f3810*/  DMUL R62, R10, R24 ;  /* 0x000000180a3e7228 */ /* 0x004fe20000000000 */
[----:B------:R-:W2:Y:S01]  /*f3820*/  LDL.64 R10, [R1+0xaa60] ;  /* 0x00aa6000010a7983 */ /* 0x000ea20000100a00 */
[----:B------:R-:W-:-:S03]  /*f3830*/  DMUL R110, R60, R56 ;  /* 0x000000383c6e7228 */ /* 0x000fc60000000000 */
[----:B------:R0:W-:Y:S01]  /*f3840*/  STL.64 [R1+0xaff8], R92 ;  /* 0x00aff85c01007387 */ /* 0x0001e20000100a00 */
[----:B------:R-:W-:Y:S02]  /*f3850*/  DFMA R138, R100, R16, R138 ;  /* 0x00000010648a722b */ /* 0x000fe4000000008a */
[----:B------:R-:W-:Y:S01]  /*f3860*/  DADD R160, R160, -R180 ;  /* 0x00000000a0a07229 */ /* 0x000fe200000008b4 */
[----:B------:R-:W2:Y:S01]  /*f3870*/  LDL.64 R24, [R1+0xa988] ;  /* 0x00a9880001187983 */ /* 0x000ea20000100a00 */
[----:B------:R-:W-:Y:S01]  /*f3880*/  DADD R14, R178, R178 ;  /* 0x00000000b20e7229 */ /* 0x000fe200000000b2 */
[----:B------:R-:W-:Y:S01]  /*f3890*/  UMOV UR4, 0x9999999a ;  /* 0x9999999a00047882 */ /* 0x000fe20000000000 */
[----:B------:R-:W-:Y:S01]  /*f38a0*/  UMOV UR5, 0x3fd99999 ;  /* 0x3fd9999900057882 */ /* 0x000fe20000000000 */
[----:B------:R-:W-:Y:S01]  /*f38b0*/  STL.64 [R1+0xaf60], R90 ;  /* 0x00af605a01007387 */ /* 0x000fe20000100a00 */
[----:B0-----:R-:W-:-:S03]  /*f38c0*/  DADD R92, R12, R128 ;  /* 0x000000000c5c7229 */ /* 0x001fc60000000080 */
[----:B------:R-:W-:Y:S01]  /*f38d0*/  STL.64 [R1+0x7e48], R16 ;  /* 0x007e481001007387 */ /* 0x000fe20000100a00 */
[----:B------:R-:W-:Y:S01]  /*f38e0*/  DMUL R168, R100, R110 ;  /* 0x0000006e64a87228 */ /* 0x000fe20000000000 */
[----:B------:R-:W-:Y:S01]  /*f38f0*/  UMOV UR6, 0xbaf4cd2d ;  /* 0xbaf4cd2d00067882 */ /* 0x000fe20000000000 */
[----:B------:R-:W-:Y:S01]  /*f3900*/  UMOV UR7, 0x3d843b23 ;  /* 0x3d843b2300077882 */ /* 0x000fe20000000000 */
[----:B------:R0:W-:Y:S01]  /*f3910*/  STL.64 [R1+0xb000], R148 ;  /* 0x00b0009401007387 */ /* 0x0001e20000100a00 */
[----:B---3--:R-:W-:-:S03]  /*f3920*/  DMUL R12, R28, R92 ;  /* 0x0000005c1c0c7228 */ /* 0x008fc60000000000 */
[----:B------:R-:W-:Y:S01]  /*f3930*/  STL.64 [R1+0x7a00], R20 ;  /* 0x007a001401007387 */ /* 0x000fe20000100a00 */
[----:B------:R-:W-:Y:S02]  /*f3940*/  DMUL R6, R6, R78 ;  /* 0x0000004e06067228 */ /* 0x000fe40000000000 */
[----:B------:R-:W-:Y:S01]  /*f3950*/  DFMA R138, R100, R110, R138 ;  /* 0x0000006e648a722b */ /* 0x000fe2000000008a */
[----:B------:R-:W3:Y:S01]  /*f3960*/  LDL.64 R28, [R1+0xa6c0] ;  /* 0x00a6c000011c7983 */ /* 0x000ee20000100a00 */
[----:B------:R-:W-:-:S03]  /*f3970*/  DMUL R146, R92, R12 ;  /* 0x0000000c5c927228 */ /* 0x000fc60000000000 */
[----:B------:R-:W3:Y:S01]  /*f3980*/  LDL.64 R60, [R1+0xa708] ;  /* 0x00a70800013c7983 */ /* 0x000ee20000100a00 */
[-C--:B------:R-:W-:Y:S02]  /*f3990*/  DFMA R110, R56, R6.reuse, R168 ;  /* 0x00000006386e722b */ /* 0x080fe400000000a8 */
[----:B------:R-:W-:Y:S02]  /*f39a0*/  DFMA R48, R148, UR4, R48 ;  /* 0x0000000494307c2b */ /* 0x000fe40008000030 */
[----:B------:R-:W-:Y:S01]  /*f39b0*/  DFMA R144, R56, -R6, R144 ;  /* 0x800000063890722b */ /* 0x000fe20000000090 */
[----:B0-----:R-:W3:Y:S01]  /*f39c0*/  LDL.64 R148, [R1+0xa6a8] ;  /* 0x00a6a80001947983 */ /* 0x001ee20000100a00 */
[----:B------:R-:W-:Y:S02]  /*f39d0*/  DADD R128, R150, R188 ;  /* 0x0000000096807229 */ /* 0x000fe400000000bc */
[----:B------:R-:W-:Y:S01]  /*f39e0*/  DADD R14, R160, -R14 ;  /* 0x00000000a00e7229 */ /* 0x000fe2000000080e */
[----:B------:R-:W3:Y:S01]  /*f39f0*/  LDL.64 R160, [R1+0xaa68] ;  /* 0x00aa680001a07983 */ /* 0x000ee20000100a00 */
[----:B------:R-:W-:-:S02]  /*f3a00*/  DFMA R242, R92, R12, R146 ;  /* 0x0000000c5cf2722b */ /* 0x000fc40000000092 */
[----:B------:R-:W-:Y:S02]  /*f3a10*/  DADD R12, R70, R166 ;  /* 0x00000000460c7229 */ /* 0x000fe400000000a6 */
[CC--:B------:R-:W-:Y:S02]  /*f3a20*/  DFMA R70, R78.reuse, -R62.reuse, R110 ;  /* 0x8000003e4e46722b */ /* 0x0c0fe4000000006e */
[CC--:B------:R-:W-:Y:S02]  /*f3a30*/  DFMA R110, R78.reuse, R62.reuse, R48 ;  /* 0x0000003e4e6e722b */ /* 0x0c0fe40000000030 */
[----:B------:R-:W-:Y:S02]  /*f3a40*/  DFMA R48, R78, -R62, R144 ;  /* 0x8000003e4e30722b */ /* 0x000fe40000000090 */
[----:B------:R-:W-:Y:S02]  /*f3a50*/  DADD R180, R76, R162 ;  /* 0x000000004cb47229 */ /* 0x000fe400000000a2 */
[----:B------:R-:W-:-:S02]  /*f3a60*/  DADD R76, R90, R44 ;  /* 0x000000005a4c7229 */ /* 0x000fc4000000002c */
[----:B------:R-:W-:Y:S02]  /*f3a70*/  DADD R140, R124, R140 ;  /* 0x000000007c8c7229 */ /* 0x000fe4000000008c */
[----:B------:R-:W-:Y:S01]  /*f3a80*/  DMUL R146, R8, R206 ;  /* 0x000000ce08927228 */ /* 0x000fe20000000000 */
[----:B------:R0:W-:Y:S01]  /*f3a90*/  STL.64 [R1+0x7ef8], R110 ;  /* 0x007ef86e01007387 */ /* 0x0001e20000100a00 */
[----:B------:R-:W-:-:S03]  /*f3aa0*/  DMUL R90, R72, R182 ;  /* 0x000000b6485a7228 */ /* 0x000fc60000000000 */
[----:B------:R-:W3:Y:S04]  /*f3ab0*/  LDL.64 R72, [R1+0xa720] ;  /* 0x00a7200001487983 */ /* 0x000ee80000100a00 */
[----:B------:R-:W3:Y:S01]  /*f3ac0*/  LDL.64 R162, [R1+0xa608] ;  /* 0x00a6080001a27983 */ /* 0x000ee20000100a00 */
[----:B----4-:R-:W-:-:S03]  /*f3ad0*/  DMUL R62, R98, R128 ;  /* 0x00000080623e7228 */ /* 0x010fc60000000000 */
[----:B------:R-:W4:Y:S05]  /*f3ae0*/  LDL.64 R98, [R1+0xa680] ;  /* 0x00a6800001627983 */ /* 0x000f2a0000100a00 */
[CC--:B------:R-:W-:Y:S02]  /*f3af0*/  DFMA R76, R58.reuse, R62.reuse, R76 ;  /* 0x0000003e3a4c722b */ /* 0x0c0fe4000000004c */
[----:B------:R-:W-:Y:S02]  /*f3b00*/  DMUL R166, R58, R62 ;  /* 0x0000003e3aa67228 */ /* 0x000fe40000000000 */
[-C--:B------:R-:W-:Y:S02]  /*f3b10*/  DMUL R62, R114, R204.reuse ;  /* 0x000000cc723e7228 */ /* 0x080fe40000000000 */
[----:B--2---:R-:W-:Y:S01]  /*f3b20*/  DMUL R124, R10, R204 ;  /* 0x000000cc0a7c7228 */ /* 0x004fe20000000000 */
[----:B------:R-:W2:Y:S04]  /*f3b30*/  LDL.64 R114, [R1+0xa960] ;  /* 0x00a9600001727983 */ /* 0x000ea80000100a00 */
[----:B------:R-:W2:Y:S03]  /*f3b40*/  LDL.64 R10, [R1+0xa760] ;  /* 0x00a76000010a7983 */ /* 0x000ea60000100a00 */
[----:B------:R-:W-:-:S02]  /*f3b50*/  DMUL R204, R182, R124 ;  /* 0x0000007cb6cc7228 */ /* 0x000fc40000000000 */
[----:B------:R-:W-:Y:S01]  /*f3b60*/  DFMA R124, R100, R16, R168 ;  /* 0x00000010647c722b */ /* 0x000fe200000000a8 */
[----:B------:R-:W2:Y:S01]  /*f3b70*/  LDL.64 R16, [R1+0xa648] ;  /* 0x00a6480001107983 */ /* 0x000ea20000100a00 */
[----:B0-----:R-:W-:Y:S02]  /*f3b80*/  DMUL R110, R24, R128 ;  /* 0x00000080186e7228 */ /* 0x001fe40000000000 */
[----:B------:R-:W-:Y:S02]  /*f3b90*/  DMUL R24, R128, UR6 ;  /* 0x0000000680187c28 */ /* 0x000fe40008000000 */
[----:B------:R-:W-:Y:S02]  /*f3ba0*/  DMUL R228, R78, R146 ;  /* 0x000000924ee47228 */ /* 0x000fe40000000000 */
[----:B------:R-:W-:Y:S02]  /*f3bb0*/  DADD R146, -R86, R126 ;  /* 0x0000000056927229 */ /* 0x000fe4000000017e */
[----:B------:R-:W-:-:S02]  /*f3bc0*/  DMUL R110, R96, R110 ;  /* 0x0000006e606e7228 */ /* 0x000fc40000000000 */
[----:B------:R-:W-:-:S04]  /*f3bd0*/  DFMA R144, R100, R24, R166 ;  /* 0x000000186490722b */ /* 0x000fc800000000a6 */
[----:B------:R-:W-:Y:S02]  /*f3be0*/  DFMA R146, R78, R50, R146 ;  /* 0x000000324e92722b */ /* 0x000fe40000000092 */
[----:B------:R-:W-:Y:S02]  /*f3bf0*/  DADD R150, R204, R138 ;  /* 0x00000000cc967229 */ /* 0x000fe4000000008a */
[----:B------:R-:W-:Y:S02]  /*f3c00*/  DFMA R126, R110, 0.75, R144 ;  /* 0x3fe800006e7e782b */ /* 0x000fe40000000090 */
[----:B------:R-:W-:Y:S02]  /*f3c10*/  DADD R144, R204, R124 ;  /* 0x00000000cc907229 */ /* 0x000fe4000000007c */
[----:B---3--:R-:W-:Y:S02]  /*f3c20*/  DMUL R44, R160, R12 ;  /* 0x0000000ca02c7228 */ /* 0x008fe40000000000 */
[----:B------:R-:W-:-:S02]  /*f3c30*/  DFMA R160, R88, R198, -R186 ;  /* 0x000000c658a0722b */ /* 0x000fc400000008ba */
[----:B------:R-:W-:-:S06]  /*f3c40*/  DADD R146, R194, R146 ;  /* 0x00000000c2927229 */ /* 0x000fcc0000000092 */
[----:B------:R-:W-:Y:S02]  /*f3c50*/  DADD R138, R168, R160 ;  /* 0x00000000a88a7229 */ /* 0x000fe400000000a0 */
[----:B------:R-:W-:Y:S02]  /*f3c60*/  DFMA R126, R228, UR16, R126 ;  /* 0x00000010e47e7c2b */ /* 0x000fe4000800007e */
[----:B------:R-:W-:Y:S02]  /*f3c70*/  DFMA R144, R100, R24, R144 ;  /* 0x000000186490722b */ /* 0x000fe40000000090 */
[----:B------:R-:W-:-:S08]  /*f3c80*/  DMUL R124, R72, R116 ;  /* 0x00000074487c7228 */ /* 0x000fd00000000000 */
[-C--:B------:R-:W-:Y:S02]  /*f3c90*/  DFMA R216, R100, R124.reuse, R138 ;  /* 0x0000007c64d8722b */ /* 0x080fe4000000008a */
[----:B------:R-:W-:Y:S02]  /*f3ca0*/  DADD R138, R186, R146 ;  /* 0x00000000ba8a7229 */ /* 0x000fe40000000092 */
[----:B------:R-:W-:-:S06]  /*f3cb0*/  DFMA R72, R100, R124, R144 ;  /* 0x0000007c6448722b */ /* 0x000fcc0000000090 */
[----:B------:R-:W-:Y:S01]  /*f3cc0*/  DFMA R144, R78, R20, R138 ;  /* 0x000000144e90722b */ /* 0x000fe2000000008a */
[----:B------:R-:W3:Y:S04]  /*f3cd0*/  LDL.64 R20, [R1+0xa4f8] ;  /* 0x00a4f80001147983 */ /* 0x000ee80000100a00 */
[----:B------:R-:W-:Y:S01]  /*f3ce0*/  STL.64 [R1+0x8090], R72 ;  /* 0x0080904801007387 */ /* 0x000fe20000100a00 */
[----:B----4-:R-:W-:-:S03]  /*f3cf0*/  DMUL R238, R98, R116 ;  /* 0x0000007462ee7228 */ /* 0x010fc60000000000 */
[----:B------:R0:W-:Y:S04]  /*f3d00*/  STL.64 [R1+0xb010], R12 ;  /* 0x00b0100c01007387 */ /* 0x0001e80000100a00 */
[----:B------:R-:W4:Y:S01]  /*f3d10*/  LDL.64 R98, [R1+0xa790] ;  /* 0x00a7900001627983 */ /* 0x000f220000100a00 */
[----:B------:R-:W-:-:S03]  /*f3d20*/  DFMA R126, -R78, R238, R126 ;  /* 0x000000ee4e7e722b */ /* 0x000fc6000000017e */
[----:B0-----:R-:W3:Y:S05]  /*f3d30*/  LDL.64 R12, [R1+0xa650] ;  /* 0x00a65000010c7983 */ /* 0x001eea0000100a00 */
[----:B------:R-:W-:-:S07]  /*f3d40*/  DFMA R72, R100, -R124, R126 ;  /* 0x8000007c6448722b */ /* 0x000fce000000007e */
[----:B------:R0:W-:Y:S04]  /*f3d50*/  STL.64 [R1+0x8078], R72 ;  /* 0x0080784801007387 */ /* 0x0001e80000100a00 */
[----:B0-----:R-:W3:Y:S01]  /*f3d60*/  LDL.64 R72, [R1+0xa5a0] ;  /* 0x00a5a00001487983 */ /* 0x001ee20000100a00 */
[----:B--2---:R-:W-:-:S03]  /*f3d70*/  DMUL R86, R16, R30 ;  /* 0x0000001e10567228 */ /* 0x004fc60000000000 */
[----:B------:R-:W2:Y:S01]  /*f3d80*/  LDL.64 R16, [R1+0xa5c0] ;  /* 0x00a5c00001107983 */ /* 0x000ea20000100a00 */
[----:B------:R-:W-:-:S03]  /*f3d90*/  DMUL R10, R10, R30 ;  /* 0x0000001e0a0a7228 */ /* 0x000fc60000000000 */
[----:B------:R-:W2:Y:S01]  /*f3da0*/  LDL.64 R30, [R1+0xa828] ;  /* 0x00a82800011e7983 */ /* 0x000ea20000100a00 */
[----:B------:R-:W-:Y:S02]  /*f3db0*/  DMUL R160, R100, R124 ;  /* 0x0000007c64a07228 */ /* 0x000fe40000000000 */
[C---:B------:R-:W-:Y:S02]  /*f3dc0*/  DMUL R146, R92.reuse, R162 ;  /* 0x000000a25c927228 */ /* 0x040fe40000000000 */
[----:B------:R-:W-:Y:S02]  /*f3dd0*/  DMUL R148, R92, R148 ;  /* 0x000000945c947228 */ /* 0x000fe40000000000 */
[----:B------:R-:W-:Y:S02]  /*f3de0*/  DFMA R150, R100, R24, R150 ;  /* 0x000000186496722b */ /* 0x000fe40000000096 */
[----:B------:R-:W-:Y:S02]  /*f3df0*/  DFMA R138, R78, R238, R160 ;  /* 0x000000ee4e8a722b */ /* 0x000fe400000000a0 */
[----:B------:R-:W-:Y:S01]  /*f3e00*/  DADD R144, R74, R144 ;  /* 0x000000004a907229 */ /* 0x000fe20000000090 */
[----:B------:R0:W-:Y:S01]  /*f3e10*/  STL.64 [R1+0x78f0], R86 ;  /* 0x0078f05601007387 */ /* 0x0001e20000100a00 */
[----:B------:R-:W-:-:S03]  /*f3e20*/  DMUL R220, R52, R146 ;  /* 0x0000009234dc7228 */ /* 0x000fc60000000000 */
[----:B------:R1:W-:Y:S01]  /*f3e30*/  STL.64 [R1+0x7818], R10 ;  /* 0x0078180a01007387 */ /* 0x0003e20000100a00 */
[----:B------:R-:W-:Y:S02]  /*f3e40*/  DFMA R138, R52, -R148, R138 ;  /* 0x80000094348a722b */ /* 0x000fe4000000008a */
[----:B------:R-:W-:Y:S01]  /*f3e50*/  DFMA R212, R100, R124, R150 ;  /* 0x0000007c64d4722b */ /* 0x000fe20000000096 */
[----:B------:R-:W-:Y:S01]  /*f3e60*/  UMOV UR6, 0x68497682 ;  /* 0x6849768200067882 */ /* 0x000fe20000000000 */
[----:B------:R-:W-:Y:S01]  /*f3e70*/  DMUL R124, R114, R128 ;  /* 0x00000080727c7228 */ /* 0x000fe20000000000 */
[----:B------:R-:W-:Y:S01]  /*f3e80*/  UMOV UR7, 0x3d5c25c2 ;  /* 0x3d5c25c200077882 */ /* 0x000fe20000000000 */
[C---:B------:R-:W-:Y:S01]  /*f3e90*/  DFMA R114, R52.reuse, R146, R76 ;  /* 0x000000923472722b */ /* 0x040fe2000000004c */
[----:B------:R1:W-:Y:S01]  /*f3ea0*/  STL.64 [R1+0x79b8], R148 ;  /* 0x0079b89401007387 */ /* 0x0003e20000100a00 */
[----:B------:R-:W-:Y:S02]  /*f3eb0*/  DFMA R76, R52, R10, R144 ;  /* 0x0000000a344c722b */ /* 0x000fe40000000090 */
[----:B------:R-:W-:-:S02]  /*f3ec0*/  DADD R138, -R220, R138 ;  /* 0x00000000dc8a7229 */ /* 0x000fc4000000018a */
[----:B------:R-:W-:Y:S02]  /*f3ed0*/  DFMA R14, R218, UR16, R14 ;  /* 0x00000010da0e7c2b */ /* 0x000fe4000800000e */
[----:B------:R-:W-:Y:S02]  /*f3ee0*/  DMUL R28, R28, R88 ;  /* 0x000000581c1c7228 */ /* 0x000fe40000000000 */
[----:B------:R-:W-:Y:S02]  /*f3ef0*/  DMUL R60, R60, R182 ;  /* 0x000000b63c3c7228 */ /* 0x000fe40000000000 */
[----:B----4-:R-:W-:Y:S02]  /*f3f00*/  DMUL R214, R98, R140 ;  /* 0x0000008c62d67228 */ /* 0x010fe40000000000 */
[-C--:B---3--:R-:W-:Y:S02]  /*f3f10*/  DMUL R12, R12, R92.reuse ;  /* 0x0000005c0c0c7228 */ /* 0x088fe40000000000 */
[----:B------:R-:W-:-:S02]  /*f3f20*/  DMUL R72, R72, R92 ;  /* 0x0000005c48487228 */ /* 0x000fc40000000000 */
[----:B--2---:R-:W-:Y:S02]  /*f3f30*/  DMUL R16, R16, R92 ;  /* 0x0000005c10107228 */ /* 0x004fe40000000000 */
[----:B------:R-:W-:Y:S01]  /*f3f40*/  DMUL R30, R4, R30 ;  /* 0x0000001e041e7228 */ /* 0x000fe20000000000 */
[----:B------:R-:W-:Y:S01]  /*f3f50*/  STL.64 [R1+0x7930], R6 ;  /* 0x0079300601007387 */ /* 0x000fe20000100a00 */
[----:B------:R-:W-:Y:S02]  /*f3f60*/  DFMA R76, R58, R86, R76 ;  /* 0x000000563a4c722b */ /* 0x000fe4000000004c */
[----:B0-----:R-:W-:Y:S01]  /*f3f70*/  DMUL R86, R78, R44 ;  /* 0x0000002c4e567228 */ /* 0x001fe20000000000 */
[----:B------:R-:W-:Y:S01]  /*f3f80*/  STL.64 [R1+0x7888], R186 ;  /* 0x007888ba01007387 */ /* 0x000fe20000100a00 */
[----:B-1----:R-:W-:Y:S02]  /*f3f90*/  DMUL R10, R20, R92 ;  /* 0x0000005c140a7228 */ /* 0x002fe40000000000 */
[----:B------:R-:W-:Y:S01]  /*f3fa0*/  DFMA R44, R58, -R16, R138 ;  /* 0x800000103a2c722b */ /* 0x000fe2000000008a */
[----:B------:R-:W-:Y:S01]  /*f3fb0*/  STL.64 [R1+0x7b00], R118 ;  /* 0x007b007601007387 */ /* 0x000fe20000100a00 */
[----:B------:R-:W-:Y:S01]  /*f3fc0*/  DMUL R126, R180, UR6 ;  /* 0x00000006b47e7c28 */ /* 0x000fe20008000000 */
[----:B------:R-:W-:Y:S01]  /*f3fd0*/  UMOV UR6, 0x812dea11 ;  /* 0x812dea1100067882 */ /* 0x000fe20000000000 */
[----:B------:R-:W-:Y:S01]  /*f3fe0*/  UMOV UR7, 0x3d919799 ;  /* 0x3d91979900077882 */ /* 0x000fe20000000000 */
[----:B------:R-:W-:Y:S01]  /*f3ff0*/  DMUL R4, R78, R62 ;  /* 0x0000003e4e047228 */ /* 0x000fe20000000000 */
[----:B------:R-:W-:Y:S01]  /*f4000*/  STL.64 [R1+0xaf90], R168 ;  /* 0x00af90a801007387 */ /* 0x000fe20000100a00 */
[----:B------:R-:W-:-:S02]  /*f4010*/  DFMA R62, R88, R118, R76 ;  /* 0x00000076583e722b */ /* 0x000fc4000000004c */
[----:B------:R-:W-:Y:S01]  /*f4020*/  DMUL R148, R92, UR6 ;  /* 0x000000065c947c28 */ /* 0x000fe20008000000 */
[----:B------:R-:W-:Y:S01]  /*f4030*/  STL.64 [R1+0x7cd0], R140 ;  /* 0x007cd08c01007387 */ /* 0x000fe20000100a00 */
[----:B------:R-:W-:Y:S02]  /*f4040*/  DADD R76, -R82, R66 ;  /* 0x00000000524c7229 */ /* 0x000fe40000000142 */
[----:B------:R-:W-:Y:S01]  /*f4050*/  DFMA R44, R88, -R10, R44 ;  /* 0x8000000a582c722b */ /* 0x000fe2000000002c */
[----:B------:R-:W-:Y:S01]  /*f4060*/  STL.64 [R1+0x7c68], R128 ;  /* 0x007c688001007387 */ /* 0x000fe20000100a00 */
[----:B------:R-:W-:Y:S02]  /*f4070*/  DADD R66, R226, R62 ;  /* 0x00000000e2427229 */ /* 0x000fe4000000003e */
[----:B------:R-:W-:Y:S01]  /*f4080*/  DMUL R144, R92, R124 ;  /* 0x0000007c5c907228 */ /* 0x000fe20000000000 */
[----:B------:R-:W-:Y:S01]  /*f4090*/  STL.64 [R1+0x7da8], R28 ;  /* 0x007da81c01007387 */ /* 0x000fe20000100a00 */
[----:B------:R-:W-:-:S02]  /*f40a0*/  DADD R62, -R84, R76 ;  /* 0x00000000543e7229 */ /* 0x000fc4000000014c */
[----:B------:R-:W-:Y:S01]  /*f40b0*/  DFMA R44, R100, -R148, R44 ;  /* 0x80000094642c722b */ /* 0x000fe2000000002c */
[----:B------:R-:W-:Y:S01]  /*f40c0*/  STL.64 [R1+0x7ad0], R30 ;  /* 0x007ad01e01007387 */ /* 0x000fe20000100a00 */
[----:B------:R-:W-:-:S03]  /*f40d0*/  DFMA R66, R78, R68, R66 ;  /* 0x000000444e42722b */ /* 0x000fc60000000042 */
[----:B------:R-:W-:Y:S01]  /*f40e0*/  STL.64 [R1+0x7df0], R10 ;  /* 0x007df00a01007387 */ /* 0x000fe20000100a00 */
[----:B------:R-:W-:Y:S02]  /*f40f0*/  DFMA R76, R58, -R90, R62 ;  /* 0x8000005a3a4c722b */ /* 0x000fe4000000003e */
[----:B------:R-:W-:Y:S01]  /*f4100*/  DFMA R138, R96, -R72, R44 ;  /* 0x80000048608a722b */ /* 0x000fe2000000002c */
[----:B------:R0:W-:Y:S01]  /*f4110*/  STL.64 [R1+0x7950], R60 ;  /* 0x0079503c01007387 */ /* 0x0001e20000100a00 */
[----:B------:R-:W-:-:S03]  /*f4120*/  DADD R62, -R110, R14 ;  /* 0x000000006e3e7229 */ /* 0x000fc6000000010e */
[----:B------:R-:W-:Y:S03]  /*f4130*/  STL.64 [R1+0x7910], R12 ;  /* 0x0079100c01007387 */ /* 0x000fe60000100a00 */
[----:B------:R-:W-:Y:S01]  /*f4140*/  DFMA R206, R96, -R12, R138 ;  /* 0x8000000c60ce722b */ /* 0x000fe2000000008a */
[----:B------:R-:W-:Y:S01]  /*f4150*/  STL.64 [R1+0x78b8], R4 ;  /* 0x0078b80401007387 */ /* 0x000fe20000100a00 */
[C---:B------:R-:W-:Y:S02]  /*f4160*/  DFMA R138, R78.reuse, R214, R62 ;  /* 0x000000d64e8a722b */ /* 0x040fe4000000003e */
[----:B------:R-:W-:Y:S01]  /*f4170*/  DFMA R62, R78, R50, R102 ;  /* 0x000000324e3e722b */ /* 0x000fe20000000066 */
[----:B------:R-:W2:Y:S01]  /*f4180*/  LDL.64 R98, [R1+0x7cf8] ;  /* 0x007cf80001627983 */ /* 0x000ea20000100a00 */
[----:B------:R-:W-:Y:S02]  /*f4190*/  DFMA R76, -R88, R60, R76 ;  /* 0x0000003c584c722b */ /* 0x000fe4000000014c */
[----:B------:R-:W-:Y:S01]  /*f41a0*/  DADD R244, -R144, R206 ;  /* 0x0000000090f47229 */ /* 0x000fe200000001ce */
[----:B0-----:R-:W3:Y:S03]  /*f41b0*/  LDL.64 R60, [R1+0x7de8] ;  /* 0x007de800013c7983 */ /* 0x001ee60000100a00 */
[----:B------:R-:W-:Y:S01]  /*f41c0*/  DADD R246, -R108, R62 ;  /* 0x000000006cf67229 */ /* 0x000fe2000000013e */
[----:B------:R-:W2:Y:S01]  /*f41d0*/  LDL.64 R82, [R1+0xaa30] ;  /* 0x00aa300001527983 */ /* 0x000ea20000100a00 */
[----:B------:R-:W-:-:S02]  /*f41e0*/  DADD R14, R74, -R240 ;  /* 0x000000004a0e7229 */ /* 0x000fc400000008f0 */
[----:B------:R-:W-:Y:S01]  /*f41f0*/  DMUL R10, R78, R126 ;  /* 0x0000007e4e0a7228 */ /* 0x000fe20000000000 */
[----:B------:R-:W-:Y:S03]  /*f4200*/  STL.64 [R1+0x7b78], R74 ;  /* 0x007b784a01007387 */ /* 0x000fe60000100a00 */
[----:B------:R-:W-:Y:S01]  /*f4210*/  DFMA R246, R52, -R28, R246 ;  /* 0x8000001c34f6722b */ /* 0x000fe200000000f6 */
[----:B------:R-:W-:Y:S04]  /*f4220*/  STL.64 [R1+0x7a38], R92 ;  /* 0x007a385c01007387 */ /* 0x000fe80000100a00 */
[----:B------:R-:W4:Y:S03]  /*f4230*/  LDL.64 R28, [R1+0x7eb0] ;  /* 0x007eb000011c7983 */ /* 0x000f260000100a00 */
[----:B------:R-:W-:Y:S01]  /*f4240*/  DADD R206, -R184, R246 ;  /* 0x00000000b8ce7229 */ /* 0x000fe200000001f6 */
[----:B------:R-:W-:Y:S01]  /*f4250*/  STL.64 [R1+0xada8], R84 ;  /* 0x00ada85401007387 */ /* 0x000fe20000100a00 */
[----:B------:R-:W-:-:S02]  /*f4260*/  DADD R126, R222, R66 ;  /* 0x00000000de7e7229 */ /* 0x000fc40000000042 */
[----:B------:R-:W-:Y:S01]  /*f4270*/  DADD R102, -R10, R48 ;  /* 0x000000000a667229 */ /* 0x000fe20000000130 */
[----:B------:R-:W-:Y:S03]  /*f4280*/  STL.64 [R1+0x7c28], R180 ;  /* 0x007c28b401007387 */ /* 0x000fe60000100a00 */
[----:B------:R-:W-:Y:S01]  /*f4290*/  DADD R206, R30, R206 ;  /* 0x000000001ece7229 */ /* 0x000fe200000000ce */
[----:B------:R-:W-:Y:S01]  /*f42a0*/  UMOV UR20, 0x33333333 ;  /* 0x3333333300147882 */ /* 0x000fe20000000000 */
[----:B------:R-:W-:Y:S01]  /*f42b0*/  DADD R30, -R240, R76 ;  /* 0x00000000f01e7229 */ /* 0x000fe2000000014c */
[----:B------:R-:W-:Y:S01]  /*f42c0*/  UMOV UR21, 0x3fd33333 ;  /* 0x3fd3333300157882 */ /* 0x000fe20000000000 */
[----:B------:R-:W-:Y:S01]  /*f42d0*/  DADD R126, R54, R126 ;  /* 0x00000000367e7229 */ /* 0x000fe2000000007e */
[----:B------:R-:W-:Y:S04]  /*f42e0*/  STL.64 [R1+0xafa0], R220 ;  /* 0x00afa0dc01007387 */ /* 0x000fe80000100a00 */
[----:B------:R0:W-:Y:S01]  /*f42f0*/  STL.64 [R1+0x7e28], R30 ;  /* 0x007e281e01007387 */ /* 0x0001e20000100a00 */
[----:B------:R-:W-:-:S02]  /*f4300*/  DFMA R208, R58, R16, R138 ;  /* 0x000000103ad0722b */ /* 0x000fc4000000008a */
[----:B------:R-:W-:Y:S01]  /*f4310*/  DADD R230, R218, R126 ;  /* 0x00000000dae67229 */ /* 0x000fe2000000007e */
[----:B------:R-:W-:Y:S01]  /*f4320*/  STL.64 [R1+0x7780], R10 ;  /* 0x0077800a01007387 */ /* 0x000fe20000100a00 */
[----:B------:R-:W-:Y:S02]  /*f4330*/  DADD R194, -R86, R102 ;  /* 0x0000000056c27229 */ /* 0x000fe40000000166 */
[----:B------:R-:W-:Y:S01]  /*f4340*/  DADD R168, R112, R18 ;  /* 0x0000000070a87229 */ /* 0x000fe20000000012 */
[----:B------:R1:W-:Y:S01]  /*f4350*/  STL.64 [R1+0x79c8], R72 ;  /* 0x0079c84801007387 */ /* 0x0003e20000100a00 */
[----:B0-----:R-:W-:-:S03]  /*f4360*/  DFMA R30, R52, -R154, R14 ;  /* 0x8000009a341e722b */ /* 0x001fc6000000000e */
[----:B------:R-:W2:Y:S01]  /*f4370*/  LDL.64 R18, [R1+0x98b0] ;  /* 0x0098b00001127983 */ /* 0x000ea20000100a00 */
[----:B------:R-:W-:-:S03]  /*f4380*/  DFMA R230, R56, R6, R230 ;  /* 0x0000000638e6722b */ /* 0x000fc600000000e6 */
[----:B------:R-:W3:Y:S04]  /*f4390*/  LDL.64 R6, [R1+0x9b00] ;  /* 0x009b000001067983 */ /* 0x000ee80000100a00 */
[----:B------:R0:W-:Y:S01]  /*f43a0*/  STL.64 [R1+0x7de0], R30 ;  /* 0x007de01e01007387 */ /* 0x0001e20000100a00 */
[----:B------:R-:W-:Y:S02]  /*f43b0*/  DFMA R208, R100, R148, R208 ;  /* 0x0000009464d0722b */ /* 0x000fe400000000d0 */
[----:B------:R-:W-:Y:S01]  /*f43c0*/  DFMA R194, R204, UR44, R194 ;  /* 0x0000002cccc27c2b */ /* 0x000fe200080000c2 */
[----:B------:R-:W2:Y:S04]  /*f43d0*/  LDL.64 R112, [R1+0x9fa8] ;  /* 0x009fa80001707983 */ /* 0x000ea80000100a00 */
[----:B-1----:R-:W2:Y:S04]  /*f43e0*/  LDL.64 R72, [R1+0x7e38] ;  /* 0x007e380001487983 */ /* 0x002ea80000100a00 */
[----:B0-----:R-:W3:Y:S01]  /*f43f0*/  LDL.64 R30, [R1+0x7e10] ;  /* 0x007e1000011e7983 */ /* 0x001ee20000100a00 */
[----:B------:R-:W-:-:S02]  /*f4400*/  DFMA R208, R96, -R12, R208 ;  /* 0x8000000c60d0722b */ /* 0x000fc400000000d0 */
[----:B------:R-:W-:Y:S01]  /*f4410*/  DADD R230, R10, R230 ;  /* 0x000000000ae67229 */ /* 0x000fe200000000e6 */
[----:B------:R-:W2:Y:S01]  /*f4420*/  LDL.64 R12, [R1+0x9f78] ;  /* 0x009f7800010c7983 */ /* 0x000ea20000100a00 */
[----:B------:R-:W-:-:S03]  /*f4430*/  DADD R246, -R4, R194 ;  /* 0x0000000004f67229 */ /* 0x000fc600000001c2 */
[----:B------:R-:W2:Y:S04]  /*f4440*/  LDL.64 R10, [R1+0x7908] ;  /* 0x00790800010a7983 */ /* 0x000ea80000100a00 */
[----:B------:R-:W2:Y:S01]  /*f4450*/  LDL.64 R4, [R1+0x80a8] ;  /* 0x0080a80001047983 */ /* 0x000ea20000100a00 */
[----:B------:R-:W-:Y:S01]  /*f4460*/  UMOV UR6, 0x33333333 ;  /* 0x3333333300067882 */ /* 0x000fe20000000000 */
[----:B------:R-:W-:Y:S02]  /*f4470*/  UMOV UR7, 0x3fe33333 ;  /* 0x3fe3333300077882 */ /* 0x000fe40000000000 */
[----:B------:R0:W-:Y:S01]  /*f4480*/  STL.64 [R1+0xaf98], R114 ;  /* 0x00af987201007387 */ /* 0x0001e20000100a00 */
[----:B------:R-:W-:-:S03]  /*f4490*/  DFMA R74, R52, R154, R240 ;  /* 0x0000009a344a722b */ /* 0x000fc600000000f0 */
[----:B------:R-:W2:Y:S04]  /*f44a0*/  LDL.64 R92, [R1+0xaa38] ;  /* 0x00aa3800015c7983 */ /* 0x000ea80000100a00 */
[----:B------:R-:W-:Y:S04]  /*f44b0*/  STL.64 [R1+0xac80], R104 ;  /* 0x00ac806801007387 */ /* 0x000fe80000100a00 */
        /* <DEDUP_REMOVED lines=26> */
[----:B------:R-:W2:Y:S04]  /*f4660*/  LDL.64 R124, [R1+0x730] ;  /* 0x00073000017c7983 */ /* 0x000ea80000100a00 */
[----:B------:R-:W2:Y:S04]  /*f4670*/  LDL.64 R44, [R1+0x888] ;  /* 0x00088800012c7983 */ /* 0x000ea80000100a00 */
[----:B------:R-:W2:Y:S04]  /*f4680*/  LDL.64 R150, [R1+0x658] ;  /* 0x0006580001967983 */ /* 0x000ea80000100a00 */
[----:B------:R-:W-:Y:S04]  /*f4690*/  STL.64 [R1+0x8058], R160 ;  /* 0x008058a001007387 */ /* 0x000fe80000100a00 */
[----:B------:R-:W-:Y:S04]  /*f46a0*/  STL.64 [R1+0x7df8], R198 ;  /* 0x007df8c601007387 */ /* 0x000fe80000100a00 */
[----:B------:R-:W-:Y:S04]  /*f46b0*/  STL.128 [R1+0xac10], R32 ;  /* 0x00ac102001007387 */ /* 0x000fe80000100c00 */
[----:B------:R-:W2:Y:S04]  /*f46c0*/  LDL.64 R162, [R1+0x620] ;  /* 0x0006200001a27983 */ /* 0x000ea80000100a00 */
[----:B------:R-:W2:Y:S04]  /*f46d0*/  LDL.64 R146, [R1+0x778] ;  /* 0x0007780001927983 */ /* 0x000ea80000100a00 */
[----:B------:R-:W-:Y:S01]  /*f46e0*/  STL.128 [R1+0xac20], R36 ;  /* 0x00ac202401007387 */ /* 0x000fe20000100c00 */
[----:B------:R-:W-:Y:S01]  /*f46f0*/  UMOV UR24, 0x851eb852 ;  /* 0x851eb85200187882 */ /* 0x000fe20000000000 */
[----:B------:R-:W-:-:S02]  /*f4700*/  UMOV UR25, 0x3fc851eb ;  /* 0x3fc851eb00197882 */ /* 0x000fc40000000000 */
[----:B------:R-:W-:Y:S04]  /*f4710*/  STL.64 [R1+0xac98], R26 ;  /* 0x00ac981a01007387 */ /* 0x000fe80000100a00 */
[----:B------:R-:W2:Y:S01]  /*f4720*/  LDL.64 R62, [R1+0x7f8] ;  /* 0x0007f800013e7983 */ /* 0x000ea20000100a00 */
[----:B----4-:R-:W-:-:S03]  /*f4730*/  DADD R186, R80, R28 ;  /* 0x0000000050ba7229 */ /* 0x010fc6000000001c */
[----:B0-----:R-:W4:Y:S04]  /*f4740*/  LDL.64 R114, [R1+0x8088] ;  /* 0x0080880001727983 */ /* 0x001f280000100a00 */
[----:B------:R-:W4:Y:S01]  /*f4750*/  LDL.64 R28, [R1+0x7f80] ;  /* 0x007f8000011c7983 */ /* 0x000f220000100a00 */
[----:B------:R-:W-:-:S03]  /*f4760*/  DMUL R76, R20, 0.25 ;  /* 0x3fd00000144c7828 */ /* 0x000fc60000000000 */
[----:B------:R-:W4:Y:S01]  /*f4770*/  LDL.64 R84, [R1+0x9b20] ;  /* 0x009b200001547983 */ /* 0x000f220000100a00 */
[----:B------:R-:W-:-:S03]  /*f4780*/  DADD R220, R200, R172 ;  /* 0x00000000c8dc7229 */ /* 0x000fc600000000ac */
[----:B------:R-:W4:Y:S04]  /*f4790*/  LDL.64 R66, [R1+0x678] ;  /* 0x0006780001427983 */ /* 0x000f280000100a00 */
[----:B------:R-:W4:Y:S04]  /*f47a0*/  LDL.64 R126, [R1+0x6d8] ;  /* 0x0006d800017e7983 */ /* 0x000f280000100a00 */
[----:B------:R-:W4:Y:S01]  /*f47b0*/  LDL.64 R102, [R1+0x728] ;  /* 0x0007280001667983 */ /* 0x000f220000100a00 */
[----:B------:R-:W-:Y:S01]  /*f47c0*/  UMOV UR56, 0xd41e8097 ;  /* 0xd41e809700387882 */ /* 0x000fe20000000000 */
[----:B------:R-:W-:Y:S01]  /*f47d0*/  UMOV UR57, 0x3def9c67 ;  /* 0x3def9c6700397882 */ /* 0x000fe20000000000 */
[----:B------:R-:W-:Y:S01]  /*f47e0*/  UMOV UR54, 0xe54a3803 ;  /* 0xe54a380300367882 */ /* 0x000fe20000000000 */
[----:B------:R-:W-:Y:S01]  /*f47f0*/  UMOV UR55, 0x3de33dcf ;  /* 0x3de33dcf00377882 */ /* 0x000fe20000000000 */
[----:B------:R-:W-:Y:S04]  /*f4800*/  STL.64 [R1+0x7b20], R24 ;  /* 0x007b201801007387 */ /* 0x000fe80000100a00 */
[----:B------:R-:W-:Y:S04]  /*f4810*/  STL.64 [R1+0x80d0], R2 ;  /* 0x0080d00201007387 */ /* 0x000fe80000100a00 */
[----:B------:R-:W4:Y:S04]  /*f4820*/  LDL.64 R138, [R1+0x8a8] ;  /* 0x0008a800018a7983 */ /* 0x000f280000100a00 */
[----:B------:R-:W-:Y:S01]  /*f4830*/  STL.64 [R1+0x77d0], R46 ;  /* 0x0077d02e01007387 */ /* 0x000fe20000100a00 */
[----:B------:R-:W-:Y:S01]  /*f4840*/  UMOV UR48, 0x119f21d8 ;  /* 0x119f21d800307882 */ /* 0x000fe20000000000 */
[----:B------:R-:W-:-:S02]  /*f4850*/  UMOV UR49, 0x3dc83073 ;  /* 0x3dc8307300317882 */ /* 0x000fc40000000000 */
[----:B------:R-:W4:Y:S01]  /*f4860*/  LDL.64 R48, [R1+0x7d8] ;  /* 0x0007d80001307983 */ /* 0x000f220000100a00 */
[----:B---3--:R-:W-:-:S03]  /*f4870*/  DADD R118, R156, R30 ;  /* 0x000000009c767229 */ /* 0x008fc6000000001e */
[----:B------:R-:W3:Y:S04]  /*f4880*/  LDL.64 R80, [R1+0x8080] ;  /* 0x0080800001507983 */ /* 0x000ee80000100a00 */
[----:B------:R-:W3:Y:S01]  /*f4890*/  LDL.64 R30, [R1+0xaa18] ;  /* 0x00aa1800011e7983 */ /* 0x000ee20000100a00 */
[----:B------:R-:W-:Y:S02]  /*f48a0*/  DFMA R14, R52, -R154, R206 ;  /* 0x8000009a340e722b */ /* 0x000fe400000000ce */
[----:B------:R-:W-:Y:S01]  /*f48b0*/  DADD R194, R244, -R242 ;  /* 0x00000000f4c27229 */ /* 0x000fe200000008f2 */
[----:B------:R-:W3:Y:S01]  /*f48c0*/  LDL.64 R20, [R1+0x8020] ;  /* 0x0080200001147983 */ /* 0x000ee20000100a00 */
[----:B------:R-:W-:Y:S01]  /*f48d0*/  DMUL R244, R6, UR8 ;  /* 0x0000000806f47c28 */ /* 0x000fe20008000000 */
[----:B------:R-:W-:Y:S01]  /*f48e0*/  UMOV UR8, 0xfbe76c8b ;  /* 0xfbe76c8b00087882 */ /* 0x000fe20000000000 */
[----:B------:R-:W-:Y:S01]  /*f48f0*/  UMOV UR9, 0x3fb2f1a9 ;  /* 0x3fb2f1a900097882 */ /* 0x000fe20000000000 */
[----:B------:R-:W-:Y:S01]  /*f4900*/  DFMA R208, R144, UR42, R208 ;  /* 0x0000002a90d07c2b */ /* 0x000fe200080000d0 */
[----:B------:R0:W-:Y:S01]  /*f4910*/  STL.64 [R1+0x7e90], R14 ;  /* 0x007e900e01007387 */ /* 0x0001e20000100a00 */
[----:B------:R-:W-:-:S02]  /*f4920*/  DADD R230, R86, R230 ;  /* 0x0000000056e67229 */ /* 0x000fc400000000e6 */
[----:B--2---:R-:W-:Y:S01]  /*f4930*/  DADD R4, R94, R4 ;  /* 0x000000005e047229 */ /* 0x004fe20000000004 */
[----:B------:R-:W-:Y:S03]  /*f4940*/  STL.64 [R1+0x7e00], R74 ;  /* 0x007e004a01007387 */ /* 0x000fe60000100a00 */
[----:B------:R-:W-:Y:S01]  /*f4950*/  DADD R50, R242, R208 ;  /* 0x00000000f2327229 */ /* 0x000fe200000000d0 */
[----:B------:R-:W2:Y:S01]  /*f4960*/  LDL.64 R94, [R1+0xa808] ;  /* 0x00a80800015e7983 */ /* 0x000ea20000100a00 */
[----:B0-----:R-:W-:-:S03]  /*f4970*/  DMUL R14, R6, UR8 ;  /* 0x00000008060e7c28 */ /* 0x001fc60008000000 */
[----:B------:R-:W-:Y:S01]  /*f4980*/  STL.64 [R1+0x7b68], R168 ;  /* 0x007b68a801007387 */ /* 0x000fe20000100a00 */
[----:B------:R-:W-:Y:S02]  /*f4990*/  DFMA R208, R78, R238, R230 ;  /* 0x000000ee4ed0722b */ /* 0x000fe400000000e6 */
[----:B------:R-:W-:Y:S01]  /*f49a0*/  DMUL R230, R12, UR12 ;  /* 0x0000000c0ce67c28 */ /* 0x000fe20008000000 */
[----:B------:R-:W2:Y:S04]  /*f49b0*/  LDL.64 R6, [R1+0x7f20] ;  /* 0x007f200001067983 */ /* 0x000ea80000100a00 */
[----:B------:R0:W-:Y:S04]  /*f49c0*/  STL.64 [R1+0x7958], R14 ;  /* 0x0079580e01007387 */ /* 0x0001e80000100a00 */
[----:B------:R-:W2:Y:S01]  /*f49d0*/  LDL.64 R12, [R1+0x7940] ;  /* 0x00794000010c7983 */ /* 0x000ea20000100a00 */
[----:B------:R-:W-:-:S03]  /*f49e0*/  DFMA R246, R228, -UR20, R246 ;  /* 0x80000014e4f67c2b */ /* 0x000fc600080000f6 */
[----:B------:R-:W2:Y:S01]  /*f49f0*/  LDL.64 R160, [R1+0x878] ;  /* 0x0008780001a07983 */ /* 0x000ea20000100a00 */
[----:B0-----:R-:W-:-:S03]  /*f4a00*/  DADD R14, R236, R60 ;  /* 0x00000000ec0e7229 */ /* 0x001fc6000000003c */
[----:B------:R-:W2:Y:S01]  /*f4a10*/  LDL.64 R198, [R1+0x5a0] ;  /* 0x0005a00001c67983 */ /* 0x000ea20000100a00 */
[----:B------:R-:W-:-:S03]  /*f4a20*/  DADD R60, R64, R10 ;  /* 0x00000000403c7229 */ /* 0x000fc6000000000a */
[----:B------:R-:W2:Y:S04]  /*f4a30*/  LDL.64 R10, [R1+0x80a0] ;  /* 0x0080a000010a7983 */ /* 0x000ea80000100a00 */
[----:B------:R-:W2:Y:S04]  /*f4a40*/  LDL.64 R64, [R1+0xaa40] ;  /* 0x00aa400001407983 */ /* 0x000ea80000100a00 */
[----:B------:R-:W2:Y:S04]  /*f4a50*/  LDL.64 R32, [R1+0x7cc8] ;  /* 0x007cc80001207983 */ /* 0x000ea80000100a00 */
[----:B------:R-:W2:Y:S01]  /*f4a60*/  LDL.64 R36, [R1+0xaa98] ;  /* 0x00aa980001247983 */ /* 0x000ea20000100a00 */
[----:B----4-:R-:W-:-:S03]  /*f4a70*/  DADD R42, R192, R28 ;  /* 0x00000000c02a7229 */ /* 0x010fc6000000001c */
[----:B------:R-:W4:Y:S01]  /*f4a80*/  LDL.64 R28, [R1+0xa698] ;  /* 0x00a69800011c7983 */ /* 0x000f220000100a00 */
[----:B---3--:R-:W-:-:S03]  /*f4a90*/  DMUL R248, R30, R248 ;  /* 0x000000f81ef87228 */ /* 0x008fc60000000000 */
[----:B------:R-:W3:Y:S01]  /*f4aa0*/  LDL.64 R30, [R1+0xa920] ;  /* 0x00a92000011e7983 */ /* 0x000ee20000100a00 */
[----:B------:R-:W-:Y:S02]  /*f4ab0*/  DMUL R206, R8, UR6 ;  /* 0x0000000608ce7c28 */ /* 0x000fe40008000000 */
[----:B--2---:R-:W-:Y:S02]  /*f4ac0*/  DADD R140, R134, R12 ;  /* 0x00000000868c7229 */ /* 0x004fe4000000000c */
[----:B------:R-:W-:Y:S02]  /*f4ad0*/  DADD R12, R152, R132 ;  /* 0x00000000980c7229 */ /* 0x000fe40000000084 */
[----:B------:R-:W-:Y:S02]  /*f4ae0*/  DADD R134, R142, R104 ;  /* 0x000000008e867229 */ /* 0x000fe40000000068 */
[----:B------:R-:W-:Y:S02]  /*f4af0*/  DMUL R152, R82, R98 ;  /* 0x0000006252987228 */ /* 0x000fe40000000000 */
[----:B------:R-:W-:-:S02]  /*f4b00*/  DMUL R142, R18, R190 ;  /* 0x000000be128e7228 */ /* 0x000fc40000000000 */
[----:B------:R-:W-:Y:S02]  /*f4b10*/  DMUL R82, R116, UR14 ;  /* 0x0000000e74527c28 */ /* 0x000fe40008000000 */
[----:B------:R-:W-:Y:S02]  /*f4b20*/  DADD R10, R164, R10 ;  /* 0x00000000a40a7229 */ /* 0x000fe4000000000a */
[----:B------:R-:W-:Y:S02]  /*f4b30*/  DMUL R164, R64, R14 ;  /* 0x0000000e40a47228 */ /* 0x000fe40000000000 */
[----:B------:R-:W-:Y:S02]  /*f4b40*/  DMUL R64, R206, R250 ;  /* 0x000000face407228 */ /* 0x000fe40000000000 */
[----:B------:R-:W-:Y:S02]  /*f4b50*/  DMUL R250, R8, R190 ;  /* 0x000000be08fa7228 */ /* 0x000fe40000000000 */
[----:B------:R-:W-:Y:S01]  /*f4b60*/  DMUL R190, R94, R128 ;  /* 0x000000805ebe7228 */ /* 0x000fe20000000000 */
[----:B------:R-:W2:Y:S04]  /*f4b70*/  LDL.64 R128, [R1+0xaa10] ;  /* 0x00aa100001807983 */ /* 0x000ea80000100a00 */
[----:B------:R-:W2:Y:S01]  /*f4b80*/  LDL.64 R94, [R1+0xaa50] ;  /* 0x00aa5000015e7983 */ /* 0x000ea20000100a00 */
[----:B------:R-:W-:-:S03]  /*f4b90*/  DMUL R236, R112, R122 ;  /* 0x0000007a70ec7228 */ /* 0x000fc60000000000 */
[----:B------:R-:W2:Y:S01]  /*f4ba0*/  LDL.64 R122, [R1+0xa548] ;  /* 0x00a54800017a7983 */ /* 0x000ea20000100a00 */
[----:B------:R-:W-:Y:S02]  /*f4bb0*/  DADD R74, R130, R72 ;  /* 0x00000000824a7229 */ /* 0x000fe40000000048 */
[----:B------:R-:W-:Y:S01]  /*f4bc0*/  DADD R72, R136, R6 ;  /* 0x0000000088487229 */ /* 0x000fe20000000006 */
[----:B------:R-:W2:Y:S01]  /*f4bd0*/  LDL.64 R6, [R1+0x7dc8] ;  /* 0x007dc80001067983 */ /* 0x000ea20000100a00 */
[----:B------:R-:W-:-:S03]  /*f4be0*/  DADD R132, R196, R80 ;  /* 0x00000000c4847229 */ /* 0x000fc60000000050 */
[----:B------:R-:W2:Y:S01]  /*f4bf0*/  LDL.64 R80, [R1+0xaa00] ;  /* 0x00aa000001507983 */ /* 0x000ea20000100a00 */
[----:B----4-:R-:W-:-:S03]  /*f4c00*/  DMUL R116, R28, R116 ;  /* 0x000000741c747228 */ /* 0x010fc60000000000 */
[----:B------:R-:W4:Y:S01]  /*f4c10*/  LDL.64 R28, [R1+0xab10] ;  /* 0x00ab1000011c7983 */ /* 0x000f220000100a00 */
[----:B---3--:R-:W-:-:S03]  /*f4c20*/  DMUL R156, R30, R4 ;  /* 0x000000041e9c7228 */ /* 0x008fc60000000000 */
[----:B------:R-:W3:Y:S04]  /*f4c30*/  LDL.64 R30, [R1+0xaa48] ;  /* 0x00aa4800011e7983 */ /* 0x000ee80000100a00 */
[----:B------:R-:W-:Y:S01]  /*f4c40*/  STL.64 [R1+0x7d60], R140 ;  /* 0x007d608c01007387 */ /* 0x000fe20000100a00 */
[----:B------:R-:W-:Y:S02]  /*f4c50*/  DADD R180, R158, R20 ;  /* 0x000000009eb47229 */ /* 0x000fe40000000014 */
[----:B------:R-:W-:Y:S01]  /*f4c60*/  DADD R130, R174, R114 ;  /* 0x00000000ae827229 */ /* 0x000fe20000000072 */
[----:B------:R0:W-:Y:S01]  /*f4c70*/  STL.64 [R1+0x7fd8], R118 ;  /* 0x007fd87601007387 */ /* 0x0001e20000100a00 */
[----:B------:R-:W-:Y:S02]  /*f4c80*/  DFMA R154, -R78, R238, R246 ;  /* 0x000000ee4e9a722b */ /* 0x000fe400000001f6 */
[----:B------:R-:W-:-:S02]  /*f4c90*/  DMUL R246, R112, R168 ;  /* 0x000000a870f67228 */ /* 0x000fc40000000000 */
[----:B--2---:R-:W-:Y:S01]  /*f4ca0*/  DMUL R206, R128, R140 ;  /* 0x0000008c80ce7228 */ /* 0x004fe20000000000 */
[----:B------:R-:W2:Y:S01]  /*f4cb0*/  LDL.64 R128, [R1+0xa670] ;  /* 0x00a6700001807983 */ /* 0x000ea20000100a00 */
[----:B------:R-:W-:-:S03]  /*f4cc0*/  DMUL R196, R94, R118 ;  /* 0x000000765ec47228 */ /* 0x000fc60000000000 */
[----:B0-----:R-:W2:Y:S01]  /*f4cd0*/  LDL.64 R118, [R1+0xa758] ;  /* 0x00a7580001767983 */ /* 0x001ea20000100a00 */
[----:B------:R-:W-:-:S03]  /*f4ce0*/  DMUL R200, R122, R168 ;  /* 0x000000a87ac87228 */ /* 0x000fc60000000000 */
[----:B------:R-:W2:Y:S01]  /*f4cf0*/  LDL.64 R168, [R1+0xa4e8] ;  /* 0x00a4e80001a87983 */ /* 0x000ea20000100a00 */
[----:B------:R-:W-:Y:S02]  /*f4d00*/  DADD R20, R170, R40 ;  /* 0x00000000aa147229 */ /* 0x000fe40000000028 */
[----:B------:R-:W-:Y:S01]  /*f4d10*/  DADD R114, R202, R6 ;  /* 0x00000000ca727229 */ /* 0x000fe20000000006 */
[----:B------:R-:W2:Y:S01]  /*f4d20*/  LDL.64 R40, [R1+0xa860] ;  /* 0x00a8600001287983 */ /* 0x000ea20000100a00 */
[----:B------:R-:W-:Y:S02]  /*f4d30*/  DMUL R202, R92, R98 ;  /* 0x000000625cca7228 */ /* 0x000fe40000000000 */
[----:B------:R-:W-:Y:S01]  /*f4d40*/  DMUL R170, R80, R60 ;  /* 0x0000003c50aa7228 */ /* 0x000fe20000000000 */
[----:B------:R-:W2:Y:S04]  /*f4d50*/  LDL.64 R92, [R1+0xa888] ;  /* 0x00a88800015c7983 */ /* 0x000ea80000100a00 */
[----:B------:R-:W2:Y:S01]  /*f4d60*/  LDL.64 R80, [R1+0xa9f8] ;  /* 0x00a9f80001507983 */ /* 0x000ea20000100a00 */
[----:B------:R-:W-:Y:S01]  /*f4d70*/  UMOV UR8, 0xeb851eb8 ;  /* 0xeb851eb800087882 */ /* 0x000fe20000000000 */
[----:B------:R-:W-:-:S02]  /*f4d80*/  UMOV UR9, 0x3f8eb851 ;  /* 0x3f8eb85100097882 */ /* 0x000fc40000000000 */
[----:B------:R-:W-:Y:S01]  /*f4d90*/  DFMA R6, R84, UR8, R230 ;  /* 0x0000000854067c2b */ /* 0x000fe200080000e6 */
[----:B------:R0:W-:Y:S01]  /*f4da0*/  STL.64 [R1+0x8000], R186 ;  /* 0x008000ba01007387 */ /* 0x0001e20000100a00 */
[----:B------:R-:W-:-:S03]  /*f4db0*/  DMUL R230, R8, R186 ;  /* 0x000000ba08e67228 */ /* 0x000fc60000000000 */
[----:B0-----:R-:W2:Y:S01]  /*f4dc0*/  LDL.64 R186, [R1+0x9ae0] ;  /* 0x009ae00001ba7983 */ /* 0x001ea20000100a00 */
[----:B----4-:R-:W-:-:S03]  /*f4dd0*/  DMUL R28, R28, R140 ;  /* 0x0000008c1c1c7228 */ /* 0x010fc60000000000 */
[----:B------:R-:W4:Y:S01]  /*f4de0*/  LDL.64 R140, [R1+0x9b38] ;  /* 0x009b3800018c7983 */ /* 0x000f220000100a00 */
[----:B---3--:R-:W-:-:S03]  /*f4df0*/  DMUL R174, R30, R180 ;  /* 0x000000b41eae7228 */ /* 0x008fc60000000000 */
[----:B------:R-:W3:Y:S01]  /*f4e00*/  LDL.64 R30, [R1+0xaa08] ;  /* 0x00aa0800011e7983 */ /* 0x000ee20000100a00 */
[----:B------:R-:W-:-:S08]  /*f4e10*/  DMUL R94, R78, R64 ;  /* 0x000000404e5e7228 */ /* 0x000fd00000000000 */
[----:B------:R-:W-:Y:S01]  /*f4e20*/  DADD R64, R94, R194 ;  /* 0x000000005e407229 */ /* 0x000fe200000000c2 */
[----:B------:R-:W-:Y:S01]  /*f4e30*/  UMOV UR12, 0x8ece0dea ;  /* 0x8ece0dea000c7882 */ /* 0x000fe20000000000 */
[----:B------:R-:W-:Y:S01]  /*f4e40*/  UMOV UR13, 0x3d7de81e ;  /* 0x3d7de81e000d7882 */ /* 0x000fe20000000000 */
[----:B------:R-:W-:Y:S02]  /*f4e50*/  DMUL R202, R182, R202 ;  /* 0x000000cab6ca7228 */ /* 0x000fe40000000000 */
[----:B------:R-:W-:Y:S01]  /*f4e60*/  DMUL R104, R176, UR12 ;  /* 0x0000000cb0687c28 */ /* 0x000fe20008000000 */
[----:B------:R-:W-:Y:S01]  /*f4e70*/  UMOV UR12, 0xe91b0b70 ;  /* 0xe91b0b70000c7882 */ /* 0x000fe20000000000 */
[----:B------:R-:W-:Y:S02]  /*f4e80*/  UMOV UR13, 0x3dc07e1f ;  /* 0x3dc07e1f000d7882 */ /* 0x000fe40000000000 */
[----:B------:R-:W-:Y:S01]  /*f4e90*/  DMUL R242, R130, UR12 ;  /* 0x0000000c82f27c28 */ /* 0x000fe20008000000 */
[----:B------:R-:W-:Y:S01]  /*f4ea0*/  UMOV UR12, 0xd70a3d71 ;  /* 0xd70a3d71000c7882 */ /* 0x000fe20000000000 */
[----:B------:R-:W-:Y:S01]  /*f4eb0*/  UMOV UR13, 0x3fcd70a3 ;  /* 0x3fcd70a3000d7882 */ /* 0x000fe20000000000 */
[----:B------:R-:W-:-:S02]  /*f4ec0*/  DMUL R172, R78, R152 ;  /* 0x000000984eac7228 */ /* 0x000fc40000000000 */
[----:B------:R-:W-:Y:S02]  /*f4ed0*/  DMUL R152, R58, R246 ;  /* 0x000000f63a987228 */ /* 0x000fe40000000000 */
[C---:B------:R-:W-:Y:S02]  /*f4ee0*/  DMUL R200, R96.reuse, R200 ;  /* 0x000000c860c87228 */ /* 0x040fe40000000000 */
[----:B------:R-:W-:Y:S01]  /*f4ef0*/  DMUL R206, R96, R206 ;  /* 0x000000ce60ce7228 */ /* 0x000fe20000000000 */
[----:B------:R0:W-:Y:S01]  /*f4f00*/  STL.64 [R1+0x7d80], R134 ;  /* 0x007d808601007387 */ /* 0x0001e20000100a00 */
[-C--:B------:R-:W-:Y:S02]  /*f4f10*/  DMUL R136, R122, R134.reuse ;  /* 0x000000867a887228 */ /* 0x080fe40000000000 */
[----:B------:R-:W-:Y:S02]  /*f4f20*/  DMUL R112, R112, R134 ;  /* 0x0000008670707228 */ /* 0x000fe40000000000 */
[----:B------:R-:W-:-:S02]  /*f4f30*/  DMUL R230, R78, R230 ;  /* 0x000000e64ee67228 */ /* 0x000fc40000000000 */
[----:B------:R-:W-:Y:S01]  /*f4f40*/  DMUL R170, R182, R170 ;  /* 0x000000aab6aa7228 */ /* 0x000fe20000000000 */
[----:B------:R1:W-:Y:S01]  /*f4f50*/  STL.64 [R1+0x7e58], R114 ;  /* 0x007e587201007387 */ /* 0x0003e20000100a00 */
[----:B------:R-:W-:Y:S01]  /*f4f60*/  DFMA R246, R152, UR30, R200 ;  /* 0x0000001e98f67c2b */ /* 0x000fe200080000c8 */
[----:B------:R-:W-:Y:S01]  /*f4f70*/  UMOV UR14, 0x9999999a ;  /* 0x9999999a000e7882 */ /* 0x000fe20000000000 */
[----:B------:R-:W-:Y:S01]  /*f4f80*/  DMUL R174, R78, R174 ;  /* 0x000000ae4eae7228 */ /* 0x000fe20000000000 */
[----:B------:R1:W-:Y:S01]  /*f4f90*/  STL.64 [R1+0x77f8], R28 ;  /* 0x0077f81c01007387 */ /* 0x0003e20000100a00 */
[----:B------:R-:W-:Y:S01]  /*f4fa0*/  DMUL R192, R8, R72 ;  /* 0x0000004808c07228 */ /* 0x000fe20000000000 */
[----:B------:R-:W-:Y:S01]  /*f4fb0*/  UMOV UR15, 0x3fb99999 ;  /* 0x3fb99999000f7882 */ /* 0x000fe20000000000 */
[-C--:B--2---:R-:W-:Y:S02]  /*f4fc0*/  DMUL R238, R118, R220.reuse ;  /* 0x000000dc76ee7228 */ /* 0x084fe40000000000 */
[----:B------:R-:W-:-:S02]  /*f4fd0*/  DMUL R194, R168, R220 ;  /* 0x000000dca8c27228 */ /* 0x000fc40000000000 */
[----:B------:R-:W-:Y:S02]  /*f4fe0*/  DMUL R158, R92, R74 ;  /* 0x0000004a5c9e7228 */ /* 0x000fe40000000000 */
[----:B------:R-:W-:Y:S01]  /*f4ff0*/  DMUL R80, R80, R12 ;  /* 0x0000000c50507228 */ /* 0x000fe20000000000 */
[----:B------:R-:W-:Y:S01]  /*f5000*/  STL.64 [R1+0x7878], R172 ;  /* 0x007878ac01007387 */ /* 0x000fe20000100a00 */
[----:B------:R-:W-:Y:S02]  /*f5010*/  DMUL R118, R78, R196 ;  /* 0x000000c44e767228 */ /* 0x000fe40000000000 */
[----:B0-----:R-:W-:Y:S01]  /*f5020*/  DMUL R134, R128, R42 ;  /* 0x0000002a80867228 */ /* 0x001fe20000000000 */
[----:B------:R-:W-:Y:S01]  /*f5030*/  STL.64 [R1+0x7e50], R220 ;  /* 0x007e50dc01007387 */ /* 0x000fe20000100a00 */
[----:B------:R-:W-:Y:S02]  /*f5040*/  DMUL R128, R76, R220 ;  /* 0x000000dc4c807228 */ /* 0x000fe40000000000 */
[----:B------:R-:W-:Y:S01]  /*f5050*/  DMUL R76, R220, UR52 ;  /* 0x00000034dc4c7c28 */ /* 0x000fe20008000000 */
[----:B------:R-:W2:Y:S01]  /*f5060*/  LDL.64 R122, [R1+0xa788] ;  /* 0x00a78800017a7983 */ /* 0x000ea20000100a00 */
[----:B------:R-:W-:-:S02]  /*f5070*/  DMUL R168, R78, R192 ;  /* 0x000000c04ea87228 */ /* 0x000fc40000000000 */
[----:B------:R-:W-:Y:S01]  /*f5080*/  DMUL R192, R96, R136 ;  /* 0x0000008860c07228 */ /* 0x000fe20000000000 */
[----:B------:R-:W2:Y:S01]  /*f5090*/  LDL.64 R92, [R1+0xa858] ;  /* 0x00a85800015c7983 */ /* 0x000ea20000100a00 */
[----:B------:R-:W-:-:S03]  /*f50a0*/  DMUL R40, R40, R60 ;  /* 0x0000003c28287228 */ /* 0x000fc60000000000 */
[----:B------:R-:W-:Y:S01]  /*f50b0*/  STL.64 [R1+0xae60], R186 ;  /* 0x00ae60ba01007387 */ /* 0x000fe20000100a00 */
[----:B----4-:R-:W-:-:S08]  /*f50c0*/  DFMA R240, R180, R140, R64 ;  /* 0x0000008cb4f0722b */ /* 0x010fd00000000040 */
[----:B------:R-:W-:-:S08]  /*f50d0*/  DFMA R240, R202, UR12, R240 ;  /* 0x0000000ccaf07c2b */ /* 0x000fd000080000f0 */
[----:B------:R-:W-:-:S08]  /*f50e0*/  DFMA R240, R58, R28, R240 ;  /* 0x0000001c3af0722b */ /* 0x000fd000000000f0 */
[----:B------:R-:W-:Y:S02]  /*f50f0*/  DFMA R196, R206, UR36, R240 ;  /* 0x00000024cec47c2b */ /* 0x000fe400080000f0 */
[----:B------:R-:W-:-:S06]  /*f5100*/  DFMA R240, R230, UR16, R246 ;  /* 0x00000010e6f07c2b */ /* 0x000fcc00080000f6 */
[----:B------:R-:W-:Y:S02]  /*f5110*/  DFMA R196, R78, R134, R196 ;  /* 0x000000864ec4722b */ /* 0x000fe400000000c4 */
[----:B---3--:R-:W-:Y:S02]  /*f5120*/  DMUL R64, R30, R114 ;  /* 0x000000721e407228 */ /* 0x008fe40000000000 */
[C---:B------:R-:W-:Y:S02]  /*f5130*/  DMUL R30, R78.reuse, R248 ;  /* 0x000000f84e1e7228 */ /* 0x040fe40000000000 */
[----:B------:R-:W-:Y:S02]  /*f5140*/  DFMA R248, R78, -R214, R154 ;  /* 0x800000d64ef8722b */ /* 0x000fe4000000009a */
[----:B------:R-:W-:-:S06]  /*f5150*/  DMUL R154, R58, R236 ;  /* 0x000000ec3a9a7228 */ /* 0x000fcc0000000000 */
[----:B------:R-:W-:Y:S02]  /*f5160*/  DADD R236, -R94, R248 ;  /* 0x000000005eec7229 */ /* 0x000fe400000001f8 */
[CC--:B-1----:R-:W-:Y:S02]  /*f5170*/  DFMA R114, -R78.reuse, R156.reuse, R240 ;  /* 0x0000009c4e72722b */ /* 0x0c2fe400000001f0 */
[----:B------:R-:W-:-:S04]  /*f5180*/  DMUL R28, R78, R156 ;  /* 0x0000009c4e1c7228 */ /* 0x000fc80000000000 */
[----:B------:R-:W-:Y:S02]  /*f5190*/  DADD R236, -R118, R236 ;  /* 0x0000000076ec7229 */ /* 0x000fe400000001ec */
[----:B------:R-:W-:Y:S02]  /*f51a0*/  DMUL R156, R58, R194 ;  /* 0x000000c23a9c7228 */ /* 0x000fe40000000000 */
[----:B------:R-:W-:Y:S02]  /*f51b0*/  DFMA R196, R170, UR14, R196 ;  /* 0x0000000eaac47c2b */ /* 0x000fe400080000c4 */
[----:B------:R-:W-:Y:S02]  /*f51c0*/  DMUL R140, R78, R164 ;  /* 0x000000a44e8c7228 */ /* 0x000fe40000000000 */
[----:B------:R-:W-:Y:S02]  /*f51d0*/  DADD R236, -R174, R236 ;  /* 0x00000000aeec7229 */ /* 0x000fe400000001ec */
[----:B------:R-:W-:-:S02]  /*f51e0*/  DMUL R194, R96, R76 ;  /* 0x0000004c60c27228 */ /* 0x000fc40000000000 */
[----:B------:R-:W-:Y:S02]  /*f51f0*/  DFMA R136, R156, 0.25, R196 ;  /* 0x3fd000009c88782b */ /* 0x000fe400000000c4 */
[----:B------:R-:W-:Y:S02]  /*f5200*/  DMUL R196, R220, R76 ;  /* 0x0000004cdcc47228 */ /* 0x000fe40000000000 */
[----:B------:R-:W-:Y:S01]  /*f5210*/  DADD R236, -R140, R236 ;  /* 0x000000008cec7229 */ /* 0x000fe200000001ec */
[----:B------:R0:W-:Y:S03]  /*f5220*/  STL.64 [R1+0x7f08], R114 ;  /* 0x007f087201007387 */ /* 0x0001e60000100a00 */
[----:B------:R-:W-:-:S04]  /*f5230*/  DFMA R76, R194, 0.125, R136 ;  /* 0x3fc00000c24c782b */ /* 0x000fc80000000088 */
[----:B------:R-:W-:Y:S02]  /*f5240*/  DFMA R240, R202, UR18, R236 ;  /* 0x00000012caf07c2b */ /* 0x000fe400080000ec */
[----:B0-----:R-:W-:Y:S02]  /*f5250*/  DMUL R114, R78, R158 ;  /* 0x0000009e4e727228 */ /* 0x001fe40000000000 */
[----:B------:R-:W-:Y:S02]  /*f5260*/  DMUL R158, R58, R112 ;  /* 0x000000703a9e7228 */ /* 0x000fe40000000000 */
[----:B------:R-:W-:Y:S02]  /*f5270*/  DMUL R112, R182, R80 ;  /* 0x00000050b6707228 */ /* 0x000fe40000000000 */
[----:B------:R-:W-:Y:S02]  /*f5280*/  DADD R80, -R224, R178 ;  /* 0x00000000e0507229 */ /* 0x000fe400000001b2 */
[----:B------:R-:W-:-:S02]  /*f5290*/  DFMA R136, R154, UR26, R76 ;  /* 0x0000001a9a887c2b */ /* 0x000fc4000800004c */
[----:B------:R-:W-:-:S04]  /*f52a0*/  DADD R76, -R172, R240 ;  /* 0x00000000ac4c7229 */ /* 0x000fc800000001f0 */
[----:B------:R-:W-:Y:S02]  /*f52b0*/  DFMA R80, R110, 0.25, R80 ;  /* 0x3fd000006e50782b */ /* 0x000fe40000000050 */
[----:B------:R-:W-:Y:S01]  /*f52c0*/  DFMA R136, R112, UR14, R136 ;  /* 0x0000000e70887c2b */ /* 0x000fe20008000088 */
[----:B------:R-:W-:Y:S01]  /*f52d0*/  UMOV UR12, 0xeb851eb8 ;  /* 0xeb851eb8000c7882 */ /* 0x000fe20000000000 */
[----:B------:R-:W-:Y:S01]  /*f52e0*/  DMUL R178, R78, R64 ;  /* 0x000000404eb27228 */ /* 0x000fe20000000000 */
[----:B------:R-:W-:Y:S01]  /*f52f0*/  UMOV UR13, 0x3f9eb851 ;  /* 0x3f9eb851000d7882 */ /* 0x000fe20000000000 */
[----:B------:R-:W-:Y:S02]  /*f5300*/  DMUL R172, R30, 0.5 ;  /* 0x3fe000001eac7828 */ /* 0x000fe40000000000 */
[----:B------:R-:W-:Y:S02]  /*f5310*/  DFMA R64, R230, -UR20, R76 ;  /* 0x80000014e6407c2b */ /* 0x000fe4000800004c */
[----:B------:R-:W-:-:S02]  /*f5320*/  DFMA R80, R202, UR12, R80 ;  /* 0x0000000cca507c2b */ /* 0x000fc40008000050 */
[----:B------:R-:W-:Y:S02]  /*f5330*/  DFMA R136, R106, R82, R136 ;  /* 0x000000526a88722b */ /* 0x000fe40000000088 */
[----:B------:R-:W-:Y:S02]  /*f5340*/  DMUL R220, R52, R238 ;  /* 0x000000ee34dc7228 */ /* 0x000fe40000000000 */
[----:B------:R-:W-:Y:S01]  /*f5350*/  DADD R64, -R172, R64 ;  /* 0x00000000ac407229 */ /* 0x000fe20000000140 */
[----:B------:R0:W-:Y:S01]  /*f5360*/  STL.64 [R1+0x7870], R172 ;  /* 0x007870ac01007387 */ /* 0x0001e20000100a00 */
[----:B------:R-:W-:Y:S02]  /*f5370*/  DMUL R76, R206, 0.5 ;  /* 0x3fe00000ce4c7828 */ /* 0x000fe40000000000 */
[----:B------:R-:W-:Y:S02]  /*f5380*/  DFMA R80, R200, UR34, R80 ;  /* 0x00000022c8507c2b */ /* 0x000fe40008000050 */
[----:B------:R-:W-:Y:S01]  /*f5390*/  DFMA R248, R20, R116, R136 ;  /* 0x0000007414f8722b */ /* 0x000fe20000000088 */
[----:B------:R1:W-:Y:S01]  /*f53a0*/  STL.64 [R1+0x7c78], R220 ;  /* 0x007c78dc01007387 */ /* 0x0003e20000100a00 */
[----:B------:R-:W-:-:S03]  /*f53b0*/  DADD R136, -R28, R64 ;  /* 0x000000001c887229 */ /* 0x000fc60000000140 */
[----:B0-----:R-:W3:Y:S01]  /*f53c0*/  LDL.64 R172, [R1+0xa478] ;  /* 0x00a4780001ac7983 */ /* 0x001ee20000100a00 */
[----:B------:R-:W-:Y:S02]  /*f53d0*/  DFMA R64, R78, R40, -R220 ;  /* 0x000000284e40722b */ /* 0x000fe400000008dc */
[----:B-1----:R-:W-:Y:S02]  /*f53e0*/  DADD R220, R80, R76 ;  /* 0x0000000050dc7229 */ /* 0x002fe4000000004c */
[----:B------:R-:W-:Y:S01]  /*f53f0*/  DFMA R80, R186, R180, R248 ;  /* 0x000000b4ba50722b */ /* 0x000fe200000000f8 */
[----:B------:R-:W4:Y:S01]  /*f5400*/  LDL.LU.64 R186, [R1+0x7958] ;  /* 0x0079580001ba7983 */ /* 0x000f220000300a00 */
[----:B------:R-:W-:-:S08]  /*f5410*/  DFMA R236, R52, -R190, R86 ;  /* 0x800000be34ec722b */ /* 0x000fd00000000056 */
[----:B------:R-:W-:-:S08]  /*f5420*/  DADD R236, -R166, R236 ;  /* 0x00000000a6ec7229 */ /* 0x000fd000000001ec */
[----:B------:R-:W-:Y:S02]  /*f5430*/  DFMA R236, R100, -R24, R236 ;  /* 0x8000001864ec722b */ /* 0x000fe400000000ec */
[----:B------:R-:W-:Y:S01]  /*f5440*/  DMUL R246, R158, UR40 ;  /* 0x000000289ef67c28 */ /* 0x000fe20008000000 */
[----:B------:R-:W-:Y:S01]  /*f5450*/  UMOV UR12, 0xc28f5c29 ;  /* 0xc28f5c29000c7882 */ /* 0x000fe20000000000 */
[----:B------:R-:W-:Y:S01]  /*f5460*/  UMOV UR13, 0x3fec28f5 ;  /* 0x3fec28f5000d7882 */ /* 0x000fe20000000000 */
[----:B------:R-:W-:Y:S01]  /*f5470*/  DFMA R76, R202, UR28, R76 ;  /* 0x0000001cca4c7c2b */ /* 0x000fe2000800004c */
[----:B------:R-:W-:Y:S02]  /*f5480*/  STL.64 [R1+0x7850], R6 ;  /* 0x0078500601007387 */ /* 0x000fe40000100a00 */
[----:B------:R-:W-:Y:S02]  /*f5490*/  DADD R236, -R110, R236 ;  /* 0x000000006eec7229 */ /* 0x000fe400000001ec */
[----:B------:R0:W-:Y:S01]  /*f54a0*/  STL.64 [R1+0x7eb8], R130 ;  /* 0x007eb88201007387 */ /* 0x0001e20000100a00 */
[----:B------:R-:W-:-:S03]  /*f54b0*/  DFMA R136, R168, -UR20, R136 ;  /* 0x80000014a8887c2b */ /* 0x000fc60008000088 */
[----:B------:R1:W-:Y:S02]  /*f54c0*/  STL.64 [R1+0x7778], R168 ;  /* 0x007778a801007387 */ /* 0x0003e40000100a00 */
[----:B------:R-:W-:Y:S02]  /*f54d0*/  DFMA R236, R228, UR36, R236 ;  /* 0x00000024e4ec7c2b */ /* 0x000fe400080000ec */
[----:B------:R-:W-:Y:S01]  /*f54e0*/  DFMA R246, R192, UR12, R246 ;  /* 0x0000000cc0f67c2b */ /* 0x000fe200080000f6 */
[----:B------:R-:W-:Y:S01]  /*f54f0*/  UMOV UR13, 0x3fe428f5 ;  /* 0x3fe428f5000d7882 */ /* 0x000fe20000000000 */
[----:B------:R4:W-:Y:S04]  /*f5500*/  STL.64 [R1+0x7fe0], R72 ;  /* 0x007fe04801007387 */ /* 0x0009e80000100a00 */
[----:B------:R-:W-:-:S02]  /*f5510*/  DADD R248, -R144, R236 ;  /* 0x0000000090f87229 */ /* 0x000fc400000001ec */
[----:B--2---:R-:W-:Y:S02]  /*f5520*/  DMUL R122, R122, R132 ;  /* 0x000000847a7a7228 */ /* 0x004fe40000000000 */
[----:B------:R-:W-:Y:S02]  /*f5530*/  DMUL R164, R78, R250 ;  /* 0x000000fa4ea47228 */ /* 0x000fe40000000000 */
[----:B------:R-:W-:Y:S02]  /*f5540*/  DMUL R92, R92, R10 ;  /* 0x0000000a5c5c7228 */ /* 0x000fe40000000000 */
[----:B------:R-:W-:Y:S01]  /*f5550*/  DADD R64, -R156, R64 ;  /* 0x000000009c407229 */ /* 0x000fe20000000140 */
[----:B------:R-:W-:Y:S01]  /*f5560*/  STL.64 [R1+0x7fd0], R42 ;  /* 0x007fd02a01007387 */ /* 0x000fe20000100a00 */
[----:B------:R-:W-:Y:S02]  /*f5570*/  DFMA R70, R204, UR12, R70 ;  /* 0x0000000ccc467c2b */ /* 0x000fe40008000046 */
[----:B------:R-:W-:Y:S01]  /*f5580*/  DFMA R248, R140, UR22, R248 ;  /* 0x000000168cf87c2b */ /* 0x000fe200080000f8 */
[----:B------:R-:W-:Y:S01]  /*f5590*/  STL.64 [R1+0x7ed0], R10 ;  /* 0x007ed00a01007387 */ /* 0x000fe20000100a00 */
[----:B------:R-:W-:-:S02]  /*f55a0*/  DFMA R76, R168, UR16, R76 ;  /* 0x00000010a84c7c2b */ /* 0x000fc4000800004c */
[----:B0-----:R-:W-:Y:S02]  /*f55b0*/  DMUL R130, R18, R130 ;  /* 0x0000008212827228 */ /* 0x001fe40000000000 */
[----:B---3--:R-:W-:Y:S01]  /*f55c0*/  DFMA R80, R172, R4, R80 ;  /* 0x00000004ac50722b */ /* 0x008fe20000000050 */
[----:B-1----:R-:W2:Y:S01]  /*f55d0*/  LDL.64 R168, [R1+0x7db0] ;  /* 0x007db00001a87983 */ /* 0x002ea20000100a00 */
[----:B------:R-:W-:Y:S02]  /*f55e0*/  DADD R70, R118, R70 ;  /* 0x0000000076467229 */ /* 0x000fe40000000046 */
[----:B------:R-:W-:Y:S01]  /*f55f0*/  DFMA R248, R202, UR32, R248 ;  /* 0x00000020caf87c2b */ /* 0x000fe200080000f8 */
[----:B------:R-:W-:Y:S01]  /*f5600*/  UMOV UR21, 0x3fc33333 ;  /* 0x3fc3333300157882 */ /* 0x000fe20000000000 */
[----:B------:R-:W-:Y:S02]  /*f5610*/  DADD R240, R196, R196 ;  /* 0x00000000c4f07229 */ /* 0x000fe400000000c4 */
[----:B------:R-:W-:Y:S01]  /*f5620*/  DMUL R242, R78, R242 ;  /* 0x000000f24ef27228 */ /* 0x000fe20000000000 */
[----:B------:R-:W-:Y:S01]  /*f5630*/  STL.64 [R1+0x7868], R114 ;  /* 0x0078687201007387 */ /* 0x000fe20000100a00 */
[----:B----4-:R-:W-:-:S02]  /*f5640*/  DFMA R80, R186, R132, R80 ;  /* 0x00000084ba50722b */ /* 0x010fc40000000050 */
[----:B------:R-:W-:Y:S01]  /*f5650*/  DADD R70, R174, R70 ;  /* 0x00000000ae467229 */ /* 0x000fe20000000046 */
[----:B------:R-:W-:Y:S01]  /*f5660*/  STL.64 [R1+0x7f78], R60 ;  /* 0x007f783c01007387 */ /* 0x000fe20000100a00 */
[----:B------:R-:W-:-:S03]  /*f5670*/  DFMA R248, R192, UR38, R248 ;  /* 0x00000026c0f87c2b */ /* 0x000fc600080000f8 */
[----:B------:R0:W-:Y:S01]  /*f5680*/  STL.64 [R1+0x7fc8], R132 ;  /* 0x007fc88401007387 */ /* 0x0001e20000100a00 */
[----:B------:R-:W-:Y:S01]  /*f5690*/  DFMA R80, R84, R42, R80 ;  /* 0x0000002a5450722b */ /* 0x000fe20000000050 */
[----:B------:R-:W-:Y:S01]  /*f56a0*/  UMOV UR16, 0x1eb851ec ;  /* 0x1eb851ec00107882 */ /* 0x000fe20000000000 */
[----:B------:R-:W-:Y:S01]  /*f56b0*/  UMOV UR17, 0x3fd1eb85 ;  /* 0x3fd1eb8500117882 */ /* 0x000fe20000000000 */
[----:B------:R-:W-:Y:S01]  /*f56c0*/  DFMA R70, R202, UR46, R70 ;  /* 0x0000002eca467c2b */ /* 0x000fe20008000046 */
[----:B------:R1:W-:Y:S01]  /*f56d0*/  STL.64 [R1+0x7b40], R128 ;  /* 0x007b408001007387 */ /* 0x0003e20000100a00 */
[----:B------:R-:W-:-:S03]  /*f56e0*/  DFMA R248, R158, UR16, R248 ;  /* 0x000000109ef87c2b */ /* 0x000fc600080000f8 */
[----:B------:R-:W-:Y:S01]  /*f56f0*/  DFMA R80, R18, R72, R80 ;  /* 0x000000481250722b */ /* 0x000fe20000000050 */
[----:B------:R3:W-:Y:S04]  /*f5700*/  STL.64 [R1+0x7fc0], R220 ;  /* 0x007fc0dc01007387 */ /* 0x0007e80000100a00 */
[----:B------:R-:W4:Y:S03]  /*f5710*/  LDL.64 R72, [R1+0x7e60] ;  /* 0x007e600001487983 */ /* 0x000f260000100a00 */
[----:B------:R-:W-:Y:S01]  /*f5720*/  DFMA R80, R6, R60, R80 ;  /* 0x0000003c0650722b */ /* 0x000fe20000000050 */
[----:B------:R-:W-:Y:S01]  /*f5730*/  STL.64 [R1+0x78a0], R40 ;  /* 0x0078a02801007387 */ /* 0x000fe20000100a00 */
[----:B------:R-:W-:-:S02]  /*f5740*/  DFMA R6, R78, R134, R70 ;  /* 0x000000864e06722b */ /* 0x000fc40000000046 */
[----:B------:R-:W-:Y:S01]  /*f5750*/  DFMA R70, R142, UR18, R248 ;  /* 0x000000128e467c2b */ /* 0x000fe200080000f8 */
[----:B------:R-:W-:Y:S01]  /*f5760*/  STL.64 [R1+0x7978], R140 ;  /* 0x0079788c01007387 */ /* 0x000fe20000100a00 */
[----:B------:R-:W-:Y:S01]  /*f5770*/  DFMA R136, -R78, R122, R136 ;  /* 0x0000007a4e88722b */ /* 0x000fe20000000188 */
[----:B------:R-:W-:Y:S01]  /*f5780*/  UMOV UR12, 0x33333333 ;  /* 0x33333333000c7882 */ /* 0x000fe20000000000 */
[----:B------:R-:W-:Y:S01]  /*f5790*/  UMOV UR13, 0x3feb3333 ;  /* 0x3feb3333000d7882 */ /* 0x000fe20000000000 */
[----:B------:R-:W-:Y:S01]  /*f57a0*/  DFMA R64, R88, -R128, R64 ;  /* 0x800000805840722b */ /* 0x000fe20000000040 */
[----:B------:R-:W2:Y:S02]  /*f57b0*/  LDL.64 R84, [R1+0x7be0] ;  /* 0x007be00001547983 */ /* 0x000ea40000100a00 */
[----:B------:R-:W-:Y:S02]  /*f57c0*/  DFMA R18, R244, R10, R70 ;  /* 0x0000000af412722b */ /* 0x000fe40000000046 */
[----:B------:R-:W-:Y:S01]  /*f57d0*/  DFMA R136, R78, -R134, R136 ;  /* 0x800000864e88722b */ /* 0x000fe20000000088 */
[----:B0-----:R-:W2:Y:S04]  /*f57e0*/  LDL.64 R132, [R1+0x79e0] ;  /* 0x0079e00001847983 */ /* 0x001ea80000100a00 */
[----:B------:R0:W-:Y:S01]  /*f57f0*/  STL.64 [R1+0xae10], R18 ;  /* 0x00ae101201007387 */ /* 0x0001e20000100a00 */
[----:B------:R-:W-:-:S02]  /*f5800*/  DFMA R246, R164, UR12, R246 ;  /* 0x0000000ca4f67c2b */ /* 0x000fc400080000f6 */
[----:B------:R-:W-:Y:S01]  /*f5810*/  DFMA R80, R130, 0.25, R80 ;  /* 0x3fd000008250782b */ /* 0x000fe20000000050 */
[----:B-1----:R-:W2:Y:S01]  /*f5820*/  LDL.64 R128, [R1+0x7900] ;  /* 0x0079000001807983 */ /* 0x002ea20000100a00 */
[----:B------:R-:W-:Y:S02]  /*f5830*/  DADD R64, -R194, R64 ;  /* 0x00000000c2407229 */ /* 0x000fe40000000140 */
[----:B---3--:R-:W-:Y:S01]  /*f5840*/  DADD R220, R44, R34 ;  /* 0x000000002cdc7229 */ /* 0x008fe20000000022 */
[----:B------:R1:W-:Y:S04]  /*f5850*/  STL.64 [R1+0x7d58], R116 ;  /* 0x007d587401007387 */ /* 0x0003e80000100a00 */
[----:B0-----:R-:W3:Y:S01]  /*f5860*/  LDL.64 R18, [R1+0xa850] ;  /* 0x00a8500001127983 */ /* 0x001ee20000100a00 */
[----:B------:R-:W-:-:S02]  /*f5870*/  DADD R136, -R114, R136 ;  /* 0x0000000072887229 */ /* 0x000fc40000000188 */
[----:B------:R-:W-:Y:S01]  /*f5880*/  DFMA R246, -R78, R92, R246 ;  /* 0x0000005c4ef6722b */ /* 0x000fe200000001f6 */
[----:B------:R-:W3:Y:S01]  /*f5890*/  LDL.64 R114, [R1+0xa980] ;  /* 0x00a9800001727983 */ /* 0x000ee20000100a00 */
[----:B------:R-:W-:Y:S02]  /*f58a0*/  DADD R64, R64, -R240 ;  /* 0x0000000040407229 */ /* 0x000fe400000008f0 */
[----:B------:R-:W-:Y:S01]  /*f58b0*/  DADD R140, R232, R26 ;  /* 0x00000000e88c7229 */ /* 0x000fe2000000001a */
[----:B-1----:R-:W3:Y:S01]  /*f58c0*/  LDL.LU.64 R116, [R1+0xb020] ;  /* 0x00b0200001747983 */ /* 0x002ee20000300a00 */
[----:B------:R-:W-:Y:S02]  /*f58d0*/  DADD R136, -R178, R136 ;  /* 0x00000000b2887229 */ /* 0x000fe40000000188 */
[----:B------:R-:W-:Y:S01]  /*f58e0*/  DFMA R246, R78, R104, R246 ;  /* 0x000000684ef6722b */ /* 0x000fe200000000f6 */
[----:B------:R-:W-:Y:S01]  /*f58f0*/  STL.64 [R1+0x7790], R118 ;  /* 0x0077907601007387 */ /* 0x000fe20000100a00 */
[----:B------:R-:W-:-:S02]  /*f5900*/  DFMA R172, R52, R238, -R242 ;  /* 0x000000ee34ac722b */ /* 0x000fc400000008f2 */
[----:B------:R-:W-:Y:S01]  /*f5910*/  DADD R32, R102, R32 ;  /* 0x0000000066207229 */ /* 0x000fe20000000020 */
[----:B------:R-:W-:Y:S01]  /*f5920*/  STL.64 [R1+0x7f70], R180 ;  /* 0x007f70b401007387 */ /* 0x000fe20000100a00 */
[----:B------:R-:W-:Y:S01]  /*f5930*/  DFMA R250, R164, -UR20, R136 ;  /* 0x80000014a4fa7c2b */ /* 0x000fe20008000088 */
[----:B------:R-:W-:Y:S01]  /*f5940*/  UMOV UR20, 0xd70a3d71 ;  /* 0xd70a3d7100147882 */ /* 0x000fe20000000000 */
[----:B------:R-:W-:Y:S01]  /*f5950*/  UMOV UR21, 0x3fe570a3 ;  /* 0x3fe570a300157882 */ /* 0x000fe20000000000 */
[----:B------:R-:W-:Y:S01]  /*f5960*/  DADD R60, R242, R64 ;  /* 0x00000000f23c7229 */ /* 0x000fe20000000040 */
[----:B------:R-:W3:Y:S01]  /*f5970*/  LDL.LU.64 R24, [R1+0xb028] ;  /* 0x00b0280001187983 */ /* 0x000ee20000300a00 */
[----:B------:R-:W-:Y:S02]  /*f5980*/  DFMA R246, R142, UR20, R246 ;  /* 0x000000148ef67c2b */ /* 0x000fe400080000f6 */
[----:B------:R-:W-:Y:S01]  /*f5990*/  DMUL R36, R36, R46 ;  /* 0x0000002e24247228 */ /* 0x000fe20000000000 */
[----:B------:R-:W-:Y:S04]  /*f59a0*/  STL.64 [R1+0x7820], R190 ;  /* 0x007820be01007387 */ /* 0x000fe80000100a00 */
[----:B------:R0:W-:Y:S01]  /*f59b0*/  STL.64 [R1+0x8158], R60 ;  /* 0x0081583c01007387 */ /* 0x0001e20000100a00 */
[----:B------:R-:W-:-:S02]  /*f59c0*/  DFMA R42, -R244, R10, R246 ;  /* 0x0000000af42a722b */ /* 0x000fc400000001f6 */
[----:B------:R-:W-:Y:S01]  /*f59d0*/  DFMA R10, R244, R10, R80 ;  /* 0x0000000af40a722b */ /* 0x000fe20000000050 */
[----:B------:R-:W3:Y:S04]  /*f59e0*/  LDL.64 R248, [R1+0x7e70] ;  /* 0x007e700001f87983 */ /* 0x000ee80000100a00 */
[----:B------:R1:W-:Y:S04]  /*f59f0*/  STL.64 [R1+0xae08], R42 ;  /* 0x00ae082a01007387 */ /* 0x0003e80000100a00 */
[----:B------:R1:W-:Y:S01]  /*f5a00*/  STL.64 [R1+0x7ea0], R10 ;  /* 0x007ea00a01007387 */ /* 0x0003e20000100a00 */
[----:B0-----:R-:W-:-:S03]  /*f5a10*/  DADD R60, R124, R22 ;  /* 0x000000007c3c7229 */ /* 0x001fc60000000016 */
[----:B------:R-:W-:Y:S04]  /*f5a20*/  STL.64 [R1+0x7ba0], R12 ;  /* 0x007ba00c01007387 */ /* 0x000fe80000100a00 */
[----:B-1----:R-:W3:Y:S04]  /*f5a30*/  LDL.64 R42, [R1+0x7b30] ;  /* 0x007b3000012a7983 */ /* 0x002ee80000100a00 */
[----:B------:R-:W3:Y:S04]  /*f5a40*/  LDL.64 R10, [R1+0xa700] ;  /* 0x00a70000010a7983 */ /* 0x000ee80000100a00 */
        /* <DEDUP_REMOVED lines=14> */
[----:B------:R-:W-:Y:S01]  /*f5b30*/  UMOV UR50, 0x71ea9c5c ;  /* 0x71ea9c5c00327882 */ /* 0x000fe20000000000 */
[----:B------:R-:W-:Y:S01]  /*f5b40*/  UMOV UR51, 0x3dac9659 ;  /* 0x3dac965900337882 */ /* 0x000fe20000000000 */
[----:B------:R-:W-:Y:S01]  /*f5b50*/  DFMA R212, R100, R148, R212 ;  /* 0x0000009464d4722b */ /* 0x000fe200000000d4 */
[----:B------:R-:W-:Y:S01]  /*f5b60*/  UMOV UR60, 0x9999999a ;  /* 0x9999999a003c7882 */ /* 0x000fe20000000000 */
[----:B------:R-:W-:Y:S01]  /*f5b70*/  UMOV UR61, 0x3fc99999 ;  /* 0x3fc99999003d7882 */ /* 0x000fe20000000000 */
[----:B------:R-:W-:Y:S01]  /*f5b80*/  UMOV UR58, 0xe0852fba ;  /* 0xe0852fba003a7882 */ /* 0x000fe20000000000 */
[----:B------:R-:W-:Y:S01]  /*f5b90*/  UMOV UR59, 0x3df6ad6b ;  /* 0x3df6ad6b003b7882 */ /* 0x000fe20000000000 */
[----:B------:R-:W3:Y:S01]  /*f5ba0*/  LDL.64 R236, [R1+0x7e8] ;  /* 0x0007e80001ec7983 */ /* 0x000ee20000100a00 */
[----:B------:R-:W-:-:S03]  /*f5bb0*/  DFMA R76, R78, R122, R76 ;  /* 0x0000007a4e4c722b */ /* 0x000fc6000000004c */
[----:B------:R-:W3:Y:S04]  /*f5bc0*/  LDL.64 R70, [R1+0x6f0] ;  /* 0x0006f00001467983 */ /* 0x000ee80000100a00 */
[----:B------:R-:W3:Y:S01]  /*f5bd0*/  LDL.64 R44, [R1+0x5b8] ;  /* 0x0005b800012c7983 */ /* 0x000ee20000100a00 */
[----:B----4-:R-:W-:Y:S01]  /*f5be0*/  DADD R34, R150, R72 ;  /* 0x0000000096227229 */ /* 0x010fe20000000048 */
[----:B------:R-:W-:Y:S02]  /*f5bf0*/  MOV R26, R182 ;  /* 0x000000b6001a7202 */ /* 0x000fe40000000f00 */
[----:B------:R-:W4:Y:S01]  /*f5c00*/  LDL.64 R72, [R1+0xa7c0] ;  /* 0x00a7c00001487983 */ /* 0x000f220000100a00 */
[----:B------:R-:W-:Y:S01]  /*f5c10*/  DFMA R250, R170, UR24, R250 ;  /* 0x00000018aafa7c2b */ /* 0x000fe200080000fa */
[----:B------:R-:W-:-:S02]  /*f5c20*/  IMAD.MOV.U32 R27, RZ, RZ, R183 ;  /* 0x000000ffff1b7224 */ /* 0x000fc400078e00b7 */
[----:B------:R-:W4:Y:S04]  /*f5c30*/  LDL.64 R118, [R1+0xa448] ;  /* 0x00a4480001767983 */ /* 0x000f280000100a00 */
[----:B------:R-:W-:Y:S01]  /*f5c40*/  STL.64 [R1+0xae18], R172 ;  /* 0x00ae18ac01007387 */ /* 0x000fe20000100a00 */
[----:B------:R-:W-:-:S03]  /*f5c50*/  DMUL R102, R140, UR54 ;  /* 0x000000368c667c28 */ /* 0x000fc60008000000 */
[----:B------:R0:W-:Y:S04]  /*f5c60*/  STL.64 [R1+0x7f40], R140 ;  /* 0x007f408c01007387 */ /* 0x0001e80000100a00 */
[----:B------:R-:W4:Y:S04]  /*f5c70*/  LDL.64 R246, [R1+0x7ec0] ;  /* 0x007ec00001f67983 */ /* 0x000f280000100a00 */
[----:B------:R-:W4:Y:S01]  /*f5c80*/  LDL.64 R46, [R1+0xa9d0] ;  /* 0x00a9d000012e7983 */ /* 0x000f220000100a00 */
[----:B--2---:R-:W-:-:S03]  /*f5c90*/  DADD R180, R162, R128 ;  /* 0x00000000a2b47229 */ /* 0x004fc60000000080 */
[----:B0-----:R-:W2:Y:S04]  /*f5ca0*/  LDL.64 R140, [R1+0xaa28] ;  /* 0x00aa2800018c7983 */ /* 0x001ea80000100a00 */
[----:B------:R-:W2:Y:S01]  /*f5cb0*/  LDL.LU.64 R190, [R1+0xb030] ;  /* 0x00b0300001be7983 */ /* 0x000ea20000300a00 */
[----:B---3--:R-:W-:-:S03]  /*f5cc0*/  DMUL R22, R18, R168 ;  /* 0x000000a812167228 */ /* 0x008fc60000000000 */
[----:B------:R-:W-:Y:S04]  /*f5cd0*/  STL.64 [R1+0x77e0], R36 ;  /* 0x0077e02401007387 */ /* 0x000fe80000100a00 */
[----:B------:R-:W3:Y:S01]  /*f5ce0*/  LDL.64 R18, [R1+0x8070] ;  /* 0x0080700001127983 */ /* 0x000ee20000100a00 */
[----:B------:R-:W-:-:S03]  /*f5cf0*/  DFMA R240, R78, -R40, R250 ;  /* 0x800000284ef0722b */ /* 0x000fc600000000fa */
[----:B------:R-:W2:Y:S01]  /*f5d00*/  LDL.64 R40, [R1+0xa978] ;  /* 0x00a9780001287983 */ /* 0x000ea20000100a00 */
[----:B------:R-:W-:Y:S02]  /*f5d10*/  DADD R182, R66, R84 ;  /* 0x0000000042b67229 */ /* 0x000fe40000000054 */
[----:B------:R-:W-:Y:S01]  /*f5d20*/  DADD R84, R160, R38 ;  /* 0x00000000a0547229 */ /* 0x000fe20000000026 */
[----:B------:R-:W-:Y:S01]  /*f5d30*/  STL.64 [R1+0x78d8], R220 ;  /* 0x0078d8dc01007387 */ /* 0x000fe20000100a00 */
[----:B------:R-:W-:Y:S02]  /*f5d40*/  DMUL R160, R114, R220 ;  /* 0x000000dc72a07228 */ /* 0x000fe40000000000 */
[C---:B------:R-:W-:Y:S01]  /*f5d50*/  DMUL R66, R220.reuse, R22 ;  /* 0x00000016dc427228 */ /* 0x040fe20000000000 */
[----:B------:R-:W-:Y:S04]  /*f5d60*/  STL.64 [R1+0x7f48], R32 ;  /* 0x007f482001007387 */ /* 0x000fe80000100a00 */
[----:B------:R-:W-:Y:S01]  /*f5d70*/  STL.64 [R1+0xaca0], R24 ;  /* 0x00aca01801007387 */ /* 0x000fe20000100a00 */
[----:B------:R-:W-:-:S02]  /*f5d80*/  DMUL R22, R220, R160 ;  /* 0x000000a0dc167228 */ /* 0x000fc40000000000 */
[----:B------:R-:W-:Y:S01]  /*f5d90*/  DADD R172, R198, R132 ;  /* 0x00000000c6ac7229 */ /* 0x000fe20000000084 */
[----:B------:R-:W2:Y:S04]  /*f5da0*/  LDL.64 R136, [R1+0x830] ;  /* 0x0008300001887983 */ /* 0x000ea80000100a00 */
[----:B------:R-:W2:Y:S04]  /*f5db0*/  LDL.64 R132, [R1+0x79c0] ;  /* 0x0079c00001847983 */ /* 0x000ea80000100a00 */
[----:B------:R-:W2:Y:S01]  /*f5dc0*/  LDL.64 R80, [R1+0x5c0] ;  /* 0x0005c00001507983 */ /* 0x000ea20000100a00 */
[----:B------:R-:W-:-:S08]  /*f5dd0*/  DMUL R10, R10, R26 ;  /* 0x0000001a0a0a7228 */ /* 0x000fd00000000000 */
[----:B------:R-:W-:Y:S02]  /*f5de0*/  DFMA R150, R106, -R10, R66 ;  /* 0x8000000a6a96722b */ /* 0x000fe40000000042 */
[----:B------:R-:W-:Y:S01]  /*f5df0*/  DADD R128, R146, R42 ;  /* 0x0000000092807229 */ /* 0x000fe2000000002a */
[----:B------:R-:W2:Y:S04]  /*f5e00*/  LDL.64 R42, [R1+0xa668] ;  /* 0x00a66800012a7983 */ /* 0x000ea80000100a00 */
[----:B------:R0:W-:Y:S04]  /*f5e10*/  STL.64 [R1+0x7ad8], R10 ;  /* 0x007ad80a01007387 */ /* 0x0001e80000100a00 */
[----:B0-----:R-:W2:Y:S01]  /*f5e20*/  LDL.64 R10, [R1+0xa9d8] ;  /* 0x00a9d800010a7983 */ /* 0x001ea20000100a00 */
[----:B----4-:R-:W-:-:S03]  /*f5e30*/  DMUL R198, R72, R78 ;  /* 0x0000004e48c67228 */ /* 0x010fc60000000000 */
[----:B------:R-:W4:Y:S01]  /*f5e40*/  LDL.64 R72, [R1+0xaa90] ;  /* 0x00aa900001487983 */ /* 0x000f220000100a00 */
[----:B---3--:R-:W-:Y:S02]  /*f5e50*/  DADD R18, R126, R18 ;  /* 0x000000007e127229 */ /* 0x008fe40000000012 */
[----:B------:R-:W-:Y:S02]  /*f5e60*/  DFMA R126, R22, 2, R150 ;  /* 0x40000000167e782b */ /* 0x000fe40000000096 */
[----:B------:R-:W-:Y:S01]  /*f5e70*/  DMUL R150, R2, UR56 ;  /* 0x0000003802967c28 */ /* 0x000fe20008000000 */
[----:B------:R-:W3:Y:S01]  /*f5e80*/  LDL.64 R2, [R1+0xa518] ;  /* 0x00a5180001027983 */ /* 0x000ee20000100a00 */
[----:B--2---:R-:W-:Y:S02]  /*f5e90*/  DMUL R146, R40, R220 ;  /* 0x000000dc28927228 */ /* 0x004fe40000000000 */
[----:B------:R-:W-:-:S06]  /*f5ea0*/  DADD R38, R62, R116 ;  /* 0x000000003e267229 */ /* 0x000fcc0000000074 */
[----:B------:R-:W-:Y:S02]  /*f5eb0*/  DMUL R62, R220, R146 ;  /* 0x00000092dc3e7228 */ /* 0x000fe40000000000 */
[----:B------:R-:W-:Y:S01]  /*f5ec0*/  DADD R124, -R118, UR48 ;  /* 0x00000030767c7e29 */ /* 0x000fe20008000100 */
[----:B------:R-:W-:Y:S01]  /*f5ed0*/  UMOV UR48, 0xe0852fba ;  /* 0xe0852fba00307882 */ /* 0x000fe20000000000 */
[----:B------:R-:W-:-:S04]  /*f5ee0*/  UMOV UR49, 0x3de6ad6b ;  /* 0x3de6ad6b00317882 */ /* 0x000fc80000000000 */
[----:B------:R-:W-:Y:S02]  /*f5ef0*/  DADD R146, R62, R126 ;  /* 0x000000003e927229 */ /* 0x000fe4000000007e */
[----:B------:R-:W-:Y:S01]  /*f5f00*/  DMUL R160, R132, UR48 ;  /* 0x0000003084a07c28 */ /* 0x000fe20008000000 */
[----:B------:R-:W-:Y:S01]  /*f5f10*/  UMOV UR48, 0xe0ff4a28 ;  /* 0xe0ff4a2800307882 */ /* 0x000fe20000000000 */
[----:B------:R-:W-:Y:S01]  /*f5f20*/  UMOV UR49, 0x3df65575 ;  /* 0x3df6557500317882 */ /* 0x000fe20000000000 */
[----:B------:R-:W-:Y:S01]  /*f5f30*/  DADD R64, -R242, R240 ;  /* 0x00000000f2407229 */ /* 0x000fe200000001f0 */
[----:B------:R-:W-:Y:S01]  /*f5f40*/  STL.64 [R1+0x7770], R180 ;  /* 0x007770b401007387 */ /* 0x000fe20000100a00 */
[----:B------:R-:W-:Y:S02]  /*f5f50*/  DADD R40, R138, R24 ;  /* 0x000000008a287229 */ /* 0x000fe40000000018 */
[----:B------:R-:W-:Y:S01]  /*f5f60*/  DFMA R232, R106, -R36, R146 ;  /* 0x800000246ae8722b */ /* 0x000fe20000000092 */
[----:B------:R0:W-:Y:S01]  /*f5f70*/  STL.128 [R1+0xac30], R188 ;  /* 0x00ac30bc01007387 */ /* 0x0001e20000100c00 */
[----:B------:R-:W-:-:S02]  /*f5f80*/  DMUL R242, R180, UR48 ;  /* 0x00000030b4f27c28 */ /* 0x000fc40008000000 */
[----:B------:R-:W-:Y:S01]  /*f5f90*/  DMUL R146, R140, R98 ;  /* 0x000000628c927228 */ /* 0x000fe20000000000 */
[----:B------:R-:W2:Y:S04]  /*f5fa0*/  LDL.64 R36, [R1+0xa5d0] ;  /* 0x00a5d00001247983 */ /* 0x000ea80000100a00 */
[----:B------:R-:W2:Y:S01]  /*f5fb0*/  LDL.LU.64 R98, [R1+0xb018] ;  /* 0x00b0180001627983 */ /* 0x000ea20000300a00 */
[----:B------:R-:W-:-:S03]  /*f5fc0*/  DADD R114, R48, R190 ;  /* 0x0000000030727229 */ /* 0x000fc600000000be */
[----:B------:R-:W-:Y:S04]  /*f5fd0*/  STL.64 [R1+0x8018], R60 ;  /* 0x0080183c01007387 */ /* 0x000fe80000100a00 */
[----:B------:R-:W-:Y:S04]  /*f5fe0*/  STL.64 [R1+0x7b28], R182 ;  /* 0x007b28b601007387 */ /* 0x000fe80000100a00 */
[----:B------:R-:W-:Y:S04]  /*f5ff0*/  STL.64 [R1+0x7f30], R34 ;  /* 0x007f302201007387 */ /* 0x000fe80000100a00 */
[----:B------:R-:W-:Y:S01]  /*f6000*/  STL.64 [R1+0x7f38], R128 ;  /* 0x007f388001007387 */ /* 0x000fe20000100a00 */
[----:B------:R-:W-:-:S03]  /*f6010*/  DMUL R24, R42, R78 ;  /* 0x0000004e2a187228 */ /* 0x000fc60000000000 */
[----:B------:R-:W-:Y:S01]  /*f6020*/  STL.64 [R1+0x7fa8], R18 ;  /* 0x007fa81201007387 */ /* 0x000fe20000100a00 */
[----:B------:R-:W-:Y:S02]  /*f6030*/  DMUL R42, R124, R106 ;  /* 0x0000006a7c2a7228 */ /* 0x000fe40000000000 */
[----:B------:R-:W-:Y:S01]  /*f6040*/  DMUL R124, R46, R246 ;  /* 0x000000f62e7c7228 */ /* 0x000fe20000000000 */
[----:B------:R-:W-:Y:S04]  /*f6050*/  STL.64 [R1+0x7e88], R38 ;  /* 0x007e882601007387 */ /* 0x000fe80000100a00 */
[----:B------:R-:W2:Y:S01]  /*f6060*/  LDL.64 R46, [R1+0xa9e8] ;  /* 0x00a9e800012e7983 */ /* 0x000ea20000100a00 */
[----:B------:R-:W-:Y:S02]  /*f6070*/  DMUL R198, R220, R198 ;  /* 0x000000c6dcc67228 */ /* 0x000fe40000000000 */
[----:B------:R-:W-:Y:S01]  /*f6080*/  DMUL R162, R172, UR58 ;  /* 0x0000003aaca27c28 */ /* 0x000fe20008000000 */
[----:B------:R-:W2:Y:S01]  /*f6090*/  LDL.64 R126, [R1+0x5f8] ;  /* 0x0005f800017e7983 */ /* 0x000ea20000100a00 */
[----:B------:R-:W-:-:S02]  /*f60a0*/  DMUL R138, R10, R132 ;  /* 0x000000840a8a7228 */ /* 0x000fc40000000000 */
[----:B0-----:R-:W-:Y:S01]  /*f60b0*/  DMUL R188, R118, R106 ;  /* 0x0000006a76bc7228 */ /* 0x001fe20000000000 */
[----:B------:R-:W2:Y:S04]  /*f60c0*/  LDL.64 R132, [R1+0xa638] ;  /* 0x00a6380001847983 */ /* 0x000ea80000100a00 */
[----:B------:R-:W2:Y:S04]  /*f60d0*/  LDL.64 R10, [R1+0xa660] ;  /* 0x00a66000010a7983 */ /* 0x000ea80000100a00 */
[----:B------:R-:W2:Y:S01]  /*f60e0*/  LDL.64 R118, [R1+0xab00] ;  /* 0x00ab000001767983 */ /* 0x000ea20000100a00 */
[----:B---3--:R-:W-:Y:S01]  /*f60f0*/  DMUL R240, R2, R180 ;  /* 0x000000b402f07228 */ /* 0x008fe20000000000 */
[----:B------:R-:W-:Y:S01]  /*f6100*/  UMOV UR48, 0x831653c8 ;  /* 0x831653c800307882 */ /* 0x000fe20000000000 */
[----:B----4-:R-:W-:Y:S01]  /*f6110*/  DMUL R180, R72, R120 ;  /* 0x0000007848b47228 */ /* 0x010fe20000000000 */
[----:B------:R-:W-:Y:S01]  /*f6120*/  UMOV UR49, 0x3dd037c1 ;  /* 0x3dd037c100317882 */ /* 0x000fe20000000000 */
[----:B------:R-:W3:Y:S01]  /*f6130*/  LDL.64 R72, [R1+0xab08] ;  /* 0x00ab080001487983 */ /* 0x000ee20000100a00 */
[----:B------:R-:W-:-:S03]  /*f6140*/  DFMA R238, R52, -R42, R232 ;  /* 0x8000002a34ee722b */ /* 0x000fc600000000e8 */
[----:B------:R2:W-:Y:S04]  /*f6150*/  STL.64 [R1+0x7f98], R42 ;  /* 0x007f982a01007387 */ /* 0x0005e80000100a00 */
[----:B------:R-:W-:Y:S01]  /*f6160*/  STL.64 [R1+0x7b60], R40 ;  /* 0x007b602801007387 */ /* 0x000fe20000100a00 */
[----:B------:R-:W-:Y:S02]  /*f6170*/  DFMA R64, -R78, R92, R64 ;  /* 0x0000005c4e40722b */ /* 0x000fe40000000140 */
[----:B------:R-:W-:Y:S01]  /*f6180*/  DMUL R146, R100, R146 ;  /* 0x0000009264927228 */ /* 0x000fe20000000000 */
[----:B------:R-:W4:Y:S01]  /*f6190*/  LDL.64 R48, [R1+0x608] ;  /* 0x0006080001307983 */ /* 0x000f220000100a00 */
[----:B--2---:R-:W-:Y:S02]  /*f61a0*/  DMUL R42, R36, R96 ;  /* 0x00000060242a7228 */ /* 0x004fe40000000000 */
[----:B------:R-:W-:-:S02]  /*f61b0*/  DMUL R36, R98, UR48 ;  /* 0x0000003062247c28 */ /* 0x000fc40008000000 */
[----:B------:R-:W-:Y:S01]  /*f61c0*/  DMUL R232, R46, R12 ;  /* 0x0000000c2ee87228 */ /* 0x000fe20000000000 */
[----:B------:R-:W2:Y:S01]  /*f61d0*/  LDL.64 R46, [R1+0xa5c8] ;  /* 0x00a5c800012e7983 */ /* 0x000ea20000100a00 */
[----:B------:R-:W-:-:S03]  /*f61e0*/  DMUL R140, R132, R106 ;  /* 0x0000006a848c7228 */ /* 0x000fc60000000000 */
[----:B------:R-:W4:Y:S01]  /*f61f0*/  LDL.64 R132, [R1+0xa8e0] ;  /* 0x00a8e00001847983 */ /* 0x000f220000100a00 */
[----:B------:R-:W-:Y:S02]  /*f6200*/  DMUL R10, R10, R58 ;  /* 0x0000003a0a0a7228 */ /* 0x000fe40000000000 */
[----:B------:R-:W-:Y:S01]  /*f6210*/  DMUL R118, R118, R248 ;  /* 0x000000f876767228 */ /* 0x000fe20000000000 */
[----:B------:R-:W-:Y:S01]  /*f6220*/  STL.64 [R1+0x7fb0], R114 ;  /* 0x007fb07201007387 */ /* 0x000fe20000100a00 */
[----:B------:R-:W-:Y:S02]  /*f6230*/  DFMA R246, R52, -R188, R238 ;  /* 0x800000bc34f6722b */ /* 0x000fe400000000ee */
[----:B------:R-:W-:Y:S01]  /*f6240*/  DMUL R238, R8, R182 ;  /* 0x000000b608ee7228 */ /* 0x000fe20000000000 */
[----:B------:R-:W-:Y:S04]  /*f6250*/  STL.64 [R1+0x7aa8], R24 ;  /* 0x007aa81801007387 */ /* 0x000fe80000100a00 */
[----:B------:R-:W-:Y:S04]  /*f6260*/  STL.64 [R1+0x7890], R180 ;  /* 0x007890b401007387 */ /* 0x000fe80000100a00 */
[----:B------:R-:W-:Y:S04]  /*f6270*/  STL.64 [R1+0x7a60], R188 ;  /* 0x007a60bc01007387 */ /* 0x000fe80000100a00 */
[----:B------:R-:W-:Y:S04]  /*f6280*/  STL.64 [R1+0x7af8], R140 ;  /* 0x007af88c01007387 */ /* 0x000fe80000100a00 */
[----:B------:R0:W-:Y:S04]  /*f6290*/  STL.64 [R1+0x7c58], R10 ;  /* 0x007c580a01007387 */ /* 0x0001e80000100a00 */
[----:B------:R-:W-:Y:S04]  /*f62a0*/  STL.64 [R1+0x7990], R42 ;  /* 0x0079902a01007387 */ /* 0x000fe80000100a00 */
[----:B------:R-:W-:Y:S01]  /*f62b0*/  STL.64 [R1+0x7c98], R36 ;  /* 0x007c982401007387 */ /* 0x000fe20000100a00 */
[----:B---3--:R-:W-:-:S03]  /*f62c0*/  DMUL R98, R72, R12 ;  /* 0x0000000c48627228 */ /* 0x008fc60000000000 */
[----:B------:R-:W3:Y:S04]  /*f62d0*/  LDL.64 R72, [R1+0xa9e0] ;  /* 0x00a9e00001487983 */ /* 0x000ee80000100a00 */
[----:B------:R-:W2:Y:S04]  /*f62e0*/  LDL.LU.64 R12, [R1+0xb010] ;  /* 0x00b01000010c7983 */ /* 0x000ea80000300a00 */
[----:B------:R-:W-:Y:S04]  /*f62f0*/  STL.64 [R1+0x7b50], R98 ;  /* 0x007b506201007387 */ /* 0x000fe80000100a00 */
[----:B------:R1:W-:Y:S04]  /*f6300*/  STL.64 [R1+0x77e8], R118 ;  /* 0x0077e87601007387 */ /* 0x0003e80000100a00 */
[----:B------:R-:W2:Y:S01]  /*f6310*/  LDL.LU.64 R8, [R1+0xb008] ;  /* 0x00b0080001087983 */ /* 0x000ea20000300a00 */
[----:B------:R-:W-:-:S02]  /*f6320*/  DFMA R250, R106, -R118, R246 ;  /* 0x800000766afa722b */ /* 0x000fc400000000f6 */
[----:B------:R-:W-:Y:S01]  /*f6330*/  DMUL R60, R60, UR50 ;  /* 0x000000323c3c7c28 */ /* 0x000fe20008000000 */
[----:B------:R-:W-:Y:S01]  /*f6340*/  UMOV UR50, 0xe147ae14 ;  /* 0xe147ae1400327882 */ /* 0x000fe20000000000 */
[----:B------:R-:W-:Y:S01]  /*f6350*/  UMOV UR51, 0x3fee147a ;  /* 0x3fee147a00337882 */ /* 0x000fe20000000000 */
[----:B------:R-:W-:Y:S01]  /*f6360*/  DMUL R190, R106, R124 ;  /* 0x0000007c6abe7228 */ /* 0x000fe20000000000 */
[----:B------:R-:W-:Y:S01]  /*f6370*/  UMOV UR48, 0x812dea11 ;  /* 0x812dea1100307882 */ /* 0x000fe20000000000 */
[----:B------:R-:W-:Y:S01]  /*f6380*/  UMOV UR49, 0x3dc19799 ;  /* 0x3dc1979900317882 */ /* 0x000fe20000000000 */
[----:B------:R-:W-:Y:S01]  /*f6390*/  DFMA R250, R198, UR50, R250 ;  /* 0x00000032c6fa7c2b */ /* 0x000fe200080000fa */
[----:B------:R-:W2:Y:S01]  /*f63a0*/  LDL.LU.64 R148, [R1+0xb000] ;  /* 0x00b0000001947983 */ /* 0x000ea20000300a00 */
[C---:B------:R-:W-:Y:S02]  /*f63b0*/  DMUL R138, R78.reuse, R138 ;  /* 0x0000008a4e8a7228 */ /* 0x040fe40000000000 */
[----:B------:R-:W-:Y:S01]  /*f63c0*/  DMUL R240, R78, R240 ;  /* 0x000000f04ef07228 */ /* 0x000fe20000000000 */
[----:B------:R-:W2:Y:S03]  /*f63d0*/  LDL.LU.64 R92, [R1+0xaff8] ;  /* 0x00aff800015c7983 */ /* 0x000ea60000300a00 */
[----:B------:R-:W-:-:S08]  /*f63e0*/  DFMA R250, R40, R24, R250 ;  /* 0x0000001828fa722b */ /* 0x000fd000000000fa */
[----:B------:R-:W-:Y:S02]  /*f63f0*/  DFMA R124, R220, R10, R250 ;  /* 0x0000000adc7c722b */ /* 0x000fe400000000fa */
[----:B------:R-:W-:Y:S01]  /*f6400*/  DMUL R34, R34, UR48 ;  /* 0x0000003022227c28 */ /* 0x000fe20008000000 */
[----:B------:R-:W-:Y:S01]  /*f6410*/  UMOV UR48, 0x1723dbb3 ;  /* 0x1723dbb300307882 */ /* 0x000fe20000000000 */
[----:B------:R-:W-:Y:S02]  /*f6420*/  UMOV UR49, 0x3cede766 ;  /* 0x3cede76600317882 */ /* 0x000fe40000000000 */
[----:B------:R-:W-:-:S08]  /*f6430*/  DMUL R248, R32, UR48 ;  /* 0x0000003020f87c28 */ /* 0x000fd00008000000 */
[----:B0-----:R-:W-:Y:S02]  /*f6440*/  DMUL R10, R20, R248 ;  /* 0x000000f8140a7228 */ /* 0x001fe40000000000 */
[----:B----4-:R-:W-:Y:S02]  /*f6450*/  DMUL R244, R132, R220 ;  /* 0x000000dc84f47228 */ /* 0x010fe40000000000 */
[----:B-1----:R-:W-:Y:S01]  /*f6460*/  DMUL R118, R78, R34 ;  /* 0x000000224e767228 */ /* 0x002fe20000000000 */
[----:B------:R-:W4:Y:S06]  /*f6470*/  LDL.64 R34, [R1+0x7978] ;  /* 0x0079780001227983 */ /* 0x000f2c0000100a00 */
[----:B------:R0:W-:Y:S04]  /*f6480*/  STL.64 [R1+0x7ae0], R118 ;  /* 0x007ae07601007387 */ /* 0x0001e80000100a00 */
[----:B------:R-:W-:Y:S01]  /*f6490*/  STL.64 [R1+0x7918], R10 ;  /* 0x0079180a01007387 */ /* 0x000fe20000100a00 */
[----:B---3--:R-:W-:-:S02]  /*f64a0*/  DMUL R246, R72, R114 ;  /* 0x0000007248f67228 */ /* 0x008fc40000000000 */
[----:B--2---:R-:W-:Y:S02]  /*f64b0*/  DMUL R72, R46, R38 ;  /* 0x000000262e487228 */ /* 0x004fe40000000000 */
[----:B------:R-:W-:Y:S02]  /*f64c0*/  DMUL R46, R100, R232 ;  /* 0x000000e8642e7228 */ /* 0x000fe40000000000 */
[----:B------:R-:W-:-:S04]  /*f64d0*/  DMUL R232, R78, R238 ;  /* 0x000000ee4ee87228 */ /* 0x000fc80000000000 */
[----:B------:R-:W-:Y:S02]  /*f64e0*/  DFMA R250, R106, -R72, R124 ;  /* 0x800000486afa722b */ /* 0x000fe4000000007c */
[----:B------:R-:W-:Y:S02]  /*f64f0*/  DMUL R132, R78, R246 ;  /* 0x000000f64e847228 */ /* 0x000fe40000000000 */
[----:B------:R-:W-:-:S04]  /*f6500*/  DADD R246, R202, R212 ;  /* 0x00000000caf67229 */ /* 0x000fc800000000d4 */
[----:B------:R-:W-:Y:S02]  /*f6510*/  DFMA R212, -R106, R180, R250 ;  /* 0x000000b46ad4722b */ /* 0x000fe400000001fa */
[----:B------:R-:W-:Y:S02]  /*f6520*/  DFMA R248, R232, -UR60, R64 ;  /* 0x8000003ce8f87c2b */ /* 0x000fe40008000040 */
[----:B------:R-:W-:Y:S02]  /*f6530*/  DMUL R238, R220, R244 ;  /* 0x000000f4dcee7228 */ /* 0x000fe40000000000 */
[----:B------:R-:W-:Y:S02]  /*f6540*/  DADD R246, R146, R246 ;  /* 0x0000000092f67229 */ /* 0x000fe400000000f6 */
[----:B------:R-:W-:Y:S02]  /*f6550*/  DFMA R212, R56, -R140, R212 ;  /* 0x8000008c38d4722b */ /* 0x000fe400000000d4 */
[----:B------:R-:W-:Y:S01]  /*f6560*/  DADD R180, R22, R22 ;  /* 0x0000000016b47229 */ /* 0x000fe20000000016 */
[----:B------:R-:W2:Y:S01]  /*f6570*/  LDL.LU.64 R56, [R1+0xafe8] ;  /* 0x00afe80001387983 */ /* 0x000ea20000300a00 */
[----:B------:R-:W-:-:S02]  /*f6580*/  DFMA R22, -R78, R104, R248 ;  /* 0x000000684e16722b */ /* 0x000fc400000001f8 */
[----:B------:R-:W-:Y:S02]  /*f6590*/  DFMA R248, R220, R244, R238 ;  /* 0x000000f4dcf8722b */ /* 0x000fe400000000ee */
[C---:B------:R-:W-:Y:S02]  /*f65a0*/  DMUL R162, R8.reuse, R162 ;  /* 0x000000a208a27228 */ /* 0x040fe40000000000 */
[----:B------:R-:W-:Y:S01]  /*f65b0*/  DMUL R160, R8, R160 ;  /* 0x000000a008a07228 */ /* 0x000fe20000000000 */
[----:B------:R-:W-:Y:S01]  /*f65c0*/  UMOV UR60, 0x66666666 ;  /* 0x66666666003c7882 */ /* 0x000fe20000000000 */
[----:B------:R-:W-:Y:S01]  /*f65d0*/  DFMA R244, R78, R214, R208 ;  /* 0x000000d64ef4722b */ /* 0x000fe200000000d0 */
[----:B------:R-:W-:Y:S01]  /*f65e0*/  UMOV UR61, 0x3fd66666 ;  /* 0x3fd66666003d7882 */ /* 0x000fe20000000000 */
[----:B------:R-:W-:Y:S01]  /*f65f0*/  DADD R208, R170, R246 ;  /* 0x00000000aad07229 */ /* 0x000fe200000000f6 */
[----:B------:R-:W3:Y:S01]  /*f6600*/  LDL.LU.64 R140, [R1+0xaff0] ;  /* 0x00aff000018c7983 */ /* 0x000ee20000300a00 */
[----:B------:R-:W-:-:S02]  /*f6610*/  DFMA R246, R106, -R36, R212 ;  /* 0x800000246af6722b */ /* 0x000fc400000000d4 */
[----:B------:R-:W-:Y:S01]  /*f6620*/  DADD R22, -R118, R22 ;  /* 0x0000000076167229 */ /* 0x000fe20000000116 */
[----:B0-----:R-:W2:Y:S05]  /*f6630*/  LDL.LU.64 R118, [R1+0xafe0] ;  /* 0x00afe00001767983 */ /* 0x001eaa0000300a00 */
[----:B------:R-:W-:Y:S02]  /*f6640*/  DFMA R246, R220, R42, R246 ;  /* 0x0000002adcf6722b */ /* 0x000fe400000000f6 */
[----:B------:R-:W-:-:S06]  /*f6650*/  DFMA R22, R112, 0.25, R22 ;  /* 0x3fd000007016782b */ /* 0x000fcc0000000016 */
[----:B------:R-:W-:Y:S02]  /*f6660*/  DFMA R246, R162, 3, R246 ;  /* 0x40080000a2f6782b */ /* 0x000fe400000000f6 */
[----:B------:R-:W-:-:S06]  /*f6670*/  DADD R212, R94, R244 ;  /* 0x000000005ed47229 */ /* 0x000fcc00000000f4 */
[----:B------:R-:W-:Y:S02]  /*f6680*/  DFMA R246, R160, UR60, R246 ;  /* 0x0000003ca0f67c2b */ /* 0x000fe400080000f6 */
[----:B------:R-:W-:Y:S02]  /*f6690*/  DFMA R22, R78, -R98, R22 ;  /* 0x800000624e16722b */ /* 0x000fe40000000016 */
[----:B------:R-:W-:Y:S02]  /*f66a0*/  DFMA R244, R66, 2, R248 ;  /* 0x4000000042f4782b */ /* 0x000fe400000000f8 */
[C---:B------:R-:W-:Y:S02]  /*f66b0*/  DMUL R242, R8.reuse, R242 ;  /* 0x000000f208f27228 */ /* 0x040fe40000000000 */
[C---:B------:R-:W-:Y:S02]  /*f66c0*/  DMUL R102, R8.reuse, R102 ;  /* 0x0000006608667228 */ /* 0x040fe40000000000 */
[----:B------:R-:W-:-:S02]  /*f66d0*/  DMUL R150, R8, R150 ;  /* 0x0000009608967228 */ /* 0x000fc40000000000 */
[----:B------:R-:W-:Y:S02]  /*f66e0*/  DADD R208, R112, R208 ;  /* 0x0000000070d07229 */ /* 0x000fe400000000d0 */
[----:B------:R-:W-:Y:S01]  /*f66f0*/  DADD R212, R174, R212 ;  /* 0x00000000aed47229 */ /* 0x000fe200000000d4 */
[----:B------:R-:W-:Y:S01]  /*f6700*/  STL.64 [R1+0x7828], R248 ;  /* 0x007828f801007387 */ /* 0x000fe20000100a00 */
[----:B------:R-:W-:Y:S02]  /*f6710*/  DADD R246, R138, R246 ;  /* 0x000000008af67229 */ /* 0x000fe400000000f6 */
[----:B------:R-:W-:Y:S02]  /*f6720*/  DFMA R22, -R78, R60, R22 ;  /* 0x0000003c4e16722b */ /* 0x000fe40000000116 */
[----:B------:R-:W-:Y:S02]  /*f6730*/  DFMA R64, R162, 4, R160 ;  /* 0x40100000a240782b */ /* 0x000fe400000000a0 */
[----:B------:R-:W-:Y:S01]  /*f6740*/  DFMA R6, R78, -R134, R76 ;  /* 0x800000864e06722b */ /* 0x000fe2000000004c */
[----:B------:R-:W-:Y:S01]  /*f6750*/  UMOV UR60, 0xc864deb1 ;  /* 0xc864deb1003c7882 */ /* 0x000fe20000000000 */
[----:B------:R-:W-:Y:S01]  /*f6760*/  DADD R244, R180, R244 ;  /* 0x00000000b4f47229 */ /* 0x000fe200000000f4 */
[----:B------:R-:W3:Y:S01]  /*f6770*/  LDL.64 R134, [R1+0x610] ;  /* 0x0006100001867983 */ /* 0x000ee20000100a00 */
[----:B------:R-:W-:-:S02]  /*f6780*/  DFMA R246, R242, 3, R246 ;  /* 0x40080000f2f6782b */ /* 0x000fc400000000f6 */
[----:B------:R-:W-:Y:S01]  /*f6790*/  DFMA R22, R52, R188, R22 ;  /* 0x000000bc3416722b */ /* 0x000fe20000000016 */
[----:B------:R-:W3:Y:S03]  /*f67a0*/  LDL.64 R76, [R1+0x600] ;  /* 0x00060000014c7983 */ /* 0x000ee60000100a00 */
[----:B------:R-:W-:Y:S01]  /*f67b0*/  DADD R244, R62, R244 ;  /* 0x000000003ef47229 */ /* 0x000fe200000000f4 */
[----:B------:R-:W-:Y:S01]  /*f67c0*/  UMOV UR61, 0x3cd3d0da ;  /* 0x3cd3d0da003d7882 */ /* 0x000fe20000000000 */
[----:B------:R-:W-:Y:S01]  /*f67d0*/  DFMA R246, R240, 3, R246 ;  /* 0x40080000f0f6782b */ /* 0x000fe200000000f6 */
[----:B------:R0:W-:Y:S01]  /*f67e0*/  STL.64 [R1+0x7e68], R60 ;  /* 0x007e683c01007387 */ /* 0x0001e20000100a00 */
[----:B------:R-:W-:Y:S02]  /*f67f0*/  DADD R22, -R198, R22 ;  /* 0x00000000c6167229 */ /* 0x000fe40000000116 */
[----:B------:R-:W-:Y:S01]  /*f6800*/  DADD R208, R46, R208 ;  /* 0x000000002ed07229 */ /* 0x000fe200000000d0 */
[----:B------:R-:W-:Y:S01]  /*f6810*/  STL.64 [R1+0x7838], R180 ;  /* 0x007838b401007387 */ /* 0x000fe20000100a00 */
[----:B------:R-:W-:-:S02]  /*f6820*/  DADD R244, R198, R244 ;  /* 0x00000000c6f47229 */ /* 0x000fc400000000f4 */
[----:B------:R-:W-:Y:S01]  /*f6830*/  DADD R246, -R190, R246 ;  /* 0x00000000bef67229 */ /* 0x000fe200000001f6 */
[----:B------:R-:W-:Y:S01]  /*f6840*/  UMOV UR48, 0xcccccccd ;  /* 0xcccccccd00307882 */ /* 0x000fe20000000000 */
[----:B------:R-:W-:Y:S01]  /*f6850*/  DFMA R22, R40, -R24, R22 ;  /* 0x800000182816722b */ /* 0x000fe20000000016 */
[----:B------:R-:W-:Y:S01]  /*f6860*/  UMOV UR49, 0x3feccccc ;  /* 0x3feccccc00317882 */ /* 0x000fe20000000000 */
[----:B----4-:R-:W-:Y:S01]  /*f6870*/  DADD R212, R34, R212 ;  /* 0x0000000022d47229 */ /* 0x010fe200000000d4 */
[----:B0-----:R-:W4:Y:S01]  /*f6880*/  LDL.LU.64 R60, [R1+0xafc8] ;  /* 0x00afc800013c7983 */ /* 0x001f220000300a00 */
[----:B------:R-:W-:Y:S02]  /*f6890*/  DFMA R244, R220, R42, R244 ;  /* 0x0000002adcf4722b */ /* 0x000fe400000000f4 */
[----:B------:R-:W-:Y:S01]  /*f68a0*/  DFMA R246, -R106, R82, R246 ;  /* 0x000000526af6722b */ /* 0x000fe200000001f6 */
[----:B------:R0:W-:Y:S04]  /*f68b0*/  STL.64 [R1+0x7760], R46 ;  /* 0x0077602e01007387 */ /* 0x0001e80000100a00 */
[----:B------:R-:W4:Y:S01]  /*f68c0*/  LDL.64 R82, [R1+0xa7b8] ;  /* 0x00a7b80001527983 */ /* 0x000f220000100a00 */
[----:B------:R-:W-:-:S02]  /*f68d0*/  DADD R22, -R132, R22 ;  /* 0x0000000084167229 */ /* 0x000fc40000000116 */
[----:B------:R-:W-:Y:S01]  /*f68e0*/  DADD R244, R160, R244 ;  /* 0x00000000a0f47229 */ /* 0x000fe200000000f4 */
[----:B------:R-:W4:Y:S01]  /*f68f0*/  LDL.LU.64 R98, [R1+0xafd0] ;  /* 0x00afd00001627983 */ /* 0x000f220000300a00 */
[----:B------:R-:W-:Y:S02]  /*f6900*/  DADD R246, R102, R246 ;  /* 0x0000000066f67229 */ /* 0x000fe400000000f6 */
[----:B------:R-:W-:Y:S01]  /*f6910*/  DFMA R208, R66, 2, R208 ;  /* 0x4000000042d0782b */ /* 0x000fe200000000d0 */
[----:B0-----:R-:W4:Y:S01]  /*f6920*/  LDL.LU.64 R46, [R1+0xafd8] ;  /* 0x00afd800012e7983 */ /* 0x001f220000300a00 */
[----:B------:R-:W-:Y:S02]  /*f6930*/  DFMA R22, R106, R36, R22 ;  /* 0x000000246a16722b */ /* 0x000fe40000000016 */
[----:B------:R-:W-:Y:S01]  /*f6940*/  DADD R36, R242, R244 ;  /* 0x00000000f2247229 */ /* 0x000fe200000000f4 */
[----:B------:R-:W4:Y:S01]  /*f6950*/  LDL.64 R188, [R1+0x7920] ;  /* 0x0079200001bc7983 */ /* 0x000f220000100a00 */
[----:B------:R-:W-:-:S05]  /*f6960*/  DFMA R246, R150, 2, R246 ;  /* 0x4000000096f6782b */ /* 0x000fca00000000f6 */
[----:B------:R0:W-:Y:S03]  /*f6970*/  STL.64 [R1+0x7d68], R36 ;  /* 0x007d682401007387 */ /* 0x0001e60000100a00 */
[----:B------:R-:W-:Y:S01]  /*f6980*/  DADD R246, R10, R246 ;  /* 0x000000000af67229 */ /* 0x000fe200000000f6 */
[----:B------:R-:W4:Y:S04]  /*f6990*/  LDL.64 R10, [R1+0xa9b8] ;  /* 0x00a9b800010a7983 */ /* 0x000f280000100a00 */
[----:B0-----:R-:W3:Y:S01]  /*f69a0*/  LDL.64 R36, [R1+0x79f0] ;  /* 0x0079f00001247983 */ /* 0x001ee20000100a00 */
[----:B------:R-:W-:Y:S02]  /*f69b0*/  DADD R208, R208, R248 ;  /* 0x00000000d0d07229 */ /* 0x000fe400000000f8 */
[----:B------:R-:W-:-:S02]  /*f69c0*/  DADD R212, R30, R212 ;  /* 0x000000001ed47229 */ /* 0x000fc400000000d4 */
[----:B------:R-:W-:Y:S01]  /*f69d0*/  DADD R64, R138, R64 ;  /* 0x000000008a407229 */ /* 0x000fe20000000040 */
[----:B------:R-:W4:Y:S03]  /*f69e0*/  LDL.LU.64 R30, [R1+0xafc0] ;  /* 0x00afc000011e7983 */ /* 0x000f260000300a00 */
[----:B------:R-:W-:Y:S02]  /*f69f0*/  DADD R208, R208, R180 ;  /* 0x00000000d0d07229 */ /* 0x000fe400000000b4 */
[----:B------:R-:W-:Y:S02]  /*f6a00*/  DADD R250, R28, R212 ;  /* 0x000000001cfa7229 */ /* 0x000fe400000000d4 */
[----:B------:R-:W4:Y:S04]  /*f6a10*/  LDL.64 R212, [R1+0x808] ;  /* 0x0008080001d47983 */ /* 0x000f280000100a00 */
[----:B------:R-:W-:-:S02]  /*f6a20*/  DADD R208, R62, R208 ;  /* 0x000000003ed07229 */ /* 0x000fc400000000d0 */
[----:B------:R-:W-:-:S06]  /*f6a30*/  DADD R250, R178, R250 ;  /* 0x00000000b2fa7229 */ /* 0x000fcc00000000fa */
[----:B------:R-:W-:Y:S02]  /*f6a40*/  DADD R208, R198, R208 ;  /* 0x00000000c6d07229 */ /* 0x000fe400000000d0 */
[----:B------:R-:W-:-:S06]  /*f6a50*/  DFMA R250, R164, UR12, R250 ;  /* 0x0000000ca4fa7c2b */ /* 0x000fcc00080000fa */
[----:B------:R-:W-:Y:S01]  /*f6a60*/  DFMA R208, R220, R42, R208 ;  /* 0x0000002adcd0722b */ /* 0x000fe200000000d0 */
[----:B------:R-:W4:Y:S01]  /*f6a70*/  LDL.64 R42, [R1+0xa750] ;  /* 0x00a75000012a7983 */ /* 0x000f220000100a00 */
[----:B------:R-:W-:-:S03]  /*f6a80*/  DFMA R250, R78, R104, R250 ;  /* 0x000000684efa722b */ /* 0x000fc600000000fa */
[----:B------:R0:W-:Y:S01]  /*f6a90*/  STL.64 [R1+0x180], R12 ;  /* 0x0001800c01007387 */ /* 0x0001e20000100a00 */
[----:B------:R-:W-:-:S03]  /*f6aa0*/  DFMA R64, R242, 3, R64 ;  /* 0x40080000f240782b */ /* 0x000fc60000000040 */
[----:B------:R1:W-:Y:S01]  /*f6ab0*/  STL.64 [R1+0x188], R14 ;  /* 0x0001880e01007387 */ /* 0x0003e20000100a00 */
[----:B------:R-:W-:Y:S02]  /*f6ac0*/  DFMA R250, R40, R24, R250 ;  /* 0x0000001828fa722b */ /* 0x000fe400000000fa */
[----:B------:R-:W-:Y:S02]  /*f6ad0*/  DADD R22, -R138, R22 ;  /* 0x000000008a167229 */ /* 0x000fe40000000116 */
[----:B0-----:R-:W-:Y:S02]  /*f6ae0*/  DADD R12, -RZ, -R86 ;  /* 0x00000000ff0c7229 */ /* 0x001fe40000000956 */
[----:B-1----:R-:W-:Y:S02]  /*f6af0*/  DADD R14, -RZ, -R34 ;  /* 0x00000000ff0e7229 */ /* 0x002fe40000000922 */
[----:B------:R-:W-:Y:S02]  /*f6b00*/  DFMA R64, R240, 3, R64 ;  /* 0x40080000f040782b */ /* 0x000fe40000000040 */
[----:B------:R-:W-:-:S03]  /*f6b10*/  DADD R22, R242, R22 ;  /* 0x00000000f2167229 */ /* 0x000fc60000000016 */
[----:B------:R0:W-:Y:S04]  /*f6b20*/  STL.128 [R1+0x180], R12 ;  /* 0x0001800c01007387 */ /* 0x0001e80000100c00 */
[----:B------:R1:W-:Y:S01]  /*f6b30*/  STL.64 [R1+0x7758], R64 ;  /* 0x0077584001007387 */ /* 0x0003e20000100a00 */
[----:B0-----:R-:W-:Y:S02]  /*f6b40*/  DADD R14, -R240, R22 ;  /* 0x00000000f00e7229 */ /* 0x001fe40000000116 */
[----:B--2---:R-:W-:-:S05]  /*f6b50*/  DADD R248, -R56, R118 ;  /* 0x0000000038f87229 */ /* 0x004fca0000000176 */
[----:B------:R-:W-:Y:S01]  /*f6b60*/  STL.64 [R1+0x77c0], R14 ;  /* 0x0077c00e01007387 */ /* 0x000fe20000100a00 */
[----:B---3--:R-:W-:-:S03]  /*f6b70*/  DADD R180, R236, R36 ;  /* 0x00000000ecb47229 */ /* 0x008fc60000000024 */
[----:B------:R-:W2:Y:S01]  /*f6b80*/  LDL.LU.64 R118, [R1+0xafb8] ;  /* 0x00afb80001767983 */ /* 0x000ea20000300a00 */
[----:B------:R-:W-:Y:S02]  /*f6b90*/  DFMA R248, R8, -R140, R248 ;  /* 0x8000008c08f8722b */ /* 0x000fe400000000f8 */
[----:B----4-:R-:W-:Y:S01]  /*f6ba0*/  DMUL R12, R82, R84 ;  /* 0x00000054520c7228 */ /* 0x010fe20000000000 */
[----:B------:R-:W3:Y:S01]  /*f6bb0*/  LDL.64 R36, [R1+0x79e8] ;  /* 0x0079e80001247983 */ /* 0x000ee20000100a00 */
[C---:B------:R-:W-:Y:S02]  /*f6bc0*/  DFMA R124, R160.reuse, UR48, R162 ;  /* 0x00000030a07c7c2b */ /* 0x040fe400080000a2 */
[----:B------:R-:W-:Y:S01]  /*f6bd0*/  DADD R208, R160, R208 ;  /* 0x00000000a0d07229 */ /* 0x000fe200000000d0 */
[----:B------:R-:W-:Y:S01]  /*f6be0*/  STL.64 [R1+0xacc0], R30 ;  /* 0x00acc01e01007387 */ /* 0x000fe20000100a00 */
[----:B------:R-:W-:Y:S02]  /*f6bf0*/  DADD R248, -R148, R248 ;  /* 0x0000000094f87229 */ /* 0x000fe400000001f8 */
[----:B------:R-:W-:Y:S01]  /*f6c00*/  DMUL R178, R42, R128 ;  /* 0x000000802ab27228 */ /* 0x000fe20000000000 */
[----:B------:R-:W-:Y:S05]  /*f6c10*/  STL.64 [R1+0x77b0], R132 ;  /* 0x0077b08401007387 */ /* 0x000fea0000100a00 */
[----:B------:R-:W-:-:S02]  /*f6c20*/  DADD R248, -R162, R248 ;  /* 0x00000000a2f87229 */ /* 0x000fc400000001f8 */
[----:B------:R-:W-:Y:S01]  /*f6c30*/  DADD R86, R70, R60 ;  /* 0x0000000046567229 */ /* 0x000fe2000000003c */
[----:B------:R-:W-:Y:S01]  /*f6c40*/  STL.64 [R1+0x7c70], R72 ;  /* 0x007c704801007387 */ /* 0x000fe20000100a00 */
[----:B------:R-:W-:Y:S02]  /*f6c50*/  DADD R244, R132, R250 ;  /* 0x0000000084f47229 */ /* 0x000fe400000000fa */
[----:B-1----:R-:W-:Y:S01]  /*f6c60*/  DMUL R64, R220, R12 ;  /* 0x0000000cdc407228 */ /* 0x002fe20000000000 */
[----:B------:R-:W4:Y:S01]  /*f6c70*/  LDL.64 R22, [R1+0x590] ;  /* 0x0005900001167983 */ /* 0x000f220000100a00 */
[----:B------:R-:W-:Y:S02]  /*f6c80*/  DADD R248, -R160, R248 ;  /* 0x00000000a0f87229 */ /* 0x000fe400000001f8 */
[----:B------:R-:W-:Y:S01]  /*f6c90*/  DMUL R236, R10, R18 ;  /* 0x000000120aec7228 */ /* 0x000fe20000000000 */
[----:B------:R-:W4:Y:S01]  /*f6ca0*/  LDL.64 R250, [R1+0x7938] ;  /* 0x0079380001fa7983 */ /* 0x000f220000100a00 */
[----:B------:R-:W-:-:S02]  /*f6cb0*/  DFMA R12, R106, R72, R238 ;  /* 0x000000486a0c722b */ /* 0x000fc400000000ee */
[----:B------:R-:W-:Y:S01]  /*f6cc0*/  DADD R124, R138, R124 ;  /* 0x000000008a7c7229 */ /* 0x000fe2000000007c */
[----:B------:R-:W2:Y:S01]  /*f6cd0*/  LDL.64 R10, [R1+0xa840] ;  /* 0x00a84000010a7983 */ /* 0x000ea20000100a00 */
[C---:B------:R-:W-:Y:S02]  /*f6ce0*/  DADD R24, -R242.reuse, R248 ;  /* 0x00000000f2187229 */ /* 0x040fe400000001f8 */
[C---:B------:R-:W-:Y:S01]  /*f6cf0*/  DADD R208, R242.reuse, R208 ;  /* 0x00000000f2d07229 */ /* 0x040fe200000000d0 */
[----:B------:R-:W4:Y:S04]  /*f6d00*/  LDL.64 R238, [R1+0x4d0] ;  /* 0x0004d00001ee7983 */ /* 0x000f280000100a00 */
[----:B------:R0:W-:Y:S01]  /*f6d10*/  STL.64 [R1+0x77d8], R24 ;  /* 0x0077d81801007387 */ /* 0x0001e20000100a00 */
[----:B------:R-:W-:-:S02]  /*f6d20*/  DFMA R124, R242, 2, R124 ;  /* 0x40000000f27c782b */ /* 0x000fc4000000007c */
[----:B------:R-:W-:Y:S01]  /*f6d30*/  DADD R82, R136, R46 ;  /* 0x0000000088527229 */ /* 0x000fe2000000002e */
[----:B------:R-:W4:Y:S01]  /*f6d40*/  LDL.64 R248, [R1+0x570] ;  /* 0x0005700001f87983 */ /* 0x000f220000100a00 */
[----:B------:R-:W-:Y:S02]  /*f6d50*/  DADD R244, R138, R244 ;  /* 0x000000008af47229 */ /* 0x000fe400000000f4 */
[----:B------:R-:W-:Y:S01]  /*f6d60*/  DADD R104, R134, R98 ;  /* 0x0000000086687229 */ /* 0x000fe20000000062 */
[----:B------:R-:W4:Y:S01]  /*f6d70*/  LDL.64 R46, [R1+0x4e0] ;  /* 0x0004e000012e7983 */ /* 0x000f220000100a00 */
[----:B0-----:R-:W-:-:S03]  /*f6d80*/  DADD R24, -R242, -R240 ;  /* 0x00000000f2187229 */ /* 0x001fc600000009f0 */
[----:B------:R-:W-:Y:S04]  /*f6d90*/  STL.64 [R1+0x7e40], R82 ;  /* 0x007e405201007387 */ /* 0x000fe80000100a00 */
[----:B------:R-:W4:Y:S04]  /*f6da0*/  LDL.64 R98, [R1+0xa9a0] ;  /* 0x00a9a00001627983 */ /* 0x000f280000100a00 */
[----:B------:R0:W-:Y:S02]  /*f6db0*/  STL.64 [R1+0x77a0], R24 ;  /* 0x0077a01801007387 */ /* 0x0001e40000100a00 */
[----:B0-----:R-:W-:-:S02]  /*f6dc0*/  DMUL R24, R18, UR60 ;  /* 0x0000003c12187c28 */ /* 0x001fc40008000000 */
[----:B------:R-:W3:Y:S06]  /*f6dd0*/  LDL.64 R18, [R1+0xa7a8] ;  /* 0x00a7a80001127983 */ /* 0x000eec0000100a00 */
[CC--:B------:R-:W-:Y:S02]  /*f6de0*/  DFMA R14, R20.reuse, R24.reuse, R246 ;  /* 0x00000018140e722b */ /* 0x0c0fe400000000f6 */
[----:B------:R-:W-:Y:S01]  /*f6df0*/  DFMA R12, -R20, R24, R12 ;  /* 0x00000018140c722b */ /* 0x000fe2000000010c */
[----:B------:R-:W2:Y:S05]  /*f6e00*/  LDL.64 R20, [R1+0x7a20] ;  /* 0x007a200001147983 */ /* 0x000eaa0000100a00 */
[----:B------:R-:W-:Y:S01]  /*f6e10*/  DFMA R14, R106, -R178, R14 ;  /* 0x800000b26a0e722b */ /* 0x000fe2000000000e */
[----:B------:R-:W-:Y:S01]  /*f6e20*/  UMOV UR60, 0x3a23383f ;  /* 0x3a23383f003c7882 */ /* 0x000fe20000000000 */
[----:B------:R-:W-:-:S02]  /*f6e30*/  UMOV UR61, 0x3dafe2c6 ;  /* 0x3dafe2c6003d7882 */ /* 0x000fc40000000000 */
[----:B------:R-:W-:-:S04]  /*f6e40*/  DMUL R32, R32, UR60 ;  /* 0x0000003c20207c28 */ /* 0x000fc80008000000 */
[----:B------:R-:W-:Y:S01]  /*f6e50*/  DADD R14, R64, R14 ;  /* 0x00000000400e7229 */ /* 0x000fe2000000000e */
[----:B------:R0:W-:Y:S07]  /*f6e60*/  STL.64 [R1+0x78b0], R24 ;  /* 0x0078b01801007387 */ /* 0x0001ee0000100a00 */
[----:B------:R-:W-:Y:S02]  /*f6e70*/  DFMA R14, R106, -R32, R14 ;  /* 0x800000206a0e722b */ /* 0x000fe4000000000e */
[----:B0-----:R-:W-:-:S02]  /*f6e80*/  DMUL R24, R180, UR58 ;  /* 0x0000003ab4187c28 */ /* 0x001fc40008000000 */
[----:B------:R-:W-:-:S06]  /*f6e90*/  DFMA R242, R240, 2, R124 ;  /* 0x40000000f0f2782b */ /* 0x000fcc000000007c */
[----:B------:R-:W-:Y:S02]  /*f6ea0*/  DFMA R14, R106, -R24, R14 ;  /* 0x800000186a0e722b */ /* 0x000fe4000000000e */
[----:B------:R-:W4:Y:S01]  /*f6eb0*/  LDL.64 R24, [R1+0x79f8] ;  /* 0x0079f80001187983 */ /* 0x000f220000100a00 */
[----:B------:R-:W-:-:S08]  /*f6ec0*/  DADD R60, R102, R242 ;  /* 0x00000000663c7229 */ /* 0x000fd000000000f2 */
[----:B------:R-:W-:Y:S02]  /*f6ed0*/  DADD R70, R150, R60 ;  /* 0x0000000096467229 */ /* 0x000fe4000000003c */
[----:B--2---:R-:W-:-:S08]  /*f6ee0*/  DADD R20, R76, R20 ;  /* 0x000000004c147229 */ /* 0x004fd00000000014 */
[----:B---3--:R-:W-:Y:S01]  /*f6ef0*/  DMUL R60, R18, R20 ;  /* 0x00000014123c7228 */ /* 0x008fe20000000000 */
[----:B------:R-:W2:Y:S01]  /*f6f00*/  LDL.64 R18, [R1+0x9fa0] ;  /* 0x009fa00001127983 */ /* 0x000ea20000100a00 */
[----:B------:R-:W-:-:S03]  /*f6f10*/  DFMA R12, R106, R32, R12 ;  /* 0x000000206a0c722b */ /* 0x000fc6000000000c */
[----:B------:R0:W-:Y:S04]  /*f6f20*/  STL.64 [R1+0x7da0], R32 ;  /* 0x007da02001007387 */ /* 0x0001e80000100a00 */
[----:B0-----:R-:W3:Y:S01]  /*f6f30*/  LDL.64 R32, [R1+0xa9c8] ;  /* 0x00a9c80001207983 */ /* 0x001ee20000100a00 */
[----:B------:R-:W-:-:S07]  /*f6f40*/  DADD R12, -R236, R12 ;  /* 0x00000000ec0c7229 */ /* 0x000fce000000010c */
[----:B------:R0:W-:Y:S01]  /*f6f50*/  STL.64 [R1+0x8038], R12 ;  /* 0x0080380c01007387 */ /* 0x0001e20000100a00 */
[----:B----4-:R-:W-:Y:S02]  /*f6f60*/  DADD R24, R80, R24 ;  /* 0x0000000050187229 */ /* 0x010fe40000000018 */
[----:B------:R-:W-:Y:S02]  /*f6f70*/  DADD R80, R44, R36 ;  /* 0x000000002c507229 */ /* 0x000fe40000000024 */
[----:B------:R-:W-:Y:S02]  /*f6f80*/  DFMA R44, R78, R60, R70 ;  /* 0x0000003c4e2c722b */ /* 0x000fe40000000046 */
[----:B------:R-:W-:Y:S01]  /*f6f90*/  DADD R124, R240, R244 ;  /* 0x00000000f07c7229 */ /* 0x000fe200000000f4 */
[----:B------:R1:W-:Y:S01]  /*f6fa0*/  STL.64 [R1+0x7e98], R20 ;  /* 0x007e981401007387 */ /* 0x0003e20000100a00 */
[----:B0-----:R-:W-:-:S03]  /*f6fb0*/  DMUL R12, R10, R82 ;  /* 0x000000520a0c7228 */ /* 0x001fc60000000000 */
[----:B------:R0:W-:Y:S04]  /*f6fc0*/  STL.64 [R1+0x7748], R44 ;  /* 0x0077482c01007387 */ /* 0x0001e80000100a00 */
[----:B------:R-:W4:Y:S01]  /*f6fd0*/  LDL.64 R36, [R1+0xa640] ;  /* 0x00a6400001247983 */ /* 0x000f220000100a00 */
[----:B------:R-:W-:-:S03]  /*f6fe0*/  DMUL R12, R78, R12 ;  /* 0x0000000c4e0c7228 */ /* 0x000fc60000000000 */
[----:B-1----:R-:W4:Y:S01]  /*f6ff0*/  LDL.64 R20, [R1+0xa6f8] ;  /* 0x00a6f80001147983 */ /* 0x002f220000100a00 */
[----:B0-----:R-:W-:Y:S02]  /*f7000*/  DMUL R44, R78, R60 ;  /* 0x0000003c4e2c7228 */ /* 0x001fe40000000000 */
[----:B------:R-:W-:Y:S01]  /*f7010*/  DADD R76, R48, R30 ;  /* 0x00000000304c7229 */ /* 0x000fe2000000001e */
[----:B------:R0:W-:Y:S01]  /*f7020*/  STL.64 [R1+0x7ec8], R80 ;  /* 0x007ec85001007387 */ /* 0x0001e20000100a00 */
[----:B------:R-:W-:-:S03]  /*f7030*/  DADD R60, R12, R124 ;  /* 0x000000000c3c7229 */ /* 0x000fc6000000007c */
[----:B------:R-:W4:Y:S04]  /*f7040*/  LDL.64 R82, [R1+0xa6e8] ;  /* 0x00a6e80001527983 */ /* 0x000f280000100a00 */
[----:B------:R-:W-:Y:S01]  /*f7050*/  STL.64 [R1+0x7f18], R104 ;  /* 0x007f186801007387 */ /* 0x000fe20000100a00 */
[----:B------:R-:W-:-:S03]  /*f7060*/  DADD R48, R44, R60 ;  /* 0x000000002c307229 */ /* 0x000fc6000000003c */
[----:B------:R1:W-:Y:S04]  /*f7070*/  STL.64 [R1+0xae20], R24 ;  /* 0x00ae201801007387 */ /* 0x0003e80000100a00 */
[----:B------:R4:W-:Y:S01]  /*f7080*/  STL.128 [R1+0xacb0], R116 ;  /* 0x00acb07401007387 */ /* 0x0009e20000100c00 */
[----:B------:R-:W-:Y:S01]  /*f7090*/  DADD R124, R126, R118 ;  /* 0x000000007e7c7229 */ /* 0x000fe20000000076 */
[----:B------:R-:W-:Y:S01]  /*f70a0*/  UMOV UR58, 0x47ae147b ;  /* 0x47ae147b003a7882 */ /* 0x000fe20000000000 */
[----:B------:R-:W-:Y:S01]  /*f70b0*/  UMOV UR59, 0x3ff27ae1 ;  /* 0x3ff27ae1003b7882 */ /* 0x000fe20000000000 */
[----:B------:R-:W-:Y:S01]  /*f70c0*/  DFMA R42, R236, 2, R14 ;  /* 0x40000000ec2a782b */ /* 0x000fe2000000000e */
[----:B------:R4:W-:Y:S04]  /*f70d0*/  STL.64 [R1+0x7ee8], R76 ;  /* 0x007ee84c01007387 */ /* 0x0009e80000100a00 */
[----:B------:R-:W4:Y:S01]  /*f70e0*/  LDL.64 R10, [R1+0x4e8] ;  /* 0x0004e800010a7983 */ /* 0x000f220000100a00 */
[----:B--2---:R-:W-:-:S02]  /*f70f0*/  DMUL R60, R18, R80 ;  /* 0x00000050123c7228 */ /* 0x004fc40000000000 */
[----:B---3--:R-:W-:Y:S01]  /*f7100*/  DMUL R70, R32, R24 ;  /* 0x0000001820467228 */ /* 0x008fe20000000000 */
[----:B0-----:R-:W2:Y:S05]  /*f7110*/  LDL.64 R80, [R1+0xa908] ;  /* 0x00a9080001507983 */ /* 0x001eaa0000100a00 */
[C---:B------:R-:W-:Y:S01]  /*f7120*/  DMUL R136, R78.reuse, R60 ;  /* 0x0000003c4e887228 */ /* 0x040fe20000000000 */
[----:B-1----:R-:W3:Y:S01]  /*f7130*/  LDL.64 R24, [R1+0xa6d0] ;  /* 0x00a6d00001187983 */ /* 0x002ee20000100a00 */
[----:B------:R-:W-:-:S03]  /*f7140*/  DMUL R134, R78, R70 ;  /* 0x000000464e867228 */ /* 0x000fc60000000000 */
[----:B------:R-:W3:Y:S01]  /*f7150*/  LDL.64 R32, [R1+0xa780] ;  /* 0x00a7800001207983 */ /* 0x000ee20000100a00 */
[----:B------:R-:W-:Y:S02]  /*f7160*/  DMUL R60, R18, R76 ;  /* 0x0000004c123c7228 */ /* 0x000fe40000000000 */
[----:B----4-:R-:W-:Y:S02]  /*f7170*/  DMUL R36, R36, R38 ;  /* 0x0000002624247228 */ /* 0x010fe40000000000 */
[----:B------:R-:W-:Y:S01]  /*f7180*/  DMUL R20, R20, R220 ;  /* 0x000000dc14147228 */ /* 0x000fe20000000000 */
[----:B------:R-:W-:Y:S01]  /*f7190*/  STL.64 [R1+0x7ed8], R124 ;  /* 0x007ed87c01007387 */ /* 0x000fe20000100a00 */
[----:B------:R-:W-:Y:S02]  /*f71a0*/  DADD R48, R134, R48 ;  /* 0x0000000086307229 */ /* 0x000fe40000000030 */
[----:B------:R-:W-:Y:S01]  /*f71b0*/  DMUL R126, R78, R60 ;  /* 0x0000003c4e7e7228 */ /* 0x000fe20000000000 */
[----:B------:R-:W4:Y:S04]  /*f71c0*/  LDL.64 R118, [R1+0x9f38] ;  /* 0x009f380001767983 */ /* 0x000f280000100a00 */
[----:B------:R-:W4:Y:S01]  /*f71d0*/  LDL.64 R116, [R1+0x7f0] ;  /* 0x0007f00001747983 */ /* 0x000f220000100a00 */
[----:B------:R-:W-:-:S02]  /*f71e0*/  DADD R60, R136, R48 ;  /* 0x00000000883c7229 */ /* 0x000fc40000000030 */
[----:B------:R-:W-:Y:S01]  /*f71f0*/  DMUL R48, R18, R104 ;  /* 0x0000006812307228 */ /* 0x000fe20000000000 */
[----:B------:R-:W4:Y:S04]  /*f7200*/  LDL.64 R14, [R1+0x4d8] ;  /* 0x0004d800010e7983 */ /* 0x000f280000100a00 */
[----:B------:R-:W3:Y:S01]  /*f7210*/  LDL.64 R104, [R1+0xaae8] ;  /* 0x00aae80001687983 */ /* 0x000ee20000100a00 */
[----:B------:R-:W-:-:S03]  /*f7220*/  DADD R76, R126, R60 ;  /* 0x000000007e4c7229 */ /* 0x000fc6000000003c */
[----:B------:R0:W-:Y:S01]  /*f7230*/  STL.64 [R1+0x7b38], R20 ;  /* 0x007b381401007387 */ /* 0x0001e20000100a00 */
[----:B------:R-:W-:-:S03]  /*f7240*/  DMUL R70, R98, R180 ;  /* 0x000000b462467228 */ /* 0x000fc60000000000 */
[----:B------:R1:W-:Y:S04]  /*f7250*/  STL.64 [R1+0x7b48], R36 ;  /* 0x007b482401007387 */ /* 0x0003e80000100a00 */
[----:B------:R-:W-:Y:S04]  /*f7260*/  STL.64 [R1+0xaf68], R164 ;  /* 0x00af68a401007387 */ /* 0x000fe80000100a00 */
[----:B------:R-:W4:Y:S01]  /*f7270*/  LDL.64 R18, [R1+0x7c0] ;  /* 0x0007c00001127983 */ /* 0x000f220000100a00 */
[----:B--2---:R-:W-:Y:S02]  /*f7280*/  DMUL R60, R80, R86 ;  /* 0x00000056503c7228 */ /* 0x004fe40000000000 */
[----:B------:R-:W-:Y:S01]  /*f7290*/  DFMA R80, R88, R20, -R36 ;  /* 0x000000145850722b */ /* 0x000fe20000000824 */
[----:B0-----:R-:W2:Y:S01]  /*f72a0*/  LDL.64 R20, [R1+0xa4a8] ;  /* 0x00a4a80001147983 */ /* 0x001ea20000100a00 */
[----:B------:R-:W-:-:S03]  /*f72b0*/  DMUL R98, R82, R38 ;  /* 0x0000002652627228 */ /* 0x000fc60000000000 */
[----:B------:R-:W2:Y:S04]  /*f72c0*/  LDL.64 R82, [R1+0xa4c0] ;  /* 0x00a4c00001527983 */ /* 0x000ea80000100a00 */
[----:B-1----:R-:W2:Y:S01]  /*f72d0*/  LDL.64 R36, [R1+0xa8d0] ;  /* 0x00a8d00001247983 */ /* 0x002ea20000100a00 */
[----:B------:R-:W-:-:S08]  /*f72e0*/  DMUL R70, R100, R70 ;  /* 0x0000004664467228 */ /* 0x000fd00000000000 */
[----:B------:R-:W-:Y:S02]  /*f72f0*/  DADD R240, R70, R216 ;  /* 0x0000000046f07229 */ /* 0x000fe400000000d8 */
[----:B---3--:R-:W-:Y:S02]  /*f7300*/  DMUL R124, R104, R124 ;  /* 0x0000007c687c7228 */ /* 0x008fe40000000000 */
[----:B------:R-:W-:Y:S01]  /*f7310*/  DMUL R30, R32, R38 ;  /* 0x00000026201e7228 */ /* 0x000fe20000000000 */
[----:B----4-:R-:W-:Y:S01]  /*f7320*/  STL.64 [R1+0x7738], R116 ;  /* 0x0077387401007387 */ /* 0x010fe20000100a00 */
[----:B------:R-:W-:-:S03]  /*f7330*/  DMUL R104, R24, R220 ;  /* 0x000000dc18687228 */ /* 0x000fc60000000000 */
[----:B------:R-:W3:Y:S01]  /*f7340*/  LDL.64 R24, [R1+0xa6b0] ;  /* 0x00a6b00001187983 */ /* 0x000ee20000100a00 */
[----:B------:R-:W-:-:S03]  /*f7350*/  DMUL R48, R78, R48 ;  /* 0x000000304e307228 */ /* 0x000fc60000000000 */
[----:B------:R-:W4:Y:S01]  /*f7360*/  LDL.64 R32, [R1+0x9fc8] ;  /* 0x009fc80001207983 */ /* 0x000f220000100a00 */
[----:B------:R-:W-:Y:S02]  /*f7370*/  DMUL R60, R188, R60 ;  /* 0x0000003cbc3c7228 */ /* 0x000fe40000000000 */
[----:B------:R-:W-:Y:S01]  /*f7380*/  DMUL R98, R40, R98 ;  /* 0x0000006228627228 */ /* 0x000fe20000000000 */
[----:B------:R-:W-:Y:S01]  /*f7390*/  UMOV UR60, 0x1eb851ec ;  /* 0x1eb851ec003c7882 */ /* 0x000fe20000000000 */
[----:B------:R-:W-:Y:S01]  /*f73a0*/  UMOV UR61, 0x3fb1eb85 ;  /* 0x3fb1eb85003d7882 */ /* 0x000fe20000000000 */
[----:B------:R-:W4:Y:S01]  /*f73b0*/  LDL.64 R216, [R1+0x5e8] ;  /* 0x0005e80001d87983 */ /* 0x000f220000100a00 */
[----:B--2---:R-:W-:-:S03]  /*f73c0*/  DFMA R240, -R20, R234, R240 ;  /* 0x000000ea14f0722b */ /* 0x004fc600000001f0 */
[----:B------:R-:W2:Y:S01]  /*f73d0*/  LDL.64 R20, [R1+0xaad8] ;  /* 0x00aad80001147983 */ /* 0x000ea20000100a00 */
[----:B------:R-:W-:Y:S02]  /*f73e0*/  DADD R76, R48, R76 ;  /* 0x00000000304c7229 */ /* 0x000fe4000000004c */
[----:B------:R-:W-:Y:S01]  /*f73f0*/  DFMA R80, R168, -R30, R80 ;  /* 0x8000001ea850722b */ /* 0x000fe20000000050 */
[----:B------:R0:W-:Y:S05]  /*f7400*/  STL.64 [R1+0x7a98], R30 ;  /* 0x007a981e01007387 */ /* 0x0001ea0000100a00 */
[----:B------:R-:W-:Y:S01]  /*f7410*/  DFMA R76, R78, R124, R76 ;  /* 0x0000007c4e4c722b */ /* 0x000fe2000000004c */
[----:B0-----:R-:W4:Y:S07]  /*f7420*/  LDL.64 R30, [R1+0x9fc0] ;  /* 0x009fc000011e7983 */ /* 0x001f2e0000100a00 */
[----:B------:R-:W-:-:S02]  /*f7430*/  DFMA R76, -R82, R188, R76 ;  /* 0x000000bc524c722b */ /* 0x000fc4000000014c */
[----:B------:R-:W-:Y:S01]  /*f7440*/  DMUL R242, R36, R120 ;  /* 0x0000007824f27228 */ /* 0x000fe20000000000 */
[----:B------:R0:W-:Y:S01]  /*f7450*/  STL.64 [R1+0x7898], R104 ;  /* 0x0078986801007387 */ /* 0x0001e20000100a00 */
[----:B------:R-:W-:Y:S02]  /*f7460*/  DFMA R236, R106, -R72, R80 ;  /* 0x800000486aec722b */ /* 0x000fe40000000050 */
[----:B------:R-:W-:Y:S01]  /*f7470*/  DFMA R240, R60, 2, R240 ;  /* 0x400000003cf0782b */ /* 0x000fe200000000f0 */
[----:B------:R-:W4:Y:S03]  /*f7480*/  LDL.LU.64 R72, [R1+0xafb0] ;  /* 0x00afb00001487983 */ /* 0x000f260000300a00 */
[----:B------:R-:W-:Y:S01]  /*f7490*/  DFMA R244, R242, UR58, R76 ;  /* 0x0000003af2f47c2b */ /* 0x000fe2000800004c */
[----:B------:R-:W4:Y:S01]  /*f74a0*/  LDL.64 R82, [R1+0x660] ;  /* 0x0006600001527983 */ /* 0x000f220000100a00 */
[----:B------:R-:W-:-:S03]  /*f74b0*/  DFMA R80, R52, R104, -R132 ;  /* 0x000000683450722b */ /* 0x000fc60000000884 */
[----:B------:R-:W4:Y:S01]  /*f74c0*/  LDL.64 R132, [R1+0xa968] ;  /* 0x00a9680001847983 */ /* 0x000f220000100a00 */
[----:B---3--:R-:W-:-:S03]  /*f74d0*/  DMUL R76, R24, R114 ;  /* 0x00000072184c7228 */ /* 0x008fc60000000000 */
[----:B------:R-:W3:Y:S01]  /*f74e0*/  LDL.64 R24, [R1+0xa848] ;  /* 0x00a8480001187983 */ /* 0x000ee20000100a00 */
[----:B------:R-:W-:Y:S02]  /*f74f0*/  DADD R244, -R60, R244 ;  /* 0x000000003cf47229 */ /* 0x000fe400000001f4 */
[-C--:B--2---:R-:W-:Y:S01]  /*f7500*/  DMUL R246, R20, R38.reuse ;  /* 0x0000002614f67228 */ /* 0x084fe20000000000 */
[----:B------:R-:W2:Y:S01]  /*f7510*/  LDL.64 R20, [R1+0x7960] ;  /* 0x0079600001147983 */ /* 0x000ea20000100a00 */
[----:B----4-:R-:W-:-:S04]  /*f7520*/  DFMA R236, -R32, R38, R236 ;  /* 0x0000002620ec722b */ /* 0x010fc800000001ec */
[----:B------:R-:W-:Y:S02]  /*f7530*/  DFMA R244, R40, R76, R244 ;  /* 0x0000004c28f4722b */ /* 0x000fe400000000f4 */
[----:B------:R-:W-:Y:S02]  /*f7540*/  DFMA R80, -R118, R114, R80 ;  /* 0x000000727650722b */ /* 0x000fe40000000150 */
[----:B------:R-:W-:-:S04]  /*f7550*/  DFMA R236, -R30, R38, R236 ;  /* 0x000000261eec722b */ /* 0x000fc800000001ec */
[----:B------:R-:W-:Y:S01]  /*f7560*/  DFMA R30, R188, -R246, R244 ;  /* 0x800000f6bc1e722b */ /* 0x000fe200000000f4 */
[----:B------:R-:W-:Y:S01]  /*f7570*/  UMOV UR58, 0x7fdfbfd ;  /* 0x07fdfbfd003a7882 */ /* 0x000fe20000000000 */
[----:B------:R-:W-:Y:S01]  /*f7580*/  DFMA R80, R40, -R76, R80 ;  /* 0x8000004c2850722b */ /* 0x000fe20000000050 */
[----:B------:R-:W-:Y:S01]  /*f7590*/  UMOV UR59, 0x3d87bfdc ;  /* 0x3d87bfdc003b7882 */ /* 0x000fe20000000000 */
[C---:B------:R-:W-:Y:S01]  /*f75a0*/  DADD R240, R98.reuse, R240 ;  /* 0x0000000062f07229 */ /* 0x040fe200000000f0 */
[----:B------:R-:W4:Y:S01]  /*f75b0*/  LDL.64 R38, [R1+0x7b00] ;  /* 0x007b000001267983 */ /* 0x000f220000100a00 */
[----:B------:R-:W-:-:S03]  /*f75c0*/  DADD R236, -R98, R236 ;  /* 0x0000000062ec7229 */ /* 0x000fc600000001ec */
[----:B------:R1:W-:Y:S01]  /*f75d0*/  STL.64 [R1+0x7808], R30 ;  /* 0x0078081e01007387 */ /* 0x0003e20000100a00 */
[----:B------:R-:W-:-:S04]  /*f75e0*/  DFMA R120, R188, R246, R80 ;  /* 0x000000f6bc78722b */ /* 0x000fc80000000050 */
[----:B0-----:R-:W-:Y:S02]  /*f75f0*/  DFMA R104, R188, -R246, R236 ;  /* 0x800000f6bc68722b */ /* 0x001fe400000000ec */
[----:B------:R-:W-:Y:S01]  /*f7600*/  DMUL R236, R84, UR58 ;  /* 0x0000003a54ec7c28 */ /* 0x000fe20008000000 */
[----:B-1----:R-:W4:Y:S01]  /*f7610*/  LDL.64 R30, [R1+0xa838] ;  /* 0x00a83800011e7983 */ /* 0x002f220000100a00 */
[----:B---3--:R-:W-:-:S06]  /*f7620*/  DMUL R80, R24, R168 ;  /* 0x000000a818507228 */ /* 0x008fcc0000000000 */
[----:B------:R-:W-:Y:S01]  /*f7630*/  DMUL R116, R84, R236 ;  /* 0x000000ec54747228 */ /* 0x000fe20000000000 */
[----:B------:R-:W3:Y:S01]  /*f7640*/  LDL.64 R24, [R1+0xa770] ;  /* 0x00a7700001187983 */ /* 0x000ee20000100a00 */
[----:B------:R-:W-:Y:S02]  /*f7650*/  DMUL R236, R132, R84 ;  /* 0x0000005484ec7228 */ /* 0x000fe40000000000 */
[----:B------:R-:W-:Y:S02]  /*f7660*/  DMUL R80, R84, R80 ;  /* 0x0000005054507228 */ /* 0x000fe40000000000 */
[----:B------:R-:W-:-:S04]  /*f7670*/  DFMA R40, R188, R246, R240 ;  /* 0x000000f6bc28722b */ /* 0x000fc800000000f0 */
[----:B------:R-:W-:Y:S01]  /*f7680*/  DMUL R246, R84, R236 ;  /* 0x000000ec54f67228 */ /* 0x000fe20000000000 */
[----:B------:R-:W-:Y:S01]  /*f7690*/  UMOV UR58, 0xe26a48f5 ;  /* 0xe26a48f5003a7882 */ /* 0x000fe20000000000 */
[----:B------:R-:W-:Y:S01]  /*f76a0*/  DADD R132, R116, R116 ;  /* 0x0000000074847229 */ /* 0x000fe20000000074 */
[----:B------:R-:W-:Y:S01]  /*f76b0*/  UMOV UR59, 0x3d7b590c ;  /* 0x3d7b590c003b7882 */ /* 0x000fe20000000000 */
[----:B------:R-:W-:Y:S01]  /*f76c0*/  DFMA R208, R80, 2, R208 ;  /* 0x4000000050d0782b */ /* 0x000fe200000000d0 */
[----:B------:R-:W3:Y:S03]  /*f76d0*/  LDL.64 R240, [R1+0xaaa0] ;  /* 0x00aaa00001f07983 */ /* 0x000ee60000100a00 */
[----:B------:R-:W-:-:S04]  /*f76e0*/  DADD R116, R246, R246 ;  /* 0x00000000f6747229 */ /* 0x000fc800000000f6 */
[----:B------:R-:W-:-:S03]  /*f76f0*/  DADD R208, R208, R132 ;  /* 0x00000000d0d07229 */ /* 0x000fc60000000084 */
[----:B------:R0:W-:Y:S05]  /*f7700*/  STL.64 [R1+0x77a8], R116 ;  /* 0x0077a87401007387 */ /* 0x0001ea0000100a00 */
[----:B------:R-:W-:Y:S02]  /*f7710*/  DADD R208, R208, R116 ;  /* 0x00000000d0d07229 */ /* 0x000fe40000000074 */
[----:B0-----:R-:W-:Y:S01]  /*f7720*/  DMUL R116, R96, UR58 ;  /* 0x0000003a60747c28 */ /* 0x001fe20008000000 */
[----:B------:R-:W3:Y:S01]  /*f7730*/  LDL.LU.64 R96, [R1+0xafa8] ;  /* 0x00afa80001607983 */ /* 0x000ee20000300a00 */
[----:B--2---:R-:W-:-:S03]  /*f7740*/  DADD R234, R212, R20 ;  /* 0x00000000d4ea7229 */ /* 0x004fc60000000014 */
[----:B------:R-:W2:Y:S05]  /*f7750*/  LDL.64 R20, [R1+0xa7a0] ;  /* 0x00a7a00001147983 */ /* 0x000eaa0000100a00 */
[----:B----4-:R-:W-:Y:S01]  /*f7760*/  DMUL R244, R30, R234 ;  /* 0x000000ea1ef47228 */ /* 0x010fe20000000000 */
[----:B------:R0:W-:Y:S04]  /*f7770*/  STL.64 [R1+0x7810], R40 ;  /* 0x0078102801007387 */ /* 0x0001e80000100a00 */
[----:B------:R-:W4:Y:S03]  /*f7780*/  LDL.64 R30, [R1+0x9ff0] ;  /* 0x009ff000011e7983 */ /* 0x000f260000100a00 */
[----:B------:R-:W-:Y:S01]  /*f7790*/  DFMA R212, R168, R244, R208 ;  /* 0x000000f4a8d4722b */ /* 0x000fe200000000d0 */
[----:B------:R-:W4:Y:S04]  /*f77a0*/  LDL.64 R168, [R1+0xa690] ;  /* 0x00a6900001a87983 */ /* 0x000f280000100a00 */
[----:B0-----:R-:W4:Y:S03]  /*f77b0*/  LDL.64 R40, [R1+0x7b08] ;  /* 0x007b080001287983 */ /* 0x001f260000100a00 */
[----:B------:R-:W-:-:S02]  /*f77c0*/  DFMA R236, R84, R116, R212 ;  /* 0x0000007454ec722b */ /* 0x000fc400000000d4 */
[----:B------:R-:W-:Y:S02]  /*f77d0*/  DFMA R212, R72, 2, R184 ;  /* 0x4000000048d4782b */ /* 0x000fe400000000b8 */
[----:B---3--:R-:W-:Y:S01]  /*f77e0*/  DMUL R208, R24, R84 ;  /* 0x0000005418d07228 */ /* 0x008fe20000000000 */
[----:B------:R-:W3:Y:S05]  /*f77f0*/  LDL.64 R24, [R1+0xa7b0] ;  /* 0x00a7b00001187983 */ /* 0x000eea0000100a00 */
[----:B------:R-:W-:Y:S02]  /*f7800*/  DFMA R212, R26, R210, R212 ;  /* 0x000000d21ad4722b */ /* 0x000fe400000000d4 */
[----:B------:R-:W-:-:S02]  /*f7810*/  DMUL R208, R220, R208 ;  /* 0x000000d0dcd07228 */ /* 0x000fc40000000000 */
[----:B--2---:R-:W-:Y:S01]  /*f7820*/  DMUL R210, R20, R84 ;  /* 0x0000005414d27228 */ /* 0x004fe20000000000 */
[----:B------:R-:W2:Y:S07]  /*f7830*/  LDL.64 R20, [R1+0x9f48] ;  /* 0x009f480001147983 */ /* 0x000eae0000100a00 */
[----:B------:R-:W-:Y:S02]  /*f7840*/  DMUL R210, R220, R210 ;  /* 0x000000d2dcd27228 */ /* 0x000fe40000000000 */
[----:B------:R-:W-:Y:S01]  /*f7850*/  DADD R220, R22, R96 ;  /* 0x0000000016dc7229 */ /* 0x000fe20000000060 */
[----:B------:R-:W4:Y:S01]  /*f7860*/  LDL.64 R96, [R1+0xa740] ;  /* 0x00a7400001607983 */ /* 0x000f220000100a00 */
[----:B------:R-:W-:-:S08]  /*f7870*/  DADD R236, R208, R236 ;  /* 0x00000000d0ec7229 */ /* 0x000fd000000000ec */
[----:B------:R-:W-:Y:S02]  /*f7880*/  DFMA R236, R64, 2, R236 ;  /* 0x4000000040ec782b */ /* 0x000fe400000000ec */
[----:B------:R-:W-:-:S06]  /*f7890*/  DFMA R22, R88, R38, R212 ;  /* 0x000000265816722b */ /* 0x000fcc00000000d4 */
[----:B------:R-:W-:Y:S01]  /*f78a0*/  DFMA R236, R210, 2, R236 ;  /* 0x40000000d2ec782b */ /* 0x000fe200000000ec */
[----:B------:R0:W-:Y:S01]  /*f78b0*/  STL.64 [R1+0x7f28], R234 ;  /* 0x007f28ea01007387 */ /* 0x0001e20000100a00 */
[----:B----4-:R-:W-:Y:S02]  /*f78c0*/  DMUL R212, R96, R100 ;  /* 0x0000006460d47228 */ /* 0x010fe40000000000 */
[----:B------:R-:W-:-:S06]  /*f78d0*/  DFMA R96, R88, R40, R22 ;  /* 0x000000285860722b */ /* 0x000fcc0000000016 */
[----:B------:R-:W-:Y:S02]  /*f78e0*/  DFMA R22, R212, 2, R236 ;  /* 0x40000000d416782b */ /* 0x000fe400000000ec */
[----:B------:R-:W-:Y:S02]  /*f78f0*/  DMUL R236, R240, R220 ;  /* 0x000000dcf0ec7228 */ /* 0x000fe40000000000 */
[----:B------:R-:W-:Y:S02]  /*f7900*/  DFMA R96, R26, R92, R96 ;  /* 0x0000005c1a60722b */ /* 0x000fe40000000060 */
[----:B------:R-:W-:Y:S02]  /*f7910*/  DMUL R240, R168, R88 ;  /* 0x00000058a8f07228 */ /* 0x000fe40000000000 */
[----:B---3--:R-:W-:Y:S02]  /*f7920*/  DMUL R168, R86, R24 ;  /* 0x0000001856a87228 */ /* 0x008fe40000000000 */
[----:B------:R-:W-:Y:S01]  /*f7930*/  DFMA R22, R236, 2, R22 ;  /* 0x40000000ec16782b */ /* 0x000fe20000000016 */
[----:B------:R-:W3:Y:S01]  /*f7940*/  LDL.64 R24, [R1+0x7a40] ;  /* 0x007a400001187983 */ /* 0x000ee20000100a00 */
[----:B------:R-:W-:-:S06]  /*f7950*/  DFMA R250, R88, R250, R96 ;  /* 0x000000fa58fa722b */ /* 0x000fcc0000000060 */
[----:B------:R-:W-:Y:S02]  /*f7960*/  DFMA R96, R118, R114, R22 ;  /* 0x000000727660722b */ /* 0x000fe40000000016 */
[----:B------:R-:W-:Y:S01]  /*f7970*/  DFMA R22, R100, R240, -R168 ;  /* 0x000000f06416722b */ /* 0x000fe200000008a8 */
[----:B------:R-:W-:Y:S01]  /*f7980*/  IMAD.MOV.U32 R36, RZ, RZ, R90 ;  /* 0x000000ffff247224 */ /* 0x000fe200078e005a */
[----:B------:R-:W-:Y:S01]  /*f7990*/  DFMA R250, R212, 2, R250 ;  /* 0x40000000d4fa782b */ /* 0x000fe200000000fa */
[----:B------:R-:W-:Y:S01]  /*f79a0*/  MOV R37, R91 ;  /* 0x0000005b00257202 */ /* 0x000fe20000000f00 */
[----:B------:R1:W-:Y:S04]  /*f79b0*/  STL.64 [R1+0x7ea8], R86 ;  /* 0x007ea85601007387 */ /* 0x0003e80000100a00 */
[----:B------:R-:W-:Y:S01]  /*f79c0*/  DFMA R22, -R30, R86, R22 ;  /* 0x000000561e16722b */ /* 0x000fe20000000116 */
[----:B------:R-:W4:Y:S01]  /*f79d0*/  LDL.64 R90, [R1+0x6e0] ;  /* 0x0006e000015a7983 */ /* 0x000f220000100a00 */
[----:B--2---:R-:W-:-:S02]  /*f79e0*/  DFMA R96, R20, R234, R96 ;  /* 0x000000ea1460722b */ /* 0x004fc40000000060 */
[C---:B------:R-:W-:Y:S01]  /*f79f0*/  DADD R250, R60.reuse, R250 ;  /* 0x000000003cfa7229 */ /* 0x040fe200000000fa */
[----:B0-----:R-:W2:Y:S03]  /*f7a00*/  LDL.LU.64 R234, [R1+0xaf80] ;  /* 0x00af800001ea7983 */ /* 0x001ea60000300a00 */
[C---:B------:R-:W-:Y:S01]  /*f7a10*/  DADD R22, -R60.reuse, R22 ;  /* 0x000000003c167229 */ /* 0x040fe20000000116 */
[----:B------:R-:W4:Y:S04]  /*f7a20*/  LDL.64 R30, [R1+0x7a80] ;  /* 0x007a8000011e7983 */ /* 0x000f280000100a00 */
[----:B-1----:R-:W4:Y:S04]  /*f7a30*/  LDL.LU.64 R86, [R1+0xaf88] ;  /* 0x00af880001567983 */ /* 0x002f280000300a00 */
[----:B------:R0:W-:Y:S01]  /*f7a40*/  STL.64 [R1+0x80e0], R22 ;  /* 0x0080e01601007387 */ /* 0x0001e20000100a00 */
[----:B------:R-:W-:-:S03]  /*f7a50*/  DADD R96, R60, R96 ;  /* 0x000000003c607229 */ /* 0x000fc60000000060 */
[----:B------:R-:W3:Y:S01]  /*f7a60*/  LDL.64 R60, [R1+0x7a48] ;  /* 0x007a4800013c7983 */ /* 0x000ee20000100a00 */
[----:B------:R-:W-:Y:S01]  /*f7a70*/  UMOV UR58, 0xe361ce4c ;  /* 0xe361ce4c003a7882 */ /* 0x000fe20000000000 */
[----:B------:R-:W-:Y:S02]  /*f7a80*/  UMOV UR59, 0x3df49da7 ;  /* 0x3df49da7003b7882 */ /* 0x000fe40000000000 */
[----:B------:R1:W-:Y:S04]  /*f7a90*/  STL.64 [R1+0xaee8], R162 ;  /* 0x00aee8a201007387 */ /* 0x0003e80000100a00 */
[----:B0-----:R-:W2:Y:S04]  /*f7aa0*/  LDL.64 R22, [R1+0x7a28] ;  /* 0x007a280001167983 */ /* 0x001ea80000100a00 */
[----:B------:R0:W-:Y:S04]  /*f7ab0*/  STL.64 [R1+0x7af0], R250 ;  /* 0x007af0fa01007387 */ /* 0x0001e80000100a00 */
[----:B------:R0:W-:Y:S04]  /*f7ac0*/  STL.64 [R1+0x7a88], R96 ;  /* 0x007a886001007387 */ /* 0x0001e80000100a00 */
[----:B-1----:R-:W4:Y:S04]  /*f7ad0*/  LDL.64 R162, [R1+0x7b60] ;  /* 0x007b600001a27983 */ /* 0x002f280000100a00 */
[----:B0-----:R-:W4:Y:S04]  /*f7ae0*/  LDL.64 R250, [R1+0xa578] ;  /* 0x00a5780001fa7983 */ /* 0x001f280000100a00 */
[----:B------:R-:W4:Y:S04]  /*f7af0*/  LDL.64 R96, [R1+0xa560] ;  /* 0x00a5600001607983 */ /* 0x000f280000100a00 */
[----:B------:R0:W-:Y:S04]  /*f7b00*/  STL.64 [R1+0xaf00], R62 ;  /* 0x00af003e01007387 */ /* 0x0001e80000100a00 */
[----:B------:R1:W-:Y:S04]  /*f7b10*/  STL.64 [R1+0xaf40], R146 ;  /* 0x00af409201007387 */ /* 0x0003e80000100a00 */
[----:B------:R-:W4:Y:S04]  /*f7b20*/  LDL.LU.64 R114, [R1+0xaf98] ;  /* 0x00af980001727983 */ /* 0x000f280000300a00 */
[----:B0-----:R-:W4:Y:S04]  /*f7b30*/  LDL.LU.64 R62, [R1+0x7748] ;  /* 0x00774800013e7983 */ /* 0x001f280000300a00 */
[----:B-1----:R-:W4:Y:S01]  /*f7b40*/  LDL.64 R146, [R1+0x80d8] ;  /* 0x0080d80001927983 */ /* 0x002f220000100a00 */
[----:B---3--:R-:W-:-:S02]  /*f7b50*/  DADD R60, R46, R60 ;  /* 0x000000002e3c7229 */ /* 0x008fc4000000003c */
[----:B--2---:R-:W-:Y:S01]  /*f7b60*/  DADD R22, R238, R22 ;  /* 0x00000000ee167229 */ /* 0x004fe20000000016 */
[----:B------:R-:W2:Y:S01]  /*f7b70*/  LDL.64 R238, [R1+0xa820] ;  /* 0x00a8200001ee7983 */ /* 0x000ea20000100a00 */
[----:B------:R-:W-:Y:S02]  /*f7b80*/  DADD R46, R14, R24 ;  /* 0x000000000e2e7229 */ /* 0x000fe40000000018 */
[----:B------:R-:W-:Y:S01]  /*f7b90*/  DADD R24, R248, R234 ;  /* 0x00000000f8187229 */ /* 0x000fe200000000ea */
[----:B------:R-:W3:Y:S03]  /*f7ba0*/  LDL.64 R234, [R1+0xa830] ;  /* 0x00a8300001ea7983 */ /* 0x000ee60000100a00 */
[----:B----4-:R-:W-:Y:S02]  /*f7bb0*/  DMUL R250, R250, R22 ;  /* 0x00000016fafa7228 */ /* 0x010fe40000000000 */
[----:B------:R-:W-:-:S02]  /*f7bc0*/  DMUL R248, R96, R46 ;  /* 0x0000002e60f87228 */ /* 0x000fc40000000000 */
[----:B--2---:R-:W-:-:S06]  /*f7bd0*/  DMUL R14, R238, R60 ;  /* 0x0000003cee0e7228 */ /* 0x004fcc0000000000 */
[----:B------:R-:W-:Y:S02]  /*f7be0*/  DADD R238, R250, R248 ;  /* 0x00000000faee7229 */ /* 0x000fe400000000f8 */
[----:B---3--:R-:W-:Y:S02]  /*f7bf0*/  DMUL R234, R234, R60 ;  /* 0x0000003ceaea7228 */ /* 0x008fe40000000000 */
[----:B------:R-:W-:Y:S02]  /*f7c00*/  DMUL R96, R8, R14 ;  /* 0x0000000e08607228 */ /* 0x000fe40000000000 */
[----:B------:R-:W-:Y:S01]  /*f7c10*/  DADD R14, R10, R30 ;  /* 0x000000000a0e7229 */ /* 0x000fe2000000001e */
[----:B------:R-:W2:Y:S05]  /*f7c20*/  LDL.LU.64 R10, [R1+0xaf78] ;  /* 0x00af7800010a7983 */ /* 0x000eaa0000300a00 */
[----:B------:R-:W-:Y:S01]  /*f7c30*/  DADD R238, R96, R238 ;  /* 0x0000000060ee7229 */ /* 0x000fe200000000ee */
[----:B------:R-:W3:Y:S01]  /*f7c40*/  LDL.64 R30, [R1+0x618] ;  /* 0x00061800011e7983 */ /* 0x000ee20000100a00 */
[----:B------:R-:W-:-:S02]  /*f7c50*/  DFMA R234, -R8, R234, -R96 ;  /* 0x000000ea08ea722b */ /* 0x000fc40000000960 */
[----:B------:R-:W-:-:S08]  /*f7c60*/  DMUL R96, R2, R14 ;  /* 0x0000000e02607228 */ /* 0x000fd00000000000 */
[----:B------:R-:W-:-:S10]  /*f7c70*/  DMUL R2, R78, R96 ;  /* 0x000000604e027228 */ /* 0x000fd40000000000 */
[----:B------:R-:W-:Y:S02]  /*f7c80*/  IMAD.MOV.U32 R164, RZ, RZ, R2 ;  /* 0x000000ffffa47224 */ /* 0x000fe400078e0002 */
[----:B------:R-:W-:Y:S02]  /*f7c90*/  IMAD.MOV.U32 R165, RZ, RZ, R3 ;  /* 0x000000ffffa57224 */ /* 0x000fe400078e0003 */
[----:B------:R-:W4:Y:S01]  /*f7ca0*/  LDL.64 R2, [R1+0x9f10] ;  /* 0x009f100001027983 */ /* 0x000f220000100a00 */
[----:B------:R-:W-:-:S03]  /*f7cb0*/  DFMA R96, R202, UR60, R50 ;  /* 0x0000003cca607c2b */ /* 0x000fc60008000032 */
[----:B------:R0:W-:Y:S04]  /*f7cc0*/  STL.64 [R1+0x118], R24 ;  /* 0x0001181801007387 */ /* 0x0001e80000100a00 */
[----:B------:R-:W-:Y:S01]  /*f7cd0*/  STL.64 [R1+0xadb0], R86 ;  /* 0x00adb05601007387 */ /* 0x000fe20000100a00 */
[----:B------:R-:W-:-:S03]  /*f7ce0*/  DADD R96, -R200, R96 ;  /* 0x00000000c8607229 */ /* 0x000fc60000000160 */
[----:B------:R1:W-:Y:S01]  /*f7cf0*/  STL.64 [R1+0x78], R22 ;  /* 0x0000781601007387 */ /* 0x0003e20000100a00 */
[----:B0-----:R-:W-:-:S03]  /*f7d00*/  DMUL R24, R22, UR56 ;  /* 0x0000003816187c28 */ /* 0x001fc60008000000 */
[----:B------:R-:W3:Y:S01]  /*f7d10*/  LDL.LU.64 R50, [R1+0xaf70] ;  /* 0x00af700001327983 */ /* 0x000ee20000300a00 */
[----:B-1----:R-:W-:Y:S02]  /*f7d20*/  DADD R22, -R206, R96 ;  /* 0x00000000ce167229 */ /* 0x002fe40000000160 */
[----:B------:R-:W-:Y:S01]  /*f7d30*/  DMUL R96, R46, UR54 ;  /* 0x000000362e607c28 */ /* 0x000fe20008000000 */
[----:B------:R0:W-:Y:S01]  /*f7d40*/  STL.64 [R1+0x80], R46 ;  /* 0x0000802e01007387 */ /* 0x0001e20000100a00 */
[----:B------:R-:W-:Y:S01]  /*f7d50*/  DFMA R24, -R8, R24, -R250 ;  /* 0x000000180818722b */ /* 0x000fe200000009fa */
[----:B------:R-:W-:Y:S01]  /*f7d60*/  MOV R250, R36 ;  /* 0x0000002400fa7202 */ /* 0x000fe20000000f00 */
[----:B------:R-:W-:-:S04]  /*f7d70*/  IMAD.MOV.U32 R251, RZ, RZ, R37 ;  /* 0x000000fffffb7224 */ /* 0x000fc800078e0025 */
[----:B------:R-:W-:Y:S02]  /*f7d80*/  DFMA R36, -R8, R96, -R248 ;  /* 0x000000600824722b */ /* 0x000fe400000009f8 */
[----:B------:R-:W3:Y:S01]  /*f7d90*/  LDL.LU.64 R96, [R1+0x77c8] ;  /* 0x0077c80001607983 */ /* 0x000ee20000300a00 */
[----:B0-----:R-:W-:Y:S01]  /*f7da0*/  DADD R46, -R192, R22 ;  /* 0x00000000c02e7229 */ /* 0x001fe20000000116 */
[----:B------:R-:W-:Y:S01]  /*f7db0*/  IMAD.MOV.U32 R248, RZ, RZ, R26 ;  /* 0x000000fffff87224 */ /* 0x000fe200078e001a */
[----:B------:R-:W-:Y:S01]  /*f7dc0*/  MOV R249, R27 ;  /* 0x0000001b00f97202 */ /* 0x000fe20000000f00 */
[----:B--2---:R-:W-:Y:S01]  /*f7dd0*/  DADD R26, R18, R10 ;  /* 0x00000000121a7229 */ /* 0x004fe2000000000a */
[----:B------:R0:W-:Y:S01]  /*f7de0*/  STL.64 [R1+0xad60], R10 ;  /* 0x00ad600a01007387 */ /* 0x0001e20000100a00 */
[----:B----4-:R-:W-:-:S03]  /*f7df0*/  DFMA R22, R2, R60, R238 ;  /* 0x0000003c0216722b */ /* 0x010fc600000000ee */
[----:B0-----:R-:W2:Y:S04]  /*f7e00*/  LDL.64 R10, [R1+0x7890] ;  /* 0x00789000010a7983 */ /* 0x001ea80000100a00 */
[----:B------:R-:W4:Y:S04]  /*f7e10*/  LDL.64 R238, [R1+0x7ae8] ;  /* 0x007ae80001ee7983 */ /* 0x000f280000100a00 */
[----:B------:R0:W-:Y:S01]  /*f7e20*/  STL.64 [R1+0x7a50], R36 ;  /* 0x007a502401007387 */ /* 0x0001e20000100a00 */
[----:B------:R-:W-:-:S03]  /*f7e30*/  DADD R46, -R194, R46 ;  /* 0x00000000c22e7229 */ /* 0x000fc6000000012e */
[----:B------:R-:W-:Y:S04]  /*f7e40*/  STL.64 [R1+0x88], R60 ;  /* 0x0000883c01007387 */ /* 0x000fe80000100a00 */
[----:B---3--:R1:W-:Y:S01]  /*f7e50*/  STL.64 [R1+0x7710], R30 ;  /* 0x0077101e01007387 */ /* 0x0083e20000100a00 */
[----:B0-----:R-:W-:Y:S02]  /*f7e60*/  DFMA R36, -R2, R60, R234 ;  /* 0x0000003c0224722b */ /* 0x001fe400000001ea */
[----:B------:R-:W-:-:S05]  /*f7e70*/  DADD R96, R86, R96 ;  /* 0x0000000056607229 */ /* 0x000fca0000000060 */
[----:B------:R0:W-:Y:S01]  /*f7e80*/  STL.64 [R1+0x7a58], R36 ;  /* 0x007a582401007387 */ /* 0x0001e20000100a00 */
[----:B-1----:R-:W-:-:S03]  /*f7e90*/  DMUL R30, R14, -UR58 ;  /* 0x8000003a0e1e7c28 */ /* 0x002fc60008000000 */
[----:B------:R-:W-:Y:S04]  /*f7ea0*/  STL.64 [R1+0x3c0], R8 ;  /* 0x0003c00801007387 */ /* 0x000fe80000100a00 */
[----:B------:R-:W3:Y:S01]  /*f7eb0*/  LDL.64 R18, [R1+0xa000] ;  /* 0x00a0000001127983 */ /* 0x000ee20000100a00 */
[----:B0-----:R-:W-:Y:S01]  /*f7ec0*/  DMUL R36, R26, UR52 ;  /* 0x000000341a247c28 */ /* 0x001fe20008000000 */
[----:B------:R-:W-:Y:S01]  /*f7ed0*/  UMOV UR52, 0x47ae147b ;  /* 0x47ae147b00347882 */ /* 0x000fe20000000000 */
[----:B------:R-:W-:Y:S01]  /*f7ee0*/  UMOV UR53, 0x3fb47ae1 ;  /* 0x3fb47ae100357882 */ /* 0x000fe20000000000 */
[----:B------:R0:W-:Y:S01]  /*f7ef0*/  STL.64 [R1+0x7a78], R24 ;  /* 0x007a781801007387 */ /* 0x0001e20000100a00 */
[----:B------:R-:W-:Y:S02]  /*f7f00*/  DFMA R60, R112, UR52, R46 ;  /* 0x00000034703c7c2b */ /* 0x000fe4000800002e */
[----:B------:R-:W-:Y:S01]  /*f7f10*/  DADD R96, R56, R96 ;  /* 0x0000000038607229 */ /* 0x000fe20000000060 */
[----:B------:R-:W3:Y:S01]  /*f7f20*/  LDL.64 R234, [R1+0x78f8] ;  /* 0x0078f80001ea7983 */ /* 0x000ee20000100a00 */
[----:B------:R-:W-:-:S03]  /*f7f30*/  DFMA R30, R8, R30, -R164 ;  /* 0x0000001e081e722b */ /* 0x000fc600000008a4 */
[----:B------:R-:W-:Y:S03]  /*f7f40*/  STL.64 [R1+0x90], R14 ;  /* 0x0000900e01007387 */ /* 0x000fe60000100a00 */
[CC--:B------:R-:W-:Y:S01]  /*f7f50*/  DFMA R86, R8.reuse, R140.reuse, R96 ;  /* 0x0000008c0856722b */ /* 0x0c0fe20000000060 */
[----:B------:R1:W-:Y:S01]  /*f7f60*/  STL.64 [R1+0x7788], R36 ;  /* 0x0077882401007387 */ /* 0x0003e20000100a00 */
[----:B------:R-:W-:-:S03]  /*f7f70*/  DFMA R96, R8, -R140, -R56 ;  /* 0x8000008c0860722b */ /* 0x000fc60000000838 */
[----:B0-----:R-:W3:Y:S01]  /*f7f80*/  LDL.64 R24, [R1+0x8028] ;  /* 0x0080280001187983 */ /* 0x001ee20000100a00 */
[----:B------:R-:W-:Y:S01]  /*f7f90*/  UMOV UR52, 0xec46db4f ;  /* 0xec46db4f00347882 */ /* 0x000fe20000000000 */
[----:B------:R-:W-:Y:S01]  /*f7fa0*/  UMOV UR53, 0x3d923b5d ;  /* 0x3d923b5d00357882 */ /* 0x000fe20000000000 */
[----:B------:R-:W-:Y:S01]  /*f7fb0*/  UMOV UR54, 0xd9d7bdbb ;  /* 0xd9d7bdbb00367882 */ /* 0x000fe20000000000 */
[----:B------:R-:W-:Y:S01]  /*f7fc0*/  UMOV UR55, 0x3ddb7cdf ;  /* 0x3ddb7cdf00377882 */ /* 0x000fe20000000000 */
[----:B------:R-:W-:Y:S01]  /*f7fd0*/  STL.64 [R1+0xaee0], R70 ;  /* 0x00aee04601007387 */ /* 0x000fe20000100a00 */
[----:B----4-:R-:W-:-:S03]  /*f7fe0*/  DMUL R46, R238, R36 ;  /* 0x00000024ee2e7228 */ /* 0x010fc60000000000 */
[----:B------:R0:W-:Y:S04]  /*f7ff0*/  STL.64 [R1+0x8008], R86 ;  /* 0x0080085601007387 */ /* 0x0001e80000100a00 */
[----:B-1----:R-:W4:Y:S01]  /*f8000*/  LDL.64 R36, [R1+0xa778] ;  /* 0x00a7780001247983 */ /* 0x002f220000100a00 */
[----:B------:R-:W-:-:S03]  /*f8010*/  DADD R60, -R46, R60 ;  /* 0x000000002e3c7229 */ /* 0x000fc6000000013c */
[----:B------:R-:W-:Y:S04]  /*f8020*/  STL.64 [R1+0xaed8], R176 ;  /* 0x00aed8b001007387 */ /* 0x000fe80000100a00 */
[----:B0-----:R-:W4:Y:S01]  /*f8030*/  LDL.64 R86, [R1+0x7fb0] ;  /* 0x007fb00001567983 */ /* 0x001f220000100a00 */
[----:B--2---:R-:W-:-:S03]  /*f8040*/  DFMA R8, R106, R10, R60 ;  /* 0x0000000a6a08722b */ /* 0x004fc6000000003c */
[----:B------:R0:W-:Y:S04]  /*f8050*/  STL.64 [R1+0xaf38], R6 ;  /* 0x00af380601007387 */ /* 0x0001e80000100a00 */
[----:B------:R-:W2:Y:S04]  /*f8060*/  LDL.LU.64 R60, [R1+0x7738] ;  /* 0x00773800013c7983 */ /* 0x000ea80000300a00 */
[----:B------:R1:W-:Y:S04]  /*f8070*/  STL.64 [R1+0xaef0], R190 ;  /* 0x00aef0be01007387 */ /* 0x0003e80000100a00 */
[----:B------:R-:W4:Y:S04]  /*f8080*/  LDL.64 R70, [R1+0x9f98] ;  /* 0x009f980001467983 */ /* 0x000f280000100a00 */
[----:B0-----:R-:W4:Y:S04]  /*f8090*/  LDL.64 R6, [R1+0x7db8] ;  /* 0x007db80001067983 */ /* 0x001f280000100a00 */
[----:B-1----:R-:W4:Y:S01]  /*f80a0*/  LDL.64 R190, [R1+0xa490] ;  /* 0x00a4900001be7983 */ /* 0x002f220000100a00 */
[----:B---3--:R-:W-:-:S03]  /*f80b0*/  DFMA R140, -R18, R14, R30 ;  /* 0x0000000e128c722b */ /* 0x008fc6000000011e */
[----:B------:R-:W-:Y:S01]  /*f80c0*/  STL.64 [R1+0xaef8], R198 ;  /* 0x00aef8c601007387 */ /* 0x000fe20000100a00 */
[----:B------:R-:W-:-:S03]  /*f80d0*/  DFMA R30, R18, R14, R22 ;  /* 0x0000000e121e722b */ /* 0x000fc60000000016 */
[----:B------:R-:W3:Y:S04]  /*f80e0*/  LDL.64 R22, [R1+0x78d8] ;  /* 0x0078d80001167983 */ /* 0x000ee80000100a00 */
[----:B------:R-:W3:Y:S04]  /*f80f0*/  LDL.64 R14, [R1+0x7990] ;  /* 0x00799000010e7983 */ /* 0x000ee80000100a00 */
[----:B------:R-:W-:Y:S04]  /*f8100*/  STL.64 [R1+0xaf08], R66 ;  /* 0x00af084201007387 */ /* 0x000fe80000100a00 */
[----:B------:R-:W-:Y:S04]  /*f8110*/  STL.64 [R1+0xaf30], R184 ;  /* 0x00af30b801007387 */ /* 0x000fe80000100a00 */
[----:B------:R-:W-:Y:S04]  /*f8120*/  STL.64 [R1+0x7bb0], R26 ;  /* 0x007bb01a01007387 */ /* 0x000fe80000100a00 */
[----:B------:R-:W-:Y:S01]  /*f8130*/  STL.64 [R1+0x7798], R132 ;  /* 0x0077988401007387 */ /* 0x000fe20000100a00 */
[----:B------:R-:W-:Y:S01]  /*f8140*/  UMOV UR56, 0xe0852fba ;  /* 0xe0852fba00387882 */ /* 0x000fe20000000000 */
[----:B------:R-:W-:Y:S01]  /*f8150*/  UMOV UR57, 0x3df6ad6b ;  /* 0x3df6ad6b00397882 */ /* 0x000fe20000000000 */
[----:B------:R-:W-:Y:S01]  /*f8160*/  DADD R54, -R148, -R54 ;  /* 0x0000000094367229 */ /* 0x000fe20000000936 */
[----:B------:R-:W-:Y:S01]  /*f8170*/  UMOV UR58, 0x9999999a ;  /* 0x9999999a003a7882 */ /* 0x000fe20000000000 */
[----:B------:R-:W-:Y:S01]  /*f8180*/  UMOV UR59, 0x3fa99999 ;  /* 0x3fa99999003b7882 */ /* 0x000fe20000000000 */
        /* <DEDUP_REMOVED lines=14> */
[----:B------:R-:W-:-:S02]  /*f8270*/  UMOV UR61, 0x3fe99999 ;  /* 0x3fe99999003d7882 */ /* 0x000fc40000000000 */
[----:B------:R-:W-:Y:S04]  /*f8280*/  STL.64 [R1+0x7858], R178 ;  /* 0x007858b201007387 */ /* 0x000fe80000100a00 */
[----:B------:R-:W4:Y:S01]  /*f8290*/  LDL.LU.64 R164, [R1+0xaf68] ;  /* 0x00af680001a47983 */ /* 0x000f220000300a00 */
[----:B--2---:R-:W-:-:S03]  /*f82a0*/  DADD R60, R60, R50 ;  /* 0x000000003c3c7229 */ /* 0x004fc60000000032 */
[----:B------:R0:W-:Y:S04]  /*f82b0*/  STL.64 [R1+0xad68], R140 ;  /* 0x00ad688c01007387 */ /* 0x0001e80000100a00 */
[----:B------:R-:W2:Y:S04]  /*f82c0*/  LDL.LU.64 R50, [R1+0x77d0] ;  /* 0x0077d00001327983 */ /* 0x000ea80000300a00 */
[----:B------:R1:W-:Y:S04]  /*f82d0*/  STL.64 [R1+0x77c8], R60 ;  /* 0x0077c83c01007387 */ /* 0x0003e80000100a00 */
[----:B0-----:R-:W2:Y:S04]  /*f82e0*/  LDL.64 R140, [R1+0x7970] ;  /* 0x00797000018c7983 */ /* 0x001ea80000100a00 */
[----:B------:R-:W2:Y:S04]  /*f82f0*/  LDL.64 R198, [R1+0x7e88] ;  /* 0x007e880001c67983 */ /* 0x000ea80000100a00 */
[----:B-1----:R-:W2:Y:S04]  /*f8300*/  LDL.64 R60, [R1+0x7ac8] ;  /* 0x007ac800013c7983 */ /* 0x002ea80000100a00 */
[----:B------:R-:W2:Y:S01]  /*f8310*/  LDL.64 R66, [R1+0x77f8] ;  /* 0x0077f80001427983 */ /* 0x000ea20000100a00 */
[----:B---3--:R-:W-:-:S03]  /*f8320*/  DFMA R8, R22, -R14, R8 ;  /* 0x8000000e1608722b */ /* 0x008fc60000000008 */
[----:B------:R-:W3:Y:S01]  /*f8330*/  LDL.LU.64 R184, [R1+0x79c0] ;  /* 0x0079c00001b87983 */ /* 0x000ee20000300a00 */
[----:B----4-:R-:W-:-:S03]  /*f8340*/  DMUL R22, R36, R24 ;  /* 0x0000001824167228 */ /* 0x010fc60000000000 */
[----:B------:R-:W4:Y:S04]  /*f8350*/  LDL.64 R36, [R1+0xa478] ;  /* 0x00a4780001247983 */ /* 0x000f280000100a00 */
[----:B------:R0:W-:Y:S01]  /*f8360*/  STL.64 [R1+0x77d0], R22 ;  /* 0x0077d01601007387 */ /* 0x0001e20000100a00 */
[----:B------:R-:W-:-:S03]  /*f8370*/  DFMA R8, R234, R22, R8 ;  /* 0x00000016ea08722b */ /* 0x000fc60000000008 */
[----:B------:R-:W-:Y:S04]  /*f8380*/  STL.64 [R1+0xaeb8], R24 ;  /* 0x00aeb81801007387 */ /* 0x000fe80000100a00 */
[----:B------:R-:W3:Y:S01]  /*f8390*/  LDL.LU.64 R212, [R1+0x7930] ;  /* 0x0079300001d47983 */ /* 0x000ee20000300a00 */
[----:B0-----:R-:W-:-:S03]  /*f83a0*/  DMUL R22, R238, UR52 ;  /* 0x00000034ee167c28 */ /* 0x001fc60008000000 */
[----:B------:R-:W3:Y:S04]  /*f83b0*/  LDL.LU.64 R168, [R1+0xaf90] ;  /* 0x00af900001a87983 */ /* 0x000ee80000300a00 */
[----:B------:R-:W3:Y:S04]  /*f83c0*/  LDL.LU.64 R220, [R1+0xafa0] ;  /* 0x00afa00001dc7983 */ /* 0x000ee80000300a00 */
[----:B--2---:R0:W-:Y:S04]  /*f83d0*/  STL.64 [R1+0x308], R50 ;  /* 0x0003083201007387 */ /* 0x0041e80000100a00 */
[----:B0-----:R-:W2:Y:S01]  /*f83e0*/  LDL.64 R50, [R1+0x7b80] ;  /* 0x007b800001327983 */ /* 0x001ea20000100a00 */
[----:B------:R-:W-:-:S03]  /*f83f0*/  DADD R238, R90, R60 ;  /* 0x000000005aee7229 */ /* 0x000fc6000000003c */
[----:B------:R-:W4:Y:S01]  /*f8400*/  LDL.64 R60, [R1+0xa460] ;  /* 0x00a46000013c7983 */ /* 0x000f220000100a00 */
[----:B------:R-:W-:Y:S02]  /*f8410*/  DADD R14, R82, R140 ;  /* 0x00000000520e7229 */ /* 0x000fe4000000008c */
[C---:B------:R-:W-:Y:S01]  /*f8420*/  DFMA R8, R84.reuse, -R22, R8 ;  /* 0x800000165408722b */ /* 0x040fe20000000008 */
[----:B------:R-:W-:Y:S04]  /*f8430*/  STL.64 [R1+0x7e18], R22 ;  /* 0x007e181601007387 */ /* 0x000fe80000100a00 */
[----:B------:R0:W-:Y:S03]  /*f8440*/  STL.64 [R1+0x7a10], R14 ;  /* 0x007a100e01007387 */ /* 0x0001e60000100a00 */
[----:B------:R-:W-:Y:S01]  /*f8450*/  DFMA R8, R84, -R116, R8 ;  /* 0x800000745408722b */ /* 0x000fe20000000008 */
[----:B------:R-:W3:Y:S04]  /*f8460*/  LDL.64 R140, [R1+0xaa20] ;  /* 0x00aa2000018c7983 */ /* 0x000ee80000100a00 */
[----:B------:R-:W3:Y:S01]  /*f8470*/  LDL.64 R82, [R1+0xa450] ;  /* 0x00a4500001527983 */ /* 0x000ee20000100a00 */
[----:B0-----:R-:W-:-:S02]  /*f8480*/  DMUL R14, R14, UR54 ;  /* 0x000000360e0e7c28 */ /* 0x001fc40008000000 */
[----:B------:R-:W-:Y:S01]  /*f8490*/  DFMA R234, R236, 2, R42 ;  /* 0x40000000ecea782b */ /* 0x000fe2000000002a */
[----:B------:R-:W-:Y:S01]  /*f84a0*/  UMOV UR52, 0xcccccccd ;  /* 0xcccccccd00347882 */ /* 0x000fe20000000000 */
[----:B------:R-:W3:Y:S04]  /*f84b0*/  LDL.64 R42, [R1+0x9f88] ;  /* 0x009f8800012a7983 */ /* 0x000ee80000100a00 */
[----:B------:R-:W-:Y:S01]  /*f84c0*/  DMUL R22, R78, R14 ;  /* 0x0000000e4e167228 */ /* 0x000fe20000000000 */
[----:B------:R-:W-:Y:S01]  /*f84d0*/  UMOV UR53, 0x3feccccc ;  /* 0x3feccccc00357882 */ /* 0x000fe20000000000 */
[----:B------:R-:W3:Y:S01]  /*f84e0*/  LDL.LU.64 R90, [R1+0xaf60] ;  /* 0x00af6000015a7983 */ /* 0x000ee20000300a00 */
[----:B--2---:R-:W-:-:S03]  /*f84f0*/  DADD R14, R216, R50 ;  /* 0x00000000d80e7229 */ /* 0x004fc60000000032 */
[----:B------:R-:W-:Y:S01]  /*f8500*/  STL.64 [R1+0x7d48], R238 ;  /* 0x007d48ee01007387 */ /* 0x000fe20000100a00 */
[----:B------:R-:W-:-:S03]  /*f8510*/  DFMA R138, R160, -UR52, -R138 ;  /* 0x80000034a08a7c2b */ /* 0x000fc6000800088a */
[----:B------:R-:W2:Y:S04]  /*f8520*/  LDL.LU.64 R216, [R1+0xaf58] ;  /* 0x00af580001d87983 */ /* 0x000ea80000300a00 */
[----:B------:R0:W-:Y:S04]  /*f8530*/  STL.64 [R1+0x7f10], R14 ;  /* 0x007f100e01007387 */ /* 0x0001e80000100a00 */
[----:B------:R-:W2:Y:S01]  /*f8540*/  LDL.64 R176, [R1+0x7f10] ;  /* 0x007f100001b07983 */ /* 0x000ea20000100a00 */
[----:B0-----:R-:W-:-:S03]  /*f8550*/  DFMA R14, R22, UR6, R8 ;  /* 0x00000006160e7c2b */ /* 0x001fc60008000008 */
[----:B------:R-:W2:Y:S05]  /*f8560*/  LDL.64 R8, [R1+0x77c8] ;  /* 0x0077c80001087983 */ /* 0x000eaa0000100a00 */
[----:B----4-:R-:W-:Y:S02]  /*f8570*/  DFMA R60, R60, R238, R14 ;  /* 0x000000ee3c3c722b */ /* 0x010fe4000000000e */
[----:B------:R-:W4:Y:S01]  /*f8580*/  LDL.LU.64 R14, [R1+0x7758] ;  /* 0x00775800010e7983 */ /* 0x000f220000300a00 */
[----:B---3--:R-:W-:-:S05]  /*f8590*/  DFMA R238, R82, R162, R234 ;  /* 0x000000a252ee722b */ /* 0x008fca00000000ea */
[----:B------:R-:W-:Y:S01]  /*f85a0*/  DFMA R60, R42, R146, R60 ;  /* 0x000000922a3c722b */ /* 0x000fe2000000003c */
[----:B------:R-:W3:Y:S01]  /*f85b0*/  LDL.64 R42, [R1+0xa4e8] ;  /* 0x00a4e800012a7983 */ /* 0x000ee20000100a00 */
[----:B------:R-:W-:Y:S02]  /*f85c0*/  DFMA R50, R58, R16, R114 ;  /* 0x000000103a32722b */ /* 0x000fe40000000072 */
[----:B--2---:R-:W-:Y:S01]  /*f85d0*/  DMUL R8, R140, R8 ;  /* 0x000000088c087228 */ /* 0x004fe20000000000 */
[----:B------:R-:W-:Y:S01]  /*f85e0*/  UMOV UR52, 0x1eb851ec ;  /* 0x1eb851ec00347882 */ /* 0x000fe20000000000 */
[----:B------:R-:W-:Y:S01]  /*f85f0*/  DFMA R238, R118, R86, R238 ;  /* 0x0000005676ee722b */ /* 0x000fe200000000ee */
[----:B------:R-:W-:-:S03]  /*f8600*/  UMOV UR53, 0x3fc1eb85 ;  /* 0x3fc1eb8500357882 */ /* 0x000fc60000000000 */
[----:B------:R-:W-:Y:S01]  /*f8610*/  DADD R50, R152, R50 ;  /* 0x0000000098327229 */ /* 0x000fe20000000032 */
[----:B------:R0:W-:Y:S01]  /*f8620*/  STL.64 [R1+0xaf10], R82 ;  /* 0x00af105201007387 */ /* 0x0001e20000100a00 */
[----:B------:R-:W-:-:S03]  /*f8630*/  DMUL R234, R58, R8 ;  /* 0x000000083aea7228 */ /* 0x000fc60000000000 */
[----:B------:R-:W2:Y:S01]  /*f8640*/  LDL.LU.64 R146, [R1+0xaf40] ;  /* 0x00af400001927983 */ /* 0x000ea20000300a00 */
[----:B----4-:R-:W-:Y:S02]  /*f8650*/  DFMA R8, R102, 2, R14 ;  /* 0x400000006608782b */ /* 0x010fe4000000000e */
[----:B------:R-:W-:Y:S02]  /*f8660*/  DADD R14, R134, R62 ;  /* 0x00000000860e7229 */ /* 0x000fe4000000003e */
[----:B------:R-:W-:Y:S01]  /*f8670*/  DFMA R60, R190, R6, R60 ;  /* 0x00000006be3c722b */ /* 0x000fe2000000003c */
[----:B------:R-:W4:Y:S01]  /*f8680*/  LDL.64 R62, [R1+0x9f68] ;  /* 0x009f6800013e7983 */ /* 0x000f220000100a00 */
[----:B------:R-:W-:Y:S02]  /*f8690*/  DFMA R238, R70, R176, R238 ;  /* 0x000000b046ee722b */ /* 0x000fe400000000ee */
[----:B------:R-:W-:Y:S01]  /*f86a0*/  DADD R50, R234, R50 ;  /* 0x00000000ea327229 */ /* 0x000fe20000000032 */
[----:B------:R-:W-:Y:S01]  /*f86b0*/  IMAD.MOV.U32 R140, RZ, RZ, R248 ;  /* 0x000000ffff8c7224 */ /* 0x000fe200078e00f8 */
[----:B------:R-:W2:Y:S01]  /*f86c0*/  LDL.LU.64 R190, [R1+0x7770] ;  /* 0x0077700001be7983 */ /* 0x000ea20000300a00 */
[----:B------:R-:W-:Y:S01]  /*f86d0*/  IMAD.MOV.U32 R141, RZ, RZ, R249 ;  /* 0x000000ffff8d7224 */ /* 0x000fe200078e00f9 */
[----:B------:R-:W-:-:S02]  /*f86e0*/  DFMA R60, R36, R4, R60 ;  /* 0x00000004243c722b */ /* 0x000fc4000000003c */
[----:B------:R-:W-:Y:S01]  /*f86f0*/  DFMA R238, R32, R198, R238 ;  /* 0x000000c620ee722b */ /* 0x000fe200000000ee */
[----:B------:R-:W2:Y:S01]  /*f8700*/  LDL.LU.64 R248, [R1+0x78e8] ;  /* 0x0078e80001f87983 */ /* 0x000ea20000300a00 */
[----:B------:R-:W-:-:S03]  /*f8710*/  DFMA R50, R58, R66, R50 ;  /* 0x000000423a32722b */ /* 0x000fc60000000032 */
[----:B------:R-:W2:Y:S01]  /*f8720*/  LDL.64 R32, [R1+0xa730] ;  /* 0x00a7300001207983 */ /* 0x000ea20000100a00 */
[----:B------:R-:W-:Y:S02]  /*f8730*/  DADD R14, R136, R14 ;  /* 0x00000000880e7229 */ /* 0x000fe4000000000e */
[----:B------:R-:W-:Y:S01]  /*f8740*/  DFMA R8, R150, 3, R8 ;  /* 0x400800009608782b */ /* 0x000fe20000000008 */
[----:B------:R-:W2:Y:S01]  /*f8750*/  LDL.LU.64 R70, [R1+0x77a0] ;  /* 0x0077a00001467983 */ /* 0x000ea20000300a00 */
[----:B------:R-:W-:-:S03]  /*f8760*/  DADD R50, R158, R50 ;  /* 0x000000009e327229 */ /* 0x000fc60000000032 */
[----:B------:R-:W2:Y:S01]  /*f8770*/  LDL.64 R118, [R1+0x7a0] ;  /* 0x0007a00001767983 */ /* 0x000ea20000100a00 */
[----:B------:R-:W-:-:S03]  /*f8780*/  DADD R14, R126, R14 ;  /* 0x000000007e0e7229 */ /* 0x000fc6000000000e */
[----:B0-----:R-:W2:Y:S04]  /*f8790*/  LDL.64 R82, [R1+0x7e78] ;  /* 0x007e780001527983 */ /* 0x001ea80000100a00 */
[----:B------:R-:W2:Y:S04]  /*f87a0*/  LDL.LU.64 R16, [R1+0xaf48] ;  /* 0x00af480001107983 */ /* 0x000ea80000300a00 */
[----:B------:R-:W2:Y:S04]  /*f87b0*/  LDL.LU.64 R114, [R1+0xaf50] ;  /* 0x00af500001727983 */ /* 0x000ea80000300a00 */
[----:B------:R-:W2:Y:S01]  /*f87c0*/  LDL.LU.64 R6, [R1+0xaf38] ;  /* 0x00af380001067983 */ /* 0x000ea20000300a00 */
[CC--:B----4-:R-:W-:Y:S01]  /*f87d0*/  DFMA R60, R62.reuse, R184.reuse, R60 ;  /* 0x000000b83e3c722b */ /* 0x0d0fe2000000003c */
[----:B------:R-:W-:Y:S01]  /*f87e0*/  MOV R176, R140 ;  /* 0x0000008c00b07202 */ /* 0x000fe20000000f00 */
[CC--:B------:R-:W-:Y:S01]  /*f87f0*/  DFMA R238, R62.reuse, R184.reuse, R238 ;  /* 0x000000b83eee722b */ /* 0x0c0fe200000000ee */
[----:B------:R-:W-:Y:S01]  /*f8800*/  IMAD.MOV.U32 R177, RZ, RZ, R141 ;  /* 0x000000ffffb17224 */ /* 0x000fe200078e008d */
[CC--:B------:R-:W-:Y:S01]  /*f8810*/  DFMA R8, R62.reuse, R184.reuse, R8 ;  /* 0x000000b83e08722b */ /* 0x0c0fe20000000008 */
[----:B------:R-:W-:Y:S04]  /*f8820*/  STL.64 [R1+0x258], R184 ;  /* 0x000258b801007387 */ /* 0x000fe80000100a00 */
[----:B------:R0:W-:Y:S04]  /*f8830*/  STL.64 [R1+0x8098], R60 ;  /* 0x0080983c01007387 */ /* 0x0001e80000100a00 */
[----:B------:R-:W4:Y:S04]  /*f8840*/  LDL.LU.64 R140, [R1+0x79d0] ;  /* 0x0079d000018c7983 */ /* 0x000f280000300a00 */
[----:B------:R-:W4:Y:S01]  /*f8850*/  LDL.LU.64 R198, [R1+0x77d8] ;  /* 0x0077d80001c67983 */ /* 0x000f220000300a00 */
[----:B0-----:R-:W-:-:S03]  /*f8860*/  DFMA R60, -R62, R184, R138 ;  /* 0x000000b83e3c722b */ /* 0x001fc6000000018a */
[----:B------:R-:W4:Y:S01]  /*f8870*/  LDL.64 R66, [R1+0x78f8] ;  /* 0x0078f80001427983 */ /* 0x000f220000100a00 */
[----:B------:R-:W-:Y:S02]  /*f8880*/  DADD R138, R156, R50 ;  /* 0x000000009c8a7229 */ /* 0x000fe40000000032 */
[----:B---3--:R-:W-:Y:S01]  /*f8890*/  DMUL R50, R42, R26 ;  /* 0x0000001a2a327228 */ /* 0x008fe20000000000 */
[----:B------:R-:W3:Y:S04]  /*f88a0*/  LDL.64 R184, [R1+0x7a60] ;  /* 0x007a600001b87983 */ /* 0x000ee80000100a00 */
[----:B------:R-:W4:Y:S04]  /*f88b0*/  LDL.64 R26, [R1+0xa718] ;  /* 0x00a71800011a7983 */ /* 0x000f280000100a00 */
[----:B------:R0:W-:Y:S04]  /*f88c0*/  STL.64 [R1+0x7a68], R60 ;  /* 0x007a683c01007387 */ /* 0x0001e80000100a00 */
[----:B------:R-:W3:Y:S01]  /*f88d0*/  LDL.64 R62, [R1+0xa5f0] ;  /* 0x00a5f000013e7983 */ /* 0x000ee20000100a00 */
[----:B0-----:R-:W-:-:S03]  /*f88e0*/  DADD R60, R48, R14 ;  /* 0x00000000303c7229 */ /* 0x001fc6000000000e */
[----:B--2---:R0:W-:Y:S01]  /*f88f0*/  STL.64 [R1+0x3d0], R248 ;  /* 0x0003d0f801007387 */ /* 0x0041e20000100a00 */
[----:B------:R-:W-:-:S03]  /*f8900*/  DMUL R14, R32, R172 ;  /* 0x000000ac200e7228 */ /* 0x000fc60000000000 */
[----:B------:R-:W2:Y:S01]  /*f8910*/  LDL.64 R32, [R1+0xa6e0] ;  /* 0x00a6e00001207983 */ /* 0x000ea20000100a00 */
[----:B0-----:R-:W-:Y:S02]  /*f8920*/  DFMA R248, R78, R124, R60 ;  /* 0x0000007c4ef8722b */ /* 0x001fe4000000003c */
[----:B------:R-:W-:Y:S02]  /*f8930*/  DMUL R60, R58, R50 ;  /* 0x000000323a3c7228 */ /* 0x000fe40000000000 */
[C---:B------:R-:W-:Y:S02]  /*f8940*/  DFMA R50, R14.reuse, 4, R8 ;  /* 0x401000000e32782b */ /* 0x040fe40000000008 */
[C---:B------:R-:W-:Y:S02]  /*f8950*/  DFMA R238, R14.reuse, 4, R238 ;  /* 0x401000000eee782b */ /* 0x040fe400000000ee */
[----:B------:R-:W-:Y:S02]  /*f8960*/  DADD R8, R14, R248 ;  /* 0x000000000e087229 */ /* 0x000fe400000000f8 */
[----:B------:R-:W-:-:S08]  /*f8970*/  DMUL R248, R18, R190 ;  /* 0x000000be12f87228 */ /* 0x000fd00000000000 */
[----:B------:R-:W-:Y:S02]  /*f8980*/  DFMA R42, R248, 3, R238 ;  /* 0x40080000f82a782b */ /* 0x000fe400000000ee */
[----:B----4-:R-:W-:Y:S01]  /*f8990*/  DMUL R238, R26, R128 ;  /* 0x000000801aee7228 */ /* 0x010fe20000000000 */
[----:B------:R-:W4:Y:S01]  /*f89a0*/  LDL.64 R26, [R1+0xab30] ;  /* 0x00ab3000011a7983 */ /* 0x000f220000100a00 */
[----:B------:R-:W-:Y:S02]  /*f89b0*/  DADD R138, R154, R138 ;  /* 0x000000009a8a7229 */ /* 0x000fe4000000008a */
[C---:B------:R-:W-:Y:S02]  /*f89c0*/  DFMA R18, R248.reuse, 2, R8 ;  /* 0x40000000f812782b */ /* 0x040fe40000000008 */
[----:B------:R-:W-:Y:S01]  /*f89d0*/  DADD R8, -R248, R70 ;  /* 0x00000000f8087229 */ /* 0x000fe20000000146 */
[----:B------:R0:W-:Y:S03]  /*f89e0*/  STL.64 [R1+0x148], R172 ;  /* 0x000148ac01007387 */ /* 0x0001e60000100a00 */
[----:B------:R-:W-:-:S03]  /*f89f0*/  DADD R138, R60, R138 ;  /* 0x000000003c8a7229 */ /* 0x000fc6000000008a */
[----:B------:R3:W-:Y:S01]  /*f8a00*/  STL.64 [R1+0x7a18], R8 ;  /* 0x007a180801007387 */ /* 0x0007e20000100a00 */
[----:B0-----:R-:W-:-:S03]  /*f8a10*/  DFMA R172, R248, 3, R50 ;  /* 0x40080000f8ac782b */ /* 0x001fc60000000032 */
[----:B------:R-:W4:Y:S01]  /*f8a20*/  LDL.64 R248, [R1+0x7db0] ;  /* 0x007db00001f87983 */ /* 0x000f220000100a00 */
[----:B---3--:R-:W-:Y:S02]  /*f8a30*/  DFMA R8, R52, R184, R138 ;  /* 0x000000b83408722b */ /* 0x008fe4000000008a */
[----:B------:R-:W-:-:S06]  /*f8a40*/  DMUL R184, R62, R180 ;  /* 0x000000b43eb87228 */ /* 0x000fcc0000000000 */
[----:B------:R-:W-:Y:S02]  /*f8a50*/  DFMA R8, R78, R238, R8 ;  /* 0x000000ee4e08722b */ /* 0x000fe40000000008 */
[----:B--2---:R-:W-:Y:S01]  /*f8a60*/  DMUL R70, R180, R32 ;  /* 0x00000020b4467228 */ /* 0x004fe20000000000 */
[----:B------:R-:W2:Y:S05]  /*f8a70*/  LDL.64 R32, [R1+0xa678] ;  /* 0x00a6780001207983 */ /* 0x000eaa0000100a00 */
[C---:B------:R-:W-:Y:S01]  /*f8a80*/  DFMA R8, R78.reuse, R184, R8 ;  /* 0x000000b84e08722b */ /* 0x040fe20000000008 */
[----:B------:R0:W-:Y:S04]  /*f8a90*/  STL.64 [R1+0x1c8], R190 ;  /* 0x0001c8be01007387 */ /* 0x0001e80000100a00 */
[----:B------:R1:W-:Y:S03]  /*f8aa0*/  STL.64 [R1+0xae38], R18 ;  /* 0x00ae381201007387 */ /* 0x0003e60000100a00 */
[----:B------:R-:W-:Y:S01]  /*f8ab0*/  DFMA R50, R78, R70, R8 ;  /* 0x000000464e32722b */ /* 0x000fe20000000008 */
[----:B0-----:R-:W3:Y:S04]  /*f8ac0*/  LDL.64 R190, [R1+0xa550] ;  /* 0x00a5500001be7983 */ /* 0x001ee80000100a00 */
[----:B-1----:R-:W3:Y:S03]  /*f8ad0*/  LDL.LU.64 R18, [R1+0x7998] ;  /* 0x0079980001127983 */ /* 0x002ee60000300a00 */
[----:B------:R-:W-:-:S02]  /*f8ae0*/  DFMA R138, R22, UR4, R50 ;  /* 0x00000004168a7c2b */ /* 0x000fc40008000032 */
[----:B------:R-:W-:Y:S01]  /*f8af0*/  DFMA R8, R80, 2, R132 ;  /* 0x400000005008782b */ /* 0x000fe20000000084 */
[----:B------:R0:W-:Y:S04]  /*f8b00*/  STL.64 [R1+0xae30], R172 ;  /* 0x00ae30ac01007387 */ /* 0x0001e80000100a00 */
[----:B------:R-:W3:Y:S04]  /*f8b10*/  LDL.64 R132, [R1+0x7818] ;  /* 0x0078180001847983 */ /* 0x000ee80000100a00 */
[----:B0-----:R-:W3:Y:S01]  /*f8b20*/  LDL.LU.64 R172, [R1+0x7de0] ;  /* 0x007de00001ac7983 */ /* 0x001ee20000300a00 */
[----:B----4-:R-:W-:-:S03]  /*f8b30*/  DMUL R50, R26, R140 ;  /* 0x0000008c1a327228 */ /* 0x010fc60000000000 */
[----:B------:R-:W4:Y:S01]  /*f8b40*/  LDL.64 R26, [R1+0xa580] ;  /* 0x00a58000011a7983 */ /* 0x000f220000100a00 */
[----:B------:R-:W-:-:S08]  /*f8b50*/  DADD R62, R246, R246 ;  /* 0x00000000f63e7229 */ /* 0x000fd000000000f6 */
[----:B------:R-:W-:Y:S02]  /*f8b60*/  DADD R8, R62, R8 ;  /* 0x000000003e087229 */ /* 0x000fe40000000008 */
[----:B------:R-:W-:Y:S01]  /*f8b70*/  DFMA R96, R88, R50, R96 ;  /* 0x000000325860722b */ /* 0x000fe20000000060 */
[----:B------:R0:W-:Y:S04]  /*f8b80*/  STL.64 [R1+0x1d8], R140 ;  /* 0x0001d88c01007387 */ /* 0x0001e80000100a00 */
[----:B------:R-:W-:Y:S01]  /*f8b90*/  STL.64 [R1+0xae28], R42 ;  /* 0x00ae282a01007387 */ /* 0x000fe20000100a00 */
[----:B------:R-:W-:-:S03]  /*f8ba0*/  DFMA R8, R248, R244, R8 ;  /* 0x000000f4f808722b */ /* 0x000fc60000000008 */
[----:B------:R-:W4:Y:S04]  /*f8bb0*/  LDL.LU.64 R62, [R1+0x7c88] ;  /* 0x007c8800013e7983 */ /* 0x000f280000300a00 */
[----:B------:R1:W-:Y:S01]  /*f8bc0*/  STL.64 [R1+0x7770], R8 ;  /* 0x0077700801007387 */ /* 0x0003e20000100a00 */
[----:B0-----:R-:W-:Y:S02]  /*f8bd0*/  DMUL R140, R180, UR56 ;  /* 0x00000038b48c7c28 */ /* 0x001fe40008000000 */
[----:B-1----:R-:W-:Y:S02]  /*f8be0*/  DMUL R8, R248, R244 ;  /* 0x000000f4f8087228 */ /* 0x002fe40000000000 */
[----:B------:R-:W-:Y:S01]  /*f8bf0*/  DADD R248, -R102, R198 ;  /* 0x0000000066f87229 */ /* 0x000fe200000001c6 */
[----:B------:R-:W-:Y:S01]  /*f8c00*/  IMAD.MOV.U32 R42, RZ, RZ, R176 ;  /* 0x000000ffff2a7224 */ /* 0x000fe200078e00b0 */
[----:B------:R-:W-:Y:S01]  /*f8c10*/  DFMA R96, R88, R38, R96 ;  /* 0x000000265860722b */ /* 0x000fe20000000060 */
[----:B------:R-:W-:Y:S01]  /*f8c20*/  MOV R43, R177 ;  /* 0x000000b1002b7202 */ /* 0x000fe20000000f00 */
[----:B------:R-:W-:Y:S01]  /*f8c30*/  DFMA R244, R106, R140, R138 ;  /* 0x0000008c6af4722b */ /* 0x000fe2000000008a */
[----:B------:R-:W4:Y:S03]  /*f8c40*/  LDL.64 R176, [R1+0x7880] ;  /* 0x0078800001b07983 */ /* 0x000f260000100a00 */
[----:B------:R-:W-:Y:S01]  /*f8c50*/  DADD R248, -R150, R248 ;  /* 0x0000000096f87229 */ /* 0x000fe200000001f8 */
[----:B------:R-:W4:Y:S01]  /*f8c60*/  LDL.64 R198, [R1+0x78f0] ;  /* 0x0078f00001c67983 */ /* 0x000f220000100a00 */
[----:B--2---:R-:W-:-:S03]  /*f8c70*/  DMUL R32, R32, R180 ;  /* 0x000000b420207228 */ /* 0x004fc60000000000 */
[----:B------:R-:W2:Y:S03]  /*f8c80*/  LDL.LU.64 R138, [R1+0x77c0] ;  /* 0x0077c000018a7983 */ /* 0x000ea60000300a00 */
[----:B---3--:R-:W-:Y:S01]  /*f8c90*/  DFMA R248, R190, R42, R248 ;  /* 0x0000002abef8722b */ /* 0x008fe200000000f8 */
[----:B------:R-:W3:Y:S01]  /*f8ca0*/  LDL.LU.64 R140, [R1+0x7710] ;  /* 0x00771000018c7983 */ /* 0x000ee20000300a00 */
[----:B------:R-:W-:Y:S02]  /*f8cb0*/  DFMA R190, -R2, R18, R96 ;  /* 0x0000001202be722b */ /* 0x000fe40000000160 */
[----:B------:R-:W-:Y:S01]  /*f8cc0*/  DFMA R244, R66, R32, R244 ;  /* 0x0000002042f4722b */ /* 0x000fe200000000f4 */
[----:B------:R-:W-:Y:S01]  /*f8cd0*/  IMAD.MOV.U32 R96, RZ, RZ, R2 ;  /* 0x000000ffff607224 */ /* 0x000fe200078e0002 */
[----:B------:R-:W-:Y:S01]  /*f8ce0*/  STL.64 [R1+0x1e0], R18 ;  /* 0x0001e01201007387 */ /* 0x000fe20000100a00 */
[----:B------:R-:W-:-:S03]  /*f8cf0*/  IMAD.MOV.U32 R97, RZ, RZ, R3 ;  /* 0x000000ffff617224 */ /* 0x000fc600078e0003 */
[----:B------:R0:W-:Y:S03]  /*f8d00*/  STL.64 [R1+0x79d0], R190 ;  /* 0x0079d0be01007387 */ /* 0x0001e60000100a00 */
[----:B------:R-:W-:Y:S01]  /*f8d10*/  DFMA R2, R96, R18, R248 ;  /* 0x000000126002722b */ /* 0x000fe200000000f8 */
[----:B------:R-:W-:Y:S01]  /*f8d20*/  UMOV UR56, 0xc28f5c29 ;  /* 0xc28f5c2900387882 */ /* 0x000fe20000000000 */
[----:B------:R-:W3:Y:S01]  /*f8d30*/  LDL.LU.64 R248, [R1+0x79a0] ;  /* 0x0079a00001f87983 */ /* 0x000ee20000300a00 */
[----:B------:R-:W-:-:S03]  /*f8d40*/  UMOV UR57, 0x3fcc28f5 ;  /* 0x3fcc28f500397882 */ /* 0x000fc60000000000 */
[----:B------:R-:W-:Y:S04]  /*f8d50*/  STL.64 [R1+0x7ac0], R70 ;  /* 0x007ac04601007387 */ /* 0x000fe80000100a00 */
[----:B0-----:R-:W3:Y:S04]  /*f8d60*/  LDL.64 R190, [R1+0x7b90] ;  /* 0x007b900001be7983 */ /* 0x001ee80000100a00 */
[----:B------:R0:W-:Y:S04]  /*f8d70*/  STL.64 [R1+0x78e8], R32 ;  /* 0x0078e82001007387 */ /* 0x0001e80000100a00 */
[----:B------:R-:W3:Y:S04]  /*f8d80*/  LDL.LU.64 R180, [R1+0x7d40] ;  /* 0x007d400001b47983 */ /* 0x000ee80000300a00 */
[----:B------:R-:W-:Y:S04]  /*f8d90*/  STL.64 [R1+0xae40], R16 ;  /* 0x00ae401001007387 */ /* 0x000fe80000100a00 */
[----:B0-----:R-:W3:Y:S04]  /*f8da0*/  LDL.LU.64 R32, [R1+0x79a8] ;  /* 0x0079a80001207983 */ /* 0x001ee80000300a00 */
[----:B------:R-:W3:Y:S01]  /*f8db0*/  LDL.LU.64 R102, [R1+0x7808] ;  /* 0x0078080001667983 */ /* 0x000ee20000300a00 */
[----:B------:R-:W-:-:S03]  /*f8dc0*/  DFMA R56, R56, 2, R114 ;  /* 0x400000003838782b */ /* 0x000fc60000000072 */
[----:B------:R-:W3:Y:S01]  /*f8dd0*/  LDL.LU.64 R186, [R1+0x78f0] ;  /* 0x0078f00001ba7983 */ /* 0x000ee20000300a00 */
[----:B----4-:R-:W-:-:S03]  /*f8de0*/  DADD R244, R26, R244 ;  /* 0x000000001af47229 */ /* 0x010fc600000000f4 */
[----:B------:R-:W4:Y:S05]  /*f8df0*/  LDL.LU.64 R26, [R1+0x7e00] ;  /* 0x007e0000011a7983 */ /* 0x000f2a0000300a00 */
[----:B------:R-:W-:Y:S01]  /*f8e00*/  DFMA R244, R96, R18, R244 ;  /* 0x0000001260f4722b */ /* 0x000fe200000000f4 */
[----:B------:R-:W4:Y:S01]  /*f8e10*/  LDL.64 R18, [R1+0xa9a8] ;  /* 0x00a9a80001127983 */ /* 0x000f220000100a00 */
[----:B------:R-:W-:-:S03]  /*f8e20*/  DFMA R96, -R52, R132, R172 ;  /* 0x000000843460722b */ /* 0x000fc600000001ac */
[----:B------:R-:W4:Y:S04]  /*f8e30*/  LDL.LU.64 R132, [R1+0x7e28] ;  /* 0x007e280001847983 */ /* 0x000f280000300a00 */
[----:B------:R-:W-:Y:S04]  /*f8e40*/  STL.64 [R1+0x7f68], R244 ;  /* 0x007f68f401007387 */ /* 0x000fe80000100a00 */
[----:B------:R-:W-:Y:S04]  /*f8e50*/  STL.64 [R1+0x7a30], R2 ;  /* 0x007a300201007387 */ /* 0x000fe80000100a00 */
[----:B------:R-:W-:Y:S04]  /*f8e60*/  STL.64 [R1+0xad70], R2 ;  /* 0x00ad700201007387 */ /* 0x000fe80000100a00 */
[----:B------:R0:W-:Y:S04]  /*f8e70*/  STL.64 [R1+0x310], R62 ;  /* 0x0003103e01007387 */ /* 0x0001e80000100a00 */
[----:B------:R-:W4:Y:S04]  /*f8e80*/  LDL.64 R172, [R1+0x7ab8] ;  /* 0x007ab80001ac7983 */ /* 0x000f280000100a00 */
[----:B0-----:R-:W4:Y:S01]  /*f8e90*/  LDL.64 R62, [R1+0x77e0] ;  /* 0x0077e000013e7983 */ /* 0x001f220000100a00 */
[----:B------:R-:W-:-:S08]  /*f8ea0*/  DFMA R96, R58, -R176, R96 ;  /* 0x800000b03a60722b */ /* 0x000fd00000000060 */
[----:B------:R-:W-:Y:S02]  /*f8eb0*/  DFMA R244, R58, -R198, R96 ;  /* 0x800000c63af4722b */ /* 0x000fe40000000060 */
[----:B--2---:R-:W-:Y:S01]  /*f8ec0*/  DADD R138, -R12, R138 ;  /* 0x000000000c8a7229 */ /* 0x004fe2000000018a */
[----:B------:R-:W2:Y:S07]  /*f8ed0*/  LDL.64 R198, [R1+0x7af8] ;  /* 0x007af80001c67983 */ /* 0x000eae0000100a00 */
[----:B------:R-:W-:Y:S01]  /*f8ee0*/  DADD R138, R8, R138 ;  /* 0x00000000088a7229 */ /* 0x000fe2000000008a */
[----:B---3--:R0:W-:Y:S01]  /*f8ef0*/  STL.64 [R1+0x178], R248 ;  /* 0x000178f801007387 */ /* 0x0081e20000100a00 */
[----:B------:R-:W-:Y:S01]  /*f8f00*/  DADD R2, R140, R190 ;  /* 0x000000008c027229 */ /* 0x000fe200000000be */
[----:B------:R-:W-:Y:S01]  /*f8f10*/  MOV R140, R250 ;  /* 0x000000fa008c7202 */ /* 0x000fe20000000f00 */
[----:B------:R-:W-:Y:S01]  /*f8f20*/  IMAD.MOV.U32 R141, RZ, RZ, R251 ;  /* 0x000000ffff8d7224 */ /* 0x000fe200078e00fb */
[----:B0-----:R-:W-:Y:S01]  /*f8f30*/  DFMA R248, R88, -R38, R244 ;  /* 0x8000002658f8722b */ /* 0x001fe200000000f4 */
[----:B------:R-:W3:Y:S02]  /*f8f40*/  LDL.LU.64 R190, [R1+0x7ef8] ;  /* 0x007ef80001be7983 */ /* 0x000ee40000300a00 */
[----:B------:R-:W-:-:S02]  /*f8f50*/  DFMA R138, R78, -R238, R138 ;  /* 0x800000ee4e8a722b */ /* 0x000fc4000000008a */
[----:B------:R-:W2:Y:S03]  /*f8f60*/  LDL.64 R38, [R1+0x9f78] ;  /* 0x009f780001267983 */ /* 0x000ea60000100a00 */
[----:B------:R-:W-:-:S03]  /*f8f70*/  DFMA R248, -R88, R40, R248 ;  /* 0x0000002858f8722b */ /* 0x000fc600000001f8 */
[----:B------:R-:W-:-:S08]  /*f8f80*/  DADD R138, -R44, R138 ;  /* 0x000000002c8a7229 */ /* 0x000fd0000000018a */
[----:B------:R-:W-:-:S08]  /*f8f90*/  DADD R138, -R134, R138 ;  /* 0x00000000868a7229 */ /* 0x000fd0000000018a */
[----:B------:R-:W-:Y:S02]  /*f8fa0*/  DADD R96, -R136, R138 ;  /* 0x0000000088607229 */ /* 0x000fe4000000018a */
[----:B------:R-:W-:Y:S02]  /*f8fb0*/  DFMA R244, R170, UR56, R32 ;  /* 0x00000038aaf47c2b */ /* 0x000fe40008000020 */
[----:B----4-:R-:W-:Y:S01]  /*f8fc0*/  DFMA R250, R88, R40, R26 ;  /* 0x0000002858fa722b */ /* 0x010fe2000000001a */
[----:B------:R-:W4:Y:S07]  /*f8fd0*/  LDL.64 R26, [R1+0xa630] ;  /* 0x00a63000011a7983 */ /* 0x000f2e0000100a00 */
[----:B------:R-:W-:-:S02]  /*f8fe0*/  DFMA R40, R42, -R92, R250 ;  /* 0x8000005c2a28722b */ /* 0x000fc400000000fa */
[----:B------:R-:W2:Y:S01]  /*f8ff0*/  LDL.LU.64 R250, [R1+0x79b0] ;  /* 0x0079b00001fa7983 */ /* 0x000ea20000300a00 */
[----:B------:R-:W-:-:S03]  /*f9000*/  DMUL R138, R18, R2 ;  /* 0x00000002128a7228 */ /* 0x000fc60000000000 */
[----:B------:R-:W4:Y:S01]  /*f9010*/  LDL.LU.64 R18, [R1+0x7fb8] ;  /* 0x007fb80001127983 */ /* 0x000f220000300a00 */
[----:B------:R-:W-:-:S03]  /*f9020*/  DFMA R32, R42, -R92, R132 ;  /* 0x8000005c2a20722b */ /* 0x000fc60000000084 */
[----:B------:R-:W4:Y:S01]  /*f9030*/  LDL.64 R132, [R1+0x9b00] ;  /* 0x009b000001847983 */ /* 0x000f220000100a00 */
[----:B------:R-:W-:Y:S02]  /*f9040*/  DADD R96, -R126, R96 ;  /* 0x000000007e607229 */ /* 0x000fe40000000160 */
[----:B------:R-:W-:Y:S01]  /*f9050*/  DFMA R244, R156, 0.25, R244 ;  /* 0x3fd000009cf4782b */ /* 0x000fe200000000f4 */
[----:B------:R0:W-:Y:S01]  /*f9060*/  STL.64 [R1+0x7738], R32 ;  /* 0x0077382001007387 */ /* 0x0001e20000100a00 */
[----:B------:R-:W-:-:S03]  /*f9070*/  DMUL R138, R78, R138 ;  /* 0x0000008a4e8a7228 */ /* 0x000fc60000000000 */
[----:B------:R1:W-:Y:S01]  /*f9080*/  STL.64 [R1+0x79a0], R2 ;  /* 0x0079a00201007387 */ /* 0x0003e20000100a00 */
[----:B------:R-:W-:Y:S02]  /*f9090*/  DADD R96, -R48, R96 ;  /* 0x0000000030607229 */ /* 0x000fe40000000160 */
[----:B------:R-:W-:Y:S01]  /*f90a0*/  DFMA R244, R194, 0.125, R244 ;  /* 0x3fc00000c2f4782b */ /* 0x000fe200000000f4 */
[----:B------:R-:W4:Y:S01]  /*f90b0*/  LDL.64 R126, [R1+0x80f8] ;  /* 0x0080f800017e7983 */ /* 0x000f220000100a00 */
[----:B0-----:R-:W-:-:S03]  /*f90c0*/  DFMA R32, R42, R92, R248 ;  /* 0x0000005c2a20722b */ /* 0x001fc600000000f8 */
[----:B------:R-:W4:Y:S01]  /*f90d0*/  LDL.LU.64 R48, [R1+0x7880] ;  /* 0x0078800001307983 */ /* 0x000f220000300a00 */
[----:B------:R-:W-:Y:S02]  /*f90e0*/  DFMA R96, R78, -R124, R96 ;  /* 0x8000007c4e60722b */ /* 0x000fe40000000060 */
[----:B------:R-:W-:Y:S01]  /*f90f0*/  DFMA R92, R196, 0.5, R244 ;  /* 0x3fe00000c45c782b */ /* 0x000fe200000000f4 */
[----:B-1----:R-:W4:Y:S04]  /*f9100*/  LDL.64 R2, [R1+0xa4c0] ;  /* 0x00a4c00001027983 */ /* 0x002f280000100a00 */
[----:B------:R-:W4:Y:S01]  /*f9110*/  LDL.64 R124, [R1+0x7780] ;  /* 0x00778000017c7983 */ /* 0x000f220000100a00 */
[----:B------:R-:W-:-:S08]  /*f9120*/  DADD R96, -R138, R96 ;  /* 0x000000008a607229 */ /* 0x000fd00000000160 */
[----:B------:R-:W-:Y:S02]  /*f9130*/  DFMA R96, R78, -R184, R96 ;  /* 0x800000b84e60722b */ /* 0x000fe40000000060 */
[----:B---3--:R-:W-:Y:S01]  /*f9140*/  DFMA R244, R106, R62, R190 ;  /* 0x0000003e6af4722b */ /* 0x008fe200000000be */
[----:B------:R-:W-:Y:S01]  /*f9150*/  IMAD.MOV.U32 R190, RZ, RZ, R140 ;  /* 0x000000ffffbe7224 */ /* 0x000fe200078e008c */
[----:B------:R-:W-:Y:S02]  /*f9160*/  MOV R191, R141 ;  /* 0x0000008d00bf7202 */ /* 0x000fe40000000f00 */
[----:B------:R-:W3:Y:S04]  /*f9170*/  LDL.64 R140, [R1+0x8140] ;  /* 0x00814000018c7983 */ /* 0x000ee80000100a00 */
[----:B--2---:R0:W-:Y:S02]  /*f9180*/  STL.64 [R1+0x218], R250 ;  /* 0x000218fa01007387 */ /* 0x0041e40000100a00 */
[----:B0-----:R-:W-:-:S02]  /*f9190*/  DFMA R250, R112, UR52, R92 ;  /* 0x0000003470fa7c2b */ /* 0x001fc4000800005c */
[----:B------:R-:W-:Y:S01]  /*f91a0*/  DMUL R92, R78, R70 ;  /* 0x000000464e5c7228 */ /* 0x000fe20000000000 */
[----:B------:R-:W2:Y:S05]  /*f91b0*/  LDL.64 R70, [R1+0xa9c0] ;  /* 0x00a9c00001467983 */ /* 0x000eaa0000100a00 */
[----:B------:R-:W-:Y:S02]  /*f91c0*/  DFMA R250, R172, R198, R250 ;  /* 0x000000c6acfa722b */ /* 0x000fe400000000fa */
[----:B----4-:R-:W-:Y:S02]  /*f91d0*/  DMUL R198, R26, R66 ;  /* 0x000000421ac67228 */ /* 0x010fe40000000000 */
[----:B------:R-:W-:Y:S01]  /*f91e0*/  DADD R96, -R92, R96 ;  /* 0x000000005c607229 */ /* 0x000fe20000000160 */
[----:B------:R-:W-:Y:S01]  /*f91f0*/  UMOV UR52, 0x70a3d70a ;  /* 0x70a3d70a00347882 */ /* 0x000fe20000000000 */
[----:B------:R-:W-:Y:S01]  /*f9200*/  UMOV UR53, 0x3fb70a3d ;  /* 0x3fb70a3d00357882 */ /* 0x000fe20000000000 */
[----:B------:R-:W4:Y:S03]  /*f9210*/  LDL.64 R26, [R1+0x80c8] ;  /* 0x0080c800011a7983 */ /* 0x000f260000100a00 */
[----:B------:R-:W-:-:S02]  /*f9220*/  DFMA R250, R172, R198, R250 ;  /* 0x000000c6acfa722b */ /* 0x000fc400000000fa */
[----:B------:R-:W-:Y:S02]  /*f9230*/  DADD R248, -R22, R96 ;  /* 0x0000000016f87229 */ /* 0x000fe40000000160 */
[----:B------:R-:W-:Y:S02]  /*f9240*/  DFMA R96, R202, UR32, R54 ;  /* 0x00000020ca607c2b */ /* 0x000fe40008000036 */
[----:B------:R-:W-:Y:S02]  /*f9250*/  DFMA R54, R148, UR58, R18 ;  /* 0x0000003a94367c2b */ /* 0x000fe40008000012 */
[----:B------:R-:W-:Y:S02]  /*f9260*/  DFMA R18, R38, R172, R250 ;  /* 0x000000ac2612722b */ /* 0x000fe400000000fa */
[----:B------:R-:W2:Y:S02]  /*f9270*/  LDL.64 R250, [R1+0x7e70] ;  /* 0x007e700001fa7983 */ /* 0x000ea40000100a00 */
[----:B------:R-:W-:-:S02]  /*f9280*/  DFMA R10, -R106, R10, R96 ;  /* 0x0000000a6a0a722b */ /* 0x000fc40000000160 */
[----:B------:R-:W3:Y:S02]  /*f9290*/  LDL.64 R96, [R1+0x9b00] ;  /* 0x009b000001607983 */ /* 0x000ee40000100a00 */
[----:B------:R-:W-:Y:S02]  /*f92a0*/  DFMA R18, R132, R172, R18 ;  /* 0x000000ac8412722b */ /* 0x000fe40000000012 */
[----:B------:R-:W4:Y:S01]  /*f92b0*/  LDL.64 R132, [R1+0xa4b0] ;  /* 0x00a4b00001847983 */ /* 0x000f220000100a00 */
[----:B------:R-:W-:Y:S02]  /*f92c0*/  DFMA R244, R160, UR52, R244 ;  /* 0x00000034a0f47c2b */ /* 0x000fe400080000f4 */
[----:B------:R-:W-:Y:S02]  /*f92d0*/  DFMA R248, R2, R188, R248 ;  /* 0x000000bc02f8722b */ /* 0x000fe400000000f8 */
[----:B------:R-:W-:Y:S01]  /*f92e0*/  DFMA R54, R106, -R62, R54 ;  /* 0x8000003e6a36722b */ /* 0x000fe20000000036 */
[----:B------:R0:W-:Y:S03]  /*f92f0*/  STL.64 [R1+0x7710], R18 ;  /* 0x0077101201007387 */ /* 0x0001e60000100a00 */
[----:B------:R-:W-:Y:S01]  /*f9300*/  DFMA R244, R2, R188, R244 ;  /* 0x000000bc02f4722b */ /* 0x000fe200000000f4 */
[----:B------:R-:W4:Y:S04]  /*f9310*/  LDL.LU.64 R160, [R1+0x7710] ;  /* 0x0077100001a07983 */ /* 0x000f280000300a00 */
[----:B------:R-:W-:Y:S04]  /*f9320*/  STL.64 [R1+0x7708], R54 ;  /* 0x0077083601007387 */ /* 0x000fe80000100a00 */
[----:B------:R-:W4:Y:S04]  /*f9330*/  LDL.64 R2, [R1+0x98b0] ;  /* 0x0098b00001027983 */ /* 0x000f280000100a00 */
[----:B0-----:R-:W4:Y:S04]  /*f9340*/  LDL.64 R18, [R1+0xa490] ;  /* 0x00a4900001127983 */ /* 0x001f280000100a00 */
[----:B------:R0:W-:Y:S04]  /*f9350*/  STL.64 [R1+0x7750], R198 ;  /* 0x007750c601007387 */ /* 0x0001e80000100a00 */
[----:B------:R-:W4:Y:S04]  /*f9360*/  LDL.64 R62, [R1+0x79b8] ;  /* 0x0079b800013e7983 */ /* 0x000f280000100a00 */
[----:B0-----:R-:W4:Y:S01]  /*f9370*/  LDL.LU.64 R198, [R1+0x7c90] ;  /* 0x007c900001c67983 */ /* 0x001f220000300a00 */
[----:B--2---:R-:W-:-:S03]  /*f9380*/  DMUL R250, R70, R250 ;  /* 0x000000fa46fa7228 */ /* 0x004fc60000000000 */
[----:B------:R-:W2:Y:S01]  /*f9390*/  LDL.LU.64 R70, [R1+0x7e90] ;  /* 0x007e900001467983 */ /* 0x000ea20000300a00 */
[----:B---3--:R-:W-:-:S03]  /*f93a0*/  DFMA R96, R96, R172, R244 ;  /* 0x000000ac6060722b */ /* 0x008fc600000000f4 */
[----:B------:R-:W3:Y:S01]  /*f93b0*/  LDL.64 R244, [R1+0x9ff8] ;  /* 0x009ff80001f47983 */ /* 0x000ee20000100a00 */
[----:B------:R-:W-:-:S03]  /*f93c0*/  DFMA R54, R250, 2, R248 ;  /* 0x40000000fa36782b */ /* 0x000fc600000000f8 */
[----:B------:R-:W2:Y:S05]  /*f93d0*/  LDL.LU.64 R248, [R1+0x7708] ;  /* 0x0077080001f87983 */ /* 0x000eaa0000300a00 */
[----:B----4-:R-:W-:Y:S02]  /*f93e0*/  DFMA R54, R132, R140, R54 ;  /* 0x0000008c8436722b */ /* 0x010fe40000000036 */
[----:B------:R-:W-:Y:S01]  /*f93f0*/  DFMA R132, R242, UR46, R96 ;  /* 0x0000002ef2847c2b */ /* 0x000fe20008000060 */
[----:B------:R-:W4:Y:S04]  /*f9400*/  LDL.64 R140, [R1+0x7938] ;  /* 0x00793800018c7983 */ /* 0x000f280000100a00 */
[----:B------:R-:W4:Y:S04]  /*f9410*/  LDL.64 R96, [R1+0xa4a8] ;  /* 0x00a4a80001607983 */ /* 0x000f280000100a00 */
[----:B------:R0:W-:Y:S01]  /*f9420*/  STL.64 [R1+0x7ef8], R132 ;  /* 0x007ef88401007387 */ /* 0x0001e20000100a00 */
[----:B------:R-:W-:Y:S01]  /*f9430*/  UMOV UR46, 0xe147ae14 ;  /* 0xe147ae14002e7882 */ /* 0x000fe20000000000 */
[----:B------:R-:W-:Y:S01]  /*f9440*/  UMOV UR47, 0x3fe6147a ;  /* 0x3fe6147a002f7882 */ /* 0x000fe20000000000 */
[----:B---3--:R-:W-:Y:S01]  /*f9450*/  DADD R244, R244, R160 ;  /* 0x00000000f4f47229 */ /* 0x008fe200000000a0 */
[----:B------:R-:W-:Y:S01]  /*f9460*/  STL.64 [R1+0x278], R180 ;  /* 0x000278b401007387 */ /* 0x000fe20000100a00 */
[----:B--2---:R-:W-:Y:S01]  /*f9470*/  DFMA R248, R38, R172, R248 ;  /* 0x000000ac26f8722b */ /* 0x004fe200000000f8 */
[----:B------:R-:W-:Y:S01]  /*f9480*/  UMOV UR58, 0xdce4e6a ;  /* 0x0dce4e6a003a7882 */ /* 0x000fe20000000000 */
[----:B------:R-:W-:Y:S01]  /*f9490*/  DFMA R94, R52, R62, -R94 ;  /* 0x0000003e345e722b */ /* 0x000fe2000000085e */
[----:B------:R-:W2:Y:S03]  /*f94a0*/  LDL.LU.64 R38, [R1+0x79d8] ;  /* 0x0079d80001267983 */ /* 0x000ea60000300a00 */
[----:B0-----:R-:W-:-:S02]  /*f94b0*/  DADD R132, R242, R244 ;  /* 0x00000000f2847229 */ /* 0x001fc400000000f4 */
[----:B----4-:R-:W-:Y:S01]  /*f94c0*/  DFMA R96, R96, R126, R54 ;  /* 0x0000007e6060722b */ /* 0x010fe20000000036 */
[----:B------:R-:W3:Y:S04]  /*f94d0*/  LDL.LU.64 R244, [R1+0x7818] ;  /* 0x0078180001f47983 */ /* 0x000ee80000300a00 */
[----:B------:R-:W4:Y:S01]  /*f94e0*/  LDL.64 R54, [R1+0xa738] ;  /* 0x00a7380001367983 */ /* 0x000f220000100a00 */
[----:B------:R-:W-:-:S03]  /*f94f0*/  DADD R172, -R242, R10 ;  /* 0x00000000f2ac7229 */ /* 0x000fc6000000010a */
[----:B------:R0:W-:Y:S04]  /*f9500*/  STL.64 [R1+0x7de0], R132 ;  /* 0x007de08401007387 */ /* 0x0001e80000100a00 */
[----:B------:R-:W2:Y:S01]  /*f9510*/  LDL.64 R10, [R1+0x7d98] ;  /* 0x007d9800010a7983 */ /* 0x000ea20000100a00 */
[----:B------:R-:W-:-:S03]  /*f9520*/  UMOV UR59, 0x3dcaf023 ;  /* 0x3dcaf023003b7882 */ /* 0x000fc60000000000 */
[----:B------:R-:W2:Y:S01]  /*f9530*/  LDL.64 R62, [R1+0x7e18] ;  /* 0x007e1800013e7983 */ /* 0x000ea20000100a00 */
[----:B0-----:R-:W-:-:S03]  /*f9540*/  DFMA R132, R242, UR46, R248 ;  /* 0x0000002ef2847c2b */ /* 0x001fc600080000f8 */
[----:B------:R-:W-:Y:S04]  /*f9550*/  STL.64 [R1+0x79c0], R32 ;  /* 0x0079c02001007387 */ /* 0x000fe80000100a00 */
[----:B------:R-:W2:Y:S04]  /*f9560*/  LDL.64 R242, [R1+0x7dc0] ;  /* 0x007dc00001f27983 */ /* 0x000ea80000100a00 */
[----:B------:R-:W2:Y:S04]  /*f9570*/  LDL.64 R248, [R1+0xa930] ;  /* 0x00a9300001f87983 */ /* 0x000ea80000100a00 */
[----:B------:R-:W-:Y:S04]  /*f9580*/  STL.64 [R1+0x7998], R132 ;  /* 0x0079988401007387 */ /* 0x000fe80000100a00 */
[----:B------:R0:W-:Y:S04]  /*f9590*/  STL.64 [R1+0xad78], R132 ;  /* 0x00ad788401007387 */ /* 0x0001e80000100a00 */
[----:B------:R1:W-:Y:S04]  /*f95a0*/  STL.64 [R1+0x7758], R184 ;  /* 0x007758b801007387 */ /* 0x0003e80000100a00 */
[----:B------:R-:W2:Y:S04]  /*f95b0*/  LDL.LU.64 R160, [R1+0xaf28] ;  /* 0x00af280001a07983 */ /* 0x000ea80000300a00 */
[----:B0-----:R-:W2:Y:S01]  /*f95c0*/  LDL.LU.64 R132, [R1+0x7db8] ;  /* 0x007db80001847983 */ /* 0x001ea20000300a00 */
[----:B------:R-:W-:Y:S01]  /*f95d0*/  UMOV UR46, 0x3b645a1d ;  /* 0x3b645a1d002e7882 */ /* 0x000fe20000000000 */
[----:B------:R-:W-:-:S02]  /*f95e0*/  UMOV UR47, 0x3fd54fdf ;  /* 0x3fd54fdf002f7882 */ /* 0x000fc40000000000 */
[----:B------:R0:W-:Y:S04]  /*f95f0*/  STL.64 [R1+0x79b0], R172 ;  /* 0x0079b0ac01007387 */ /* 0x0001e80000100a00 */
[----:B-1----:R-:W2:Y:S04]  /*f9600*/  LDL.LU.64 R184, [R1+0xaf30] ;  /* 0x00af300001b87983 */ /* 0x002ea80000300a00 */
[----:B------:R-:W2:Y:S04]  /*f9610*/  LDL.LU.64 R180, [R1+0xaf20] ;  /* 0x00af200001b47983 */ /* 0x000ea80000300a00 */
[----:B0-----:R-:W2:Y:S04]  /*f9620*/  LDL.LU.64 R172, [R1+0x7cf8] ;  /* 0x007cf80001ac7983 */ /* 0x001ea80000300a00 */
[----:B------:R-:W2:Y:S01]  /*f9630*/  LDL.LU.64 R126, [R1+0xaf18] ;  /* 0x00af1800017e7983 */ /* 0x000ea20000300a00 */
[----:B----4-:R-:W-:-:S02]  /*f9640*/  DMUL R54, R54, R82 ;  /* 0x0000005236367228 */ /* 0x010fc40000000000 */
[----:B---3--:R-:W-:Y:S01]  /*f9650*/  DFMA R70, -R52, R244, R70 ;  /* 0x000000f43446722b */ /* 0x008fe20000000146 */
[----:B------:R-:W3:Y:S05]  /*f9660*/  LDL.LU.64 R82, [R1+0xaf10] ;  /* 0x00af100001527983 */ /* 0x000eea0000300a00 */
[----:B------:R-:W-:Y:S02]  /*f9670*/  DFMA R96, R54, UR46, R96 ;  /* 0x0000002e36607c2b */ /* 0x000fe40008000060 */
[----:B--2---:R-:W-:-:S06]  /*f9680*/  DMUL R248, R248, R242 ;  /* 0x000000f2f8f87228 */ /* 0x004fcc0000000000 */
[C---:B------:R-:W-:Y:S01]  /*f9690*/  DFMA R242, R2.reuse, R24, R96 ;  /* 0x0000001802f2722b */ /* 0x040fe20000000060 */
[----:B------:R-:W-:Y:S07]  /*f96a0*/  STL.64 [R1+0x1f8], R132 ;  /* 0x0001f88401007387 */ /* 0x000fee0000100a00 */
[----:B------:R-:W-:Y:S01]  /*f96b0*/  DFMA R242, R2, R26, R242 ;  /* 0x0000001a02f2722b */ /* 0x000fe200000000f2 */
[----:B------:R-:W-:Y:S04]  /*f96c0*/  STL.64 [R1+0xaec0], R54 ;  /* 0x00aec03601007387 */ /* 0x000fe80000100a00 */
[----:B------:R-:W2:Y:S03]  /*f96d0*/  LDL.64 R24, [R1+0x7e48] ;  /* 0x007e480001187983 */ /* 0x000ea60000100a00 */
[----:B------:R-:W-:Y:S01]  /*f96e0*/  DFMA R2, R18, R132, R242 ;  /* 0x000000841202722b */ /* 0x000fe200000000f2 */
[----:B------:R0:W-:Y:S06]  /*f96f0*/  STL.64 [R1+0x2f8], R38 ;  /* 0x0002f82601007387 */ /* 0x0001ec0000100a00 */
[----:B------:R1:W-:Y:S04]  /*f9700*/  STL.64 [R1+0x77a0], R2 ;  /* 0x0077a00201007387 */ /* 0x0003e80000100a00 */
[----:B------:R-:W4:Y:S01]  /*f9710*/  LDL.64 R242, [R1+0x588] ;  /* 0x0005880001f27983 */ /* 0x000f220000100a00 */
[----:B------:R-:W-:-:S02]  /*f9720*/  DFMA R96, R52, R244, -R226 ;  /* 0x000000f43460722b */ /* 0x000fc400000008e2 */
[----:B------:R-:W-:Y:S01]  /*f9730*/  DFMA R18, -R18, R132, R94 ;  /* 0x000000841212722b */ /* 0x000fe2000000015e */
[----:B0-----:R-:W3:Y:S04]  /*f9740*/  LDL.64 R38, [R1+0x9aa0] ;  /* 0x009aa00001267983 */ /* 0x001ee80000100a00 */
[----:B-1----:R-:W2:Y:S01]  /*f9750*/  LDL.64 R2, [R1+0xa5f8] ;  /* 0x00a5f80001027983 */ /* 0x002ea20000100a00 */
[----:B------:R-:W-:-:S03]  /*f9760*/  DMUL R244, R198, R248 ;  /* 0x000000f8c6f47228 */ /* 0x000fc60000000000 */
[----:B------:R0:W-:Y:S04]  /*f9770*/  STL.64 [R1+0x358], R172 ;  /* 0x000358ac01007387 */ /* 0x0001e80000100a00 */
[----:B------:R-:W3:Y:S01]  /*f9780*/  LDL.LU.64 R132, [R1+0x7810] ;  /* 0x0078100001847983 */ /* 0x000ee20000300a00 */
[----:B------:R-:W-:-:S08]  /*f9790*/  DADD R96, -R244, R96 ;  /* 0x00000000f4607229 */ /* 0x000fd00000000160 */
[----:B------:R-:W-:Y:S02]  /*f97a0*/  DFMA R94, R88, -R140, R96 ;  /* 0x8000008c585e722b */ /* 0x000fe40000000060 */
[----:B------:R-:W-:Y:S02]  /*f97b0*/  DFMA R96, R10, 1300, -R244 ;  /* 0x409450000a60782b */ /* 0x000fe400000008f4 */
[----:B0-----:R-:W-:Y:S01]  /*f97c0*/  DADD R172, R118, R16 ;  /* 0x0000000076ac7229 */ /* 0x001fe20000000010 */
[----:B------:R0:W-:Y:S04]  /*f97d0*/  STL.64 [R1+0x79a8], R18 ;  /* 0x0079a81201007387 */ /* 0x0001e80000100a00 */
[----:B------:R-:W3:Y:S01]  /*f97e0*/  LDL.64 R16, [R1+0xa6b8] ;  /* 0x00a6b80001107983 */ /* 0x000ee20000100a00 */
[----:B------:R-:W-:-:S03]  /*f97f0*/  DFMA R140, R78, -R68, R96 ;  /* 0x800000444e8c722b */ /* 0x000fc60000000060 */
[----:B------:R-:W3:Y:S01]  /*f9800*/  LDL.64 R118, [R1+0xa628] ;  /* 0x00a6280001767983 */ /* 0x000ee20000100a00 */
[----:B0-----:R-:W-:-:S03]  /*f9810*/  DFMA R18, R78, R68, R94 ;  /* 0x000000444e12722b */ /* 0x001fc6000000005e */
[----:B------:R-:W3:Y:S01]  /*f9820*/  LDL.64 R10, [R1+0x7e40] ;  /* 0x007e4000010a7983 */ /* 0x000ee20000100a00 */
[----:B------:R-:W-:Y:S02]  /*f9830*/  DFMA R68, R78, -R238, R246 ;  /* 0x800000ee4e44722b */ /* 0x000fe400000000f6 */
[----:B------:R-:W-:Y:S01]  /*f9840*/  DMUL R94, R172, UR58 ;  /* 0x0000003aac5e7c28 */ /* 0x000fe20008000000 */
[----:B------:R-:W3:Y:S07]  /*f9850*/  LDL.64 R246, [R1+0x7f28] ;  /* 0x007f280001f67983 */ /* 0x000eee0000100a00 */
[----:B------:R-:W-:-:S07]  /*f9860*/  DFMA R68, R66, R94, R68 ;  /* 0x0000005e4244722b */ /* 0x000fce0000000044 */
[----:B------:R-:W-:Y:S04]  /*f9870*/  STL.64 [R1+0x7748], R68 ;  /* 0x0077484401007387 */ /* 0x000fe80000100a00 */
[----:B------:R0:W-:Y:S04]  /*f9880*/  STL.64 [R1+0x7d40], R18 ;  /* 0x007d401201007387 */ /* 0x0001e80000100a00 */
[----:B0-----:R-:W3:Y:S04]  /*f9890*/  LDL.64 R18, [R1+0x9fd8] ;  /* 0x009fd80001127983 */ /* 0x001ee80000100a00 */
[----:B----4-:R2:W-:Y:S02]  /*f98a0*/  STL.64 [R1+0x7730], R242 ;  /* 0x007730f201007387 */ /* 0x0105e40000100a00 */
[----:B--2---:R-:W-:-:S08]  /*f98b0*/  DMUL R242, R2, R84 ;  /* 0x0000005402f27228 */ /* 0x004fd00000000000 */
[----:B------:R-:W-:Y:S02]  /*f98c0*/  DFMA R96, R52, R242, -R8 ;  /* 0x000000f23460722b */ /* 0x000fe40000000808 */
[----:B------:R-:W-:Y:S01]  /*f98d0*/  DMUL R2, R66, R94 ;  /* 0x0000005e42027228 */ /* 0x000fe20000000000 */
[----:B------:R-:W2:Y:S05]  /*f98e0*/  LDL.64 R94, [R1+0xaac8] ;  /* 0x00aac800015e7983 */ /* 0x000eaa0000100a00 */
[----:B------:R-:W-:Y:S02]  /*f98f0*/  DFMA R68, R78, R238, R96 ;  /* 0x000000ee4e44722b */ /* 0x000fe40000000060 */
[----:B---3--:R-:W-:Y:S01]  /*f9900*/  DMUL R16, R16, R84 ;  /* 0x0000005410107228 */ /* 0x008fe20000000000 */
[----:B------:R-:W2:Y:S04]  /*f9910*/  LDL.64 R96, [R1+0x7ea8] ;  /* 0x007ea80001607983 */ /* 0x000ea80000100a00 */
[----:B------:R-:W-:Y:S04]  /*f9920*/  STL.64 [R1+0x2b8], R198 ;  /* 0x0002b8c601007387 */ /* 0x000fe80000100a00 */
[----:B------:R0:W-:Y:S01]  /*f9930*/  STL.64 [R1+0x77d8], R16 ;  /* 0x0077d81001007387 */ /* 0x0001e20000100a00 */
[----:B------:R-:W-:Y:S01]  /*f9940*/  UMOV UR58, 0x4fdf3b64 ;  /* 0x4fdf3b64003a7882 */ /* 0x000fe20000000000 */
[----:B------:R-:W-:-:S02]  /*f9950*/  UMOV UR59, 0x3fee978d ;  /* 0x3fee978d003b7882 */ /* 0x000fc40000000000 */
[----:B------:R-:W-:Y:S04]  /*f9960*/  STL.64 [R1+0x7c88], R172 ;  /* 0x007c88ac01007387 */ /* 0x000fe80000100a00 */
[----:B------:R-:W3:Y:S01]  /*f9970*/  LDL.LU.64 R66, [R1+0xaf08] ;  /* 0x00af080001427983 */ /* 0x000ee20000300a00 */
[----:B--2---:R-:W-:Y:S02]  /*f9980*/  DMUL R96, R94, R96 ;  /* 0x000000605e607228 */ /* 0x004fe40000000000 */
[----:B------:R-:W-:Y:S01]  /*f9990*/  DFMA R94, R88, R16, -R2 ;  /* 0x00000010585e722b */ /* 0x000fe20000000802 */
[----:B0-----:R-:W-:Y:S02]  /*f99a0*/  IMAD.MOV.U32 R16, RZ, RZ, R190 ;  /* 0x000000ffff107224 */ /* 0x001fe400078e00be */
[----:B------:R-:W-:-:S05]  /*f99b0*/  IMAD.MOV.U32 R17, RZ, RZ, R191 ;  /* 0x000000ffff117224 */ /* 0x000fca00078e00bf */
[----:B------:R-:W-:Y:S02]  /*f99c0*/  DFMA R190, R172, -R18, R94 ;  /* 0x80000012acbe722b */ /* 0x000fe4000000005e */
[----:B------:R-:W2:Y:S01]  /*f99d0*/  LDL.64 R94, [R1+0xa728] ;  /* 0x00a72800015e7983 */ /* 0x000ea20000100a00 */
[----:B------:R-:W-:Y:S02]  /*f99e0*/  DFMA R68, R84, R62, R68 ;  /* 0x0000003e5444722b */ /* 0x000fe40000000044 */
[----:B------:R-:W-:Y:S01]  /*f99f0*/  DMUL R96, R162, R96 ;  /* 0x00000060a2607228 */ /* 0x000fe20000000000 */
[----:B------:R-:W-:Y:S01]  /*f9a00*/  MOV R74, R16 ;  /* 0x00000010004a7202 */ /* 0x000fe20000000f00 */
[----:B------:R-:W-:Y:S01]  /*f9a10*/  IMAD.MOV.U32 R75, RZ, RZ, R17 ;  /* 0x000000ffff4b7224 */ /* 0x000fe200078e0011 */
[----:B------:R-:W4:Y:S03]  /*f9a20*/  LDL.LU.64 R62, [R1+0xaf00] ;  /* 0x00af0000013e7983 */ /* 0x000f260000300a00 */
[-C--:B------:R-:W-:Y:S01]  /*f9a30*/  DFMA R162, -R20, R246.reuse, R68 ;  /* 0x000000f614a2722b */ /* 0x080fe20000000144 */
[----:B------:R-:W3:Y:S01]  /*f9a40*/  LDL.64 R16, [R1+0x7b08] ;  /* 0x007b080001107983 */ /* 0x000ee20000100a00 */
[----:B------:R-:W-:-:S03]  /*f9a50*/  DMUL R246, R118, R246 ;  /* 0x000000f676f67228 */ /* 0x000fc60000000000 */
[----:B------:R-:W4:Y:S01]  /*f9a60*/  LDL.64 R68, [R1+0xa998] ;  /* 0x00a9980001447983 */ /* 0x000f220000100a00 */
[----:B------:R-:W-:-:S03]  /*f9a70*/  DFMA R118, R198, R248, -R222 ;  /* 0x000000f8c676722b */ /* 0x000fc600000008de */
[----:B------:R-:W3:Y:S04]  /*f9a80*/  LDL.64 R248, [R1+0xaad0] ;  /* 0x00aad00001f87983 */ /* 0x000ee80000100a00 */
[----:B------:R0:W-:Y:S04]  /*f9a90*/  STL.64 [R1+0x79d8], R118 ;  /* 0x0079d87601007387 */ /* 0x0001e80000100a00 */
[----:B0-----:R-:W3:Y:S01]  /*f9aa0*/  LDL.64 R118, [R1+0x7b88] ;  /* 0x007b880001767983 */ /* 0x001ee20000100a00 */
[----:B--2---:R-:W-:-:S07]  /*f9ab0*/  DMUL R94, R94, R172 ;  /* 0x000000ac5e5e7228 */ /* 0x004fce0000000000 */
[----:B------:R0:W-:Y:S01]  /*f9ac0*/  STL.64 [R1+0xae48], R94 ;  /* 0x00ae485e01007387 */ /* 0x0001e20000100a00 */
[----:B------:R-:W-:Y:S02]  /*f9ad0*/  DADD R190, -R94, R190 ;  /* 0x000000005ebe7229 */ /* 0x000fe400000001be */
[----:B0-----:R-:W-:-:S05]  /*f9ae0*/  DFMA R94, R10, -R246, R162 ;  /* 0x800000f60a5e722b */ /* 0x001fca00000000a2 */
[----:B------:R-:W-:Y:S04]  /*f9af0*/  STL.64 [R1+0x7720], R190 ;  /* 0x007720be01007387 */ /* 0x000fe80000100a00 */
[----:B------:R-:W2:Y:S04]  /*f9b00*/  LDL.LU.64 R150, [R1+0x7720] ;  /* 0x0077200001967983 */ /* 0x000ea80000300a00 */
[----:B------:R0:W-:Y:S04]  /*f9b10*/  STL.64 [R1+0x7710], R94 ;  /* 0x0077105e01007387 */ /* 0x0001e80000100a00 */
[----:B------:R-:W2:Y:S01]  /*f9b20*/  LDL.LU.64 R54, [R1+0x7710] ;  /* 0x0077100001367983 */ /* 0x000ea20000300a00 */
[----:B----4-:R-:W-:-:S02]  /*f9b30*/  DMUL R68, R68, R198 ;  /* 0x000000c644447228 */ /* 0x010fc40000000000 */
[----:B------:R-:W-:Y:S01]  /*f9b40*/  DADD R132, R96, R132 ;  /* 0x0000000060847229 */ /* 0x000fe20000000084 */
[----:B------:R-:W4:Y:S01]  /*f9b50*/  LDL.LU.64 R198, [R1+0xaef8] ;  /* 0x00aef80001c67983 */ /* 0x000f220000300a00 */
[----:B0-----:R-:W-:-:S03]  /*f9b60*/  DFMA R94, R58, R176, R70 ;  /* 0x000000b03a5e722b */ /* 0x001fc60000000046 */
[----:B------:R-:W4:Y:S01]  /*f9b70*/  LDL.LU.64 R190, [R1+0xaef0] ;  /* 0x00aef00001be7983 */ /* 0x000f220000300a00 */
[----:B------:R-:W-:Y:S02]  /*f9b80*/  DFMA R10, R10, R246, R102 ;  /* 0x000000f60a0a722b */ /* 0x000fe40000000066 */
[----:B---3--:R-:W-:Y:S01]  /*f9b90*/  DMUL R248, R248, R172 ;  /* 0x000000acf8f87228 */ /* 0x008fe20000000000 */
[----:B------:R-:W3:Y:S01]  /*f9ba0*/  LDL.LU.64 R162, [R1+0xaee8] ;  /* 0x00aee80001a27983 */ /* 0x000ee20000300a00 */
[----:B------:R-:W-:-:S03]  /*f9bb0*/  DFMA R94, R38, R68, R94 ;  /* 0x00000044265e722b */ /* 0x000fc6000000005e */
[----:B------:R-:W3:Y:S03]  /*f9bc0*/  LDL.LU.64 R70, [R1+0xaee0] ;  /* 0x00aee00001467983 */ /* 0x000ee60000300a00 */
[CC--:B------:R-:W-:Y:S01]  /*f9bd0*/  DFMA R132, R188.reuse, R248.reuse, R132 ;  /* 0x000000f8bc84722b */ /* 0x0c0fe20000000084 */
[----:B------:R-:W3:Y:S01]  /*f9be0*/  LDL.LU.64 R176, [R1+0xaed8] ;  /* 0x00aed80001b07983 */ /* 0x000ee20000300a00 */
[----:B------:R-:W-:Y:S02]  /*f9bf0*/  DFMA R10, R188, -R248, R10 ;  /* 0x800000f8bc0a722b */ /* 0x000fe4000000000a */
[----:B------:R-:W-:Y:S01]  /*f9c00*/  DFMA R56, R58, -R74, R56 ;  /* 0x8000004a3a38722b */ /* 0x000fe20000000038 */
[----:B------:R-:W3:Y:S01]  /*f9c10*/  LDL.LU.64 R102, [R1+0xaed0] ;  /* 0x00aed00001667983 */ /* 0x000ee20000300a00 */
[CC--:B--2---:R-:W-:Y:S02]  /*f9c20*/  DFMA R150, R188.reuse, -R248.reuse, R150 ;  /* 0x800000f8bc96722b */ /* 0x0c4fe40000000096 */
[----:B------:R-:W-:-:S02]  /*f9c30*/  DFMA R54, R188, R248, R54 ;  /* 0x000000f8bc36722b */ /* 0x000fc40000000036 */
[----:B------:R-:W-:Y:S01]  /*f9c40*/  DADD R248, R224, R94 ;  /* 0x00000000e0f87229 */ /* 0x000fe2000000005e */
[----:B------:R-:W2:Y:S01]  /*f9c50*/  LDL.LU.64 R188, [R1+0x77f0] ;  /* 0x0077f00001bc7983 */ /* 0x000ea20000300a00 */
[----:B------:R-:W-:Y:S02]  /*f9c60*/  DFMA R224, R148, 0.25, R224 ;  /* 0x3fd0000094e0782b */ /* 0x000fe400000000e0 */
[----:B------:R-:W-:Y:S01]  /*f9c70*/  DFMA R56, -R58, R216, R56 ;  /* 0x000000d83a38722b */ /* 0x000fe20000000138 */
[----:B------:R-:W4:Y:S04]  /*f9c80*/  LDL.LU.64 R148, [R1+0x7800] ;  /* 0x0078000001947983 */ /* 0x000f280000300a00 */
[----:B------:R-:W3:Y:S01]  /*f9c90*/  LDL.64 R94, [R1+0x7ab8] ;  /* 0x007ab800015e7983 */ /* 0x000ee20000100a00 */
[----:B------:R-:W-:-:S02]  /*f9ca0*/  DADD R224, R90, R224 ;  /* 0x000000005ae07229 */ /* 0x000fc400000000e0 */
[----:B------:R-:W-:Y:S02]  /*f9cb0*/  DFMA R248, R52, -R118, R248 ;  /* 0x8000007634f8722b */ /* 0x000fe400000000f8 */
[----:B------:R-:W-:Y:S01]  /*f9cc0*/  DFMA R118, -R58, R216, -R114 ;  /* 0x000000d83a76722b */ /* 0x000fe20000000972 */
[----:B------:R-:W2:Y:S03]  /*f9cd0*/  LDL.LU.64 R114, [R1+0x8050] ;  /* 0x0080500001727983 */ /* 0x000ea60000300a00 */
[----:B------:R-:W-:Y:S02]  /*f9ce0*/  DFMA R24, R100, R24, R224 ;  /* 0x000000186418722b */ /* 0x000fe400000000e0 */
[----:B------:R-:W4:Y:S01]  /*f9cf0*/  LDL.64 R224, [R1+0x7e48] ;  /* 0x007e480001e07983 */ /* 0x000f220000100a00 */
[----:B------:R-:W-:Y:S02]  /*f9d00*/  DADD R248, R90, R248 ;  /* 0x000000005af87229 */ /* 0x000fe400000000f8 */
[----:B------:R-:W-:-:S02]  /*f9d10*/  DADD R56, R72, R56 ;  /* 0x0000000048387229 */ /* 0x000fc40000000038 */
[----:B--2---:R-:W-:Y:S01]  /*f9d20*/  DFMA R114, R58, R216, R114 ;  /* 0x000000d83a72722b */ /* 0x004fe20000000072 */
[----:B------:R-:W-:-:S03]  /*f9d30*/  IMAD.MOV.U32 R216, RZ, RZ, R74 ;  /* 0x000000ffffd87224 */ /* 0x000fc600078e004a */
[----:B----4-:R-:W-:Y:S01]  /*f9d40*/  DFMA R224, R100, R224, R248 ;  /* 0x000000e064e0722b */ /* 0x010fe200000000f8 */
[----:B------:R-:W-:Y:S01]  /*f9d50*/  MOV R217, R75 ;  /* 0x0000004b00d97202 */ /* 0x000fe20000000f00 */
[----:B------:R-:W2:Y:S02]  /*f9d60*/  LDL.LU.64 R248, [R1+0x7950] ;  /* 0x0079500001f87983 */ /* 0x000ea40000300a00 */
[----:B------:R-:W-:Y:S02]  /*f9d70*/  DADD R114, -R72, R114 ;  /* 0x0000000048727229 */ /* 0x000fe40000000172 */
[----:B------:R-:W-:Y:S01]  /*f9d80*/  DADD R24, R188, R24 ;  /* 0x00000000bc187229 */ /* 0x000fe20000000018 */
[----:B------:R0:W-:Y:S01]  /*f9d90*/  STL.64 [R1+0x7710], R132 ;  /* 0x0077108401007387 */ /* 0x0001e20000100a00 */
[----:B------:R-:W-:Y:S02]  /*f9da0*/  DFMA R216, R58, R216, -R72 ;  /* 0x000000d83ad8722b */ /* 0x000fe40000000848 */
[----:B------:R-:W-:Y:S01]  /*f9db0*/  DADD R72, R188, R224 ;  /* 0x00000000bc487229 */ /* 0x000fe200000000e0 */
[----:B------:R-:W4:Y:S04]  /*f9dc0*/  LDL.LU.64 R74, [R1+0x7820] ;  /* 0x00782000014a7983 */ /* 0x000f280000300a00 */
[----:B------:R-:W4:Y:S04]  /*f9dd0*/  LDL.64 R224, [R1+0xa868] ;  /* 0x00a8680001e07983 */ /* 0x000f280000100a00 */
[----:B0-----:R-:W4:Y:S01]  /*f9de0*/  LDL.64 R132, [R1+0x7e30] ;  /* 0x007e300001847983 */ /* 0x001f220000100a00 */
[----:B---3--:R-:W-:-:S02]  /*f9df0*/  DFMA R72, R94, R212, R72 ;  /* 0x000000d45e48722b */ /* 0x008fc40000000048 */
[----:B------:R-:W-:Y:S01]  /*f9e00*/  DFMA R118, R88, -R50, R118 ;  /* 0x800000325876722b */ /* 0x000fe20000000076 */
[----:B------:R-:W3:Y:S05]  /*f9e10*/  LDL.64 R188, [R1+0x7b20] ;  /* 0x007b200001bc7983 */ /* 0x000eea0000100a00 */
[----:B------:R-:W-:-:S08]  /*f9e20*/  DADD R72, R168, R72 ;  /* 0x00000000a8487229 */ /* 0x000fd00000000048 */
[----:B------:R-:W-:Y:S02]  /*f9e30*/  DADD R72, R124, R72 ;  /* 0x000000007c487229 */ /* 0x000fe40000000048 */
[----:B--2---:R-:W-:Y:S02]  /*f9e40*/  DFMA R216, -R88, R248, R216 ;  /* 0x000000f858d8722b */ /* 0x004fe400000001d8 */
[----:B----4-:R-:W-:Y:S01]  /*f9e50*/  DMUL R224, R224, R58 ;  /* 0x0000003ae0e07228 */ /* 0x010fe20000000000 */
[----:B------:R0:W-:Y:S05]  /*f9e60*/  STL.64 [R1+0xade8], R118 ;  /* 0x00ade87601007387 */ /* 0x0001ea0000100a00 */
[----:B------:R-:W-:Y:S01]  /*f9e70*/  DFMA R216, R88, -R50, R216 ;  /* 0x8000003258d8722b */ /* 0x000fe200000000d8 */
[----:B------:R1:W-:Y:S01]  /*f9e80*/  STL.64 [R1+0x7e28], R150 ;  /* 0x007e289601007387 */ /* 0x0003e20000100a00 */
[----:B------:R-:W-:-:S03]  /*f9e90*/  DMUL R224, R100, R224 ;  /* 0x000000e064e07228 */ /* 0x000fc60000000000 */
[----:B------:R2:W-:Y:S01]  /*f9ea0*/  STL.64 [R1+0x7e90], R54 ;  /* 0x007e903601007387 */ /* 0x0005e20000100a00 */
[----:B------:R-:W-:-:S03]  /*f9eb0*/  DFMA R72, R204, UR44, R72 ;  /* 0x0000002ccc487c2b */ /* 0x000fc60008000048 */
[----:B0-----:R-:W4:Y:S01]  /*f9ec0*/  LDL.LU.64 R118, [R1+0x7d88] ;  /* 0x007d880001767983 */ /* 0x001f220000300a00 */
[----:B------:R-:W-:-:S03]  /*f9ed0*/  DADD R56, -R224, R56 ;  /* 0x00000000e0387229 */ /* 0x000fc60000000138 */
[----:B-1----:R-:W4:Y:S01]  /*f9ee0*/  LDL.LU.64 R150, [R1+0xaec8] ;  /* 0x00aec80001967983 */ /* 0x002f220000300a00 */
[----:B------:R-:W-:Y:S02]  /*f9ef0*/  DFMA R248, R88, R248, -R224 ;  /* 0x000000f858f8722b */ /* 0x000fe400000008e0 */
[----:B------:R-:W-:Y:S01]  /*f9f00*/  DFMA R216, R224, 2, R216 ;  /* 0x40000000e0d8782b */ /* 0x000fe200000000d8 */
[----:B--2---:R-:W2:Y:S01]  /*f9f10*/  LDL.LU.64 R54, [R1+0xaec0] ;  /* 0x00aec00001367983 */ /* 0x004ea20000300a00 */
[----:B------:R-:W-:Y:S01]  /*f9f20*/  DADD R224, R148, R24 ;  /* 0x0000000094e07229 */ /* 0x000fe20000000018 */
[----:B------:R-:W-:Y:S01]  /*f9f30*/  UMOV UR44, 0xeb851eb8 ;  /* 0xeb851eb8002c7882 */ /* 0x000fe20000000000 */
[----:B------:R-:W-:Y:S01]  /*f9f40*/  UMOV UR45, 0x3ff23851 ;  /* 0x3ff23851002d7882 */ /* 0x000fe20000000000 */
[----:B------:R-:W-:Y:S01]  /*f9f50*/  DFMA R50, R88, R50, R114 ;  /* 0x000000325832722b */ /* 0x000fe20000000072 */
[----:B------:R-:W4:Y:S04]  /*f9f60*/  LDL.LU.64 R148, [R1+0x79c8] ;  /* 0x0079c80001947983 */ /* 0x000f280000300a00 */
[----:B------:R-:W-:Y:S01]  /*f9f70*/  DFMA R224, R218, UR36, R224 ;  /* 0x00000024dae07c2b */ /* 0x000fe200080000e0 */
[----:B------:R-:W2:Y:S01]  /*f9f80*/  LDL.LU.64 R114, [R1+0x7910] ;  /* 0x0079100001727983 */ /* 0x000ea20000300a00 */
[----:B------:R-:W-:-:S03]  /*f9f90*/  DFMA R56, R58, -R132, R56 ;  /* 0x800000843a38722b */ /* 0x000fc60000000038 */
[----:B------:R0:W-:Y:S03]  /*f9fa0*/  STL.64 [R1+0x77c0], R50 ;  /* 0x0077c03201007387 */ /* 0x0001e60000100a00 */
[----:B------:R-:W-:Y:S01]  /*f9fb0*/  DFMA R224, R94, -R212, R224 ;  /* 0x800000d45ee0722b */ /* 0x000fe200000000e0 */
[----:B------:R-:W4:Y:S01]  /*f9fc0*/  LDL.64 R132, [R1+0x7ae8] ;  /* 0x007ae80001847983 */ /* 0x000f220000100a00 */
[----:B------:R-:W-:Y:S02]  /*f9fd0*/  DADD R56, -R108, R56 ;  /* 0x000000006c387229 */ /* 0x000fe40000000138 */
[----:B------:R-:W-:Y:S01]  /*f9fe0*/  DFMA R72, R52, -R74, R72 ;  /* 0x8000004a3448722b */ /* 0x000fe20000000048 */
[----:B------:R-:W2:Y:S03]  /*f9ff0*/  LDL.LU.64 R94, [R1+0x7d98] ;  /* 0x007d9800015e7983 */ /* 0x000ea60000300a00 */
[----:B------:R-:W-:Y:S01]  /*fa000*/  DADD R224, -R168, R224 ;  /* 0x00000000a8e07229 */ /* 0x000fe200000001e0 */
[----:B------:R-:W2:Y:S01]  /*fa010*/  LDL.LU.64 R24, [R1+0xaeb8] ;  /* 0x00aeb80001187983 */ /* 0x000ea20000300a00 */
[----:B------:R-:W-:-:S02]  /*fa020*/  DFMA R248, -R100, R240, R248 ;  /* 0x000000f064f8722b */ /* 0x000fc400000001f8 */
[----:B------:R-:W-:Y:S01]  /*fa030*/  DFMA R216, -R100, R240, R216 ;  /* 0x000000f064d8722b */ /* 0x000fe200000001d8 */
[----:B------:R-:W2:Y:S03]  /*fa040*/  LDL.LU.64 R124, [R1+0xaea8] ;  /* 0x00aea800017c7983 */ /* 0x000ea60000300a00 */
[----:B------:R-:W-:Y:S01]  /*fa050*/  DFMA R224, R204, UR44, R224 ;  /* 0x0000002ccce07c2b */ /* 0x000fe200080000e0 */
[----:B------:R-:W2:Y:S07]  /*fa060*/  LDL.LU.64 R212, [R1+0xae98] ;  /* 0x00ae980001d47983 */ /* 0x000eae0000300a00 */
[----:B0-----:R-:W-:-:S02]  /*fa070*/  DFMA R50, R110, 0.75, R224 ;  /* 0x3fe800006e32782b */ /* 0x001fc400000000e0 */
[----:B------:R-:W4:Y:S01]  /*fa080*/  LDL.LU.64 R224, [R1+0x7920] ;  /* 0x0079200001e07983 */ /* 0x000f220000300a00 */
[----:B------:R-:W-:Y:S02]  /*fa090*/  DFMA R56, R58, -R48, R56 ;  /* 0x800000303a38722b */ /* 0x000fe40000000038 */
[----:B------:R-:W-:Y:S01]  /*fa0a0*/  DADD R72, R166, R72 ;  /* 0x00000000a6487229 */ /* 0x000fe20000000048 */
[----:B------:R0:W-:Y:S04]  /*fa0b0*/  STL.64 [R1+0x7880], R248 ;  /* 0x007880f801007387 */ /* 0x0001e80000100a00 */
[----:B------:R1:W-:Y:S01]  /*fa0c0*/  STL.64 [R1+0x7768], R216 ;  /* 0x007768d801007387 */ /* 0x0003e20000100a00 */
[----:B------:R-:W-:Y:S02]  /*fa0d0*/  DFMA R56, R58, -R186, R56 ;  /* 0x800000ba3a38722b */ /* 0x000fe40000000038 */
[----:B---3--:R-:W-:Y:S01]  /*fa0e0*/  DFMA R72, R100, R188, R72 ;  /* 0x000000bc6448722b */ /* 0x008fe20000000048 */
[----:B------:R-:W-:Y:S01]  /*fa0f0*/  IMAD.MOV.U32 R240, RZ, RZ, R74 ;  /* 0x000000fffff07224 */ /* 0x000fe200078e004a */
[----:B------:R-:W3:Y:S04]  /*fa100*/  LDL.LU.64 R188, [R1+0x7ca0] ;  /* 0x007ca00001bc7983 */ /* 0x000ee80000300a00 */
[----:B------:R-:W-:Y:S01]  /*fa110*/  DFMA R56, R88, R16, R56 ;  /* 0x000000105838722b */ /* 0x000fe20000000038 */
[----:B0-----:R-:W3:Y:S01]  /*fa120*/  LDL.LU.64 R248, [R1+0x79b8] ;  /* 0x0079b80001f87983 */ /* 0x001ee20000300a00 */
[----:B------:R-:W-:-:S03]  /*fa130*/  DADD R72, R110, R72 ;  /* 0x000000006e487229 */ /* 0x000fc60000000048 */
[----:B------:R-:W3:Y:S03]  /*fa140*/  LDL.LU.64 R110, [R1+0x7738] ;  /* 0x00773800016e7983 */ /* 0x000ee60000300a00 */
[----:B------:R-:W-:Y:S01]  /*fa150*/  DADD R56, R226, R56 ;  /* 0x00000000e2387229 */ /* 0x000fe20000000038 */
[----:B-1----:R-:W3:Y:S04]  /*fa160*/  LDL.LU.64 R216, [R1+0x7b88] ;  /* 0x007b880001d87983 */ /* 0x002ee80000300a00 */
[----:B------:R-:W3:Y:S03]  /*fa170*/  LDL.LU.64 R226, [R1+0x7b18] ;  /* 0x007b180001e27983 */ /* 0x000ee60000300a00 */
[----:B------:R-:W-:Y:S01]  /*fa180*/  DADD R56, R244, R56 ;  /* 0x00000000f4387229 */ /* 0x000fe20000000038 */
[----:B------:R-:W-:Y:S01]  /*fa190*/  IMAD.MOV.U32 R241, RZ, RZ, R75 ;  /* 0x000000fffff17224 */ /* 0x000fe200078e004b */
[----:B------:R-:W3:Y:S04]  /*fa1a0*/  LDL.LU.64 R244, [R1+0x7b68] ;  /* 0x007b680001f47983 */ /* 0x000ee80000300a00 */
[----:B------:R-:W3:Y:S04]  /*fa1b0*/  LDL.LU.64 R16, [R1+0x7dc0] ;  /* 0x007dc00001107983 */ /* 0x000ee80000300a00 */
[----:B----4-:R0:W-:Y:S04]  /*fa1c0*/  STL.64 [R1+0x400], R224 ;  /* 0x000400e001007387 */ /* 0x0101e80000100a00 */
[----:B------:R1:W-:Y:S01]  /*fa1d0*/  STL.64 [R1+0x77f0], R56 ;  /* 0x0077f03801007387 */ /* 0x0003e20000100a00 */
[----:B------:R-:W-:-:S02]  /*fa1e0*/  DFMA R50, R132, R148, R50 ;  /* 0x000000948432722b */ /* 0x000fc40000000032 */
[----:B--2---:R-:W-:Y:S01]  /*fa1f0*/  DFMA R40, R94, -1300, R40 ;  /* 0xc09450005e28782b */ /* 0x004fe20000000028 */
[----:B------:R-:W-:Y:S01]  /*fa200*/  UMOV UR44, 0x7fdfbfd ;  /* 0x07fdfbfd002c7882 */ /* 0x000fe20000000000 */
[----:B------:R-:W-:Y:S01]  /*fa210*/  UMOV UR45, 0x3d87bfdc ;  /* 0x3d87bfdc002d7882 */ /* 0x000fe20000000000 */
[----:B------:R-:W2:Y:S04]  /*fa220*/  LDL.LU.64 R48, [R1+0xaeb0] ;  /* 0x00aeb00001307983 */ /* 0x000ea80000300a00 */
[----:B0-----:R-:W4:Y:S01]  /*fa230*/  LDL.64 R224, [R1+0x9fe0] ;  /* 0x009fe00001e07983 */ /* 0x001f220000100a00 */
[----:B-1----:R-:W-:-:S03]  /*fa240*/  DFMA R56, R52, R240, -R228 ;  /* 0x000000f03438722b */ /* 0x002fc600000008e4 */
[----:B------:R-:W2:Y:S01]  /*fa250*/  LDL.LU.64 R186, [R1+0xaea0] ;  /* 0x00aea00001ba7983 */ /* 0x000ea20000300a00 */
[----:B---3--:R-:W-:-:S03]  /*fa260*/  DADD R110, -R204, R110 ;  /* 0x00000000cc6e7229 */ /* 0x008fc6000000016e */
[----:B------:R0:W-:Y:S01]  /*fa270*/  STL.64 [R1+0x7db8], R56 ;  /* 0x007db83801007387 */ /* 0x0001e20000100a00 */
[----:B------:R-:W-:-:S03]  /*fa280*/  DFMA R216, R52, R216, -R218 ;  /* 0x000000d834d8722b */ /* 0x000fc600000008da */
[----:B------:R-:W-:Y:S01]  /*fa290*/  STL.64 [R1+0x7930], R40 ;  /* 0x0079302801007387 */ /* 0x000fe20000100a00 */
[----:B------:R-:W-:-:S03]  /*fa2a0*/  DADD R110, R220, R110 ;  /* 0x00000000dc6e7229 */ /* 0x000fc6000000006e */
[----:B------:R-:W-:Y:S01]  /*fa2b0*/  STL.64 [R1+0xae58], R40 ;  /* 0x00ae582801007387 */ /* 0x000fe20000100a00 */
[----:B0-----:R-:W-:-:S03]  /*fa2c0*/  DFMA R56, R52, -R248, R72 ;  /* 0x800000f83438722b */ /* 0x001fc60000000048 */
[----:B------:R-:W3:Y:S01]  /*fa2d0*/  LDL.64 R218, [R1+0x8000] ;  /* 0x0080000001da7983 */ /* 0x000ee20000100a00 */
[----:B------:R-:W-:Y:S02]  /*fa2e0*/  DFMA R72, R78, -R214, R220 ;  /* 0x800000d64e48722b */ /* 0x000fe400000000dc */
[CC--:B------:R-:W-:Y:S01]  /*fa2f0*/  DFMA R248, R132.reuse, R114.reuse, R50 ;  /* 0x0000007284f8722b */ /* 0x0c0fe20000000032 */
[----:B------:R0:W-:Y:S04]  /*fa300*/  STL.64 [R1+0x7708], R110 ;  /* 0x0077086e01007387 */ /* 0x0001e80000100a00 */
[----:B------:R1:W-:Y:S01]  /*fa310*/  STL.64 [R1+0x7808], R216 ;  /* 0x007808d801007387 */ /* 0x0003e20000100a00 */
[----:B------:R-:W-:Y:S02]  /*fa320*/  DFMA R50, R132, R114, R72 ;  /* 0x000000728432722b */ /* 0x000fe40000000048 */
[----:B------:R-:W-:Y:S01]  /*fa330*/  DADD R72, -R220, R56 ;  /* 0x00000000dc487229 */ /* 0x000fe20000000138 */
[----:B------:R-:W2:Y:S04]  /*fa340*/  LDL.LU.64 R214, [R1+0x7c68] ;  /* 0x007c680001d67983 */ /* 0x000ea80000300a00 */
[----:B------:R-:W3:Y:S03]  /*fa350*/  LDL.LU.64 R220, [R1+0x7f08] ;  /* 0x007f080001dc7983 */ /* 0x000ee60000300a00 */
[----:B0-----:R-:W-:Y:S01]  /*fa360*/  DFMA R110, R132, R148, R72 ;  /* 0x00000094846e722b */ /* 0x001fe20000000048 */
[----:B-1----:R-:W3:Y:S04]  /*fa370*/  LDL.64 R216, [R1+0x7868] ;  /* 0x0078680001d87983 */ /* 0x002ee80000100a00 */
[----:B------:R0:W-:Y:S04]  /*fa380*/  STL.64 [R1+0x7b88], R50 ;  /* 0x007b883201007387 */ /* 0x0001e80000100a00 */
[----:B------:R1:W-:Y:S04]  /*fa390*/  STL.64 [R1+0x230], R16 ;  /* 0x0002301001007387 */ /* 0x0003e80000100a00 */
[----:B------:R-:W2:Y:S01]  /*fa3a0*/  LDL.64 R228, [R1+0x77e8] ;  /* 0x0077e80001e47983 */ /* 0x000ea20000100a00 */
[----:B0-----:R-:W-:-:S03]  /*fa3b0*/  DFMA R50, R78, -R226, R118 ;  /* 0x800000e24e32722b */ /* 0x001fc60000000076 */
[----:B------:R-:W2:Y:S04]  /*fa3c0*/  LDL.LU.64 R132, [R1+0x78a0] ;  /* 0x0078a00001847983 */ /* 0x000ea80000300a00 */
[----:B------:R-:W2:Y:S04]  /*fa3d0*/  LDL.LU.64 R118, [R1+0x7a38] ;  /* 0x007a380001767983 */ /* 0x000ea80000300a00 */
[----:B-1----:R-:W2:Y:S04]  /*fa3e0*/  LDL.64 R16, [R1+0x98b0] ;  /* 0x0098b00001107983 */ /* 0x002ea80000100a00 */
[----:B------:R-:W2:Y:S04]  /*fa3f0*/  LDL.LU.64 R240, [R1+0x7e08] ;  /* 0x007e080001f07983 */ /* 0x000ea80000300a00 */
[----:B------:R-:W2:Y:S04]  /*fa400*/  LDL.LU.64 R114, [R1+0x7730] ;  /* 0x0077300001727983 */ /* 0x000ea80000300a00 */
[----:B------:R-:W2:Y:S01]  /*fa410*/  LDL.LU.64 R74, [R1+0xae90] ;  /* 0x00ae9000014a7983 */ /* 0x000ea20000300a00 */
[----:B----4-:R-:W-:-:S03]  /*fa420*/  DMUL R56, R224, R244 ;  /* 0x000000f4e0387228 */ /* 0x010fc60000000000 */
[----:B------:R0:W-:Y:S01]  /*fa430*/  STL.64 [R1+0x2a0], R94 ;  /* 0x0002a05e01007387 */ /* 0x0001e20000100a00 */
[----:B------:R-:W-:-:S03]  /*fa440*/  DFMA R110, R144, UR42, R110 ;  /* 0x0000002a906e7c2b */ /* 0x000fc6000800006e */
[----:B------:R-:W4:Y:S01]  /*fa450*/  LDL.64 R226, [R1+0x7b50] ;  /* 0x007b500001e27983 */ /* 0x000f220000100a00 */
[----:B------:R-:W-:-:S03]  /*fa460*/  DMUL R56, R52, R56 ;  /* 0x0000003834387228 */ /* 0x000fc60000000000 */
[----:B------:R-:W4:Y:S04]  /*fa470*/  LDL.LU.64 R148, [R1+0x7848] ;  /* 0x0078480001947983 */ /* 0x000f280000300a00 */
[----:B0-----:R-:W4:Y:S01]  /*fa480*/  LDL.LU.64 R94, [R1+0x7bb0] ;  /* 0x007bb000015e7983 */ /* 0x001f220000300a00 */
[----:B------:R-:W-:-:S08]  /*fa490*/  DFMA R72, R34, UR42, -R56 ;  /* 0x0000002a22487c2b */ /* 0x000fd00008000838 */
[----:B------:R-:W-:-:S08]  /*fa4a0*/  DADD R72, -R152, R72 ;  /* 0x0000000098487229 */ /* 0x000fd00000000148 */
[----:B------:R-:W-:-:S08]  /*fa4b0*/  DADD R72, -R200, R72 ;  /* 0x00000000c8487229 */ /* 0x000fd00000000148 */
[----:B------:R-:W-:Y:S02]  /*fa4c0*/  DFMA R34, R230, UR36, R72 ;  /* 0x00000024e6227c2b */ /* 0x000fe40008000048 */
[----:B------:R-:W2:Y:S01]  /*fa4d0*/  LDL.LU.64 R72, [R1+0x7c28] ;  /* 0x007c280001487983 */ /* 0x000ea20000300a00 */
[----:B------:R-:W-:Y:S01]  /*fa4e0*/  DADD R40, R56, -R230 ;  /* 0x0000000038287229 */ /* 0x000fe200000008e6 */
[----:B------:R-:W-:Y:S01]  /*fa4f0*/  UMOV UR42, 0xa3d70a4 ;  /* 0x0a3d70a4002a7882 */ /* 0x000fe20000000000 */
[----:B------:R-:W-:Y:S01]  /*fa500*/  UMOV UR43, 0x3fd0a3d7 ;  /* 0x3fd0a3d7002b7882 */ /* 0x000fe20000000000 */
[----:B------:R-:W-:Y:S04]  /*fa510*/  STL.64 [R1+0x2e0], R188 ;  /* 0x0002e0bc01007387 */ /* 0x000fe80000100a00 */
[----:B------:R0:W-:Y:S01]  /*fa520*/  STL.64 [R1+0x7d88], R40 ;  /* 0x007d882801007387 */ /* 0x0001e20000100a00 */
[----:B------:R-:W-:-:S03]  /*fa530*/  DFMA R110, R202, UR42, R110 ;  /* 0x0000002aca6e7c2b */ /* 0x000fc6000800006e */
[----:B------:R1:W-:Y:S04]  /*fa540*/  STL.128 [R1+0xacd0], R32 ;  /* 0x00acd02001007387 */ /* 0x0003e80000100c00 */
[----:B------:R-:W-:Y:S04]  /*fa550*/  STL.64 [R1+0x79c8], R34 ;  /* 0x0079c82201007387 */ /* 0x000fe80000100a00 */
[----:B0-----:R-:W4:Y:S01]  /*fa560*/  LDL.64 R40, [R1+0xa800] ;  /* 0x00a8000001287983 */ /* 0x001f220000100a00 */
[----:B------:R-:W-:Y:S02]  /*fa570*/  DADD R56, -R56, R110 ;  /* 0x0000000038387229 */ /* 0x000fe4000000016e */
[----:B------:R-:W-:Y:S01]  /*fa580*/  DADD R188, R222, R140 ;  /* 0x00000000debc7229 */ /* 0x000fe2000000008c */
[----:B------:R-:W4:Y:S04]  /*fa590*/  LDL.64 R230, [R1+0x77d0] ;  /* 0x0077d00001e67983 */ /* 0x000f280000100a00 */
[----:B------:R3:W-:Y:S04]  /*fa5a0*/  STL.64 [R1+0x7700], R56 ;  /* 0x0077003801007387 */ /* 0x0007e80000100a00 */
[----:B-1----:R-:W4:Y:S04]  /*fa5b0*/  LDL.64 R32, [R1+0x7d90] ;  /* 0x007d900001207983 */ /* 0x002f280000100a00 */
[----:B------:R-:W4:Y:S01]  /*fa5c0*/  LDL.64 R140, [R1+0x9b20] ;  /* 0x009b2000018c7983 */ /* 0x000f220000100a00 */
[----:B---3--:R-:W-:-:S03]  /*fa5d0*/  DADD R56, R216, R220 ;  /* 0x00000000d8387229 */ /* 0x008fc600000000dc */
[----:B------:R-:W3:Y:S04]  /*fa5e0*/  LDL.LU.64 R216, [R1+0x7788] ;  /* 0x0077880001d87983 */ /* 0x000ee80000300a00 */
[----:B--2---:R-:W-:Y:S04]  /*fa5f0*/  STL.64 [R1+0x270], R72 ;  /* 0x0002704801007387 */ /* 0x004fe80000100a00 */
[----:B------:R-:W-:Y:S04]  /*fa600*/  STL.64 [R1+0x3a8], R214 ;  /* 0x0003a8d601007387 */ /* 0x000fe80000100a00 */
[----:B------:R0:W-:Y:S04]  /*fa610*/  STL.64 [R1+0x3c8], R118 ;  /* 0x0003c87601007387 */ /* 0x0001e80000100a00 */
[----:B0-----:R-:W2:Y:S01]  /*fa620*/  LDL.LU.64 R118, [R1+0x7ea0] ;  /* 0x007ea00001767983 */ /* 0x001ea20000300a00 */
[----:B------:R-:W-:Y:S01]  /*fa630*/  UMOV UR42, 0x5c28f5c3 ;  /* 0x5c28f5c3002a7882 */ /* 0x000fe20000000000 */
[----:B------:R-:W-:Y:S01]  /*fa640*/  UMOV UR43, 0x3fc1c28f ;  /* 0x3fc1c28f002b7882 */ /* 0x000fe20000000000 */
[----:B------:R-:W-:-:S02]  /*fa650*/  DFMA R56, R16, R218, R56 ;  /* 0x000000da1038722b */ /* 0x000fc40000000038 */
[----:B------:R-:W-:-:S06]  /*fa660*/  DFMA R50, R204, UR42, R50 ;  /* 0x0000002acc327c2b */ /* 0x000fcc0008000032 */
[----:B------:R-:W-:Y:S02]  /*fa670*/  DFMA R36, -R36, R4, R56 ;  /* 0x000000042424722b */ /* 0x000fe40000000138 */
[----:B------:R-:W-:Y:S02]  /*fa680*/  DFMA R50, R112, UR52, R50 ;  /* 0x0000003470327c2b */ /* 0x000fe40008000032 */
[----:B----4-:R-:W-:-:S06]  /*fa690*/  DMUL R56, R40, R94 ;  /* 0x0000005e28387228 */ /* 0x010fcc0000000000 */
[----:B------:R-:W-:Y:S02]  /*fa6a0*/  DFMA R50, R106, -R228, R50 ;  /* 0x800000e46a32722b */ /* 0x000fe40000000032 */
[----:B------:R-:W-:Y:S01]  /*fa6b0*/  DMUL R72, R52, R56 ;  /* 0x0000003834487228 */ /* 0x000fe20000000000 */
[----:B------:R0:W-:Y:S01]  /*fa6c0*/  STL.64 [R1+0x2b0], R4 ;  /* 0x0002b00401007387 */ /* 0x0001e20000100a00 */
[----:B------:R-:W-:Y:S01]  /*fa6d0*/  DFMA R110, R78, -R132, -R170 ;  /* 0x800000844e6e722b */ /* 0x000fe200000008aa */
[----:B------:R-:W-:Y:S01]  /*fa6e0*/  UMOV UR42, 0xcccccccd ;  /* 0xcccccccd002a7882 */ /* 0x000fe20000000000 */
[----:B------:R-:W-:Y:S01]  /*fa6f0*/  UMOV UR43, 0x3fe4cccc ;  /* 0x3fe4cccc002b7882 */ /* 0x000fe20000000000 */
[----:B------:R-:W-:Y:S01]  /*fa700*/  DADD R218, R114, R32 ;  /* 0x0000000072da7229 */ /* 0x000fe20000000020 */
[----:B------:R-:W4:Y:S02]  /*fa710*/  LDL.LU.64 R132, [R1+0x7d28] ;  /* 0x007d280001847983 */ /* 0x000f240000300a00 */
[----:B------:R-:W-:-:S02]  /*fa720*/  DFMA R56, R78, R226, -R72 ;  /* 0x000000e24e38722b */ /* 0x000fc40000000848 */
[----:B------:R1:W-:Y:S01]  /*fa730*/  STL.64 [R1+0xadf0], R36 ;  /* 0x00adf02401007387 */ /* 0x0003e20000100a00 */
[----:B0-----:R-:W-:-:S03]  /*fa740*/  DADD R4, -R250, R50 ;  /* 0x00000000fa047229 */ /* 0x001fc60000000132 */
[----:B------:R-:W4:Y:S01]  /*fa750*/  LDL.LU.64 R228, [R1+0x7ba0] ;  /* 0x007ba00001e47983 */ /* 0x000f220000300a00 */
[----:B------:R-:W-:Y:S02]  /*fa760*/  DMUL R50, R224, R240 ;  /* 0x000000f0e0327228 */ /* 0x000fe40000000000 */
[----:B------:R-:W-:Y:S01]  /*fa770*/  DFMA R110, R112, UR42, R110 ;  /* 0x0000002a706e7c2b */ /* 0x000fe2000800006e */
[----:B------:R-:W-:Y:S01]  /*fa780*/  UMOV UR42, 0x33333333 ;  /* 0x33333333002a7882 */ /* 0x000fe20000000000 */
[----:B------:R-:W-:Y:S01]  /*fa790*/  UMOV UR43, 0x40013333 ;  /* 0x40013333002b7882 */ /* 0x000fe20000000000 */
[----:B---3--:R-:W-:Y:S01]  /*fa7a0*/  DMUL R226, R94, R216 ;  /* 0x000000d85ee27228 */ /* 0x008fe20000000000 */
[----:B------:R-:W3:Y:S01]  /*fa7b0*/  LDL.LU.64 R224, [R1+0x7cd0] ;  /* 0x007cd00001e07983 */ /* 0x000ee20000300a00 */
[----:B------:R-:W-:Y:S02]  /*fa7c0*/  DADD R214, -R60, R56 ;  /* 0x000000003cd67229 */ /* 0x000fe40000000138 */
[----:B------:R-:W-:Y:S01]  /*fa7d0*/  DMUL R220, R52, R50 ;  /* 0x0000003234dc7228 */ /* 0x000fe20000000000 */
[----:B-1----:R-:W3:Y:S01]  /*fa7e0*/  LDL.64 R36, [R1+0x78f8] ;  /* 0x0078f80001247983 */ /* 0x002ee20000100a00 */
[----:B------:R-:W-:-:S02]  /*fa7f0*/  DMUL R56, R140, UR42 ;  /* 0x0000002a8c387c28 */ /* 0x000fc40008000000 */
[----:B------:R-:W-:Y:S01]  /*fa800*/  DFMA R32, R52, R50, -R232 ;  /* 0x000000323420722b */ /* 0x000fe200000008e8 */
[----:B------:R0:W-:Y:S04]  /*fa810*/  STL.64 [R1+0x2e8], R244 ;  /* 0x0002e8f401007387 */ /* 0x0001e80000100a00 */
[----:B------:R-:W3:Y:S01]  /*fa820*/  LDL.64 R50, [R1+0xa6f0] ;  /* 0x00a6f00001327983 */ /* 0x000ee20000100a00 */
[----:B------:R-:W-:Y:S02]  /*fa830*/  DFMA R222, R60, UR58, R110 ;  /* 0x0000003a3cde7c2b */ /* 0x000fe4000800006e */
[----:B------:R-:W-:Y:S01]  /*fa840*/  DFMA R110, R94, R216, R226 ;  /* 0x000000d85e6e722b */ /* 0x000fe200000000e2 */
[----:B------:R-:W-:Y:S01]  /*fa850*/  STL.64 [R1+0x7950], R188 ;  /* 0x007950bc01007387 */ /* 0x000fe20000100a00 */
[----:B------:R-:W-:-:S02]  /*fa860*/  DMUL R56, R56, R218 ;  /* 0x000000da38387228 */ /* 0x000fc40000000000 */
[----:B------:R-:W-:Y:S01]  /*fa870*/  DFMA R114, R78, R148, -R220 ;  /* 0x000000944e72722b */ /* 0x000fe200000008dc */
[----:B0-----:R-:W3:Y:S04]  /*fa880*/  LDL.64 R244, [R1+0x7e88] ;  /* 0x007e880001f47983 */ /* 0x001ee80000100a00 */
[----:B------:R-:W3:Y:S03]  /*fa890*/  LDL.64 R148, [R1+0x7918] ;  /* 0x0079180001947983 */ /* 0x000ee60000100a00 */
[----:B------:R-:W-:Y:S01]  /*fa8a0*/  DADD R114, -R154, R114 ;  /* 0x000000009a727229 */ /* 0x000fe20000000172 */
[----:B------:R-:W-:Y:S01]  /*fa8b0*/  STL.64 [R1+0xae88], R188 ;  /* 0x00ae88bc01007387 */ /* 0x000fe20000100a00 */
[----:B------:R-:W-:-:S03]  /*fa8c0*/  DFMA R34, R232, UR60, -R56 ;  /* 0x0000003ce8227c2b */ /* 0x000fc60008000838 */
[----:B------:R-:W3:Y:S03]  /*fa8d0*/  LDL.64 R250, [R1+0x7b60] ;  /* 0x007b600001fa7983 */ /* 0x000ee60000100a00 */
[----:B------:R-:W-:Y:S01]  /*fa8e0*/  DFMA R40, R232, UR34, R114 ;  /* 0x00000022e8287c2b */ /* 0x000fe20008000072 */
[----:B------:R-:W3:Y:S04]  /*fa8f0*/  LDL.LU.64 R232, [R1+0x7d68] ;  /* 0x007d680001e87983 */ /* 0x000ee80000300a00 */
[----:B------:R0:W-:Y:S04]  /*fa900*/  STL.64 [R1+0x318], R240 ;  /* 0x000318f001007387 */ /* 0x0001e80000100a00 */
[----:B------:R1:W-:Y:S04]  /*fa910*/  STL.64 [R1+0x79b8], R40 ;  /* 0x0079b82801007387 */ /* 0x0003e80000100a00 */
[----:B------:R-:W3:Y:S04]  /*fa920*/  LDL.64 R114, [R1+0x7750] ;  /* 0x0077500001727983 */ /* 0x000ee80000100a00 */
[----:B0-----:R-:W3:Y:S04]  /*fa930*/  LDL.64 R240, [R1+0x7ab8] ;  /* 0x007ab80001f07983 */ /* 0x001ee80000100a00 */
[----:B-1----:R-:W3:Y:S01]  /*fa940*/  LDL.64 R40, [R1+0x78b0] ;  /* 0x0078b00001287983 */ /* 0x002ee20000100a00 */
[----:B--2---:R-:W-:-:S03]  /*fa950*/  DFMA R216, R16, R182, R118 ;  /* 0x000000b610d8722b */ /* 0x004fc60000000076 */
[----:B------:R-:W2:Y:S04]  /*fa960*/  LDL.64 R188, [R1+0x7da0] ;  /* 0x007da00001bc7983 */ /* 0x000ea80000100a00 */
[----:B------:R-:W2:Y:S01]  /*fa970*/  LDL.LU.64 R118, [R1+0x7ec0] ;  /* 0x007ec00001767983 */ /* 0x000ea20000300a00 */
[----:B------:R-:W-:-:S03]  /*fa980*/  DFMA R182, R56, 2, R216 ;  /* 0x4000000038b6782b */ /* 0x000fc600000000d8 */
[----:B------:R-:W2:Y:S04]  /*fa990*/  LDL.64 R216, [R1+0xa5e8] ;  /* 0x00a5e80001d87983 */ /* 0x000ea80000100a00 */
[----:B------:R-:W2:Y:S04]  /*fa9a0*/  LDL.64 R56, [R1+0xaae0] ;  /* 0x00aae00001387983 */ /* 0x000ea80000100a00 */
[----:B------:R0:W-:Y:S04]  /*fa9b0*/  STL.64 [R1+0x7920], R34 ;  /* 0x0079202201007387 */ /* 0x0001e80000100a00 */
[----:B----4-:R-:W-:Y:S01]  /*fa9c0*/  STL.64 [R1+0x2c8], R132 ;  /* 0x0002c88401007387 */ /* 0x010fe20000100a00 */
[----:B0-----:R-:W-:-:S03]  /*fa9d0*/  DMUL R34, R84, UR44 ;  /* 0x0000002c54227c28 */ /* 0x001fc60008000000 */
[----:B---3--:R0:W-:Y:S05]  /*fa9e0*/  STL.64 [R1+0x250], R224 ;  /* 0x000250e001007387 */ /* 0x0081ea0000100a00 */
[----:B------:R-:W-:Y:S02]  /*fa9f0*/  DMUL R34, R84, R34 ;  /* 0x0000002254227228 */ /* 0x000fe40000000000 */
[----:B0-----:R-:W-:Y:S01]  /*faa00*/  DMUL R224, R50, R42 ;  /* 0x0000002a32e07228 */ /* 0x001fe20000000000 */
[----:B------:R2:W-:Y:S01]  /*faa10*/  STL.64 [R1+0x350], R228 ;  /* 0x000350e401007387 */ /* 0x0005e20000100a00 */
[----:B------:R-:W-:-:S06]  /*faa20*/  DFMA R222, R46, 0.5, R222 ;  /* 0x3fe000002ede782b */ /* 0x000fcc00000000de */
[----:B------:R-:W-:Y:S02]  /*faa30*/  DFMA R50, R36, -R224, R80 ;  /* 0x800000e02432722b */ /* 0x000fe40000000050 */
[----:B------:R-:W-:-:S06]  /*faa40*/  DADD R214, -R46, R214 ;  /* 0x000000002ed67229 */ /* 0x000fcc00000001d6 */
[----:B------:R-:W-:Y:S02]  /*faa50*/  DFMA R50, R34, 2, R50 ;  /* 0x400000002232782b */ /* 0x000fe40000000032 */
[----:B------:R-:W-:Y:S01]  /*faa60*/  DADD R132, R110, R222 ;  /* 0x000000006e847229 */ /* 0x000fe200000000de */
[----:B------:R-:W3:Y:S01]  /*faa70*/  LDL.64 R34, [R1+0x9f38] ;  /* 0x009f380001227983 */ /* 0x000ee20000100a00 */
[----:B------:R-:W-:Y:S02]  /*faa80*/  DADD R222, R214, -R110 ;  /* 0x00000000d6de7229 */ /* 0x000fe4000000086e */
[----:B--2---:R-:W-:Y:S01]  /*faa90*/  DMUL R228, R216, R36 ;  /* 0x00000024d8e47228 */ /* 0x004fe20000000000 */
[----:B------:R-:W2:Y:S07]  /*faaa0*/  LDL.64 R216, [R1+0xa768] ;  /* 0x00a7680001d87983 */ /* 0x000eae0000100a00 */
[----:B------:R-:W-:-:S02]  /*faab0*/  DFMA R110, R52, -R228, R50 ;  /* 0x800000e4346e722b */ /* 0x000fc40000000032 */
[----:B------:R-:W-:Y:S02]  /*faac0*/  DFMA R50, R208, 0.5, R232 ;  /* 0x3fe00000d032782b */ /* 0x000fe400000000e8 */
[----:B------:R-:W-:Y:S01]  /*faad0*/  DMUL R56, R118, R56 ;  /* 0x0000003876387228 */ /* 0x000fe20000000000 */
[----:B------:R-:W4:Y:S03]  /*faae0*/  LDL.64 R232, [R1+0x7d58] ;  /* 0x007d580001e87983 */ /* 0x000f260000100a00 */
[----:B------:R-:W-:Y:S02]  /*faaf0*/  DADD R214, R12, R110 ;  /* 0x000000000cd67229 */ /* 0x000fe4000000006e */
[----:B------:R-:W-:Y:S02]  /*fab00*/  DFMA R110, R52, R228, -R12 ;  /* 0x000000e4346e722b */ /* 0x000fe4000000080c */
[----:B------:R-:W-:-:S02]  /*fab10*/  DADD R12, R64, R50 ;  /* 0x00000000400c7229 */ /* 0x000fc40000000032 */
[----:B------:R-:W-:Y:S01]  /*fab20*/  DFMA R50, R36, R40, -R148 ;  /* 0x000000282432722b */ /* 0x000fe20000000894 */
[----:B------:R0:W-:Y:S03]  /*fab30*/  STL.64 [R1+0x7730], R214 ;  /* 0x007730d601007387 */ /* 0x0001e60000100a00 */
[----:B------:R-:W-:Y:S01]  /*fab40*/  DFMA R114, R240, R114, R110 ;  /* 0x00000072f072722b */ /* 0x000fe2000000006e */
[----:B------:R1:W-:Y:S04]  /*fab50*/  STL.64 [R1+0x338], R118 ;  /* 0x0003387601007387 */ /* 0x0003e80000100a00 */
[----:B------:R-:W2:Y:S01]  /*fab60*/  LDL.64 R110, [R1+0x7ea8] ;  /* 0x007ea800016e7983 */ /* 0x000ea20000100a00 */
[----:B0-----:R-:W-:-:S03]  /*fab70*/  DMUL R214, R36, R56 ;  /* 0x0000003824d67228 */ /* 0x001fc60000000000 */
[----:B------:R-:W-:Y:S01]  /*fab80*/  STL.64 [R1+0x7a38], R182 ;  /* 0x007a38b601007387 */ /* 0x000fe20000100a00 */
[----:B------:R-:W-:-:S03]  /*fab90*/  DFMA R56, R106, R178, R50 ;  /* 0x000000b26a38722b */ /* 0x000fc60000000032 */
[----:B------:R-:W3:Y:S04]  /*faba0*/  LDL.LU.64 R50, [R1+0x7770] ;  /* 0x0077700001327983 */ /* 0x000ee80000300a00 */
[----:B-1----:R-:W4:Y:S01]  /*fabb0*/  LDL.LU.64 R118, [R1+0x7af0] ;  /* 0x007af00001767983 */ /* 0x002f220000300a00 */
[----:B------:R-:W-:-:S03]  /*fabc0*/  DADD R12, R210, R12 ;  /* 0x00000000d20c7229 */ /* 0x000fc6000000000c */
[----:B------:R0:W-:Y:S04]  /*fabd0*/  STL.64 [R1+0xad88], R182 ;  /* 0x00ad88b601007387 */ /* 0x0001e80000100a00 */
[----:B------:R-:W4:Y:S04]  /*fabe0*/  LDL.64 R40, [R1+0x7f28] ;  /* 0x007f280001287983 */ /* 0x000f280000100a00 */
[----:B------:R-:W4:Y:S04]  /*fabf0*/  LDL.64 R240, [R1+0x7f48] ;  /* 0x007f480001f07983 */ /* 0x000f280000100a00 */
[----:B0-----:R-:W4:Y:S01]  /*fac00*/  LDL.64 R182, [R1+0xaac0] ;  /* 0x00aac00001b67983 */ /* 0x001f220000100a00 */
[----:B--2---:R-:W-:-:S02]  /*fac10*/  DMUL R110, R216, R110 ;  /* 0x0000006ed86e7228 */ /* 0x004fc40000000000 */
[----:B---3--:R-:W-:Y:S02]  /*fac20*/  DFMA R50, R84, R116, R50 ;  /* 0x000000745432722b */ /* 0x008fe40000000032 */
[----:B------:R-:W-:-:S06]  /*fac30*/  DFMA R216, R36, R230, R114 ;  /* 0x000000e624d8722b */ /* 0x000fcc0000000072 */
[----:B------:R-:W-:Y:S02]  /*fac40*/  DFMA R114, R208, 0.5, R50 ;  /* 0x3fe00000d072782b */ /* 0x000fe40000000032 */
[----:B------:R-:W2:Y:S01]  /*fac50*/  LDL.LU.64 R50, [R1+0x7a88] ;  /* 0x007a880001327983 */ /* 0x000ea20000300a00 */
[----:B------:R-:W-:-:S03]  /*fac60*/  DADD R216, R214, R216 ;  /* 0x00000000d6d87229 */ /* 0x000fc600000000d8 */
[----:B------:R-:W-:Y:S05]  /*fac70*/  STL.64 [R1+0xadf8], R110 ;  /* 0x00adf86e01007387 */ /* 0x000fea0000100a00 */
[----:B----4-:R-:W-:Y:S02]  /*fac80*/  DFMA R232, R36, R232, R216 ;  /* 0x000000e824e8722b */ /* 0x010fe400000000d8 */
[----:B------:R-:W-:Y:S02]  /*fac90*/  DFMA R216, R110, 3, R118 ;  /* 0x400800006ed8782b */ /* 0x000fe40000000076 */
[----:B------:R-:W-:Y:S01]  /*faca0*/  DFMA R230, R236, 2, R12 ;  /* 0x40000000ece6782b */ /* 0x000fe2000000000c */
[----:B------:R0:W-:Y:S01]  /*facb0*/  STL.64 [R1+0xad80], R222 ;  /* 0x00ad80de01007387 */ /* 0x0001e20000100a00 */
[----:B------:R-:W-:-:S02]  /*facc0*/  DADD R114, R64, R114 ;  /* 0x0000000040727229 */ /* 0x000fc40000000072 */
[----:B------:R-:W-:Y:S01]  /*facd0*/  DADD R56, R210, R56 ;  /* 0x00000000d2387229 */ /* 0x000fe20000000038 */
[----:B------:R-:W3:Y:S03]  /*face0*/  LDL.LU.64 R118, [R1+0x7748] ;  /* 0x0077480001767983 */ /* 0x000ee60000300a00 */
[----:B------:R-:W-:Y:S01]  /*facf0*/  DFMA R230, R34, R86, R230 ;  /* 0x0000005622e6722b */ /* 0x000fe200000000e6 */
[----:B------:R-:W4:Y:S04]  /*fad00*/  LDL.64 R34, [R1+0x9fb0] ;  /* 0x009fb00001227983 */ /* 0x000f280000100a00 */
[----:B0-----:R-:W3:Y:S01]  /*fad10*/  LDL.64 R222, [R1+0x7e40] ;  /* 0x007e400001de7983 */ /* 0x001ee20000100a00 */
[----:B--2---:R-:W-:-:S03]  /*fad20*/  DFMA R50, R110, 3, R50 ;  /* 0x400800006e32782b */ /* 0x004fc60000000032 */
[----:B------:R-:W2:Y:S01]  /*fad30*/  LDL.64 R110, [R1+0x78e8] ;  /* 0x0078e800016e7983 */ /* 0x000ea20000100a00 */
[----:B------:R-:W-:-:S03]  /*fad40*/  DMUL R12, R182, R244 ;  /* 0x000000f4b60c7228 */ /* 0x000fc60000000000 */
[----:B------:R-:W3:Y:S01]  /*fad50*/  LDL.LU.64 R244, [R1+0x7710] ;  /* 0x0077100001f47983 */ /* 0x000ee20000300a00 */
[----:B------:R-:W-:Y:S02]  /*fad60*/  DADD R114, R210, R114 ;  /* 0x00000000d2727229 */ /* 0x000fe40000000072 */
[----:B------:R-:W-:Y:S01]  /*fad70*/  DFMA R56, R106, -R188, R56 ;  /* 0x800000bc6a38722b */ /* 0x000fe20000000038 */
[----:B------:R-:W3:Y:S01]  /*fad80*/  LDL.LU.64 R182, [R1+0x7dd0] ;  /* 0x007dd00001b67983 */ /* 0x000ee20000300a00 */
[CC--:B------:R-:W-:Y:S02]  /*fad90*/  DFMA R50, R250.reuse, R76.reuse, R50 ;  /* 0x0000004cfa32722b */ /* 0x0c0fe40000000032 */
[----:B------:R-:W-:Y:S01]  /*fada0*/  DFMA R230, R250, R76, R230 ;  /* 0x0000004cfae6722b */ /* 0x000fe200000000e6 */
[----:B------:R-:W-:Y:S01]  /*fadb0*/  UMOV UR42, 0xef6b5d46 ;  /* 0xef6b5d46002a7882 */ /* 0x000fe20000000000 */
[----:B------:R-:W-:Y:S01]  /*fadc0*/  DFMA R114, R20, R40, R114 ;  /* 0x000000281472722b */ /* 0x000fe20000000072 */
[----:B------:R-:W-:Y:S01]  /*fadd0*/  UMOV UR43, 0x3fd55553 ;  /* 0x3fd55553002b7882 */ /* 0x000fe20000000000 */
[----:B------:R-:W3:Y:S01]  /*fade0*/  LDL.64 R40, [R1+0xaab0] ;  /* 0x00aab00001287983 */ /* 0x000ee20000100a00 */
[----:B------:R-:W-:-:S03]  /*fadf0*/  DFMA R216, R98, 0.5, R216 ;  /* 0x3fe0000062d8782b */ /* 0x000fc600000000d8 */
[----:B------:R-:W-:Y:S01]  /*fae00*/  STL.64 [R1+0x7910], R4 ;  /* 0x0079100401007387 */ /* 0x000fe20000100a00 */
[----:B----4-:R-:W-:-:S03]  /*fae10*/  DFMA R56, -R34, R240, R56 ;  /* 0x000000f02238722b */ /* 0x010fc60000000138 */
[----:B------:R-:W4:Y:S01]  /*fae20*/  LDL.64 R34, [R1+0xa9b0] ;  /* 0x00a9b00001227983 */ /* 0x000f220000100a00 */
[----:B------:R-:W-:Y:S02]  /*fae30*/  DADD R50, R98, R50 ;  /* 0x0000000062327229 */ /* 0x000fe40000000032 */
[----:B--2---:R-:W-:Y:S01]  /*fae40*/  DFMA R232, R36, R110, R232 ;  /* 0x0000006e24e8722b */ /* 0x004fe200000000e8 */
[----:B------:R-:W2:Y:S04]  /*fae50*/  LDL.LU.64 R188, [R1+0xae88] ;  /* 0x00ae880001bc7983 */ /* 0x000ea80000300a00 */
[----:B------:R-:W4:Y:S01]  /*fae60*/  LDL.64 R110, [R1+0xaab8] ;  /* 0x00aab800016e7983 */ /* 0x000f220000100a00 */
[----:B------:R-:W-:Y:S02]  /*fae70*/  DFMA R230, R98, 0.5, R230 ;  /* 0x3fe0000062e6782b */ /* 0x000fe400000000e6 */
[----:B------:R-:W-:-:S02]  /*fae80*/  DFMA R50, R96, 2, R50 ;  /* 0x400000006032782b */ /* 0x000fc40000000032 */
[C---:B---3--:R-:W-:Y:S02]  /*fae90*/  DMUL R12, R222.reuse, R12 ;  /* 0x0000000cde0c7228 */ /* 0x048fe40000000000 */
[CC--:B------:R-:W-:Y:S02]  /*faea0*/  DFMA R232, R222.reuse, -R246.reuse, R232 ;  /* 0x800000f6dee8722b */ /* 0x0c0fe400000000e8 */
[-C--:B------:R-:W-:Y:S02]  /*faeb0*/  DFMA R114, R222, R246.reuse, R114 ;  /* 0x000000f6de72722b */ /* 0x080fe40000000072 */
[C---:B------:R-:W-:Y:S02]  /*faec0*/  DADD R216, R96.reuse, R216 ;  /* 0x0000000060d87229 */ /* 0x040fe400000000d8 */
[----:B------:R-:W-:Y:S02]  /*faed0*/  DADD R230, R96, R230 ;  /* 0x0000000060e67229 */ /* 0x000fe400000000e6 */
[----:B------:R-:W-:-:S02]  /*faee0*/  DFMA R50, R222, R246, R50 ;  /* 0x000000f6de32722b */ /* 0x000fc40000000032 */
[C---:B------:R-:W-:Y:S02]  /*faef0*/  DADD R240, -R12.reuse, R232 ;  /* 0x000000000cf07229 */ /* 0x040fe400000001e8 */
[C---:B------:R-:W-:Y:S02]  /*faf00*/  DADD R232, R12.reuse, R244 ;  /* 0x000000000ce87229 */ /* 0x040fe400000000f4 */
[C---:B------:R-:W-:Y:S02]  /*faf10*/  DADD R56, R12.reuse, R56 ;  /* 0x000000000c387229 */ /* 0x040fe40000000038 */
[C---:B------:R-:W-:Y:S02]  /*faf20*/  DFMA R114, R12.reuse, UR42, R114 ;  /* 0x0000002a0c727c2b */ /* 0x040fe40008000072 */
[C---:B------:R-:W-:Y:S02]  /*faf30*/  DFMA R216, R12.reuse, UR42, R216 ;  /* 0x0000002a0cd87c2b */ /* 0x040fe400080000d8 */
[----:B------:R-:W-:-:S02]  /*faf40*/  DFMA R230, R12, UR42, R230 ;  /* 0x0000002a0ce67c2b */ /* 0x000fc400080000e6 */
[C---:B------:R-:W-:Y:S02]  /*faf50*/  DADD R244, R12.reuse, R50 ;  /* 0x000000000cf47229 */ /* 0x040fe40000000032 */
[----:B------:R-:W-:Y:S01]  /*faf60*/  DADD R104, -R12, R104 ;  /* 0x000000000c687229 */ /* 0x000fe20000000168 */
[----:B------:R0:W-:Y:S04]  /*faf70*/  STL.64 [R1+0x7cd8], R216 ;  /* 0x007cd8d801007387 */ /* 0x0001e80000100a00 */
[----:B------:R1:W-:Y:S01]  /*faf80*/  STL.64 [R1+0x7cd0], R232 ;  /* 0x007cd0e801007387 */ /* 0x0003e20000100a00 */
[----:B0-----:R-:W-:-:S03]  /*faf90*/  DADD R216, R148, R118 ;  /* 0x0000000094d87229 */ /* 0x001fc60000000076 */
[----:B------:R0:W-:Y:S04]  /*fafa0*/  STL.64 [R1+0x1e8], R182 ;  /* 0x0001e8b601007387 */ /* 0x0001e80000100a00 */
[----:B------:R-:W-:Y:S01]  /*fafb0*/  STL.64 [R1+0x7810], R104 ;  /* 0x0078106801007387 */ /* 0x000fe20000100a00 */
[----:B-1----:R-:W-:-:S03]  /*fafc0*/  DFMA R232, R106, -R178, R216 ;  /* 0x800000b26ae8722b */ /* 0x002fc600000000d8 */
[----:B------:R1:W-:Y:S04]  /*fafd0*/  STL.64 [R1+0xad90], R104 ;  /* 0x00ad906801007387 */ /* 0x0003e80000100a00 */
[----:B0-----:R-:W3:Y:S04]  /*fafe0*/  LDL.LU.64 R182, [R1+0x7e78] ;  /* 0x007e780001b67983 */ /* 0x001ee80000300a00 */
[----:B------:R-:W2:Y:S04]  /*faff0*/  LDL.LU.64 R148, [R1+0x7e70] ;  /* 0x007e700001947983 */ /* 0x000ea80000300a00 */
[----:B------:R-:W2:Y:S04]  /*fb000*/  LDL.64 R118, [R1+0xa948] ;  /* 0x00a9480001767983 */ /* 0x000ea80000100a00 */
[----:B-1----:R-:W3:Y:S01]  /*fb010*/  LDL.64 R104, [R1+0x7790] ;  /* 0x0077900001687983 */ /* 0x002ee20000100a00 */
[----:B----4-:R-:W-:-:S08]  /*fb020*/  DMUL R12, R110, R172 ;  /* 0x000000ac6e0c7228 */ /* 0x010fd00000000000 */
[----:B------:R-:W-:Y:S02]  /*fb030*/  DMUL R50, R250, R12 ;  /* 0x0000000cfa327228 */ /* 0x000fe40000000000 */
[----:B------:R-:W-:Y:S01]  /*fb040*/  DMUL R12, R40, R86 ;  /* 0x00000056280c7228 */ /* 0x000fe20000000000 */
[----:B------:R-:W4:Y:S04]  /*fb050*/  LDL.LU.64 R250, [R1+0x7878] ;  /* 0x0078780001fa7983 */ /* 0x000f280000300a00 */
[----:B------:R-:W2:Y:S01]  /*fb060*/  LDL.64 R86, [R1+0x7b98] ;  /* 0x007b980001567983 */ /* 0x000ea20000100a00 */
[----:B------:R-:W-:Y:S02]  /*fb070*/  DFMA R216, R50, UR42, R114 ;  /* 0x0000002a32d87c2b */ /* 0x000fe40008000072 */
[----:B------:R-:W-:-:S02]  /*fb080*/  DMUL R114, R34, R128 ;  /* 0x0000008022727228 */ /* 0x000fc40000000000 */
[----:B------:R-:W-:Y:S02]  /*fb090*/  DMUL R12, R222, R12 ;  /* 0x0000000cde0c7228 */ /* 0x000fe40000000000 */
[C---:B------:R-:W-:Y:S02]  /*fb0a0*/  DFMA R230, R50.reuse, UR42, R230 ;  /* 0x0000002a32e67c2b */ /* 0x040fe400080000e6 */
[----:B------:R-:W-:Y:S02]  /*fb0b0*/  DADD R56, R50, R56 ;  /* 0x0000000032387229 */ /* 0x000fe40000000038 */
[----:B------:R-:W-:Y:S02]  /*fb0c0*/  DADD R232, -R114, R232 ;  /* 0x0000000072e87229 */ /* 0x000fe400000001e8 */
[----:B------:R-:W-:Y:S02]  /*fb0d0*/  DADD R244, R50, R244 ;  /* 0x0000000032f47229 */ /* 0x000fe400000000f4 */
[----:B------:R-:W-:-:S02]  /*fb0e0*/  DFMA R40, R12, 0.5, R216 ;  /* 0x3fe000000c28782b */ /* 0x000fc400000000d8 */
[C---:B------:R-:W-:Y:S02]  /*fb0f0*/  DFMA R34, R12.reuse, 0.5, R230 ;  /* 0x3fe000000c22782b */ /* 0x040fe400000000e6 */
[C---:B------:R-:W-:Y:S02]  /*fb100*/  DADD R120, -R12.reuse, R120 ;  /* 0x000000000c787229 */ /* 0x040fe40000000178 */
[C---:B------:R-:W-:Y:S02]  /*fb110*/  DADD R178, R12.reuse, R56 ;  /* 0x000000000cb27229 */ /* 0x040fe40000000038 */
[----:B------:R-:W-:Y:S02]  /*fb120*/  DADD R128, -R12, R240 ;  /* 0x000000000c807229 */ /* 0x000fe400000001f0 */
[----:B------:R-:W-:Y:S01]  /*fb130*/  DFMA R216, R222, R246, R232 ;  /* 0x000000f6ded8722b */ /* 0x000fe200000000e8 */
[----:B------:R0:W-:Y:S01]  /*fb140*/  STL.64 [R1+0x7c68], R34 ;  /* 0x007c682201007387 */ /* 0x0001e20000100a00 */
[----:B------:R-:W-:-:S03]  /*fb150*/  DADD R110, R12, R10 ;  /* 0x000000000c6e7229 */ /* 0x000fc6000000000a */
[----:B------:R1:W-:Y:S04]  /*fb160*/  STL.64 [R1+0x7ba0], R40 ;  /* 0x007ba02801007387 */ /* 0x0003e80000100a00 */
[----:B------:R-:W-:Y:S01]  /*fb170*/  STL.64 [R1+0xae00], R178 ;  /* 0x00ae00b201007387 */ /* 0x000fe20000100a00 */
[----:B0-----:R-:W-:-:S03]  /*fb180*/  DADD R34, R12, R244 ;  /* 0x000000000c227229 */ /* 0x001fc600000000f4 */
[----:B------:R-:W-:Y:S04]  /*fb190*/  STL.64 [R1+0x7800], R120 ;  /* 0x0078007801007387 */ /* 0x000fe80000100a00 */
[----:B------:R-:W2:Y:S04]  /*fb1a0*/  LDL.64 R56, [R1+0xa8b0] ;  /* 0x00a8b00001387983 */ /* 0x000ea80000100a00 */
[----:B-1----:R-:W4:Y:S04]  /*fb1b0*/  LDL.LU.64 R40, [R1+0x78b8] ;  /* 0x0078b80001287983 */ /* 0x002f280000300a00 */
[----:B------:R-:W4:Y:S04]  /*fb1c0*/  LDL.LU.64 R10, [R1+0x8090] ;  /* 0x00809000010a7983 */ /* 0x000f280000300a00 */
[----:B------:R-:W4:Y:S04]  /*fb1d0*/  LDL.LU.64 R244, [R1+0x7780] ;  /* 0x0077800001f47983 */ /* 0x000f280000300a00 */
[----:B------:R-:W4:Y:S04]  /*fb1e0*/  LDL.LU.64 R240, [R1+0x8078] ;  /* 0x0080780001f07983 */ /* 0x000f280000300a00 */
[----:B------:R-:W-:Y:S04]  /*fb1f0*/  STL.64 [R1+0xad98], R216 ;  /* 0x00ad98d801007387 */ /* 0x000fe80000100a00 */
[----:B------:R-:W-:Y:S04]  /*fb200*/  STL.64 [R1+0x7848], R128 ;  /* 0x0078488001007387 */ /* 0x000fe80000100a00 */
[----:B------:R0:W-:Y:S01]  /*fb210*/  STL.64 [R1+0xada0], R128 ;  /* 0x00ada08001007387 */ /* 0x0001e20000100a00 */
[----:B---3--:R-:W-:-:S03]  /*fb220*/  DADD R232, R104, R248 ;  /* 0x0000000068e87229 */ /* 0x008fc600000000f8 */
[----:B------:R1:W-:Y:S04]  /*fb230*/  STL.64 [R1+0x248], R182 ;  /* 0x000248b601007387 */ /* 0x0003e80000100a00 */
[----:B------:R-:W3:Y:S04]  /*fb240*/  LDL.64 R104, [R1+0xab18] ;  /* 0x00ab180001687983 */ /* 0x000ee80000100a00 */
[----:B0-----:R-:W4:Y:S04]  /*fb250*/  LDL.64 R128, [R1+0x78d8] ;  /* 0x0078d80001807983 */ /* 0x001f280000100a00 */
[----:B-1----:R-:W3:Y:S01]  /*fb260*/  LDL.LU.64 R182, [R1+0x7d60] ;  /* 0x007d600001b67983 */ /* 0x002ee20000300a00 */
[----:B------:R-:W-:Y:S01]  /*fb270*/  UMOV UR44, 0x9999999a ;  /* 0x9999999a002c7882 */ /* 0x000fe20000000000 */
[----:B------:R-:W-:-:S02]  /*fb280*/  UMOV UR45, 0x3fcd9999 ;  /* 0x3fcd9999002d7882 */ /* 0x000fc40000000000 */
[----:B------:R-:W3:Y:S04]  /*fb290*/  LDL.LU.64 R178, [R1+0x7708] ;  /* 0x0077080001b27983 */ /* 0x000ee80000300a00 */
[----:B------:R-:W3:Y:S01]  /*fb2a0*/  LDL.LU.64 R222, [R1+0x7700] ;  /* 0x0077000001de7983 */ /* 0x000ee20000300a00 */
[----:B--2---:R-:W-:Y:S02]  /*fb2b0*/  DMUL R230, R86, R56 ;  /* 0x0000003856e67228 */ /* 0x004fe40000000000 */
[----:B----4-:R-:W-:Y:S01]  /*fb2c0*/  DMUL R12, R118, R128 ;  /* 0x00000080760c7228 */ /* 0x010fe20000000000 */
[----:B------:R-:W2:Y:S07]  /*fb2d0*/  LDL.LU.64 R118, [R1+0x77f8] ;  /* 0x0077f80001767983 */ /* 0x000eae0000300a00 */
[----:B------:R-:W-:-:S08]  /*fb2e0*/  DMUL R12, R128, R12 ;  /* 0x0000000c800c7228 */ /* 0x000fd00000000000 */
[----:B------:R-:W-:-:S08]  /*fb2f0*/  DADD R56, R12, -R230 ;  /* 0x000000000c387229 */ /* 0x000fd000000008e6 */
[----:B------:R-:W-:-:S07]  /*fb300*/  DADD R86, -R236, R56 ;  /* 0x00000000ec567229 */ /* 0x000fce0000000138 */
[----:B------:R-:W-:Y:S04]  /*fb310*/  STL.64 [R1+0x7928], R86 ;  /* 0x0079285601007387 */ /* 0x000fe80000100a00 */
[----:B------:R0:W-:Y:S04]  /*fb320*/  STL.64 [R1+0xadd0], R86 ;  /* 0x00add05601007387 */ /* 0x0001e80000100a00 */
[----:B0-----:R-:W4:Y:S01]  /*fb330*/  LDL.LU.64 R86, [R1+0x7f00] ;  /* 0x007f000001567983 */ /* 0x001f220000300a00 */
[C---:B------:R-:W-:Y:S01]  /*fb340*/  DFMA R56, R204.reuse, UR44, -R244 ;  /* 0x0000002ccc387c2b */ /* 0x040fe200080008f4 */
[----:B------:R-:W-:Y:S01]  /*fb350*/  UMOV UR44, 0x84a515d ;  /* 0x084a515d002c7882 */ /* 0x000fe20000000000 */
[----:B------:R-:W-:Y:S01]  /*fb360*/  UMOV UR45, 0x3fe55556 ;  /* 0x3fe55556002d7882 */ /* 0x000fe20000000000 */
[----:B------:R0:W-:Y:S01]  /*fb370*/  STL.64 [R1+0x2c0], R148 ;  /* 0x0002c09401007387 */ /* 0x0001e20000100a00 */
[----:B------:R-:W-:-:S02]  /*fb380*/  DADD R216, -R204, -R40 ;  /* 0x00000000ccd87229 */ /* 0x000fc40000000928 */
[----:B------:R-:W-:Y:S01]  /*fb390*/  DFMA R244, R40, UR44, R250 ;  /* 0x0000002c28f47c2b */ /* 0x000fe200080000fa */
[----:B------:R-:W2:Y:S04]  /*fb3a0*/  LDL.64 R246, [R1+0x668] ;  /* 0x0006680001f67983 */ /* 0x000ea80000100a00 */
[----:B------:R-:W2:Y:S04]  /*fb3b0*/  LDL.64 R40, [R1+0xab20] ;  /* 0x00ab200001287983 */ /* 0x000ea80000100a00 */
[----:B0-----:R-:W2:Y:S01]  /*fb3c0*/  LDL.LU.64 R148, [R1+0x77c8] ;  /* 0x0077c80001947983 */ /* 0x001ea20000300a00 */
[----:B------:R-:W-:-:S03]  /*fb3d0*/  DADD R236, R144, R240 ;  /* 0x0000000090ec7229 */ /* 0x000fc600000000f0 */
[----:B------:R0:W-:Y:S01]  /*fb3e0*/  STL.64 [R1+0x7710], R216 ;  /* 0x007710d801007387 */ /* 0x0001e20000100a00 */
[----:B------:R-:W-:Y:S02]  /*fb3f0*/  DADD R232, R174, R232 ;  /* 0x00000000aee87229 */ /* 0x000fe400000000e8 */
[----:B0-----:R-:W-:Y:S02]  /*fb400*/  DADD R216, -R202, -R250 ;  /* 0x00000000cad87229 */ /* 0x001fe400000009fa */
[----:B----4-:R-:W-:Y:S01]  /*fb410*/  DFMA R204, R100, R86, R10 ;  /* 0x0000005664cc722b */ /* 0x010fe2000000000a */
[----:B------:R-:W4:Y:S01]  /*fb420*/  LDL.LU.64 R10, [R1+0x7778] ;  /* 0x00777800010a7983 */ /* 0x000f220000300a00 */
[----:B------:R-:W-:Y:S02]  /*fb430*/  DFMA R250, R202, UR56, R56 ;  /* 0x00000038cafa7c2b */ /* 0x000fe40008000038 */
[----:B---3--:R-:W-:Y:S01]  /*fb440*/  DMUL R56, R104, R182 ;  /* 0x000000b668387228 */ /* 0x008fe20000000000 */
[----:B------:R-:W-:Y:S01]  /*fb450*/  UMOV UR56, 0xe147ae14 ;  /* 0xe147ae1400387882 */ /* 0x000fe20000000000 */
[----:B------:R-:W-:Y:S01]  /*fb460*/  UMOV UR57, 0x3fde147a ;  /* 0x3fde147a00397882 */ /* 0x000fe20000000000 */
[----:B--2---:R0:W-:Y:S01]  /*fb470*/  STL.64 [R1+0x7718], R246 ;  /* 0x007718f601007387 */ /* 0x0041e20000100a00 */
[C---:B------:R-:W-:Y:S01]  /*fb480*/  DFMA R236, R202.reuse, UR56, R236 ;  /* 0x00000038caec7c2b */ /* 0x040fe200080000ec */
[----:B------:R-:W-:Y:S01]  /*fb490*/  UMOV UR56, 0xa3d70a3d ;  /* 0xa3d70a3d00387882 */ /* 0x000fe20000000000 */
[----:B------:R-:W-:Y:S01]  /*fb4a0*/  UMOV UR57, 0x3fe23d70 ;  /* 0x3fe23d7000397882 */ /* 0x000fe20000000000 */
[C---:B------:R-:W-:Y:S01]  /*fb4b0*/  DADD R248, R202.reuse, R204 ;  /* 0x00000000caf87229 */ /* 0x040fe200000000cc */
[----:B------:R-:W2:Y:S01]  /*fb4c0*/  LDL.LU.64 R104, [R1+0x7d58] ;  /* 0x007d580001687983 */ /* 0x000ea20000300a00 */
[----:B------:R-:W-:-:S02]  /*fb4d0*/  DFMA R240, R202, UR56, R232 ;  /* 0x00000038caf07c2b */ /* 0x000fc400080000e8 */
[----:B------:R-:W-:-:S08]  /*fb4e0*/  DFMA R232, R52, -R56, R28 ;  /* 0x8000003834e8722b */ /* 0x000fd0000000001c */
[----:B------:R-:W-:-:S08]  /*fb4f0*/  DFMA R232, R58, -R118, R232 ;  /* 0x800000763ae8722b */ /* 0x000fd000000000e8 */
[----:B------:R-:W-:Y:S02]  /*fb500*/  DADD R232, -R206, R232 ;  /* 0x00000000cee87229 */ /* 0x000fe400000001e8 */
[----:B0-----:R-:W-:Y:S02]  /*fb510*/  DADD R246, -R202, R178 ;  /* 0x00000000caf67229 */ /* 0x001fe400000001b2 */
[----:B------:R-:W-:Y:S02]  /*fb520*/  DMUL R202, R40, R148 ;  /* 0x0000009428ca7228 */ /* 0x000fe40000000000 */
[----:B------:R-:W-:Y:S01]  /*fb530*/  DFMA R204, R152, UR30, R222 ;  /* 0x0000001e98cc7c2b */ /* 0x000fe200080000de */
[----:B------:R0:W-:Y:S01]  /*fb540*/  STL.64 [R1+0x7748], R216 ;  /* 0x007748d801007387 */ /* 0x0001e20000100a00 */
[----:B------:R-:W-:Y:S01]  /*fb550*/  UMOV UR56, 0xf5c28f5c ;  /* 0xf5c28f5c00387882 */ /* 0x000fe20000000000 */
[----:B------:R-:W-:Y:S02]  /*fb560*/  UMOV UR57, 0x3fef5c28 ;  /* 0x3fef5c2800397882 */ /* 0x000fe40000000000 */
[----:B------:R-:W-:Y:S01]  /*fb570*/  STL.64 [R1+0x2f0], R182 ;  /* 0x0002f0b601007387 */ /* 0x000fe20000100a00 */
[----:B----4-:R-:W-:-:S03]  /*fb580*/  DFMA R28, R10, UR36, R232 ;  /* 0x000000240a1c7c2b */ /* 0x010fc600080000e8 */
[----:B0-----:R-:W3:Y:S01]  /*fb590*/  LDL.64 R216, [R1+0x8000] ;  /* 0x0080000001d87983 */ /* 0x001ee20000100a00 */
[----:B------:R-:W-:Y:S02]  /*fb5a0*/  DFMA R232, R52, R56, -R10 ;  /* 0x0000003834e8722b */ /* 0x000fe4000000080a */
[C---:B------:R-:W-:Y:S01]  /*fb5b0*/  DFMA R204, R200.reuse, UR60, R204 ;  /* 0x0000003cc8cc7c2b */ /* 0x040fe200080000cc */
[----:B------:R-:W-:Y:S04]  /*fb5c0*/  STL.64 [R1+0x398], R148 ;  /* 0x0003989401007387 */ /* 0x000fe80000100a00 */
[----:B------:R0:W-:Y:S01]  /*fb5d0*/  STL.64 [R1+0x7ca0], R232 ;  /* 0x007ca0e801007387 */ /* 0x0001e20000100a00 */
[----:B------:R-:W-:-:S03]  /*fb5e0*/  DFMA R200, R200, UR60, R240 ;  /* 0x0000003cc8c87c2b */ /* 0x000fc600080000f0 */
[----:B------:R-:W3:Y:S04]  /*fb5f0*/  LDL.LU.64 R240, [R1+0x77a0] ;  /* 0x0077a00001f07983 */ /* 0x000ee80000300a00 */
[----:B------:R1:W-:Y:S01]  /*fb600*/  STL.128 [R1+0xace0], R28 ;  /* 0x00ace01c01007387 */ /* 0x0003e20000100c00 */
[----:B0-----:R-:W-:-:S03]  /*fb610*/  DFMA R232, R52, -R202, R244 ;  /* 0x800000ca34e8722b */ /* 0x001fc600000000f4 */
[----:B------:R0:W-:Y:S04]  /*fb620*/  STL.64 [R1+0x7830], R28 ;  /* 0x0078301c01007387 */ /* 0x0001e80000100a00 */
[----:B------:R-:W4:Y:S01]  /*fb630*/  LDL.64 R244, [R1+0x7fa0] ;  /* 0x007fa00001f47983 */ /* 0x000f220000100a00 */
[----:B------:R-:W-:Y:S02]  /*fb640*/  DFMA R204, R52, -R202, R204 ;  /* 0x800000ca34cc722b */ /* 0x000fe400000000cc */
[C---:B------:R-:W-:Y:S01]  /*fb650*/  DFMA R236, R234.reuse, UR56, R236 ;  /* 0x00000038eaec7c2b */ /* 0x040fe200080000ec */
[----:B------:R-:W3:Y:S04]  /*fb660*/  LDL.64 R40, [R1+0x80d8] ;  /* 0x0080d80001287983 */ /* 0x000ee80000100a00 */
[----:B-1----:R-:W3:Y:S04]  /*fb670*/  LDL.64 R30, [R1+0x7fe0] ;  /* 0x007fe000011e7983 */ /* 0x002ee80000100a00 */
[----:B0-----:R-:W3:Y:S04]  /*fb680*/  LDL.LU.64 R28, [R1+0x7870] ;  /* 0x00787000011c7983 */ /* 0x001ee80000300a00 */
[----:B------:R-:W3:Y:S01]  /*fb690*/  LDL.64 R148, [R1+0x9f88] ;  /* 0x009f880001947983 */ /* 0x000ee20000100a00 */
[----:B------:R-:W-:-:S02]  /*fb6a0*/  DFMA R204, R234, UR56, R204 ;  /* 0x00000038eacc7c2b */ /* 0x000fc400080000cc */
[----:B------:R-:W-:Y:S01]  /*fb6b0*/  DFMA R236, R192, UR38, R236 ;  /* 0x00000026c0ec7c2b */ /* 0x000fe200080000ec */
[----:B------:R-:W3:Y:S04]  /*fb6c0*/  LDL.LU.64 R178, [R1+0x7d80] ;  /* 0x007d800001b27983 */ /* 0x000ee80000300a00 */
[----:B------:R-:W3:Y:S01]  /*fb6d0*/  LDL.64 R182, [R1+0x9fe0] ;  /* 0x009fe00001b67983 */ /* 0x000ee20000100a00 */
[----:B------:R-:W-:Y:S02]  /*fb6e0*/  DFMA R56, R52, -R56, R204 ;  /* 0x800000383438722b */ /* 0x000fe400000000cc */
[----:B------:R-:W-:Y:S01]  /*fb6f0*/  DFMA R204, R158, UR16, R236 ;  /* 0x000000109ecc7c2b */ /* 0x000fe200080000ec */
[----:B------:R-:W3:Y:S04]  /*fb700*/  LDL.LU.64 R222, [R1+0x7b28] ;  /* 0x007b280001de7983 */ /* 0x000ee80000300a00 */
[----:B------:R-:W3:Y:S01]  /*fb710*/  LDL.64 R10, [R1+0x7a08] ;  /* 0x007a0800010a7983 */ /* 0x000ee20000100a00 */
[----:B------:R-:W-:-:S02]  /*fb720*/  DFMA R200, R234, UR56, R200 ;  /* 0x00000038eac87c2b */ /* 0x000fc400080000c8 */
[----:B------:R-:W-:-:S06]  /*fb730*/  DFMA R236, R154, UR26, R204 ;  /* 0x0000001a9aec7c2b */ /* 0x000fcc00080000cc */
[----:B------:R-:W-:Y:S02]  /*fb740*/  DFMA R204, R58, R118, R200 ;  /* 0x000000763acc722b */ /* 0x000fe400000000c8 */
[----:B----4-:R-:W-:-:S06]  /*fb750*/  DFMA R200, -R106, R244, R236 ;  /* 0x000000f46ac8722b */ /* 0x010fcc00000001ec */
[----:B------:R-:W-:Y:S02]  /*fb760*/  DFMA R236, R206, UR60, R204 ;  /* 0x0000003cceec7c2b */ /* 0x000fe400080000cc */
[----:B--2---:R-:W-:Y:S01]  /*fb770*/  DFMA R204, -R36, R104, R200 ;  /* 0x0000006824cc722b */ /* 0x004fe200000001c8 */
[----:B------:R-:W2:Y:S01]  /*fb780*/  LDL.LU.64 R36, [R1+0x7c78] ;  /* 0x007c780001247983 */ /* 0x000ea20000300a00 */
[----:B---3--:R-:W-:Y:S02]  /*fb790*/  DFMA R200, R16, R216, R240 ;  /* 0x000000d810c8722b */ /* 0x008fe400000000f0 */
[----:B------:R-:W-:Y:S01]  /*fb7a0*/  DFMA R56, R206, UR36, R56 ;  /* 0x00000024ce387c2b */ /* 0x000fe20008000038 */
[----:B------:R0:W-:Y:S03]  /*fb7b0*/  STL.64 [R1+0xae80], R50 ;  /* 0x00ae803201007387 */ /* 0x0001e60000100a00 */
[----:B------:R-:W-:-:S02]  /*fb7c0*/  DFMA R204, R16, R26, R204 ;  /* 0x0000001a10cc722b */ /* 0x000fc400000000cc */
[----:B------:R-:W-:Y:S01]  /*fb7d0*/  DFMA R244, R206, UR34, R28 ;  /* 0x00000022cef47c2b */ /* 0x000fe2000800001c */
[----:B------:R-:W3:Y:S01]  /*fb7e0*/  LDL.LU.64 R26, [R1+0x7fc0] ;  /* 0x007fc000011a7983 */ /* 0x000ee20000300a00 */
[----:B------:R-:W-:Y:S02]  /*fb7f0*/  DFMA R200, R16, R30, R200 ;  /* 0x0000001e10c8722b */ /* 0x000fe400000000c8 */
[----:B------:R-:W-:Y:S02]  /*fb800*/  DFMA R56, R78, R122, R56 ;  /* 0x0000007a4e38722b */ /* 0x000fe40000000038 */
[----:B------:R-:W-:Y:S01]  /*fb810*/  DADD R232, -R234, R232 ;  /* 0x00000000eae87229 */ /* 0x000fe200000001e8 */
[----:B------:R1:W-:Y:S01]  /*fb820*/  STL.64 [R1+0x330], R178 ;  /* 0x000330b201007387 */ /* 0x0003e20000100a00 */
[----:B------:R-:W-:Y:S02]  /*fb830*/  DFMA R204, -R148, R40, R204 ;  /* 0x0000002894cc722b */ /* 0x000fe400000001cc */
[----:B------:R-:W-:Y:S01]  /*fb840*/  DADD R206, R142, R200 ;  /* 0x000000008ece7229 */ /* 0x000fe200000000c8 */
[----:B------:R-:W-:Y:S01]  /*fb850*/  UMOV UR34, 0x7ae147ae ;  /* 0x7ae147ae00227882 */ /* 0x000fe20000000000 */
[----:B------:R-:W-:Y:S01]  /*fb860*/  UMOV UR35, 0x3ff3ae14 ;  /* 0x3ff3ae1400237882 */ /* 0x000fe20000000000 */
[----:B------:R-:W-:Y:S01]  /*fb870*/  DMUL R200, R182, R178 ;  /* 0x000000b2b6c87228 */ /* 0x000fe20000000000 */
[----:B0-----:R-:W4:Y:S01]  /*fb880*/  LDL.LU.64 R50, [R1+0x7828] ;  /* 0x0078280001327983 */ /* 0x001f220000300a00 */
[----:B------:R-:W-:-:S02]  /*fb890*/  DFMA R240, R192, UR34, R56 ;  /* 0x00000022c0f07c2b */ /* 0x000fc40008000038 */
[----:B------:R-:W-:Y:S01]  /*fb8a0*/  DFMA R204, R142, UR18, R204 ;  /* 0x000000128ecc7c2b */ /* 0x000fe200080000cc */
[----:B------:R-:W4:Y:S01]  /*fb8b0*/  LDL.LU.64 R216, [R1+0x77e0] ;  /* 0x0077e00001d87983 */ /* 0x000f220000300a00 */
[----:B------:R-:W-:Y:S02]  /*fb8c0*/  DADD R206, R130, R206 ;  /* 0x0000000082ce7229 */ /* 0x000fe400000000ce */
[----:B------:R-:W-:Y:S01]  /*fb8d0*/  DADD R232, R28, R232 ;  /* 0x000000001ce87229 */ /* 0x000fe200000000e8 */
[----:B------:R0:W-:Y:S01]  /*fb8e0*/  STL.64 [R1+0x220], R222 ;  /* 0x000220de01007387 */ /* 0x0001e20000100a00 */
[CC--:B------:R-:W-:Y:S02]  /*fb8f0*/  DFMA R56, -R16.reuse, R222.reuse, R32 ;  /* 0x000000de1038722b */ /* 0x0c0fe40000000120 */
[CC--:B------:R-:W-:Y:S01]  /*fb900*/  DFMA R32, R16.reuse, R222.reuse, R204 ;  /* 0x000000de1020722b */ /* 0x0c0fe200000000cc */
[----:B-1----:R-:W4:Y:S01]  /*fb910*/  LDL.LU.64 R178, [R1+0x7ad8] ;  /* 0x007ad80001b27983 */ /* 0x002f220000300a00 */
[----:B------:R-:W-:-:S02]  /*fb920*/  DFMA R28, R16, R222, R206 ;  /* 0x000000de101c722b */ /* 0x000fc400000000ce */
[----:B------:R-:W-:Y:S01]  /*fb930*/  DADD R206, R10, -R192 ;  /* 0x000000000ace7229 */ /* 0x000fe200000008c0 */
[----:B------:R-:W4:Y:S01]  /*fb940*/  LDL.LU.64 R182, [R1+0x7df8] ;  /* 0x007df80001b67983 */ /* 0x000f220000300a00 */
[CC--:B------:R-:W-:Y:S01]  /*fb950*/  DFMA R204, R52.reuse, -R200.reuse, R240 ;  /* 0x800000c834cc722b */ /* 0x0c0fe200000000f0 */
[----:B------:R-:W-:Y:S01]  /*fb960*/  UMOV UR34, 0x47ae147b ;  /* 0x47ae147b00227882 */ /* 0x000fe20000000000 */
[----:B------:R-:W-:Y:S01]  /*fb970*/  UMOV UR35, 0x3fd47ae1 ;  /* 0x3fd47ae100237882 */ /* 0x000fe20000000000 */
[CC--:B------:R-:W-:Y:S01]  /*fb980*/  DFMA R10, R52.reuse, R200.reuse, -R164 ;  /* 0x000000c8340a722b */ /* 0x0c0fe200000008a4 */
[----:B------:R-:W4:Y:S02]  /*fb990*/  LDL.LU.64 R240, [R1+0x7840] ;  /* 0x0078400001f07983 */ /* 0x000f240000300a00 */
[----:B------:R-:W-:Y:S02]  /*fb9a0*/  DFMA R206, R52, -R200, R206 ;  /* 0x800000c834ce722b */ /* 0x000fe400000000ce */
[----:B------:R-:W-:-:S06]  /*fb9b0*/  DFMA R204, R158, UR40, R204 ;  /* 0x000000289ecc7c2b */ /* 0x000fcc00080000cc */
[----:B------:R-:W-:Y:S02]  /*fb9c0*/  DADD R206, -R158, R206 ;  /* 0x000000009ece7229 */ /* 0x000fe400000001ce */
[----:B------:R-:W-:Y:S01]  /*fb9d0*/  DFMA R204, R170, UR34, R204 ;  /* 0x00000022aacc7c2b */ /* 0x000fe200080000cc */
[----:B------:R-:W-:Y:S01]  /*fb9e0*/  UMOV UR34, 0x33333333 ;  /* 0x3333333300227882 */ /* 0x000fe20000000000 */
[----:B------:R-:W-:-:S04]  /*fb9f0*/  UMOV UR35, 0x3fc33333 ;  /* 0x3fc3333300237882 */ /* 0x000fc80000000000 */
[----:B0-----:R-:W-:Y:S02]  /*fba00*/  DFMA R222, R164, UR34, R206 ;  /* 0x00000022a4de7c2b */ /* 0x001fe400080000ce */
[----:B--2---:R-:W-:Y:S01]  /*fba10*/  DADD R164, -R36, R204 ;  /* 0x0000000024a47229 */ /* 0x004fe200000001cc */
[----:B------:R-:W2:Y:S01]  /*fba20*/  LDL.LU.64 R36, [R1+0x7768] ;  /* 0x0077680001247983 */ /* 0x000ea20000300a00 */
[----:B------:R-:W-:Y:S01]  /*fba30*/  DADD R206, R146, R248 ;  /* 0x0000000092ce7229 */ /* 0x000fe200000000f8 */
[----:B------:R-:W-:Y:S01]  /*fba40*/  UMOV UR36, 0x5c28f5c3 ;  /* 0x5c28f5c300247882 */ /* 0x000fe20000000000 */
[----:B------:R-:W-:Y:S01]  /*fba50*/  UMOV UR37, 0x3fe5c28f ;  /* 0x3fe5c28f00257882 */ /* 0x000fe20000000000 */
[----:B------:R-:W-:Y:S02]  /*fba60*/  DFMA R204, -R78, R122, R244 ;  /* 0x0000007a4ecc722b */ /* 0x000fe400000001f4 */
[C---:B---3--:R-:W-:Y:S01]  /*fba70*/  DFMA R200, R192.reuse, UR22, R26 ;  /* 0x00000016c0c87c2b */ /* 0x048fe2000800001a */
[----:B------:R0:W-:Y:S01]  /*fba80*/  STL.64 [R1+0x7b18], R28 ;  /* 0x007b181c01007387 */ /* 0x0001e20000100a00 */
[----:B------:R-:W-:Y:S01]  /*fba90*/  DFMA R192, R192, UR36, R236 ;  /* 0x00000024c0c07c2b */ /* 0x000fe200080000ec */
[----:B------:R-:W-:Y:S01]  /*fbaa0*/  UMOV UR36, 0xcccccccd ;  /* 0xcccccccd00247882 */ /* 0x000fe20000000000 */
[----:B------:R-:W-:Y:S01]  /*fbab0*/  UMOV UR37, 0x3fdccccc ;  /* 0x3fdccccc00257882 */ /* 0x000fe20000000000 */
[C---:B------:R-:W-:Y:S01]  /*fbac0*/  DADD R26, R170.reuse, R206 ;  /* 0x00000000aa1a7229 */ /* 0x040fe200000000ce */
[----:B------:R-:W-:Y:S01]  /*fbad0*/  STL.64 [R1+0x7820], R222 ;  /* 0x007820de01007387 */ /* 0x000fe20000100a00 */
[----:B------:R-:W-:-:S02]  /*fbae0*/  DFMA R122, R170, UR36, R250 ;  /* 0x00000024aa7a7c2b */ /* 0x000fc400080000fa */
[C---:B------:R-:W-:Y:S01]  /*fbaf0*/  DADD R206, -R170.reuse, R246 ;  /* 0x00000000aace7229 */ /* 0x040fe200000001f6 */
[----:B------:R1:W-:Y:S01]  /*fbb00*/  STL.64 [R1+0xadc0], R222 ;  /* 0x00adc0de01007387 */ /* 0x0003e20000100a00 */
[----:B------:R-:W-:-:S03]  /*fbb10*/  DFMA R170, R170, UR48, R6 ;  /* 0x00000030aaaa7c2b */ /* 0x000fc60008000006 */
[----:B0-----:R-:W3:Y:S01]  /*fbb20*/  LDL.LU.64 R28, [R1+0x7838] ;  /* 0x00783800011c7983 */ /* 0x001ee20000300a00 */
[C---:B------:R-:W-:Y:S02]  /*fbb30*/  DFMA R204, R156.reuse, 0.25, R204 ;  /* 0x3fd000009ccc782b */ /* 0x040fe400000000cc */
[C---:B------:R-:W-:Y:S01]  /*fbb40*/  DFMA R192, R156.reuse, 0.75, R192 ;  /* 0x3fe800009cc0782b */ /* 0x040fe200000000c0 */
[----:B------:R0:W-:Y:S01]  /*fbb50*/  STL.64 [R1+0x7720], R26 ;  /* 0x0077201a01007387 */ /* 0x0001e20000100a00 */
[C---:B------:R-:W-:Y:S02]  /*fbb60*/  DFMA R170, R156.reuse, 0.5, R170 ;  /* 0x3fe000009caa782b */ /* 0x040fe400000000aa */
[----:B------:R-:W-:Y:S01]  /*fbb70*/  DFMA R164, R156, 0.75, R164 ;  /* 0x3fe800009ca4782b */ /* 0x000fe200000000a4 */
[----:B-1----:R-:W3:Y:S04]  /*fbb80*/  LDL.LU.64 R222, [R1+0x7da8] ;  /* 0x007da80001de7983 */ /* 0x002ee80000300a00 */
[----:B------:R-:W3:Y:S01]  /*fbb90*/  LDL.LU.64 R248, [R1+0x7a60] ;  /* 0x007a600001f87983 */ /* 0x000ee20000300a00 */
[----:B------:R-:W-:-:S03]  /*fbba0*/  DFMA R170, R194, 0.5, R170 ;  /* 0x3fe00000c2aa782b */ /* 0x000fc600000000aa */
[----:B------:R-:W3:Y:S04]  /*fbbb0*/  LDL.LU.64 R246, [R1+0x7f98] ;  /* 0x007f980001f67983 */ /* 0x000ee80000300a00 */
[----:B------:R-:W3:Y:S01]  /*fbbc0*/  LDL.LU.64 R250, [R1+0x77c0] ;  /* 0x0077c00001fa7983 */ /* 0x000ee20000300a00 */
[----:B0-----:R-:W-:Y:S02]  /*fbbd0*/  DADD R26, R196, R170 ;  /* 0x00000000c41a7229 */ /* 0x001fe400000000aa */
[C---:B------:R-:W-:Y:S01]  /*fbbe0*/  DFMA R204, R194.reuse, 0.375, R204 ;  /* 0x3fd80000c2cc782b */ /* 0x040fe200000000cc */
[----:B------:R-:W3:Y:S01]  /*fbbf0*/  LDL.LU.64 R236, [R1+0x77e8] ;  /* 0x0077e80001ec7983 */ /* 0x000ee20000300a00 */
[C---:B------:R-:W-:Y:S02]  /*fbc00*/  DFMA R192, R194.reuse, 1.125, R192 ;  /* 0x3ff20000c2c0782b */ /* 0x040fe400000000c0 */
[C---:B------:R-:W-:Y:S01]  /*fbc10*/  DFMA R164, R194.reuse, 0.875, R164 ;  /* 0x3fec0000c2a4782b */ /* 0x040fe200000000a4 */
[----:B------:R-:W3:Y:S01]  /*fbc20*/  LDL.64 R244, [R1+0x78f8] ;  /* 0x0078f80001f47983 */ /* 0x000ee20000100a00 */
[----:B------:R-:W-:-:S02]  /*fbc30*/  DFMA R6, R194, 0.25, R200 ;  /* 0x3fd00000c206782b */ /* 0x000fc400000000c8 */
[C---:B------:R-:W-:Y:S02]  /*fbc40*/  DADD R194, R196.reuse, R204 ;  /* 0x00000000c4c27229 */ /* 0x040fe400000000cc */
[----:B------:R-:W-:Y:S02]  /*fbc50*/  DFMA R200, R196, 0.5, R192 ;  /* 0x3fe00000c4c8782b */ /* 0x000fe400000000c0 */
[----:B----4-:R-:W-:-:S08]  /*fbc60*/  DFMA R192, R106, R178, -R66 ;  /* 0x000000b26ac0722b */ /* 0x010fd00000000842 */
[----:B------:R-:W-:Y:S01]  /*fbc70*/  DADD R192, -R50, R192 ;  /* 0x0000000032c07229 */ /* 0x000fe200000001c0 */
[----:B------:R-:W4:Y:S01]  /*fbc80*/  LDL.LU.64 R50, [R1+0x7a00] ;  /* 0x007a000001327983 */ /* 0x000f220000300a00 */
[----:B------:R-:W-:Y:S02]  /*fbc90*/  DADD R206, -R112, R206 ;  /* 0x0000000070ce7229 */ /* 0x000fe400000001ce */
[----:B------:R-:W-:-:S06]  /*fbca0*/  DADD R164, R196, R164 ;  /* 0x00000000c4a47229 */ /* 0x000fcc00000000a4 */
[----:B------:R-:W-:Y:S01]  /*fbcb0*/  DFMA R196, R106, -R178, R206 ;  /* 0x800000b26ac4722b */ /* 0x000fe200000000ce */
[----:B------:R-:W4:Y:S01]  /*fbcc0*/  LDL.LU.64 R178, [R1+0x7e30] ;  /* 0x007e300001b27983 */ /* 0x000f220000300a00 */
[----:B--2---:R-:W-:-:S03]  /*fbcd0*/  DADD R170, R240, R36 ;  /* 0x00000000f0aa7229 */ /* 0x004fc60000000024 */
[----:B------:R-:W4:Y:S05]  /*fbce0*/  LDL.LU.64 R36, [R1+0x7860] ;  /* 0x0078600001247983 */ /* 0x000f2a0000300a00 */
[----:B------:R-:W-:-:S08]  /*fbcf0*/  DADD R170, R108, R170 ;  /* 0x000000006caa7229 */ /* 0x000fd000000000aa */
[----:B------:R-:W-:Y:S01]  /*fbd00*/  DFMA R204, R88, -R182, R170 ;  /* 0x800000b658cc722b */ /* 0x000fe200000000aa */
[----:B------:R-:W2:Y:S01]  /*fbd10*/  LDL.LU.64 R182, [R1+0x7ad0] ;  /* 0x007ad00001b67983 */ /* 0x000ea20000300a00 */
[----:B------:R-:W-:Y:S02]  /*fbd20*/  DADD R164, -R220, R164 ;  /* 0x00000000dca47229 */ /* 0x000fe400000001a4 */
[----:B---3--:R-:W-:Y:S02]  /*fbd30*/  DADD R206, -R28, R192 ;  /* 0x000000001cce7229 */ /* 0x008fe400000001c0 */
[----:B------:R-:W-:Y:S01]  /*fbd40*/  DADD R12, R12, R12 ;  /* 0x000000000c0c7229 */ /* 0x000fe2000000000c */
[----:B------:R-:W-:Y:S01]  /*fbd50*/  UMOV UR36, 0x28f5c28f ;  /* 0x28f5c28f00247882 */ /* 0x000fe20000000000 */
[----:B------:R-:W-:Y:S01]  /*fbd60*/  UMOV UR37, 0x3fe28f5c ;  /* 0x3fe28f5c00257882 */ /* 0x000fe20000000000 */
[----:B------:R0:W-:Y:S01]  /*fbd70*/  STL.64 [R1+0xadc8], R108 ;  /* 0x00adc86c01007387 */ /* 0x0001e20000100a00 */
[----:B------:R-:W-:-:S02]  /*fbd80*/  DFMA R164, R112, 0.25, R164 ;  /* 0x3fd0000070a4782b */ /* 0x000fc400000000a4 */
[----:B------:R-:W-:Y:S01]  /*fbd90*/  DFMA R204, R52, -R222, R204 ;  /* 0x800000de34cc722b */ /* 0x000fe200000000cc */
[----:B------:R1:W-:Y:S04]  /*fbda0*/  STL.64 [R1+0xadb8], R56 ;  /* 0x00adb83801007387 */ /* 0x0003e80000100a00 */
[----:B------:R-:W3:Y:S01]  /*fbdb0*/  LDL.64 R28, [R1+0x7ab8] ;  /* 0x007ab800011c7983 */ /* 0x000ee20000100a00 */
[----:B------:R-:W-:Y:S02]  /*fbdc0*/  DADD R164, -R72, R164 ;  /* 0x0000000048a47229 */ /* 0x000fe400000001a4 */
[----:B------:R-:W-:Y:S01]  /*fbdd0*/  DFMA R200, R112, UR36, R200 ;  /* 0x0000002470c87c2b */ /* 0x000fe200080000c8 */
[----:B0-----:R-:W3:Y:S01]  /*fbde0*/  LDL.LU.64 R108, [R1+0x7718] ;  /* 0x00771800016c7983 */ /* 0x001ee20000300a00 */
[----:B------:R-:W-:-:S03]  /*fbdf0*/  DADD R204, R184, R204 ;  /* 0x00000000b8cc7229 */ /* 0x000fc600000000cc */
[----:B-1----:R-:W3:Y:S01]  /*fbe00*/  LDL.LU.64 R56, [R1+0x7af8] ;  /* 0x007af80001387983 */ /* 0x002ee20000300a00 */
[----:B------:R-:W-:Y:S02]  /*fbe10*/  DFMA R192, R60, UR58, R164 ;  /* 0x0000003a3cc07c2b */ /* 0x000fe400080000a4 */
[----:B------:R-:W-:Y:S01]  /*fbe20*/  DADD R164, R62, R62 ;  /* 0x000000003ea47229 */ /* 0x000fe2000000003e */
[----:B------:R-:W3:Y:S07]  /*fbe30*/  LDL.64 R170, [R1+0x5c8] ;  /* 0x0005c80001aa7983 */ /* 0x000eee0000100a00 */
[----:B------:R-:W-:-:S02]  /*fbe40*/  DADD R164, R206, -R164 ;  /* 0x00000000cea47229 */ /* 0x000fc400000008a4 */
[----:B------:R-:W-:-:S06]  /*fbe50*/  DADD R192, R46, R192 ;  /* 0x000000002ec07229 */ /* 0x000fcc00000000c0 */
[----:B------:R-:W-:Y:S02]  /*fbe60*/  DADD R12, R164, -R12 ;  /* 0x00000000a40c7229 */ /* 0x000fe4000000080c */
[----:B------:R-:W-:Y:S02]  /*fbe70*/  DMUL R164, R106, R216 ;  /* 0x000000d86aa47228 */ /* 0x000fe40000000000 */
[----:B------:R-:W-:Y:S01]  /*fbe80*/  DADD R192, R226, R192 ;  /* 0x00000000e2c07229 */ /* 0x000fe200000000c0 */
[----:B------:R-:W3:Y:S03]  /*fbe90*/  LDL.LU.64 R216, [R1+0x7b00] ;  /* 0x007b000001d87983 */ /* 0x000ee60000300a00 */
[----:B------:R-:W-:Y:S02]  /*fbea0*/  DFMA R206, R230, 2, R12 ;  /* 0x40000000e6ce782b */ /* 0x000fe4000000000c */
[----:B------:R-:W-:Y:S01]  /*fbeb0*/  DFMA R200, R60, UR58, R200 ;  /* 0x0000003a3cc87c2b */ /* 0x000fe200080000c8 */
[----:B------:R-:W3:Y:S05]  /*fbec0*/  LDL.LU.64 R230, [R1+0x77f0] ;  /* 0x0077f00001e67983 */ /* 0x000eea0000300a00 */
[----:B------:R-:W-:-:S02]  /*fbed0*/  DFMA R206, R52, R248, R206 ;  /* 0x000000f834ce722b */ /* 0x000fc400000000ce */
[CC--:B------:R-:W-:Y:S02]  /*fbee0*/  DFMA R164, R52.reuse, R246.reuse, R164 ;  /* 0x000000f634a4722b */ /* 0x0c0fe400000000a4 */
[C---:B------:R-:W-:Y:S02]  /*fbef0*/  DFMA R192, R52.reuse, -R246, R192 ;  /* 0x800000f634c0722b */ /* 0x040fe400000000c0 */
[----:B--2---:R-:W-:Y:S02]  /*fbf00*/  DFMA R220, R52, R222, -R182 ;  /* 0x000000de34dc722b */ /* 0x004fe400000008b6 */
[----:B----4-:R-:W-:Y:S01]  /*fbf10*/  DFMA R12, R58, R178, -R36 ;  /* 0x000000b23a0c722b */ /* 0x010fe20000000824 */
[----:B------:R-:W2:Y:S01]  /*fbf20*/  LDL.LU.64 R222, [R1+0x77a8] ;  /* 0x0077a80001de7983 */ /* 0x000ea20000300a00 */
[----:B------:R-:W-:-:S03]  /*fbf30*/  DADD R204, R36, R204 ;  /* 0x0000000024cc7229 */ /* 0x000fc600000000cc */
[----:B------:R-:W4:Y:S01]  /*fbf40*/  LDL.LU.64 R36, [R1+0x7b08] ;  /* 0x007b080001247983 */ /* 0x000f220000300a00 */
[----:B------:R-:W-:Y:S02]  /*fbf50*/  DFMA R246, R78, -R50, R220 ;  /* 0x800000324ef6722b */ /* 0x000fe400000000dc */
[----:B------:R-:W-:Y:S01]  /*fbf60*/  DADD R220, -R198, R206 ;  /* 0x00000000c6dc7229 */ /* 0x000fe200000001ce */
[----:B------:R-:W2:Y:S01]  /*fbf70*/  LDL.LU.64 R178, [R1+0x7b60] ;  /* 0x007b600001b27983 */ /* 0x000ea20000300a00 */
[----:B------:R-:W-:Y:S02]  /*fbf80*/  DFMA R206, R46, 1.25, R200 ;  /* 0x3ff400002ece782b */ /* 0x000fe400000000c8 */
[----:B------:R-:W-:Y:S02]  /*fbf90*/  DADD R200, -R66, R250 ;  /* 0x0000000042c87229 */ /* 0x000fe400000001fa */
[----:B------:R-:W-:Y:S01]  /*fbfa0*/  DFMA R192, R52, -R248, R192 ;  /* 0x800000f834c0722b */ /* 0x000fe200000000c0 */
[----:B------:R-:W2:Y:S03]  /*fbfb0*/  LDL.LU.64 R250, [R1+0x7e48] ;  /* 0x007e480001fa7983 */ /* 0x000ea60000300a00 */
[----:B------:R-:W-:Y:S01]  /*fbfc0*/  DADD R66, R226, R206 ;  /* 0x00000000e2427229 */ /* 0x000fe200000000ce */
[----:B------:R-:W2:Y:S04]  /*fbfd0*/  LDL.LU.64 R248, [R1+0x7aa8] ;  /* 0x007aa80001f87983 */ /* 0x000ea80000300a00 */
[----:B------:R-:W3:Y:S01]  /*fbfe0*/  LDL.LU.64 R206, [R1+0x7898] ;  /* 0x0078980001ce7983 */ /* 0x000ee20000300a00 */
[----:B------:R-:W-:-:S02]  /*fbff0*/  DFMA R164, R106, R236, R164 ;  /* 0x000000ec6aa4722b */ /* 0x000fc400000000a4 */
[----:B------:R-:W-:Y:S01]  /*fc000*/  DFMA R192, R106, R236, R192 ;  /* 0x000000ec6ac0722b */ /* 0x000fe200000000c0 */
[----:B------:R-:W4:Y:S01]  /*fc010*/  LDL.LU.64 R226, [R1+0x7938] ;  /* 0x0079380001e27983 */ /* 0x000f220000300a00 */
[----:B------:R-:W-:-:S03]  /*fc020*/  DADD R204, R182, R204 ;  /* 0x00000000b6cc7229 */ /* 0x000fc600000000cc */
[----:B------:R-:W2:Y:S01]  /*fc030*/  LDL.LU.64 R182, [R1+0x7ed0] ;  /* 0x007ed00001b67983 */ /* 0x000ea20000300a00 */
[C---:B------:R-:W-:Y:S02]  /*fc040*/  DFMA R164, R198.reuse, UR32, R164 ;  /* 0x00000020c6a47c2b */ /* 0x040fe400080000a4 */
[----:B------:R-:W-:Y:S01]  /*fc050*/  DFMA R192, R198, UR50, R192 ;  /* 0x00000032c6c07c2b */ /* 0x000fe200080000c0 */
[----:B------:R-:W3:Y:S01]  /*fc060*/  LDL.64 R236, [R1+0x7990] ;  /* 0x0079900001ec7983 */ /* 0x000ee20000100a00 */
[----:B------:R-:W-:Y:S02]  /*fc070*/  DFMA R204, R78, R50, R204 ;  /* 0x000000324ecc722b */ /* 0x000fe400000000cc */
[----:B----4-:R-:W-:Y:S01]  /*fc080*/  DFMA R12, R88, R226, R12 ;  /* 0x000000e2580c722b */ /* 0x010fe2000000000c */
[----:B--2---:R0:W-:Y:S01]  /*fc090*/  STL.64 [R1+0x2a8], R182 ;  /* 0x0002a8b601007387 */ /* 0x0041e20000100a00 */
[----:B---3--:R-:W-:-:S03]  /*fc0a0*/  DFMA R198, R52, -R206, R220 ;  /* 0x800000ce34c6722b */ /* 0x008fc600000000dc */
[----:B------:R-:W2:Y:S01]  /*fc0b0*/  LDL.64 R220, [R1+0x7e80] ;  /* 0x007e800001dc7983 */ /* 0x000ea20000100a00 */
[----:B------:R-:W-:Y:S02]  /*fc0c0*/  DFMA R204, R88, -R216, R204 ;  /* 0x800000d858cc722b */ /* 0x000fe400000000cc */
[----:B------:R-:W-:Y:S01]  /*fc0d0*/  DFMA R206, R52, -R206, R192 ;  /* 0x800000ce34ce722b */ /* 0x000fe200000000c0 */
[----:B------:R-:W3:Y:S04]  /*fc0e0*/  LDL.LU.64 R216, [R1+0x7890] ;  /* 0x0078900001d87983 */ /* 0x000ee80000300a00 */
[----:B------:R-:W-:Y:S01]  /*fc0f0*/  STL.64 [R1+0x7ad8], R12 ;  /* 0x007ad80c01007387 */ /* 0x000fe20000100a00 */
[----:B------:R-:W-:Y:S02]  /*fc100*/  DFMA R192, -R88, R36, R204 ;  /* 0x0000002458c0722b */ /* 0x000fe400000001cc */
[CC--:B------:R-:W-:Y:S01]  /*fc110*/  DFMA R36, R244.reuse, -R224.reuse, R196 ;  /* 0x800000e0f424722b */ /* 0x0c0fe200000000c4 */
[----:B0-----:R-:W4:Y:S01]  /*fc120*/  LDL.LU.64 R182, [R1+0x7b20] ;  /* 0x007b200001b67983 */ /* 0x001f220000300a00 */
[----:B------:R-:W-:-:S03]  /*fc130*/  DFMA R196, R244, R224, -R80 ;  /* 0x000000e0f4c4722b */ /* 0x000fc60000000850 */
[----:B------:R-:W4:Y:S01]  /*fc140*/  LDL.LU.64 R224, [R1+0x7798] ;  /* 0x0077980001e07983 */ /* 0x000f220000300a00 */
[----:B------:R-:W-:Y:S02]  /*fc150*/  DFMA R204, R28, R56, R206 ;  /* 0x000000381ccc722b */ /* 0x000fe400000000ce */
[----:B------:R-:W-:Y:S02]  /*fc160*/  DFMA R206, R178, -R248, R164 ;  /* 0x800000f8b2ce722b */ /* 0x000fe400000000a4 */
[----:B------:R-:W-:Y:S01]  /*fc170*/  DFMA R66, R28, -R56, R66 ;  /* 0x800000381c42722b */ /* 0x000fe20000000042 */
[----:B------:R-:W4:Y:S03]  /*fc180*/  LDL.LU.64 R248, [R1+0x7ba8] ;  /* 0x007ba80001f87983 */ /* 0x000f260000300a00 */
[----:B------:R-:W-:Y:S01]  /*fc190*/  DFMA R204, R128, R236, R204 ;  /* 0x000000ec80cc722b */ /* 0x000fe200000000cc */
[----:B------:R0:W-:Y:S04]  /*fc1a0*/  STL.64 [R1+0xae78], R110 ;  /* 0x00ae786e01007387 */ /* 0x0001e80000100a00 */
[----:B------:R-:W4:Y:S04]  /*fc1b0*/  LDL.LU.64 R236, [R1+0x7808] ;  /* 0x0078080001ec7983 */ /* 0x000f280000300a00 */
[----:B------:R-:W4:Y:S04]  /*fc1c0*/  LDL.LU.64 R128, [R1+0x7730] ;  /* 0x0077300001807983 */ /* 0x000f280000300a00 */
[----:B------:R-:W-:Y:S04]  /*fc1d0*/  STL.64 [R1+0xadd8], R90 ;  /* 0x00add85a01007387 */ /* 0x000fe80000100a00 */
[----:B------:R-:W-:Y:S01]  /*fc1e0*/  STL.64 [R1+0xae70], R34 ;  /* 0x00ae702201007387 */ /* 0x000fe20000100a00 */
[----:B------:R-:W-:Y:S01]  /*fc1f0*/  UMOV UR32, 0x20c49ba ;  /* 0x020c49ba00207882 */ /* 0x000fe20000000000 */
[----:B------:R-:W-:Y:S01]  /*fc200*/  UMOV UR33, 0x3fa6872b ;  /* 0x3fa6872b00217882 */ /* 0x000fe20000000000 */
[----:B------:R-:W-:Y:S01]  /*fc210*/  DADD R14, -R162, -R14 ;  /* 0x00000000a20e7229 */ /* 0x000fe2000000090e */
[----:B0-----:R-:W4:Y:S01]  /*fc220*/  LDL.LU.64 R110, [R1+0x7ae0] ;  /* 0x007ae000016e7983 */ /* 0x001f220000300a00 */
[----:B------:R-:W-:Y:S01]  /*fc230*/  UMOV UR38, 0x8ece0dea ;  /* 0x8ece0dea00267882 */ /* 0x000fe20000000000 */
[----:B------:R-:W-:Y:S01]  /*fc240*/  UMOV UR39, 0x3d7de81e ;  /* 0x3d7de81e00277882 */ /* 0x000fe20000000000 */
[----:B------:R-:W-:Y:S01]  /*fc250*/  UMOV UR36, 0xe0852fba ;  /* 0xe0852fba00247882 */ /* 0x000fe20000000000 */
[----:B------:R-:W-:Y:S01]  /*fc260*/  UMOV UR37, 0x3df6ad6b ;  /* 0x3df6ad6b00257882 */ /* 0x000fe20000000000 */
[----:B------:R-:W-:Y:S01]  /*fc270*/  DADD R10, -R142, R10 ;  /* 0x000000008e0a7229 */ /* 0x000fe2000000010a */
[----:B------:R-:W4:Y:S01]  /*fc280*/  LDL.LU.64 R50, [R1+0xae80] ;  /* 0x00ae800001327983 */ /* 0x000f220000300a00 */
[----:B--2---:R-:W-:-:S02]  /*fc290*/  DADD R108, R108, R220 ;  /* 0x000000006c6c7229 */ /* 0x004fc400000000dc */
[CC--:B------:R-:W-:Y:S01]  /*fc2a0*/  DFMA R192, R88.reuse, -R226.reuse, R192 ;  /* 0x800000e258c0722b */ /* 0x0c0fe200000000c0 */
[----:B------:R-:W-:Y:S01]  /*fc2b0*/  STL.64 [R1+0xae68], R36 ;  /* 0x00ae682401007387 */ /* 0x000fe20000100a00 */
[----:B------:R-:W-:-:S03]  /*fc2c0*/  DFMA R220, R88, R226, R230 ;  /* 0x000000e258dc722b */ /* 0x000fc600000000e6 */
[----:B------:R0:W-:Y:S01]  /*fc2d0*/  STL.64 [R1+0x7788], R108 ;  /* 0x0077886c01007387 */ /* 0x0001e20000100a00 */
[----:B------:R-:W-:-:S03]  /*fc2e0*/  DMUL R12, R108, UR54 ;  /* 0x000000366c0c7c28 */ /* 0x000fc60008000000 */
[----:B------:R-:W2:Y:S01]  /*fc2f0*/  LDL.LU.64 R230, [R1+0x7c98] ;  /* 0x007c980001e67983 */ /* 0x000ea20000300a00 */
[----:B---3--:R-:W-:-:S03]  /*fc300*/  DFMA R206, R106, R216, R206 ;  /* 0x000000d86ace722b */ /* 0x008fc600000000ce */
[----:B------:R-:W3:Y:S04]  /*fc310*/  LDL.LU.64 R216, [R1+0x77b0] ;  /* 0x0077b00001d87983 */ /* 0x000ee80000300a00 */
[----:B0-----:R-:W3:Y:S01]  /*fc320*/  LDL.LU.64 R108, [R1+0x7880] ;  /* 0x00788000016c7983 */ /* 0x001ee20000300a00 */
[----:B----4-:R-:W-:-:S03]  /*fc330*/  DADD R196, -R224, R196 ;  /* 0x00000000e0c47229 */ /* 0x010fc600000001c4 */
[----:B------:R-:W4:Y:S04]  /*fc340*/  LDL.64 R36, [R1+0x78d8] ;  /* 0x0078d80001247983 */ /* 0x000f280000100a00 */
[----:B------:R-:W4:Y:S01]  /*fc350*/  LDL.LU.64 R34, [R1+0x7c58] ;  /* 0x007c580001227983 */ /* 0x000f220000300a00 */
[----:B------:R-:W-:-:S03]  /*fc360*/  DADD R164, -R222, R196 ;  /* 0x00000000dea47229 */ /* 0x000fc600000001c4 */
[----:B------:R-:W4:Y:S01]  /*fc370*/  LDL.LU.64 R222, [R1+0x7710] ;  /* 0x0077100001de7983 */ /* 0x000f220000300a00 */
[----:B------:R-:W-:Y:S02]  /*fc380*/  DADD R196, R90, R192 ;  /* 0x000000005ac47229 */ /* 0x000fe400000000c0 */
[C---:B------:R-:W-:Y:S02]  /*fc390*/  DFMA R224, R52.reuse, -R228, R204 ;  /* 0x800000e434e0722b */ /* 0x040fe400000000cc */
[----:B------:R-:W-:Y:S02]  /*fc3a0*/  DFMA R204, -R52, R242, R164 ;  /* 0x000000f234cc722b */ /* 0x000fe400000001a4 */
[----:B------:R-:W-:Y:S02]  /*fc3b0*/  DFMA R164, R38, R68, R220 ;  /* 0x0000004426a4722b */ /* 0x000fe400000000dc */
[----:B------:R-:W-:Y:S02]  /*fc3c0*/  DFMA R220, R100, R250, R196 ;  /* 0x000000fa64dc722b */ /* 0x000fe400000000c4 */
[CC--:B------:R-:W-:Y:S01]  /*fc3d0*/  DFMA R192, R78.reuse, R12.reuse, R132 ;  /* 0x0000000c4ec0722b */ /* 0x0c0fe20000000084 */
[----:B------:R-:W4:Y:S01]  /*fc3e0*/  LDL.64 R196, [R1+0x5f0] ;  /* 0x0005f00001c47983 */ /* 0x000f220000100a00 */
[----:B------:R-:W-:-:S02]  /*fc3f0*/  DFMA R12, R78, -R12, R72 ;  /* 0x8000000c4e0c722b */ /* 0x000fc40000000048 */
[----:B------:R-:W-:Y:S01]  /*fc400*/  DFMA R206, R28, R56, R206 ;  /* 0x000000381cce722b */ /* 0x000fe200000000ce */
[----:B------:R-:W4:Y:S01]  /*fc410*/  LDL.LU.64 R132, [R1+0x7760] ;  /* 0x0077600001847983 */ /* 0x000f220000300a00 */
[----:B------:R-:W-:Y:S02]  /*fc420*/  DADD R228, R166, R220 ;  /* 0x00000000a6e47229 */ /* 0x000fe400000000dc */
[----:B------:R-:W-:Y:S01]  /*fc430*/  DADD R164, -R90, R164 ;  /* 0x000000005aa47229 */ /* 0x000fe200000001a4 */
[----:B------:R0:W-:Y:S04]  /*fc440*/  STL.64 [R1+0x7aa8], R12 ;  /* 0x007aa80c01007387 */ /* 0x0001e80000100a00 */
[----:B------:R-:W4:Y:S01]  /*fc450*/  LDL.LU.64 R56, [R1+0x7fa0] ;  /* 0x007fa00001387983 */ /* 0x000f220000300a00 */
[----:B------:R-:W-:-:S03]  /*fc460*/  DFMA R228, R100, R182, R228 ;  /* 0x000000b664e4722b */ /* 0x000fc600000000e4 */
[----:B------:R-:W4:Y:S01]  /*fc470*/  LDL.LU.64 R90, [R1+0x7990] ;  /* 0x00799000015a7983 */ /* 0x000f220000300a00 */
[----:B0-----:R-:W-:Y:S02]  /*fc480*/  DFMA R12, -R52, R242, R224 ;  /* 0x000000f2340c722b */ /* 0x001fe400000001e0 */
[----:B------:R-:W-:Y:S01]  /*fc490*/  DFMA R224, R78, R238, R128 ;  /* 0x000000ee4ee0722b */ /* 0x000fe20000000080 */
[----:B------:R-:W4:Y:S04]  /*fc4a0*/  LDL.LU.64 R242, [R1+0x7a98] ;  /* 0x007a980001f27983 */ /* 0x000f280000300a00 */
[----:B------:R-:W4:Y:S01]  /*fc4b0*/  LDL.LU.64 R128, [R1+0x7df0] ;  /* 0x007df00001807983 */ /* 0x000f220000300a00 */
[----:B--2---:R-:W-:-:S03]  /*fc4c0*/  DFMA R72, R106, -R230, R236 ;  /* 0x800000e66a48722b */ /* 0x004fc600000000ec */
[----:B------:R-:W2:Y:S01]  /*fc4d0*/  LDL.LU.64 R236, [R1+0x7888] ;  /* 0x0078880001ec7983 */ /* 0x000ea20000300a00 */
[-C--:B------:R-:W-:Y:S02]  /*fc4e0*/  DFMA R220, R106, R230.reuse, R66 ;  /* 0x000000e66adc722b */ /* 0x080fe40000000042 */
[----:B---3--:R-:W-:Y:S02]  /*fc4f0*/  DADD R226, R240, R108 ;  /* 0x00000000f0e27229 */ /* 0x008fe4000000006c */
[----:B------:R-:W-:Y:S01]  /*fc500*/  DFMA R206, R106, R230, R206 ;  /* 0x000000e66ace722b */ /* 0x000fe200000000ce */
[----:B------:R-:W3:Y:S01]  /*fc510*/  LDL.LU.64 R240, [R1+0x7e68] ;  /* 0x007e680001f07983 */ /* 0x000ee20000300a00 */
[----:B------:R-:W-:Y:S02]  /*fc520*/  DADD R230, -R166, R164 ;  /* 0x00000000a6e67229 */ /* 0x000fe400000001a4 */
[----:B------:R-:W-:Y:S01]  /*fc530*/  DFMA R164, R190, UR44, R232 ;  /* 0x0000002cbea47c2b */ /* 0x000fe200080000e8 */
[----:B------:R-:W3:Y:S01]  /*fc540*/  LDL.LU.64 R108, [R1+0x7b48] ;  /* 0x007b4800016c7983 */ /* 0x000ee20000300a00 */
[----:B------:R-:W-:-:S02]  /*fc550*/  DADD R232, -R184, R226 ;  /* 0x00000000b8e87229 */ /* 0x000fc400000001e2 */
[CC--:B------:R-:W-:Y:S01]  /*fc560*/  DFMA R226, R58.reuse, R248.reuse, R166 ;  /* 0x000000f83ae2722b */ /* 0x0c0fe200000000a6 */
[----:B------:R-:W3:Y:S01]  /*fc570*/  LDL.64 R184, [R1+0xa618] ;  /* 0x00a6180001b87983 */ /* 0x000ee20000100a00 */
[----:B------:R-:W-:Y:S02]  /*fc580*/  DFMA R166, R58, R248, R228 ;  /* 0x000000f83aa6722b */ /* 0x000fe400000000e4 */
[----:B------:R-:W-:Y:S01]  /*fc590*/  DADD R228, R216, R198 ;  /* 0x00000000d8e47229 */ /* 0x000fe200000000c6 */
[----:B------:R-:W3:Y:S01]  /*fc5a0*/  LDL.LU.64 R198, [R1+0x7eb8] ;  /* 0x007eb80001c67983 */ /* 0x000ee20000300a00 */
[----:B----4-:R-:W-:-:S03]  /*fc5b0*/  DADD R66, -R190, R222 ;  /* 0x00000000be427229 */ /* 0x010fc600000001de */
[----:B------:R-:W4:Y:S04]  /*fc5c0*/  LDL.LU.64 R222, [R1+0x7790] ;  /* 0x0077900001de7983 */ /* 0x000f280000300a00 */
[----:B------:R-:W4:Y:S01]  /*fc5d0*/  LDL.LU.64 R216, [R1+0x7750] ;  /* 0x0077500001d87983 */ /* 0x000f220000300a00 */
[----:B------:R-:W-:Y:S02]  /*fc5e0*/  DADD R194, R110, R194 ;  /* 0x000000006ec27229 */ /* 0x000fe400000000c2 */
[----:B------:R-:W-:Y:S01]  /*fc5f0*/  DADD R206, R190, R206 ;  /* 0x00000000bece7229 */ /* 0x000fe200000000ce */
[----:B------:R-:W4:Y:S01]  /*fc600*/  LDL.64 R190, [R1+0x7f70] ;  /* 0x007f700001be7983 */ /* 0x000f220000100a00 */
[----:B------:R-:W-:-:S03]  /*fc610*/  DFMA R230, R58, -R248, R230 ;  /* 0x800000f83ae6722b */ /* 0x000fc600000000e6 */
[----:B------:R-:W4:Y:S03]  /*fc620*/  LDL.64 R248, [R1+0x7db0] ;  /* 0x007db00001f87983 */ /* 0x000f260000100a00 */
[----:B------:R-:W-:Y:S01]  /*fc630*/  DFMA R206, R106, R56, R206 ;  /* 0x000000386ace722b */ /* 0x000fe200000000ce */
[----:B------:R-:W4:Y:S01]  /*fc640*/  LDL.64 R56, [R1+0x9b38] ;  /* 0x009b380001387983 */ /* 0x000f220000100a00 */
[----:B------:R-:W-:Y:S02]  /*fc650*/  DADD R224, -R2, R224 ;  /* 0x0000000002e07229 */ /* 0x000fe400000001e0 */
[----:B------:R-:W-:Y:S02]  /*fc660*/  DFMA R220, R36, R90, R220 ;  /* 0x0000005a24dc722b */ /* 0x000fe400000000dc */
[----:B--2---:R-:W-:Y:S02]  /*fc670*/  DADD R238, R236, R232 ;  /* 0x00000000ecee7229 */ /* 0x004fe400000000e8 */
[----:B------:R-:W-:-:S02]  /*fc680*/  DFMA R236, R88, -R128, R166 ;  /* 0x8000008058ec722b */ /* 0x000fc400000000a6 */
[----:B------:R-:W-:-:S04]  /*fc690*/  DFMA R232, R46, 0.25, R194 ;  /* 0x3fd000002ee8782b */ /* 0x000fc800000000c2 */
[C---:B------:R-:W-:Y:S02]  /*fc6a0*/  DFMA R166, R100.reuse, -R250, R238 ;  /* 0x800000fa64a6722b */ /* 0x040fe400000000ee */
[----:B------:R-:W2:Y:S01]  /*fc6b0*/  LDL.LU.64 R238, [R1+0x7b38] ;  /* 0x007b380001ee7983 */ /* 0x000ea20000300a00 */
[----:B------:R-:W-:-:S03]  /*fc6c0*/  DFMA R236, R100, R86, R236 ;  /* 0x0000005664ec722b */ /* 0x000fc600000000ec */
[----:B---3--:R0:W-:Y:S01]  /*fc6d0*/  STL.64 [R1+0x290], R198 ;  /* 0x000290c601007387 */ /* 0x0081e20000100a00 */
[----:B------:R-:W-:Y:S02]  /*fc6e0*/  DMUL R194, R184, R84 ;  /* 0x00000054b8c27228 */ /* 0x000fe40000000000 */
[----:B------:R-:W-:Y:S01]  /*fc6f0*/  DFMA R128, R88, R128, -R174 ;  /* 0x000000805880722b */ /* 0x000fe200000008ae */
[----:B------:R-:W3:Y:S01]  /*fc700*/  LDL.LU.64 R250, [R1+0x7e50] ;  /* 0x007e500001fa7983 */ /* 0x000ee20000300a00 */
[----:B0-----:R-:W-:-:S08]  /*fc710*/  DFMA R198, R60, UR32, R132 ;  /* 0x000000203cc67c2b */ /* 0x001fd00008000084 */
[CC--:B------:R-:W-:Y:S02]  /*fc720*/  DFMA R184, -R78.reuse, R240.reuse, R198 ;  /* 0x000000f04eb8722b */ /* 0x0c0fe400000001c6 */
[-C--:B------:R-:W-:Y:S02]  /*fc730*/  DFMA R198, R78, R240.reuse, R232 ;  /* 0x000000f04ec6722b */ /* 0x080fe400000000e8 */
[----:B----4-:R-:W-:Y:S01]  /*fc740*/  DADD R232, R222, R236 ;  /* 0x00000000dee87229 */ /* 0x010fe200000000ec */
[----:B------:R-:W4:Y:S01]  /*fc750*/  LDL.LU.64 R236, [R1+0x77d0] ;  /* 0x0077d00001ec7983 */ /* 0x000f220000300a00 */
[----:B------:R-:W-:-:S03]  /*fc760*/  DFMA R240, R78, R240, -R222 ;  /* 0x000000f04ef0722b */ /* 0x000fc600000008de */
[----:B------:R-:W3:Y:S04]  /*fc770*/  LDL.64 R222, [R1+0x7a08] ;  /* 0x007a080001de7983 */ /* 0x000ee80000100a00 */
[----:B------:R0:W-:Y:S04]  /*fc780*/  STL.64 [R1+0x77b8], R128 ;  /* 0x0077b88001007387 */ /* 0x0001e80000100a00 */
[----:B0-----:R-:W3:Y:S01]  /*fc790*/  LDL.LU.64 R128, [R1+0x7e58] ;  /* 0x007e580001807983 */ /* 0x001ee20000300a00 */
[----:B------:R-:W-:Y:S02]  /*fc7a0*/  DFMA R224, R58, R194, R224 ;  /* 0x000000c23ae0722b */ /* 0x000fe400000000e0 */
[----:B------:R-:W-:-:S02]  /*fc7b0*/  DADD R232, R174, R232 ;  /* 0x00000000aee87229 */ /* 0x000fc400000000e8 */
[CC--:B------:R-:W-:Y:S02]  /*fc7c0*/  DFMA R174, R28.reuse, -R216.reuse, R220 ;  /* 0x800000d81cae722b */ /* 0x0c0fe400000000dc */
[CC--:B------:R-:W-:Y:S02]  /*fc7d0*/  DFMA R220, R28.reuse, R216.reuse, R12 ;  /* 0x000000d81cdc722b */ /* 0x0c0fe4000000000c */
[----:B------:R-:W-:Y:S01]  /*fc7e0*/  DFMA R224, R28, -R216, R224 ;  /* 0x800000d81ce0722b */ /* 0x000fe200000000e0 */
[----:B------:R-:W3:Y:S01]  /*fc7f0*/  LDL.LU.64 R216, [R1+0x7868] ;  /* 0x0078680001d87983 */ /* 0x000ee20000300a00 */
[----:B------:R-:W-:Y:S02]  /*fc800*/  DFMA R228, R36, -R34, R228 ;  /* 0x8000002224e4722b */ /* 0x000fe400000000e4 */
[----:B------:R-:W-:Y:S02]  /*fc810*/  DADD R166, -R168, R166 ;  /* 0x00000000a8a67229 */ /* 0x000fe400000001a6 */
[----:B------:R-:W-:-:S04]  /*fc820*/  DFMA R168, R190, R56, R232 ;  /* 0x00000038bea8722b */ /* 0x000fc800000000e8 */
[----:B--2---:R-:W-:-:S08]  /*fc830*/  DFMA R228, R88, -R238, R228 ;  /* 0x800000ee58e4722b */ /* 0x004fd000000000e4 */
[----:B------:R-:W-:-:S08]  /*fc840*/  DADD R12, R108, R228 ;  /* 0x000000006c0c7229 */ /* 0x000fd000000000e4 */
[----:B------:R-:W-:Y:S02]  /*fc850*/  DFMA R228, R248, R242, R12 ;  /* 0x000000f2f8e4722b */ /* 0x000fe4000000000c */
[C---:B------:R-:W-:Y:S02]  /*fc860*/  DADD R12, R152.reuse, R226 ;  /* 0x00000000980c7229 */ /* 0x040fe400000000e2 */
[C---:B------:R-:W-:Y:S02]  /*fc870*/  DADD R226, -R152.reuse, R230 ;  /* 0x0000000098e27229 */ /* 0x040fe400000001e6 */
[----:B------:R-:W-:Y:S02]  /*fc880*/  DFMA R230, R152, UR30, R168 ;  /* 0x0000001e98e67c2b */ /* 0x000fe400080000a8 */
[----:B----4-:R-:W-:-:S08]  /*fc890*/  DFMA R224, -R244, R236, R224 ;  /* 0x000000ecf4e0722b */ /* 0x010fd000000001e0 */
[----:B------:R-:W-:Y:S02]  /*fc8a0*/  DFMA R232, R84, R116, R224 ;  /* 0x0000007454e8722b */ /* 0x000fe400000000e0 */
[----:B------:R-:W-:Y:S01]  /*fc8b0*/  DFMA R224, R100, -R182, R166 ;  /* 0x800000b664e0722b */ /* 0x000fe200000000a6 */
[----:B------:R-:W2:Y:S01]  /*fc8c0*/  LDL.LU.64 R182, [R1+0x7e18] ;  /* 0x007e180001b67983 */ /* 0x000ea20000300a00 */
[----:B------:R-:W-:Y:S02]  /*fc8d0*/  DFMA R168, R36, -R90, R228 ;  /* 0x8000005a24a8722b */ /* 0x000fe400000000e4 */
[----:B------:R-:W-:Y:S02]  /*fc8e0*/  DADD R166, R234, R12 ;  /* 0x00000000eaa67229 */ /* 0x000fe4000000000c */
[----:B------:R-:W-:Y:S02]  /*fc8f0*/  DADD R228, R44, R232 ;  /* 0x000000002ce47229 */ /* 0x000fe400000000e8 */
[----:B------:R-:W-:-:S02]  /*fc900*/  DADD R226, -R234, R226 ;  /* 0x00000000eae27229 */ /* 0x000fc400000001e2 */
[----:B------:R-:W-:Y:S02]  /*fc910*/  DFMA R230, R234, UR56, R230 ;  /* 0x00000038eae67c2b */ /* 0x000fe400080000e6 */
[----:B---3--:R-:W-:Y:S01]  /*fc920*/  DADD R12, -RZ, -R222 ;  /* 0x00000000ff0c7229 */ /* 0x008fe200000009de */
[----:B------:R-:W3:Y:S01]  /*fc930*/  LDL.LU.64 R222, [R1+0x7b98] ;  /* 0x007b980001de7983 */ /* 0x000ee20000300a00 */
[----:B------:R-:W-:Y:S02]  /*fc940*/  DFMA R72, -R244, R236, R72 ;  /* 0x000000ecf448722b */ /* 0x000fe40000000148 */
[----:B------:R-:W-:Y:S01]  /*fc950*/  DADD R228, -R214, R228 ;  /* 0x00000000d6e47229 */ /* 0x000fe200000001e4 */
[----:B------:R-:W4:Y:S01]  /*fc960*/  LDL.LU.64 R236, [R1+0x7b40] ;  /* 0x007b400001ec7983 */ /* 0x000f220000300a00 */
[CC--:B------:R-:W-:Y:S02]  /*fc970*/  DFMA R166, R58.reuse, R118.reuse, R166 ;  /* 0x000000763aa6722b */ /* 0x0c0fe400000000a6 */
[----:B------:R-:W-:-:S02]  /*fc980*/  DFMA R226, R58, -R118, R226 ;  /* 0x800000763ae2722b */ /* 0x000fc400000000e2 */
[----:B------:R-:W-:Y:S01]  /*fc990*/  DFMA R230, R58, R118, R230 ;  /* 0x000000763ae6722b */ /* 0x000fe200000000e6 */
[----:B------:R-:W4:Y:S01]  /*fc9a0*/  LDL.LU.64 R118, [R1+0x7758] ;  /* 0x0077580001767983 */ /* 0x000f220000300a00 */
[----:B------:R-:W-:-:S03]  /*fc9b0*/  DFMA R228, -R244, R104, R228 ;  /* 0x00000068f4e4722b */ /* 0x000fc600000001e4 */
[----:B------:R0:W-:Y:S01]  /*fc9c0*/  STL.64 [R1+0x7a70], R72 ;  /* 0x007a704801007387 */ /* 0x0001e20000100a00 */
[----:B------:R-:W-:Y:S01]  /*fc9d0*/  MOV R104, R42 ;  /* 0x0000002a00687202 */ /* 0x000fe20000000f00 */
[----:B------:R-:W-:Y:S02]  /*fc9e0*/  IMAD.MOV.U32 R105, RZ, RZ, R43 ;  /* 0x000000ffff697224 */ /* 0x000fe400078e002b */
[----:B------:R-:W4:Y:S04]  /*fc9f0*/  LDL.64 R42, [R1+0xa460] ;  /* 0x00a46000012a7983 */ /* 0x000f280000100a00 */
[----:B0-----:R-:W4:Y:S04]  /*fca00*/  LDL.64 R72, [R1+0x458] ;  /* 0x0004580001487983 */ /* 0x001f280000100a00 */
[----:B------:R0:W-:Y:S04]  /*fca10*/  STL.64 [R1+0x388], R250 ;  /* 0x000388fa01007387 */ /* 0x0001e80000100a00 */
[----:B------:R1:W-:Y:S04]  /*fca20*/  STL.64 [R1+0x140], R128 ;  /* 0x0001408001007387 */ /* 0x0003e80000100a00 */
[----:B0-----:R-:W4:Y:S04]  /*fca30*/  LDL.LU.64 R250, [R1+0x7918] ;  /* 0x0079180001fa7983 */ /* 0x001f280000300a00 */
[----:B-1----:R-:W4:Y:S04]  /*fca40*/  LDL.LU.64 R128, [R1+0x7d48] ;  /* 0x007d480001807983 */ /* 0x002f280000300a00 */
[----:B------:R0:W-:Y:S02]  /*fca50*/  STL.128 [R1+0x140], R12 ;  /* 0x0001400c01007387 */ /* 0x0001e40000100c00 */
[----:B0-----:R-:W-:-:S02]  /*fca60*/  DADD R12, R216, R230 ;  /* 0x00000000d80c7229 */ /* 0x001fc400000000e6 */
[----:B------:R-:W4:Y:S01]  /*fca70*/  LDL.64 R230, [R1+0x7f30] ;  /* 0x007f300001e67983 */ /* 0x000f220000100a00 */
[----:B------:R-:W-:Y:S01]  /*fca80*/  UMOV UR30, 0x47ae147b ;  /* 0x47ae147b001e7882 */ /* 0x000fe20000000000 */
[----:B------:R-:W-:Y:S02]  /*fca90*/  UMOV UR31, 0x3f947ae1 ;  /* 0x3f947ae1001f7882 */ /* 0x000fe40000000000 */
[----:B------:R-:W-:Y:S02]  /*fcaa0*/  DFMA R234, R234, UR30, R146 ;  /* 0x0000001eeaea7c2b */ /* 0x000fe40008000092 */
[----:B------:R-:W-:Y:S02]  /*fcab0*/  DFMA R90, R152, UR28, -R216 ;  /* 0x0000001c985a7c2b */ /* 0x000fe400080008d8 */
[C---:B------:R-:W-:Y:S01]  /*fcac0*/  DADD R152, R158.reuse, R166 ;  /* 0x000000009e987229 */ /* 0x040fe200000000a6 */
[----:B------:R-:W-:Y:S01]  /*fcad0*/  UMOV UR29, 0x3fc47ae1 ;  /* 0x3fc47ae1001d7882 */ /* 0x000fe20000000000 */
[C---:B------:R-:W-:Y:S01]  /*fcae0*/  DADD R226, -R158.reuse, R226 ;  /* 0x000000009ee27229 */ /* 0x040fe200000001e2 */
[----:B------:R-:W4:Y:S01]  /*fcaf0*/  LDL.64 R216, [R1+0x468] ;  /* 0x0004680001d87983 */ /* 0x000f220000100a00 */
[----:B------:R-:W-:Y:S01]  /*fcb00*/  DFMA R166, R158, UR28, R234 ;  /* 0x0000001c9ea67c2b */ /* 0x000fe200080000ea */
[----:B------:R-:W-:Y:S01]  /*fcb10*/  UMOV UR28, 0xae147ae1 ;  /* 0xae147ae1001c7882 */ /* 0x000fe20000000000 */
[----:B------:R-:W-:-:S02]  /*fcb20*/  UMOV UR29, 0x3feae147 ;  /* 0x3feae147001d7882 */ /* 0x000fc40000000000 */
[----:B------:R-:W-:Y:S02]  /*fcb30*/  DFMA R158, R158, UR28, R12 ;  /* 0x0000001c9e9e7c2b */ /* 0x000fe4000800000c */
[----:B------:R-:W-:Y:S02]  /*fcb40*/  DADD R12, R156, R152 ;  /* 0x000000009c0c7229 */ /* 0x000fe40000000098 */
[----:B------:R-:W-:Y:S02]  /*fcb50*/  DFMA R220, R84, R116, R220 ;  /* 0x0000007454dc722b */ /* 0x000fe400000000dc */
[C---:B------:R-:W-:Y:S02]  /*fcb60*/  DADD R226, -R156.reuse, R226 ;  /* 0x000000009ce27229 */ /* 0x040fe400000001e2 */
[----:B------:R-:W-:-:S04]  /*fcb70*/  DADD R158, R156, R158 ;  /* 0x000000009c9e7229 */ /* 0x000fc8000000009e */
[----:B------:R-:W-:Y:S02]  /*fcb80*/  DADD R220, R138, R220 ;  /* 0x000000008adc7229 */ /* 0x000fe400000000dc */
[C---:B------:R-:W-:Y:S01]  /*fcb90*/  DFMA R166, R154.reuse, UR8, R166 ;  /* 0x000000089aa67c2b */ /* 0x040fe200080000a6 */
[----:B------:R-:W-:Y:S01]  /*fcba0*/  UMOV UR8, 0xce3718e1 ;  /* 0xce3718e100087882 */ /* 0x000fe20000000000 */
[----:B------:R-:W-:Y:S01]  /*fcbb0*/  UMOV UR9, 0x3d551c51 ;  /* 0x3d551c5100097882 */ /* 0x000fe20000000000 */
[----:B------:R-:W-:-:S03]  /*fcbc0*/  DADD R226, -R154, R226 ;  /* 0x000000009ae27229 */ /* 0x000fc600000001e2 */
[----:B------:R-:W-:Y:S01]  /*fcbd0*/  DADD R220, R92, R220 ;  /* 0x000000005cdc7229 */ /* 0x000fe200000000dc */
[----:B------:R0:W-:Y:S02]  /*fcbe0*/  STL.64 [R1+0x77a0], R90 ;  /* 0x0077a05a01007387 */ /* 0x0001e40000100a00 */
[----:B0-----:R-:W-:Y:S02]  /*fcbf0*/  DMUL R90, R180, UR36 ;  /* 0x00000024b45a7c28 */ /* 0x001fe40008000000 */
[----:B--2---:R-:W-:Y:S02]  /*fcc00*/  DFMA R152, R84, R182, R174 ;  /* 0x000000b65498722b */ /* 0x004fe400000000ae */
[----:B------:R-:W-:-:S06]  /*fcc10*/  DFMA R174, R134, 3, R228 ;  /* 0x4008000086ae782b */ /* 0x000fcc00000000e4 */
[----:B------:R-:W-:Y:S01]  /*fcc20*/  DFMA R156, R84, R116, R152 ;  /* 0x00000074549c722b */ /* 0x000fe20000000098 */
[----:B---3--:R0:W-:Y:S01]  /*fcc30*/  STL.64 [R1+0x138], R222 ;  /* 0x000138de01007387 */ /* 0x0081e20000100a00 */
[----:B------:R-:W-:Y:S02]  /*fcc40*/  DFMA R174, R136, 2, R174 ;  /* 0x4000000088ae782b */ /* 0x000fe400000000ae */
[----:B----4-:R-:W-:Y:S01]  /*fcc50*/  DFMA R228, R88, -R236, R158 ;  /* 0x800000ec58e4722b */ /* 0x010fe2000000009e */
[----:B------:R-:W2:Y:S04]  /*fcc60*/  LDL.64 R232, [R1+0x460] ;  /* 0x0004600001e87983 */ /* 0x000ea80000100a00 */
[----:B0-----:R-:W3:Y:S01]  /*fcc70*/  LDL.LU.64 R222, [R1+0x8058] ;  /* 0x0080580001de7983 */ /* 0x001ee20000300a00 */
[----:B------:R-:W-:-:S02]  /*fcc80*/  DFMA R152, R78, -R118, -R92 ;  /* 0x800000764e98722b */ /* 0x000fc4000000085c */
[CC--:B------:R-:W-:Y:S02]  /*fcc90*/  DFMA R156, R78.reuse, R118.reuse, R156 ;  /* 0x000000764e9c722b */ /* 0x0c0fe4000000009c */
[----:B------:R-:W-:Y:S01]  /*fcca0*/  DFMA R158, R78, R118, R70 ;  /* 0x000000764e9e722b */ /* 0x000fe20000000046 */
[----:B------:R-:W4:Y:S01]  /*fccb0*/  LDL.LU.64 R118, [R1+0x7a10] ;  /* 0x007a100001767983 */ /* 0x000f220000300a00 */
[C---:B------:R-:W-:Y:S02]  /*fccc0*/  DADD R92, R154.reuse, R12 ;  /* 0x000000009a5c7229 */ /* 0x040fe4000000000c */
[----:B------:R-:W-:Y:S01]  /*fccd0*/  DFMA R228, R154, UR26, R228 ;  /* 0x0000001a9ae47c2b */ /* 0x000fe200080000e4 */
[----:B------:R0:W-:Y:S01]  /*fcce0*/  STL.64 [R1+0x130], R218 ;  /* 0x000130da01007387 */ /* 0x0001e20000100a00 */
[----:B------:R-:W-:Y:S02]  /*fccf0*/  DADD R12, -R250, R174 ;  /* 0x00000000fa0c7229 */ /* 0x000fe400000001ae */
[----:B------:R-:W-:-:S02]  /*fcd00*/  DMUL R154, R128, UR8 ;  /* 0x00000008809a7c28 */ /* 0x000fc40008000000 */
[----:B------:R-:W-:Y:S02]  /*fcd10*/  DFMA R158, -R42, R128, R158 ;  /* 0x000000802a9e722b */ /* 0x000fe4000000019e */
[----:B------:R-:W-:-:S06]  /*fcd20*/  DMUL R250, R176, UR38 ;  /* 0x00000026b0fa7c28 */ /* 0x000fcc0008000000 */
[----:B0-----:R-:W-:Y:S02]  /*fcd30*/  DFMA R218, R104, -R154, R158 ;  /* 0x8000009a68da722b */ /* 0x001fe4000000009e */
[----:B------:R-:W-:Y:S01]  /*fcd40*/  DFMA R158, R88, R236, -R110 ;  /* 0x000000ec589e722b */ /* 0x000fe2000000086e */
[----:B------:R-:W2:Y:S01]  /*fcd50*/  LDL.LU.64 R236, [R1+0x8038] ;  /* 0x0080380001ec7983 */ /* 0x000ea20000300a00 */
[CC--:B------:R-:W-:Y:S02]  /*fcd60*/  DFMA R174, -R78.reuse, R250.reuse, R166 ;  /* 0x000000fa4eae722b */ /* 0x0c0fe400000001a6 */
[----:B------:R-:W-:Y:S01]  /*fcd70*/  DFMA R166, R78, R250, R228 ;  /* 0x000000fa4ea6722b */ /* 0x000fe200000000e4 */
[----:B------:R-:W2:Y:S07]  /*fcd80*/  LDL.LU.64 R250, [R1+0x77d8] ;  /* 0x0077d80001fa7983 */ /* 0x000eae0000300a00 */
[----:B------:R-:W-:-:S02]  /*fcd90*/  DADD R228, R110, R166 ;  /* 0x000000006ee47229 */ /* 0x000fc400000000a6 */
[----:B------:R-:W-:Y:S02]  /*fcda0*/  DFMA R166, R106, R90, R218 ;  /* 0x0000005a6aa6722b */ /* 0x000fe400000000da */
[----:B------:R-:W-:Y:S02]  /*fcdb0*/  DADD R156, R70, R156 ;  /* 0x00000000469c7229 */ /* 0x000fe4000000009c */
[----:B------:R-:W-:Y:S02]  /*fcdc0*/  DFMA R200, R248, -R242, R200 ;  /* 0x800000f2f8c8722b */ /* 0x000fe400000000c8 */
[----:B------:R-:W-:Y:S01]  /*fcdd0*/  DADD R152, -R70, R152 ;  /* 0x0000000046987229 */ /* 0x000fe20000000198 */
[----:B------:R0:W-:Y:S01]  /*fcde0*/  STL.64 [R1+0x7770], R158 ;  /* 0x0077709e01007387 */ /* 0x0001e20000100a00 */
[----:B------:R-:W-:-:S03]  /*fcdf0*/  DFMA R218, R230, R56, R228 ;  /* 0x00000038e6da722b */ /* 0x000fc600000000e4 */
[----:B------:R-:W2:Y:S01]  /*fce00*/  LDL.LU.64 R56, [R1+0x78b0] ;  /* 0x0078b00001387983 */ /* 0x000ea20000300a00 */
[----:B------:R-:W-:Y:S02]  /*fce10*/  DADD R156, R22, R156 ;  /* 0x00000000169c7229 */ /* 0x000fe4000000009c */
[----:B------:R-:W-:Y:S02]  /*fce20*/  DFMA R200, R160, UR14, R200 ;  /* 0x0000000ea0c87c2b */ /* 0x000fe400080000c8 */
[----:B------:R-:W-:Y:S01]  /*fce30*/  DADD R168, R162, R168 ;  /* 0x00000000a2a87229 */ /* 0x000fe200000000a8 */
[----:B------:R-:W-:Y:S01]  /*fce40*/  UMOV UR8, 0xd70a3d71 ;  /* 0xd70a3d7100087882 */ /* 0x000fe20000000000 */
[----:B------:R-:W-:Y:S01]  /*fce50*/  UMOV UR9, 0x3fdd70a3 ;  /* 0x3fdd70a300097882 */ /* 0x000fe20000000000 */
[CC--:B0-----:R-:W-:Y:S01]  /*fce60*/  DFMA R158, R106.reuse, -R90.reuse, R152 ;  /* 0x8000005a6a9e722b */ /* 0x0c1fe20000000098 */
[----:B------:R-:W2:Y:S01]  /*fce70*/  LDL.64 R228, [R1+0x7ea8] ;  /* 0x007ea80001e47983 */ /* 0x000ea20000100a00 */
[----:B------:R-:W-:-:S02]  /*fce80*/  DFMA R156, R106, R90, R156 ;  /* 0x0000005a6a9c722b */ /* 0x000fc4000000009c */
[----:B------:R-:W-:Y:S02]  /*fce90*/  DFMA R152, R106, R90, R206 ;  /* 0x0000005a6a98722b */ /* 0x000fe400000000ce */
[----:B------:R-:W-:Y:S01]  /*fcea0*/  DFMA R6, R46, 0.25, R6 ;  /* 0x3fd000002e06782b */ /* 0x000fe20000000006 */
[----:B------:R-:W2:Y:S01]  /*fceb0*/  LDL.64 R90, [R1+0x7b58] ;  /* 0x007b5800015a7983 */ /* 0x000ea20000100a00 */
[----:B------:R-:W-:Y:S02]  /*fcec0*/  DADD R80, -R80, R200 ;  /* 0x0000000050507229 */ /* 0x000fe400000001c8 */
[----:B------:R-:W-:Y:S01]  /*fced0*/  DADD R200, R126, R126 ;  /* 0x000000007ec87229 */ /* 0x000fe2000000007e */
[----:B------:R-:W-:Y:S01]  /*fcee0*/  STL.64 [R1+0x9ab0], R216 ;  /* 0x009ab0d801007387 */ /* 0x000fe20000100a00 */
[----:B------:R-:W-:Y:S02]  /*fcef0*/  DADD R162, R8, R204 ;  /* 0x0000000008a27229 */ /* 0x000fe400000000cc */
[----:B------:R-:W-:Y:S01]  /*fcf00*/  DADD R204, -R60, R226 ;  /* 0x000000003ccc7229 */ /* 0x000fe200000001e2 */
[----:B------:R-:W2:Y:S01]  /*fcf10*/  LDL.LU.64 R110, [R1+0xae78] ;  /* 0x00ae7800016e7983 */ /* 0x000ea20000300a00 */
[----:B------:R-:W-:-:S04]  /*fcf20*/  DFMA R152, -R82, R178, R152 ;  /* 0x000000b25298722b */ /* 0x000fc80000000198 */
[----:B------:R-:W-:Y:S02]  /*fcf30*/  DFMA R162, R58, -R194, R162 ;  /* 0x800000c23aa2722b */ /* 0x000fe400000000a2 */
[----:B---3--:R-:W-:Y:S01]  /*fcf40*/  DADD R206, -R222, R224 ;  /* 0x00000000dece7229 */ /* 0x008fe200000001e0 */
[----:B------:R-:W3:Y:S04]  /*fcf50*/  LDL.LU.64 R222, [R1+0x7c70] ;  /* 0x007c700001de7983 */ /* 0x000ee80000300a00 */
[----:B----4-:R0:W-:Y:S04]  /*fcf60*/  STL.64 [R1+0x208], R118 ;  /* 0x0002087601007387 */ /* 0x0101e80000100a00 */
[----:B------:R-:W4:Y:S04]  /*fcf70*/  LDL.64 R224, [R1+0x4b0] ;  /* 0x0004b00001e07983 */ /* 0x000f280000100a00 */
[----:B------:R-:W4:Y:S01]  /*fcf80*/  LDL.64 R226, [R1+0x470] ;  /* 0x0004700001e27983 */ /* 0x000f220000100a00 */
[----:B0-----:R-:W-:-:S03]  /*fcf90*/  DADD R118, -R8, R80 ;  /* 0x0000000008767229 */ /* 0x001fc60000000150 */
[----:B------:R-:W4:Y:S01]  /*fcfa0*/  LDL.64 R234, [R1+0x480] ;  /* 0x0004800001ea7983 */ /* 0x000f220000100a00 */
[----:B------:R-:W-:Y:S02]  /*fcfb0*/  DFMA R8, R100, -R86, R206 ;  /* 0x800000566408722b */ /* 0x000fe400000000ce */
[----:B------:R-:W-:Y:S01]  /*fcfc0*/  DFMA R206, R60, UR58, R218 ;  /* 0x0000003a3cce7c2b */ /* 0x000fe200080000da */
[----:B------:R-:W4:Y:S01]  /*fcfd0*/  LDL.LU.64 R86, [R1+0x7858] ;  /* 0x0078580001567983 */ /* 0x000f220000300a00 */
[C---:B------:R-:W-:Y:S02]  /*fcfe0*/  DFMA R80, R160.reuse, UR52, R200 ;  /* 0x00000034a0507c2b */ /* 0x040fe400080000c8 */
[----:B------:R-:W-:Y:S01]  /*fcff0*/  DFMA R160, R160, UR8, R168 ;  /* 0x00000008a0a07c2b */ /* 0x000fe200080000a8 */
[----:B------:R-:W4:Y:S01]  /*fd000*/  LDL.64 R218, [R1+0xa488] ;  /* 0x00a4880001da7983 */ /* 0x000f220000100a00 */
[----:B------:R-:W-:Y:S02]  /*fd010*/  DADD R168, -R146, R8 ;  /* 0x0000000092a87229 */ /* 0x000fe40000000108 */
[----:B------:R-:W-:-:S02]  /*fd020*/  DFMA R200, R36, R34, R206 ;  /* 0x0000002224c8722b */ /* 0x000fc400000000ce */
[----:B------:R-:W-:Y:S02]  /*fd030*/  DFMA R8, R36, -R34, R204 ;  /* 0x800000222408722b */ /* 0x000fe400000000cc */
[CC--:B------:R-:W-:Y:S01]  /*fd040*/  DFMA R204, R178.reuse, -R76.reuse, R152 ;  /* 0x8000004cb2cc722b */ /* 0x0c0fe20000000098 */
[----:B------:R-:W-:Y:S01]  /*fd050*/  UMOV UR8, 0xd9d7bdbb ;  /* 0xd9d7bdbb00087882 */ /* 0x000fe20000000000 */
[----:B------:R-:W-:Y:S01]  /*fd060*/  UMOV UR9, 0x3dcb7cdf ;  /* 0x3dcb7cdf00097882 */ /* 0x000fe20000000000 */
[----:B--2---:R0:W-:Y:S01]  /*fd070*/  STL.64 [R1+0x9a90], R232 ;  /* 0x009a90e801007387 */ /* 0x0041e20000100a00 */
[----:B------:R-:W-:-:S03]  /*fd080*/  DFMA R206, R178, R76, R236 ;  /* 0x0000004cb2ce722b */ /* 0x000fc600000000ec */
[----:B0-----:R-:W2:Y:S01]  /*fd090*/  LDL.64 R232, [R1+0x9ff0] ;  /* 0x009ff00001e87983 */ /* 0x001ea20000100a00 */
[----:B------:R-:W-:Y:S02]  /*fd0a0*/  DADD R76, -R132, R168 ;  /* 0x00000000844c7229 */ /* 0x000fe400000001a8 */
[C---:B------:R-:W-:Y:S01]  /*fd0b0*/  DFMA R168, R88.reuse, -R238, R200 ;  /* 0x800000ee58a8722b */ /* 0x040fe200000000c8 */
[----:B------:R-:W2:Y:S01]  /*fd0c0*/  LDL.64 R236, [R1+0x478] ;  /* 0x0004780001ec7983 */ /* 0x000ea20000100a00 */
[----:B------:R-:W-:Y:S02]  /*fd0d0*/  DFMA R200, R88, -R250, R162 ;  /* 0x800000fa58c8722b */ /* 0x000fe400000000a2 */
[----:B------:R-:W-:Y:S01]  /*fd0e0*/  DFMA R8, R58, -R194, R8 ;  /* 0x800000c23a08722b */ /* 0x000fe20000000008 */
[----:B------:R-:W2:Y:S03]  /*fd0f0*/  LDL.64 R238, [R1+0x490] ;  /* 0x0004900001ee7983 */ /* 0x000ea60000100a00 */
[----:B------:R-:W-:Y:S01]  /*fd100*/  DADD R162, R108, R168 ;  /* 0x000000006ca27229 */ /* 0x000fe200000000a8 */
[----:B------:R-:W-:Y:S01]  /*fd110*/  STL.64 [R1+0x7918], R6 ;  /* 0x0079180601007387 */ /* 0x000fe20000100a00 */
[----:B------:R-:W-:-:S02]  /*fd120*/  DFMA R168, R172, R18, R200 ;  /* 0x00000012aca8722b */ /* 0x000fc400000000c8 */
[----:B------:R-:W-:Y:S01]  /*fd130*/  DFMA R76, R248, R242, R76 ;  /* 0x000000f2f84c722b */ /* 0x000fe2000000004c */
[----:B------:R-:W2:Y:S04]  /*fd140*/  LDL.LU.64 R108, [R1+0x79a0] ;  /* 0x0079a000016c7983 */ /* 0x000ea80000300a00 */
[----:B------:R-:W2:Y:S01]  /*fd150*/  LDL.64 R248, [R1+0x78e8] ;  /* 0x0078e80001f87983 */ /* 0x000ea20000100a00 */
[----:B------:R-:W-:-:S03]  /*fd160*/  DFMA R168, R84, -R182, R168 ;  /* 0x800000b654a8722b */ /* 0x000fc600000000a8 */
[----:B------:R-:W2:Y:S01]  /*fd170*/  LDL.64 R182, [R1+0x9b00] ;  /* 0x009b000001b67983 */ /* 0x000ea20000100a00 */
[----:B------:R-:W-:-:S03]  /*fd180*/  DFMA R200, -R244, R56, R12 ;  /* 0x00000038f4c8722b */ /* 0x000fc6000000010c */
[----:B------:R-:W2:Y:S04]  /*fd190*/  LDL.64 R56, [R1+0x80c8] ;  /* 0x0080c80001387983 */ /* 0x000ea80000100a00 */
[----:B------:R0:W-:Y:S04]  /*fd1a0*/  STL.128 [R1+0xad30], R4 ;  /* 0x00ad300401007387 */ /* 0x0001e80000100c00 */
[----:B------:R-:W2:Y:S01]  /*fd1b0*/  LDL.LU.64 R34, [R1+0xae70] ;  /* 0x00ae700001227983 */ /* 0x000ea20000300a00 */
[----:B------:R-:W-:Y:S02]  /*fd1c0*/  DADD R152, R170, R90 ;  /* 0x00000000aa987229 */ /* 0x000fe4000000005a */
[----:B------:R-:W-:Y:S01]  /*fd1d0*/  DFMA R162, R58, R194, R162 ;  /* 0x000000c23aa2722b */ /* 0x000fe200000000a2 */
[----:B------:R-:W2:Y:S04]  /*fd1e0*/  LDL.LU.64 R242, [R1+0x7da0] ;  /* 0x007da00001f27983 */ /* 0x000ea80000300a00 */
[----:B------:R-:W2:Y:S01]  /*fd1f0*/  LDL.LU.64 R36, [R1+0xae68] ;  /* 0x00ae680001247983 */ /* 0x000ea20000300a00 */
[----:B------:R-:W-:-:S02]  /*fd200*/  DMUL R170, R152, UR8 ;  /* 0x0000000898aa7c28 */ /* 0x000fc40008000000 */
[----:B------:R-:W-:Y:S01]  /*fd210*/  DFMA R168, R84, -R116, R168 ;  /* 0x8000007454a8722b */ /* 0x000fe200000000a8 */
[----:B0-----:R-:W2:Y:S01]  /*fd220*/  LDL.64 R6, [R1+0xa8a8] ;  /* 0x00a8a80001067983 */ /* 0x001ea20000100a00 */
[----:B------:R-:W-:Y:S01]  /*fd230*/  DADD R194, R102, R160 ;  /* 0x0000000066c27229 */ /* 0x000fe200000000a0 */
[----:B------:R-:W-:Y:S01]  /*fd240*/  UMOV UR8, 0x624dd2f2 ;  /* 0x624dd2f200087882 */ /* 0x000fe20000000000 */
[----:B------:R-:W-:Y:S01]  /*fd250*/  UMOV UR9, 0x3fe55810 ;  /* 0x3fe5581000097882 */ /* 0x000fe20000000000 */
[----:B------:R-:W2:Y:S01]  /*fd260*/  LDL.64 R116, [R1+0x7fd8] ;  /* 0x007fd80001747983 */ /* 0x000ea20000100a00 */
[----:B------:R-:W-:Y:S02]  /*fd270*/  DMUL R12, R52, R170 ;  /* 0x000000aa340c7228 */ /* 0x000fe40000000000 */
[----:B------:R-:W-:Y:S01]  /*fd280*/  DFMA R170, R22, UR4, R220 ;  /* 0x0000000416aa7c2b */ /* 0x000fe200080000dc */
[----:B------:R-:W2:Y:S01]  /*fd290*/  LDL.64 R4, [R1+0x9f28] ;  /* 0x009f280001047983 */ /* 0x000ea20000100a00 */
[----:B------:R-:W-:-:S02]  /*fd2a0*/  DADD R194, R150, R194 ;  /* 0x0000000096c27229 */ /* 0x000fc400000000c2 */
[----:B------:R-:W-:Y:S01]  /*fd2b0*/  DADD R168, -R208, R168 ;  /* 0x00000000d0a87229 */ /* 0x000fe200000001a8 */
[----:B------:R-:W2:Y:S03]  /*fd2c0*/  LDL.64 R220, [R1+0x4a8] ;  /* 0x0004a80001dc7983 */ /* 0x000ea60000100a00 */
[----:B------:R-:W-:-:S08]  /*fd2d0*/  DADD R170, -R12, R170 ;  /* 0x000000000caa7229 */ /* 0x000fd000000001aa */
[----:B------:R-:W-:-:S08]  /*fd2e0*/  DFMA R170, R54, UR8, R170 ;  /* 0x0000000836aa7c2b */ /* 0x000fd000080000aa */
[----:B------:R-:W-:Y:S02]  /*fd2f0*/  DFMA R170, R16, R24, R170 ;  /* 0x0000001810aa722b */ /* 0x000fe400000000aa */
[C---:B---3--:R-:W-:Y:S01]  /*fd300*/  DFMA R76, R106.reuse, R222, R76 ;  /* 0x000000de6a4c722b */ /* 0x048fe2000000004c */
[----:B------:R-:W3:Y:S01]  /*fd310*/  LDL.64 R222, [R1+0x9f78] ;  /* 0x009f780001de7983 */ /* 0x000ee20000100a00 */
[----:B----4-:R-:W-:Y:S02]  /*fd320*/  DFMA R160, R106, R86, R200 ;  /* 0x000000566aa0722b */ /* 0x010fe400000000c8 */
[----:B------:R-:W-:Y:S02]  /*fd330*/  DADD R86, R62, R208 ;  /* 0x000000003e567229 */ /* 0x000fe400000000d0 */
[----:B------:R-:W-:-:S04]  /*fd340*/  DADD R62, -R208, R194 ;  /* 0x00000000d03e7229 */ /* 0x000fc800000001c2 */
[----:B------:R-:W-:Y:S02]  /*fd350*/  DADD R160, R208, R160 ;  /* 0x00000000d0a07229 */ /* 0x000fe400000000a0 */
[----:B--2---:R-:W-:Y:S01]  /*fd360*/  DFMA R156, R244, R248, R156 ;  /* 0x000000f8f49c722b */ /* 0x004fe2000000009c */
[----:B------:R0:W-:Y:S05]  /*fd370*/  STL.64 [R1+0x1c0], R108 ;  /* 0x0001c06c01007387 */ /* 0x0001ea0000100a00 */
[C---:B------:R-:W-:Y:S02]  /*fd380*/  DADD R194, R64.reuse, R160 ;  /* 0x0000000040c27229 */ /* 0x040fe400000000a0 */
[C---:B------:R-:W-:Y:S01]  /*fd390*/  DADD R62, -R64.reuse, R62 ;  /* 0x00000000403e7229 */ /* 0x040fe2000000013e */
[----:B------:R-:W2:Y:S01]  /*fd3a0*/  LDL.LU.64 R208, [R1+0x7850] ;  /* 0x0078500001d07983 */ /* 0x000ea20000300a00 */
[----:B------:R-:W-:-:S02]  /*fd3b0*/  DADD R64, -R64, R168 ;  /* 0x0000000040407229 */ /* 0x000fc400000001a8 */
[----:B------:R-:W-:Y:S02]  /*fd3c0*/  DFMA R170, R182, R28, R170 ;  /* 0x0000001cb6aa722b */ /* 0x000fe400000000aa */
[----:B------:R-:W-:Y:S02]  /*fd3d0*/  DFMA R168, R22, UR6, -R138 ;  /* 0x0000000616a87c2b */ /* 0x000fe4000800088a */
[----:B------:R-:W-:Y:S01]  /*fd3e0*/  DFMA R160, R88, -R250, R162 ;  /* 0x800000fa58a0722b */ /* 0x000fe200000000a2 */
[----:B0-----:R-:W4:Y:S04]  /*fd3f0*/  LDL.LU.64 R108, [R1+0x7b50] ;  /* 0x007b5000016c7983 */ /* 0x001f280000300a00 */
[----:B------:R-:W2:Y:S01]  /*fd400*/  LDL.64 R250, [R1+0x8000] ;  /* 0x0080000001fa7983 */ /* 0x000ea20000100a00 */
[----:B------:R-:W-:-:S02]  /*fd410*/  DFMA R170, R16, R56, R170 ;  /* 0x0000003810aa722b */ /* 0x000fc400000000aa */
[----:B------:R-:W-:Y:S01]  /*fd420*/  DFMA R56, R42, R128, R168 ;  /* 0x000000802a38722b */ /* 0x000fe200000000a8 */
[----:B------:R-:W4:Y:S01]  /*fd430*/  LDL.64 R42, [R1+0x9fd0] ;  /* 0x009fd000012a7983 */ /* 0x000f220000100a00 */
[----:B------:R-:W-:-:S03]  /*fd440*/  DFMA R156, R16, R24, R156 ;  /* 0x00000018109c722b */ /* 0x000fc6000000009c */
[----:B------:R-:W4:Y:S01]  /*fd450*/  LDL.64 R24, [R1+0x7fc8] ;  /* 0x007fc80001187983 */ /* 0x000f220000100a00 */
[----:B------:R-:W-:-:S08]  /*fd460*/  DFMA R162, R106, R242, R194 ;  /* 0x000000f26aa2722b */ /* 0x000fd000000000c2 */
[----:B------:R-:W-:Y:S02]  /*fd470*/  DADD R162, R126, R162 ;  /* 0x000000007ea27229 */ /* 0x000fe400000000a2 */
[----:B------:R-:W-:Y:S02]  /*fd480*/  DADD R76, R2, R76 ;  /* 0x00000000024c7229 */ /* 0x000fe4000000004c */
[----:B------:R-:W-:Y:S01]  /*fd490*/  DMUL R168, R182, UR24 ;  /* 0x00000018b6a87c28 */ /* 0x000fe20008000000 */
[----:B------:R0:W-:Y:S01]  /*fd4a0*/  STL.64 [R1+0x288], R128 ;  /* 0x0002888001007387 */ /* 0x0001e20000100a00 */
[----:B------:R-:W-:Y:S02]  /*fd4b0*/  DFMA R194, R148, R40, R170 ;  /* 0x0000002894c2722b */ /* 0x000fe400000000aa */
[----:B------:R-:W-:Y:S01]  /*fd4c0*/  DFMA R162, R48, 2, R162 ;  /* 0x4000000030a2782b */ /* 0x000fe200000000a2 */
[----:B------:R-:W4:Y:S01]  /*fd4d0*/  LDL.64 R2, [R1+0x7fd0] ;  /* 0x007fd00001027983 */ /* 0x000f220000100a00 */
[----:B------:R-:W-:-:S02]  /*fd4e0*/  DADD R90, -R210, R62 ;  /* 0x00000000d25a7229 */ /* 0x000fc4000000013e */
[----:B------:R-:W-:Y:S02]  /*fd4f0*/  DADD R170, -R210, R64 ;  /* 0x00000000d2aa7229 */ /* 0x000fe40000000140 */
[----:B------:R-:W-:Y:S01]  /*fd500*/  DADD R64, -R70, R76 ;  /* 0x0000000046407229 */ /* 0x000fe2000000014c */
[----:B0-----:R-:W4:Y:S01]  /*fd510*/  LDL.64 R128, [R1+0x9f08] ;  /* 0x009f080001807983 */ /* 0x001f220000100a00 */
[----:B------:R-:W-:Y:S02]  /*fd520*/  DFMA R62, R78, R124, R162 ;  /* 0x0000007c4e3e722b */ /* 0x000fe400000000a2 */
[----:B---3--:R-:W-:Y:S01]  /*fd530*/  DFMA R156, -R222, R28, R156 ;  /* 0x0000001cde9c722b */ /* 0x008fe2000000019c */
[----:B------:R-:W-:Y:S01]  /*fd540*/  UMOV UR6, 0xd91d9bf5 ;  /* 0xd91d9bf500067882 */ /* 0x000fe20000000000 */
[----:B------:R-:W3:Y:S01]  /*fd550*/  LDL.LU.64 R222, [R1+0x7de0] ;  /* 0x007de00001de7983 */ /* 0x000ee20000300a00 */
[----:B------:R-:W-:Y:S01]  /*fd560*/  UMOV UR7, 0x3d5ef655 ;  /* 0x3d5ef65500077882 */ /* 0x000fe20000000000 */
[----:B------:R-:W-:-:S02]  /*fd570*/  DFMA R160, R172, R18, R160 ;  /* 0x00000012aca0722b */ /* 0x000fc400000000a0 */
[----:B------:R0:W-:Y:S02]  /*fd580*/  STL.64 [R1+0x368], R94 ;  /* 0x0003685e01007387 */ /* 0x0001e40000100a00 */
[----:B------:R-:W-:Y:S02]  /*fd590*/  DFMA R156, -R182, R28, R156 ;  /* 0x0000001cb69c722b */ /* 0x000fe4000000019c */
[----:B------:R-:W3:Y:S04]  /*fd5a0*/  LDL.LU.64 R28, [R1+0x80d0] ;  /* 0x0080d000011c7983 */ /* 0x000ee80000300a00 */
[----:B------:R-:W3:Y:S02]  /*fd5b0*/  LDL.64 R182, [R1+0xa578] ;  /* 0x00a5780001b67983 */ /* 0x000ee40000100a00 */
[----:B------:R-:W-:-:S02]  /*fd5c0*/  DFMA R70, R168, R116, R156 ;  /* 0x00000074a846722b */ /* 0x000fc4000000009c */
[----:B------:R-:W3:Y:S04]  /*fd5d0*/  LDL.LU.64 R18, [R1+0xae38] ;  /* 0x00ae380001127983 */ /* 0x000ee80000300a00 */
[----:B------:R-:W3:Y:S04]  /*fd5e0*/  LDL.LU.64 R172, [R1+0xae30] ;  /* 0x00ae300001ac7983 */ /* 0x000ee80000300a00 */
[----:B------:R-:W3:Y:S04]  /*fd5f0*/  LDL.64 R210, [R1+0xa4a8] ;  /* 0x00a4a80001d27983 */ /* 0x000ee80000100a00 */
[----:B0-----:R-:W3:Y:S01]  /*fd600*/  LDL.LU.64 R94, [R1+0xae48] ;  /* 0x00ae4800015e7983 */ /* 0x001ee20000300a00 */
[----:B--2---:R-:W-:-:S03]  /*fd610*/  DFMA R76, R16, R250, R194 ;  /* 0x000000fa104c722b */ /* 0x004fc600000000c2 */
[----:B------:R-:W2:Y:S01]  /*fd620*/  LDL.LU.64 R250, [R1+0x7d40] ;  /* 0x007d400001fa7983 */ /* 0x000ea20000300a00 */
[----:B----4-:R-:W-:Y:S02]  /*fd630*/  DFMA R156, R42, R88, R8 ;  /* 0x000000582a9c722b */ /* 0x010fe40000000008 */
[----:B------:R-:W-:Y:S02]  /*fd640*/  DFMA R8, R244, -R248, R62 ;  /* 0x800000f8f408722b */ /* 0x000fe4000000003e */
[CC--:B------:R-:W-:Y:S01]  /*fd650*/  DFMA R62, -R186.reuse, R24.reuse, R198 ;  /* 0x00000018ba3e722b */ /* 0x0c0fe200000001c6 */
[----:B------:R-:W4:Y:S01]  /*fd660*/  LDL.LU.64 R248, [R1+0x7b70] ;  /* 0x007b700001f87983 */ /* 0x000f220000300a00 */
[CC--:B------:R-:W-:Y:S02]  /*fd670*/  DFMA R70, R186.reuse, R24.reuse, R70 ;  /* 0x00000018ba46722b */ /* 0x0c0fe40000000046 */
[----:B------:R-:W-:Y:S01]  /*fd680*/  DFMA R76, R186, R24, R76 ;  /* 0x00000018ba4c722b */ /* 0x000fe2000000004c */
[----:B------:R-:W2:Y:S04]  /*fd690*/  LDL.64 R24, [R1+0x7f78] ;  /* 0x007f780001187983 */ /* 0x000ea80000100a00 */
[----:B------:R-:W4:Y:S01]  /*fd6a0*/  LDL.LU.64 R186, [R1+0xae60] ;  /* 0x00ae600001ba7983 */ /* 0x000f220000300a00 */
[----:B------:R-:W-:-:S02]  /*fd6b0*/  DFMA R198, -R218, R100, R64 ;  /* 0x00000064dac6722b */ /* 0x000fc40000000140 */
[----:B------:R-:W-:Y:S02]  /*fd6c0*/  DFMA R70, R16, R30, R70 ;  /* 0x0000001e1046722b */ /* 0x000fe40000000046 */
[----:B------:R-:W-:Y:S01]  /*fd6d0*/  DMUL R194, R180, UR6 ;  /* 0x00000006b4c27c28 */ /* 0x000fe20008000000 */
[----:B------:R-:W4:Y:S01]  /*fd6e0*/  LDL.64 R30, [R1+0x7a68] ;  /* 0x007a6800011e7983 */ /* 0x000f220000100a00 */
[----:B------:R-:W-:Y:S02]  /*fd6f0*/  DFMA R64, R140, R2, R76 ;  /* 0x000000028c40722b */ /* 0x000fe4000000004c */
[----:B------:R-:W-:Y:S01]  /*fd700*/  DFMA R200, -R128, R58, R156 ;  /* 0x0000003a80c8722b */ /* 0x000fe2000000019c */
[----:B------:R-:W4:Y:S01]  /*fd710*/  LDL.LU.64 R16, [R1+0xae40] ;  /* 0x00ae400001107983 */ /* 0x000f220000300a00 */
[----:B------:R-:W-:Y:S02]  /*fd720*/  DADD R76, -R212, R198 ;  /* 0x00000000d44c7229 */ /* 0x000fe400000001c6 */
[----:B------:R-:W-:-:S04]  /*fd730*/  DFMA R162, R84, R194, R8 ;  /* 0x000000c254a2722b */ /* 0x000fc80000000008 */
[----:B------:R-:W-:-:S04]  /*fd740*/  DADD R242, R212, R200 ;  /* 0x00000000d4f27229 */ /* 0x000fc800000000c8 */
[----:B------:R-:W-:Y:S01]  /*fd750*/  DFMA R198, R114, 2, R162 ;  /* 0x4000000072c6782b */ /* 0x000fe200000000a2 */
[----:B---3--:R0:W-:Y:S01]  /*fd760*/  STL.64 [R1+0x158], R28 ;  /* 0x0001581c01007387 */ /* 0x0081e20000100a00 */
[----:B------:R-:W-:Y:S02]  /*fd770*/  DFMA R156, R148, R40, R222 ;  /* 0x00000028949c722b */ /* 0x000fe400000000de */
[----:B------:R-:W-:Y:S01]  /*fd780*/  DMUL R114, R182, R28 ;  /* 0x0000001cb6727228 */ /* 0x000fe20000000000 */
[----:B------:R-:W3:Y:S04]  /*fd790*/  LDL.LU.64 R148, [R1+0xae50] ;  /* 0x00ae500001947983 */ /* 0x000ee80000300a00 */
[----:B------:R-:W3:Y:S01]  /*fd7a0*/  LDL.LU.64 R182, [R1+0x8008] ;  /* 0x0080080001b67983 */ /* 0x000ee20000300a00 */
[CC--:B--2---:R-:W-:Y:S01]  /*fd7b0*/  DFMA R212, -R208.reuse, R24.reuse, R192 ;  /* 0x00000018d0d4722b */ /* 0x0c4fe200000001c0 */
[----:B------:R-:W-:Y:S01]  /*fd7c0*/  UMOV UR6, 0x9999999a ;  /* 0x9999999a00067882 */ /* 0x000fe20000000000 */
[----:B------:R-:W-:Y:S01]  /*fd7d0*/  DFMA R192, R208, R24, R70 ;  /* 0x00000018d0c0722b */ /* 0x000fe20000000046 */
[----:B------:R-:W-:Y:S01]  /*fd7e0*/  UMOV UR7, 0x400d9999 ;  /* 0x400d999900077882 */ /* 0x000fe20000000000 */
[----:B------:R-:W-:Y:S01]  /*fd7f0*/  DFMA R70, -R42, R88, R160 ;  /* 0x000000582a46722b */ /* 0x000fe200000001a0 */
[----:B------:R-:W2:Y:S04]  /*fd800*/  LDL.LU.64 R222, [R1+0x7748] ;  /* 0x0077480001de7983 */ /* 0x000ea80000300a00 */
[----:B------:R-:W3:Y:S04]  /*fd810*/  LDL.64 R160, [R1+0x4b8] ;  /* 0x0004b80001a07983 */ /* 0x000ee80000100a00 */
[----:B------:R-:W2:Y:S01]  /*fd820*/  LDL.LU.64 R42, [R1+0xae28] ;  /* 0x00ae2800012a7983 */ /* 0x000ea20000300a00 */
[----:B----4-:R-:W-:-:S02]  /*fd830*/  DMUL R8, R186, UR6 ;  /* 0x00000006ba087c28 */ /* 0x010fc40008000000 */
[----:B------:R-:W-:Y:S01]  /*fd840*/  DFMA R162, R168, R116, R156 ;  /* 0x00000074a8a2722b */ /* 0x000fe2000000009c */
[----:B0-----:R-:W4:Y:S01]  /*fd850*/  LDL.LU.64 R28, [R1+0x7b88] ;  /* 0x007b8800011c7983 */ /* 0x001f220000300a00 */
[----:B------:R-:W-:Y:S02]  /*fd860*/  DADD R200, R48, R80 ;  /* 0x0000000030c87229 */ /* 0x000fe40000000050 */
[----:B------:R-:W-:Y:S01]  /*fd870*/  DFMA R38, R38, -R68, R250 ;  /* 0x800000442626722b */ /* 0x000fe200000000fa */
[----:B------:R-:W4:Y:S01]  /*fd880*/  LDL.64 R244, [R1+0x498] ;  /* 0x0004980001f47983 */ /* 0x000f220000100a00 */
[----:B------:R-:W-:Y:S02]  /*fd890*/  DFMA R64, R8, R74, R64 ;  /* 0x0000004a0840722b */ /* 0x000fe40000000040 */
[----:B------:R-:W-:Y:S01]  /*fd8a0*/  DFMA R162, R140, R2, R162 ;  /* 0x000000028ca2722b */ /* 0x000fe200000000a2 */
[----:B------:R-:W4:Y:S01]  /*fd8b0*/  LDL.64 R250, [R1+0x500] ;  /* 0x0005000001fa7983 */ /* 0x000f220000100a00 */
[----:B------:R-:W-:-:S02]  /*fd8c0*/  DFMA R156, R102, 2, R150 ;  /* 0x40000000669c782b */ /* 0x000fc40000000096 */
[----:B------:R-:W-:Y:S01]  /*fd8d0*/  DADD R196, R196, R248 ;  /* 0x00000000c4c47229 */ /* 0x000fe200000000f8 */
[----:B------:R-:W4:Y:S01]  /*fd8e0*/  LDL.LU.64 R40, [R1+0xae58] ;  /* 0x00ae580001287983 */ /* 0x000f220000300a00 */
[----:B------:R-:W-:Y:S02]  /*fd8f0*/  DFMA R80, R142, UR20, R64 ;  /* 0x000000148e507c2b */ /* 0x000fe40008000040 */
[----:B------:R-:W-:Y:S01]  /*fd900*/  DFMA R64, R78, R124, R200 ;  /* 0x0000007c4e40722b */ /* 0x000fe200000000c8 */
[----:B------:R-:W4:Y:S01]  /*fd910*/  LDL.64 R248, [R1+0x4a0] ;  /* 0x0004a00001f87983 */ /* 0x000f220000100a00 */
[-C--:B------:R-:W-:Y:S02]  /*fd920*/  DFMA R200, R208, R24.reuse, R162 ;  /* 0x00000018d0c8722b */ /* 0x080fe400000000a2 */
[----:B------:R-:W-:Y:S02]  /*fd930*/  DADD R162, R114, R156 ;  /* 0x0000000072a27229 */ /* 0x000fe4000000009c */
[----:B------:R-:W-:-:S02]  /*fd940*/  DFMA R208, R208, R24, R80 ;  /* 0x00000018d0d0722b */ /* 0x000fc40000000050 */
[----:B------:R-:W-:Y:S01]  /*fd950*/  DFMA R80, R218, R100, R70 ;  /* 0x00000064da50722b */ /* 0x000fe20000000046 */
[----:B------:R-:W4:Y:S01]  /*fd960*/  LDL.LU.64 R24, [R1+0xae20] ;  /* 0x00ae200001187983 */ /* 0x000f220000300a00 */
[C---:B------:R-:W-:Y:S02]  /*fd970*/  DFMA R64, R114.reuse, 2, R64 ;  /* 0x400000007240782b */ /* 0x040fe40000000040 */
[C---:B------:R-:W-:Y:S01]  /*fd980*/  DFMA R156, R114.reuse, 3, R172 ;  /* 0x40080000729c782b */ /* 0x040fe200000000ac */
[----:B------:R-:W4:Y:S01]  /*fd990*/  LDL.LU.64 R218, [R1+0x7720] ;  /* 0x0077200001da7983 */ /* 0x000f220000300a00 */
[----:B------:R-:W-:-:S03]  /*fd9a0*/  DADD R70, R114, R18 ;  /* 0x0000000072467229 */ /* 0x000fc60000000012 */
[----:B---3--:R0:W-:Y:S01]  /*fd9b0*/  STL.64 [R1+0x77f0], R160 ;  /* 0x0077f0a001007387 */ /* 0x0081e20000100a00 */
[----:B------:R-:W-:Y:S02]  /*fd9c0*/  DFMA R80, R232, R228, R80 ;  /* 0x000000e4e850722b */ /* 0x000fe40000000050 */
[----:B--2---:R-:W-:Y:S01]  /*fd9d0*/  DADD R222, -R146, R222 ;  /* 0x0000000092de7229 */ /* 0x004fe200000001de */
[----:B------:R-:W2:Y:S04]  /*fd9e0*/  LDL.LU.64 R18, [R1+0xae10] ;  /* 0x00ae100001127983 */ /* 0x000ea80000300a00 */
[----:B------:R-:W3:Y:S01]  /*fd9f0*/  LDL.64 R146, [R1+0x520] ;  /* 0x0005200001927983 */ /* 0x000ee20000100a00 */
[----:B0-----:R-:W-:-:S03]  /*fda00*/  DADD R160, R114, R42 ;  /* 0x0000000072a07229 */ /* 0x001fc6000000002a */
[----:B------:R-:W2:Y:S01]  /*fda10*/  LDL.LU.64 R172, [R1+0xae18] ;  /* 0x00ae180001ac7983 */ /* 0x000ea20000300a00 */
[----:B------:R-:W-:-:S03]  /*fda20*/  DADD R114, -R150, -R114 ;  /* 0x0000000096727229 */ /* 0x000fc60000000972 */
[----:B------:R-:W3:Y:S04]  /*fda30*/  LDL.64 R150, [R1+0x80f8] ;  /* 0x0080f80001967983 */ /* 0x000ee80000100a00 */
[----:B------:R0:W-:Y:S01]  /*fda40*/  STL.64 [R1+0x77e8], R114 ;  /* 0x0077e87201007387 */ /* 0x0001e20000100a00 */
[----:B----4-:R-:W-:-:S03]  /*fda50*/  DFMA R28, R144, UR22, R28 ;  /* 0x00000016901c7c2b */ /* 0x010fc6000800001c */
[----:B------:R-:W4:Y:S01]  /*fda60*/  LDL.64 R144, [R1+0x540] ;  /* 0x0005400001907983 */ /* 0x000f220000100a00 */
[----:B------:R-:W-:-:S03]  /*fda70*/  DFMA R76, R232, R228, R76 ;  /* 0x000000e4e84c722b */ /* 0x000fc6000000004c */
[----:B------:R-:W2:Y:S01]  /*fda80*/  LDL.LU.64 R42, [R1+0xae08] ;  /* 0x00ae0800012a7983 */ /* 0x000ea20000300a00 */
[----:B0-----:R-:W-:Y:S02]  /*fda90*/  DADD R114, R148, R182 ;  /* 0x0000000094727229 */ /* 0x001fe400000000b6 */
[----:B---3--:R-:W-:Y:S01]  /*fdaa0*/  DFMA R68, R210, R150, R80 ;  /* 0x00000096d244722b */ /* 0x008fe20000000050 */
[----:B------:R-:W3:Y:S04]  /*fdab0*/  LDL.LU.64 R148, [R1+0x7ca8] ;  /* 0x007ca80001947983 */ /* 0x000ee80000300a00 */
[----:B------:R-:W4:Y:S04]  /*fdac0*/  LDL.64 R182, [R1+0x4c0] ;  /* 0x0004c00001b67983 */ /* 0x000f280000100a00 */
[----:B------:R-:W2:Y:S04]  /*fdad0*/  LDL.64 R150, [R1+0x508] ;  /* 0x0005080001967983 */ /* 0x000ea80000100a00 */
[----:B------:R-:W2:Y:S04]  /*fdae0*/  LDL.64 R210, [R1+0x528] ;  /* 0x0005280001d27983 */ /* 0x000ea80000100a00 */
[----:B------:R0:W-:Y:S01]  /*fdaf0*/  STL.128 [R1+0xacf0], R28 ;  /* 0x00acf01c01007387 */ /* 0x0001e20000100c00 */
[----:B------:R-:W-:-:S03]  /*fdb00*/  DFMA R80, R78, -R108, -R112 ;  /* 0x8000006c4e50722b */ /* 0x000fc60000000870 */
[----:B------:R-:W-:Y:S04]  /*fdb10*/  STL.64 [R1+0x7868], R146 ;  /* 0x0078689201007387 */ /* 0x000fe80000100a00 */
[----:B------:R-:W-:Y:S04]  /*fdb20*/  STL.64 [R1+0x7a60], R28 ;  /* 0x007a601c01007387 */ /* 0x000fe80000100a00 */
[----:B------:R-:W2:Y:S01]  /*fdb30*/  LDL.64 R232, [R1+0x568] ;  /* 0x0005680001e87983 */ /* 0x000ea20000100a00 */
[----:B---3--:R-:W-:-:S03]  /*fdb40*/  DFMA R202, R52, R202, -R148 ;  /* 0x000000ca34ca722b */ /* 0x008fc60000000894 */
[----:B0-----:R-:W3:Y:S04]  /*fdb50*/  LDL.64 R30, [R1+0x558] ;  /* 0x00055800011e7983 */ /* 0x001ee80000100a00 */
[----:B----4-:R0:W-:Y:S04]  /*fdb60*/  STL.64 [R1+0x7768], R182 ;  /* 0x007768b601007387 */ /* 0x0101e80000100a00 */
[----:B------:R1:W-:Y:S04]  /*fdb70*/  STL.64 [R1+0x77a8], R202 ;  /* 0x0077a8ca01007387 */ /* 0x0003e80000100a00 */
[----:B------:R-:W4:Y:S04]  /*fdb80*/  LDL.64 R148, [R1+0x4f0] ;  /* 0x0004f00001947983 */ /* 0x000f280000100a00 */
[----:B0-----:R-:W3:Y:S04]  /*fdb90*/  LDL.64 R182, [R1+0x4c8] ;  /* 0x0004c80001b67983 */ /* 0x001ee80000100a00 */
[----:B-1----:R-:W4:Y:S01]  /*fdba0*/  LDL.64 R202, [R1+0x4f8] ;  /* 0x0004f80001ca7983 */ /* 0x002f220000100a00 */
[----:B------:R-:W-:-:S03]  /*fdbb0*/  DADD R108, -R132, R80 ;  /* 0x00000000846c7229 */ /* 0x000fc60000000150 */
[----:B--2---:R0:W-:Y:S01]  /*fdbc0*/  STL.64 [R1+0x77d8], R150 ;  /* 0x0077d89601007387 */ /* 0x0041e20000100a00 */
[----:B------:R-:W-:-:S03]  /*fdbd0*/  DADD R80, R112, R218 ;  /* 0x0000000070507229 */ /* 0x000fc600000000da */
[----:B------:R-:W2:Y:S04]  /*fdbe0*/  LDL.64 R218, [R1+0x538] ;  /* 0x0005380001da7983 */ /* 0x000ea80000100a00 */
[----:B------:R-:W2:Y:S04]  /*fdbf0*/  LDL.64 R146, [R1+0x560] ;  /* 0x0005600001927983 */ /* 0x000ea80000100a00 */
[----:B0-----:R-:W2:Y:S01]  /*fdc00*/  LDL.64 R150, [R1+0x530] ;  /* 0x0005300001967983 */ /* 0x001ea20000100a00 */
[----:B------:R-:W-:-:S03]  /*fdc10*/  DFMA R68, R54, UR8, R68 ;  /* 0x0000000836447c2b */ /* 0x000fc60008000044 */
[----:B------:R-:W2:Y:S04]  /*fdc20*/  LDL.64 R28, [R1+0x488] ;  /* 0x00048800011c7983 */ /* 0x000ea80000100a00 */
[----:B---3--:R0:W-:Y:S04]  /*fdc30*/  STL.64 [R1+0x7740], R182 ;  /* 0x007740b601007387 */ /* 0x0081e80000100a00 */
[----:B----4-:R1:W-:Y:S04]  /*fdc40*/  STL.64 [R1+0x7700], R202 ;  /* 0x007700ca01007387 */ /* 0x0103e80000100a00 */
[----:B------:R3:W-:Y:S04]  /*fdc50*/  STL.64 [R1+0x7708], R148 ;  /* 0x0077089401007387 */ /* 0x0007e80000100a00 */
[----:B0-----:R-:W4:Y:S04]  /*fdc60*/  LDL.LU.64 R182, [R1+0x7f68] ;  /* 0x007f680001b67983 */ /* 0x001f280000300a00 */
[----:B-1----:R-:W4:Y:S04]  /*fdc70*/  LDL.64 R202, [R1+0x518] ;  /* 0x0005180001ca7983 */ /* 0x002f280000100a00 */
[----:B---3--:R-:W3:Y:S01]  /*fdc80*/  LDL.64 R148, [R1+0x510] ;  /* 0x0005100001947983 */ /* 0x008ee20000100a00 */
[----:B------:R-:W-:-:S03]  /*fdc90*/  DFMA R142, R168, R116, R68 ;  /* 0x00000074a88e722b */ /* 0x000fc60000000044 */
[----:B------:R-:W-:Y:S04]  /*fdca0*/  STL.64 [R1+0x7860], R210 ;  /* 0x007860d201007387 */ /* 0x000fe80000100a00 */
[----:B--2---:R-:W-:Y:S04]  /*fdcb0*/  STL.64 [R1+0x7858], R150 ;  /* 0x0078589601007387 */ /* 0x004fe80000100a00 */
[----:B------:R0:W-:Y:S04]  /*fdcc0*/  STL.64 [R1+0x78a8], R218 ;  /* 0x0078a8da01007387 */ /* 0x0001e80000100a00 */
[----:B------:R1:W-:Y:S04]  /*fdcd0*/  STL.64 [R1+0x7890], R30 ;  /* 0x0078901e01007387 */ /* 0x0003e80000100a00 */
[----:B0-----:R-:W2:Y:S04]  /*fdce0*/  LDL.64 R218, [R1+0x7f28] ;  /* 0x007f280001da7983 */ /* 0x001ea80000100a00 */
[----:B------:R0:W-:Y:S04]  /*fdcf0*/  STL.64 [R1+0x7888], R146 ;  /* 0x0078889201007387 */ /* 0x0001e80000100a00 */
[----:B-1----:R-:W2:Y:S04]  /*fdd00*/  LDL.LU.64 R30, [R1+0x78e8] ;  /* 0x0078e800011e7983 */ /* 0x002ea80000300a00 */
[----:B0-----:R-:W2:Y:S01]  /*fdd10*/  LDL.64 R146, [R1+0x78f8] ;  /* 0x0078f80001927983 */ /* 0x001ea20000100a00 */
[----:B----4-:R-:W-:-:S03]  /*fdd20*/  DFMA R68, R128, R58, R182 ;  /* 0x0000003a8044722b */ /* 0x010fc600000000b6 */
[----:B------:R-:W4:Y:S04]  /*fdd30*/  LDL.64 R182, [R1+0x81a0] ;  /* 0x0081a00001b67983 */ /* 0x000f280000100a00 */
[----:B------:R0:W-:Y:S04]  /*fdd40*/  STL.64 [R1+0x7870], R202 ;  /* 0x007870ca01007387 */ /* 0x0001e80000100a00 */
[----:B------:R-:W2:Y:S04]  /*fdd50*/  LDL.64 R128, [R1+0x9fb8] ;  /* 0x009fb80001807983 */ /* 0x000ea80000100a00 */
[----:B0-----:R-:W4:Y:S01]  /*fdd60*/  LDL.64 R202, [R1+0x550] ;  /* 0x0005500001ca7983 */ /* 0x001f220000100a00 */
[----:B------:R-:W-:-:S03]  /*fdd70*/  DFMA R210, R54, UR46, R68 ;  /* 0x0000002e36d27c2b */ /* 0x000fc60008000044 */
[----:B---3--:R0:W-:Y:S01]  /*fdd80*/  STL.64 [R1+0x7878], R148 ;  /* 0x0078789401007387 */ /* 0x0081e20000100a00 */
[----:B------:R-:W-:-:S03]  /*fdd90*/  DMUL R68, R8, R176 ;  /* 0x000000b008447228 */ /* 0x000fc60000000000 */
[----:B0-----:R-:W3:Y:S04]  /*fdda0*/  LDL.64 R148, [R1+0x548] ;  /* 0x0005480001947983 */ /* 0x001ee80000100a00 */
[----:B------:R0:W-:Y:S04]  /*fddb0*/  STL.64 [R1+0x378], R176 ;  /* 0x000378b001007387 */ /* 0x0001e80000100a00 */
[----:B------:R-:W3:Y:S04]  /*fddc0*/  LDL.64 R150, [R1+0x578] ;  /* 0x0005780001967983 */ /* 0x000ee80000100a00 */
[----:B------:R-:W3:Y:S04]  /*fddd0*/  LDL.64 R228, [R1+0x580] ;  /* 0x0005800001e47983 */ /* 0x000ee80000100a00 */
[----:B0-----:R-:W3:Y:S04]  /*fdde0*/  LDL.64 R176, [R1+0xa818] ;  /* 0x00a8180001b07983 */ /* 0x001ee80000100a00 */
[----:B------:R0:W-:Y:S01]  /*fddf0*/  STL.64 [R1+0x78a0], R144 ;  /* 0x0078a09001007387 */ /* 0x0001e20000100a00 */
[----:B------:R-:W-:-:S02]  /*fde00*/  DADD R80, R132, R80 ;  /* 0x0000000084507229 */ /* 0x000fc40000000050 */
[----:B------:R-:W-:Y:S02]  /*fde10*/  DFMA R142, R186, R190, R142 ;  /* 0x000000beba8e722b */ /* 0x000fe4000000008e */
[----:B------:R-:W-:Y:S02]  /*fde20*/  DADD R132, -R214, R66 ;  /* 0x00000000d6847229 */ /* 0x000fe40000000142 */
[----:B0-----:R-:W-:Y:S02]  /*fde30*/  DFMA R144, R130, 0.75, R208 ;  /* 0x3fe800008290782b */ /* 0x001fe400000000d0 */
[----:B------:R-:W-:Y:S02]  /*fde40*/  DFMA R66, R46, 0.25, R26 ;  /* 0x3fd000002e42782b */ /* 0x000fe4000000001a */
[----:B------:R-:W-:Y:S02]  /*fde50*/  DFMA R142, R8, R74, R142 ;  /* 0x0000004a088e722b */ /* 0x000fe4000000008e */
[----:B------:R-:W-:Y:S01]  /*fde60*/  DFMA R74, R68, UR18, R32 ;  /* 0x00000012444a7c2b */ /* 0x000fe20008000020 */
[----:B------:R-:W3:Y:S03]  /*fde70*/  LDL.64 R32, [R1+0xa560] ;  /* 0x00a5600001207983 */ /* 0x000ee60000100a00 */
[----:B------:R-:W-:-:S02]  /*fde80*/  DFMA R66, -R140, R2, R66 ;  /* 0x000000028c42722b */ /* 0x000fc40000000142 */
[C---:B------:R-:W-:Y:S01]  /*fde90*/  DFMA R18, R68.reuse, UR18, R18 ;  /* 0x0000001244127c2b */ /* 0x040fe20008000012 */
[----:B------:R-:W3:Y:S01]  /*fdea0*/  LDL.LU.64 R140, [R1+0x7ec8] ;  /* 0x007ec800018c7983 */ /* 0x000ee20000300a00 */
[----:B------:R-:W-:Y:S02]  /*fdeb0*/  DADD R186, -R68, R174 ;  /* 0x0000000044ba7229 */ /* 0x000fe400000001ae */
[C---:B------:R-:W-:Y:S02]  /*fdec0*/  DADD R2, -R130.reuse, R172 ;  /* 0x0000000082027229 */ /* 0x040fe400000001ac */
[C---:B------:R-:W-:Y:S02]  /*fded0*/  DFMA R174, R130.reuse, 0.75, R192 ;  /* 0x3fe8000082ae782b */ /* 0x040fe400000000c0 */
[----:B------:R-:W-:Y:S01]  /*fdee0*/  DFMA R172, R130, 0.5, R66 ;  /* 0x3fe0000082ac782b */ /* 0x000fe20000000042 */
[----:B------:R0:W-:Y:S04]  /*fdef0*/  STL.64 [R1+0x7880], R232 ;  /* 0x007880e801007387 */ /* 0x0001e80000100a00 */
[----:B------:R-:W-:Y:S04]  /*fdf00*/  STL.64 [R1+0x7818], R18 ;  /* 0x0078181201007387 */ /* 0x000fe80000100a00 */
[----:B------:R1:W-:Y:S04]  /*fdf10*/  STL.128 [R1+0xad00], R16 ;  /* 0x00ad001001007387 */ /* 0x0003e80000100c00 */
[----:B0-----:R-:W3:Y:S04]  /*fdf20*/  LDL.LU.64 R232, [R1+0x8158] ;  /* 0x0081580001e87983 */ /* 0x001ee80000300a00 */
[----:B------:R0:W-:Y:S01]  /*fdf30*/  STL.64 [R1+0x78b0], R28 ;  /* 0x0078b01c01007387 */ /* 0x0001e20000100a00 */
[----:B--2---:R-:W-:-:S03]  /*fdf40*/  DFMA R46, R128, R84, R198 ;  /* 0x00000054802e722b */ /* 0x004fc600000000c6 */
[----:B-1----:R-:W2:Y:S04]  /*fdf50*/  LDL.64 R18, [R1+0xa8a0] ;  /* 0x00a8a00001127983 */ /* 0x002ea80000100a00 */
[----:B0-----:R-:W2:Y:S04]  /*fdf60*/  LDL.LU.64 R28, [R1+0x7ac0] ;  /* 0x007ac000011c7983 */ /* 0x001ea80000300a00 */
[----:B----4-:R0:W-:Y:S01]  /*fdf70*/  STL.64 [R1+0x78c8], R202 ;  /* 0x0078c8ca01007387 */ /* 0x0101e20000100a00 */
[----:B------:R-:W-:-:S03]  /*fdf80*/  DFMA R46, R20, R218, R46 ;  /* 0x000000da142e722b */ /* 0x000fc6000000002e */
[----:B------:R-:W4:Y:S04]  /*fdf90*/  LDL.64 R16, [R1+0x9858] ;  /* 0x0098580001107983 */ /* 0x000f280000100a00 */
[----:B---3--:R1:W-:Y:S01]  /*fdfa0*/  STL.64 [R1+0x78c0], R150 ;  /* 0x0078c09601007387 */ /* 0x0083e20000100a00 */
[----:B0-----:R-:W-:Y:S02]  /*fdfb0*/  DFMA R202, R68, UR20, R144 ;  /* 0x0000001444ca7c2b */ /* 0x001fe40008000090 */
[----:B------:R-:W-:Y:S01]  /*fdfc0*/  DADD R144, R72, R182 ;  /* 0x0000000048907229 */ /* 0x000fe200000000b6 */
[----:B------:R0:W-:Y:S01]  /*fdfd0*/  STL.64 [R1+0x78b8], R228 ;  /* 0x0078b8e401007387 */ /* 0x0001e20000100a00 */
[----:B------:R-:W-:-:S03]  /*fdfe0*/  DFMA R42, R68, UR20, R42 ;  /* 0x00000014442a7c2b */ /* 0x000fc6000800002a */
[----:B------:R3:W-:Y:S03]  /*fdff0*/  STL.64 [R1+0x7898], R148 ;  /* 0x0078989401007387 */ /* 0x0007e60000100a00 */
[----:B------:R-:W-:Y:S01]  /*fe000*/  DMUL R176, R176, R144 ;  /* 0x00000090b0b07228 */ /* 0x000fe20000000000 */
[----:B-1----:R-:W4:Y:S01]  /*fe010*/  LDL.LU.64 R150, [R1+0x7f40] ;  /* 0x007f400001967983 */ /* 0x002f220000300a00 */
[C---:B------:R-:W-:Y:S02]  /*fe020*/  DFMA R198, R130.reuse, 0.25, R62 ;  /* 0x3fd0000082c6782b */ /* 0x040fe4000000003e */
[----:B------:R-:W-:Y:S01]  /*fe030*/  DFMA R20, R130, 0.25, R200 ;  /* 0x3fd000008214782b */ /* 0x000fe200000000c8 */
[----:B0-----:R-:W4:Y:S03]  /*fe040*/  LDL.LU.64 R228, [R1+0x7e40] ;  /* 0x007e400001e47983 */ /* 0x001f260000300a00 */
[----:B------:R-:W-:-:S02]  /*fe050*/  DADD R130, R176, R46 ;  /* 0x00000000b0827229 */ /* 0x000fc4000000002e */
[----:B------:R-:W-:Y:S02]  /*fe060*/  DADD R26, R60, R92 ;  /* 0x000000003c1a7229 */ /* 0x000fe4000000005c */
[----:B------:R-:W-:Y:S01]  /*fe070*/  DFMA R76, R54, UR46, R76 ;  /* 0x0000002e364c7c2b */ /* 0x000fe2000800004c */
[----:B------:R-:W-:Y:S01]  /*fe080*/  STL.128 [R1+0xad20], R72 ;  /* 0x00ad204801007387 */ /* 0x000fe20000100c00 */
[----:B------:R-:W-:-:S03]  /*fe090*/  DFMA R46, R146, R30, R166 ;  /* 0x0000001e922e722b */ /* 0x000fc600000000a6 */
[----:B------:R-:W4:Y:S01]  /*fe0a0*/  LDL.64 R166, [R1+0x9b38] ;  /* 0x009b380001a67983 */ /* 0x000f220000100a00 */
[----:B---3--:R-:W-:Y:S02]  /*fe0b0*/  DADD R148, R68, R142 ;  /* 0x0000000044947229 */ /* 0x008fe4000000008e */
[----:B------:R-:W-:Y:S02]  /*fe0c0*/  DADD R68, R136, R136 ;  /* 0x0000000088447229 */ /* 0x000fe40000000088 */
[----:B------:R-:W-:Y:S01]  /*fe0d0*/  DFMA R190, R214, UR44, R164 ;  /* 0x0000002cd6be7c2b */ /* 0x000fe200080000a4 */
[----:B------:R-:W-:Y:S04]  /*fe0e0*/  STL.64 [R1+0x7728], R74 ;  /* 0x0077284a01007387 */ /* 0x000fe80000100a00 */
[----:B------:R-:W3:Y:S01]  /*fe0f0*/  LDL.64 R192, [R1+0x9f98] ;  /* 0x009f980001c07983 */ /* 0x000ee20000100a00 */
[----:B------:R-:W-:-:S02]  /*fe100*/  DFMA R60, R134, 3, R68 ;  /* 0x40080000863c782b */ /* 0x000fc40000000044 */
[----:B------:R-:W-:Y:S01]  /*fe110*/  DFMA R68, R146, -R30, R158 ;  /* 0x8000001e9244722b */ /* 0x000fe2000000009e */
[----:B------:R-:W-:Y:S04]  /*fe120*/  STL.64 [R1+0x7938], R42 ;  /* 0x0079382a01007387 */ /* 0x000fe80000100a00 */
[----:B------:R-:W3:Y:S01]  /*fe130*/  LDL.LU.64 R158, [R1+0x7e98] ;  /* 0x007e9800019e7983 */ /* 0x000ee20000300a00 */
[----:B------:R-:W-:-:S03]  /*fe140*/  DADD R54, -R54, R246 ;  /* 0x0000000036367229 */ /* 0x000fc600000001f6 */
[----:B------:R0:W-:Y:S04]  /*fe150*/  STL.128 [R1+0xad10], R40 ;  /* 0x00ad102801007387 */ /* 0x0001e80000100c00 */
[----:B------:R-:W3:Y:S04]  /*fe160*/  LDL.LU.64 R246, [R1+0x7ed8] ;  /* 0x007ed80001f67983 */ /* 0x000ee80000300a00 */
[----:B------:R-:W3:Y:S01]  /*fe170*/  LDL.64 R30, [R1+0x9a90] ;  /* 0x009a9000011e7983 */ /* 0x000ee20000100a00 */
[----:B--2---:R-:W-:-:S03]  /*fe180*/  DFMA R62, R78, R28, -R22 ;  /* 0x0000001c4e3e722b */ /* 0x004fc60000000816 */
[----:B0-----:R-:W2:Y:S04]  /*fe190*/  LDL.64 R42, [R1+0x7cb8] ;  /* 0x007cb800012a7983 */ /* 0x001ea80000100a00 */
[----:B------:R-:W2:Y:S04]  /*fe1a0*/  LDL.64 R28, [R1+0xa7e0] ;  /* 0x00a7e000011c7983 */ /* 0x000ea80000100a00 */
[----:B------:R-:W2:Y:S01]  /*fe1b0*/  LDL.64 R40, [R1+0xa898] ;  /* 0x00a8980001287983 */ /* 0x000ea20000100a00 */
[----:B----4-:R-:W-:-:S03]  /*fe1c0*/  DMUL R66, R32, R150 ;  /* 0x0000009620427228 */ /* 0x010fc60000000000 */
[----:B------:R0:W-:Y:S01]  /*fe1d0*/  STL.64 [R1+0x150], R150 ;  /* 0x0001509601007387 */ /* 0x0001e20000100a00 */
[----:B------:R-:W-:Y:S01]  /*fe1e0*/  IMAD.MOV.U32 R32, RZ, RZ, R188 ;  /* 0x000000ffff207224 */ /* 0x000fe200078e00bc */
[----:B------:R-:W-:Y:S01]  /*fe1f0*/  MOV R33, R189 ;  /* 0x000000bd00217202 */ /* 0x000fe20000000f00 */
[----:B------:R-:W-:Y:S01]  /*fe200*/  DFMA R188, R84, -R194, R68 ;  /* 0x800000c254bc722b */ /* 0x000fe20000000044 */
[----:B------:R-:W4:Y:S01]  /*fe210*/  LDL.64 R72, [R1+0x9ae0] ;  /* 0x009ae00001487983 */ /* 0x000f220000100a00 */
[----:B------:R-:W-:-:S03]  /*fe220*/  DMUL R68, R6, R140 ;  /* 0x0000008c06447228 */ /* 0x000fc60000000000 */
[----:B------:R-:W4:Y:S01]  /*fe230*/  LDL.64 R6, [R1+0xa590] ;  /* 0x00a5900001067983 */ /* 0x000f220000100a00 */
[----:B------:R-:W-:-:S03]  /*fe240*/  DADD R146, R66, R70 ;  /* 0x0000000042927229 */ /* 0x000fc60000000046 */
[----:B0-----:R-:W4:Y:S01]  /*fe250*/  LDL.LU.64 R150, [R1+0x7ee8] ;  /* 0x007ee80001967983 */ /* 0x001f220000300a00 */
[----:B------:R-:W-:Y:S02]  /*fe260*/  DMUL R70, R18, R24 ;  /* 0x0000001812467228 */ /* 0x000fe40000000000 */
[----:B------:R-:W-:Y:S01]  /*fe270*/  DFMA R142, R230, R166, R232 ;  /* 0x000000a6e68e722b */ /* 0x000fe200000000e8 */
[----:B------:R-:W4:Y:S04]  /*fe280*/  LDL.64 R18, [R1+0xaaa8] ;  /* 0x00aaa80001127983 */ /* 0x000f280000100a00 */
[----:B------:R-:W4:Y:S04]  /*fe290*/  LDL.LU.64 R232, [R1+0x7f38] ;  /* 0x007f380001e87983 */ /* 0x000f280000300a00 */
[----:B------:R0:W-:Y:S04]  /*fe2a0*/  STL.64 [R1+0x3d8], R228 ;  /* 0x0003d8e401007387 */ /* 0x0001e80000100a00 */
[----:B------:R1:W-:Y:S01]  /*fe2b0*/  STL.64 [R1+0x160], R140 ;  /* 0x0001608c01007387 */ /* 0x0003e20000100a00 */
[----:B------:R-:W-:-:S03]  /*fe2c0*/  DFMA R130, R94, UR12, R130 ;  /* 0x0000000c5e827c2b */ /* 0x000fc60008000082 */
[----:B------:R-:W4:Y:S04]  /*fe2d0*/  LDL.64 R74, [R1+0x7f10] ;  /* 0x007f1000014a7983 */ /* 0x000f280000100a00 */
[----:B0-----:R-:W4:Y:S01]  /*fe2e0*/  LDL.64 R228, [R1+0x7f48] ;  /* 0x007f480001e47983 */ /* 0x001f220000100a00 */
[C---:B-1----:R-:W-:Y:S02]  /*fe2f0*/  DFMA R140, R112.reuse, UR16, R122 ;  /* 0x00000010708c7c2b */ /* 0x042fe4000800007a */
[----:B------:R-:W-:Y:S02]  /*fe300*/  DFMA R122, R112, UR14, R142 ;  /* 0x0000000e707a7c2b */ /* 0x000fe4000800008e */
[----:B------:R-:W-:Y:S01]  /*fe310*/  DADD R142, R216, R16 ;  /* 0x00000000d88e7229 */ /* 0x000fe20000000010 */
[----:B------:R-:W4:Y:S04]  /*fe320*/  LDL.64 R16, [R1+0xa538] ;  /* 0x00a5380001107983 */ /* 0x000f280000100a00 */
[----:B------:R-:W4:Y:S01]  /*fe330*/  LDL.64 R216, [R1+0x9fb0] ;  /* 0x009fb00001d87983 */ /* 0x000f220000100a00 */
[----:B------:R-:W-:-:S02]  /*fe340*/  DADD R60, R126, R60 ;  /* 0x000000007e3c7229 */ /* 0x000fc4000000003c */
[----:B---3--:R-:W-:-:S06]  /*fe350*/  DFMA R130, R4, R158, R130 ;  /* 0x0000009e0482722b */ /* 0x008fcc0000000082 */
[----:B------:R-:W-:Y:S02]  /*fe360*/  DFMA R92, R48, 2, R60 ;  /* 0x40000000305c782b */ /* 0x000fe4000000003c */
[C---:B------:R-:W-:Y:S01]  /*fe370*/  DFMA R130, R68.reuse, 2, R130 ;  /* 0x400000004482782b */ /* 0x040fe20000000082 */
[----:B------:R4:W-:Y:S01]  /*fe380*/  STL.64 [R1+0x168], R24 ;  /* 0x0001681801007387 */ /* 0x0009e20000100a00 */
[----:B------:R-:W-:-:S04]  /*fe390*/  DADD R146, R68, R146 ;  /* 0x0000000044927229 */ /* 0x000fc80000000092 */
[----:B------:R-:W-:Y:S02]  /*fe3a0*/  DFMA R92, R78, R124, R92 ;  /* 0x0000007c4e5c722b */ /* 0x000fe4000000005c */
[----:B------:R-:W-:Y:S02]  /*fe3b0*/  DFMA R112, R70, 3, R130 ;  /* 0x400800004670782b */ /* 0x000fe40000000082 */
[----:B------:R-:W-:-:S04]  /*fe3c0*/  DFMA R208, R66, 2, R162 ;  /* 0x4000000042d0782b */ /* 0x000fc800000000a2 */
[----:B------:R-:W-:Y:S02]  /*fe3d0*/  DFMA R92, R68, 2, R92 ;  /* 0x40000000445c782b */ /* 0x000fe4000000005c */
[----:B------:R-:W-:Y:S02]  /*fe3e0*/  DADD R68, -R136, -R68 ;  /* 0x0000000088447229 */ /* 0x000fe40000000944 */
[----:B------:R-:W-:Y:S02]  /*fe3f0*/  DADD R136, R70, R146 ;  /* 0x0000000046887229 */ /* 0x000fe40000000092 */
[C---:B------:R-:W-:Y:S02]  /*fe400*/  DFMA R214, R66.reuse, 2, R156 ;  /* 0x4000000042d6782b */ /* 0x040fe4000000009c */
[----:B------:R-:W-:Y:S02]  /*fe410*/  DADD R146, R66, R64 ;  /* 0x0000000042927229 */ /* 0x000fe40000000040 */
[----:B--2---:R-:W-:Y:S01]  /*fe420*/  DADD R130, R30, R42 ;  /* 0x000000001e827229 */ /* 0x004fe2000000002a */
[----:B------:R-:W2:Y:S01]  /*fe430*/  LDL.LU.64 R30, [R1+0x8018] ;  /* 0x00801800011e7983 */ /* 0x000ea20000300a00 */
[----:B------:R-:W-:-:S03]  /*fe440*/  DMUL R64, R28, R246 ;  /* 0x000000f61c407228 */ /* 0x000fc60000000000 */
[----:B------:R-:W3:Y:S01]  /*fe450*/  LDL.LU.64 R28, [R1+0x7e90] ;  /* 0x007e9000011c7983 */ /* 0x000ee20000300a00 */
[----:B----4-:R-:W-:Y:S02]  /*fe460*/  DMUL R24, R6, R142 ;  /* 0x0000008e06187228 */ /* 0x010fe40000000000 */
[----:B------:R-:W-:Y:S01]  /*fe470*/  DADD R6, -R102, -R66 ;  /* 0x0000000066067229 */ /* 0x000fe20000000942 */
[----:B------:R0:W-:Y:S01]  /*fe480*/  STL.64 [R1+0x1b0], R150 ;  /* 0x0001b09601007387 */ /* 0x0001e20000100a00 */
[----:B------:R-:W-:-:S03]  /*fe490*/  DADD R102, R66, R160 ;  /* 0x0000000042667229 */ /* 0x000fc600000000a0 */
[----:B------:R-:W-:Y:S01]  /*fe4a0*/  STL.64 [R1+0x1a0], R246 ;  /* 0x0001a0f601007387 */ /* 0x000fe20000100a00 */
[----:B------:R-:W-:-:S03]  /*fe4b0*/  DADD R66, R24, R112 ;  /* 0x0000000018427229 */ /* 0x000fc60000000070 */
[----:B------:R-:W-:Y:S01]  /*fe4c0*/  STL.64 [R1+0x390], R180 ;  /* 0x000390b401007387 */ /* 0x000fe20000100a00 */
[----:B------:R-:W-:-:S03]  /*fe4d0*/  DMUL R112, R18, R218 ;  /* 0x000000da12707228 */ /* 0x000fc60000000000 */
[----:B------:R1:W-:Y:S04]  /*fe4e0*/  STL.64 [R1+0x320], R232 ;  /* 0x000320e801007387 */ /* 0x0003e80000100a00 */
[----:B------:R-:W4:Y:S01]  /*fe4f0*/  LDL.LU.64 R18, [R1+0x7cd8] ;  /* 0x007cd80001127983 */ /* 0x000f220000300a00 */
[----:B------:R-:W-:Y:S02]  /*fe500*/  DFMA R92, R70, 3, R92 ;  /* 0x40080000465c782b */ /* 0x000fe4000000005c */
[----:B0-----:R-:W-:Y:S01]  /*fe510*/  DMUL R150, R40, R150 ;  /* 0x0000009628967228 */ /* 0x001fe20000000000 */
[----:B------:R-:W4:Y:S04]  /*fe520*/  LDL.LU.64 R218, [R1+0x7cd0] ;  /* 0x007cd00001da7983 */ /* 0x000f280000300a00 */
[----:B-1----:R-:W4:Y:S01]  /*fe530*/  LDL.LU.64 R232, [R1+0x8098] ;  /* 0x0080980001e87983 */ /* 0x002f220000300a00 */
[----:B------:R-:W-:-:S02]  /*fe540*/  DADD R70, -R134, -R70 ;  /* 0x0000000086467229 */ /* 0x000fc40000000946 */
[----:B------:R-:W-:Y:S01]  /*fe550*/  DADD R136, R24, R136 ;  /* 0x0000000018887229 */ /* 0x000fe20000000088 */
[----:B------:R-:W4:Y:S01]  /*fe560*/  LDL.LU.64 R246, [R1+0x7f18] ;  /* 0x007f180001f67983 */ /* 0x000f220000300a00 */
[----:B------:R-:W-:-:S03]  /*fe570*/  DMUL R180, R16, R130 ;  /* 0x0000008210b47228 */ /* 0x000fc60000000000 */
[----:B------:R-:W4:Y:S01]  /*fe580*/  LDL.LU.64 R40, [R1+0x7ef8] ;  /* 0x007ef80001287983 */ /* 0x000f220000300a00 */
[----:B------:R-:W-:-:S03]  /*fe590*/  DFMA R134, R216, R228, R66 ;  /* 0x000000e4d886722b */ /* 0x000fc60000000042 */
[----:B------:R-:W4:Y:S01]  /*fe5a0*/  LDL.LU.64 R16, [R1+0x7e28] ;  /* 0x007e280001107983 */ /* 0x000f220000300a00 */
[----:B------:R-:W-:Y:S02]  /*fe5b0*/  DFMA R102, R216, R228, R102 ;  /* 0x000000e4d866722b */ /* 0x000fe40000000066 */
[-C--:B------:R-:W-:Y:S01]  /*fe5c0*/  DFMA R200, R4, R158.reuse, R44 ;  /* 0x0000009e04c8722b */ /* 0x080fe2000000002c */
[----:B------:R-:W-:Y:S01]  /*fe5d0*/  IMAD.MOV.U32 R164, RZ, RZ, R104 ;  /* 0x000000ffffa47224 */ /* 0x000fe200078e0068 */
[----:B------:R-:W-:Y:S01]  /*fe5e0*/  DADD R42, -R126, -R150 ;  /* 0x000000007e2a7229 */ /* 0x000fe20000000996 */
[----:B------:R-:W-:Y:S01]  /*fe5f0*/  IMAD.MOV.U32 R165, RZ, RZ, R105 ;  /* 0x000000ffffa57224 */ /* 0x000fe200078e0069 */
[----:B------:R-:W-:Y:S01]  /*fe600*/  DFMA R66, -R4, R158, -R44 ;  /* 0x0000009e0442722b */ /* 0x000fe2000000092c */
[----:B------:R-:W4:Y:S01]  /*fe610*/  LDL.LU.64 R216, [R1+0x7e88] ;  /* 0x007e880001d87983 */ /* 0x000f220000300a00 */
[C---:B------:R-:W-:Y:S02]  /*fe620*/  DADD R134, R180.reuse, R134 ;  /* 0x00000000b4867229 */ /* 0x040fe40000000086 */
[C---:B------:R-:W-:Y:S01]  /*fe630*/  DADD R126, R180.reuse, R136 ;  /* 0x00000000b47e7229 */ /* 0x040fe20000000088 */
[----:B------:R-:W4:Y:S01]  /*fe640*/  LDL.64 R104, [R1+0x9fc0] ;  /* 0x009fc00001687983 */ /* 0x000f220000100a00 */
[----:B------:R-:W-:-:S02]  /*fe650*/  DADD R44, R180, R102 ;  /* 0x00000000b42c7229 */ /* 0x000fc40000000066 */
[----:B------:R-:W-:Y:S02]  /*fe660*/  DADD R92, R64, R92 ;  /* 0x00000000405c7229 */ /* 0x000fe4000000005c */
[----:B------:R-:W-:Y:S02]  /*fe670*/  DFMA R148, R72, R230, R148 ;  /* 0x000000e64894722b */ /* 0x000fe40000000094 */
[-C--:B------:R-:W-:Y:S01]  /*fe680*/  DFMA R62, R84, R194.reuse, R62 ;  /* 0x000000c2543e722b */ /* 0x080fe2000000003e */
[----:B------:R-:W4:Y:S01]  /*fe690*/  LDL.64 R230, [R1+0x9fc8] ;  /* 0x009fc80001e67983 */ /* 0x000f220000100a00 */
[C---:B------:R-:W-:Y:S02]  /*fe6a0*/  DADD R134, R64.reuse, R134 ;  /* 0x0000000040867229 */ /* 0x040fe40000000086 */
[----:B------:R-:W-:Y:S02]  /*fe6b0*/  DADD R102, R64, R126 ;  /* 0x0000000040667229 */ /* 0x000fe4000000007e */
[----:B------:R-:W-:Y:S01]  /*fe6c0*/  DFMA R60, R84, -R194, R170 ;  /* 0x800000c2543c722b */ /* 0x000fe200000000aa */
[----:B------:R-:W-:Y:S01]  /*fe6d0*/  STL.64 [R1+0x7738], R190 ;  /* 0x007738be01007387 */ /* 0x000fe20000100a00 */
[----:B------:R-:W-:-:S02]  /*fe6e0*/  DADD R156, R64, R44 ;  /* 0x00000000409c7229 */ /* 0x000fc4000000002c */
[----:B------:R-:W-:Y:S01]  /*fe6f0*/  DADD R126, -R98, R204 ;  /* 0x00000000627e7229 */ /* 0x000fe200000001cc */
[----:B------:R0:W-:Y:S01]  /*fe700*/  STL.128 [R1+0xad40], R188 ;  /* 0x00ad40bc01007387 */ /* 0x0001e20000100c00 */
[C---:B------:R-:W-:Y:S02]  /*fe710*/  DADD R136, R150.reuse, R134 ;  /* 0x0000000096887229 */ /* 0x040fe40000000086 */
[C---:B------:R-:W-:Y:S01]  /*fe720*/  DADD R92, R150.reuse, R92 ;  /* 0x00000000965c7229 */ /* 0x040fe2000000005c */
[----:B------:R-:W-:Y:S01]  /*fe730*/  STL.64 [R1+0x1a8], R158 ;  /* 0x0001a89e01007387 */ /* 0x000fe20000100a00 */
[C---:B------:R-:W-:Y:S02]  /*fe740*/  DADD R102, R150.reuse, R102 ;  /* 0x0000000096667229 */ /* 0x040fe40000000066 */
[C---:B------:R-:W-:Y:S01]  /*fe750*/  DFMA R134, R150.reuse, 2, R156 ;  /* 0x400000009686782b */ /* 0x040fe2000000009c */
[----:B------:R-:W-:Y:S01]  /*fe760*/  STL.64 [R1+0x7808], R122 ;  /* 0x0078087a01007387 */ /* 0x000fe20000100a00 */
[----:B------:R-:W-:-:S02]  /*fe770*/  DFMA R150, R150, 2, R64 ;  /* 0x400000009696782b */ /* 0x000fc40000000040 */
[----:B------:R-:W-:Y:S01]  /*fe780*/  DFMA R64, R78, -R124, -R64 ;  /* 0x8000007c4e40722b */ /* 0x000fe20000000840 */
[----:B------:R-:W-:Y:S01]  /*fe790*/  STL.128 [R1+0xad50], R120 ;  /* 0x00ad507801007387 */ /* 0x000fe20000100c00 */
[----:B------:R-:W-:Y:S02]  /*fe7a0*/  DMUL R124, R178, R112 ;  /* 0x00000070b27c7228 */ /* 0x000fe40000000000 */
[----:B------:R-:W-:Y:S01]  /*fe7b0*/  DADD R112, -R96, R126 ;  /* 0x0000000060707229 */ /* 0x000fe2000000017e */
[----:B0-----:R-:W4:Y:S04]  /*fe7c0*/  LDL.64 R190, [R1+0xa580] ;  /* 0x00a5800001be7983 */ /* 0x001f280000100a00 */
[----:B------:R-:W4:Y:S04]  /*fe7d0*/  LDL.LU.64 R228, [R1+0x7ba0] ;  /* 0x007ba00001e47983 */ /* 0x000f280000300a00 */
[----:B------:R0:W-:Y:S01]  /*fe7e0*/  STL.64 [R1+0x7730], R188 ;  /* 0x007730bc01007387 */ /* 0x0001e20000100a00 */
[----:B------:R-:W-:-:S03]  /*fe7f0*/  DFMA R116, -R168, R116, R240 ;  /* 0x00000074a874722b */ /* 0x000fc600000001f0 */
[----:B------:R1:W-:Y:S04]  /*fe800*/  STL.64 [R1+0xade0], R14 ;  /* 0x00ade00e01007387 */ /* 0x0003e80000100a00 */
[----:B------:R-:W4:Y:S04]  /*fe810*/  LDL.LU.64 R168, [R1+0x7f70] ;  /* 0x007f700001a87983 */ /* 0x000f280000300a00 */
[----:B0-----:R-:W4:Y:S04]  /*fe820*/  LDL.LU.64 R188, [R1+0x7db0] ;  /* 0x007db00001bc7983 */ /* 0x001f280000300a00 */
[----:B------:R-:W4:Y:S04]  /*fe830*/  LDL.LU.64 R120, [R1+0x77b8] ;  /* 0x0077b80001787983 */ /* 0x000f280000300a00 */
[----:B------:R-:W4:Y:S01]  /*fe840*/  LDL.64 R170, [R1+0x98b0] ;  /* 0x0098b00001aa7983 */ /* 0x000f220000100a00 */
[----:B--2---:R-:W-:-:S02]  /*fe850*/  DFMA R44, R8, R30, R148 ;  /* 0x0000001e082c722b */ /* 0x004fc40000000094 */
[----:B------:R-:W-:Y:S02]  /*fe860*/  DADD R148, -R50, R112 ;  /* 0x0000000032947229 */ /* 0x000fe40000000170 */
[----:B---3--:R-:W-:Y:S01]  /*fe870*/  DADD R204, -R124, R28 ;  /* 0x000000007ccc7229 */ /* 0x008fe2000000011c */
[----:B------:R-:W2:Y:S01]  /*fe880*/  LDL.64 R28, [R1+0x7bb8] ;  /* 0x007bb800011c7983 */ /* 0x000ea20000100a00 */
[----:B----4-:R-:W-:-:S03]  /*fe890*/  DFMA R112, R50, UR42, R18 ;  /* 0x0000002a32707c2b */ /* 0x010fc60008000012 */
[----:B------:R-:W3:Y:S01]  /*fe8a0*/  LDL.64 R18, [R1+0x7c00] ;  /* 0x007c000001127983 */ /* 0x000ee20000100a00 */
[----:B------:R-:W-:-:S03]  /*fe8b0*/  DFMA R194, R4, R158, R232 ;  /* 0x0000009e04c2722b */ /* 0x000fc600000000e8 */
[----:B------:R-:W4:Y:S04]  /*fe8c0*/  LDL.64 R4, [R1+0xa910] ;  /* 0x00a9100001047983 */ /* 0x000f280000100a00 */
[----:B------:R-:W2:Y:S01]  /*fe8d0*/  LDL.LU.64 R232, [R1+0x7c68] ;  /* 0x007c680001e87983 */ /* 0x000ea20000300a00 */
[C---:B------:R-:W-:Y:S02]  /*fe8e0*/  DADD R218, R50.reuse, R218 ;  /* 0x0000000032da7229 */ /* 0x040fe400000000da */
[----:B------:R-:W-:Y:S02]  /*fe8f0*/  DADD R158, -R50, R16 ;  /* 0x00000000329e7229 */ /* 0x000fe40000000110 */
[----:B------:R-:W-:Y:S01]  /*fe900*/  DFMA R82, R82, R178, R40 ;  /* 0x000000b25252722b */ /* 0x000fe20000000028 */
[----:B------:R-:W2:Y:S04]  /*fe910*/  LDL.64 R16, [R1+0x7bd0] ;  /* 0x007bd00001107983 */ /* 0x000ea80000100a00 */
[----:B------:R-:W2:Y:S01]  /*fe920*/  LDL.LU.64 R178, [R1+0xae00] ;  /* 0x00ae000001b27983 */ /* 0x000ea20000300a00 */
[----:B------:R-:W-:-:S02]  /*fe930*/  DFMA R126, R192, R74, R44 ;  /* 0x0000004ac07e722b */ /* 0x000fc4000000002c */
[----:B---3--:R-:W-:Y:S01]  /*fe940*/  DADD R162, R224, R18 ;  /* 0x00000000e0a27229 */ /* 0x008fe20000000012 */
[----:B------:R-:W3:Y:S01]  /*fe950*/  LDL.64 R224, [R1+0xa558] ;  /* 0x00a5580001e07983 */ /* 0x000ee20000100a00 */
[----:B----4-:R-:W-:Y:S02]  /*fe960*/  DMUL R50, R4, R246 ;  /* 0x000000f604327228 */ /* 0x010fe40000000000 */
[-C--:B------:R-:W-:Y:S01]  /*fe970*/  DFMA R76, R230, R216.reuse, R76 ;  /* 0x000000d8e64c722b */ /* 0x080fe2000000004c */
[----:B------:R-:W4:Y:S01]  /*fe980*/  LDL.64 R4, [R1+0x7bc0] ;  /* 0x007bc00001047983 */ /* 0x000f220000100a00 */
[----:B------:R-:W-:Y:S02]  /*fe990*/  DFMA R156, R104, R216, R126 ;  /* 0x000000d8689c722b */ /* 0x000fe4000000007e */
[----:B------:R-:W-:Y:S01]  /*fe9a0*/  DADD R44, R98, R206 ;  /* 0x00000000622c7229 */ /* 0x000fe200000000ce */
[----:B------:R-:W-:Y:S01]  /*fe9b0*/  MOV R74, R164 ;  /* 0x000000a4004a7202 */ /* 0x000fe20000000f00 */
[----:B------:R-:W-:Y:S01]  /*fe9c0*/  DADD R122, R50, R134 ;  /* 0x00000000327a7229 */ /* 0x000fe20000000086 */
[----:B------:R-:W-:Y:S01]  /*fe9d0*/  IMAD.MOV.U32 R75, RZ, RZ, R165 ;  /* 0x000000ffff4b7224 */ /* 0x000fe200078e00a5 */
[----:B--2---:R-:W-:Y:S01]  /*fe9e0*/  DADD R134, R226, R28 ;  /* 0x00000000e2867229 */ /* 0x004fe2000000001c */
[----:B------:R0:W-:Y:S04]  /*fe9f0*/  STL.64 [R1+0x1b8], R246 ;  /* 0x0001b8f601007387 */ /* 0x0001e80000100a00 */
[----:B------:R-:W2:Y:S01]  /*fea00*/  LDL.64 R226, [R1+0x9fd0] ;  /* 0x009fd00001e27983 */ /* 0x000ea20000100a00 */
[----:B------:R-:W-:-:S02]  /*fea10*/  DFMA R98, -R128, R84, R60 ;  /* 0x000000548062722b */ /* 0x000fc4000000013c */
[----:B------:R-:W-:Y:S01]  /*fea20*/  DADD R60, R176, R156 ;  /* 0x00000000b03c7229 */ /* 0x000fe2000000009c */
[----:B------:R-:W2:Y:S01]  /*fea30*/  LDL.64 R18, [R1+0x7bd8] ;  /* 0x007bd80001127983 */ /* 0x000ea20000100a00 */
[C---:B------:R-:W-:Y:S02]  /*fea40*/  DADD R206, -R124.reuse, R148 ;  /* 0x000000007cce7229 */ /* 0x040fe40000000194 */
[----:B------:R-:W-:Y:S02]  /*fea50*/  DFMA R148, R124, 0.5, R232 ;  /* 0x3fe000007c94782b */ /* 0x000fe400000000e8 */
[----:B------:R-:W-:Y:S02]  /*fea60*/  DFMA R240, R94, UR12, R76 ;  /* 0x0000000c5ef07c2b */ /* 0x000fe4000800004c */
[----:B------:R-:W-:Y:S02]  /*fea70*/  DADD R40, -R48, -R50 ;  /* 0x0000000030287229 */ /* 0x000fe40000000932 */
[----:B------:R-:W-:-:S02]  /*fea80*/  DFMA R92, R50, 2, R92 ;  /* 0x40000000325c782b */ /* 0x000fc4000000005c */
[C---:B------:R-:W-:Y:S02]  /*fea90*/  DADD R102, R50.reuse, R102 ;  /* 0x0000000032667229 */ /* 0x040fe40000000066 */
[----:B------:R-:W-:Y:S01]  /*feaa0*/  DFMA R230, R50, 2, R136 ;  /* 0x4000000032e6782b */ /* 0x000fe20000000088 */
[----:B-1----:R-:W-:Y:S01]  /*feab0*/  IMAD.MOV.U32 R14, RZ, RZ, R74 ;  /* 0x000000ffff0e7224 */ /* 0x002fe200078e004a */
[C---:B------:R-:W-:Y:S01]  /*feac0*/  DFMA R232, R94.reuse, UR34, R98 ;  /* 0x000000225ee87c2b */ /* 0x040fe20008000062 */
[----:B------:R-:W-:Y:S01]  /*fead0*/  MOV R15, R75 ;  /* 0x0000004b000f7202 */ /* 0x000fe20000000f00 */
[----:B0-----:R-:W-:Y:S01]  /*feae0*/  DFMA R246, R94, UR34, R60 ;  /* 0x000000225ef67c2b */ /* 0x001fe2000800003c */
[----:B------:R-:W2:Y:S01]  /*feaf0*/  LDL.64 R164, [R1+0xa550] ;  /* 0x00a5500001a47983 */ /* 0x000ea20000100a00 */
[----:B------:R-:W-:Y:S02]  /*feb00*/  DADD R94, R50, R150 ;  /* 0x00000000325e7229 */ /* 0x000fe40000000096 */
[----:B------:R-:W-:Y:S01]  /*feb10*/  DADD R50, R190, R118 ;  /* 0x00000000be327229 */ /* 0x000fe20000000076 */
[----:B------:R-:W-:Y:S01]  /*feb20*/  STL.64 [R1+0x3f0], R78 ;  /* 0x0003f04e01007387 */ /* 0x000fe20000100a00 */
[----:B------:R-:W-:-:S02]  /*feb30*/  DFMA R126, R124, 0.5, R228 ;  /* 0x3fe000007c7e782b */ /* 0x000fc400000000e4 */
[C---:B------:R-:W-:Y:S01]  /*feb40*/  DADD R178, R124.reuse, R178 ;  /* 0x000000007cb27229 */ /* 0x040fe200000000b2 */
[----:B------:R-:W2:Y:S01]  /*feb50*/  LDL.LU.64 R118, [R1+0xade8] ;  /* 0x00ade80001767983 */ /* 0x000ea20000300a00 */
[----:B------:R-:W-:Y:S02]  /*feb60*/  DADD R228, R124, R110 ;  /* 0x000000007ce47229 */ /* 0x000fe4000000006e */
[----:B------:R-:W-:Y:S01]  /*feb70*/  DFMA R136, R22, UR4, R12 ;  /* 0x0000000416887c2b */ /* 0x000fe2000800000c */
[----:B------:R-:W2:Y:S01]  /*feb80*/  LDL.64 R28, [R1+0xa4b0] ;  /* 0x00a4b000011c7983 */ /* 0x000ea20000100a00 */
[----:B------:R-:W-:Y:S02]  /*feb90*/  DADD R124, R124, R34 ;  /* 0x000000007c7c7229 */ /* 0x000fe40000000022 */
[----:B------:R-:W-:Y:S01]  /*feba0*/  DFMA R76, R74, R154, -R12 ;  /* 0x0000009a4a4c722b */ /* 0x000fe2000000080c */
[----:B------:R-:W2:Y:S01]  /*febb0*/  LDL.64 R34, [R1+0x7bf8] ;  /* 0x007bf80001227983 */ /* 0x000ea20000100a00 */
[----:B------:R-:W-:-:S03]  /*febc0*/  DADD R22, R236, R16 ;  /* 0x00000000ec167229 */ /* 0x000fc60000000010 */
[----:B------:R-:W2:Y:S01]  /*febd0*/  LDL.LU.64 R16, [R1+0x80c8] ;  /* 0x0080c80001107983 */ /* 0x000ea20000300a00 */
[----:B------:R-:W-:-:S03]  /*febe0*/  DFMA R48, R74, -R154, R36 ;  /* 0x8000009a4a30722b */ /* 0x000fc60000000024 */
[----:B------:R0:W-:Y:S04]  /*febf0*/  STL.64 [R1+0x418], R188 ;  /* 0x000418bc01007387 */ /* 0x0001e80000100a00 */
[----:B------:R1:W-:Y:S04]  /*fec00*/  STL.64 [R1+0x438], R88 ;  /* 0x0004385801007387 */ /* 0x0003e80000100a00 */
[----:B------:R-:W2:Y:S04]  /*fec10*/  LDL.64 R74, [R1+0x9f08] ;  /* 0x009f0800014a7983 */ /* 0x000ea80000100a00 */
[----:B------:R-:W2:Y:S04]  /*fec20*/  LDL.LU.64 R154, [R1+0x7f30] ;  /* 0x007f3000019a7983 */ /* 0x000ea80000300a00 */
[----:B------:R-:W2:Y:S04]  /*fec30*/  LDL.LU.64 R98, [R1+0x7770] ;  /* 0x0077700001627983 */ /* 0x000ea80000300a00 */
[----:B------:R-:W2:Y:S04]  /*fec40*/  LDL.LU.64 R236, [R1+0x8000] ;  /* 0x0080000001ec7983 */ /* 0x000ea80000300a00 */
[----:B------:R-:W2:Y:S04]  /*fec50*/  LDL.LU.64 R150, [R1+0x7fe8] ;  /* 0x007fe80001967983 */ /* 0x000ea80000300a00 */
[----:B0-----:R-:W2:Y:S04]  /*fec60*/  LDL.LU.64 R188, [R1+0x77a0] ;  /* 0x0077a00001bc7983 */ /* 0x001ea80000300a00 */
[----:B------:R-:W2:Y:S04]  /*fec70*/  LDL.LU.64 R156, [R1+0x7fe0] ;  /* 0x007fe000019c7983 */ /* 0x000ea80000300a00 */
        /* <DEDUP_REMOVED lines=23> */
[----:B------:R-:W2:Y:S01]  /*fedf0*/  LDL.64 R190, [R1+0x79a8] ;  /* 0x0079a80001be7983 */ /* 0x000ea20000100a00 */
[----:B---3--:R-:W-:-:S03]  /*fee00*/  DFMA R60, R224, R14, R50 ;  /* 0x0000000ee03c722b */ /* 0x008fc60000000032 */
[----:B------:R-:W-:Y:S04]  /*fee10*/  STL.64 [R1+0x7760], R178 ;  /* 0x007760b201007387 */ /* 0x000fe80000100a00 */
[----:B------:R-:W3:Y:S01]  /*fee20*/  LDL.LU.64 R110, [R1+0xadf8] ;  /* 0x00adf800016e7983 */ /* 0x000ee20000300a00 */
[----:B----4-:R-:W-:-:S03]  /*fee30*/  DADD R12, R234, R4 ;  /* 0x00000000ea0c7229 */ /* 0x010fc60000000004 */
[----:B------:R-:W4:Y:S04]  /*fee40*/  LDL.LU.64 R36, [R1+0xadf0] ;  /* 0x00adf00001247983 */ /* 0x000f280000300a00 */
[----:B------:R-:W3:Y:S04]  /*fee50*/  LDL.LU.64 R234, [R1+0x80d8] ;  /* 0x0080d80001ea7983 */ /* 0x000ee80000300a00 */
[----:B------:R-:W4:Y:S01]  /*fee60*/  LDL.LU.64 R4, [R1+0x7ad8] ;  /* 0x007ad80001047983 */ /* 0x000f220000300a00 */
[----:B--2---:R-:W-:Y:S01]  /*fee70*/  DFMA R78, R226, R88, R60 ;  /* 0x00000058e24e722b */ /* 0x004fe2000000003c */
[----:B------:R-:W-:-:S02]  /*fee80*/  IMAD.MOV.U32 R60, RZ, RZ, R14 ;  /* 0x000000ffff3c7224 */ /* 0x000fc400078e000e */
[----:B-1----:R-:W2:Y:S01]  /*fee90*/  LDL.LU.64 R88, [R1+0x7d88] ;  /* 0x007d880001587983 */ /* 0x002ea20000300a00 */
[----:B------:R-:W-:Y:S01]  /*feea0*/  IMAD.MOV.U32 R61, RZ, RZ, R15 ;  /* 0x000000ffff3d7224 */ /* 0x000fe200078e000f */
[----:B------:R-:W-:Y:S02]  /*feeb0*/  DFMA R50, R168, -R166, R120 ;  /* 0x800000a6a832722b */ /* 0x000fe40000000078 */
[----:B------:R-:W4:Y:S04]  /*feec0*/  LDL.LU.64 R120, [R1+0x7ae8] ;  /* 0x007ae80001787983 */ /* 0x000f280000300a00 */
[----:B------:R-:W-:Y:S04]  /*feed0*/  STL.64 [R1+0x3e0], R60 ;  /* 0x0003e03c01007387 */ /* 0x000fe80000100a00 */
[----:B------:R0:W-:Y:S04]  /*feee0*/  STL.64 [R1+0x448], R52 ;  /* 0x0004483401007387 */ /* 0x0001e80000100a00 */
[----:B------:R-:W4:Y:S04]  /*feef0*/  LDL.LU.64 R226, [R1+0x7ca0] ;  /* 0x007ca00001e27983 */ /* 0x000f280000300a00 */
[----:B0-----:R-:W4:Y:S01]  /*fef00*/  LDL.LU.64 R52, [R1+0x8140] ;  /* 0x0081400001347983 */ /* 0x001f220000300a00 */
[----:B------:R-:W-:-:S02]  /*fef10*/  DFMA R48, -R164, R14, R48 ;  /* 0x0000000ea430722b */ /* 0x000fc40000000130 */
[----:B------:R-:W-:Y:S01]  /*fef20*/  DADD R164, R238, R18 ;  /* 0x00000000eea47229 */ /* 0x000fe20000000012 */
[----:B------:R-:W4:Y:S04]  /*fef30*/  LDL.LU.64 R14, [R1+0x7ab8] ;  /* 0x007ab800010e7983 */ /* 0x000f280000300a00 */
[----:B------:R-:W4:Y:S01]  /*fef40*/  LDL.LU.64 R238, [R1+0x80f8] ;  /* 0x0080f80001ee7983 */ /* 0x000f220000300a00 */
[----:B------:R-:W-:-:S03]  /*fef50*/  DADD R160, R220, R34 ;  /* 0x00000000dca07229 */ /* 0x000fc60000000022 */
[----:B------:R-:W4:Y:S04]  /*fef60*/  LDL.64 R18, [R1+0x77a8] ;  /* 0x0077a80001127983 */ /* 0x000f280000100a00 */
[----:B------:R-:W-:Y:S04]  /*fef70*/  STL.64 [R1+0x238], R16 ;  /* 0x0002381001007387 */ /* 0x000fe80000100a00 */
[----:B------:R-:W4:Y:S01]  /*fef80*/  LDL.LU.64 R34, [R1+0x7db8] ;  /* 0x007db80001227983 */ /* 0x000f220000300a00 */
[----:B------:R-:W-:-:S03]  /*fef90*/  DFMA R224, -R224, R60, R48 ;  /* 0x0000003ce0e0722b */ /* 0x000fc60000000130 */
[----:B------:R-:W4:Y:S01]  /*fefa0*/  LDL.LU.64 R220, [R1+0x7788] ;  /* 0x0077880001dc7983 */ /* 0x000f220000300a00 */
[CC--:B------:R-:W-:Y:S02]  /*fefb0*/  DFMA R118, R74.reuse, R58.reuse, R118 ;  /* 0x0000003a4a76722b */ /* 0x0c0fe40000000076 */
[----:B------:R-:W-:Y:S01]  /*fefc0*/  DFMA R78, R74, R58, R78 ;  /* 0x0000003a4a4e722b */ /* 0x000fe2000000004e */
[----:B------:R-:W4:Y:S01]  /*fefd0*/  LDL.64 R74, [R1+0x9ff8] ;  /* 0x009ff800014a7983 */ /* 0x000f220000100a00 */
[----:B------:R-:W-:-:S03]  /*fefe0*/  DFMA R60, R154, -R166, R98 ;  /* 0x800000a69a3c722b */ /* 0x000fc60000000062 */
[----:B------:R-:W4:Y:S04]  /*feff0*/  LDL.64 R166, [R1+0xa488] ;  /* 0x00a4880001a67983 */ /* 0x000f280000100a00 */
[----:B------:R-:W4:Y:S04]  /*ff000*/  LDL.LU.64 R98, [R1+0x80e0] ;  /* 0x0080e00001627983 */ /* 0x000f280000300a00 */
[----:B---3--:R-:W-:Y:S04]  /*ff010*/  STL.64 [R1+0x3b8], R234 ;  /* 0x0003b8ea01007387 */ /* 0x008fe80000100a00 */
[----:B------:R0:W-:Y:S04]  /*ff020*/  STL.64 [R1+0x3f8], R106 ;  /* 0x0003f86a01007387 */ /* 0x0001e80000100a00 */
[----:B------:R2:W-:Y:S04]  /*ff030*/  STL.64 [R1+0x428], R58 ;  /* 0x0004283a01007387 */ /* 0x0005e80000100a00 */
[----:B0-----:R-:W3:Y:S01]  /*ff040*/  LDL.LU.64 R106, [R1+0x7f78] ;  /* 0x007f7800016a7983 */ /* 0x001ee20000300a00 */
[----:B--2---:R-:W-:-:S03]  /*ff050*/  DFMA R58, -R170, R236, R88 ;  /* 0x000000ecaa3a722b */ /* 0x004fc60000000158 */
[----:B------:R-:W2:Y:S01]  /*ff060*/  LDL.LU.64 R88, [R1+0x7fd8] ;  /* 0x007fd80001587983 */ /* 0x000ea20000300a00 */
[----:B----4-:R-:W-:-:S03]  /*ff070*/  DFMA R48, -R28, R52, R4 ;  /* 0x000000341c30722b */ /* 0x010fc60000000104 */
[----:B------:R-:W4:Y:S01]  /*ff080*/  LDL.LU.64 R4, [R1+0x8028] ;  /* 0x0080280001047983 */ /* 0x000f220000300a00 */
[----:B------:R-:W-:-:S03]  /*ff090*/  DFMA R188, -R8, R150, R188 ;  /* 0x0000009608bc722b */ /* 0x000fc600000001bc */
[----:B------:R-:W-:Y:S04]  /*ff0a0*/  STL.64 [R1+0x260], R52 ;  /* 0x0002603401007387 */ /* 0x000fe80000100a00 */
[----:B------:R0:W-:Y:S01]  /*ff0b0*/  STL.64 [R1+0x328], R238 ;  /* 0x000328ee01007387 */ /* 0x0001e20000100a00 */
[----:B------:R-:W-:-:S03]  /*ff0c0*/  DFMA R234, R28, R52, R242 ;  /* 0x000000341cea722b */ /* 0x000fc600000000f2 */
[----:B------:R1:W-:Y:S04]  /*ff0d0*/  STL.64 [R1+0x3e8], R120 ;  /* 0x0003e87801007387 */ /* 0x0003e80000100a00 */
[----:B------:R1:W-:Y:S01]  /*ff0e0*/  STL.64 [R1+0x410], R14 ;  /* 0x0004100e01007387 */ /* 0x0003e20000100a00 */
[----:B------:R-:W-:-:S03]  /*ff0f0*/  DFMA R34, -R170, R16, R34 ;  /* 0x00000010aa22722b */ /* 0x000fc60000000122 */
[----:B------:R1:W-:Y:S01]  /*ff100*/  STL.64 [R1+0x440], R100 ;  /* 0x0004406401007387 */ /* 0x0003e20000100a00 */
[----:B0-----:R-:W-:-:S03]  /*ff110*/  MOV R238, R122 ;  /* 0x0000007a00ee7202 */ /* 0x001fc60000000f00 */
[----:B------:R-:W2:Y:S01]  /*ff120*/  LDL.LU.64 R28, [R1+0x7a70] ;  /* 0x007a7000011c7983 */ /* 0x000ea20000300a00 */
[----:B------:R-:W-:Y:S01]  /*ff130*/  IMAD.MOV.U32 R239, RZ, RZ, R123 ;  /* 0x000000ffffef7224 */ /* 0x000fe200078e007b */
[----:B------:R-:W-:Y:S02]  /*ff140*/  DFMA R52, -R170, R156, R226 ;  /* 0x0000009caa34722b */ /* 0x000fe400000001e2 */
[----:B------:R-:W2:Y:S04]  /*ff150*/  LDL.LU.64 R16, [R1+0x7aa8] ;  /* 0x007aa80001107983 */ /* 0x000ea80000300a00 */
[----:B------:R-:W-:Y:S01]  /*ff160*/  STL.64 [R1+0x7958], R34 ;  /* 0x0079582201007387 */ /* 0x000fe20000100a00 */
[----:B------:R-:W-:-:S03]  /*ff170*/  DFMA R166, R166, R100, R78 ;  /* 0x00000064a6a6722b */ /* 0x000fc6000000004e */
[----:B------:R-:W-:Y:S04]  /*ff180*/  STL.64 [R1+0x77b8], R118 ;  /* 0x0077b87601007387 */ /* 0x000fe80000100a00 */
[----:B-1----:R-:W2:Y:S04]  /*ff190*/  LDL.LU.64 R120, [R1+0x7b18] ;  /* 0x007b180001787983 */ /* 0x002ea80000300a00 */
[----:B------:R-:W-:Y:S04]  /*ff1a0*/  STL.64 [R1+0x79a0], R188 ;  /* 0x0079a0bc01007387 */ /* 0x000fe80000100a00 */
[----:B------:R-:W2:Y:S04]  /*ff1b0*/  LDL.LU.64 R122, [R1+0x78f8] ;  /* 0x0078f800017a7983 */ /* 0x000ea80000300a00 */
[----:B------:R-:W2:Y:S04]  /*ff1c0*/  LDL.LU.64 R14, [R1+0x7fd0] ;  /* 0x007fd000010e7983 */ /* 0x000ea80000300a00 */
[----:B------:R-:W2:Y:S04]  /*ff1d0*/  LDL.LU.64 R100, [R1+0x7fb0] ;  /* 0x007fb00001647983 */ /* 0x000ea80000300a00 */
[----:B------:R-:W2:Y:S01]  /*ff1e0*/  LDL.LU.64 R226, [R1+0x78d8] ;  /* 0x0078d80001e27983 */ /* 0x000ea20000300a00 */
[----:B------:R-:W-:-:S03]  /*ff1f0*/  DFMA R50, -R72, R168, R50 ;  /* 0x000000a84832722b */ /* 0x000fc60000000132 */
[----:B------:R-:W2:Y:S04]  /*ff200*/  LDL.LU.64 R242, [R1+0x7f28] ;  /* 0x007f280001f27983 */ /* 0x000ea80000300a00 */
[----:B---3--:R-:W-:Y:S04]  /*ff210*/  STL.64 [R1+0x370], R106 ;  /* 0x0003706a01007387 */ /* 0x008fe80000100a00 */
[----:B------:R0:W-:Y:S04]  /*ff220*/  STL.64 [R1+0x228], R236 ;  /* 0x000228ec01007387 */ /* 0x0001e80000100a00 */
[----:B------:R1:W-:Y:S04]  /*ff230*/  STL.64 [R1+0x1f0], R150 ;  /* 0x0001f09601007387 */ /* 0x0003e80000100a00 */
[----:B------:R-:W-:Y:S01]  /*ff240*/  STL.64 [R1+0x240], R156 ;  /* 0x0002409c01007387 */ /* 0x000fe20000100a00 */
[----:B------:R-:W-:-:S03]  /*ff250*/  DFMA R36, R8, R150, R36 ;  /* 0x000000960824722b */ /* 0x000fc60000000024 */
[----:B0-----:R-:W3:Y:S04]  /*ff260*/  LDL.64 R236, [R1+0x9f48] ;  /* 0x009f480001ec7983 */ /* 0x001ee80000100a00 */
[----:B----4-:R-:W-:Y:S04]  /*ff270*/  STL.64 [R1+0x340], R4 ;  /* 0x0003400401007387 */ /* 0x010fe80000100a00 */
[----:B--2---:R0:W-:Y:S01]  /*ff280*/  STL.64 [R1+0x1d0], R88 ;  /* 0x0001d05801007387 */ /* 0x0041e20000100a00 */
[----:B------:R-:W-:Y:S02]  /*ff290*/  DFMA R174, R170, R220, R174 ;  /* 0x000000dcaaae722b */ /* 0x000fe400000000ae */
[----:B------:R-:W-:Y:S01]  /*ff2a0*/  DFMA R60, -R72, R154, R60 ;  /* 0x0000009a483c722b */ /* 0x000fe2000000013c */
[----:B------:R-:W2:Y:S04]  /*ff2b0*/  LDL.LU.64 R106, [R1+0x7f48] ;  /* 0x007f4800016a7983 */ /* 0x000ea80000300a00 */
[----:B-1----:R-:W4:Y:S01]  /*ff2c0*/  LDL.LU.64 R150, [R1+0x7f10] ;  /* 0x007f100001967983 */ /* 0x002f220000300a00 */
[----:B0-----:R-:W-:-:S03]  /*ff2d0*/  DADD R88, R74, R210 ;  /* 0x000000004a587229 */ /* 0x001fc600000000d2 */
[----:B------:R-:W3:Y:S04]  /*ff2e0*/  LDL.LU.64 R210, [R1+0x7fc8] ;  /* 0x007fc80001d27983 */ /* 0x000ee80000300a00 */
[----:B------:R0:W-:Y:S01]  /*ff2f0*/  STL.64 [R1+0x268], R168 ;  /* 0x000268a801007387 */ /* 0x0001e20000100a00 */
[----:B------:R-:W-:-:S03]  /*ff300*/  DFMA R156, -R170, R4, R28 ;  /* 0x00000004aa9c722b */ /* 0x000fc6000000011c */
[----:B------:R-:W2:Y:S01]  /*ff310*/  LDL.64 R4, [R1+0x9f50] ;  /* 0x009f500001047983 */ /* 0x000ea20000100a00 */
[----:B------:R-:W-:-:S03]  /*ff320*/  DFMA R16, -R170, R220, R16 ;  /* 0x000000dcaa10722b */ /* 0x000fc60000000110 */
[----:B------:R-:W4:Y:S01]  /*ff330*/  LDL.LU.64 R28, [R1+0x7fa8] ;  /* 0x007fa800011c7983 */ /* 0x000f220000300a00 */
[----:B0-----:R-:W-:-:S03]  /*ff340*/  DFMA R168, R170, R220, R212 ;  /* 0x000000dcaaa8722b */ /* 0x001fc600000000d4 */
[----:B------:R-:W4:Y:S01]  /*ff350*/  LDL.64 R212, [R1+0x9f38] ;  /* 0x009f380001d47983 */ /* 0x000f220000100a00 */
[CC--:B------:R-:W-:Y:S02]  /*ff360*/  DFMA R78, R170.reuse, R220.reuse, R120 ;  /* 0x000000dcaa4e722b */ /* 0x0c0fe40000000078 */
[----:B------:R-:W-:Y:S01]  /*ff370*/  DFMA R170, R170, R220, R202 ;  /* 0x000000dcaaaa722b */ /* 0x000fe200000000ca */
[----:B------:R-:W4:Y:S04]  /*ff380*/  LDL.LU.64 R120, [R1+0x7ea8] ;  /* 0x007ea80001787983 */ /* 0x000f280000300a00 */
[----:B------:R0:W-:Y:S04]  /*ff390*/  STL.64 [R1+0x408], R122 ;  /* 0x0004087a01007387 */ /* 0x0001e80000100a00 */
[----:B------:R-:W-:Y:S04]  /*ff3a0*/  STL.64 [R1+0x300], R14 ;  /* 0x0003000e01007387 */ /* 0x000fe80000100a00 */
[----:B0-----:R-:W4:Y:S01]  /*ff3b0*/  LDL.LU.64 R122, [R1+0x7c88] ;  /* 0x007c8800017a7983 */ /* 0x001f220000300a00 */
[----:B--2---:R-:W-:-:S03]  /*ff3c0*/  DFMA R88, R4, R196, R88 ;  /* 0x000000c40458722b */ /* 0x004fc60000000058 */
[----:B---3--:R0:W-:Y:S04]  /*ff3d0*/  STL.64 [R1+0x360], R210 ;  /* 0x000360d201007387 */ /* 0x0081e80000100a00 */
[----:B------:R1:W-:Y:S04]  /*ff3e0*/  STL.64 [R1+0x430], R226 ;  /* 0x000430e201007387 */ /* 0x0003e80000100a00 */
[----:B------:R2:W-:Y:S01]  /*ff3f0*/  STL.64 [R1+0x210], R220 ;  /* 0x000210dc01007387 */ /* 0x0005e20000100a00 */
[----:B----4-:R-:W-:Y:S02]  /*ff400*/  DFMA R78, R212, R100, R78 ;  /* 0x00000064d44e722b */ /* 0x010fe4000000004e */
[----:B------:R-:W-:Y:S01]  /*ff410*/  DADD R98, -R110, R98 ;  /* 0x000000006e627229 */ /* 0x000fe20000000162 */
[----:B0-----:R-:W3:Y:S04]  /*ff420*/  LDL.64 R210, [R1+0x7c20] ;  /* 0x007c200001d27983 */ /* 0x001ee80000100a00 */
[----:B-1----:R-:W4:Y:S01]  /*ff430*/  LDL.64 R226, [R1+0x7b78] ;  /* 0x007b780001e27983 */ /* 0x002f220000100a00 */
[----:B--2---:R-:W-:-:S03]  /*ff440*/  DFMA R220, R72, R154, R198 ;  /* 0x0000009a48dc722b */ /* 0x004fc600000000c6 */
[----:B------:R-:W-:Y:S04]  /*ff450*/  STL.64 [R1+0x200], R154 ;  /* 0x0002009a01007387 */ /* 0x000fe80000100a00 */
[----:B------:R-:W2:Y:S01]  /*ff460*/  LDL.64 R72, [R1+0x7be8] ;  /* 0x007be80001487983 */ /* 0x000ea20000100a00 */
[----:B------:R-:W-:-:S03]  /*ff470*/  DFMA R236, R236, R242, R78 ;  /* 0x000000f2ecec722b */ /* 0x000fc6000000004e */
[----:B------:R-:W-:Y:S04]  /*ff480*/  STL.64 [R1+0x380], R100 ;  /* 0x0003806401007387 */ /* 0x000fe80000100a00 */
[----:B------:R-:W-:Y:S04]  /*ff490*/  STL.64 [R1+0x3b0], R242 ;  /* 0x0003b0f201007387 */ /* 0x000fe80000100a00 */
[----:B------:R-:W3:Y:S04]  /*ff4a0*/  LDL.64 R78, [R1+0x9f20] ;  /* 0x009f2000014e7983 */ /* 0x000ee80000100a00 */
[----:B------:R0:W-:Y:S04]  /*ff4b0*/  STL.64 [R1+0x280], R28 ;  /* 0x0002801c01007387 */ /* 0x0001e80000100a00 */
[----:B------:R-:W-:Y:S04]  /*ff4c0*/  STL.64 [R1+0x2d0], R106 ;  /* 0x0002d06a01007387 */ /* 0x000fe80000100a00 */
[----:B------:R-:W-:Y:S01]  /*ff4d0*/  STL.64 [R1+0x190], R150 ;  /* 0x0001909601007387 */ /* 0x000fe20000100a00 */
[----:B0-----:R-:W-:-:S03]  /*ff4e0*/  DFMA R28, -R192, R150, R96 ;  /* 0x00000096c01c722b */ /* 0x001fc60000000160 */
[----:B------:R-:W4:Y:S01]  /*ff4f0*/  LDL.64 R154, [R1+0xa538] ;  /* 0x00a53800019a7983 */ /* 0x000f220000100a00 */
[----:B------:R-:W-:-:S03]  /*ff500*/  DFMA R192, R192, R150, R88 ;  /* 0x00000096c0c0722b */ /* 0x000fc60000000058 */
[----:B------:R0:W-:Y:S04]  /*ff510*/  STL.64 [R1+0x298], R120 ;  /* 0x0002987801007387 */ /* 0x0001e80000100a00 */
[----:B------:R-:W4:Y:S01]  /*ff520*/  LDL.64 R88, [R1+0x7c10] ;  /* 0x007c100001587983 */ /* 0x000f220000100a00 */
[----:B------:R-:W-:-:S03]  /*ff530*/  DADD R202, -R96, R98 ;  /* 0x0000000060ca7229 */ /* 0x000fc60000000162 */
[----:B------:R-:W4:Y:S04]  /*ff540*/  LDL.64 R100, [R1+0x7bf0] ;  /* 0x007bf00001647983 */ /* 0x000f280000100a00 */
[----:B0-----:R-:W4:Y:S04]  /*ff550*/  LDL.LU.64 R120, [R1+0x77f0] ;  /* 0x0077f00001787983 */ /* 0x001f280000300a00 */
[----:B------:R0:W-:Y:S04]  /*ff560*/  STL.64 [R1+0x348], R122 ;  /* 0x0003487a01007387 */ /* 0x0001e80000100a00 */
[----:B------:R-:W-:Y:S04]  /*ff570*/  STL.64 [R1+0x10], R142 ;  /* 0x0000108e01007387 */ /* 0x000fe80000100a00 */
[----:B------:R1:W-:Y:S04]  /*ff580*/  STL.64 [R1], R144 ;  /* 0x0000009001007387 */ /* 0x0003e80000100a00 */
[----:B0-----:R-:W4:Y:S04]  /*ff590*/  LDL.LU.64 R122, [R1+0x7768] ;  /* 0x00776800017a7983 */ /* 0x001f280000300a00 */
[----:B------:R-:W4:Y:S04]  /*ff5a0*/  LDL.LU.64 R242, [R1+0x7708] ;  /* 0x0077080001f27983 */ /* 0x000f280000300a00 */
[----:B-1----:R-:W4:Y:S04]  /*ff5b0*/  LDL.64 R144, [R1+0x7c18] ;  /* 0x007c180001907983 */ /* 0x002f280000100a00 */
[----:B------:R-:W4:Y:S04]  /*ff5c0*/  LDL.LU.64 R212, [R1+0x7740] ;  /* 0x0077400001d47983 */ /* 0x000f280000300a00 */
[----:B------:R-:W4:Y:S04]  /*ff5d0*/  LDL.64 R198, [R1+0x7c40] ;  /* 0x007c400001c67983 */ /* 0x000f280000100a00 */
[----:B------:R-:W-:Y:S04]  /*ff5e0*/  STL.64 [R1+0x77a0], R16 ;  /* 0x0077a01001007387 */ /* 0x000fe80000100a00 */
[----:B------:R-:W-:Y:S04]  /*ff5f0*/  STL.64 [R1+0x7770], R36 ;  /* 0x0077702401007387 */ /* 0x000fe80000100a00 */
[----:B------:R0:W5:Y:S01]  /*ff600*/  LDL.LU.64 R14, [R1+0xade0] ;  /* 0x00ade000010e7983 */ /* 0x0001620000300a00 */
[----:B--2---:R-:W-:-:S03]  /*ff610*/  DADD R150, R244, R72 ;  /* 0x00000000f4967229 */ /* 0x004fc60000000048 */
[----:B------:R-:W2:Y:S01]  /*ff620*/  LDL.64 R72, [R1+0xab48] ;  /* 0x00ab480001487983 */ /* 0x000ea20000100a00 */
[----:B------:R-:W-:Y:S02]  /*ff630*/  DADD R96, -RZ, -R176 ;  /* 0x00000000ff607229 */ /* 0x000fe400000009b0 */
[----:B------:R-:W-:Y:S01]  /*ff640*/  DADD R98, -RZ, -R180 ;  /* 0x00000000ff627229 */ /* 0x000fe200000009b4 */
[----:B------:R1:W-:Y:S04]  /*ff650*/  STL.64 [R1+0x8], R130 ;  /* 0x0000088201007387 */ /* 0x0003e80000100a00 */
[----:B------:R-:W2:Y:S01]  /*ff660*/  LDL.LU.64 R244, [R1+0x78c8] ;  /* 0x0078c80001f47983 */ /* 0x000ea20000300a00 */
[----:B---3--:R-:W-:Y:S02]  /*ff670*/  DMUL R106, R78, R134 ;  /* 0x000000864e6a7228 */ /* 0x008fe40000000000 */
[----:B----4-:R-:W-:Y:S01]  /*ff680*/  DADD R78, -RZ, -R226 ;  /* 0x00000000ff4e7229 */ /* 0x010fe200000009e2 */
[----:B------:R-:W-:Y:S04]  /*ff690*/  STL.128 [R1], R96 ;  /* 0x0000006001007387 */ /* 0x000fe80000100c00 */
[----:B------:R3:W-:Y:S04]  /*ff6a0*/  STL.64 [R1+0x170], R152 ;  /* 0x0001709801007387 */ /* 0x0007e80000100a00 */
[----:B------:R-:W-:Y:S04]  /*ff6b0*/  STL.128 [R1+0x170], R76 ;  /* 0x0001704c01007387 */ /* 0x000fe80000100c00 */
[----:B------:R4:W-:Y:S01]  /*ff6c0*/  STL.64 [R1+0x50], R160 ;  /* 0x000050a001007387 */ /* 0x0009e20000100a00 */
[----:B-1----:R-:W-:-:S02]  /*ff6d0*/  DMUL R130, R154, R12 ;  /* 0x0000000c9a827228 */ /* 0x002fc40000000000 */
[----:B---3--:R-:W-:Y:S01]  /*ff6e0*/  DADD R152, -RZ, -R24 ;  /* 0x00000000ff987229 */ /* 0x008fe20000000918 */
[----:B------:R-:W3:Y:S01]  /*ff6f0*/  LDL.LU.64 R226, [R1+0x7700] ;  /* 0x0077000001e27983 */ /* 0x000ee20000300a00 */
[----:B------:R-:W-:-:S03]  /*ff700*/  DADD R154, -RZ, -R106 ;  /* 0x00000000ff9a7229 */ /* 0x000fc6000000096a */
[----:B----4-:R-:W4:Y:S01]  /*ff710*/  LDL.64 R160, [R1+0x7c30] ;  /* 0x007c300001a07983 */ /* 0x010f220000100a00 */
[----:B------:R-:W-:Y:S02]  /*ff720*/  DADD R98, -RZ, -R130 ;  /* 0x00000000ff627229 */ /* 0x000fe40000000982 */
[----:B------:R-:W-:Y:S01]  /*ff730*/  DADD R88, R120, R88 ;  /* 0x0000000078587229 */ /* 0x000fe20000000058 */
[----:B------:R-:W3:Y:S04]  /*ff740*/  LDL.64 R120, [R1+0x7c48] ;  /* 0x007c480001787983 */ /* 0x000ee80000100a00 */
[----:B------:R1:W-:Y:S04]  /*ff750*/  STL.64 [R1+0x58], R162 ;  /* 0x000058a201007387 */ /* 0x0003e80000100a00 */
[----:B------:R-:W-:Y:S04]  /*ff760*/  STL.64 [R1+0x18], R134 ;  /* 0x0000188601007387 */ /* 0x000fe80000100a00 */
[----:B------:R0:W-:Y:S04]  /*ff770*/  STL.128 [R1+0x10], R152 ;  /* 0x0000109801007387 */ /* 0x0001e80000100c00 */
[----:B------:R-:W-:Y:S04]  /*ff780*/  STL.64 [R1+0x20], R22 ;  /* 0x0000201601007387 */ /* 0x000fe80000100a00 */
[----:B------:R0:W-:Y:S01]  /*ff790*/  STL.64 [R1+0x28], R12 ;  /* 0x0000280c01007387 */ /* 0x0001e20000100a00 */
[----:B------:R-:W-:-:S03]  /*ff7a0*/  DADD R78, R122, R144 ;  /* 0x000000007a4e7229 */ /* 0x000fc60000000090 */
[----:B------:R-:W3:Y:S01]  /*ff7b0*/  LDL.LU.64 R144, [R1+0x7878] ;  /* 0x0078780001907983 */ /* 0x000ee20000300a00 */
[----:B--2---:R-:W-:-:S03]  /*ff7c0*/  DMUL R142, R72, R22 ;  /* 0x00000016488e7228 */ /* 0x004fc60000000000 */
[----:B-1----:R-:W2:Y:S01]  /*ff7d0*/  LDL.64 R162, [R1+0x7ce8] ;  /* 0x007ce80001a27983 */ /* 0x002ea20000100a00 */
[----:B------:R-:W-:Y:S02]  /*ff7e0*/  DADD R100, R248, R100 ;  /* 0x00000000f8647229 */ /* 0x000fe40000000064 */
[----:B0-----:R-:W-:Y:S01]  /*ff7f0*/  DADD R152, R110, R110 ;  /* 0x000000006e987229 */ /* 0x001fe2000000006e */
[----:B------:R-:W2:Y:S01]  /*ff800*/  LDL.LU.64 R72, [R1+0x77d8] ;  /* 0x0077d80001487983 */ /* 0x000ea20000300a00 */
[----:B------:R-:W-:-:S03]  /*ff810*/  DADD R96, -RZ, -R142 ;  /* 0x00000000ff607229 */ /* 0x000fc6000000098e */
[----:B------:R-:W2:Y:S01]  /*ff820*/  LDL.64 R122, [R1+0x7c50] ;  /* 0x007c5000017a7983 */ /* 0x000ea20000100a00 */
[----:B------:R-:W-:-:S03]  /*ff830*/  DADD R12, R212, R210 ;  /* 0x00000000d40c7229 */ /* 0x000fc600000000d2 */
[----:B------:R-:W2:Y:S04]  /*ff840*/  LDL.LU.64 R134, [R1+0x78a8] ;  /* 0x0078a80001867983 */ /* 0x000ea80000300a00 */
[----:B------:R0:W-:Y:S01]  /*ff850*/  STL.128 [R1+0x20], R96 ;  /* 0x0000206001007387 */ /* 0x0001e20000100c00 */
[----:B------:R-:W-:Y:S01]  /*ff860*/  IMAD.MOV.U32 R154, RZ, RZ, R152 ;  /* 0x000000ffff9a7224 */ /* 0x000fe200078e0098 */
[----:B------:R-:W-:Y:S02]  /*ff870*/  MOV R155, R153 ;  /* 0x00000099009b7202 */ /* 0x000fe40000000f00 */
[----:B------:R-:W2:Y:S04]  /*ff880*/  LDL.LU.64 R248, [R1+0x7898] ;  /* 0x0078980001f87983 */ /* 0x000ea80000300a00 */
[----:B------:R-:W2:Y:S04]  /*ff890*/  LDL.LU.64 R210, [R1+0x7890] ;  /* 0x0078900001d27983 */ /* 0x000ea80000300a00 */
[----:B------:R-:W2:Y:S04]  /*ff8a0*/  LDL.LU.64 R212, [R1+0x7888] ;  /* 0x0078880001d47983 */ /* 0x000ea80000300a00 */
[----:B0-----:R-:W2:Y:S04]  /*ff8b0*/  LDL.64 R96, [R1+0x7c80] ;  /* 0x007c800001607983 */ /* 0x001ea80000100a00 */
[----:B------:R-:W-:Y:S04]  /*ff8c0*/  STL.64 [R1+0x38], R164 ;  /* 0x000038a401007387 */ /* 0x000fe80000100a00 */
[----:B------:R-:W-:Y:S01]  /*ff8d0*/  STL.64 [R1+0x40], R150 ;  /* 0x0000409601007387 */ /* 0x000fe20000100a00 */
[----:B----4-:R-:W-:-:S03]  /*ff8e0*/  DADD R22, R242, R160 ;  /* 0x00000000f2167229 */ /* 0x010fc600000000a0 */
[----:B------:R-:W-:Y:S04]  /*ff8f0*/  STL.64 [R1+0x48], R100 ;  /* 0x0000486401007387 */ /* 0x000fe80000100a00 */
[----:B------:R0:W-:Y:S04]  /*ff900*/  STL.64 [R1+0x60], R88 ;  /* 0x0000605801007387 */ /* 0x0001e80000100a00 */
[----:B------:R1:W-:Y:S04]  /*ff910*/  STL.64 [R1+0x68], R78 ;  /* 0x0000684e01007387 */ /* 0x0003e80000100a00 */
[----:B------:R-:W4:Y:S04]  /*ff920*/  LDL.LU.64 R160, [R1+0x7860] ;  /* 0x0078600001a07983 */ /* 0x000f280000300a00 */
[----:B0-----:R-:W4:Y:S04]  /*ff930*/  LDL.LU.64 R88, [R1+0x7870] ;  /* 0x0078700001587983 */ /* 0x001f280000300a00 */
[----:B-1----:R-:W4:Y:S01]  /*ff940*/  LDL.64 R78, [R1+0x7cb0] ;  /* 0x007cb000014e7983 */ /* 0x002f220000100a00 */
[----:B---3--:R-:W-:-:S03]  /*ff950*/  DADD R110, R250, R120 ;  /* 0x00000000fa6e7229 */ /* 0x008fc60000000078 */
[----:B------:R-:W3:Y:S04]  /*ff960*/  LDL.LU.64 R164, [R1+0x7868] ;  /* 0x0078680001a47983 */ /* 0x000ee80000300a00 */
[----:B------:R-:W3:Y:S04]  /*ff970*/  LDL.64 R250, [R1+0x7ce0] ;  /* 0x007ce00001fa7983 */ /* 0x000ee80000100a00 */
[----:B------:R0:W-:Y:S04]  /*ff980*/  STL.128 [R1+0x60], R152 ;  /* 0x0000609801007387 */ /* 0x0001e80000100c00 */
[----:B------:R-:W3:Y:S04]  /*ff990*/  LDL.LU.64 R150, [R1+0x7858] ;  /* 0x0078580001967983 */ /* 0x000ee80000300a00 */
[----:B------:R-:W3:Y:S01]  /*ff9a0*/  LDL.LU.64 R120, [R1+0x78a0] ;  /* 0x0078a00001787983 */ /* 0x000ee20000300a00 */
[----:B------:R-:W-:-:S03]  /*ff9b0*/  DADD R98, R226, R198 ;  /* 0x00000000e2627229 */ /* 0x000fc600000000c6 */
[----:B------:R-:W3:Y:S04]  /*ff9c0*/  LDL.LU.64 R198, [R1+0x78b0] ;  /* 0x0078b00001c67983 */ /* 0x000ee80000300a00 */
[----:B0-----:R-:W3:Y:S01]  /*ff9d0*/  LDL.64 R154, [R1+0x7cf0] ;  /* 0x007cf000019a7983 */ /* 0x001ee20000100a00 */
[----:B--2---:R-:W-:-:S03]  /*ff9e0*/  DADD R96, R144, R96 ;  /* 0x0000000090607229 */ /* 0x004fc60000000060 */
[----:B------:R-:W-:Y:S04]  /*ff9f0*/  STL.64 [R1+0x70], R12 ;  /* 0x0000700c01007387 */ /* 0x000fe80000100a00 */
[----:B------:R-:W2:Y:S04]  /*ffa00*/  LDL.64 R144, [R1+0x7d08] ;  /* 0x007d080001907983 */ /* 0x000ea80000100a00 */
[----:B------:R-:W-:Y:S04]  /*ffa10*/  STL.64 [R1+0x98], R22 ;  /* 0x0000981601007387 */ /* 0x000fe80000100a00 */
[----:B------:R0:W-:Y:S04]  /*ffa20*/  STL.64 [R1+0xa0], R98 ;  /* 0x0000a06201007387 */ /* 0x0001e80000100a00 */
[----:B------:R-:W2:Y:S04]  /*ffa30*/  LDL.64 R226, [R1+0xa590] ;  /* 0x00a5900001e27983 */ /* 0x000ea80000100a00 */
[----:B------:R-:W2:Y:S04]  /*ffa40*/  LDL.LU.64 R242, [R1+0x7880] ;  /* 0x0078800001f27983 */ /* 0x000ea80000300a00 */
[----:B0-----:R-:W2:Y:S01]  /*ffa50*/  LDL.64 R98, [R1+0x7d00] ;  /* 0x007d000001627983 */ /* 0x001ea20000100a00 */
[----:B----4-:R-:W-:-:S02]  /*ffa60*/  DADD R88, R88, R78 ;  /* 0x0000000058587229 */ /* 0x010fc4000000004e */
[----:B------:R-:W-:Y:S01]  /*ffa70*/  DADD R78, R160, R162 ;  /* 0x00000000a04e7229 */ /* 0x000fe200000000a2 */
[----:B------:R-:W4:Y:S01]  /*ffa80*/  LDL.64 R162, [R1+0x7bc8] ;  /* 0x007bc80001a27983 */ /* 0x000f220000100a00 */
[----:B---3--:R-:W-:-:S03]  /*ffa90*/  DADD R12, R164, R250 ;  /* 0x00000000a40c7229 */ /* 0x008fc600000000fa */
[----:B------:R-:W3:Y:S04]  /*ffaa0*/  LDL.64 R160, [R1+0x7d20] ;  /* 0x007d200001a07983 */ /* 0x000ee80000100a00 */
[----:B------:R-:W3:Y:S04]  /*ffab0*/  LDL.64 R250, [R1+0x7d10] ;  /* 0x007d100001fa7983 */ /* 0x000ee80000100a00 */
[----:B------:R-:W3:Y:S01]  /*ffac0*/  LDL.64 R164, [R1+0x7d18] ;  /* 0x007d180001a47983 */ /* 0x000ee20000100a00 */
[----:B------:R-:W-:-:S03]  /*ffad0*/  DADD R100, R72, R122 ;  /* 0x0000000048647229 */ /* 0x000fc6000000007a */
[----:B------:R2:W-:Y:S04]  /*ffae0*/  STL.64 [R1+0xa8], R110 ;  /* 0x0000a86e01007387 */ /* 0x0005e80000100a00 */
[----:B------:R-:W3:Y:S01]  /*ffaf0*/  LDL.LU.64 R122, [R1+0x78c0] ;  /* 0x0078c000017a7983 */ /* 0x000ee20000300a00 */
[----:B------:R-:W-:-:S03]  /*ffb00*/  DADD R22, R150, R154 ;  /* 0x0000000096167229 */ /* 0x000fc6000000009a */
[----:B------:R-:W3:Y:S04]  /*ffb10*/  LDL.LU.64 R72, [R1+0x78b8] ;  /* 0x0078b80001487983 */ /* 0x000ee80000300a00 */
[----:B------:R-:W3:Y:S04]  /*ffb20*/  LDL.64 R154, [R1+0x7d38] ;  /* 0x007d3800019a7983 */ /* 0x000ee80000100a00 */
[----:B------:R-:W3:Y:S01]  /*ffb30*/  LDL.64 R150, [R1+0x7d50] ;  /* 0x007d500001967983 */ /* 0x000ee20000100a00 */
[----:B--2---:R-:W-:-:S03]  /*ffb40*/  DADD R110, R120, R144 ;  /* 0x00000000786e7229 */ /* 0x004fc60000000090 */
[----:B------:R-:W2:Y:S04]  /*ffb50*/  LDL.64 R144, [R1+0x7d70] ;  /* 0x007d700001907983 */ /* 0x000ea80000100a00 */
[----:B------:R-:W2:Y:S04]  /*ffb60*/  LDL.64 R120, [R1+0x7d78] ;  /* 0x007d780001787983 */ /* 0x000ea80000100a00 */
[----:B------:R-:W-:Y:S04]  /*ffb70*/  STL.64 [R1+0xb0], R100 ;  /* 0x0000b06401007387 */ /* 0x000fe80000100a00 */
[----:B------:R-:W-:Y:S04]  /*ffb80*/  STL.64 [R1+0xb8], R96 ;  /* 0x0000b86001007387 */ /* 0x000fe80000100a00 */
[----:B------:R-:W-:Y:S04]  /*ffb90*/  STL.64 [R1+0xc0], R88 ;  /* 0x0000c05801007387 */ /* 0x000fe80000100a00 */
[----:B------:R4:W-:Y:S01]  /*ffba0*/  STL.64 [R1+0xc8], R12 ;  /* 0x0000c80c01007387 */ /* 0x0009e20000100a00 */
[----:B------:R-:W-:-:S03]  /*ffbb0*/  DADD R134, R134, R98 ;  /* 0x0000000086867229 */ /* 0x000fc60000000062 */
[----:B------:R-:W-:Y:S01]  /*ffbc0*/  STL.64 [R1+0xd0], R78 ;  /* 0x0000d04e01007387 */ /* 0x000fe20000100a00 */
[----:B----4-:R-:W-:-:S03]  /*ffbd0*/  DADD R12, R198, R162 ;  /* 0x00000000c60c7229 */ /* 0x010fc600000000a2 */
[----:B------:R0:W-:Y:S01]  /*ffbe0*/  STL.64 [R1+0xd8], R22 ;  /* 0x0000d81601007387 */ /* 0x0001e20000100a00 */
[----:B---3--:R-:W-:Y:S02]  /*ffbf0*/  DADD R100, R248, R250 ;  /* 0x00000000f8647229 */ /* 0x008fe400000000fa */
[----:B------:R-:W-:Y:S01]  /*ffc00*/  DADD R98, R244, R164 ;  /* 0x00000000f4627229 */ /* 0x000fe200000000a4 */
[----:B------:R-:W-:Y:S01]  /*ffc10*/  STL.64 [R1+0xe0], R134 ;  /* 0x0000e08601007387 */ /* 0x000fe20000100a00 */
[----:B0-----:R-:W-:Y:S02]  /*ffc20*/  DMUL R22, R226, R12 ;  /* 0x0000000ce2167228 */ /* 0x001fe40000000000 */
[----:B------:R-:W-:Y:S01]  /*ffc30*/  DADD R96, R210, R160 ;  /* 0x00000000d2607229 */ /* 0x000fe200000000a0 */
[----:B------:R-:W-:Y:S04]  /*ffc40*/  STL.64 [R1+0xe8], R110 ;  /* 0x0000e86e01007387 */ /* 0x000fe80000100a00 */
[----:B------:R0:W-:Y:S04]  /*ffc50*/  STL.64 [R1+0xf0], R100 ;  /* 0x0000f06401007387 */ /* 0x0001e80000100a00 */
[----:B------:R1:W-:Y:S01]  /*ffc60*/  STL.64 [R1+0xf8], R98 ;  /* 0x0000f86201007387 */ /* 0x0003e20000100a00 */
[----:B------:R-:W-:-:S02]  /*ffc70*/  DADD R78, R212, R154 ;  /* 0x00000000d44e7229 */ /* 0x000fc4000000009a */
[----:B------:R-:W-:Y:S01]  /*ffc80*/  DADD R88, R242, R150 ;  /* 0x00000000f2587229 */ /* 0x000fe20000000096 */
[----:B------:R3:W-:Y:S01]  /*ffc90*/  STL.64 [R1+0x100], R96 ;  /* 0x0001006001007387 */ /* 0x0007e20000100a00 */
[----:B0-----:R-:W-:-:S03]  /*ffca0*/  DADD R100, -RZ, -R22 ;  /* 0x00000000ff647229 */ /* 0x001fc60000000916 */
[----:B------:R-:W-:Y:S04]  /*ffcb0*/  STL.64 [R1+0x108], R78 ;  /* 0x0001084e01007387 */ /* 0x000fe80000100a00 */
[----:B------:R-:W-:Y:S01]  /*ffcc0*/  STL.64 [R1+0x110], R88 ;  /* 0x0001105801007387 */ /* 0x000fe20000100a00 */
[CC--:B------:R-:W-:Y:S02]  /*ffcd0*/  DFMA R134, -R8.reuse, R30.reuse, R184 ;  /* 0x0000001e0886722b */ /* 0x0c0fe400000001b8 */
[CC--:B------:R-:W-:Y:S01]  /*ffce0*/  DFMA R184, R8.reuse, R30.reuse, R168 ;  /* 0x0000001e08b8722b */ /* 0x0c0fe200000000a8 */
[----:B------:R-:W-:Y:S01]  /*ffcf0*/  STL.64 [R1+0x77d0], R28 ;  /* 0x0077d01c01007387 */ /* 0x000fe20000100a00 */
[CC--:B------:R-:W-:Y:S02]  /*ffd00*/  DFMA R248, R8.reuse, R30.reuse, R174 ;  /* 0x0000001e08f8722b */ /* 0x0c0fe400000000ae */
[----:B------:R-:W-:Y:S01]  /*ffd10*/  DFMA R242, R8, R30, R170 ;  /* 0x0000001e08f2722b */ /* 0x000fe200000000aa */
[----:B------:R-:W-:Y:S01]  /*ffd20*/  IMAD.MOV.U32 R164, RZ, RZ, R42 ;  /* 0x000000ffffa47224 */ /* 0x000fe200078e002a */
[----:B------:R-:W4:Y:S01]  /*ffd30*/  LDL.64 R198, [R1+0x79d8] ;  /* 0x0079d80001c67983 */ /* 0x000f220000100a00 */
[----:B------:R-:W-:-:S03]  /*ffd40*/  IMAD.MOV.U32 R165, RZ, RZ, R43 ;  /* 0x000000ffffa57224 */ /* 0x000fc600078e002b */
[----:B------:R-:W4:Y:S04]  /*ffd50*/  LDL.64 R162, [R1+0x7a78] ;  /* 0x007a780001a27983 */ /* 0x000f280000100a00 */
[----:B------:R-:W-:Y:S04]  /*ffd60*/  STL.64 [R1+0x7788], R202 ;  /* 0x007788ca01007387 */ /* 0x000fe80000100a00 */
[----:B------:R-:W4:Y:S01]  /*ffd70*/  LDL.LU.64 R226, [R1+0x8160] ;  /* 0x0081600001e27983 */ /* 0x000f220000300a00 */
[----:B--2---:R-:W-:-:S03]  /*ffd80*/  DADD R110, R122, R144 ;  /* 0x000000007a6e7229 */ /* 0x004fc60000000090 */
[----:B------:R-:W2:Y:S01]  /*ffd90*/  LDL.64 R42, [R1+0x7a18] ;  /* 0x007a1800012a7983 */ /* 0x000ea20000100a00 */
[----:B-1----:R-:W-:-:S03]  /*ffda0*/  DADD R98, R72, R120 ;  /* 0x0000000048627229 */ /* 0x002fc60000000078 */
[----:B------:R-:W4:Y:S04]  /*ffdb0*/  LDL.64 R122, [R1+0x7a58] ;  /* 0x007a5800017a7983 */ /* 0x000f280000100a00 */
[----:B------:R-:W-:Y:S04]  /*ffdc0*/  STL.64 [R1+0x120], R110 ;  /* 0x0001206e01007387 */ /* 0x000fe80000100a00 */
[----:B------:R0:W-:Y:S04]  /*ffdd0*/  STL.64 [R1+0x128], R98 ;  /* 0x0001286201007387 */ /* 0x0001e80000100a00 */
[----:B------:R-:W-:Y:S04]  /*ffde0*/  STL.64 [R1+0x30], R12 ;  /* 0x0000300c01007387 */ /* 0x000fe80000100a00 */
[----:B------:R-:W-:Y:S04]  /*ffdf0*/  STL.128 [R1+0x30], R100 ;  /* 0x0000306401007387 */ /* 0x000fe80000100c00 */
[----:B------:R1:W-:Y:S01]  /*ffe00*/  STL.64 [R1+0x2d8], R30 ;  /* 0x0002d81e01007387 */ /* 0x0003e20000100a00 */
[----:B---3--:R-:W-:-:S03]  /*ffe10*/  DADD R96, R74, R166 ;  /* 0x000000004a607229 */ /* 0x008fc600000000a6 */
[----:B0-----:R-:W3:Y:S04]  /*ffe20*/  LDL.64 R98, [R1+0x77e8] ;  /* 0x0077e80001627983 */ /* 0x001ee80000100a00 */
[----:B------:R-:W4:Y:S01]  /*ffe30*/  LDL.64 R120, [R1+0x7a50] ;  /* 0x007a500001787983 */ /* 0x000f220000100a00 */
[----:B-1----:R-:W-:-:S03]  /*ffe40*/  DFMA R30, -R4, R196, R86 ;  /* 0x000000c4041e722b */ /* 0x002fc60000000156 */
[----:B------:R-:W2:Y:S04]  /*ffe50*/  LDL.64 R72, [R1+0x7920] ;  /* 0x0079200001487983 */ /* 0x000ea80000100a00 */
[----:B------:R-:W3:Y:S01]  /*ffe60*/  LDL.LU.64 R86, [R1+0xadd0] ;  /* 0x00add00001567983 */ /* 0x000ee20000300a00 */
[----:B------:R-:W-:-:S03]  /*ffe70*/  DFMA R78, R4, R196, R96 ;  /* 0x000000c4044e722b */ /* 0x000fc60000000060 */
[----:B------:R-:W-:Y:S04]  /*ffe80*/  STL.64 [R1+0x198], R196 ;  /* 0x000198c401007387 */ /* 0x000fe80000100a00 */
[----:B------:R0:W-:Y:S01]  /*ffe90*/  STL.64 [R1+0x420], R84 ;  /* 0x0004205401007387 */ /* 0x0001e20000100a00 */
[----:B------:R-:W-:Y:S01]  /*ffea0*/  DFMA R250, R128, R84, R78 ;  /* 0x0000005480fa722b */ /* 0x000fe2000000004e */
[----:B------:R-:W-:Y:S01]  /*ffeb0*/  MOV R166, R40 ;  /* 0x0000002800a67202 */ /* 0x000fe20000000f00 */
[----:B------:R-:W-:Y:S02]  /*ffec0*/  IMAD.MOV.U32 R167, RZ, RZ, R41 ;  /* 0x000000ffffa77224 */ /* 0x000fe400078e0029 */
[----:B---3--:R-:W-:Y:S01]  /*ffed0*/  IMAD.MOV.U32 R74, RZ, RZ, R86 ;  /* 0x000000ffff4a7224 */ /* 0x008fe200078e0056 */
[----:B0-----:R-:W3:Y:S01]  /*ffee0*/  LDL.LU.64 R84, [R1+0xada8] ;  /* 0x00ada80001547983 */ /* 0x001ee20000300a00 */
[----:B------:R-:W-:-:S03]  /*ffef0*/  IMAD.MOV.U32 R75, RZ, RZ, R87 ;  /* 0x000000ffff4b7224 */ /* 0x000fc600078e0057 */
[----:B------:R-:W3:Y:S01]  /*fff00*/  LDL.LU.64 R86, [R1+0xadb0] ;  /* 0x00adb00001567983 */ /* 0x000ee20000300a00 */
[----:B------:R-:W-:Y:S01]  /*fff10*/  IMAD.MOV.U32 R40, RZ, RZ, R56 ;  /* 0x000000ffff287224 */ /* 0x000fe200078e0038 */
[----:B------:R-:W-:Y:S02]  /*fff20*/  MOV R41, R57 ;  /* 0x0000003900297202 */ /* 0x000fe40000000f00 */
[----:B------:R-:W2:Y:S01]  /*fff30*/  LDL.LU.64 R56, [R1+0xadb8] ;  /* 0x00adb80001387983 */ /* 0x000ea20000300a00 */
[----:B------:R-:W-:Y:S01]  /*fff40*/  IMAD.MOV.U32 R96, RZ, RZ, R6 ;  /* 0x000000ffff607224 */ /* 0x000fe200078e0006 */
[----:B------:R-:W-:Y:S02]  /*fff50*/  MOV R97, R7 ;  /* 0x0000000700617202 */ /* 0x000fe40000000f00 */
[----:B------:R-:W-:Y:S01]  /*fff60*/  STL.64 [R1+0x3a0], R216 ;  /* 0x0003a0d801007387 */ /* 0x000fe20000100a00 */
[----:B------:R-:W-:-:S03]  /*fff70*/  DFMA R12, R4, R196, R90 ;  /* 0x000000c4040c722b */ /* 0x000fc6000000005a */
[----:B------:R0:W-:Y:S01]  /*fff80*/  STL.64 [R1+0x69f0], R182 ;  /* 0x0069f0b601007387 */ /* 0x0001e20000100a00 */
[----:B------:R-:W-:Y:S01]  /*fff90*/  IMAD.MOV.U32 R4, RZ, RZ, R108 ;  /* 0x000000ffff047224 */ /* 0x000fe200078e006c */
[----:B------:R-:W-:Y:S01]  /*fffa0*/  MOV R6, R222 ;  /* 0x000000de00067202 */ /* 0x000fe20000000f00 */
[----:B------:R-:W-:Y:S01]  /*fffb0*/  IMAD.MOV.U32 R5, RZ, RZ, R109 ;  /* 0x000000ffff057224 */ /* 0x000fe200078e006d */
[----:B------:R-:W-:Y:S01]  /*fffc0*/  DADD R8, R24, R200 ;  /* 0x0000000018087229 */ /* 0x000fe200000000c8 */
[----:B------:R-:W-:Y:S01]  /*fffd0*/  IMAD.MOV.U32 R7, RZ, RZ, R223 ;  /* 0x000000ffff077224 */ /* 0x000fe200078e00df */
[----:B------:R-:W-:Y:S01]  /*fffe0*/  MOV R201, R141 ;  /* 0x0000008d00c97202 */ /* 0x000fe20000000f00 */
[----:B------:R-:W-:Y:S01]  /*ffff0*/  IMAD.MOV.U32 R200, RZ, RZ, R140 ;  /* 0x000000ffffc87224 */ /* 0x000fe200078e008c */
[----:B------:R-:W-:Y:S04]  /*100000*/  STL.64 [R1+0x77d8], R30 ;  /* 0x0077d81e01007387 */ /* 0x000fe80000100a00 */
[----:B------:R-:W2:Y:S04]  /*100010*/  LDL.LU.64 R140, [R1+0xad68] ;  /* 0x00ad6800018c7983 */ /* 0x000ea80000300a00 */
[----:B------:R-:W2:Y:S04]  /*100020*/  LDL.LU.64 R108, [R1+0xadc8] ;  /* 0x00adc800016c7983 */ /* 0x000ea80000300a00 */
[----:B------:R-:W2:Y:S04]  /*100030*/  LDL.64 R196, [R1+0x79d0] ;  /* 0x0079d00001c47983 */ /* 0x000ea80000100a00 */
[----:B------:R-:W2:Y:S01]  /*100040*/  LDL.LU.64 R222, [R1+0xadc0] ;  /* 0x00adc00001de7983 */ /* 0x000ea20000300a00 */
[----:B------:R-:W-:Y:S01]  /*100050*/  DFMA R244, R104, R216, R12 ;  /* 0x000000d868f4722b */ /* 0x000fe2000000000c */
[----:B------:R-:W-:Y:S01]  /*100060*/  IMAD.MOV.U32 R170, RZ, RZ, R132 ;  /* 0x000000ffffaa7224 */ /* 0x000fe200078e0084 */
[----:B------:R-:W-:Y:S01]  /*100070*/  MOV R171, R133 ;  /* 0x0000008500ab7202 */ /* 0x000fe20000000f00 */
[----:B------:R-:W2:Y:S04]  /*100080*/  LDL.LU.64 R128, [R1+0xada0] ;  /* 0x00ada00001807983 */ /* 0x000ea80000300a00 */
[----:B------:R-:W2:Y:S04]  /*100090*/  LDL.LU.64 R104, [R1+0xad90] ;  /* 0x00ad900001687983 */ /* 0x000ea80000300a00 */
[----:B0-----:R-:W2:Y:S04]  /*1000a0*/  LDL.LU.64 R182, [R1+0xad88] ;  /* 0x00ad880001b67983 */ /* 0x001ea80000300a00 */
[----:B------:R-:W2:Y:S04]  /*1000b0*/  LDL.LU.64 R132, [R1+0xad78] ;  /* 0x00ad780001847983 */ /* 0x000ea80000300a00 */
[----:B------:R-:W2:Y:S04]  /*1000c0*/  LDL.LU.64 R90, [R1+0xadd8] ;  /* 0x00add800015a7983 */ /* 0x000ea80000300a00 */
[----:B---3--:R-:W-:Y:S04]  /*1000d0*/  STL.128 [R1+0xa0], R84 ;  /* 0x0000a05401007387 */ /* 0x008fe80000100c00 */
[----:B------:R-:W-:Y:S04]  /*1000e0*/  STL.128 [R1+0x150], R96 ;  /* 0x0001506001007387 */ /* 0x000fe80000100c00 */
[----:B------:R0:W-:Y:S04]  /*1000f0*/  STL.128 [R1+0x1b0], R164 ;  /* 0x0001b0a401007387 */ /* 0x0001e80000100c00 */
[----:B------:R-:W-:Y:S04]  /*100100*/  STL.128 [R1+0x160], R68 ;  /* 0x0001604401007387 */ /* 0x000fe80000100c00 */
[----:B------:R-:W-:Y:S04]  /*100110*/  STL.128 [R1+0x1a0], R64 ;  /* 0x0001a04001007387 */ /* 0x000fe80000100c00 */
[----:B------:R-:W-:Y:S04]  /*100120*/  STL.128 [R1+0x50], R136 ;  /* 0x0000508801007387 */ /* 0x000fe80000100c00 */
[----:B----4-:R-:W-:Y:S04]  /*100130*/  STL.128 [R1+0x80], R120 ;  /* 0x0000807801007387 */ /* 0x010fe80000100c00 */
[----:B------:R1:W-:Y:S04]  /*100140*/  STL.128 [R1+0x1f0], R188 ;  /* 0x0001f0bc01007387 */ /* 0x0003e80000100c00 */
[----:B------:R-:W-:Y:S04]  /*100150*/  STL.128 [R1+0x350], R4 ;  /* 0x0003500401007387 */ /* 0x000fe80000100c00 */
[----:B------:R-:W-:Y:S04]  /*100160*/  STL.128 [R1+0x240], R52 ;  /* 0x0002403401007387 */ /* 0x000fe80000100c00 */
[----:B--2---:R-:W-:Y:S04]  /*100170*/  STL.128 [R1+0x220], R56 ;  /* 0x0002203801007387 */ /* 0x004fe80000100c00 */
[----:B------:R-:W-:Y:S04]  /*100180*/  STL.128 [R1+0x130], R72 ;  /* 0x0001304801007387 */ /* 0x000fe80000100c00 */
[----:B------:R-:W-:Y:S04]  /*100190*/  STL.128 [R1+0x1c0], R40 ;  /* 0x0001c02801007387 */ /* 0x000fe80000100c00 */
[----:B------:R-:W-:Y:S04]  /*1001a0*/  STL.128 [R1+0x210], R16 ;  /* 0x0002101001007387 */ /* 0x000fe80000100c00 */
[----:B------:R2:W-:Y:S04]  /*1001b0*/  STL.128 [R1+0x190], R28 ;  /* 0x0001901c01007387 */ /* 0x0005e80000100c00 */
[----:B0-----:R-:W3:Y:S04]  /*1001c0*/  LDL.64 R164, [R1+0x79b0] ;  /* 0x0079b00001a47983 */ /* 0x001ee80000100a00 */
[----:B------:R-:W3:Y:S04]  /*1001d0*/  LDL.64 R166, [R1+0x79b8] ;  /* 0x0079b80001a67983 */ /* 0x000ee80000100a00 */
[----:B-1----:R-:W4:Y:S04]  /*1001e0*/  LDL.LU.128 R188, [R1+0xad40] ;  /* 0x00ad400001bc7983 */ /* 0x002f280000300c00 */
[----:B--2---:R-:W2:Y:S04]  /*1001f0*/  LDL.LU.128 R28, [R1+0xacf0] ;  /* 0x00acf000011c7983 */ /* 0x004ea80000300c00 */
[----:B------:R-:W-:Y:S04]  /*100200*/  STL.128 [R1+0x90], R140 ;  /* 0x0000908c01007387 */ /* 0x000fe80000100c00 */
[----:B------:R-:W4:Y:S04]  /*100210*/  LDL.LU.128 R40, [R1+0xad10] ;  /* 0x00ad100001287983 */ /* 0x000f280000300c00 */
[----:B------:R-:W4:Y:S04]  /*100220*/  LDL.LU.128 R4, [R1+0xad30] ;  /* 0x00ad300001047983 */ /* 0x000f280000300c00 */
[----:B------:R-:W4:Y:S01]  /*100230*/  LDL.LU.128 R120, [R1+0xad50] ;  /* 0x00ad500001787983 */ /* 0x000f220000300c00 */
[----:B------:R-:W-:-:S02]  /*100240*/  IMAD.MOV.U32 R96, RZ, RZ, R2 ;  /* 0x000000ffff607224 */ /* 0x000fc400078e0002 */
[----:B------:R-:W-:Y:S01]  /*100250*/  IMAD.MOV.U32 R97, RZ, RZ, R3 ;  /* 0x000000ffff617224 */ /* 0x000fe200078e0003 */
[----:B------:R-:W4:Y:S04]  /*100260*/  LDL.LU.128 R72, [R1+0xad20] ;  /* 0x00ad200001487983 */ /* 0x000f280000300c00 */
[----:B------:R-:W4:Y:S04]  /*100270*/  LDL.LU.64 R2, [R1+0xad70] ;  /* 0x00ad700001027983 */ /* 0x000f280000300a00 */
[----:B------:R-:W4:Y:S01]  /*100280*/  LDL.LU.128 R16, [R1+0xad00] ;  /* 0x00ad000001107983 */ /* 0x000f220000300c00 */
[----:B------:R-:W-:Y:S01]  /*100290*/  DADD R110, R180, R8 ;  /* 0x00000000b46e7229 */ /* 0x000fe20000000008 */
[----:B------:R-:W-:Y:S01]  /*1002a0*/  MOV R168, R222 ;  /* 0x000000de00a87202 */ /* 0x000fe20000000f00 */
[----:B------:R-:W-:Y:S01]  /*1002b0*/  IMAD.MOV.U32 R169, RZ, RZ, R223 ;  /* 0x000000ffffa97224 */ /* 0x000fe200078e00df */
[----:B------:R-:W-:Y:S01]  /*1002c0*/  MOV R98, R202 ;  /* 0x000000ca00627202 */ /* 0x000fe20000000f00 */
[----:B------:R-:W4:Y:S04]  /*1002d0*/  LDL.LU.64 R216, [R1+0xad98] ;  /* 0x00ad980001d87983 */ /* 0x000f280000300a00 */
[----:B--2---:R0:W-:Y:S01]  /*1002e0*/  STL.128 [R1+0x250], R28 ;  /* 0x0002501c01007387 */ /* 0x0041e20000100c00 */
[----:B------:R-:W-:Y:S01]  /*1002f0*/  IMAD.MOV.U32 R99, RZ, RZ, R203 ;  /* 0x000000ffff637224 */ /* 0x000fe200078e00cb */
[----:B------:R-:W-:-:S02]  /*100300*/  DFMA R12, R24, 3, R208 ;  /* 0x40080000180c782b */ /* 0x000fc400000000d0 */
[----:B------:R-:W2:Y:S04]  /*100310*/  LDL.LU.64 R222, [R1+0xad80] ;  /* 0x00ad800001de7983 */ /* 0x000ea80000300a00 */
[----:B0-----:R-:W2:Y:S04]  /*100320*/  LDL.LU.128 R28, [R1+0xace0] ;  /* 0x00ace000011c7983 */ /* 0x001ea80000300c00 */
[----:B------:R0:W-:Y:S01]  /*100330*/  STL.128 [R1+0x230], R32 ;  /* 0x0002302001007387 */ /* 0x0001e20000100c00 */
[----:B------:R-:W-:Y:S02]  /*100340*/  IMAD.MOV.U32 R202, RZ, RZ, R10 ;  /* 0x000000ffffca7224 */ /* 0x000fe400078e000a */
[----:B------:R-:W-:Y:S01]  /*100350*/  IMAD.MOV.U32 R203, RZ, RZ, R11 ;  /* 0x000000ffffcb7224 */ /* 0x000fe200078e000b */
[----:B------:R-:W-:Y:S01]  /*100360*/  STL.64 [R1+0x7740], R184 ;  /* 0x007740b801007387 */ /* 0x000fe20000100a00 */
[----:B------:R-:W-:Y:S01]  /*100370*/  IMAD.MOV.U32 R210, RZ, RZ, R132 ;  /* 0x000000ffffd27224 */ /* 0x000fe200078e0084 */
[C---:B------:R-:W-:Y:S01]  /*100380*/  DADD R88, R180.reuse, R214 ;  /* 0x00000000b4587229 */ /* 0x040fe200000000d6 */
[----:B------:R-:W-:Y:S01]  /*100390*/  IMAD.MOV.U32 R211, RZ, RZ, R133 ;  /* 0x000000ffffd37224 */ /* 0x000fe200078e0085 */
[----:B------:R-:W-:Y:S01]  /*1003a0*/  MOV R213, R179 ;  /* 0x000000b300d57202 */ /* 0x000fe20000000f00 */
[----:B------:R-:W-:Y:S01]  /*1003b0*/  IMAD.MOV.U32 R212, RZ, RZ, R178 ;  /* 0x000000ffffd47224 */ /* 0x000fe200078e00b2 */
[----:B------:R1:W5:Y:S04]  /*1003c0*/  LDL.LU.64 R24, [R1+0xaca0] ;  /* 0x00aca00001187983 */ /* 0x0003680000300a00 */
[----:B0-----:R-:W2:Y:S04]  /*1003d0*/  LDL.LU.128 R32, [R1+0xacd0] ;  /* 0x00acd00001207983 */ /* 0x001ea80000300c00 */
[----:B------:R-:W-:Y:S04]  /*1003e0*/  STL.128 [R1+0x260], R48 ;  /* 0x0002603001007387 */ /* 0x000fe80000100c00 */
[----:B------:R0:W-:Y:S04]  /*1003f0*/  STL.128 [R1+0x1d0], R116 ;  /* 0x0001d07401007387 */ /* 0x0001e80000100c00 */
[----:B------:R-:W-:Y:S04]  /*100400*/  STL.128 [R1+0x200], R60 ;  /* 0x0002003c01007387 */ /* 0x000fe80000100c00 */
[----:B------:R-:W-:Y:S04]  /*100410*/  STL.128 [R1+0xf0], R108 ;  /* 0x0000f06c01007387 */ /* 0x000fe80000100c00 */
[----:B------:R-:W-:Y:S04]  /*100420*/  STL.128 [R1+0x270], R200 ;  /* 0x000270c801007387 */ /* 0x000fe80000100c00 */
[----:B------:R4:W-:Y:S01]  /*100430*/  STL.128 [R1+0x1e0], R196 ;  /* 0x0001e0c401007387 */ /* 0x0009e20000100c00 */
[----:B------:R-:W-:-:S03]  /*100440*/  DFMA R144, R180, 2, R12 ;  /* 0x40000000b490782b */ /* 0x000fc6000000000c */
[----:B---3--:R3:W-:Y:S01]  /*100450*/  STL.128 [R1+0x310], R164 ;  /* 0x000310a401007387 */ /* 0x0087e20000100c00 */
[----:B------:R-:W-:Y:S01]  /*100460*/  IMAD.MOV.U32 R208, RZ, RZ, R172 ;  /* 0x000000ffffd07224 */ /* 0x000fe200078e00ac */
[----:B------:R-:W-:Y:S02]  /*100470*/  MOV R209, R173 ;  /* 0x000000ad00d17202 */ /* 0x000fe40000000f00 */
[----:B------:R1:W5:Y:S04]  /*100480*/  LDL.LU.64 R10, [R1+0xad60] ;  /* 0x00ad6000010a7983 */ /* 0x0003680000300a00 */
[----:B0-----:R1:W5:Y:S01]  /*100490*/  LDL.LU.128 R116, [R1+0xacb0] ;  /* 0x00acb00001747983 */ /* 0x0013620000300c00 */
[----:B----4-:R-:W-:-:S03]  /*1004a0*/  IMAD.MOV.U32 R196, RZ, RZ, R82 ;  /* 0x000000ffffc47224 */ /* 0x010fc600078e0052 */
[----:B------:R1:W5:Y:S01]  /*1004b0*/  LDL.LU.64 R132, [R1+0xac88] ;  /* 0x00ac880001847983 */ /* 0x0003620000300a00 */
[----:B------:R-:W-:-:S03]  /*1004c0*/  IMAD.MOV.U32 R197, RZ, RZ, R83 ;  /* 0x000000ffffc57224 */ /* 0x000fc600078e0053 */
[----:B------:R-:W4:Y:S04]  /*1004d0*/  LDL.LU.64 R82, [R1+0xac70] ;  /* 0x00ac700001527983 */ /* 0x000f280000300a00 */
[----:B------:R0:W-:Y:S04]  /*1004e0*/  STL.128 [R1+0x330], R168 ;  /* 0x000330a801007387 */ /* 0x0001e80000100c00 */
[----:B------:R1:W-:Y:S04]  /*1004f0*/  STL.128 [R1+0x290], R96 ;  /* 0x0002906001007387 */ /* 0x0003e80000100c00 */
[----:B------:R-:W-:Y:S01]  /*100500*/  STL.128 [R1+0x340], R156 ;  /* 0x0003409c01007387 */ /* 0x000fe20000100c00 */
[----:B---3--:R-:W-:Y:S01]  /*100510*/  MOV R166, R26 ;  /* 0x0000001a00a67202 */ /* 0x008fe20000000f00 */
[----:B------:R-:W-:Y:S01]  /*100520*/  IMAD.MOV.U32 R167, RZ, RZ, R27 ;  /* 0x000000ffffa77224 */ /* 0x000fe200078e001b */
[----:B------:R-:W-:Y:S01]  /*100530*/  MOV R200, R104 ;  /* 0x0000006800c87202 */ /* 0x000fe20000000f00 */
[----:B------:R-:W-:Y:S01]  /*100540*/  IMAD.MOV.U32 R201, RZ, RZ, R105 ;  /* 0x000000ffffc97224 */ /* 0x000fe200078e0069 */
[----:B------:R-:W-:Y:S01]  /*100550*/  MOV R203, R19 ;  /* 0x0000001300cb7202 */ /* 0x000fe20000000f00 */
[----:B------:R-:W-:Y:S01]  /*100560*/  IMAD.MOV.U32 R202, RZ, RZ, R18 ;  /* 0x000000ffffca7224 */ /* 0x000fe200078e0012 */
[----:B------:R-:W-:Y:S01]  /*100570*/  MOV R198, R128 ;  /* 0x0000008000c67202 */ /* 0x000fe20000000f00 */
[----:B0-----:R-:W-:Y:S01]  /*100580*/  IMAD.MOV.U32 R168, RZ, RZ, R204 ;  /* 0x000000ffffa87224 */ /* 0x001fe200078e00cc */
[----:B------:R-:W-:Y:S01]  /*100590*/  MOV R169, R205 ;  /* 0x000000cd00a97202 */ /* 0x000fe20000000f00 */
[----:B------:R-:W-:Y:S01]  /*1005a0*/  IMAD.MOV.U32 R199, RZ, RZ, R129 ;  /* 0x000000ffffc77224 */ /* 0x000fe200078e0081 */
[----:B------:R-:W3:Y:S01]  /*1005b0*/  LDL.64 R204, [R1+0x9850] ;  /* 0x0098500001cc7983 */ /* 0x000ee20000100a00 */
[----:B------:R-:W-:Y:S01]  /*1005c0*/  IMAD.MOV.U32 R170, RZ, RZ, R74 ;  /* 0x000000ffffaa7224 */ /* 0x000fe200078e004a */
[----:B-1----:R-:W-:Y:S01]  /*1005d0*/  MOV R99, R21 ;  /* 0x0000001500637202 */ /* 0x002fe20000000f00 */
[----:B------:R-:W-:Y:S01]  /*1005e0*/  IMAD.MOV.U32 R171, RZ, RZ, R75 ;  /* 0x000000ffffab7224 */ /* 0x000fe200078e004b */
[----:B------:R-:W-:Y:S01]  /*1005f0*/  DADD R164, R176, R192 ;  /* 0x00000000b0a47229 */ /* 0x000fe200000000c0 */
[----:B------:R-:W-:Y:S01]  /*100600*/  IMAD.MOV.U32 R98, RZ, RZ, R20 ;  /* 0x000000ffff627224 */ /* 0x000fe200078e0014 */
        /* <DEDUP_REMOVED lines=10> */
[----:B--2---:R-:W-:Y:S01]  /*1006b0*/  DADD R8, R130, R30 ;  /* 0x0000000082087229 */ /* 0x004fe2000000001e */
[----:B------:R-:W-:Y:S01]  /*1006c0*/  MOV R96, R28 ;  /* 0x0000001c00607202 */ /* 0x000fe20000000f00 */
[----:B------:R-:W-:Y:S01]  /*1006d0*/  IMAD.MOV.U32 R97, RZ, RZ, R29 ;  /* 0x000000ffff617224 */ /* 0x000fe200078e001d */
[----:B------:R0:W5:Y:S04]  /*1006e0*/  LDL.LU.64 R30, [R1+0xacc0] ;  /* 0x00acc000011e7983 */ /* 0x0001680000300a00 */
[----:B------:R0:W5:Y:S01]  /*1006f0*/  LDL.LU.64 R28, [R1+0xac58] ;  /* 0x00ac5800011c7983 */ /* 0x0001620000300a00 */
[----:B------:R-:W-:-:S03]  /*100700*/  DADD R160, R22, R8 ;  /* 0x0000000016a07229 */ /* 0x000fc60000000008 */
[----:B------:R-:W2:Y:S04]  /*100710*/  LDL.LU R8, [R1+0xa5b4] ;  /* 0x00a5b40001087983 */ /* 0x000ea80000300800 */
[----:B------:R1:W-:Y:S04]  /*100720*/  STL.128 [R1+0x70], R160 ;  /* 0x000070a001007387 */ /* 0x0003e80000100c00 */
[----:B------:R0:W-:Y:S04]  /*100730*/  STL.128 [R1+0x390], R188 ;  /* 0x000390bc01007387 */ /* 0x0001e80000100c00 */
[----:B------:R-:W-:Y:S04]  /*100740*/  STL.128 [R1+0x280], R44 ;  /* 0x0002802c01007387 */ /* 0x000fe80000100c00 */
[----:B------:R-:W-:Y:S04]  /*100750*/  STL.128 [R1+0x40], R144 ;  /* 0x0000409001007387 */ /* 0x000fe80000100c00 */
[----:B------:R0:W-:Y:S04]  /*100760*/  STL.128 [R1+0x2b0], R36 ;  /* 0x0002b02401007387 */ /* 0x0001e80000100c00 */
[----:B------:R-:W-:Y:S04]  /*100770*/  STL.128 [R1+0x2e0], R32 ;  /* 0x0002e02001007387 */ /* 0x000fe80000100c00 */
[----:B------:R-:W-:Y:S04]  /*100780*/  STL.128 [R1+0x2a0], R40 ;  /* 0x0002a02801007387 */ /* 0x000fe80000100c00 */
[----:B------:R-:W-:Y:S04]  /*100790*/  STL.128 [R1+0x2c0], R4 ;  /* 0x0002c00401007387 */ /* 0x000fe80000100c00 */
[----:B------:R4:W-:Y:S01]  /*1007a0*/  STL.128 [R1+0x380], R120 ;  /* 0x0003807801007387 */ /* 0x0009e20000100c00 */
[----:B-1----:R-:W-:Y:S01]  /*1007b0*/  MOV R162, R182 ;  /* 0x000000b600a27202 */ /* 0x002fe20000000f00 */
[----:B------:R-:W-:-:S02]  /*1007c0*/  IMAD.MOV.U32 R163, RZ, RZ, R183 ;  /* 0x000000ffffa37224 */ /* 0x000fc400078e00b7 */
[----:B------:R1:W-:Y:S04]  /*1007d0*/  STL.64 [R1+0x7a70], R160 ;  /* 0x007a70a001007387 */ /* 0x0003e80000100a00 */
[----:B0-----:R0:W5:Y:S04]  /*1007e0*/  LDL.LU.128 R188, [R1+0xac30] ;  /* 0x00ac300001bc7983 */ /* 0x0011680000300c00 */
[----:B------:R0:W5:Y:S04]  /*1007f0*/  LDL.LU.128 R36, [R1+0xac20] ;  /* 0x00ac200001247983 */ /* 0x0001680000300c00 */
[----:B----4-:R-:W3:Y:S01]  /*100800*/  LDL.LU.128 R120, [R1+0xabe0] ;  /* 0x00abe00001787983 */ /* 0x010ee20000300c00 */
[----:B-1----:R-:W-:-:S02]  /*100810*/  IMAD.MOV.U32 R160, RZ, RZ, R2 ;  /* 0x000000ffffa07224 */ /* 0x002fc400078e0002 */
[----:B------:R-:W-:Y:S01]  /*100820*/  IMAD.MOV.U32 R161, RZ, RZ, R3 ;  /* 0x000000ffffa17224 */ /* 0x000fe200078e0003 */
[----:B------:R1:W-:Y:S04]  /*100830*/  STL.128 [R1+0x370], R184 ;  /* 0x000370b801007387 */ /* 0x0003e80000100c00 */
[----:B------:R0:W5:Y:S04]  /*100840*/  LDL.LU.64 R2, [R1+0xac48] ;  /* 0x00ac480001027983 */ /* 0x0001680000300a00 */
[----:B------:R0:W5:Y:S04]  /*100850*/  LDL.LU.64 R182, [R1+0xac40] ;  /* 0x00ac400001b67983 */ /* 0x0001680000300a00 */
[----:B------:R0:W5:Y:S04]  /*100860*/  LDL.LU.128 R32, [R1+0xac10] ;  /* 0x00ac100001207983 */ /* 0x0001680000300c00 */
[----:B------:R0:W5:Y:S04]  /*100870*/  LDL.LU.128 R40, [R1+0xac00] ;  /* 0x00ac000001287983 */ /* 0x0001680000300c00 */
[----:B------:R0:W5:Y:S04]  /*100880*/  LDL.LU.128 R4, [R1+0xabf0] ;  /* 0x00abf00001047983 */ /* 0x0001680000300c00 */
[----:B-1----:R0:W5:Y:S01]  /*100890*/  LDL.LU.128 R184, [R1+0xabd0] ;  /* 0x00abd00001b87983 */ /* 0x0021620000300c00 */
[----:B------:R-:W-:-:S02]  /*1008a0*/  IMAD.MOV.U32 R214, RZ, RZ, R134 ;  /* 0x000000ffffd67224 */ /* 0x000fc400078e0086 */
[----:B------:R-:W-:-:S05]  /*1008b0*/  IMAD.MOV.U32 R215, RZ, RZ, R135 ;  /* 0x000000ffffd77224 */ /* 0x000fca00078e0087 */
[----:B------:R0:W-:Y:S04]  /*1008c0*/  STL.128 [R1+0x2d0], R212 ;  /* 0x0002d0d401007387 */ /* 0x0001e80000100c00 */
[----:B------:R0:W-:Y:S01]  /*1008d0*/  STL.128 [R1+0xe0], R80 ;  /* 0x0000e05001007387 */ /* 0x0001e20000100c00 */
[----:B------:R-:W-:-:S03]  /*1008e0*/  DADD R150, R84, R226 ;  /* 0x0000000054967229 */ /* 0x000fc600000000e2 */
[----:B------:R0:W-:Y:S04]  /*1008f0*/  STL.128 [R1+0x120], R92 ;  /* 0x0001205c01007387 */ /* 0x0001e80000100c00 */
[----:B------:R0:W-:Y:S04]  /*100900*/  STL.128 [R1+0x300], R208 ;  /* 0x000300d001007387 */ /* 0x0001e80000100c00 */
[----:B------:R0:W-:Y:S04]  /*100910*/  STL.128 [R1+0x360], R220 ;  /* 0x000360dc01007387 */ /* 0x0001e80000100c00 */
[----:B------:R0:W-:Y:S04]  /*100920*/  STL.128 [R1+0x320], R216 ;  /* 0x000320d801007387 */ /* 0x0001e80000100c00 */
[----:B------:R0:W-:Y:S01]  /*100930*/  STL.128 [R1+0x100], R88 ;  /* 0x0001005801007387 */ /* 0x0001e20000100c00 */
[----:B------:R-:W-:-:S03]  /*100940*/  DADD R226, R106, R194 ;  /* 0x000000006ae27229 */ /* 0x000fc600000000c2 */
[----:B------:R0:W-:Y:S04]  /*100950*/  STL.128 [R1+0x3a0], R200 ;  /* 0x0003a0c801007387 */ /* 0x0001e80000100c00 */
[----:B------:R0:W-:Y:S04]  /*100960*/  STL.128 [R1+0xd0], R112 ;  /* 0x0000d07001007387 */ /* 0x0001e80000100c00 */
        /* <DEDUP_REMOVED lines=14> */
[----:B------:R0:W-:Y:S04]  /*100a50*/  STL.64 [R1+0x7710], R236 ;  /* 0x007710ec01007387 */ /* 0x0001e80000100a00 */
[----:B------:R0:W-:Y:S04]  /*100a60*/  STL.64 [R1+0x7768], R134 ;  /* 0x0077688601007387 */ /* 0x0001e80000100a00 */
[----:B------:R0:W-:Y:S04]  /*100a70*/  STL.64 [R1+0x77f0], R164 ;  /* 0x0077f0a401007387 */ /* 0x0001e80000100a00 */
[----:B------:R0:W-:Y:S01]  /*100a80*/  STL.128 [R1+0x3f0], R236 ;  /* 0x0003f0ec01007387 */ /* 0x0001e20000100c00 */
[----:B------:R-:W-:Y:S01]  /*100a90*/  BSSY.RECONVERGENT B3, `(.L_x_2397) ;  /* 0x000000e000037945 */ /* 0x000fe20003800200 */
[----:B--2---:R-:W-:-:S05]  /*100aa0*/  IADD3 R8, PT, PT, R8, 0x1, RZ ;  /* 0x0000000108087810 */ /* 0x004fca0007ffe0ff */
[----:B------:R0:W-:Y:S01]  /*100ab0*/  STL [R1+0xa5b4], R8 ;  /* 0x00a5b40801007387 */ /* 0x0001e20000100800 */
[----:B---3--:R-:W-:-:S05]  /*100ac0*/  FFMA R0, RZ, R205, R121 ;  /* 0x000000cdff007223 */ /* 0x008fca0000000079 */
[----:B------:R-:W-:-:S13]  /*100ad0*/  FSETP.GT.AND P1, PT, |R0|, 1.469367938527859385e-39, PT ;  /* 0x001000000000780b */ /* 0x000fda0003f24200 */
[----:B0-----:R-:W-:Y:S05]  /*100ae0*/  @P1 BRA `(.L_x_2398) ;  /* 0x0000000000201947 */ /* 0x001fea0003800000 */
[----:B------:R-:W-:Y:S01]  /*100af0*/  IMAD.MOV.U32 R8, RZ, RZ, -0x46637689 ;  /* 0xb99c8977ff087424 */ /* 0x000fe200078e00ff */
[----:B------:R-:W-:Y:S01]  /*100b00*/  MOV R174, R204 ;  /* 0x000000cc00ae7202 */ /* 0x000fe20000000f00 */
[----:B------:R-:W-:Y:S01]  /*100b10*/  IMAD.MOV.U32 R9, RZ, RZ, 0x3ff03ff7 ;  /* 0x3ff03ff7ff097424 */ /* 0x000fe200078e00ff */
[----:B------:R-:W-:Y:S01]  /*100b20*/  MOV R0, 0x100b50 ;  /* 0x00100b5000007802 */ /* 0x000fe20000000f00 */
[----:B------:R-:W-:-:S07]  /*100b30*/  IMAD.MOV.U32 R175, RZ, RZ, R205 ;  /* 0x000000ffffaf7224 */ /* 0x000fce00078e00cd */
[----:B-----5:R-:W-:Y:S05]  /*100b40*/  CALL.REL.NOINC `($__internal_1_$__cuda_sm20_div_rn_f64_full) ;  /* 0x000004f800d87944 */ /* 0x020fea0003c00000 */
[----:B------:R-:W-:Y:S01]  /*100b50*/  IMAD.MOV.U32 R120, RZ, RZ, R12 ;  /* 0x000000ffff787224 */ /* 0x000fe200078e000c */
[----:B------:R-:W-:-:S07]  /*100b60*/  MOV R121, R13 ;  /* 0x0000000d00797202 */ /* 0x000fce0000000f00 */
.L_x_2398:
[----:B------:R-:W-:Y:S05]  /*100b70*/  BSYNC.RECONVERGENT B3 ;  /* 0x0000000000037941 */ /* 0x000fea0003800200 */
.L_x_2397:
[----:B------:R-:W2:Y:S04]  /*100b80*/  LDL.64 R214, [R1+0x6ca8] ;  /* 0x006ca80001d67983 */ /* 0x000ea80000100a00 */
[----:B------:R-:W3:Y:S04]  /*100b90*/  LDL.LU.64 R78, [R1+0x7be8] ;  /* 0x007be800014e7983 */ /* 0x000ee80000300a00 */
[----:B-----5:R0:W-:Y:S04]  /*100ba0*/  STL.128 [R1+0xabe0], R184 ;  /* 0x00abe0b801007387 */ /* 0x0201e80000100c00 */
[----:B------:R-:W4:Y:S04]  /*100bb0*/  LDL.64 R212, [R1+0x6cc8] ;  /* 0x006cc80001d47983 */ /* 0x000f280000100a00 */
[----:B------:R-:W4:Y:S04]  /*100bc0*/  LDL.LU.64 R8, [R1+0x7bf0] ;  /* 0x007bf00001087983 */ /* 0x000f280000300a00 */
[----:B------:R-:W4:Y:S04]  /*100bd0*/  LDL.64 R134, [R1+0x6c68] ;  /* 0x006c680001867983 */ /* 0x000f280000100a00 */
[----:B0-----:R-:W4:Y:S04]  /*100be0*/  LDL.LU.64 R184, [R1+0x7bd8] ;  /* 0x007bd80001b87983 */ /* 0x001f280000300a00 */
[----:B------:R-:W4:Y:S04]  /*100bf0*/  LDL.LU.64 R98, [R1+0x7bc8] ;  /* 0x007bc80001627983 */ /* 0x000f280000300a00 */
[----:B------:R-:W4:Y:S04]  /*100c00*/  LDL.LU.64 R96, [R1+0x7bc0] ;  /* 0x007bc00001607983 */ /* 0x000f280000300a00 */
[----:B------:R-:W4:Y:S04]  /*100c10*/  LDL.LU.64 R100, [R1+0x7bb8] ;  /* 0x007bb80001647983 */ /* 0x000f280000300a00 */
[----:B------:R0:W-:Y:S04]  /*100c20*/  STL.64 [R1+0xabb8], R72 ;  /* 0x00abb84801007387 */ /* 0x0001e80000100a00 */
[----:B------:R1:W-:Y:S04]  /*100c30*/  STL.128 [R1+0xabc0], R176 ;  /* 0x00abc0b001007387 */ /* 0x0003e80000100c00 */
[----:B------:R1:W-:Y:S04]  /*100c40*/  STL.128 [R1+0xabd0], R180 ;  /* 0x00abd0b401007387 */ /* 0x0003e80000100c00 */
[----:B0-----:R-:W4:Y:S04]  /*100c50*/  LDL.LU.64 R72, [R1+0x7bf8] ;  /* 0x007bf80001487983 */ /* 0x001f280000300a00 */
[----:B------:R-:W4:Y:S04]  /*100c60*/  LDL.LU.64 R174, [R1+0x7c20] ;  /* 0x007c200001ae7983 */ /* 0x000f280000300a00 */
[----:B-1----:R-:W4:Y:S04]  /*100c70*/  LDL.LU.64 R178, [R1+0x7c18] ;  /* 0x007c180001b27983 */ /* 0x002f280000300a00 */
[----:B------:R-:W4:Y:S04]  /*100c80*/  LDL.LU.64 R180, [R1+0x7c10] ;  /* 0x007c100001b47983 */ /* 0x000f280000300a00 */
[----:B------:R-:W4:Y:S04]  /*100c90*/  LDL.LU.64 R176, [R1+0x7a70] ;  /* 0x007a700001b07983 */ /* 0x000f280000300a00 */
[----:B------:R-:W4:Y:S04]  /*100ca0*/  LDL.64 R186, [R1+0x6c08] ;  /* 0x006c080001ba7983 */ /* 0x000f280000100a00 */
[----:B------:R-:W-:Y:S04]  /*100cb0*/  STL.64 [R1+0xac88], R250 ;  /* 0x00ac88fa01007387 */ /* 0x000fe80000100a00 */
[----:B------:R-:W4:Y:S04]  /*100cc0*/  LDL.64 R210, [R1+0x6ce8] ;  /* 0x006ce80001d27983 */ /* 0x000f280000100a00 */
[----:B------:R-:W4:Y:S04]  /*100cd0*/  LDL.LU.64 R182, [R1+0x7c00] ;  /* 0x007c000001b67983 */ /* 0x000f280000300a00 */
[----:B------:R-:W-:Y:S04]  /*100ce0*/  STL.64 [R1+0xac80], R246 ;  /* 0x00ac80f601007387 */ /* 0x000fe80000100a00 */
        /* <DEDUP_REMOVED lines=19> */
[----:B--2---:R3:W-:Y:S02]  /*100e20*/  STL.64 [R1+0x7898], R214 ;  /* 0x007898d601007387 */ /* 0x0047e40000100a00 */
[----:B---3--:R-:W-:-:S02]  /*100e30*/  DFMA R214, -R120, R78, R144 ;  /* 0x0000004e78d6722b */ /* 0x008fc40000000190 */
[----:B----4-:R0:W-:Y:S01]  /*100e40*/  STL.64 [R1+0x78a0], R212 ;  /* 0x0078a0d401007387 */ /* 0x0101e20000100a00 */
[----:B------:R-:W-:-:S03]  /*100e50*/  DFMA R78, -R120, R8, R146 ;  /* 0x00000008784e722b */ /* 0x000fc60000000192 */
[----:B------:R-:W2:Y:S04]  /*100e60*/  LDL.LU.64 R144, [R1+0x7cb0] ;  /* 0x007cb00001907983 */ /* 0x000ea80000300a00 */
[----:B------:R1:W-:Y:S01]  /*100e70*/  STL.64 [R1+0x7888], R134 ;  /* 0x0078888601007387 */ /* 0x0003e20000100a00 */
[----:B0-----:R-:W-:-:S03]  /*100e80*/  DFMA R212, -R120, R184, R102 ;  /* 0x000000b878d4722b */ /* 0x001fc60000000166 */
[----:B------:R-:W3:Y:S04]  /*100e90*/  LDL.LU.64 R8, [R1+0x7a80] ;  /* 0x007a800001087983 */ /* 0x000ee80000300a00 */
[----:B------:R-:W4:Y:S04]  /*100ea0*/  LDL.LU.64 R102, [R1+0x7bd0] ;  /* 0x007bd00001667983 */ /* 0x000f280000300a00 */
[----:B------:R0:W-:Y:S01]  /*100eb0*/  STL.64 [R1+0x8000], R78 ;  /* 0x0080004e01007387 */ /* 0x0001e20000100a00 */
[C---:B------:R-:W-:Y:S02]  /*100ec0*/  DFMA R98, -R120.reuse, R98, -R22 ;  /* 0x000000627862722b */ /* 0x040fe40000000916 */
[C---:B------:R-:W-:Y:S01]  /*100ed0*/  DFMA R96, -R120.reuse, R96, -R130 ;  /* 0x000000607860722b */ /* 0x040fe20000000982 */
[----:B-1----:R-:W2:Y:S01]  /*100ee0*/  LDL.LU.64 R134, [R1+0x7a48] ;  /* 0x007a480001867983 */ /* 0x002ea20000300a00 */
[----:B------:R-:W-:-:S03]  /*100ef0*/  DFMA R100, -R120, R100, -R106 ;  /* 0x000000647864722b */ /* 0x000fc6000000096a */
[----:B------:R-:W2:Y:S04]  /*100f00*/  LDL.LU.64 R22, [R1+0x7a58] ;  /* 0x007a580001167983 */ /* 0x000ea80000300a00 */
[----:B0-----:R-:W3:Y:S04]  /*100f10*/  LDL.LU.64 R78, [R1+0x7c30] ;  /* 0x007c3000014e7983 */ /* 0x001ee80000300a00 */
[----:B------:R-:W3:Y:S04]  /*100f20*/  LDL.LU.64 R130, [R1+0x7c48] ;  /* 0x007c480001827983 */ /* 0x000ee80000300a00 */
[----:B------:R-:W3:Y:S01]  /*100f30*/  LDL.LU.64 R106, [R1+0x7c50] ;  /* 0x007c5000016a7983 */ /* 0x000ee20000300a00 */
[----:B------:R-:W-:-:S03]  /*100f40*/  DFMA R250, -R120, R72, R136 ;  /* 0x0000004878fa722b */ /* 0x000fc60000000188 */
[----:B------:R0:W-:Y:S04]  /*100f50*/  STL.64 [R1+0xac70], R100 ;  /* 0x00ac706401007387 */ /* 0x0001e80000100a00 */
[----:B------:R-:W3:Y:S04]  /*100f60*/  LDL.LU.64 R72, [R1+0x7c40] ;  /* 0x007c400001487983 */ /* 0x000ee80000300a00 */
[----:B------:R1:W-:Y:S04]  /*100f70*/  STL.64 [R1+0xac78], R96 ;  /* 0x00ac786001007387 */ /* 0x0003e80000100a00 */
[----:B0-----:R-:W3:Y:S04]  /*100f80*/  LDL.LU.64 R100, [R1+0x7c80] ;  /* 0x007c800001647983 */ /* 0x001ee80000300a00 */
[----:B------:R0:W-:Y:S01]  /*100f90*/  STL.64 [R1+0xaca0], R214 ;  /* 0x00aca0d601007387 */ /* 0x0001e20000100a00 */
[----:B-1----:R-:W-:-:S03]  /*100fa0*/  DFMA R96, -R120, R178, R152 ;  /* 0x000000b27860722b */ /* 0x002fc60000000198 */
[----:B------:R-:W-:Y:S04]  /*100fb0*/  STL.64 [R1+0x7870], R186 ;  /* 0x007870ba01007387 */ /* 0x000fe80000100a00 */
[----:B------:R-:W-:Y:S01]  /*100fc0*/  STL.64 [R1+0x78a8], R210 ;  /* 0x0078a8d201007387 */ /* 0x000fe20000100a00 */
[----:B0-----:R-:W-:-:S03]  /*100fd0*/  DFMA R214, -R120, R180, R152 ;  /* 0x000000b478d6722b */ /* 0x001fc60000000198 */
[----:B------:R0:W-:Y:S04]  /*100fe0*/  STL.64 [R1+0x7fa0], R96 ;  /* 0x007fa06001007387 */ /* 0x0001e80000100a00 */
[----:B------:R-:W-:Y:S04]  /*100ff0*/  STL.64 [R1+0x8008], R250 ;  /* 0x008008fa01007387 */ /* 0x000fe80000100a00 */
[----:B------:R-:W-:Y:S01]  /*101000*/  STL.64 [R1+0x7fd8], R214 ;  /* 0x007fd8d601007387 */ /* 0x000fe20000100a00 */
[----:B0-----:R-:W-:-:S03]  /*101010*/  DFMA R96, -R120, R174, R176 ;  /* 0x000000ae7860722b */ /* 0x001fc600000001b0 */
[----:B------:R-:W-:Y:S04]  /*101020*/  STL.64 [R1+0xacb8], R214 ;  /* 0x00acb8d601007387 */ /* 0x000fe80000100a00 */
[----:B------:R-:W-:Y:S04]  /*101030*/  STL.64 [R1+0xacc0], R250 ;  /* 0x00acc0fa01007387 */ /* 0x000fe80000100a00 */
[----:B------:R-:W3:Y:S04]  /*101040*/  LDL.64 R186, [R1+0x6e28] ;  /* 0x006e280001ba7983 */ /* 0x000ee80000100a00 */
[----:B------:R0:W-:Y:S01]  /*101050*/  STL.64 [R1+0x7fa8], R96 ;  /* 0x007fa86001007387 */ /* 0x0001e20000100a00 */
[----:B------:R-:W-:-:S03]  /*101060*/  DFMA R246, -R120, R182, R138 ;  /* 0x000000b678f6722b */ /* 0x000fc6000000018a */
[----:B------:R-:W3:Y:S04]  /*101070*/  LDL.LU.64 R138, [R1+0x7ce0] ;  /* 0x007ce000018a7983 */ /* 0x000ee80000300a00 */
[----:B------:R-:W3:Y:S04]  /*101080*/  LDL.LU.64 R136, [R1+0x7d10] ;  /* 0x007d100001887983 */ /* 0x000ee80000300a00 */
[----:B0-----:R-:W3:Y:S04]  /*101090*/  LDL.LU.64 R96, [R1+0x7ce8] ;  /* 0x007ce80001607983 */ /* 0x001ee80000300a00 */
[----:B------:R-:W-:Y:S04]  /*1010a0*/  STL.64 [R1+0x78b0], R208 ;  /* 0x0078b0d001007387 */ /* 0x000fe80000100a00 */
[----:B------:R-:W3:Y:S01]  /*1010b0*/  LDL.LU.64 R146, [R1+0x79d0] ;  /* 0x0079d00001927983 */ /* 0x000ee20000300a00 */
[----:B----4-:R-:W-:-:S07]  /*1010c0*/  DFMA R102, -R120, R102, -R142 ;  /* 0x000000667866722b */ /* 0x010fce000000098e */
[----:B------:R3:W-:Y:S01]  /*1010d0*/  STL.64 [R1+0xaca8], R102 ;  /* 0x00aca86601007387 */ /* 0x0007e20000100a00 */
[C---:B--2---:R-:W-:Y:S02]  /*1010e0*/  DFMA R214, -R120.reuse, R134, R22 ;  /* 0x0000008678d6722b */ /* 0x044fe40000000116 */
[C---:B---3--:R-:W-:Y:S01]  /*1010f0*/  DFMA R102, -R120.reuse, R78, R142 ;  /* 0x0000004e7866722b */ /* 0x048fe2000000018e */
[----:B------:R-:W2:Y:S01]  /*101100*/  LDL.LU.64 R22, [R1+0x7d00] ;  /* 0x007d000001167983 */ /* 0x000ea20000300a00 */
[C---:B------:R-:W-:Y:S02]  /*101110*/  DFMA R134, -R120.reuse, R8, R140 ;  /* 0x000000087886722b */ /* 0x040fe4000000018c */
[C---:B------:R-:W-:Y:S01]  /*101120*/  DFMA R250, -R120.reuse, R130, R86 ;  /* 0x0000008278fa722b */ /* 0x040fe20000000156 */
[----:B------:R-:W3:Y:S04]  /*101130*/  LDL.LU.64 R8, [R1+0x7cf0] ;  /* 0x007cf00001087983 */ /* 0x000ee80000300a00 */
[----:B------:R0:W-:Y:S04]  /*101140*/  STL.64 [R1+0x7f60], R102 ;  /* 0x007f606601007387 */ /* 0x0001e80000100a00 */
[----:B------:R-:W4:Y:S04]  /*101150*/  LDL.LU.64 R130, [R1+0x7d20] ;  /* 0x007d200001827983 */ /* 0x000f280000300a00 */
[----:B------:R-:W4:Y:S01]  /*101160*/  LDL.LU.64 R78, [R1+0x7d08] ;  /* 0x007d0800014e7983 */ /* 0x000f220000300a00 */
[----:B0-----:R-:W-:-:S03]  /*101170*/  DFMA R102, -R120, R106, R124 ;  /* 0x0000006a7866722b */ /* 0x001fc6000000017c */
[----:B------:R-:W4:Y:S04]  /*101180*/  LDL.LU.64 R142, [R1+0x79d8] ;  /* 0x0079d800018e7983 */ /* 0x000f280000300a00 */
[----:B------:R-:W4:Y:S01]  /*101190*/  LDL.LU.64 R124, [R1+0x7d38] ;  /* 0x007d3800017c7983 */ /* 0x000f220000300a00 */
[C---:B------:R-:W-:Y:S02]  /*1011a0*/  DFMA R72, -R120.reuse, R72, R84 ;  /* 0x000000487848722b */ /* 0x040fe40000000154 */
[C---:B------:R-:W-:Y:S01]  /*1011b0*/  DFMA R84, -R120.reuse, R100, R126 ;  /* 0x000000647854722b */ /* 0x040fe2000000017e */
[----:B------:R-:W4:Y:S01]  /*1011c0*/  LDL.LU.64 R106, [R1+0x77f0] ;  /* 0x0077f000016a7983 */ /* 0x000f220000300a00 */
[----:B------:R-:W-:-:S03]  /*1011d0*/  DFMA R86, -R120, R144, R148 ;  /* 0x000000907856722b */ /* 0x000fc60000000194 */
[----:B------:R-:W4:Y:S04]  /*1011e0*/  LDL.LU.64 R100, [R1+0x7d50] ;  /* 0x007d500001647983 */ /* 0x000f280000300a00 */
[----:B------:R0:W-:Y:S04]  /*1011f0*/  STL.64 [R1+0x7f40], R84 ;  /* 0x007f405401007387 */ /* 0x0001e80000100a00 */
[----:B------:R1:W-:Y:S04]  /*101200*/  STL.64 [R1+0x7f78], R134 ;  /* 0x007f788601007387 */ /* 0x0003e80000100a00 */
[----:B------:R-:W4:Y:S04]  /*101210*/  LDL.LU.64 R126, [R1+0x79e8] ;  /* 0x0079e800017e7983 */ /* 0x000f280000300a00 */
[----:B0-----:R-:W4:Y:S04]  /*101220*/  LDL.LU.64 R84, [R1+0x7d70] ;  /* 0x007d700001547983 */ /* 0x001f280000300a00 */
[----:B------:R0:W-:Y:S04]  /*101230*/  STL.64 [R1+0x7f48], R86 ;  /* 0x007f485601007387 */ /* 0x0001e80000100a00 */
[----:B-1----:R-:W4:Y:S04]  /*101240*/  LDL.LU.64 R134, [R1+0x7d18] ;  /* 0x007d180001867983 */ /* 0x002f280000300a00 */
[----:B------:R1:W-:Y:S04]  /*101250*/  STL.64 [R1+0x78f8], R186 ;  /* 0x0078f8ba01007387 */ /* 0x0003e80000100a00 */
[----:B0-----:R-:W4:Y:S01]  /*101260*/  LDL.LU.64 R86, [R1+0x7920] ;  /* 0x0079200001567983 */ /* 0x001f220000300a00 */
[----:B------:R-:W-:-:S03]  /*101270*/  DFMA R184, -R120, R138, R150 ;  /* 0x0000008a78b8722b */ /* 0x000fc60000000196 */
[----:B------:R-:W4:Y:S01]  /*101280*/  LDL.LU.64 R148, [R1+0x7a18] ;  /* 0x007a180001947983 */ /* 0x000f220000300a00 */
[----:B------:R-:W-:-:S03]  /*101290*/  DFMA R178, -R120, R136, R108 ;  /* 0x0000008878b2722b */ /* 0x000fc6000000016c */
[----:B------:R-:W4:Y:S01]  /*1012a0*/  LDL.LU.64 R138, [R1+0x79a0] ;  /* 0x0079a000018a7983 */ /* 0x000f220000300a00 */
[----:B-1----:R-:W-:-:S03]  /*1012b0*/  DFMA R186, -R120, R96, R112 ;  /* 0x0000006078ba722b */ /* 0x002fc60000000170 */
[----:B------:R-:W4:Y:S04]  /*1012c0*/  LDL.LU.64 R112, [R1+0x79e0] ;  /* 0x0079e00001707983 */ /* 0x000f280000300a00 */
[----:B------:R-:W4:Y:S04]  /*1012d0*/  LDL.LU.64 R96, [R1+0x7d78] ;  /* 0x007d780001607983 */ /* 0x000f280000300a00 */
[----:B------:R-:W4:Y:S04]  /*1012e0*/  LDL.LU.64 R108, [R1+0x7e38] ;  /* 0x007e3800016c7983 */ /* 0x000f280000300a00 */
[----:B------:R-:W4:Y:S04]  /*1012f0*/  LDL.LU.64 R144, [R1+0x7968] ;  /* 0x0079680001907983 */ /* 0x000f280000300a00 */
[----:B------:R-:W4:Y:S04]  /*101300*/  LDL.LU.64 R140, [R1+0x7e20] ;  /* 0x007e2000018c7983 */ /* 0x000f280000300a00 */
[----:B------:R-:W4:Y:S04]  /*101310*/  LDL.LU.64 R136, [R1+0x7970] ;  /* 0x0079700001887983 */ /* 0x000f280000300a00 */
[----:B------:R-:W4:Y:S01]  /*101320*/  LDL.LU.64 R150, [R1+0x7a10] ;  /* 0x007a100001967983 */ /* 0x000f220000300a00 */
[----:B--2---:R-:W-:-:S03]  /*101330*/  DFMA R182, -R120, R22, R80 ;  /* 0x0000001678b6722b */ /* 0x004fc60000000150 */
[----:B------:R-:W2:Y:S01]  /*101340*/  LDL.LU.64 R22, [R1+0x7dc8] ;  /* 0x007dc80001167983 */ /* 0x000ea20000300a00 */
[----:B---3--:R-:W-:-:S03]  /*101350*/  DFMA R180, -R120, R8, R114 ;  /* 0x0000000878b4722b */ /* 0x008fc60000000172 */
[----:B------:R-:W3:Y:S04]  /*101360*/  LDL.LU.64 R8, [R1+0x7d90] ;  /* 0x007d900001087983 */ /* 0x000ee80000300a00 */
[----:B------:R-:W2:Y:S01]  /*101370*/  LDL.LU.64 R114, [R1+0x7a08] ;  /* 0x007a080001727983 */ /* 0x000ea20000300a00 */
[----:B----4-:R-:W-:-:S03]  /*101380*/  DFMA R210, -R120, R130, R88 ;  /* 0x0000008278d2722b */ /* 0x010fc60000000158 */
[----:B------:R-:W4:Y:S01]  /*101390*/  LDL.LU.64 R88, [R1+0x79f8] ;  /* 0x0079f80001587983 */ /* 0x000f220000300a00 */
[----:B------:R-:W-:-:S03]  /*1013a0*/  DFMA R176, -R120, R78, R82 ;  /* 0x0000004e78b0722b */ /* 0x000fc60000000152 */
[----:B------:R-:W2:Y:S04]  /*1013b0*/  LDL.LU.64 R78, [R1+0x77e0] ;  /* 0x0077e000014e7983 */ /* 0x000ea80000300a00 */
[----:B------:R-:W2:Y:S01]  /*1013c0*/  LDL.LU.64 R130, [R1+0x7be0] ;  /* 0x007be00001827983 */ /* 0x000ea20000300a00 */
[----:B------:R-:W-:-:S03]  /*1013d0*/  DFMA R80, -R120, R124, R90 ;  /* 0x0000007c7850722b */ /* 0x000fc6000000015a */
[----:B------:R-:W2:Y:S04]  /*1013e0*/  LDL.LU.64 R90, [R1+0x7b58] ;  /* 0x007b5800015a7983 */ /* 0x000ea80000300a00 */
[----:B------:R-:W2:Y:S01]  /*1013f0*/  LDL.LU.64 R124, [R1+0x7aa0] ;  /* 0x007aa000017c7983 */ /* 0x000ea20000300a00 */
[----:B------:R-:W-:-:S03]  /*101400*/  DFMA R82, -R120, R100, R106 ;  /* 0x000000647852722b */ /* 0x000fc6000000016a */
[----:B------:R0:W-:Y:S04]  /*101410*/  STL.64 [R1+0x7ef0], R80 ;  /* 0x007ef05001007387 */ /* 0x0001e80000100a00 */
[----:B------:R-:W2:Y:S01]  /*101420*/  LDL.LU.64 R106, [R1+0x7dd8] ;  /* 0x007dd800016a7983 */ /* 0x000ea20000300a00 */
[----:B0-----:R-:W-:-:S03]  /*101430*/  DFMA R80, -R120, R84, R92 ;  /* 0x000000547850722b */ /* 0x001fc6000000015c */
[----:B------:R0:W-:Y:S04]  /*101440*/  STL.64 [R1+0x7ef8], R82 ;  /* 0x007ef85201007387 */ /* 0x0001e80000100a00 */
[----:B------:R-:W2:Y:S01]  /*101450*/  LDL.LU.64 R84, [R1+0x7de8] ;  /* 0x007de80001547983 */ /* 0x000ea20000300a00 */
[----:B------:R-:W-:-:S03]  /*101460*/  DFMA R208, -R120, R134, R110 ;  /* 0x0000008678d0722b */ /* 0x000fc6000000016e */
[----:B------:R1:W-:Y:S04]  /*101470*/  STL.64 [R1+0x7ee8], R80 ;  /* 0x007ee85001007387 */ /* 0x0003e80000100a00 */
[----:B------:R-:W2:Y:S04]  /*101480*/  LDL.LU.64 R110, [R1+0x7978] ;  /* 0x00797800016e7983 */ /* 0x000ea80000300a00 */
[----:B0-----:R-:W2:Y:S04]  /*101490*/  LDL.LU.64 R82, [R1+0x77c0] ;  /* 0x0077c00001527983 */ /* 0x001ea80000300a00 */
[----:B-1----:R-:W2:Y:S04]  /*1014a0*/  LDL.LU.64 R80, [R1+0x7a20] ;  /* 0x007a200001507983 */ /* 0x002ea80000300a00 */
[----:B------:R-:W2:Y:S01]  /*1014b0*/  LDL.LU.64 R134, [R1+0x77a0] ;  /* 0x0077a00001867983 */ /* 0x000ea20000300a00 */
[----:B------:R-:W-:-:S03]  /*1014c0*/  DFMA R92, -R120, R112, R14 ;  /* 0x00000070785c722b */ /* 0x000fc6000000010e */
[----:B------:R-:W2:Y:S01]  /*1014d0*/  LDL.LU.64 R112, [R1+0x7900] ;  /* 0x0079000001707983 */ /* 0x000ea20000300a00 */
[----:B------:R-:W-:-:S03]  /*1014e0*/  DFMA R96, -R120, R96, R94 ;  /* 0x000000607860722b */ /* 0x000fc6000000015e */
[----:B------:R-:W2:Y:S01]  /*1014f0*/  LDL.LU.64 R14, [R1+0x7e10] ;  /* 0x007e1000010e7983 */ /* 0x000ea20000300a00 */
[----:B---3--:R-:W-:-:S03]  /*101500*/  DFMA R100, -R120, R8, R86 ;  /* 0x000000087864722b */ /* 0x008fc60000000156 */
[----:B------:R-:W3:Y:S04]  /*101510*/  LDL.LU.64 R86, [R1+0x77d0] ;  /* 0x0077d00001567983 */ /* 0x000ee80000300a00 */
[----:B------:R-:W3:Y:S01]  /*101520*/  LDL.LU.64 R8, [R1+0x7b80] ;  /* 0x007b800001087983 */ /* 0x000ee20000300a00 */
[C---:B----4-:R-:W-:Y:S02]  /*101530*/  DFMA R88, -R120.reuse, R88, R70 ;  /* 0x000000587858722b */ /* 0x050fe40000000146 */
[C---:B--2---:R-:W-:Y:S01]  /*101540*/  DFMA R94, -R120.reuse, R26, R78 ;  /* 0x0000001a785e722b */ /* 0x044fe2000000014e */
[----:B------:R-:W2:Y:S01]  /*101550*/  LDL.LU.64 R78, [R1+0x77b0] ;  /* 0x0077b000014e7983 */ /* 0x000ea20000300a00 */
[----:B------:R-:W-:-:S07]  /*101560*/  DFMA R90, -R120, R90, R76 ;  /* 0x0000005a785a722b */ /* 0x000fce000000014c */
[----:B------:R0:W-:Y:S04]  /*101570*/  STL.128 [R1+0xac40], R88 ;  /* 0x00ac405801007387 */ /* 0x0001e80000100c00 */
[----:B0-----:R-:W4:Y:S01]  /*101580*/  LDL.LU.64 R88, [R1+0x7e80] ;  /* 0x007e800001587983 */ /* 0x001f220000300a00 */
[C---:B------:R-:W-:Y:S02]  /*101590*/  DFMA R22, -R120.reuse, R22, -R114 ;  /* 0x000000167816722b */ /* 0x040fe40000000972 */
[C---:B------:R-:W-:Y:S01]  /*1015a0*/  DFMA R26, -R120.reuse, R126, R68 ;  /* 0x0000007e781a722b */ /* 0x040fe20000000144 */
[----:B------:R0:W-:Y:S01]  /*1015b0*/  STL.128 [R1+0xac30], R92 ;  /* 0x00ac305c01007387 */ /* 0x0001e20000100c00 */
[----:B------:R-:W-:-:S03]  /*1015c0*/  DFMA R84, -R120, R84, -R110 ;  /* 0x000000547854722b */ /* 0x000fc6000000096e */
[----:B------:R-:W4:Y:S01]  /*1015d0*/  LDL.LU.64 R126, [R1+0x7e60] ;  /* 0x007e6000017e7983 */ /* 0x000f220000300a00 */
[C---:B------:R-:W-:Y:S02]  /*1015e0*/  DFMA R82, -R120.reuse, R30, R82 ;  /* 0x0000001e7852722b */ /* 0x040fe40000000152 */
[C---:B------:R-:W-:Y:S01]  /*1015f0*/  DFMA R80, -R120.reuse, R80, R66 ;  /* 0x000000507850722b */ /* 0x040fe20000000142 */
[----:B------:R1:W-:Y:S01]  /*101600*/  STL.64 [R1+0xacb0], R22 ;  /* 0x00acb01601007387 */ /* 0x0003e20000100a00 */
[C---:B------:R-:W-:Y:S02]  /*101610*/  DFMA R106, -R120.reuse, R106, -R124 ;  /* 0x0000006a786a722b */ /* 0x040fe4000000097c */
[C---:B------:R-:W-:Y:S01]  /*101620*/  DFMA R110, -R120.reuse, R118, R64 ;  /* 0x00000076786e722b */ /* 0x040fe20000000140 */
[----:B------:R-:W4:Y:S01]  /*101630*/  LDL.LU.64 R124, [R1+0x7eb0] ;  /* 0x007eb000017c7983 */ /* 0x000f220000300a00 */
[C---:B------:R-:W-:Y:S02]  /*101640*/  DFMA R70, -R120.reuse, R108, R138 ;  /* 0x0000006c7846722b */ /* 0x040fe4000000018a */
[C---:B------:R-:W-:Y:S01]  /*101650*/  DFMA R76, -R120.reuse, R112, R148 ;  /* 0x00000070784c722b */ /* 0x040fe20000000194 */
[----:B------:R1:W-:Y:S01]  /*101660*/  STL.128 [R1+0xac60], R80 ;  /* 0x00ac605001007387 */ /* 0x0003e20000100c00 */
[----:B------:R-:W-:-:S03]  /*101670*/  DFMA R118, -R120, R144, R146 ;  /* 0x000000907876722b */ /* 0x000fc60000000192 */
[----:B------:R-:W4:Y:S04]  /*101680*/  LDL.LU.64 R112, [R1+0x7f20] ;  /* 0x007f200001707983 */ /* 0x000f280000300a00 */
[----:B------:R-:W4:Y:S04]  /*101690*/  LDL.LU.64 R108, [R1+0x7c60] ;  /* 0x007c6000016c7983 */ /* 0x000f280000300a00 */
[----:B0-----:R-:W4:Y:S04]  /*1016a0*/  LDL.LU.64 R94, [R1+0x8020] ;  /* 0x00802000015e7983 */ /* 0x001f280000300a00 */
[----:B-1----:R-:W4:Y:S04]  /*1016b0*/  LDL.LU.64 R22, [R1+0x7950] ;  /* 0x0079500001167983 */ /* 0x002f280000300a00 */
[----:B------:R-:W4:Y:S04]  /*1016c0*/  LDL.LU.64 R80, [R1+0x7a60] ;  /* 0x007a600001507983 */ /* 0x000f280000300a00 */
[----:B------:R-:W4:Y:S04]  /*1016d0*/  LDL.LU.64 R30, [R1+0x8088] ;  /* 0x00808800011e7983 */ /* 0x000f280000300a00 */
[----:B------:R-:W4:Y:S04]  /*1016e0*/  LDL.LU.64 R146, [R1+0x7930] ;  /* 0x0079300001927983 */ /* 0x000f280000300a00 */
[----:B------:R-:W4:Y:S01]  /*1016f0*/  LDL.LU.64 R82, [R1+0x7980] ;  /* 0x0079800001527983 */ /* 0x000f220000300a00 */
[----:B---3--:R-:W-:-:S03]  /*101700*/  DFMA R86, -R120, R8, R86 ;  /* 0x000000087856722b */ /* 0x008fc60000000156 */
[----:B------:R-:W3:Y:S04]  /*101710*/  LDL.LU.64 R114, [R1+0x7b90] ;  /* 0x007b900001727983 */ /* 0x000ee80000300a00 */
[----:B------:R-:W3:Y:S01]  /*101720*/  LDL.LU.64 R8, [R1+0x7c08] ;  /* 0x007c080001087983 */ /* 0x000ee20000300a00 */
[----:B--2---:R-:W-:-:S03]  /*101730*/  DFMA R78, -R120, R14, R78 ;  /* 0x0000000e784e722b */ /* 0x004fc6000000014e */
[----:B------:R0:W-:Y:S04]  /*101740*/  STL.128 [R1+0xac50], R84 ;  /* 0x00ac505401007387 */ /* 0x0001e80000100c00 */
[----:B------:R-:W2:Y:S01]  /*101750*/  LDL.LU.64 R14, [R1+0x7f88] ;  /* 0x007f8800010e7983 */ /* 0x000ea20000300a00 */
[C---:B------:R-:W-:Y:S02]  /*101760*/  DFMA R68, -R120.reuse, R140, R142 ;  /* 0x0000008c7844722b */ /* 0x040fe4000000018e */
[C---:B------:R-:W-:Y:S01]  /*101770*/  DFMA R130, -R120.reuse, R130, R56 ;  /* 0x000000827882722b */ /* 0x040fe20000000138 */
[----:B------:R-:W2:Y:S04]  /*101780*/  LDL.LU.64 R142, [R1+0x8070] ;  /* 0x00807000018e7983 */ /* 0x000ea80000300a00 */
[----:B------:R-:W2:Y:S04]  /*101790*/  LDL.LU.64 R92, [R1+0x7790] ;  /* 0x00779000015c7983 */ /* 0x000ea80000300a00 */
[----:B0-----:R-:W2:Y:S04]  /*1017a0*/  LDL.LU.64 R86, [R1+0x7c38] ;  /* 0x007c380001567983 */ /* 0x001ea80000300a00 */
[----:B------:R-:W2:Y:S04]  /*1017b0*/  LDL.LU.64 R84, [R1+0x7780] ;  /* 0x0077800001547983 */ /* 0x000ea80000300a00 */
[----:B------:R-:W2:Y:S01]  /*1017c0*/  LDL.LU.64 R90, [R1+0x8030] ;  /* 0x00803000015a7983 */ /* 0x000ea20000300a00 */
[----:B----4-:R-:W-:-:S03]  /*1017d0*/  DFMA R66, -R120, R88, R134 ;  /* 0x000000587842722b */ /* 0x010fc60000000186 */
[----:B------:R0:W-:Y:S04]  /*1017e0*/  STL.64 [R1+0x7860], R170 ;  /* 0x007860aa01007387 */ /* 0x0001e80000100a00 */
[----:B------:R-:W4:Y:S01]  /*1017f0*/  LDL.LU.64 R88, [R1+0x7ac8] ;  /* 0x007ac80001587983 */ /* 0x000f220000300a00 */
[----:B------:R-:W-:-:S03]  /*101800*/  DFMA R64, -R120, R136, R62 ;  /* 0x000000887840722b */ /* 0x000fc6000000013e */
[----:B------:R1:W-:Y:S01]  /*101810*/  STL.64 [R1+0x7868], R166 ;  /* 0x007868a601007387 */ /* 0x0003e20000100a00 */
[----:B------:R-:W-:-:S03]  /*101820*/  DFMA R126, -R120, R126, R60 ;  /* 0x0000007e787e722b */ /* 0x000fc6000000013c */
[----:B------:R1:W-:Y:S04]  /*101830*/  STL.64 [R1+0x7878], R162 ;  /* 0x007878a201007387 */ /* 0x0003e80000100a00 */
[----:B------:R1:W-:Y:S04]  /*101840*/  STL.64 [R1+0x7880], R154 ;  /* 0x0078809a01007387 */ /* 0x0003e80000100a00 */
[----:B0-----:R-:W4:Y:S01]  /*101850*/  LDL.LU.64 R170, [R1+0x7a78] ;  /* 0x007a780001aa7983 */ /* 0x001f220000300a00 */
[----:B------:R-:W-:-:S03]  /*101860*/  DFMA R60, -R120, R124, R58 ;  /* 0x0000007c783c722b */ /* 0x000fc6000000013a */
[----:B-1----:R-:W4:Y:S04]  /*101870*/  LDL.LU.64 R166, [R1+0x7a28] ;  /* 0x007a280001a67983 */ /* 0x002f280000300a00 */
[----:B------:R-:W4:Y:S01]  /*101880*/  LDL.LU.64 R124, [R1+0x7918] ;  /* 0x00791800017c7983 */ /* 0x000f220000300a00 */
[----:B------:R-:W-:-:S03]  /*101890*/  DFMA R134, -R120, R112, R52 ;  /* 0x000000707886722b */ /* 0x000fc60000000134 */
[----:B------:R-:W4:Y:S01]  /*1018a0*/  LDL.LU.64 R162, [R1+0x7a50] ;  /* 0x007a500001a27983 */ /* 0x000f220000300a00 */
[----:B------:R-:W-:-:S03]  /*1018b0*/  DFMA R138, -R120, R108, R48 ;  /* 0x0000006c788a722b */ /* 0x000fc60000000130 */
[----:B------:R-:W4:Y:S01]  /*1018c0*/  LDL.LU.64 R112, [R1+0x7760] ;  /* 0x0077600001707983 */ /* 0x000f220000300a00 */
[----:B------:R-:W-:-:S03]  /*1018d0*/  DFMA R52, -R120, R94, R50 ;  /* 0x0000005e7834722b */ /* 0x000fc60000000132 */
[----:B------:R-:W4:Y:S04]  /*1018e0*/  LDL.LU.64 R108, [R1+0x79c0] ;  /* 0x0079c000016c7983 */ /* 0x000f280000300a00 */
[----:B------:R-:W4:Y:S04]  /*1018f0*/  LDL.LU.64 R94, [R1+0x79c8] ;  /* 0x0079c800015e7983 */ /* 0x000f280000300a00 */
[----:B------:R-:W4:Y:S04]  /*101900*/  LDL.LU.64 R154, [R1+0x7a40] ;  /* 0x007a4000019a7983 */ /* 0x000f280000300a00 */
[----:B------:R-:W-:Y:S04]  /*101910*/  STL.64 [R1+0x78c0], R204 ;  /* 0x0078c0cc01007387 */ /* 0x000fe80000100a00 */
[----:B------:R0:W-:Y:S01]  /*101920*/  STL.64 [R1+0x7858], R192 ;  /* 0x007858c001007387 */ /* 0x0001e20000100a00 */
[----:B------:R-:W-:-:S03]  /*101930*/  DFMA R146, -R120, R82, R146 ;  /* 0x000000527892722b */ /* 0x000fc60000000192 */
[----:B------:R1:W-:Y:S04]  /*101940*/  STL.64 [R1+0x78d0], R200 ;  /* 0x0078d0c801007387 */ /* 0x0003e80000100a00 */
[----:B------:R-:W4:Y:S04]  /*101950*/  LDL.LU.64 R82, [R1+0x7998] ;  /* 0x0079980001527983 */ /* 0x000f280000300a00 */
[----:B------:R-:W4:Y:S04]  /*101960*/  LDL.LU.64 R144, [R1+0x7770] ;  /* 0x0077700001907983 */ /* 0x000f280000300a00 */
[----:B------:R-:W4:Y:S04]  /*101970*/  LDL.LU.64 R140, [R1+0x80a8] ;  /* 0x0080a800018c7983 */ /* 0x000f280000300a00 */
[----:B------:R-:W4:Y:S04]  /*101980*/  LDL.LU.64 R136, [R1+0x7910] ;  /* 0x0079100001887983 */ /* 0x000f280000300a00 */
[----:B0-----:R-:W4:Y:S01]  /*101990*/  LDL.64 R192, [R1+0x6e08] ;  /* 0x006e080001c07983 */ /* 0x001f220000100a00 */
[----:B---3--:R-:W-:-:S03]  /*1019a0*/  DFMA R62, -R120, R8, R22 ;  /* 0x00000008783e722b */ /* 0x008fc60000000116 */
[----:B------:R-:W3:Y:S04]  /*1019b0*/  LDL.LU.64 R22, [R1+0x7938] ;  /* 0x0079380001167983 */ /* 0x000ee80000300a00 */
[----:B------:R-:W3:Y:S01]  /*1019c0*/  LDL.LU.64 R8, [R1+0x80a0] ;  /* 0x0080a00001087983 */ /* 0x000ee20000300a00 */
[----:B--2---:R-:W-:-:S03]  /*1019d0*/  DFMA R58, -R120, R14, R80 ;  /* 0x0000000e783a722b */ /* 0x004fc60000000150 */
[----:B------:R-:W2:Y:S01]  /*1019e0*/  LDL.LU.64 R80, [R1+0x7cc8] ;  /* 0x007cc80001507983 */ /* 0x000ea20000300a00 */
[C---:B------:R-:W-:Y:S02]  /*1019f0*/  DFMA R114, -R120.reuse, R114, R150 ;  /* 0x000000727872722b */ /* 0x040fe40000000196 */
[C---:B------:R-:W-:Y:S01]  /*101a00*/  DFMA R142, -R120.reuse, R142, R44 ;  /* 0x0000008e788e722b */ /* 0x040fe2000000012c */
[----:B------:R-:W2:Y:S01]  /*101a10*/  LDL.LU.64 R14, [R1+0x80b0] ;  /* 0x0080b000010e7983 */ /* 0x000ea20000300a00 */
[----:B------:R-:W-:-:S03]  /*101a20*/  DFMA R56, -R120, R86, R54 ;  /* 0x000000567838722b */ /* 0x000fc60000000136 */
[----:B------:R-:W2:Y:S01]  /*101a30*/  LDL.LU.64 R86, [R1+0x80c0] ;  /* 0x0080c00001567983 */ /* 0x000ea20000300a00 */
[----:B------:R-:W-:-:S03]  /*101a40*/  DFMA R50, -R120, R30, R84 ;  /* 0x0000001e7832722b */ /* 0x000fc60000000154 */
[----:B------:R-:W2:Y:S04]  /*101a50*/  LDL.LU.64 R84, [R1+0x7f80] ;  /* 0x007f800001547983 */ /* 0x000ea80000300a00 */
[----:B------:R-:W2:Y:S01]  /*101a60*/  LDL.LU.64 R30, [R1+0x7b10] ;  /* 0x007b1000011e7983 */ /* 0x000ea20000300a00 */
[----:B----4-:R-:W-:-:S03]  /*101a70*/  DFMA R48, -R120, R88, R46 ;  /* 0x000000587830722b */ /* 0x010fc6000000012e */
[----:B------:R-:W4:Y:S01]  /*101a80*/  LDL.LU.64 R88, [R1+0x7990] ;  /* 0x0079900001587983 */ /* 0x000f220000300a00 */
[----:B------:R-:W-:-:S03]  /*101a90*/  DFMA R54, -R120, R90, R92 ;  /* 0x0000005a7836722b */ /* 0x000fc6000000015c */
[----:B------:R-:W4:Y:S04]  /*101aa0*/  LDL.LU.64 R92, [R1+0x7830] ;  /* 0x00783000015c7983 */ /* 0x000f280000300a00 */
[----:B------:R-:W4:Y:S01]  /*101ab0*/  LDL.LU.64 R90, [R1+0x7940] ;  /* 0x00794000015a7983 */ /* 0x000f220000300a00 */
[----:B------:R-:W-:-:S03]  /*101ac0*/  DFMA R150, -R120, R28, R108 ;  /* 0x0000001c7896722b */ /* 0x000fc6000000016c */
[----:B------:R-:W-:Y:S01]  /*101ad0*/  STL.64 [R1+0xac90], R98 ;  /* 0x00ac906201007387 */ /* 0x000fe20000100a00 */
[----:B-1----:R-:W-:-:S03]  /*101ae0*/  DFMA R200, -R120, R18, R94 ;  /* 0x0000001278c8722b */ /* 0x002fc6000000015e */
[----:B------:R0:W-:Y:S04]  /*101af0*/  STL.64 [R1+0xac98], R212 ;  /* 0x00ac98d401007387 */ /* 0x0001e80000100a00 */
[----:B------:R-:W4:Y:S01]  /*101b00*/  LDL.LU.64 R94, [R1+0x7810] ;  /* 0x00781000015e7983 */ /* 0x000f220000300a00 */
[----:B---3--:R-:W-:-:S03]  /*101b10*/  DFMA R204, -R120, R8, R22 ;  /* 0x0000000878cc722b */ /* 0x008fc60000000116 */
[----:B------:R1:W-:Y:S01]  /*101b20*/  STL.64 [R1+0x78b8], R206 ;  /* 0x0078b8ce01007387 */ /* 0x0003e20000100a00 */
[----:B--2---:R-:W-:-:S03]  /*101b30*/  DFMA R46, -R120, R80, R112 ;  /* 0x00000050782e722b */ /* 0x004fc60000000170 */
[----:B------:R-:W2:Y:S04]  /*101b40*/  LDL.LU.64 R22, [R1+0x79b0] ;  /* 0x0079b00001167983 */ /* 0x000ea80000300a00 */
[----:B------:R-:W2:Y:S04]  /*101b50*/  LDL.LU.64 R8, [R1+0x7948] ;  /* 0x0079480001087983 */ /* 0x000ea80000300a00 */
[----:B------:R-:W3:Y:S01]  /*101b60*/  LDL.LU.64 R80, [R1+0x8010] ;  /* 0x0080100001507983 */ /* 0x000ee20000300a00 */
[----:B------:R-:W-:-:S03]  /*101b70*/  DFMA R44, -R120, R86, R124 ;  /* 0x00000056782c722b */ /* 0x000fc6000000017c */
[----:B------:R1:W-:Y:S04]  /*101b80*/  STL.64 [R1+0x78c8], R202 ;  /* 0x0078c8ca01007387 */ /* 0x0003e80000100a00 */
[----:B------:R-:W3:Y:S01]  /*101b90*/  LDL.LU.64 R86, [R1+0x7b30] ;  /* 0x007b300001567983 */ /* 0x000ee20000300a00 */
[----:B------:R-:W-:-:S03]  /*101ba0*/  DFMA R28, -R120, R30, R82 ;  /* 0x0000001e781c722b */ /* 0x000fc60000000152 */
[----:B------:R3:W-:Y:S04]  /*101bb0*/  STL.64 [R1+0x78e0], R196 ;  /* 0x0078e0c401007387 */ /* 0x0007e80000100a00 */
[----:B------:R-:W3:Y:S01]  /*101bc0*/  LDL.LU.64 R82, [R1+0x7908] ;  /* 0x0079080001527983 */ /* 0x000ee20000300a00 */
[----:B----4-:R-:W-:-:S03]  /*101bd0*/  DFMA R174, -R120, R84, R88 ;  /* 0x0000005478ae722b */ /* 0x010fc60000000158 */
[----:B------:R4:W-:Y:S04]  /*101be0*/  STL.64 [R1+0x78e8], R194 ;  /* 0x0078e8c201007387 */ /* 0x0009e80000100a00 */
[----:B------:R-:W4:Y:S01]  /*101bf0*/  LDL.LU.64 R84, [R1+0x7740] ;  /* 0x0077400001547983 */ /* 0x000f220000300a00 */
[C---:B0-----:R-:W-:Y:S02]  /*101c00*/  DFMA R212, -R120.reuse, R166, R170 ;  /* 0x000000a678d4722b */ /* 0x041fe400000001aa */
[C---:B------:R-:W-:Y:S01]  /*101c10*/  DFMA R98, -R120.reuse, R154, R162 ;  /* 0x0000009a7862722b */ /* 0x040fe200000001a2 */
[----:B------:R-:W-:Y:S01]  /*101c20*/  STL.64 [R1+0x7890], R238 ;  /* 0x007890ee01007387 */ /* 0x000fe20000100a00 */
[C---:B-1----:R-:W-:Y:S02]  /*101c30*/  DFMA R206, -R120.reuse, R140, R144 ;  /* 0x0000008c78ce722b */ /* 0x042fe40000000190 */
[C---:B------:R-:W-:Y:S01]  /*101c40*/  DFMA R14, -R120.reuse, R14, R136 ;  /* 0x0000000e780e722b */ /* 0x040fe20000000188 */
[----:B------:R-:W-:Y:S01]  /*101c50*/  STL.64 [R1+0x78d8], R198 ;  /* 0x0078d8c601007387 */ /* 0x000fe20000100a00 */
[----:B------:R-:W-:-:S03]  /*101c60*/  DFMA R202, -R120, R90, R92 ;  /* 0x0000005a78ca722b */ /* 0x000fc6000000015c */
        /* <DEDUP_REMOVED lines=8> */
[----:B------:R-:W-:-:S03]  /*101cf0*/  DFMA R166, -R120, R116, R94 ;  /* 0x0000007478a6722b */ /* 0x000fc6000000015e */
[----:B------:R-:W-:Y:S04]  /*101d00*/  STL.64 [R1+0x7f30], R184 ;  /* 0x007f30b801007387 */ /* 0x000fe80000100a00 */
[----:B------:R-:W-:Y:S04]  /*101d10*/  STL.64 [R1+0x7f38], R186 ;  /* 0x007f38ba01007387 */ /* 0x000fe80000100a00 */
[----:B------:R-:W-:Y:S04]  /*101d20*/  STL.128 [R1+0xabf0], R184 ;  /* 0x00abf0b801007387 */ /* 0x000fe80000100c00 */
[----:B------:R-:W-:Y:S04]  /*101d30*/  STL.64 [R1+0x7f10], R180 ;  /* 0x007f10b401007387 */ /* 0x000fe80000100a00 */
[----:B------:R-:W-:Y:S04]  /*101d40*/  STL.64 [R1+0x7f18], R182 ;  /* 0x007f18b601007387 */ /* 0x000fe80000100a00 */
[----:B------:R0:W-:Y:S04]  /*101d50*/  STL.128 [R1+0xac00], R180 ;  /* 0x00ac00b401007387 */ /* 0x0001e80000100c00 */
[----:B------:R-:W-:Y:S04]  /*101d60*/  STL.128 [R1+0xac10], R208 ;  /* 0x00ac10d001007387 */ /* 0x000fe80000100c00 */
[----:B------:R-:W-:Y:S04]  /*101d70*/  STL.64 [R1+0x7f00], R176 ;  /* 0x007f00b001007387 */ /* 0x000fe80000100a00 */
[----:B------:R-:W-:Y:S04]  /*101d80*/  STL.64 [R1+0x7f08], R178 ;  /* 0x007f08b201007387 */ /* 0x000fe80000100a00 */
[----:B------:R1:W-:Y:S04]  /*101d90*/  STL.128 [R1+0xac20], R176 ;  /* 0x00ac20b001007387 */ /* 0x0003e80000100c00 */
[----:B------:R-:W-:Y:S04]  /*101da0*/  STL.64 [R1+0x7700], R96 ;  /* 0x0077006001007387 */ /* 0x000fe80000100a00 */
[----:B------:R-:W-:Y:S04]  /*101db0*/  STL.64 [R1+0x7708], R100 ;  /* 0x0077086401007387 */ /* 0x000fe80000100a00 */
[----:B------:R-:W4:Y:S04]  /*101dc0*/  LDL.LU.64 R140, [R1+0x7820] ;  /* 0x00782000018c7983 */ /* 0x000f280000300a00 */
[----:B------:R-:W4:Y:S04]  /*101dd0*/  LDL.LU.64 R136, [R1+0x80f0] ;  /* 0x0080f00001887983 */ /* 0x000f280000300a00 */
        /* <DEDUP_REMOVED lines=12> */
[----:B------:R-:W-:-:S03]  /*101ea0*/  DFMA R170, -R120, R86, R216 ;  /* 0x0000005678aa722b */ /* 0x000fc600000001d8 */
[----:B------:R-:W2:Y:S01]  /*101eb0*/  LDL.LU.64 R86, [R1+0x7a30] ;  /* 0x007a300001567983 */ /* 0x000ea20000300a00 */
[----:B----4-:R-:W-:-:S03]  /*101ec0*/  DFMA R194, -R120, R82, R84 ;  /* 0x0000005278c2722b */ /* 0x010fc60000000154 */
[----:B------:R-:W4:Y:S04]  /*101ed0*/  LDL.LU.64 R84, [R1+0x7a38] ;  /* 0x007a380001547983 */ /* 0x000f280000300a00 */
[----:B------:R-:W2:Y:S04]  /*101ee0*/  LDL.LU.64 R82, [R1+0x7840] ;  /* 0x0078400001527983 */ /* 0x000ea80000300a00 */
[----:B0-----:R-:W2:Y:S04]  /*101ef0*/  LDL.LU.64 R180, [R1+0x7860] ;  /* 0x0078600001b47983 */ /* 0x001ea80000300a00 */
[----:B------:R-:W2:Y:S01]  /*101f00*/  LDL.LU.64 R116, [R1+0x77b8] ;  /* 0x0077b80001747983 */ /* 0x000ea20000300a00 */
[----:B------:R-:W-:-:S03]  /*101f10*/  DFMA R192, -R120, R10, R222 ;  /* 0x0000000a78c0722b */ /* 0x000fc600000001de */
[----:B------:R-:W2:Y:S04]  /*101f20*/  LDL.LU.64 R186, [R1+0x7898] ;  /* 0x0078980001ba7983 */ /* 0x000ea80000300a00 */
[----:B------:R-:W2:Y:S04]  /*101f30*/  LDL.LU.64 R144, [R1+0x7890] ;  /* 0x0078900001907983 */ /* 0x000ea80000300a00 */
[----:B------:R-:W2:Y:S01]  /*101f40*/  LDL.LU.64 R184, [R1+0x7878] ;  /* 0x0078780001b87983 */ /* 0x000ea20000300a00 */
[C---:B------:R-:W-:Y:S02]  /*101f50*/  DFMA R42, -R120.reuse, R42, R224 ;  /* 0x0000002a782a722b */ /* 0x040fe400000001e0 */
[----:B------:R-:W-:Y:S01]  /*101f60*/  DFMA R16, -R120, R16, R158 ;  /* 0x000000107810722b */ /* 0x000fe2000000019e */
[----:B------:R-:W2:Y:S01]  /*101f70*/  LDL.LU.64 R182, [R1+0x7870] ;  /* 0x0078700001b67983 */ /* 0x000ea20000300a00 */
[----:B-1----:R-:W-:Y:S01]  /*101f80*/  IMAD.MOV.U32 R176, RZ, RZ, R214 ;  /* 0x000000ffffb07224 */ /* 0x002fe200078e00d6 */
[----:B------:R-:W-:-:S02]  /*101f90*/  MOV R177, R215 ;  /* 0x000000d700b17202 */ /* 0x000fc40000000f00 */
[----:B------:R-:W2:Y:S04]  /*101fa0*/  LDL.LU.64 R94, [R1+0x79a8] ;  /* 0x0079a800015e7983 */ /* 0x000ea80000300a00 */
[----:B------:R-:W2:Y:S04]  /*101fb0*/  LDL.LU.64 R148, [R1+0x78a0] ;  /* 0x0078a00001947983 */ /* 0x000ea80000300a00 */
[----:B------:R-:W2:Y:S01]  /*101fc0*/  LDL.LU.64 R152, [R1+0x78a8] ;  /* 0x0078a80001987983 */ /* 0x000ea20000300a00 */
[----:B------:R-:W-:-:S03]  /*101fd0*/  DFMA R238, -R120, R74, R240 ;  /* 0x0000004a78ee722b */ /* 0x000fc600000001f0 */
[----:B------:R-:W2:Y:S01]  /*101fe0*/  LDL.64 R178, [R1+0x7f78] ;  /* 0x007f780001b27983 */ /* 0x000ea20000100a00 */
[C---:B------:R-:W-:Y:S01]  /*101ff0*/  DFMA R38, -R120.reuse, R38, R232 ;  /* 0x000000267826722b */ /* 0x040fe200000001e8 */
[----:B------:R-:W-:Y:S01]  /*102000*/  IMAD.MOV.U32 R210, RZ, RZ, R72 ;  /* 0x000000ffffd27224 */ /* 0x000fe200078e0048 */
[----:B------:R-:W-:Y:S01]  /*102010*/  MOV R211, R73 ;  /* 0x0000004900d37202 */ /* 0x000fe20000000f00 */
[----:B------:R-:W2:Y:S01]  /*102020*/  LDL.64 R208, [R1+0x7f60] ;  /* 0x007f600001d07983 */ /* 0x000ea20000100a00 */
[----:B------:R-:W-:-:S03]  /*102030*/  DFMA R154, -R120, R136, R156 ;  /* 0x00000088789a722b */ /* 0x000fc6000000019c */
[----:B------:R-:W2:Y:S04]  /*102040*/  LDL.LU.64 R214, [R1+0xacb8] ;  /* 0x00acb80001d67983 */ /* 0x000ea80000300a00 */
        /* <DEDUP_REMOVED lines=8> */
[----:B----4-:R-:W-:-:S03]  /*1020d0*/  DFMA R216, -R120, R128, R84 ;  /* 0x0000008078d8722b */ /* 0x010fc60000000154 */
[----:B------:R-:W4:Y:S01]  /*1020e0*/  LDL.LU.64 R108, [R1+0x77d8] ;  /* 0x0077d800016c7983 */ /* 0x000f220000300a00 */
[----:B--2---:R-:W-:-:S03]  /*1020f0*/  DFMA R218, -R120, R80, R82 ;  /* 0x0000005078da722b */ /* 0x004fc60000000152 */
[----:B------:R-:W2:Y:S04]  /*102100*/  LDL.LU.64 R84, [R1+0x7788] ;  /* 0x0077880001547983 */ /* 0x000ea80000300a00 */
[----:B------:R-:W4:Y:S01]  /*102110*/  LDL.LU.64 R82, [R1+0x7778] ;  /* 0x0077780001527983 */ /* 0x000f220000300a00 */
[----:B------:R-:W-:-:S03]  /*102120*/  DFMA R116, R180, -R120, R116 ;  /* 0x80000078b474722b */ /* 0x000fc60000000074 */
[----:B------:R-:W4:Y:S01]  /*102130*/  LDL.LU.64 R128, [R1+0x77c8] ;  /* 0x0077c80001807983 */ /* 0x000f220000300a00 */
[----:B------:R-:W-:Y:S02]  /*102140*/  IMAD.MOV.U32 R180, RZ, RZ, R250 ;  /* 0x000000ffffb47224 */ /* 0x000fe400078e00fa */
[----:B------:R-:W-:Y:S01]  /*102150*/  IMAD.MOV.U32 R181, RZ, RZ, R251 ;  /* 0x000000ffffb57224 */ /* 0x000fe200078e00fb */
[C---:B------:R-:W-:Y:S01]  /*102160*/  DFMA R8, -R120.reuse, R172, R8 ;  /* 0x000000ac7808722b */ /* 0x040fe20000000108 */
[----:B------:R-:W4:Y:S01]  /*102170*/  LDL.LU.64 R250, [R1+0xacc0] ;  /* 0x00acc00001fa7983 */ /* 0x000f220000300a00 */
[----:B------:R-:W-:-:S03]  /*102180*/  DFMA R190, -R120, R88, R90 ;  /* 0x0000005878be722b */ /* 0x000fc6000000015a */
[----:B------:R-:W4:Y:S04]  /*102190*/  LDL.LU.64 R172, [R1+0x7850] ;  /* 0x0078500001ac7983 */ /* 0x000f280000300a00 */
[----:B------:R-:W4:Y:S01]  /*1021a0*/  LDL.LU.64 R90, [R1+0x7958] ;  /* 0x00795800015a7983 */ /* 0x000f220000300a00 */
[C---:B------:R-:W-:Y:S02]  /*1021b0*/  DFMA R224, -R120.reuse, R20, R226 ;  /* 0x0000001478e0722b */ /* 0x040fe400000001e2 */
[C---:B------:R-:W-:Y:S01]  /*1021c0*/  DFMA R198, -R120.reuse, R104, R140 ;  /* 0x0000006878c6722b */ /* 0x040fe2000000018c */
[----:B------:R-:W4:Y:S01]  /*1021d0*/  LDL.LU.64 R88, [R1+0x7a68] ;  /* 0x007a680001587983 */ /* 0x000f220000300a00 */
[C---:B------:R-:W-:Y:S02]  /*1021e0*/  DFMA R158, -R120.reuse, R124, R220 ;  /* 0x0000007c789e722b */ /* 0x040fe400000001dc */
[C---:B------:R-:W-:Y:S01]  /*1021f0*/  DFMA R188, -R120.reuse, R188, R92 ;  /* 0x000000bc78bc722b */ /* 0x040fe2000000015c */
[----:B------:R-:W4:Y:S01]  /*102200*/  LDL.LU.64 R124, [R1+0x7868] ;  /* 0x00786800017c7983 */ /* 0x000f220000300a00 */
[----:B------:R-:W-:-:S03]  /*102210*/  DFMA R222, -R120, R2, R86 ;  /* 0x0000000278de722b */ /* 0x000fc60000000156 */
[----:B------:R-:W4:Y:S04]  /*102220*/  LDL.LU.64 R140, [R1+0x7888] ;  /* 0x00788800018c7983 */ /* 0x000f280000300a00 */
[----:B------:R-:W4:Y:S04]  /*102230*/  LDL.LU.64 R92, [R1+0x77a8] ;  /* 0x0077a800015c7983 */ /* 0x000f280000300a00 */
[----:B------:R-:W4:Y:S04]  /*102240*/  LDL.LU.64 R86, [R1+0x7798] ;  /* 0x0077980001567983 */ /* 0x000f280000300a00 */
[----:B------:R-:W4:Y:S04]  /*102250*/  LDL.LU.64 R220, [R1+0x78d8] ;  /* 0x0078d80001dc7983 */ /* 0x000f280000300a00 */
[----:B------:R-:W4:Y:S04]  /*102260*/  LDL.LU.64 R2, [R1+0x77f8] ;  /* 0x0077f80001027983 */ /* 0x000f280000300a00 */
[----:B------:R-:W4:Y:S04]  /*102270*/  LDL.LU.64 R104, [R1+0x7b78] ;  /* 0x007b780001687983 */ /* 0x000f280000300a00 */
[----:B------:R-:W4:Y:S01]  /*102280*/  LDL.LU.64 R80, [R1+0x7768] ;  /* 0x0077680001507983 */ /* 0x000f220000300a00 */
[----:B------:R-:W-:-:S02]  /*102290*/  DFMA R240, -R120, R122, R242 ;  /* 0x0000007a78f0722b */ /* 0x000fc400000001f2 */
[----:B------:R-:W-:Y:S01]  /*1022a0*/  DFMA R232, -R120, R32, R234 ;  /* 0x0000002078e8722b */ /* 0x000fe200000001ea */
[----:B------:R-:W4:Y:S04]  /*1022b0*/  LDL.64 R72, [R1+0x81a0] ;  /* 0x0081a00001487983 */ /* 0x000f280000100a00 */
[----:B------:R-:W4:Y:S04]  /*1022c0*/  LDL.64 R122, [R1+0x8100] ;  /* 0x00810000017a7983 */ /* 0x000f280000100a00 */
[----:B------:R-:W4:Y:S01]  /*1022d0*/  LDL.64 R74, [R1+0x8108] ;  /* 0x00810800014a7983 */ /* 0x000f220000100a00 */
[----:B------:R-:W-:-:S03]  /*1022e0*/  DFMA R20, R12, -R120, R156 ;  /* 0x800000780c14722b */ /* 0x000fc6000000009c */
[----:B------:R-:W4:Y:S01]  /*1022f0*/  LDL.LU.64 R32, [R1+0x7cb8] ;  /* 0x007cb80001207983 */ /* 0x000f220000300a00 */
[----:B---3--:R-:W-:-:S03]  /*102300*/  DFMA R226, -R120, R6, R22 ;  /* 0x0000000678e2722b */ /* 0x008fc60000000116 */
[----:B------:R-:W3:Y:S01]  /*102310*/  LDL.LU.64 R156, [R1+0x78c0] ;  /* 0x0078c000019c7983 */ /* 0x000ee20000300a00 */
[C---:B------:R-:W-:Y:S02]  /*102320*/  DFMA R6, -R120.reuse, R4, R228 ;  /* 0x000000047806722b */ /* 0x040fe400000001e4 */
[----:B------:R-:W-:Y:S01]  /*102330*/  DFMA R228, -R120, R40, R230 ;  /* 0x0000002878e4722b */ /* 0x000fe200000001e6 */
[----:B------:R-:W3:Y:S04]  /*102340*/  LDL.LU.64 R22, [R1+0x7838] ;  /* 0x0078380001167983 */ /* 0x000ee80000300a00 */
[----:B------:R-:W3:Y:S01]  /*102350*/  LDL.LU.64 R40, [R1+0x78e0] ;  /* 0x0078e00001287983 */ /* 0x000ee20000300a00 */
[----:B--2---:R-:W-:-:S03]  /*102360*/  DFMA R144, R144, -R120, R84 ;  /* 0x800000789090722b */ /* 0x004fc60000000054 */
[----:B------:R-:W2:Y:S01]  /*102370*/  LDL.LU.64 R4, [R1+0x78e8] ;  /* 0x0078e80001047983 */ /* 0x000ea20000300a00 */
[----:B------:R-:W-:Y:S01]  /*102380*/  MOV R84, R246 ;  /* 0x000000f600547202 */ /* 0x000fe20000000f00 */
[----:B----4-:R-:W-:Y:S01]  /*102390*/  DFMA R12, R186, -R120, R82 ;  /* 0x80000078ba0c722b */ /* 0x010fe20000000052 */
[----:B------:R-:W-:Y:S01]  /*1023a0*/  IMAD.MOV.U32 R85, RZ, RZ, R247 ;  /* 0x000000ffff557224 */ /* 0x000fe200078e00f7 */
[----:B------:R-:W4:Y:S04]  /*1023b0*/  LDL.64 R186, [R1+0x7f48] ;  /* 0x007f480001ba7983 */ /* 0x000f280000100a00 */
[----:B------:R-:W2:Y:S01]  /*1023c0*/  LDL.LU.64 R246, [R1+0x7848] ;  /* 0x0078480001f67983 */ /* 0x000ea20000300a00 */
[----:B------:R-:W-:Y:S02]  /*1023d0*/  IMAD.MOV.U32 R82, RZ, RZ, R250 ;  /* 0x000000ffff527224 */ /* 0x000fe400078e00fa */
[----:B------:R-:W-:-:S02]  /*1023e0*/  IMAD.MOV.U32 R83, RZ, RZ, R251 ;  /* 0x000000ffff537224 */ /* 0x000fc400078e00fb */
[----:B------:R-:W4:Y:S01]  /*1023f0*/  LDL.LU.64 R250, [R1+0x7728] ;  /* 0x0077280001fa7983 */ /* 0x000f220000300a00 */
[----:B------:R-:W-:Y:S02]  /*102400*/  DFMA R242, -R120, R24, R172 ;  /* 0x0000001878f2722b */ /* 0x000fe400000001ac */
[-C--:B------:R-:W-:Y:S02]  /*102410*/  DFMA R24, R164, -R120.reuse, R132 ;  /* 0x80000078a418722b */ /* 0x080fe40000000084 */
[----:B------:R-:W-:Y:S01]  /*102420*/  DFMA R132, R184, -R120, R90 ;  /* 0x80000078b884722b */ /* 0x000fe2000000005a */
[----:B------:R-:W4:Y:S04]  /*102430*/  LDL.LU.64 R164, [R1+0x78d0] ;  /* 0x0078d00001a47983 */ /* 0x000f280000300a00 */
[----:B------:R-:W4:Y:S01]  /*102440*/  LDL.64 R184, [R1+0x7f40] ;  /* 0x007f400001b87983 */ /* 0x000f220000100a00 */
[----:B------:R-:W-:-:S02]  /*102450*/  DFMA R230, -R120, R36, R248 ;  /* 0x0000002478e6722b */ /* 0x000fc400000001f8 */
[-C--:B------:R-:W-:Y:S01]  /*102460*/  DFMA R112, R112, -R120.reuse, R128 ;  /* 0x800000787070722b */ /* 0x080fe20000000080 */
[----:B------:R-:W4:Y:S01]  /*102470*/  LDL.LU.64 R36, [R1+0x7718] ;  /* 0x0077180001247983 */ /* 0x000f220000300a00 */
[----:B------:R-:W-:Y:S02]  /*102480*/  DFMA R124, R124, -R120, R94 ;  /* 0x800000787c7c722b */ /* 0x000fe4000000005e */
[----:B------:R-:W-:Y:S01]  /*102490*/  DFMA R234, -R120, R34, R244 ;  /* 0x0000002278ea722b */ /* 0x000fe200000001f4 */
[----:B------:R-:W4:Y:S01]  /*1024a0*/  LDL.LU.64 R248, [R1+0x78f0] ;  /* 0x0078f00001f87983 */ /* 0x000f220000300a00 */
[-C--:B------:R-:W-:Y:S01]  /*1024b0*/  DFMA R108, R236, -R120.reuse, R108 ;  /* 0x80000078ec6c722b */ /* 0x080fe2000000006c */
[----:B------:R-:W-:Y:S01]  /*1024c0*/  MOV R94, R98 ;  /* 0x00000062005e7202 */ /* 0x000fe20000000f00 */
[-C--:B------:R-:W-:Y:S01]  /*1024d0*/  DFMA R128, R182, -R120.reuse, R92 ;  /* 0x80000078b680722b */ /* 0x080fe2000000005c */
[----:B------:R-:W-:Y:S01]  /*1024e0*/  IMAD.MOV.U32 R95, RZ, RZ, R99 ;  /* 0x000000ffff5f7224 */ /* 0x000fe200078e0063 */
[-C--:B------:R-:W-:Y:S01]  /*1024f0*/  DFMA R136, R136, -R120.reuse, R88 ;  /* 0x800000788888722b */ /* 0x080fe20000000058 */
[----:B------:R-:W-:Y:S01]  /*102500*/  MOV R182, R102 ;  /* 0x0000006600b67202 */ /* 0x000fe20000000f00 */
[-C--:B------:R-:W-:Y:S01]  /*102510*/  DFMA R140, R140, -R120.reuse, R86 ;  /* 0x800000788c8c722b */ /* 0x080fe20000000056 */
[----:B------:R-:W-:Y:S01]  /*102520*/  IMAD.MOV.U32 R183, RZ, RZ, R103 ;  /* 0x000000ffffb77224 */ /* 0x000fe200078e0067 */
[----:B------:R-:W-:Y:S01]  /*102530*/  MOV R87, R215 ;  /* 0x000000d700577202 */ /* 0x000fe20000000f00 */
[----:B------:R-:W-:Y:S01]  /*102540*/  IMAD.MOV.U32 R86, RZ, RZ, R214 ;  /* 0x000000ffff567224 */ /* 0x000fe200078e00d6 */
[----:B------:R-:W4:Y:S01]  /*102550*/  LDL.LU.64 R236, [R1+0x78f8] ;  /* 0x0078f80001ec7983 */ /* 0x000f220000300a00 */
[----:B------:R-:W-:Y:S01]  /*102560*/  IMAD.MOV.U32 R92, RZ, RZ, R212 ;  /* 0x000000ffff5c7224 */ /* 0x000fe200078e00d4 */
[-C--:B------:R-:W-:Y:S01]  /*102570*/  DFMA R2, R160, -R120.reuse, R2 ;  /* 0x80000078a002722b */ /* 0x080fe20000000002 */
[----:B------:R-:W-:Y:S01]  /*102580*/  IMAD.MOV.U32 R93, RZ, RZ, R213 ;  /* 0x000000ffff5d7224 */ /* 0x000fe200078e00d5 */
[----:B------:R-:W4:Y:S01]  /*102590*/  LDL.LU.64 R160, [R1+0x78c8] ;  /* 0x0078c80001a07983 */ /* 0x000f220000300a00 */
[----:B------:R-:W-:-:S03]  /*1025a0*/  DFMA R104, R168, -R120, -R104 ;  /* 0x80000078a868722b */ /* 0x000fc60000000868 */
[----:B------:R-:W4:Y:S01]  /*1025b0*/  LDL.LU.64 R168, [R1+0x78b0] ;  /* 0x0078b00001a87983 */ /* 0x000f220000300a00 */
[----:B------:R-:W-:-:S03]  /*1025c0*/  DFMA R148, R148, -R120, R80 ;  /* 0x800000789494722b */ /* 0x000fc60000000050 */
[----:B------:R-:W4:Y:S04]  /*1025d0*/  LDL.64 R88, [R1+0x7fa0] ;  /* 0x007fa00001587983 */ /* 0x000f280000100a00 */
[----:B------:R-:W4:Y:S04]  /*1025e0*/  LDL.64 R90, [R1+0x7fa8] ;  /* 0x007fa800015a7983 */ /* 0x000f280000100a00 */
[----:B------:R-:W4:Y:S04]  /*1025f0*/  LDL.64 R80, [R1+0x8000] ;  /* 0x0080000001507983 */ /* 0x000f280000100a00 */
[----:B------:R-:W4:Y:S04]  /*102600*/  LDL.LU.64 R102, [R1+0x7828] ;  /* 0x0078280001667983 */ /* 0x000f280000300a00 */
[----:B------:R-:W4:Y:S04]  /*102610*/  LDL.LU.64 R214, [R1+0x7758] ;  /* 0x0077580001d67983 */ /* 0x000f280000300a00 */
[----:B------:R-:W4:Y:S04]  /*102620*/  LDL.LU.64 R212, [R1+0x7748] ;  /* 0x0077480001d47983 */ /* 0x000f280000300a00 */
[----:B------:R-:W4:Y:S04]  /*102630*/  LDL.LU.64 R98, [R1+0x7738] ;  /* 0x0077380001627983 */ /* 0x000f280000300a00 */
[----:B------:R-:W4:Y:S04]  /*102640*/  LDL.64 R244, [R1+0x8150] ;  /* 0x0081500001f47983 */ /* 0x000f280000100a00 */
[----:B------:R-:W4:Y:S04]  /*102650*/  LDL.64 R34, [R1+0x9858] ;  /* 0x0098580001227983 */ /* 0x000f280000100a00 */
[----:B------:R0:W-:Y:S04]  /*102660*/  STL.128 [R1+0x6ed0], R176 ;  /* 0x006ed0b001007387 */ /* 0x0001e80000100c00 */
[----:B------:R1:W-:Y:S04]  /*102670*/  STL.128 [R1+0x6ef0], R180 ;  /* 0x006ef0b401007387 */ /* 0x0003e80000100c00 */
[----:B0-----:R-:W4:Y:S04]  /*102680*/  LDL.LU.128 R176, [R1+0xac20] ;  /* 0x00ac200001b07983 */ /* 0x001f280000300c00 */
[----:B-1----:R-:W4:Y:S01]  /*102690*/  LDL.LU.128 R180, [R1+0xac00] ;  /* 0x00ac000001b47983 */ /* 0x002f220000300c00 */
[----:B---3--:R-:W-:-:S03]  /*1026a0*/  DFMA R172, R152, -R120, R22 ;  /* 0x8000007898ac722b */ /* 0x008fc60000000016 */
[----:B------:R-:W3:Y:S04]  /*1026b0*/  LDL.LU.64 R152, [R1+0x78b8] ;  /* 0x0078b80001987983 */ /* 0x000ee80000300a00 */
[----:B------:R-:W3:Y:S01]  /*1026c0*/  LDL.LU.64 R22, [R1+0x79b8] ;  /* 0x0079b80001167983 */ /* 0x000ee20000300a00 */
[----:B--2---:R-:W-:-:S03]  /*1026d0*/  DFMA R40, R40, -R120, R246 ;  /* 0x800000782828722b */ /* 0x004fc600000000f6 */
[----:B------:R-:W2:Y:S01]  /*1026e0*/  LDL.LU.64 R246, [R1+0xac80] ;  /* 0x00ac800001f67983 */ /* 0x000ea20000300a00 */
[----:B----4-:R-:W-:-:S03]  /*1026f0*/  DFMA R220, R220, -R120, R250 ;  /* 0x80000078dcdc722b */ /* 0x010fc600000000fa */
[----:B------:R-:W4:Y:S04]  /*102700*/  LDL.LU.64 R250, [R1+0xac88] ;  /* 0x00ac880001fa7983 */ /* 0x000f280000300a00 */
[----:B------:R0:W-:Y:S04]  /*102710*/  STL.128 [R1+0x6f00], R184 ;  /* 0x006f00b801007387 */ /* 0x0001e80000100c00 */
[----:B0-----:R-:W4:Y:S01]  /*102720*/  LDL.LU.128 R184, [R1+0xabf0] ;  /* 0x00abf00001b87983 */ /* 0x001f220000300c00 */
[----:B------:R-:W-:Y:S02]  /*102730*/  DFMA R4, R4, -R120, R36 ;  /* 0x800000780404722b */ /* 0x000fe40000000024 */
[----:B------:R-:W-:Y:S01]  /*102740*/  DFMA R32, -R120, R32, -R122 ;  /* 0x000000207820722b */ /* 0x000fe2000000097a */
[----:B------:R0:W-:Y:S04]  /*102750*/  STL.128 [R1+0x6ea0], R84 ;  /* 0x006ea05401007387 */ /* 0x0001e80000100c00 */
[----:B------:R1:W-:Y:S04]  /*102760*/  STL.128 [R1+0x6ec0], R92 ;  /* 0x006ec05c01007387 */ /* 0x0003e80000100c00 */
[----:B------:R-:W-:Y:S04]  /*102770*/  STL.128 [R1+0x6ee0], R208 ;  /* 0x006ee0d001007387 */ /* 0x000fe80000100c00 */
[----:B------:R-:W4:Y:S04]  /*102780*/  LDL.64 R122, [R1+0x7ef8] ;  /* 0x007ef800017a7983 */ /* 0x000f280000100a00 */
[----:B------:R-:W-:Y:S04]  /*102790*/  STL.128 [R1+0x6eb0], R88 ;  /* 0x006eb05801007387 */ /* 0x000fe80000100c00 */
[----:B------:R1:W-:Y:S04]  /*1027a0*/  STL.128 [R1+0x6e90], R80 ;  /* 0x006e905001007387 */ /* 0x0003e80000100c00 */
[----:B0-----:R-:W4:Y:S01]  /*1027b0*/  LDL.LU.128 R84, [R1+0xac50] ;  /* 0x00ac500001547983 */ /* 0x001f220000300c00 */
[----:B------:R-:W-:-:S03]  /*1027c0*/  DFMA R156, R156, -R120, R214 ;  /* 0x800000789c9c722b */ /* 0x000fc600000000d6 */
[----:B-1----:R-:W4:Y:S01]  /*1027d0*/  LDL.LU.128 R92, [R1+0xac30] ;  /* 0x00ac3000015c7983 */ /* 0x002f220000300c00 */
[----:B------:R-:W-:-:S03]  /*1027e0*/  DFMA R160, R160, -R120, R212 ;  /* 0x80000078a0a0722b */ /* 0x000fc600000000d4 */
[----:B------:R-:W4:Y:S01]  /*1027f0*/  LDL.LU.64 R214, [R1+0xaca0] ;  /* 0x00aca00001d67983 */ /* 0x000f220000300a00 */
[----:B------:R-:W-:-:S03]  /*102800*/  DFMA R164, R164, -R120, R98 ;  /* 0x80000078a4a4722b */ /* 0x000fc60000000062 */
[----:B------:R-:W4:Y:S01]  /*102810*/  LDL.LU.64 R212, [R1+0xac98] ;  /* 0x00ac980001d47983 */ /* 0x000f220000300a00 */
[----:B------:R-:W-:-:S03]  /*102820*/  DFMA R72, -R120, R72, -R244 ;  /* 0x000000487848722b */ /* 0x000fc600000009f4 */
[----:B------:R-:W4:Y:S01]  /*102830*/  LDL.LU.64 R98, [R1+0xac90] ;  /* 0x00ac900001627983 */ /* 0x000f220000300a00 */
[----:B------:R-:W-:-:S03]  /*102840*/  DFMA R34, -R120, R34, -R74 ;  /* 0x000000227822722b */ /* 0x000fc6000000094a */
[----:B------:R-:W4:Y:S04]  /*102850*/  LDL.LU.128 R80, [R1+0xac60] ;  /* 0x00ac600001507983 */ /* 0x000f280000300c00 */
[----:B------:R-:W4:Y:S04]  /*102860*/  LDL.LU.128 R88, [R1+0xac40] ;  /* 0x00ac400001587983 */ /* 0x000f280000300c00 */
[----:B------:R-:W4:Y:S01]  /*102870*/  LDL.LU.128 R208, [R1+0xac10] ;  /* 0x00ac100001d07983 */ /* 0x000f220000300c00 */
[----:B------:R-:W-:Y:S01]  /*102880*/  IMAD.MOV.U32 R244, RZ, RZ, R2 ;  /* 0x000000fffff47224 */ /* 0x000fe200078e0002 */
[----:B------:R-:W-:-:S02]  /*102890*/  MOV R245, R3 ;  /* 0x0000000300f57202 */ /* 0x000fc40000000f00 */
[----:B------:R0:W-:Y:S04]  /*1028a0*/  STL.64 [R1+0x7ee0], R2 ;  /* 0x007ee00201007387 */ /* 0x0001e80000100a00 */
[----:B------:R-:W-:Y:S01]  /*1028b0*/  STL.64 [R1+0x7b50], R72 ;  /* 0x007b504801007387 */ /* 0x000fe20000100a00 */
[----:B------:R-:W-:-:S03]  /*1028c0*/  MOV R74, R178 ;  /* 0x000000b2004a7202 */ /* 0x000fc60000000f00 */
[----:B------:R1:W-:Y:S01]  /*1028d0*/  STL.128 [R1+0x6f30], R176 ;  /* 0x006f30b001007387 */ /* 0x0003e20000100c00 */
[----:B------:R-:W-:-:S03]  /*1028e0*/  IMAD.MOV.U32 R75, RZ, RZ, R179 ;  /* 0x000000ffff4b7224 */ /* 0x000fc600078e00b3 */
[----:B------:R1:W-:Y:S01]  /*1028f0*/  STL.128 [R1+0x6f20], R180 ;  /* 0x006f20b401007387 */ /* 0x0003e20000100c00 */
[----:B0-----:R-:W-:Y:S02]  /*102900*/  IMAD.MOV.U32 R2, RZ, RZ, R182 ;  /* 0x000000ffff027224 */ /* 0x001fe400078e00b6 */
[----:B------:R-:W-:Y:S01]  /*102910*/  IMAD.MOV.U32 R3, RZ, RZ, R183 ;  /* 0x000000ffff037224 */ /* 0x000fe200078e00b7 */
[----:B------:R0:W-:Y:S04]  /*102920*/  STL.64 [R1+0x6e48], R72 ;  /* 0x006e484801007387 */ /* 0x0001e80000100a00 */
[----:B-1----:R1:W5:Y:S04]  /*102930*/  LDL.LU.128 R176, [R1+0xabc0] ;  /* 0x00abc00001b07983 */ /* 0x0023680000300c00 */
[----:B------:R1:W5:Y:S04]  /*102940*/  LDL.LU.128 R180, [R1+0xabd0] ;  /* 0x00abd00001b47983 */ /* 0x0003680000300c00 */
[----:B0-----:R1:W5:Y:S01]  /*102950*/  LDL.LU.64 R72, [R1+0xabb8] ;  /* 0x00abb80001487983 */ /* 0x0013620000300a00 */
[----:B---3--:R-:W-:-:S03]  /*102960*/  DFMA R152, R152, -R120, R102 ;  /* 0x800000789898722b */ /* 0x008fc60000000066 */
[----:B------:R-:W3:Y:S01]  /*102970*/  LDL.LU.64 R102, [R1+0xaca8] ;  /* 0x00aca80001667983 */ /* 0x000ee20000300a00 */
[----:B------:R-:W-:-:S03]  /*102980*/  DFMA R168, R168, -R120, R22 ;  /* 0x80000078a8a8722b */ /* 0x000fc60000000016 */
[----:B------:R-:W3:Y:S01]  /*102990*/  LDL.LU.64 R22, [R1+0xacb0] ;  /* 0x00acb00001167983 */ /* 0x000ee20000300a00 */
[----:B--2---:R-:W-:-:S03]  /*1029a0*/  DFMA R236, R236, -R120, R246 ;  /* 0x80000078ecec722b */ /* 0x004fc600000000f6 */
[----:B------:R-:W2:Y:S01]  /*1029b0*/  LDL.64 R246, [R1+0x7ee8] ;  /* 0x007ee80001f67983 */ /* 0x000ea20000100a00 */
[----:B----4-:R-:W-:Y:S01]  /*1029c0*/  DFMA R36, R248, -R120, R250 ;  /* 0x80000078f824722b */ /* 0x010fe200000000fa */
[----:B------:R-:W-:Y:S01]  /*1029d0*/  IMAD.MOV.U32 R248, RZ, RZ, R96 ;  /* 0x000000fffff87224 */ /* 0x000fe200078e0060 */
[----:B------:R-:W-:Y:S01]  /*1029e0*/  MOV R250, R100 ;  /* 0x0000006400fa7202 */ /* 0x000fe20000000f00 */
[----:B------:R-:W-:Y:S01]  /*1029f0*/  IMAD.MOV.U32 R249, RZ, RZ, R97 ;  /* 0x000000fffff97224 */ /* 0x000fe200078e0061 */
[----:B------:R-:W4:Y:S01]  /*102a00*/  LDL.64 R120, [R1+0x7ef0] ;  /* 0x007ef00001787983 */ /* 0x000f220000100a00 */
[----:B------:R-:W-:-:S03]  /*102a10*/  IMAD.MOV.U32 R251, RZ, RZ, R101 ;  /* 0x000000fffffb7224 */ /* 0x000fc600078e0065 */
[----:B------:R-:W4:Y:S04]  /*102a20*/  LDL.LU.64 R96, [R1+0xac78] ;  /* 0x00ac780001607983 */ /* 0x000f280000300a00 */
[----:B------:R-:W4:Y:S04]  /*102a30*/  LDL.LU.64 R100, [R1+0xac70] ;  /* 0x00ac700001647983 */ /* 0x000f280000300a00 */
[----:B------:R0:W-:Y:S04]  /*102a40*/  STL.128 [R1+0x6f10], R184 ;  /* 0x006f10b801007387 */ /* 0x0001e80000100c00 */
[----:B0-----:R1:W5:Y:S04]  /*102a50*/  LDL.LU.128 R184, [R1+0xabe0] ;  /* 0x00abe00001b87983 */ /* 0x0013680000300c00 */
        /* <DEDUP_REMOVED lines=53> */
[----:B---3--:R1:W-:Y:S04]  /*102db0*/  STL.128 [R1+0x6f80], R20 ;  /* 0x006f801401007387 */ /* 0x0083e80000100c00 */
[----:B--2---:R1:W-:Y:S04]  /*102dc0*/  STL.128 [R1+0x6f60], R244 ;  /* 0x006f60f401007387 */ /* 0x0043e80000100c00 */
[----:B----4-:R1:W-:Y:S04]  /*102dd0*/  STL.128 [R1+0x6f50], R120 ;  /* 0x006f507801007387 */ /* 0x0103e80000100c00 */
[----:B------:R1:W-:Y:S04]  /*102de0*/  STL.128 [R1+0x6e70], R96 ;  /* 0x006e706001007387 */ /* 0x0003e80000100c00 */
[----:B------:R1:W-:Y:S01]  /*102df0*/  STL.128 [R1+0x6e60], R100 ;  /* 0x006e606401007387 */ /* 0x0003e20000100c00 */
[----:B------:R-:W-:Y:S05]  /*102e00*/  @P3 BRA `(.L_x_2399) ;  /* 0x0000001c00dc3947 */ /* 0x000fea0003800000 */
[----:B-----5:R0:W-:Y:S04]  /*102e10*/  STL.128 [R1+0xabc0], R176 ;  /* 0x00abc0b001007387 */ /* 0x0201e80000100c00 */
[----:B------:R1:W-:Y:S04]  /*102e20*/  STL.64 [R1+0xacc0], R4 ;  /* 0x00acc00401007387 */ /* 0x0003e80000100a00 */
[----:B------:R-:W-:Y:S04]  /*102e30*/  STL.64 [R1+0xad10], R188 ;  /* 0x00ad10bc01007387 */ /* 0x000fe80000100a00 */
[----:B------:R-:W-:Y:S01]  /*102e40*/  STL.64 [R1+0xad08], R190 ;  /* 0x00ad08be01007387 */ /* 0x000fe20000100a00 */
[----:B0-----:R-:W-:Y:S01]  /*102e50*/  IMAD.MOV.U32 R178, RZ, RZ, R2 ;  /* 0x000000ffffb27224 */ /* 0x001fe200078e0002 */
[----:B------:R-:W-:-:S02]  /*102e60*/  MOV R179, R3 ;  /* 0x0000000300b37202 */ /* 0x000fc40000000f00 */
[----:B-1----:R-:W2:Y:S04]  /*102e70*/  LDL.64 R4, [R1+0xa410] ;  /* 0x00a4100001047983 */ /* 0x002ea80000100a00 */
[----:B------:R-:W3:Y:S01]  /*102e80*/  LDL.64 R2, [R1+0x9850] ;  /* 0x0098500001027983 */ /* 0x000ee20000100a00 */
[----:B------:R-:W-:Y:S01]  /*102e90*/  UMOV UR4, 0x5ba3d27e ;  /* 0x5ba3d27e00047882 */ /* 0x000fe20000000000 */
[----:B------:R-:W-:Y:S02]  /*102ea0*/  UMOV UR5, 0x3fcf1800 ;  /* 0x3fcf180000057882 */ /* 0x000fe40000000000 */
[----:B------:R0:W-:Y:S04]  /*102eb0*/  STL.64 [R1+0xacf8], R222 ;  /* 0x00acf8de01007387 */ /* 0x0001e80000100a00 */
[----:B------:R1:W-:Y:S04]  /*102ec0*/  STL.64 [R1+0xaca0], R36 ;  /* 0x00aca02401007387 */ /* 0x0003e80000100a00 */
[----:B------:R4:W-:Y:S04]  /*102ed0*/  STL.64 [R1+0xad00], R220 ;  /* 0x00ad00dc01007387 */ /* 0x0009e80000100a00 */
[----:B0-----:R-:W2:Y:S04]  /*102ee0*/  LDL.64 R222, [R1+0xa3f0] ;  /* 0x00a3f00001de7983 */ /* 0x001ea80000100a00 */
[----:B-1----:R-:W2:Y:S04]  /*102ef0*/  LDL.LU.64 R36, [R1+0x8008] ;  /* 0x0080080001247983 */ /* 0x002ea80000300a00 */
[----:B------:R0:W-:Y:S04]  /*102f00*/  STL.64 [R1+0xac88], R234 ;  /* 0x00ac88ea01007387 */ /* 0x0001e80000100a00 */
[----:B----4-:R-:W4:Y:S04]  /*102f10*/  LDL.64 R220, [R1+0xa3e8] ;  /* 0x00a3e80001dc7983 */ /* 0x010f280000100a00 */
[----:B------:R1:W-:Y:S04]  /*102f20*/  STL.64 [R1+0xacb8], R6 ;  /* 0x00acb80601007387 */ /* 0x0003e80000100a00 */
[----:B0-----:R-:W4:Y:S04]  /*102f30*/  LDL.LU.64 R234, [R1+0x7fd0] ;  /* 0x007fd00001ea7983 */ /* 0x001f280000300a00 */
[----:B------:R0:W-:Y:S04]  /*102f40*/  STL.64 [R1+0xac78], R238 ;  /* 0x00ac78ee01007387 */ /* 0x0001e80000100a00 */
[----:B-1----:R-:W4:Y:S04]  /*102f50*/  LDL.64 R6, [R1+0xa418] ;  /* 0x00a4180001067983 */ /* 0x002f280000100a00 */
[----:B------:R1:W-:Y:S04]  /*102f60*/  STL.128 [R1+0xabe0], R184 ;  /* 0x00abe0b801007387 */ /* 0x0003e80000100c00 */
[----:B0-----:R-:W4:Y:S04]  /*102f70*/  LDL.LU.64 R238, [R1+0x7f90] ;  /* 0x007f900001ee7983 */ /* 0x001f280000300a00 */
[----:B------:R-:W-:Y:S04]  /*102f80*/  STL.64 [R1+0xacd8], R42 ;  /* 0x00acd82a01007387 */ /* 0x000fe80000100a00 */
[----:B------:R0:W-:Y:S04]  /*102f90*/  STL.64 [R1+0xacb0], R228 ;  /* 0x00acb0e401007387 */ /* 0x0001e80000100a00 */
[----:B-1----:R-:W4:Y:S04]  /*102fa0*/  LDL.LU.64 R186, [R1+0x7f48] ;  /* 0x007f480001ba7983 */ /* 0x002f280000300a00 */
[----:B------:R-:W4:Y:S04]  /*102fb0*/  LDL.LU.64 R184, [R1+0x7f40] ;  /* 0x007f400001b87983 */ /* 0x000f280000300a00 */
[----:B0-----:R-:W4:Y:S04]  /*102fc0*/  LDL.LU.64 R228, [R1+0x7fa8] ;  /* 0x007fa80001e47983 */ /* 0x001f280000300a00 */
        /* <DEDUP_REMOVED lines=8> */
[----:B------:R-:W4:Y:S04]  /*103050*/  LDL.64 R218, [R1+0xa438] ;  /* 0x00a4380001da7983 */ /* 0x000f280000100a00 */
[----:B------:R0:W-:Y:S04]  /*103060*/  STL.64 [R1+0xac68], R242 ;  /* 0x00ac68f201007387 */ /* 0x0001e80000100a00 */
[----:B------:R1:W-:Y:S04]  /*103070*/  STL.64 [R1+0xacf0], R216 ;  /* 0x00acf0d801007387 */ /* 0x0003e80000100a00 */
[----:B------:R1:W-:Y:S04]  /*103080*/  STL.64 [R1+0xaca8], R230 ;  /* 0x00aca8e601007387 */ /* 0x0003e80000100a00 */
[----:B0-----:R-:W4:Y:S04]  /*103090*/  LDL.LU.64 R242, [R1+0x7f60] ;  /* 0x007f600001f27983 */ /* 0x001f280000300a00 */
[----:B-1----:R-:W4:Y:S04]  /*1030a0*/  LDL.64 R216, [R1+0xa408] ;  /* 0x00a4080001d87983 */ /* 0x002f280000100a00 */
[----:B------:R0:W-:Y:S04]  /*1030b0*/  STL.64 [R1+0xac90], R232 ;  /* 0x00ac90e801007387 */ /* 0x0001e80000100a00 */
[----:B------:R-:W4:Y:S04]  /*1030c0*/  LDL.LU.64 R230, [R1+0x7fa0] ;  /* 0x007fa00001e67983 */ /* 0x000f280000300a00 */
[----:B------:R-:W4:Y:S04]  /*1030d0*/  LDL.LU.64 R176, [R1+0x7f10] ;  /* 0x007f100001b07983 */ /* 0x000f280000300a00 */
[----:B0-----:R-:W4:Y:S04]  /*1030e0*/  LDL.LU.64 R232, [R1+0x7fd8] ;  /* 0x007fd80001e87983 */ /* 0x001f280000300a00 */
[----:B------:R-:W-:Y:S04]  /*1030f0*/  STL.64 [R1+0xad20], R164 ;  /* 0x00ad20a401007387 */ /* 0x000fe80000100a00 */
[----:B------:R0:W-:Y:S04]  /*103100*/  STL.64 [R1+0xac80], R236 ;  /* 0x00ac80ec01007387 */ /* 0x0001e80000100a00 */
[----:B------:R1:W-:Y:S04]  /*103110*/  STL.64 [R1+0xacd0], R224 ;  /* 0x00acd0e001007387 */ /* 0x0003e80000100a00 */
[----:B------:R1:W-:Y:S04]  /*103120*/  STL.128 [R1+0xabd0], R180 ;  /* 0x00abd0b401007387 */ /* 0x0003e80000100c00 */
[----:B0-----:R-:W4:Y:S04]  /*103130*/  LDL.LU.64 R236, [R1+0x7f98] ;  /* 0x007f980001ec7983 */ /* 0x001f280000300a00 */
[----:B-1----:R-:W4:Y:S04]  /*103140*/  LDL.LU.64 R224, [R1+0x7f78] ;  /* 0x007f780001e07983 */ /* 0x002f280000300a00 */
[----:B------:R0:W-:Y:S04]  /*103150*/  STL.64 [R1+0xacc8], R226 ;  /* 0x00acc8e201007387 */ /* 0x0001e80000100a00 */
[----:B------:R-:W4:Y:S04]  /*103160*/  LDL.LU.64 R180, [R1+0x7f30] ;  /* 0x007f300001b47983 */ /* 0x000f280000300a00 */
[----:B------:R-:W4:Y:S04]  /*103170*/  LDL.LU.64 R182, [R1+0x7f38] ;  /* 0x007f380001b67983 */ /* 0x000f280000300a00 */
[----:B0-----:R-:W4:Y:S04]  /*103180*/  LDL.LU.64 R226, [R1+0x7f70] ;  /* 0x007f700001e27983 */ /* 0x001f280000300a00 */
[----:B------:R0:W-:Y:S04]  /*103190*/  STL.64 [R1+0xace0], R40 ;  /* 0x00ace02801007387 */ /* 0x0001e80000100a00 */
[----:B------:R1:W-:Y:S04]  /*1031a0*/  STL.64 [R1+0xac98], R38 ;  /* 0x00ac982601007387 */ /* 0x0003e80000100a00 */
[----:B------:R-:W4:Y:S04]  /*1031b0*/  LDL.64 R164, [R1+0xa428] ;  /* 0x00a4280001a47983 */ /* 0x000f280000100a00 */
[----:B0-----:R-:W4:Y:S04]  /*1031c0*/  LDL.LU.64 R40, [R1+0x7f58] ;  /* 0x007f580001287983 */ /* 0x001f280000300a00 */
[----:B-1----:R-:W4:Y:S04]  /*1031d0*/  LDL.LU.64 R38, [R1+0x8000] ;  /* 0x0080000001267983 */ /* 0x002f280000300a00 */
[----:B------:R0:W-:Y:S04]  /*1031e0*/  STL.64 [R1+0xad18], R166 ;  /* 0x00ad18a601007387 */ /* 0x0001e80000100a00 */
[----:B0-----:R-:W4:Y:S01]  /*1031f0*/  LDL.64 R166, [R1+0xa420] ;  /* 0x00a4200001a67983 */ /* 0x001f220000100a00 */
[----:B---3--:R-:W-:-:S08]  /*103200*/  DMUL R2, R2, UR4 ;  /* 0x0000000402027c28 */ /* 0x008fd00008000000 */
[-C--:B--2---:R-:W-:Y:S01]  /*103210*/  DFMA R98, R4, R2.reuse, R98 ;  /* 0x000000020462722b */ /* 0x084fe20000000062 */
[----:B------:R-:W2:Y:S01]  /*103220*/  LDL.64 R4, [R1+0xa3d8] ;  /* 0x00a3d80001047983 */ /* 0x000ea20000100a00 */
[----:B------:R-:W-:-:S03]  /*103230*/  DFMA R36, R222, R2, R36 ;  /* 0x00000002de24722b */ /* 0x000fc60000000024 */
[----:B------:R-:W3:Y:S01]  /*103240*/  LDL.64 R222, [R1+0xa398] ;  /* 0x00a3980001de7983 */ /* 0x000ee20000100a00 */
[----:B----4-:R-:W-:-:S03]  /*103250*/  DFMA R234, R220, R2, R234 ;  /* 0x00000002dcea722b */ /* 0x010fc600000000ea */
[----:B------:R-:W4:Y:S01]  /*103260*/  LDL.64 R220, [R1+0xa3a0] ;  /* 0x00a3a00001dc7983 */ /* 0x000f220000100a00 */
[----:B------:R-:W-:-:S03]  /*103270*/  DFMA R96, R6, R2, R96 ;  /* 0x000000020660722b */ /* 0x000fc60000000060 */
[----:B------:R-:W4:Y:S01]  /*103280*/  LDL.64 R6, [R1+0xa3e0] ;  /* 0x00a3e00001067983 */ /* 0x000f220000100a00 */
[----:B--2---:R-:W-:-:S03]  /*103290*/  DFMA R238, R4, R2, R238 ;  /* 0x0000000204ee722b */ /* 0x004fc600000000ee */
[----:B------:R-:W2:Y:S01]  /*1032a0*/  LDL.64 R4, [R1+0xa3b0] ;  /* 0x00a3b00001047983 */ /* 0x000ea20000100a00 */
[-C--:B---3--:R-:W-:Y:S02]  /*1032b0*/  DFMA R186, R222, R2.reuse, R186 ;  /* 0x00000002deba722b */ /* 0x088fe400000000ba */
[-C--:B------:R-:W-:Y:S01]  /*1032c0*/  DFMA R32, R188, R2.reuse, R32 ;  /* 0x00000002bc20722b */ /* 0x080fe20000000020 */
[----:B------:R-:W3:Y:S04]  /*1032d0*/  LDL.LU.64 R222, [R1+0xacf8] ;  /* 0x00acf80001de7983 */ /* 0x000ee80000300a00 */
[----:B------:R-:W-:Y:S01]  /*1032e0*/  STL.64 [R1+0x7f48], R186 ;  /* 0x007f48ba01007387 */ /* 0x000fe20000100a00 */
[-C--:B----4-:R-:W-:Y:S02]  /*1032f0*/  DFMA R184, R220, R2.reuse, R184 ;  /* 0x00000002dcb8722b */ /* 0x090fe400000000b8 */
[----:B------:R-:W-:-:S05]  /*103300*/  DFMA R228, R6, R2, R228 ;  /* 0x0000000206e4722b */ /* 0x000fca00000000e4 */
[----:B------:R0:W-:Y:S04]  /*103310*/  STL.128 [R1+0xabf0], R184 ;  /* 0x00abf0b801007387 */ /* 0x0001e80000100c00 */
[----:B------:R-:W4:Y:S01]  /*103320*/  LDL.64 R6, [R1+0xa3b8] ;  /* 0x00a3b80001067983 */ /* 0x000f220000100a00 */
[----:B--2---:R-:W-:-:S03]  /*103330*/  DFMA R42, R4, R2, R42 ;  /* 0x00000002042a722b */ /* 0x004fc6000000002a */
[----:B0-----:R-:W2:Y:S04]  /*103340*/  LDL.64 R186, [R1+0xa350] ;  /* 0x00a3500001ba7983 */ /* 0x001ea80000100a00 */
[----:B------:R-:W3:Y:S04]  /*103350*/  LDL.64 R4, [R1+0xa370] ;  /* 0x00a3700001047983 */ /* 0x000ee80000100a00 */
[----:B------:R0:W-:Y:S04]  /*103360*/  STL.64 [R1+0xac60], R32 ;  /* 0x00ac602001007387 */ /* 0x0001e80000100a00 */
[----:B------:R1:W-:Y:S01]  /*103370*/  STL.64 [R1+0x7f40], R184 ;  /* 0x007f40b801007387 */ /* 0x0003e20000100a00 */
[----:B------:R-:W-:-:S03]  /*103380*/  DFMA R190, R218, R2, R190 ;  /* 0x00000002dabe722b */ /* 0x000fc600000000be */
[----:B------:R-:W3:Y:S04]  /*103390*/  LDL.64 R218, [R1+0x9f00] ;  /* 0x009f000001da7983 */ /* 0x000ee80000100a00 */
[----:B0-----:R-:W3:Y:S04]  /*1033a0*/  LDL.64 R32, [R1+0x9ae8] ;  /* 0x009ae80001207983 */ /* 0x001ee80000100a00 */
[----:B-1----:R-:W3:Y:S01]  /*1033b0*/  LDL.64 R184, [R1+0xa348] ;  /* 0x00a3480001b87983 */ /* 0x002ee20000100a00 */
[----:B------:R-:W-:-:S03]  /*1033c0*/  DFMA R212, R216, R2, R212 ;  /* 0x00000002d8d4722b */ /* 0x000fc600000000d4 */
[----:B------:R-:W3:Y:S04]  /*1033d0*/  LDL.64 R216, [R1+0xa3d0] ;  /* 0x00a3d00001d87983 */ /* 0x000ee80000100a00 */
[----:B------:R-:W3:Y:S04]  /*1033e0*/  LDL.64 R188, [R1+0xa3f8] ;  /* 0x00a3f80001bc7983 */ /* 0x000ee80000100a00 */
[----:B------:R-:W-:Y:S01]  /*1033f0*/  STL.64 [R1+0x8008], R36 ;  /* 0x0080082401007387 */ /* 0x000fe20000100a00 */
[----:B----4-:R-:W-:-:S03]  /*103400*/  DFMA R240, R6, R2, R240 ;  /* 0x0000000206f0722b */ /* 0x010fc600000000f0 */
[----:B------:R-:W4:Y:S01]  /*103410*/  LDL.64 R6, [R1+0xa378] ;  /* 0x00a3780001067983 */ /* 0x000f220000100a00 */
[-C--:B------:R-:W-:Y:S02]  /*103420*/  DFMA R34, R164, R2.reuse, R34 ;  /* 0x00000002a422722b */ /* 0x080fe40000000022 */
[-C--:B------:R-:W-:Y:S01]  /*103430*/  DFMA R100, R166, R2.reuse, R100 ;  /* 0x00000002a664722b */ /* 0x080fe20000000064 */
[----:B------:R-:W-:Y:S04]  /*103440*/  STL.64 [R1+0x7fd0], R234 ;  /* 0x007fd0ea01007387 */ /* 0x000fe80000100a00 */
[----:B------:R-:W-:Y:S04]  /*103450*/  STL.64 [R1+0x7f90], R238 ;  /* 0x007f90ee01007387 */ /* 0x000fe80000100a00 */
[----:B------:R-:W4:Y:S01]  /*103460*/  LDL.LU.64 R220, [R1+0xad00] ;  /* 0x00ad000001dc7983 */ /* 0x000f220000300a00 */
[----:B--2---:R-:W-:-:S02]  /*103470*/  DFMA R120, R186, R2, R120 ;  /* 0x00000002ba78722b */ /* 0x004fc40000000078 */
[-C--:B---3--:R-:W-:Y:S01]  /*103480*/  DFMA R72, R4, R2.reuse, R72 ;  /* 0x000000020448722b */ /* 0x088fe20000000048 */
[----:B------:R-:W2:Y:S04]  /*103490*/  LDL.64 R186, [R1+0xa320] ;  /* 0x00a3200001ba7983 */ /* 0x000ea80000100a00 */
[----:B------:R-:W3:Y:S04]  /*1034a0*/  LDL.64 R4, [R1+0xa338] ;  /* 0x00a3380001047983 */ /* 0x000ee80000100a00 */
[----:B------:R0:W-:Y:S01]  /*1034b0*/  STL.64 [R1+0x7b50], R190 ;  /* 0x007b50be01007387 */ /* 0x0001e20000100a00 */
[----:B------:R-:W-:-:S03]  /*1034c0*/  DFMA R232, R218, R2, R232 ;  /* 0x00000002dae8722b */ /* 0x000fc600000000e8 */
[----:B------:R-:W-:Y:S01]  /*1034d0*/  STL.64 [R1+0x7f50], R42 ;  /* 0x007f502a01007387 */ /* 0x000fe20000100a00 */
[----:B------:R-:W-:-:S03]  /*1034e0*/  DFMA R102, R32, R2, R102 ;  /* 0x000000022066722b */ /* 0x000fc60000000066 */
[----:B------:R-:W-:Y:S01]  /*1034f0*/  STL.64 [R1+0x7fa8], R228 ;  /* 0x007fa8e401007387 */ /* 0x000fe20000100a00 */
[----:B------:R-:W-:-:S03]  /*103500*/  DFMA R242, R32, R2, R242 ;  /* 0x0000000220f2722b */ /* 0x000fc600000000f2 */
[----:B------:R-:W3:Y:S01]  /*103510*/  LDL.64 R32, [R1+0xa380] ;  /* 0x00a3800001207983 */ /* 0x000ee20000100a00 */
[----:B------:R-:W-:-:S03]  /*103520*/  DFMA R122, R184, R2, R122 ;  /* 0x00000002b87a722b */ /* 0x000fc6000000007a */
[----:B------:R-:W3:Y:S01]  /*103530*/  LDL.64 R184, [R1+0xa318] ;  /* 0x00a3180001b87983 */ /* 0x000ee20000100a00 */
[----:B------:R-:W-:-:S03]  /*103540*/  DFMA R230, R218, R2, R230 ;  /* 0x00000002dae6722b */ /* 0x000fc600000000e6 */
[----:B------:R-:W3:Y:S04]  /*103550*/  LDL.64 R218, [R1+0xa3c0] ;  /* 0x00a3c00001da7983 */ /* 0x000ee80000100a00 */
[----:B0-----:R-:W3:Y:S01]  /*103560*/  LDL.64 R190, [R1+0xa400] ;  /* 0x00a4000001be7983 */ /* 0x001ee20000100a00 */
[----:B----4-:R-:W-:-:S03]  /*103570*/  DFMA R178, R6, R2, R178 ;  /* 0x0000000206b2722b */ /* 0x010fc600000000b2 */
[----:B------:R-:W4:Y:S04]  /*103580*/  LDL.LU.64 R164, [R1+0xad20] ;  /* 0x00ad200001a47983 */ /* 0x000f280000300a00 */
[----:B------:R-:W4:Y:S01]  /*103590*/  LDL.64 R6, [R1+0xa340] ;  /* 0x00a3400001067983 */ /* 0x000f220000100a00 */
[-C--:B------:R-:W-:Y:S02]  /*1035a0*/  DFMA R236, R216, R2.reuse, R236 ;  /* 0x00000002d8ec722b */ /* 0x080fe400000000ec */
[-C--:B------:R-:W-:Y:S01]  /*1035b0*/  DFMA R38, R188, R2.reuse, R38 ;  /* 0x00000002bc26722b */ /* 0x080fe20000000026 */
[----:B------:R-:W4:Y:S01]  /*1035c0*/  LDL.LU.64 R166, [R1+0xad18] ;  /* 0x00ad180001a67983 */ /* 0x000f220000300a00 */
[-C--:B--2---:R-:W-:Y:S02]  /*1035d0*/  DFMA R20, R186, R2.reuse, R20 ;  /* 0x00000002ba14722b */ /* 0x084fe40000000014 */
[-C--:B---3--:R-:W-:Y:S01]  /*1035e0*/  DFMA R246, R4, R2.reuse, R246 ;  /* 0x0000000204f6722b */ /* 0x088fe200000000f6 */
[----:B------:R-:W2:Y:S04]  /*1035f0*/  LDL.64 R186, [R1+0xa298] ;  /* 0x00a2980001ba7983 */ /* 0x000ea80000100a00 */
[----:B------:R-:W3:Y:S04]  /*103600*/  LDL.64 R4, [R1+0xa300] ;  /* 0x00a3000001047983 */ /* 0x000ee80000100a00 */
[----:B------:R-:W-:Y:S04]  /*103610*/  STL.64 [R1+0x7f18], R178 ;  /* 0x007f18b201007387 */ /* 0x000fe80000100a00 */
[----:B------:R-:W3:Y:S01]  /*103620*/  LDL.64 R216, [R1+0xa390] ;  /* 0x00a3900001d87983 */ /* 0x000ee20000100a00 */
[----:B------:R-:W-:-:S03]  /*103630*/  DFMA R176, R32, R2, R176 ;  /* 0x0000000220b0722b */ /* 0x000fc600000000b0 */
[----:B------:R-:W-:Y:S01]  /*103640*/  STL.64 [R1+0x7f00], R72 ;  /* 0x007f004801007387 */ /* 0x000fe20000100a00 */
[----:B------:R-:W-:-:S03]  /*103650*/  DFMA R22, R184, R2, R22 ;  /* 0x00000002b816722b */ /* 0x000fc60000000016 */
[----:B------:R-:W-:Y:S04]  /*103660*/  STL.64 [R1+0x7ef8], R122 ;  /* 0x007ef87a01007387 */ /* 0x000fe80000100a00 */
[----:B------:R0:W-:Y:S04]  /*103670*/  STL.128 [R1+0xac10], R176 ;  /* 0x00ac10b001007387 */ /* 0x0001e80000100c00 */
[----:B------:R-:W3:Y:S01]  /*103680*/  LDL.64 R184, [R1+0xa290] ;  /* 0x00a2900001b87983 */ /* 0x000ee20000100a00 */
[----:B------:R-:W-:-:S03]  /*103690*/  DFMA R224, R218, R2, R224 ;  /* 0x00000002dae0722b */ /* 0x000fc600000000e0 */
[----:B------:R-:W3:Y:S01]  /*1036a0*/  LDL.64 R218, [R1+0xa388] ;  /* 0x00a3880001da7983 */ /* 0x000ee20000100a00 */
[----:B----4-:R-:W-:-:S03]  /*1036b0*/  DFMA R244, R6, R2, R244 ;  /* 0x0000000206f4722b */ /* 0x010fc600000000f4 */
[----:B------:R-:W-:Y:S04]  /*1036c0*/  STL.128 [R1+0xac40], R120 ;  /* 0x00ac407801007387 */ /* 0x000fe80000100c00 */
[----:B0-----:R-:W4:Y:S04]  /*1036d0*/  LDL.64 R178, [R1+0xa2f0] ;  /* 0x00a2f00001b27983 */ /* 0x001f280000100a00 */
[----:B------:R-:W4:Y:S01]  /*1036e0*/  LDL.64 R6, [R1+0xa308] ;  /* 0x00a3080001067983 */ /* 0x000f220000100a00 */
[----:B------:R-:W-:-:S03]  /*1036f0*/  DFMA R214, R190, R2, R214 ;  /* 0x00000002bed6722b */ /* 0x000fc600000000d6 */
[----:B------:R-:W4:Y:S04]  /*103700*/  LDL.64 R190, [R1+0xa3c8] ;  /* 0x00a3c80001be7983 */ /* 0x000f280000100a00 */
[----:B------:R-:W4:Y:S01]  /*103710*/  LDL.LU.64 R188, [R1+0xad10] ;  /* 0x00ad100001bc7983 */ /* 0x000f220000300a00 */
[-C--:B--2---:R-:W-:Y:S02]  /*103720*/  DFMA R114, R186, R2.reuse, R114 ;  /* 0x00000002ba72722b */ /* 0x084fe40000000072 */
[-C--:B---3--:R-:W-:Y:S01]  /*103730*/  DFMA R24, R4, R2.reuse, R24 ;  /* 0x000000020418722b */ /* 0x088fe20000000018 */
[----:B------:R-:W2:Y:S04]  /*103740*/  LDL.64 R186, [R1+0xa210] ;  /* 0x00a2100001ba7983 */ /* 0x000ea80000100a00 */
[----:B------:R-:W3:Y:S04]  /*103750*/  LDL.64 R4, [R1+0xa2b0] ;  /* 0x00a2b00001047983 */ /* 0x000ee80000100a00 */
[----:B------:R0:W-:Y:S01]  /*103760*/  STL.64 [R1+0x7f10], R176 ;  /* 0x007f10b001007387 */ /* 0x0001e20000100a00 */
[----:B------:R-:W-:-:S03]  /*103770*/  DFMA R180, R216, R2, R180 ;  /* 0x00000002d8b4722b */ /* 0x000fc600000000b4 */
[----:B------:R-:W-:Y:S04]  /*103780*/  STL.64 [R1+0x7ef0], R120 ;  /* 0x007ef07801007387 */ /* 0x000fe80000100a00 */
[----:B------:R-:W3:Y:S04]  /*103790*/  LDL.64 R32, [R1+0xa358] ;  /* 0x00a3580001207983 */ /* 0x000ee80000100a00 */
[----:B0-----:R-:W3:Y:S01]  /*1037a0*/  LDL.64 R176, [R1+0xa2e8] ;  /* 0x00a2e80001b07983 */ /* 0x001ee20000100a00 */
[----:B------:R-:W-:-:S03]  /*1037b0*/  DFMA R76, R184, R2, R76 ;  /* 0x00000002b84c722b */ /* 0x000fc6000000004c */
[----:B------:R-:W-:Y:S04]  /*1037c0*/  STL.64 [R1+0x7f78], R224 ;  /* 0x007f78e001007387 */ /* 0x000fe80000100a00 */
[----:B------:R-:W3:Y:S01]  /*1037d0*/  LDL.64 R184, [R1+0xa208] ;  /* 0x00a2080001b87983 */ /* 0x000ee20000100a00 */
[----:B------:R-:W-:-:S03]  /*1037e0*/  DFMA R182, R218, R2, R182 ;  /* 0x00000002dab6722b */ /* 0x000fc600000000b6 */
[----:B------:R-:W3:Y:S01]  /*1037f0*/  LDL.64 R122, [R1+0xa2e0] ;  /* 0x00a2e000017a7983 */ /* 0x000ee20000100a00 */
[-C--:B----4-:R-:W-:Y:S02]  /*103800*/  DFMA R88, R178, R2.reuse, R88 ;  /* 0x00000002b258722b */ /* 0x090fe40000000058 */
[-C--:B------:R-:W-:Y:S01]  /*103810*/  DFMA R94, R6, R2.reuse, R94 ;  /* 0x00000002065e722b */ /* 0x080fe2000000005e */
[----:B------:R-:W4:Y:S04]  /*103820*/  LDL.64 R178, [R1+0xa268] ;  /* 0x00a2680001b27983 */ /* 0x000f280000100a00 */
[----:B------:R-:W4:Y:S01]  /*103830*/  LDL.64 R6, [R1+0xa2b8] ;  /* 0x00a2b80001067983 */ /* 0x000f220000100a00 */
[-C--:B--2---:R-:W-:Y:S02]  /*103840*/  DFMA R56, R186, R2.reuse, R56 ;  /* 0x00000002ba38722b */ /* 0x084fe40000000038 */
[-C--:B---3--:R-:W-:Y:S01]  /*103850*/  DFMA R80, R4, R2.reuse, R80 ;  /* 0x000000020450722b */ /* 0x088fe20000000050 */
[----:B------:R-:W2:Y:S04]  /*103860*/  LDL.64 R186, [R1+0xa188] ;  /* 0x00a1880001ba7983 */ /* 0x000ea80000100a00 */
[----:B------:R-:W3:Y:S01]  /*103870*/  LDL.64 R4, [R1+0xa238] ;  /* 0x00a2380001047983 */ /* 0x000ee20000100a00 */
[----:B------:R-:W-:-:S03]  /*103880*/  DFMA R226, R190, R2, R226 ;  /* 0x00000002bee2722b */ /* 0x000fc600000000e2 */
[----:B------:R-:W3:Y:S04]  /*103890*/  LDL.64 R190, [R1+0xa3a8] ;  /* 0x00a3a80001be7983 */ /* 0x000ee80000100a00 */
[----:B------:R-:W-:Y:S04]  /*1038a0*/  STL.64 [R1+0x7f30], R180 ;  /* 0x007f30b401007387 */ /* 0x000fe80000100a00 */
[----:B------:R0:W-:Y:S01]  /*1038b0*/  STL.128 [R1+0xac00], R180 ;  /* 0x00ac00b401007387 */ /* 0x0001e20000100c00 */
[----:B------:R-:W-:-:S03]  /*1038c0*/  DFMA R90, R176, R2, R90 ;  /* 0x00000002b05a722b */ /* 0x000fc6000000005a */
[----:B------:R-:W3:Y:S01]  /*1038d0*/  LDL.64 R176, [R1+0xa260] ;  /* 0x00a2600001b07983 */ /* 0x000ee20000100a00 */
[----:B------:R-:W-:-:S03]  /*1038e0*/  DFMA R58, R184, R2, R58 ;  /* 0x00000002b83a722b */ /* 0x000fc6000000003a */
[----:B------:R-:W3:Y:S04]  /*1038f0*/  LDL.LU.64 R218, [R1+0xace8] ;  /* 0x00ace80001da7983 */ /* 0x000ee80000300a00 */
[----:B------:R-:W3:Y:S04]  /*103900*/  LDL.64 R184, [R1+0xa180] ;  /* 0x00a1800001b87983 */ /* 0x000ee80000100a00 */
[----:B0-----:R-:W3:Y:S01]  /*103910*/  LDL.64 R180, [R1+0xa368] ;  /* 0x00a3680001b47983 */ /* 0x001ee20000100a00 */
[----:B----4-:R-:W-:-:S03]  /*103920*/  DFMA R70, R178, R2, R70 ;  /* 0x00000002b246722b */ /* 0x010fc60000000046 */
[----:B------:R-:W4:Y:S01]  /*103930*/  LDL.LU.64 R216, [R1+0xacf0] ;  /* 0x00acf00001d87983 */ /* 0x000f220000300a00 */
[----:B------:R-:W-:-:S03]  /*103940*/  DFMA R110, R6, R2, R110 ;  /* 0x00000002066e722b */ /* 0x000fc6000000006e */
[----:B------:R-:W4:Y:S04]  /*103950*/  LDL.64 R178, [R1+0xa1e0] ;  /* 0x00a1e00001b27983 */ /* 0x000f280000100a00 */
[----:B------:R-:W4:Y:S04]  /*103960*/  LDL.64 R6, [R1+0xa240] ;  /* 0x00a2400001067983 */ /* 0x000f280000100a00 */
[----:B------:R-:W4:Y:S01]  /*103970*/  LDL.64 R120, [R1+0xa2d8] ;  /* 0x00a2d80001787983 */ /* 0x000f220000100a00 */
[----:B--2---:R-:W-:-:S03]  /*103980*/  DFMA R46, R186, R2, R46 ;  /* 0x00000002ba2e722b */ /* 0x004fc6000000002e */
[----:B------:R-:W2:Y:S01]  /*103990*/  LDL.64 R186, [R1+0xa100] ;  /* 0x00a1000001ba7983 */ /* 0x000ea20000100a00 */
[----:B---3--:R-:W-:-:S03]  /*1039a0*/  DFMA R130, R4, R2, R130 ;  /* 0x000000020482722b */ /* 0x008fc60000000082 */
[----:B------:R-:W3:Y:S01]  /*1039b0*/  LDL.64 R4, [R1+0xa1f0] ;  /* 0x00a1f00001047983 */ /* 0x000ee20000100a00 */
[----:B------:R-:W-:-:S03]  /*1039c0*/  DFMA R40, R190, R2, R40 ;  /* 0x00000002be28722b */ /* 0x000fc60000000028 */
[----:B------:R-:W-:Y:S01]  /*1039d0*/  STL.64 [R1+0x7f70], R226 ;  /* 0x007f70e201007387 */ /* 0x000fe20000100a00 */
[----:B------:R-:W-:-:S03]  /*1039e0*/  DFMA R104, R122, R2, R104 ;  /* 0x000000027a68722b */ /* 0x000fc60000000068 */
[----:B------:R-:W3:Y:S04]  /*1039f0*/  LDL.LU.64 R190, [R1+0xad08] ;  /* 0x00ad080001be7983 */ /* 0x000ee80000300a00 */
[----:B------:R-:W-:Y:S01]  /*103a00*/  STL.64 [R1+0x7f58], R40 ;  /* 0x007f582801007387 */ /* 0x000fe20000100a00 */
[----:B------:R-:W-:-:S03]  /*103a10*/  DFMA R124, R176, R2, R124 ;  /* 0x00000002b07c722b */ /* 0x000fc6000000007c */
[----:B------:R-:W3:Y:S04]  /*103a20*/  LDL.64 R176, [R1+0xa1d8] ;  /* 0x00a1d80001b07983 */ /* 0x000ee80000100a00 */
[----:B------:R-:W3:Y:S01]  /*103a30*/  LDL.64 R122, [R1+0xa258] ;  /* 0x00a25800017a7983 */ /* 0x000ee20000100a00 */
[-C--:B------:R-:W-:Y:S02]  /*103a40*/  DFMA R74, R180, R2.reuse, R74 ;  /* 0x00000002b44a722b */ /* 0x080fe4000000004a */
[-C--:B------:R-:W-:Y:S01]  /*103a50*/  DFMA R148, R184, R2.reuse, R148 ;  /* 0x00000002b894722b */ /* 0x080fe20000000094 */
[----:B------:R-:W-:Y:S04]  /*103a60*/  STL.64 [R1+0x7f38], R182 ;  /* 0x007f38b601007387 */ /* 0x000fe80000100a00 */
[----:B------:R0:W-:Y:S01]  /*103a70*/  STL.128 [R1+0xac30], R72 ;  /* 0x00ac304801007387 */ /* 0x0001e20000100c00 */
[----:B----4-:R-:W-:-:S03]  /*103a80*/  DFMA R140, R178, R2, R140 ;  /* 0x00000002b28c722b */ /* 0x010fc6000000008c */
[----:B------:R-:W4:Y:S01]  /*103a90*/  LDL.64 R178, [R1+0xa158] ;  /* 0x00a1580001b27983 */ /* 0x000f220000100a00 */
[----:B------:R-:W-:-:S03]  /*103aa0*/  DFMA R128, R6, R2, R128 ;  /* 0x000000020680722b */ /* 0x000fc60000000080 */
[----:B------:R-:W4:Y:S04]  /*103ab0*/  LDL.64 R184, [R1+0xa0f8] ;  /* 0x00a0f80001b87983 */ /* 0x000f280000100a00 */
[----:B------:R-:W4:Y:S04]  /*103ac0*/  LDL.64 R6, [R1+0xa1f8] ;  /* 0x00a1f80001067983 */ /* 0x000f280000100a00 */
[----:B0-----:R-:W4:Y:S01]  /*103ad0*/  LDL.64 R72, [R1+0xa2c8] ;  /* 0x00a2c80001487983 */ /* 0x001f220000100a00 */
[-C--:B--2---:R-:W-:Y:S02]  /*103ae0*/  DFMA R156, R186, R2.reuse, R156 ;  /* 0x00000002ba9c722b */ /* 0x084fe4000000009c */
[-C--:B---3--:R-:W-:Y:S01]  /*103af0*/  DFMA R52, R4, R2.reuse, R52 ;  /* 0x000000020434722b */ /* 0x088fe20000000034 */
[----:B------:R-:W-:Y:S01]  /*103b00*/  MOV R186, R40 ;  /* 0x0000002800ba7202 */ /* 0x000fe20000000f00 */
[----:B------:R-:W-:Y:S01]  /*103b10*/  IMAD.MOV.U32 R187, RZ, RZ, R41 ;  /* 0x000000ffffbb7224 */ /* 0x000fe200078e0029 */
[----:B------:R-:W2:Y:S04]  /*103b20*/  LDL.64 R4, [R1+0xa1a0] ;  /* 0x00a1a00001047983 */ /* 0x000ea80000100a00 */
[----:B------:R-:W3:Y:S04]  /*103b30*/  LDL.64 R40, [R1+0xa088] ;  /* 0x00a0880001287983 */ /* 0x000ee80000100a00 */
[----:B------:R0:W-:Y:S04]  /*103b40*/  STL.64 [R1+0x7f08], R74 ;  /* 0x007f084a01007387 */ /* 0x0001e80000100a00 */
[----:B------:R-:W3:Y:S01]  /*103b50*/  LDL.64 R182, [R1+0xa360] ;  /* 0x00a3600001b67983 */ /* 0x000ee20000100a00 */
[----:B------:R-:W-:-:S03]  /*103b60*/  DFMA R142, R176, R2, R142 ;  /* 0x00000002b08e722b */ /* 0x000fc6000000008e */
[----:B------:R-:W3:Y:S04]  /*103b70*/  LDL.64 R176, [R1+0xa150] ;  /* 0x00a1500001b07983 */ /* 0x000ee80000100a00 */
[----:B0-----:R-:W3:Y:S01]  /*103b80*/  LDL.64 R74, [R1+0xa2d0] ;  /* 0x00a2d000014a7983 */ /* 0x001ee20000100a00 */
[-C--:B------:R-:W-:Y:S02]  /*103b90*/  DFMA R106, R120, R2.reuse, R106 ;  /* 0x00000002786a722b */ /* 0x080fe4000000006a */
[-C--:B------:R-:W-:Y:S01]  /*103ba0*/  DFMA R126, R122, R2.reuse, R126 ;  /* 0x000000027a7e722b */ /* 0x080fe2000000007e */
[----:B------:R0:W-:Y:S04]  /*103bb0*/  STL.64 [R1+0x7fa0], R230 ;  /* 0x007fa0e601007387 */ /* 0x0001e80000100a00 */
[----:B------:R-:W3:Y:S04]  /*103bc0*/  LDL.64 R120, [R1+0xa250] ;  /* 0x00a2500001787983 */ /* 0x000ee80000100a00 */
[----:B------:R-:W3:Y:S01]  /*103bd0*/  LDL.64 R122, [R1+0xa1d0] ;  /* 0x00a1d000017a7983 */ /* 0x000ee20000100a00 */
[----:B----4-:R-:W-:-:S03]  /*103be0*/  DFMA R174, R178, R2, R174 ;  /* 0x00000002b2ae722b */ /* 0x010fc600000000ae */
[----:B------:R-:W4:Y:S01]  /*103bf0*/  LDL.64 R178, [R1+0xa0d0] ;  /* 0x00a0d00001b27983 */ /* 0x000f220000100a00 */
[-C--:B------:R-:W-:Y:S01]  /*103c00*/  DFMA R158, R184, R2.reuse, R158 ;  /* 0x00000002b89e722b */ /* 0x080fe2000000009e */
[----:B------:R-:W-:Y:S01]  /*103c10*/  IMAD.MOV.U32 R184, RZ, RZ, R42 ;  /* 0x000000ffffb87224 */ /* 0x000fe200078e002a */
[-C--:B------:R-:W-:Y:S01]  /*103c20*/  DFMA R210, R32, R2.reuse, R210 ;  /* 0x0000000220d2722b */ /* 0x080fe200000000d2 */
[----:B------:R-:W-:Y:S01]  /*103c30*/  IMAD.MOV.U32 R185, RZ, RZ, R43 ;  /* 0x000000ffffb97224 */ /* 0x000fe200078e002b */
[-C--:B------:R-:W-:Y:S01]  /*103c40*/  DFMA R138, R6, R2.reuse, R138 ;  /* 0x00000002068a722b */ /* 0x080fe2000000008a */
[----:B------:R-:W4:Y:S01]  /*103c50*/  LDL.64 R42, [R1+0xa080] ;  /* 0x00a08000012a7983 */ /* 0x000f220000100a00 */
[----:B------:R-:W-:-:S03]  /*103c60*/  DFMA R86, R72, R2, R86 ;  /* 0x000000024856722b */ /* 0x000fc60000000056 */
[----:B------:R-:W4:Y:S04]  /*103c70*/  LDL.64 R72, [R1+0xa280] ;  /* 0x00a2800001487983 */ /* 0x000f280000100a00 */
[----:B------:R-:W4:Y:S04]  /*103c80*/  LDL.64 R6, [R1+0xa1a8] ;  /* 0x00a1a80001067983 */ /* 0x000f280000100a00 */
[----:B------:R-:W-:Y:S04]  /*103c90*/  STL.64 [R1+0x7ee8], R246 ;  /* 0x007ee8f601007387 */ /* 0x000fe80000100a00 */
[----:B------:R1:W-:Y:S04]  /*103ca0*/  STL.128 [R1+0xac50], R244 ;  /* 0x00ac50f401007387 */ /* 0x0003e80000100c00 */
[----:B------:R-:W4:Y:S04]  /*103cb0*/  LDL.64 R32, [R1+0xa328] ;  /* 0x00a3280001207983 */ /* 0x000f280000100a00 */
[----:B------:R1:W-:Y:S04]  /*103cc0*/  STL.64 [R1+0x7ee0], R244 ;  /* 0x007ee0f401007387 */ /* 0x0003e80000100a00 */
[----:B------:R-:W-:Y:S04]  /*103cd0*/  STL.64 [R1+0x8000], R38 ;  /* 0x0080002601007387 */ /* 0x000fe80000100a00 */
[----:B------:R-:W4:Y:S01]  /*103ce0*/  LDL.64 R180, [R1+0xa330] ;  /* 0x00a3300001b47983 */ /* 0x000f220000100a00 */
[----:B--2---:R-:W-:-:S03]  /*103cf0*/  DFMA R12, R4, R2, R12 ;  /* 0x00000002040c722b */ /* 0x004fc6000000000c */
[----:B------:R-:W2:Y:S01]  /*103d00*/  LDL.64 R4, [R1+0xa128] ;  /* 0x00a1280001047983 */ /* 0x000ea20000100a00 */
[----:B---3--:R-:W-:-:S03]  /*103d10*/  DFMA R218, R40, R2, R218 ;  /* 0x0000000228da722b */ /* 0x008fc600000000da */
[----:B------:R-:W3:Y:S01]  /*103d20*/  LDL.LU.64 R40, [R1+0xace0] ;  /* 0x00ace00001287983 */ /* 0x000ee20000300a00 */
[----:B------:R-:W-:-:S03]  /*103d30*/  DFMA R28, R176, R2, R28 ;  /* 0x00000002b01c722b */ /* 0x000fc6000000001c */
[----:B------:R-:W3:Y:S01]  /*103d40*/  LDL.64 R176, [R1+0xa0c8] ;  /* 0x00a0c80001b07983 */ /* 0x000ee20000100a00 */
[----:B------:R-:W-:-:S03]  /*103d50*/  DFMA R84, R74, R2, R84 ;  /* 0x000000024a54722b */ /* 0x000fc60000000054 */
[----:B------:R-:W3:Y:S01]  /*103d60*/  LDL.64 R74, [R1+0xa248] ;  /* 0x00a24800014a7983 */ /* 0x000ee20000100a00 */
[-C--:B----4-:R-:W-:Y:S01]  /*103d70*/  DFMA R8, R178, R2.reuse, R8 ;  /* 0x00000002b208722b */ /* 0x090fe20000000008 */
[----:B------:R-:W-:Y:S01]  /*103d80*/  IMAD.MOV.U32 R178, RZ, RZ, R224 ;  /* 0x000000ffffb27224 */ /* 0x000fe200078e00e0 */
[----:B------:R-:W-:Y:S02]  /*103d90*/  MOV R179, R225 ;  /* 0x000000e100b37202 */ /* 0x000fe40000000f00 */
[----:B------:R-:W4:Y:S01]  /*103da0*/  LDL.64 R224, [R1+0xa078] ;  /* 0x00a0780001e07983 */ /* 0x000f220000100a00 */
[----:B------:R-:W-:-:S03]  /*103db0*/  DFMA R116, R72, R2, R116 ;  /* 0x000000024874722b */ /* 0x000fc60000000074 */
[----:B------:R-:W4:Y:S01]  /*103dc0*/  LDL.64 R72, [R1+0xa230] ;  /* 0x00a2300001487983 */ /* 0x000f220000100a00 */
[----:B------:R-:W-:-:S03]  /*103dd0*/  DFMA R206, R6, R2, R206 ;  /* 0x0000000206ce722b */ /* 0x000fc600000000ce */
[----:B------:R-:W4:Y:S01]  /*103de0*/  LDL.64 R6, [R1+0xa130] ;  /* 0x00a1300001067983 */ /* 0x000f220000100a00 */
[----:B--2---:R-:W-:-:S03]  /*103df0*/  DFMA R198, R4, R2, R198 ;  /* 0x0000000204c6722b */ /* 0x004fc600000000c6 */
[----:B------:R-:W2:Y:S01]  /*103e00*/  LDL.64 R4, [R1+0xa0e0] ;  /* 0x00a0e00001047983 */ /* 0x000ea20000100a00 */
[----:B---3--:R-:W-:-:S03]  /*103e10*/  DFMA R40, R42, R2, R40 ;  /* 0x000000022a28722b */ /* 0x008fc60000000028 */
[----:B------:R-:W3:Y:S01]  /*103e20*/  LDL.LU.64 R42, [R1+0xacd8] ;  /* 0x00acd800012a7983 */ /* 0x000ee20000300a00 */
[-C--:B------:R-:W-:Y:S01]  /*103e30*/  DFMA R10, R176, R2.reuse, R10 ;  /* 0x00000002b00a722b */ /* 0x080fe2000000000a */
[----:B------:R-:W-:Y:S01]  /*103e40*/  MOV R176, R226 ;  /* 0x000000e200b07202 */ /* 0x000fe20000000f00 */
[----:B------:R-:W-:Y:S01]  /*103e50*/  IMAD.MOV.U32 R177, RZ, RZ, R227 ;  /* 0x000000ffffb17224 */ /* 0x000fe200078e00e3 */
[-C--:B------:R-:W-:Y:S01]  /*103e60*/  DFMA R66, R74, R2.reuse, R66 ;  /* 0x000000024a42722b */ /* 0x080fe20000000042 */
[----:B------:R-:W3:Y:S04]  /*103e70*/  LDL.64 R226, [R1+0xa070] ;  /* 0x00a0700001e27983 */ /* 0x000ee80000100a00 */
[----:B------:R-:W3:Y:S01]  /*103e80*/  LDL.64 R74, [R1+0xa1c0] ;  /* 0x00a1c000014a7983 */ /* 0x000ee20000100a00 */
[----:B----4-:R-:W-:-:S03]  /*103e90*/  DFMA R60, R72, R2, R60 ;  /* 0x00000002483c722b */ /* 0x010fc6000000003c */
[----:B------:R-:W4:Y:S01]  /*103ea0*/  LDL.64 R72, [R1+0xa1b8] ;  /* 0x00a1b80001487983 */ /* 0x000f220000100a00 */
[----:B------:R-:W-:-:S03]  /*103eb0*/  DFMA R196, R6, R2, R196 ;  /* 0x0000000206c4722b */ /* 0x000fc600000000c4 */
[----:B------:R-:W4:Y:S01]  /*103ec0*/  LDL.64 R6, [R1+0xa0e8] ;  /* 0x00a0e80001067983 */ /* 0x000f220000100a00 */
[----:B--2---:R-:W-:-:S03]  /*103ed0*/  DFMA R160, R4, R2, R160 ;  /* 0x0000000204a0722b */ /* 0x004fc600000000a0 */
[----:B------:R-:W2:Y:S01]  /*103ee0*/  LDL.64 R4, [R1+0xa090] ;  /* 0x00a0900001047983 */ /* 0x000ea20000100a00 */
[----:B---3--:R-:W-:-:S03]  /*103ef0*/  DFMA R42, R224, R2, R42 ;  /* 0x00000002e02a722b */ /* 0x008fc6000000002a */
[----:B------:R-:W3:Y:S01]  /*103f00*/  LDL.LU.64 R224, [R1+0xacd0] ;  /* 0x00acd00001e07983 */ /* 0x000ee20000300a00 */
        /* <DEDUP_REMOVED lines=9> */
[----:B------:R-:W2:Y:S01]  /*103fa0*/  LDL.LU.64 R226, [R1+0xacc8] ;  /* 0x00acc80001e27983 */ /* 0x000ea20000300a00 */
[----:B------:R-:W-:-:S03]  /*103fb0*/  DFMA R170, R74, R2, R170 ;  /* 0x000000024aaa722b */ /* 0x000fc600000000aa */
[----:B------:R-:W3:Y:S01]  /*103fc0*/  LDL.64 R74, [R1+0xa0b0] ;  /* 0x00a0b000014a7983 */ /* 0x000ee20000100a00 */
[----:B----4-:R-:W-:-:S03]  /*103fd0*/  DFMA R200, R72, R2, R200 ;  /* 0x0000000248c8722b */ /* 0x010fc600000000c8 */
[----:B------:R-:W4:Y:S01]  /*103fe0*/  LDL.64 R72, [R1+0xa120] ;  /* 0x00a1200001487983 */ /* 0x000f220000100a00 */
[----:B------:R-:W-:-:S03]  /*103ff0*/  DFMA R222, R6, R2, R222 ;  /* 0x0000000206de722b */ /* 0x000fc600000000de */
[----:B------:R-:W4:Y:S01]  /*104000*/  LDL.64 R6, [R1+0xa060] ;  /* 0x00a0600001067983 */ /* 0x000f220000100a00 */
[----:B--2---:R-:W-:-:S03]  /*104010*/  DFMA R226, R4, R2, R226 ;  /* 0x0000000204e2722b */ /* 0x004fc600000000e2 */
[----:B------:R-:W2:Y:S01]  /*104020*/  LDL.LU.64 R4, [R1+0xacc0] ;  /* 0x00acc00001047983 */ /* 0x000ea20000300a00 */
[-C--:B---3--:R-:W-:Y:S01]  /*104030*/  DFMA R188, R74, R2.reuse, R188 ;  /* 0x000000024abc722b */ /* 0x088fe200000000bc */
[----:B------:R-:W-:Y:S02]  /*104040*/  IMAD.MOV.U32 R74, RZ, RZ, R228 ;  /* 0x000000ffff4a7224 */ /* 0x000fe400078e00e4 */
[----:B------:R-:W-:Y:S02]  /*104050*/  IMAD.MOV.U32 R75, RZ, RZ, R229 ;  /* 0x000000ffff4b7224 */ /* 0x000fe400078e00e5 */
[----:B------:R-:W3:Y:S01]  /*104060*/  LDL.64 R228, [R1+0xa058] ;  /* 0x00a0580001e47983 */ /* 0x000ee20000100a00 */
[----:B----4-:R-:W-:-:S03]  /*104070*/  DFMA R152, R72, R2, R152 ;  /* 0x000000024898722b */ /* 0x010fc60000000098 */
[----:B------:R-:W4:Y:S01]  /*104080*/  LDL.64 R72, [R1+0xa0a8] ;  /* 0x00a0a80001487983 */ /* 0x000f220000100a00 */
[----:B--2---:R-:W-:-:S03]  /*104090*/  DFMA R4, R6, R2, R4 ;  /* 0x000000020604722b */ /* 0x004fc60000000004 */
[----:B------:R-:W3:Y:S01]  /*1040a0*/  LDL.LU.64 R6, [R1+0xacb8] ;  /* 0x00acb80001067983 */ /* 0x000ee20000300a00 */
[-C--:B----4-:R-:W-:Y:S01]  /*1040b0*/  DFMA R190, R72, R2.reuse, R190 ;  /* 0x0000000248be722b */ /* 0x090fe200000000be */
[----:B------:R-:W-:Y:S01]  /*1040c0*/  IMAD.MOV.U32 R72, RZ, RZ, R230 ;  /* 0x000000ffff487224 */ /* 0x000fe200078e00e6 */
[----:B------:R-:W-:Y:S02]  /*1040d0*/  MOV R73, R231 ;  /* 0x000000e700497202 */ /* 0x000fe40000000f00 */
[----:B0-----:R-:W2:Y:S01]  /*1040e0*/  LDL.64 R230, [R1+0xa050] ;  /* 0x00a0500001e67983 */ /* 0x001ea20000100a00 */
[----:B---3--:R-:W-:-:S03]  /*1040f0*/  DFMA R6, R228, R2, R6 ;  /* 0x00000002e406722b */ /* 0x008fc60000000006 */
[----:B------:R-:W2:Y:S01]  /*104100*/  LDL.LU.64 R228, [R1+0xacb0] ;  /* 0x00acb00001e47983 */ /* 0x000ea20000300a00 */
[-C--:B------:R-:W-:Y:S01]  /*104110*/  DFMA R208, R182, R2.reuse, R208 ;  /* 0x00000002b6d0722b */ /* 0x080fe200000000d0 */
[----:B-1----:R-:W-:Y:S01]  /*104120*/  MOV R246, R36 ;  /* 0x0000002400f67202 */ /* 0x002fe20000000f00 */
[-C--:B------:R-:W-:Y:S01]  /*104130*/  DFMA R64, R120, R2.reuse, R64 ;  /* 0x000000027840722b */ /* 0x080fe20000000040 */
[----:B------:R-:W-:Y:S01]  /*104140*/  IMAD.MOV.U32 R247, RZ, RZ, R37 ;  /* 0x000000fffff77224 */ /* 0x000fe200078e0025 */
[-C--:B------:R-:W-:Y:S01]  /*104150*/  DFMA R48, R122, R2.reuse, R48 ;  /* 0x000000027a30722b */ /* 0x080fe20000000030 */
[----:B------:R-:W3:Y:S04]  /*104160*/  LDL.64 R120, [R1+0xa1c8] ;  /* 0x00a1c80001787983 */ /* 0x000ee80000100a00 */
[----:B------:R0:W-:Y:S04]  /*104170*/  STL.128 [R1+0xac20], R208 ;  /* 0x00ac20d001007387 */ /* 0x0001e80000100c00 */
[----:B------:R-:W4:Y:S04]  /*104180*/  LDL.64 R122, [R1+0xa148] ;  /* 0x00a14800017a7983 */ /* 0x000f280000100a00 */
[----:B------:R-:W4:Y:S01]  /*104190*/  LDL.64 R36, [R1+0xa048] ;  /* 0x00a0480001247983 */ /* 0x000f220000100a00 */
[----:B------:R-:W-:Y:S01]  /*1041a0*/  DFMA R250, R32, R2, R250 ;  /* 0x0000000220fa722b */ /* 0x000fe200000000fa */
[----:B------:R-:W-:-:S02]  /*1041b0*/  IMAD.MOV.U32 R244, RZ, RZ, R38 ;  /* 0x000000fffff47224 */ /* 0x000fc400078e0026 */
[----:B------:R-:W4:Y:S04]  /*1041c0*/  LDL.64 R182, [R1+0xa310] ;  /* 0x00a3100001b67983 */ /* 0x000f280000100a00 */
[----:B0-----:R-:W4:Y:S01]  /*1041d0*/  LDL.64 R210, [R1+0xa2a8] ;  /* 0x00a2a80001d27983 */ /* 0x001f220000100a00 */
[----:B------:R-:W-:-:S03]  /*1041e0*/  IMAD.MOV.U32 R245, RZ, RZ, R39 ;  /* 0x000000fffff57224 */ /* 0x000fc600078e0027 */
[----:B------:R-:W4:Y:S04]  /*1041f0*/  LDL.64 R208, [R1+0xa2a0] ;  /* 0x00a2a00001d07983 */ /* 0x000f280000100a00 */
[----:B------:R-:W4:Y:S04]  /*104200*/  LDL.64 R32, [R1+0xa2c0] ;  /* 0x00a2c00001207983 */ /* 0x000f280000100a00 */
[----:B------:R-:W4:Y:S01]  /*104210*/  LDL.64 R38, [R1+0xa040] ;  /* 0x00a0400001267983 */ /* 0x000f220000100a00 */
[----:B--2---:R-:W-:-:S03]  /*104220*/  DFMA R228, R230, R2, R228 ;  /* 0x00000002e6e4722b */ /* 0x004fc600000000e4 */
[----:B------:R-:W2:Y:S01]  /*104230*/  LDL.LU.64 R230, [R1+0xaca8] ;  /* 0x00aca80001e67983 */ /* 0x000ea20000300a00 */
[----:B---3--:R-:W-:-:S03]  /*104240*/  DFMA R50, R120, R2, R50 ;  /* 0x000000027832722b */ /* 0x008fc60000000032 */
[----:B------:R-:W3:Y:S01]  /*104250*/  LDL.64 R120, [R1+0xa140] ;  /* 0x00a1400001787983 */ /* 0x000ee20000100a00 */
[----:B----4-:R-:W-:-:S03]  /*104260*/  DFMA R30, R122, R2, R30 ;  /* 0x000000027a1e722b */ /* 0x010fc6000000001e */
[----:B------:R-:W4:Y:S01]  /*104270*/  LDL.64 R122, [R1+0xa0c0] ;  /* 0x00a0c000017a7983 */ /* 0x000f220000100a00 */
[----:B------:R-:W-:-:S03]  /*104280*/  DFMA R82, R210, R2, R82 ;  /* 0x00000002d252722b */ /* 0x000fc60000000052 */
[----:B------:R-:W4:Y:S01]  /*104290*/  LDL.64 R210, [R1+0xa220] ;  /* 0x00a2200001d27983 */ /* 0x000f220000100a00 */
[----:B--2---:R-:W-:-:S03]  /*1042a0*/  DFMA R230, R36, R2, R230 ;  /* 0x0000000224e6722b */ /* 0x004fc600000000e6 */
[----:B------:R-:W2:Y:S01]  /*1042b0*/  LDL.LU.64 R36, [R1+0xaca0] ;  /* 0x00aca00001247983 */ /* 0x000ea20000300a00 */
[-C--:B------:R-:W-:Y:S02]  /*1042c0*/  DFMA R248, R180, R2.reuse, R248 ;  /* 0x00000002b4f8722b */ /* 0x080fe400000000f8 */
[-C--:B------:R-:W-:Y:S01]  /*1042d0*/  DFMA R92, R182, R2.reuse, R92 ;  /* 0x00000002b65c722b */ /* 0x080fe2000000005c */
[----:B------:R0:W-:Y:S01]  /*1042e0*/  STL.64 [R1+0x7fd8], R232 ;  /* 0x007fd8e801007387 */ /* 0x0001e20000100a00 */
[-C--:B------:R-:W-:Y:S02]  /*1042f0*/  DFMA R112, R208, R2.reuse, R112 ;  /* 0x00000002d070722b */ /* 0x080fe40000000070 */
[-C--:B---3--:R-:W-:Y:S01]  /*104300*/  DFMA R168, R120, R2.reuse, R168 ;  /* 0x0000000278a8722b */ /* 0x088fe200000000a8 */
[----:B------:R-:W3:Y:S01]  /*104310*/  LDL.64 R180, [R1+0xa2f8] ;  /* 0x00a2f80001b47983 */ /* 0x000ee20000100a00 */
[-C--:B------:R-:W-:Y:S02]  /*104320*/  DFMA R108, R32, R2.reuse, R108 ;  /* 0x00000002206c722b */ /* 0x080fe4000000006c */
[----:B----4-:R-:W-:Y:S01]  /*104330*/  DFMA R164, R122, R2, R164 ;  /* 0x000000027aa4722b */ /* 0x010fe200000000a4 */
[----:B------:R-:W4:Y:S01]  /*104340*/  LDL.64 R182, [R1+0xa288] ;  /* 0x00a2880001b67983 */ /* 0x000f220000100a00 */
[----:B------:R-:W-:Y:S01]  /*104350*/  IMAD.MOV.U32 R122, RZ, RZ, R232 ;  /* 0x000000ffff7a7224 */ /* 0x000fe200078e00e8 */
[----:B------:R-:W-:-:S02]  /*104360*/  MOV R123, R233 ;  /* 0x000000e9007b7202 */ /* 0x000fc40000000f00 */
[----:B------:R-:W4:Y:S04]  /*104370*/  LDL.64 R208, [R1+0xa218] ;  /* 0x00a2180001d07983 */ /* 0x000f280000100a00 */
[----:B------:R-:W4:Y:S01]  /*104380*/  LDL.64 R120, [R1+0xa0b8] ;  /* 0x00a0b80001787983 */ /* 0x000f220000100a00 */
[----:B------:R-:W-:-:S03]  /*104390*/  DFMA R132, R210, R2, R132 ;  /* 0x00000002d284722b */ /* 0x000fc60000000084 */
[----:B------:R-:W4:Y:S04]  /*1043a0*/  LDL.64 R32, [R1+0xa278] ;  /* 0x00a2780001207983 */ /* 0x000f280000100a00 */
[----:B------:R-:W4:Y:S04]  /*1043b0*/  LDL.64 R210, [R1+0xa198] ;  /* 0x00a1980001d27983 */ /* 0x000f280000100a00 */
[----:B0-----:R-:W4:Y:S01]  /*1043c0*/  LDL.64 R232, [R1+0xa038] ;  /* 0x00a0380001e87983 */ /* 0x001f220000100a00 */
        /* <DEDUP_REMOVED lines=8> */
[-C--:B------:R-:W-:Y:S01]  /*104450*/  DFMA R166, R120, R2.reuse, R166 ;  /* 0x0000000278a6722b */ /* 0x080fe200000000a6 */
[----:B------:R-:W-:Y:S01]  /*104460*/  MOV R120, R234 ;  /* 0x000000ea00787202 */ /* 0x000fe20000000f00 */
[----:B------:R-:W-:Y:S01]  /*104470*/  IMAD.MOV.U32 R121, RZ, RZ, R235 ;  /* 0x000000ffff797224 */ /* 0x000fe200078e00eb */
[-C--:B------:R-:W-:Y:S01]  /*104480*/  DFMA R118, R32, R2.reuse, R118 ;  /* 0x000000022076722b */ /* 0x080fe20000000076 */
[----:B------:R-:W4:Y:S01]  /*104490*/  LDL.64 R234, [R1+0xa030] ;  /* 0x00a0300001ea7983 */ /* 0x000f220000100a00 */
[----:B------:R-:W-:-:S03]  /*1044a0*/  DFMA R14, R210, R2, R14 ;  /* 0x00000002d20e722b */ /* 0x000fc6000000000e */
[----:B------:R-:W4:Y:S04]  /*1044b0*/  LDL.64 R32, [R1+0xa228] ;  /* 0x00a2280001207983 */ /* 0x000f280000100a00 */
[----:B------:R-:W4:Y:S01]  /*1044c0*/  LDL.64 R210, [R1+0xa110] ;  /* 0x00a1100001d27983 */ /* 0x000f220000100a00 */
[----:B--2---:R-:W-:-:S03]  /*1044d0*/  DFMA R38, R232, R2, R38 ;  /* 0x00000002e826722b */ /* 0x004fc60000000026 */
[----:B------:R-:W2:Y:S04]  /*1044e0*/  LDL.LU.64 R232, [R1+0xac90] ;  /* 0x00ac900001e87983 */ /* 0x000ea80000300a00 */
[----:B------:R0:W-:Y:S01]  /*1044f0*/  STL.64 [R1+0x7f98], R236 ;  /* 0x007f98ec01007387 */ /* 0x0001e20000100a00 */
[----:B---3--:R-:W-:-:S03]  /*104500*/  DFMA R68, R180, R2, R68 ;  /* 0x00000002b444722b */ /* 0x008fc60000000044 */
[----:B------:R-:W3:Y:S01]  /*104510*/  LDL.64 R180, [R1+0xa1e8] ;  /* 0x00a1e80001b47983 */ /* 0x000ee20000100a00 */
[----:B----4-:R-:W-:-:S03]  /*104520*/  DFMA R136, R182, R2, R136 ;  /* 0x00000002b688722b */ /* 0x010fc60000000088 */
[----:B------:R-:W4:Y:S01]  /*104530*/  LDL.64 R182, [R1+0xa178] ;  /* 0x00a1780001b67983 */ /* 0x000f220000100a00 */
[----:B------:R-:W-:-:S03]  /*104540*/  DFMA R44, R208, R2, R44 ;  /* 0x00000002d02c722b */ /* 0x000fc6000000002c */
[----:B------:R-:W4:Y:S01]  /*104550*/  LDL.64 R208, [R1+0xa108] ;  /* 0x00a1080001d07983 */ /* 0x000f220000100a00 */
[----:B------:R-:W-:-:S03]  /*104560*/  DFMA R62, R32, R2, R62 ;  /* 0x00000002203e722b */ /* 0x000fc6000000003e */
[----:B------:R-:W4:Y:S01]  /*104570*/  LDL.64 R32, [R1+0xa1b0] ;  /* 0x00a1b00001207983 */ /* 0x000f220000100a00 */
[-C--:B------:R-:W-:Y:S01]  /*104580*/  DFMA R16, R210, R2.reuse, R16 ;  /* 0x00000002d210722b */ /* 0x080fe20000000010 */
[----:B------:R-:W-:Y:S02]  /*104590*/  IMAD.MOV.U32 R210, RZ, RZ, R236 ;  /* 0x000000ffffd27224 */ /* 0x000fe400078e00ec */
[----:B------:R-:W-:Y:S02]  /*1045a0*/  IMAD.MOV.U32 R211, RZ, RZ, R237 ;  /* 0x000000ffffd37224 */ /* 0x000fe400078e00ed */
[----:B0-----:R-:W4:Y:S01]  /*1045b0*/  LDL.64 R236, [R1+0xa028] ;  /* 0x00a0280001ec7983 */ /* 0x001f220000100a00 */
[----:B--2---:R-:W-:-:S03]  /*1045c0*/  DFMA R232, R234, R2, R232 ;  /* 0x00000002eae8722b */ /* 0x004fc600000000e8 */
[----:B------:R-:W2:Y:S01]  /*1045d0*/  LDL.LU.64 R234, [R1+0xac88] ;  /* 0x00ac880001ea7983 */ /* 0x000ea20000300a00 */
[----:B---3--:R-:W-:-:S03]  /*1045e0*/  DFMA R54, R180, R2, R54 ;  /* 0x00000002b436722b */ /* 0x008fc60000000036 */
[----:B------:R-:W3:Y:S01]  /*1045f0*/  LDL.64 R180, [R1+0xa160] ;  /* 0x00a1600001b47983 */ /* 0x000ee20000100a00 */
[----:B----4-:R-:W-:-:S03]  /*104600*/  DFMA R150, R182, R2, R150 ;  /* 0x00000002b696722b */ /* 0x010fc60000000096 */
[----:B------:R-:W4:Y:S01]  /*104610*/  LDL.64 R182, [R1+0xa0f0] ;  /* 0x00a0f00001b67983 */ /* 0x000f220000100a00 */
[-C--:B------:R-:W-:Y:S01]  /*104620*/  DFMA R18, R208, R2.reuse, R18 ;  /* 0x00000002d012722b */ /* 0x080fe20000000012 */
[----:B------:R-:W-:Y:S01]  /*104630*/  IMAD.MOV.U32 R208, RZ, RZ, R238 ;  /* 0x000000ffffd07224 */ /* 0x000fe200078e00ee */
[----:B------:R-:W-:Y:S02]  /*104640*/  MOV R209, R239 ;  /* 0x000000ef00d17202 */ /* 0x000fe40000000f00 */
[----:B------:R-:W4:Y:S01]  /*104650*/  LDL.64 R238, [R1+0xa020] ;  /* 0x00a0200001ee7983 */ /* 0x000f220000100a00 */
[----:B------:R-:W-:-:S03]  /*104660*/  DFMA R204, R32, R2, R204 ;  /* 0x0000000220cc722b */ /* 0x000fc600000000cc */
[----:B------:R-:W4:Y:S01]  /*104670*/  LDL.64 R32, [R1+0xa168] ;  /* 0x00a1680001207983 */ /* 0x000f220000100a00 */
[----:B--2---:R-:W-:-:S03]  /*104680*/  DFMA R234, R236, R2, R234 ;  /* 0x00000002ecea722b */ /* 0x004fc600000000ea */
[----:B------:R-:W2:Y:S04]  /*104690*/  LDL.LU.64 R236, [R1+0xac80] ;  /* 0x00ac800001ec7983 */ /* 0x000ea80000300a00 */
[----:B------:R0:W-:Y:S01]  /*1046a0*/  STL.64 [R1+0x7f68], R240 ;  /* 0x007f68f001007387 */ /* 0x0001e20000100a00 */
[----:B---3--:R-:W-:-:S03]  /*1046b0*/  DFMA R172, R180, R2, R172 ;  /* 0x00000002b4ac722b */ /* 0x008fc600000000ac */
[----:B------:R-:W3:Y:S01]  /*1046c0*/  LDL.64 R180, [R1+0xa0d8] ;  /* 0x00a0d80001b47983 */ /* 0x000ee20000100a00 */
[-C--:B----4-:R-:W-:Y:S01]  /*1046d0*/  DFMA R192, R182, R2.reuse, R192 ;  /* 0x00000002b6c0722b */ /* 0x090fe200000000c0 */
[----:B------:R-:W-:Y:S01]  /*1046e0*/  MOV R182, R240 ;  /* 0x000000f000b67202 */ /* 0x000fe20000000f00 */
[----:B------:R-:W-:Y:S02]  /*1046f0*/  IMAD.MOV.U32 R183, RZ, RZ, R241 ;  /* 0x000000ffffb77224 */ /* 0x000fe400078e00f1 */
[----:B0-----:R-:W4:Y:S01]  /*104700*/  LDL.64 R240, [R1+0xa018] ;  /* 0x00a0180001f07983 */ /* 0x001f220000100a00 */
[----:B------:R-:W-:-:S03]  /*104710*/  DFMA R202, R32, R2, R202 ;  /* 0x0000000220ca722b */ /* 0x000fc600000000ca */
[----:B------:R-:W4:Y:S01]  /*104720*/  LDL.64 R32, [R1+0xa118] ;  /* 0x00a1180001207983 */ /* 0x000f220000100a00 */
[----:B--2---:R-:W-:-:S03]  /*104730*/  DFMA R236, R238, R2, R236 ;  /* 0x00000002eeec722b */ /* 0x004fc600000000ec */
[----:B------:R-:W2:Y:S04]  /*104740*/  LDL.LU.64 R238, [R1+0xac78] ;  /* 0x00ac780001ee7983 */ /* 0x000ea80000300a00 */
[----:B------:R0:W-:Y:S01]  /*104750*/  STL.64 [R1+0x7f60], R242 ;  /* 0x007f60f201007387 */ /* 0x0001e20000100a00 */
[-C--:B---3--:R-:W-:Y:S01]  /*104760*/  DFMA R162, R180, R2.reuse, R162 ;  /* 0x00000002b4a2722b */ /* 0x088fe200000000a2 */
[----:B------:R-:W-:Y:S02]  /*104770*/  IMAD.MOV.U32 R180, RZ, RZ, R242 ;  /* 0x000000ffffb47224 */ /* 0x000fe400078e00f2 */
[----:B------:R-:W-:Y:S02]  /*104780*/  IMAD.MOV.U32 R181, RZ, RZ, R243 ;  /* 0x000000ffffb57224 */ /* 0x000fe400078e00f3 */
[----:B0-----:R-:W3:Y:S01]  /*104790*/  LDL.64 R242, [R1+0xa010] ;  /* 0x00a0100001f27983 */ /* 0x001ee20000100a00 */
[----:B----4-:R-:W-:-:S03]  /*1047a0*/  DFMA R154, R32, R2, R154 ;  /* 0x00000002209a722b */ /* 0x010fc6000000009a */
[----:B------:R-:W4:Y:S01]  /*1047b0*/  LDL.64 R32, [R1+0xa0a0] ;  /* 0x00a0a00001207983 */ /* 0x000f220000100a00 */
[----:B--2---:R-:W-:-:S03]  /*1047c0*/  DFMA R238, R240, R2, R238 ;  /* 0x00000002f0ee722b */ /* 0x004fc600000000ee */
[----:B------:R-:W3:Y:S01]  /*1047d0*/  LDL.LU.64 R240, [R1+0xac70] ;  /* 0x00ac700001f07983 */ /* 0x000ee20000300a00 */
[----:B----4-:R-:W-:-:S03]  /*1047e0*/  DFMA R220, R32, R2, R220 ;  /* 0x0000000220dc722b */ /* 0x010fc600000000dc */
[----:B------:R-:W2:Y:S04]  /*1047f0*/  LDL.64 R32, [R1+0xa440] ;  /* 0x00a4400001207983 */ /* 0x000ea80000100a00 */
[----:B------:R0:W-:Y:S04]  /*104800*/  STL.128 [R1+0x6eb0], R72 ;  /* 0x006eb04801007387 */ /* 0x0001e80000100c00 */
[----:B------:R1:W-:Y:S04]  /*104810*/  STL.128 [R1+0x6ed0], R176 ;  /* 0x006ed0b001007387 */ /* 0x0003e80000100c00 */
[----:B------:R4:W-:Y:S04]  /*104820*/  STL.128 [R1+0x6ee0], R180 ;  /* 0x006ee0b401007387 */ /* 0x0009e80000100c00 */
[----:B------:R4:W-:Y:S04]  /*104830*/  STL.128 [R1+0x6ef0], R184 ;  /* 0x006ef0b801007387 */ /* 0x0009e80000100c00 */
[----:B0-----:R-:W2:Y:S04]  /*104840*/  LDL.LU.128 R72, [R1+0xac30] ;  /* 0x00ac300001487983 */ /* 0x001ea80000300c00 */
[----:B-1----:R-:W2:Y:S04]  /*104850*/  LDL.LU.128 R176, [R1+0xac10] ;  /* 0x00ac100001b07983 */ /* 0x002ea80000300c00 */
[----:B----4-:R-:W4:Y:S04]  /*104860*/  LDL.LU.128 R180, [R1+0xac00] ;  /* 0x00ac000001b47983 */ /* 0x010f280000300c00 */
[----:B------:R-:W4:Y:S01]  /*104870*/  LDL.LU.128 R184, [R1+0xabf0] ;  /* 0x00abf00001b87983 */ /* 0x000f220000300c00 */
[----:B---3--:R-:W-:-:S03]  /*104880*/  DFMA R240, R242, R2, R240 ;  /* 0x00000002f2f0722b */ /* 0x008fc600000000f0 */
[----:B------:R-:W3:Y:S04]  /*104890*/  LDL.LU.64 R242, [R1+0xac68] ;  /* 0x00ac680001f27983 */ /* 0x000ee80000300a00 */
[----:B------:R0:W-:Y:S04]  /*1048a0*/  STL.128 [R1+0x6e90], R244 ;  /* 0x006e90f401007387 */ /* 0x0001e80000100c00 */
[----:B------:R1:W-:Y:S04]  /*1048b0*/  STL.128 [R1+0x6ea0], R120 ;  /* 0x006ea07801007387 */ /* 0x0003e80000100c00 */
[----:B------:R1:W-:Y:S04]  /*1048c0*/  STL.128 [R1+0x6ec0], R208 ;  /* 0x006ec0d001007387 */ /* 0x0003e80000100c00 */
[----:B0-----:R-:W3:Y:S04]  /*1048d0*/  LDL.LU.128 R244, [R1+0xac50] ;  /* 0x00ac500001f47983 */ /* 0x001ee80000300c00 */
[----:B-1----:R-:W3:Y:S04]  /*1048e0*/  LDL.LU.128 R120, [R1+0xac40] ;  /* 0x00ac400001787983 */ /* 0x002ee80000300c00 */
[----:B------:R-:W3:Y:S04]  /*1048f0*/  LDL.LU.128 R208, [R1+0xac20] ;  /* 0x00ac200001d07983 */ /* 0x000ee80000300c00 */
[----:B--2---:R0:W-:Y:S04]  /*104900*/  STL.128 [R1+0x6f30], R72 ;  /* 0x006f304801007387 */ /* 0x0041e80000100c00 */
[----:B------:R1:W-:Y:S04]  /*104910*/  STL.128 [R1+0x6f20], R176 ;  /* 0x006f20b001007387 */ /* 0x0003e80000100c00 */
[----:B----4-:R2:W-:Y:S04]  /*104920*/  STL.128 [R1+0x6f10], R180 ;  /* 0x006f10b401007387 */ /* 0x0105e80000100c00 */
[----:B------:R4:W-:Y:S04]  /*104930*/  STL.128 [R1+0x6f00], R184 ;  /* 0x006f00b801007387 */ /* 0x0009e80000100c00 */
[----:B0-----:R0:W5:Y:S04]  /*104940*/  LDL.LU.64 R72, [R1+0xabb8] ;  /* 0x00abb80001487983 */ /* 0x0011680000300a00 */
[----:B-1----:R0:W5:Y:S04]  /*104950*/  LDL.LU.128 R176, [R1+0xabc0] ;  /* 0x00abc00001b07983 */ /* 0x0021680000300c00 */
[----:B--2---:R0:W5:Y:S04]  /*104960*/  LDL.LU.128 R180, [R1+0xabd0] ;  /* 0x00abd00001b47983 */ /* 0x0041680000300c00 */
[----:B----4-:R0:W5:Y:S01]  /*104970*/  LDL.LU.128 R184, [R1+0xabe0] ;  /* 0x00abe00001b87983 */ /* 0x0101620000300c00 */
[----:B---3--:R-:W-:-:S03]  /*104980*/  DFMA R242, R32, R2, R242 ;  /* 0x0000000220f2722b */ /* 0x008fc600000000f2 */
[----:B------:R-:W2:Y:S04]  /*104990*/  LDL.LU.64 R32, [R1+0xac60] ;  /* 0x00ac600001207983 */ /* 0x000ea80000300a00 */
[----:B------:R-:W3:Y:S04]  /*1049a0*/  LDL.64 R2, [R1+0x7b50] ;  /* 0x007b500001027983 */ /* 0x000ee80000100a00 */
[----:B------:R0:W-:Y:S04]  /*1049b0*/  STL.64 [R1+0x7700], R248 ;  /* 0x007700f801007387 */ /* 0x0001e80000100a00 */
        /* <DEDUP_REMOVED lines=58> */
[----:B--2---:R0:W-:Y:S04]  /*104d60*/  STL.128 [R1+0x6e50], R32 ;  /* 0x006e502001007387 */ /* 0x0041e80000100c00 */
[----:B---3--:R0:W-:Y:S02]  /*104d70*/  STL.64 [R1+0x6e48], R2 ;  /* 0x006e480201007387 */ /* 0x0081e40000100a00 */
.L_x_2399:
[----:B------:R-:W-:Y:S04]  /*104d80*/  STL.64 [R1+0xb158], R6 ;  /* 0x00b1580601007387 */ /* 0x000fe80000100a00 */
[----:B------:R0:W-:Y:S04]  /*104d90*/  STL.64 [R1+0xb150], R4 ;  /* 0x00b1500401007387 */ /* 0x0001e80000100a00 */
[----:B------:R-:W-:Y:S04]  /*104da0*/  STL.64 [R1+0xb2e8], R152 ;  /* 0x00b2e89801007387 */ /* 0x000fe80000100a00 */
[----:B------:R-:W-:Y:S04]  /*104db0*/  STL.64 [R1+0xb2e0], R156 ;  /* 0x00b2e09c01007387 */ /* 0x000fe80000100a00 */
[----:B01----:R-:W2:Y:S04]  /*104dc0*/  LDL.128 R4, [R1+0x5930] ;  /* 0x0059300001047983 */ /* 0x003ea80000100c00 */
        /* <DEDUP_REMOVED lines=22> */
[----:B-----5:R-:W-:Y:S04]  /*104f30*/  STL.64 [R1+0xabe8], R186 ;  /* 0x00abe8ba01007387 */ /* 0x020fe80000100a00 */
[----:B------:R-:W-:Y:S04]  /*104f40*/  STL.64 [R1+0xb1e8], R10 ;  /* 0x00b1e80a01007387 */ /* 0x000fe80000100a00 */
[----:B------:R-:W-:Y:S04]  /*104f50*/  STL.64 [R1+0xabe0], R184 ;  /* 0x00abe0b801007387 */ /* 0x000fe80000100a00 */
        /* <DEDUP_REMOVED lines=11> */
[----:B------:R0:W-:Y:S04]  /*105010*/  STL.64 [R1+0xb160], R34 ;  /* 0x00b1602201007387 */ /* 0x0001e80000100a00 */
[----:B------:R-:W-:Y:S04]  /*105020*/  STL.64 [R1+0xb240], R80 ;  /* 0x00b2405001007387 */ /* 0x000fe80000100a00 */
[----:B------:R-:W-:Y:S04]  /*105030*/  STL.64 [R1+0xb1a0], R82 ;  /* 0x00b1a05201007387 */ /* 0x000fe80000100a00 */
[----:B0-----:R-:W4:Y:S04]  /*105040*/  LDL.128 R32, [R1+0x4c30] ;  /* 0x004c300001207983 */ /* 0x001f280000100c00 */
        /* <DEDUP_REMOVED lines=17> */
[----:B------:R-:W-:Y:S04]  /*105160*/  STL.64 [R1+0xb168], R98 ;  /* 0x00b1686201007387 */ /* 0x000fe80000100a00 */
[----:B0-----:R-:W4:Y:S04]  /*105170*/  LDL.128 R168, [R1+0x4e30] ;  /* 0x004e300001a87983 */ /* 0x001f280000100c00 */
[----:B-1----:R-:W4:Y:S04]  /*105180*/  LDL.128 R220, [R1+0x5220] ;  /* 0x0052200001dc7983 */ /* 0x002f280000100c00 */
        /* <DEDUP_REMOVED lines=11> */
[----:B------:R-:W4:Y:S04]  /*105240*/  LDL.128 R248, [R1+0x59f0] ;  /* 0x0059f00001f87983 */ /* 0x000f280000100c00 */
[----:B------:R-:W4:Y:S01]  /*105250*/  LDL.128 R244, [R1+0x5a10] ;  /* 0x005a100001f47983 */ /* 0x000f220000100c00 */
[----:B--2---:R-:W-:Y:S01]  /*105260*/  MOV R156, R4 ;  /* 0x00000004009c7202 */ /* 0x004fe20000000f00 */
[----:B------:R-:W-:Y:S01]  /*105270*/  IMAD.MOV.U32 R157, RZ, RZ, R5 ;  /* 0x000000ffff9d7224 */ /* 0x000fe200078e0005 */
[----:B------:R-:W-:Y:S01]  /*105280*/  MOV R153, R7 ;  /* 0x0000000700997202 */ /* 0x000fe20000000f00 */
[----:B------:R-:W-:-:S02]  /*105290*/  IMAD.MOV.U32 R152, RZ, RZ, R6 ;  /* 0x000000ffff987224 */ /* 0x000fc400078e0006 */
[----:B------:R-:W2:Y:S02]  /*1052a0*/  LDL.128 R4, [R1+0x5940] ;  /* 0x0059400001047983 */ /* 0x000ea40000100c00 */
[----:B--2---:R-:W-:Y:S01]  /*1052b0*/  IMAD.MOV.U32 R144, RZ, RZ, R4 ;  /* 0x000000ffff907224 */ /* 0x004fe200078e0004 */
[----:B------:R-:W-:Y:S01]  /*1052c0*/  MOV R142, R6 ;  /* 0x00000006008e7202 */ /* 0x000fe20000000f00 */
[----:B------:R-:W-:Y:S02]  /*1052d0*/  IMAD.MOV.U32 R145, RZ, RZ, R5 ;  /* 0x000000ffff917224 */ /* 0x000fe400078e0005 */
[----:B------:R-:W-:Y:S02]  /*1052e0*/  IMAD.MOV.U32 R143, RZ, RZ, R7 ;  /* 0x000000ffff8f7224 */ /* 0x000fe400078e0007 */
[----:B------:R-:W2:Y:S02]  /*1052f0*/  LDL.128 R4, [R1+0x5950] ;  /* 0x0059500001047983 */ /* 0x000ea40000100c00 */
[----:B--2---:R-:W-:Y:S01]  /*105300*/  IMAD.MOV.U32 R118, RZ, RZ, R4 ;  /* 0x000000ffff767224 */ /* 0x004fe200078e0004 */
[----:B------:R-:W-:Y:S01]  /*105310*/  MOV R119, R5 ;  /* 0x0000000500777202 */ /* 0x000fe20000000f00 */
[----:B------:R-:W-:-:S02]  /*105320*/  IMAD.MOV.U32 R18, RZ, RZ, R6 ;  /* 0x000000ffff127224 */ /* 0x000fc400078e0006 */
[----:B------:R-:W-:Y:S02]  /*105330*/  IMAD.MOV.U32 R19, RZ, RZ, R7 ;  /* 0x000000ffff137224 */ /* 0x000fe400078e0007 */
[----:B------:R-:W2:Y:S02]  /*105340*/  LDL.128 R4, [R1+0x5960] ;  /* 0x0059600001047983 */ /* 0x000ea40000100c00 */
[----:B--2---:R-:W-:Y:S01]  /*105350*/  MOV R8, R4 ;  /* 0x0000000400087202 */ /* 0x004fe20000000f00 */
[----:B------:R-:W-:Y:S01]  /*105360*/  IMAD.MOV.U32 R9, RZ, RZ, R5 ;  /* 0x000000ffff097224 */ /* 0x000fe200078e0005 */
[----:B------:R-:W-:Y:S01]  /*105370*/  MOV R117, R7 ;  /* 0x0000000700757202 */ /* 0x000fe20000000f00 */
[----:B------:R-:W-:Y:S02]  /*105380*/  IMAD.MOV.U32 R116, RZ, RZ, R6 ;  /* 0x000000ffff747224 */ /* 0x000fe400078e0006 */
[----:B------:R-:W2:Y:S02]  /*105390*/  LDL.128 R4, [R1+0x5970] ;  /* 0x0059700001047983 */ /* 0x000ea40000100c00 */
[----:B--2---:R-:W-:Y:S01]  /*1053a0*/  IMAD.MOV.U32 R100, RZ, RZ, R4 ;  /* 0x000000ffff647224 */ /* 0x004fe200078e0004 */
[----:B------:R-:W-:Y:S01]  /*1053b0*/  MOV R46, R6 ;  /* 0x00000006002e7202 */ /* 0x000fe20000000f00 */
[----:B------:R-:W-:-:S02]  /*1053c0*/  IMAD.MOV.U32 R101, RZ, RZ, R5 ;  /* 0x000000ffff657224 */ /* 0x000fc400078e0005 */
[----:B------:R-:W-:Y:S02]  /*1053d0*/  IMAD.MOV.U32 R47, RZ, RZ, R7 ;  /* 0x000000ffff2f7224 */ /* 0x000fe400078e0007 */
[----:B------:R-:W2:Y:S02]  /*1053e0*/  LDL.128 R4, [R1+0x5980] ;  /* 0x0059800001047983 */ /* 0x000ea40000100c00 */
[----:B--2---:R-:W-:Y:S01]  /*1053f0*/  IMAD.MOV.U32 R28, RZ, RZ, R4 ;  /* 0x000000ffff1c7224 */ /* 0x004fe200078e0004 */
[----:B------:R-:W-:Y:S01]  /*105400*/  MOV R29, R5 ;  /* 0x00000005001d7202 */ /* 0x000fe20000000f00 */
[----:B------:R-:W-:Y:S02]  /*105410*/  IMAD.MOV.U32 R92, RZ, RZ, R6 ;  /* 0x000000ffff5c7224 */ /* 0x000fe400078e0006 */
[----:B------:R-:W-:Y:S02]  /*105420*/  IMAD.MOV.U32 R93, RZ, RZ, R7 ;  /* 0x000000ffff5d7224 */ /* 0x000fe400078e0007 */
[----:B------:R-:W2:Y:S02]  /*105430*/  LDL.128 R4, [R1+0x5990] ;  /* 0x0059900001047983 */ /* 0x000ea40000100c00 */
        /* <DEDUP_REMOVED lines=19> */
[----:B------:R-:W2:Y:S04]  /*105570*/  LDL.128 R4, [R1+0x4670] ;  /* 0x0046700001047983 */ /* 0x000ea80000100c00 */
[----:B--2---:R0:W-:Y:S01]  /*105580*/  STL.64 [R1+0x9a60], R4 ;  /* 0x009a600401007387 */ /* 0x0041e20000100a00 */
[----:B------:R-:W-:-:S02]  /*105590*/  IMAD.MOV.U32 R192, RZ, RZ, R6 ;  /* 0x000000ffffc07224 */ /* 0x000fc400078e0006 */
[----:B------:R-:W-:Y:S02]  /*1055a0*/  IMAD.MOV.U32 R193, RZ, RZ, R7 ;  /* 0x000000ffffc17224 */ /* 0x000fe400078e0007 */
[----:B0-----:R-:W2:Y:S02]  /*1055b0*/  LDL.128 R4, [R1+0x59d0] ;  /* 0x0059d00001047983 */ /* 0x001ea40000100c00 */
        /* <DEDUP_REMOVED lines=14> */
[----:B------:R-:W2:Y:S01]  /*1056a0*/  LDL.128 R4, [R1+0x4950] ;  /* 0x0049500001047983 */ /* 0x000ea20000100c00 */
[----:B---3--:R-:W-:Y:S01]  /*1056b0*/  IMAD.MOV.U32 R2, RZ, RZ, R120 ;  /* 0x000000ffff027224 */ /* 0x008fe200078e0078 */
[----:B------:R-:W-:Y:S01]  /*1056c0*/  MOV R3, R121 ;  /* 0x0000007900037202 */ /* 0x000fe20000000f00 */
[----:B------:R-:W-:-:S02]  /*1056d0*/  IMAD.MOV.U32 R160, RZ, RZ, R122 ;  /* 0x000000ffffa07224 */ /* 0x000fc400078e007a */
[----:B------:R-:W-:Y:S01]  /*1056e0*/  IMAD.MOV.U32 R161, RZ, RZ, R123 ;  /* 0x000000ffffa17224 */ /* 0x000fe200078e007b */
[----:B----4-:R0:W-:Y:S02]  /*1056f0*/  STL.64 [R1+0x9a20], R32 ;  /* 0x009a202001007387 */ /* 0x0101e40000100a00 */
[----:B------:R-:W-:Y:S01]  /*105700*/  DFMA R2, -R2, R22, R226 ;  /* 0x000000160202722b */ /* 0x000fe200000001e2 */
[----:B------:R-:W-:Y:S01]  /*105710*/  MOV R230, R34 ;  /* 0x0000002200e67202 */ /* 0x000fe20000000f00 */
[----:B------:R-:W-:Y:S01]  /*105720*/  IMAD.MOV.U32 R231, RZ, RZ, R35 ;  /* 0x000000ffffe77224 */ /* 0x000fe200078e0023 */
[----:B------:R-:W-:Y:S01]  /*105730*/  STL.128 [R1+0x9a40], R216 ;  /* 0x009a40d801007387 */ /* 0x000fe20000100c00 */
[----:B------:R-:W-:Y:S01]  /*105740*/  IMAD.MOV.U32 R38, RZ, RZ, R168 ;  /* 0x000000ffff267224 */ /* 0x000fe200078e00a8 */
[----:B------:R-:W-:Y:S01]  /*105750*/  MOV R36, R170 ;  /* 0x000000aa00247202 */ /* 0x000fe20000000f00 */
[----:B------:R-:W-:Y:S01]  /*105760*/  IMAD.MOV.U32 R39, RZ, RZ, R169 ;  /* 0x000000ffff277224 */ /* 0x000fe200078e00a9 */
[----:B------:R-:W-:Y:S01]  /*105770*/  STL.128 [R1+0x7ba0], R220 ;  /* 0x007ba0dc01007387 */ /* 0x000fe20000100c00 */
[----:B------:R-:W-:-:S03]  /*105780*/  DFMA R2, -R160, R26, R2 ;  /* 0x0000001aa002722b */ /* 0x000fc60000000102 */
[----:B0-----:R-:W3:Y:S01]  /*105790*/  LDL.128 R32, [R1+0x48d0] ;  /* 0x0048d00001207983 */ /* 0x001ee20000100c00 */
[----:B------:R-:W-:-:S03]  /*1057a0*/  IMAD.MOV.U32 R37, RZ, RZ, R171 ;  /* 0x000000ffff257224 */ /* 0x000fc600078e00ab */
[----:B------:R-:W4:Y:S01]  /*1057b0*/  LDL.128 R168, [R1+0x4f40] ;  /* 0x004f400001a87983 */ /* 0x000f220000100c00 */
[----:B------:R-:W-:-:S03]  /*1057c0*/  DFMA R2, -R156, R88, R2 ;  /* 0x000000589c02722b */ /* 0x000fc60000000102 */
[----:B------:R0:W-:Y:S04]  /*1057d0*/  STL.128 [R1+0xb320], R104 ;  /* 0x00b3206801007387 */ /* 0x0001e80000100c00 */
[----:B------:R-:W-:Y:S01]  /*1057e0*/  STL.64 [R1+0xb188], R26 ;  /* 0x00b1881a01007387 */ /* 0x000fe20000100a00 */
[----:B------:R-:W-:-:S03]  /*1057f0*/  DFMA R2, -R152, R104, R2 ;  /* 0x000000689802722b */ /* 0x000fc60000000102 */
[----:B------:R-:W4:Y:S04]  /*105800*/  LDL.128 R224, [R1+0x4d20] ;  /* 0x004d200001e07983 */ /* 0x000f280000100c00 */
[----:B------:R-:W-:Y:S01]  /*105810*/  STL.64 [R1+0xb258], R76 ;  /* 0x00b2584c01007387 */ /* 0x000fe20000100a00 */
[----:B--2---:R-:W-:Y:S01]  /*105820*/  MOV R182, R4 ;  /* 0x0000000400b67202 */ /* 0x004fe20000000f00 */
[----:B------:R-:W-:Y:S01]  /*105830*/  IMAD.MOV.U32 R183, RZ, RZ, R5 ;  /* 0x000000ffffb77224 */ /* 0x000fe200078e0005 */
[----:B------:R-:W-:Y:S01]  /*105840*/  MOV R181, R7 ;  /* 0x0000000700b57202 */ /* 0x000fe20000000f00 */
[----:B------:R-:W-:Y:S01]  /*105850*/  IMAD.MOV.U32 R180, RZ, RZ, R6 ;  /* 0x000000ffffb47224 */ /* 0x000fe200078e0006 */
[----:B------:R-:W-:Y:S04]  /*105860*/  STL.64 [R1+0xb228], R64 ;  /* 0x00b2284001007387 */ /* 0x000fe80000100a00 */
[----:B------:R-:W2:Y:S01]  /*105870*/  LDL.128 R4, [R1+0x4b70] ;  /* 0x004b700001047983 */ /* 0x000ea20000100c00 */
[----:B------:R-:W-:-:S03]  /*105880*/  DFMA R2, -R144, R106, R2 ;  /* 0x0000006a9002722b */ /* 0x000fc60000000102 */
[----:B0-----:R-:W4:Y:S04]  /*105890*/  LDL.128 R104, [R1+0x5210] ;  /* 0x0052100001687983 */ /* 0x001f280000100c00 */
[----:B------:R-:W-:Y:S01]  /*1058a0*/  STL.64 [R1+0xb1a8], R112 ;  /* 0x00b1a87001007387 */ /* 0x000fe20000100a00 */
[----:B------:R-:W-:-:S03]  /*1058b0*/  DFMA R2, -R142, R84, R2 ;  /* 0x000000548e02722b */ /* 0x000fc60000000102 */
[----:B------:R-:W-:Y:S04]  /*1058c0*/  STL.64 [R1+0xaf38], R114 ;  /* 0x00af387201007387 */ /* 0x000fe80000100a00 */
[----:B------:R-:W-:Y:S01]  /*1058d0*/  STL.64 [R1+0xb1b0], R68 ;  /* 0x00b1b04401007387 */ /* 0x000fe20000100a00 */
[----:B------:R-:W-:-:S03]  /*1058e0*/  DFMA R2, -R118, R110, R2 ;  /* 0x0000006e7602722b */ /* 0x000fc60000000102 */
[----:B------:R-:W-:Y:S04]  /*1058f0*/  STL.64 [R1+0xaf20], R70 ;  /* 0x00af204601007387 */ /* 0x000fe80000100a00 */
[----:B------:R-:W4:Y:S01]  /*105900*/  LDL.128 R120, [R1+0x5a00] ;  /* 0x005a000001787983 */ /* 0x000f220000100c00 */
[----:B------:R-:W-:-:S08]  /*105910*/  DFMA R2, -R18, R80, R2 ;  /* 0x000000501202722b */ /* 0x000fd00000000102 */
[----:B------:R-:W-:Y:S01]  /*105920*/  DFMA R2, -R8, R82, R2 ;  /* 0x000000520802722b */ /* 0x000fe20000000102 */
[----:B------:R-:W3:Y:S01]  /*105930*/  LDL.128 R80, [R1+0x4ff0] ;  /* 0x004ff00001507983 */ /* 0x000ee20000100c00 */
[----:B--2---:R-:W-:Y:S01]  /*105940*/  IMAD.MOV.U32 R40, RZ, RZ, R4 ;  /* 0x000000ffff287224 */ /* 0x004fe200078e0004 */
[----:B------:R-:W-:Y:S01]  /*105950*/  MOV R74, R6 ;  /* 0x00000006004a7202 */ /* 0x000fe20000000f00 */
[----:B------:R-:W-:Y:S02]  /*105960*/  IMAD.MOV.U32 R41, RZ, RZ, R5 ;  /* 0x000000ffff297224 */ /* 0x000fe400078e0005 */
[----:B------:R-:W-:Y:S02]  /*105970*/  IMAD.MOV.U32 R75, RZ, RZ, R7 ;  /* 0x000000ffff4b7224 */ /* 0x000fe400078e0007 */
[----:B------:R-:W2:Y:S04]  /*105980*/  LDL.128 R4, [R1+0x4b30] ;  /* 0x004b300001047983 */ /* 0x000ea80000100c00 */
[----:B---3--:R0:W-:Y:S01]  /*105990*/  STL.64 [R1+0x99b0], R80 ;  /* 0x0099b05001007387 */ /* 0x0081e20000100a00 */
[----:B------:R-:W-:-:S02]  /*1059a0*/  IMAD.MOV.U32 R18, RZ, RZ, R82 ;  /* 0x000000ffff127224 */ /* 0x000fc400078e0052 */
[----:B------:R-:W-:Y:S02]  /*1059b0*/  IMAD.MOV.U32 R19, RZ, RZ, R83 ;  /* 0x000000ffff137224 */ /* 0x000fe400078e0053 */
[----:B0-----:R-:W3:Y:S01]  /*1059c0*/  LDL.128 R80, [R1+0x4f50] ;  /* 0x004f500001507983 */ /* 0x001ee20000100c00 */
[----:B--2---:R-:W-:Y:S01]  /*1059d0*/  IMAD.MOV.U32 R166, RZ, RZ, R4 ;  /* 0x000000ffffa67224 */ /* 0x004fe200078e0004 */
[----:B------:R-:W-:Y:S01]  /*1059e0*/  MOV R167, R5 ;  /* 0x0000000500a77202 */ /* 0x000fe20000000f00 */
[----:B------:R-:W-:Y:S02]  /*1059f0*/  IMAD.MOV.U32 R242, RZ, RZ, R6 ;  /* 0x000000fffff27224 */ /* 0x000fe400078e0006 */
[----:B------:R-:W-:Y:S02]  /*105a00*/  IMAD.MOV.U32 R243, RZ, RZ, R7 ;  /* 0x000000fffff37224 */ /* 0x000fe400078e0007 */
[----:B------:R-:W2:Y:S04]  /*105a10*/  LDL.128 R4, [R1+0x5a20] ;  /* 0x005a200001047983 */ /* 0x000ea80000100c00 */
[----:B---3--:R0:W-:Y:S01]  /*105a20*/  STL.64 [R1+0x7bc0], R80 ;  /* 0x007bc05001007387 */ /* 0x0081e20000100a00 */
[----:B------:R-:W-:Y:S01]  /*105a30*/  MOV R8, R82 ;  /* 0x0000005200087202 */ /* 0x000fe20000000f00 */
[----:B------:R-:W-:-:S02]  /*105a40*/  IMAD.MOV.U32 R9, RZ, RZ, R83 ;  /* 0x000000ffff097224 */ /* 0x000fc400078e0053 */
[----:B0-----:R-:W3:Y:S01]  /*105a50*/  LDL.128 R80, [R1+0x4ac0] ;  /* 0x004ac00001507983 */ /* 0x001ee20000100c00 */
[----:B--2---:R-:W-:Y:S01]  /*105a60*/  MOV R108, R4 ;  /* 0x00000004006c7202 */ /* 0x004fe20000000f00 */
[----:B------:R-:W-:Y:S01]  /*105a70*/  IMAD.MOV.U32 R109, RZ, RZ, R5 ;  /* 0x000000ffff6d7224 */ /* 0x000fe200078e0005 */
[----:B------:R-:W-:Y:S01]  /*105a80*/  MOV R195, R7 ;  /* 0x0000000700c37202 */ /* 0x000fe20000000f00 */
[----:B------:R-:W-:Y:S02]  /*105a90*/  IMAD.MOV.U32 R194, RZ, RZ, R6 ;  /* 0x000000ffffc27224 */ /* 0x000fe400078e0006 */
[----:B------:R-:W2:Y:S04]  /*105aa0*/  LDL.128 R4, [R1+0x4af0] ;  /* 0x004af00001047983 */ /* 0x000ea80000100c00 */
[----:B---3--:R0:W-:Y:S01]  /*105ab0*/  STL.64 [R1+0x80e8], R82 ;  /* 0x0080e85201007387 */ /* 0x0081e20000100a00 */
[----:B------:R-:W-:Y:S01]  /*105ac0*/  IMAD.MOV.U32 R176, RZ, RZ, R80 ;  /* 0x000000ffffb07224 */ /* 0x000fe200078e0050 */
[----:B------:R-:W-:-:S02]  /*105ad0*/  MOV R177, R81 ;  /* 0x0000005100b17202 */ /* 0x000fc40000000f00 */
[----:B0-----:R-:W3:Y:S04]  /*105ae0*/  LDL.128 R80, [R1+0x5a60] ;  /* 0x005a600001507983 */ /* 0x001ee80000100c00 */
[----:B--2---:R0:W-:Y:S01]  /*105af0*/  STL.64 [R1+0x9a30], R4 ;  /* 0x009a300401007387 */ /* 0x0041e20000100a00 */
[----:B------:R-:W-:Y:S02]  /*105b00*/  IMAD.MOV.U32 R188, RZ, RZ, R6 ;  /* 0x000000ffffbc7224 */ /* 0x000fe400078e0006 */
[----:B------:R-:W-:Y:S02]  /*105b10*/  IMAD.MOV.U32 R189, RZ, RZ, R7 ;  /* 0x000000ffffbd7224 */ /* 0x000fe400078e0007 */
[----:B0-----:R-:W2:Y:S04]  /*105b20*/  LDL.128 R4, [R1+0x4b00] ;  /* 0x004b000001047983 */ /* 0x001ea80000100c00 */
[----:B---3--:R0:W-:Y:S01]  /*105b30*/  STL.64 [R1+0x7b40], R80 ;  /* 0x007b405001007387 */ /* 0x0081e20000100a00 */
[----:B------:R-:W-:-:S02]  /*105b40*/  IMAD.MOV.U32 R164, RZ, RZ, R82 ;  /* 0x000000ffffa47224 */ /* 0x000fc400078e0052 */
[----:B------:R-:W-:Y:S02]  /*105b50*/  IMAD.MOV.U32 R165, RZ, RZ, R83 ;  /* 0x000000ffffa57224 */ /* 0x000fe400078e0053 */
[----:B0-----:R-:W3:Y:S04]  /*105b60*/  LDL.128 R80, [R1+0x50e0] ;  /* 0x0050e00001507983 */ /* 0x001ee80000100c00 */
[----:B--2---:R0:W-:Y:S01]  /*105b70*/  STL.64 [R1+0x80d8], R6 ;  /* 0x0080d80601007387 */ /* 0x0041e20000100a00 */
[----:B------:R-:W-:Y:S01]  /*105b80*/  MOV R238, R4 ;  /* 0x0000000400ee7202 */ /* 0x000fe20000000f00 */
[----:B------:R-:W-:Y:S02]  /*105b90*/  IMAD.MOV.U32 R239, RZ, RZ, R5 ;  /* 0x000000ffffef7224 */ /* 0x000fe400078e0005 */
[----:B0-----:R-:W2:Y:S04]  /*105ba0*/  LDL.128 R4, [R1+0x4b80] ;  /* 0x004b800001047983 */ /* 0x001ea80000100c00 */
[----:B------:R-:W-:Y:S04]  /*105bb0*/  STL.64 [R1+0x8148], R34 ;  /* 0x0081482201007387 */ /* 0x000fe80000100a00 */
[----:B---3--:R0:W-:Y:S01]  /*105bc0*/  STL.64 [R1+0x9990], R80 ;  /* 0x0099905001007387 */ /* 0x0081e20000100a00 */
[----:B------:R-:W-:Y:S01]  /*105bd0*/  MOV R216, R82 ;  /* 0x0000005200d87202 */ /* 0x000fe20000000f00 */
[----:B------:R-:W-:-:S02]  /*105be0*/  IMAD.MOV.U32 R217, RZ, RZ, R83 ;  /* 0x000000ffffd97224 */ /* 0x000fc400078e0053 */
[----:B0-----:R-:W3:Y:S01]  /*105bf0*/  LDL.128 R80, [R1+0x5170] ;  /* 0x0051700001507983 */ /* 0x001ee20000100c00 */
[----:B--2---:R-:W-:Y:S01]  /*105c00*/  IMAD.MOV.U32 R234, RZ, RZ, R4 ;  /* 0x000000ffffea7224 */ /* 0x004fe200078e0004 */
[----:B------:R-:W-:Y:S01]  /*105c10*/  MOV R235, R5 ;  /* 0x0000000500eb7202 */ /* 0x000fe20000000f00 */
[----:B------:R-:W-:Y:S02]  /*105c20*/  IMAD.MOV.U32 R4, RZ, RZ, R6 ;  /* 0x000000ffff047224 */ /* 0x000fe400078e0006 */
[----:B------:R-:W-:Y:S01]  /*105c30*/  IMAD.MOV.U32 R5, RZ, RZ, R7 ;  /* 0x000000ffff057224 */ /* 0x000fe200078e0007 */
[----:B------:R-:W-:Y:S01]  /*105c40*/  MOV R7, R33 ;  /* 0x0000002100077202 */ /* 0x000fe20000000f00 */
[----:B------:R-:W-:Y:S02]  /*105c50*/  IMAD.MOV.U32 R6, RZ, RZ, R32 ;  /* 0x000000ffff067224 */ /* 0x000fe400078e0020 */
[----:B------:R-:W2:Y:S04]  /*105c60*/  LDL.128 R32, [R1+0x5a30] ;  /* 0x005a300001207983 */ /* 0x000ea80000100c00 */
[----:B---3--:R0:W-:Y:S01]  /*105c70*/  STL.64 [R1+0x9980], R80 ;  /* 0x0099805001007387 */ /* 0x0081e20000100a00 */
[----:B------:R-:W-:Y:S01]  /*105c80*/  IMAD.MOV.U32 R160, RZ, RZ, R82 ;  /* 0x000000ffffa07224 */ /* 0x000fe200078e0052 */
[----:B------:R-:W-:-:S02]  /*105c90*/  MOV R161, R83 ;  /* 0x0000005300a17202 */ /* 0x000fc40000000f00 */
[----:B0-----:R-:W3:Y:S01]  /*105ca0*/  LDL.128 R80, [R1+0x5050] ;  /* 0x0050500001507983 */ /* 0x001ee20000100c00 */
        /* <DEDUP_REMOVED lines=8> */
[----:B0-----:R-:W3:Y:S04]  /*105d30*/  LDL.128 R80, [R1+0x50f0] ;  /* 0x0050f00001507983 */ /* 0x001ee80000100c00 */
[----:B--2---:R0:W-:Y:S01]  /*105d40*/  STL.64 [R1+0x80c8], R34 ;  /* 0x0080c82201007387 */ /* 0x0041e20000100a00 */
[----:B------:R-:W-:Y:S01]  /*105d50*/  IMAD.MOV.U32 R208, RZ, RZ, R32 ;  /* 0x000000ffffd07224 */ /* 0x000fe200078e0020 */
[----:B------:R-:W-:Y:S02]  /*105d60*/  MOV R209, R33 ;  /* 0x0000002100d17202 */ /* 0x000fe40000000f00 */
[----:B0-----:R-:W2:Y:S01]  /*105d70*/  LDL.128 R32, [R1+0x4c40] ;  /* 0x004c400001207983 */ /* 0x001ea20000100c00 */
[----:B------:R-:W-:-:S03]  /*105d80*/  DFMA R2, -R116, R112, R2 ;  /* 0x000000707402722b */ /* 0x000fc60000000102 */
[----:B----4-:R-:W-:Y:S01]  /*105d90*/  STL.64 [R1+0x7bf8], R170 ;  /* 0x007bf8aa01007387 */ /* 0x010fe20000100a00 */
[----:B------:R-:W-:Y:S01]  /*105da0*/  IMAD.MOV.U32 R152, RZ, RZ, R106 ;  /* 0x000000ffff987224 */ /* 0x000fe200078e006a */
[----:B------:R-:W-:Y:S02]  /*105db0*/  MOV R153, R107 ;  /* 0x0000006b00997202 */ /* 0x000fe40000000f00 */
[----:B------:R0:W-:Y:S01]  /*105dc0*/  STL.128 [R1+0x80b0], R224 ;  /* 0x0080b0e001007387 */ /* 0x0001e20000100c00 */
[----:B------:R-:W-:-:S03]  /*105dd0*/  DFMA R2, -R100, R114, R2 ;  /* 0x000000726402722b */ /* 0x000fc60000000102 */
[----:B------:R-:W4:Y:S01]  /*105de0*/  LDL.128 R112, [R1+0x5470] ;  /* 0x0054700001707983 */ /* 0x000f220000100c00 */
[----:B------:R-:W-:-:S03]  /*105df0*/  DFMA R6, -R6, R140, R204 ;  /* 0x0000008c0606722b */ /* 0x000fc600000001cc */
[----:B------:R-:W-:Y:S01]  /*105e00*/  STL.64 [R1+0xaf40], R60 ;  /* 0x00af403c01007387 */ /* 0x000fe20000100a00 */
[----:B------:R-:W-:-:S03]  /*105e10*/  DFMA R2, -R46, R76, R2 ;  /* 0x0000004c2e02722b */ /* 0x000fc60000000102 */
[----:B------:R-:W-:Y:S04]  /*105e20*/  STL.64 [R1+0xb1b8], R56 ;  /* 0x00b1b83801007387 */ /* 0x000fe80000100a00 */
[----:B0-----:R-:W4:Y:S04]  /*105e30*/  LDL.128 R224, [R1+0x5480] ;  /* 0x0054800001e07983 */ /* 0x001f280000100c00 */
[----:B------:R-:W-:Y:S04]  /*105e40*/  STL.64 [R1+0xb1c8], R54 ;  /* 0x00b1c83601007387 */ /* 0x000fe80000100a00 */
[----:B------:R-:W4:Y:S01]  /*105e50*/  LDL.128 R116, [R1+0x5000] ;  /* 0x0050000001747983 */ /* 0x000f220000100c00 */
[----:B---3--:R-:W-:Y:S01]  /*105e60*/  MOV R156, R80 ;  /* 0x00000050009c7202 */ /* 0x008fe20000000f00 */
[----:B------:R-:W-:Y:S01]  /*105e70*/  IMAD.MOV.U32 R157, RZ, RZ, R81 ;  /* 0x000000ffff9d7224 */ /* 0x000fe200078e0051 */
[----:B------:R-:W-:Y:S01]  /*105e80*/  MOV R47, R83 ;  /* 0x00000053002f7202 */ /* 0x000fe20000000f00 */
[----:B------:R-:W-:-:S02]  /*105e90*/  IMAD.MOV.U32 R46, RZ, RZ, R82 ;  /* 0x000000ffff2e7224 */ /* 0x000fc400078e0052 */
        /* <DEDUP_REMOVED lines=14> */
[----:B------:R-:W2:Y:S01]  /*105f80*/  LDL.128 R32, [R1+0x5a40] ;  /* 0x005a400001207983 */ /* 0x000ea20000100c00 */
[----:B------:R-:W-:-:S03]  /*105f90*/  DFMA R2, -R28, R78, R2 ;  /* 0x0000004e1c02722b */ /* 0x000fc60000000102 */
[----:B---3--:R0:W-:Y:S01]  /*105fa0*/  STL.64 [R1+0x7bd0], R80 ;  /* 0x007bd05001007387 */ /* 0x0081e20000100a00 */
[----:B------:R-:W-:Y:S01]  /*105fb0*/  MOV R28, R82 ;  /* 0x00000052001c7202 */ /* 0x000fe20000000f00 */
[----:B------:R-:W-:Y:S02]  /*105fc0*/  IMAD.MOV.U32 R29, RZ, RZ, R83 ;  /* 0x000000ffff1d7224 */ /* 0x000fe400078e0053 */
[----:B0-----:R-:W3:Y:S01]  /*105fd0*/  LDL.128 R80, [R1+0x4a20] ;  /* 0x004a200001507983 */ /* 0x001ee20000100c00 */
[----:B--2---:R-:W-:Y:S01]  /*105fe0*/  MOV R90, R32 ;  /* 0x00000020005a7202 */ /* 0x004fe20000000f00 */
[----:B------:R-:W-:Y:S01]  /*105ff0*/  IMAD.MOV.U32 R91, RZ, RZ, R33 ;  /* 0x000000ffff5b7224 */ /* 0x000fe200078e0021 */
[----:B------:R-:W-:Y:S01]  /*106000*/  MOV R33, R35 ;  /* 0x0000002300217202 */ /* 0x000fe20000000f00 */
[----:B------:R-:W-:Y:S01]  /*106010*/  IMAD.MOV.U32 R32, RZ, RZ, R34 ;  /* 0x000000ffff207224 */ /* 0x000fe200078e0022 */
[----:B------:R-:W-:Y:S01]  /*106020*/  MOV R35, R169 ;  /* 0x000000a900237202 */ /* 0x000fe20000000f00 */
[----:B------:R-:W-:-:S02]  /*106030*/  IMAD.MOV.U32 R34, RZ, RZ, R168 ;  /* 0x000000ffff227224 */ /* 0x000fc400078e00a8 */
[----:B------:R-:W2:Y:S04]  /*106040*/  LDL.128 R168, [R1+0x5a50] ;  /* 0x005a500001a87983 */ /* 0x000ea80000100c00 */
[----:B---3--:R-:W-:Y:S04]  /*106050*/  STL.64 [R1+0x80f8], R82 ;  /* 0x0080f85201007387 */ /* 0x008fe80000100a00 */
[----:B--2---:R0:W-:Y:S02]  /*106060*/  STL.64 [R1+0x7be8], R170 ;  /* 0x007be8aa01007387 */ /* 0x0041e40000100a00 */
[----:B0-----:R-:W-:Y:S01]  /*106070*/  IMAD.MOV.U32 R170, RZ, RZ, R80 ;  /* 0x000000ffffaa7224 */ /* 0x001fe200078e0050 */
[----:B------:R-:W-:-:S02]  /*106080*/  MOV R171, R81 ;  /* 0x0000005100ab7202 */ /* 0x000fc40000000f00 */
[----:B------:R-:W2:Y:S01]  /*106090*/  LDL.128 R80, [R1+0x5240] ;  /* 0x0052400001507983 */ /* 0x000ea20000100c00 */
[----:B------:R-:W-:-:S03]  /*1060a0*/  DFMA R2, -R92, R68, R2 ;  /* 0x000000445c02722b */ /* 0x000fc60000000102 */
[----:B--2---:R0:W-:Y:S01]  /*1060b0*/  STL.64 [R1+0x7b80], R80 ;  /* 0x007b805001007387 */ /* 0x0041e20000100a00 */
[----:B------:R-:W-:Y:S02]  /*1060c0*/  IMAD.MOV.U32 R92, RZ, RZ, R82 ;  /* 0x000000ffff5c7224 */ /* 0x000fe400078e0052 */
[----:B------:R-:W-:Y:S02]  /*1060d0*/  IMAD.MOV.U32 R93, RZ, RZ, R83 ;  /* 0x000000ffff5d7224 */ /* 0x000fe400078e0053 */
[----:B0-----:R-:W2:Y:S01]  /*1060e0*/  LDL.128 R80, [R1+0x5a90] ;  /* 0x005a900001507983 */ /* 0x001ea20000100c00 */
[----:B------:R-:W-:Y:S01]  /*1060f0*/  DFMA R2, -R30, R70, R2 ;  /* 0x000000461e02722b */ /* 0x000fe20000000102 */
[----:B--2---:R-:W-:Y:S01]  /*106100*/  MOV R30, R80 ;  /* 0x00000050001e7202 */ /* 0x004fe20000000f00 */
[----:B------:R-:W-:Y:S01]  /*106110*/  IMAD.MOV.U32 R31, RZ, RZ, R81 ;  /* 0x000000ffff1f7224 */ /* 0x000fe200078e0051 */
[----:B------:R-:W-:Y:S01]  /*106120*/  MOV R223, R83 ;  /* 0x0000005300df7202 */ /* 0x000fe20000000f00 */
[----:B------:R-:W-:-:S02]  /*106130*/  IMAD.MOV.U32 R222, RZ, RZ, R82 ;  /* 0x000000ffffde7224 */ /* 0x000fc400078e0052 */
[----:B------:R-:W2:Y:S02]  /*106140*/  LDL.128 R80, [R1+0x5490] ;  /* 0x0054900001507983 */ /* 0x000ea40000100c00 */
[----:B------:R-:W-:Y:S01]  /*106150*/  DFMA R2, -R94, R124, R2 ;  /* 0x0000007c5e02722b */ /* 0x000fe20000000102 */
[----:B------:R-:W-:Y:S01]  /*106160*/  IMAD.MOV.U32 R26, RZ, RZ, R168 ;  /* 0x000000ffff1a7224 */ /* 0x000fe200078e00a8 */
[----:B------:R-:W-:Y:S01]  /*106170*/  MOV R168, R104 ;  /* 0x0000006800a87202 */ /* 0x000fe20000000f00 */
[----:B------:R-:W-:Y:S02]  /*106180*/  IMAD.MOV.U32 R27, RZ, RZ, R169 ;  /* 0x000000ffff1b7224 */ /* 0x000fe400078e00a9 */
[----:B------:R-:W-:Y:S02]  /*106190*/  IMAD.MOV.U32 R169, RZ, RZ, R105 ;  /* 0x000000ffffa97224 */ /* 0x000fe400078e0069 */
[----:B------:R-:W3:Y:S04]  /*1061a0*/  LDL.128 R104, [R1+0x4d10] ;  /* 0x004d100001687983 */ /* 0x000ee80000100c00 */
[----:B--2---:R0:W-:Y:S01]  /*1061b0*/  STL.64 [R1+0x7ab0], R80 ;  /* 0x007ab05001007387 */ /* 0x0041e20000100a00 */
[----:B------:R-:W-:-:S02]  /*1061c0*/  IMAD.MOV.U32 R94, RZ, RZ, R82 ;  /* 0x000000ffff5e7224 */ /* 0x000fc400078e0052 */
[----:B------:R-:W-:Y:S02]  /*1061d0*/  IMAD.MOV.U32 R95, RZ, RZ, R83 ;  /* 0x000000ffff5f7224 */ /* 0x000fe400078e0053 */
[----:B0-----:R-:W2:Y:S04]  /*1061e0*/  LDL.128 R80, [R1+0x5340] ;  /* 0x0053400001507983 */ /* 0x001ea80000100c00 */
[----:B---3--:R0:W-:Y:S04]  /*1061f0*/  STL.128 [R1+0x99e0], R104 ;  /* 0x0099e06801007387 */ /* 0x0081e80000100c00 */
[----:B0-----:R-:W3:Y:S01]  /*106200*/  LDL.128 R104, [R1+0x5180] ;  /* 0x0051800001687983 */ /* 0x001ee20000100c00 */
[----:B--2---:R-:W-:Y:S01]  /*106210*/  MOV R190, R80 ;  /* 0x0000005000be7202 */ /* 0x004fe20000000f00 */
[----:B------:R-:W-:Y:S01]  /*106220*/  IMAD.MOV.U32 R191, RZ, RZ, R81 ;  /* 0x000000ffffbf7224 */ /* 0x000fe200078e0051 */
[----:B------:R-:W-:Y:S01]  /*106230*/  MOV R145, R83 ;  /* 0x0000005300917202 */ /* 0x000fe20000000f00 */
[----:B------:R-:W-:-:S02]  /*106240*/  IMAD.MOV.U32 R144, RZ, RZ, R82 ;  /* 0x000000ffff907224 */ /* 0x000fc400078e0052 */
[----:B------:R-:W2:Y:S01]  /*106250*/  LDL.128 R80, [R1+0x52a0] ;  /* 0x0052a00001507983 */ /* 0x000ea20000100c00 */
[----:B------:R-:W-:-:S03]  /*106260*/  DFMA R2, -R16, R126, R2 ;  /* 0x0000007e1002722b */ /* 0x000fc60000000102 */
[----:B---3--:R0:W-:Y:S04]  /*106270*/  STL.128 [R1+0x7ae0], R104 ;  /* 0x007ae06801007387 */ /* 0x0081e80000100c00 */
[----:B0-----:R-:W3:Y:S04]  /*106280*/  LDL.128 R104, [R1+0x4d60] ;  /* 0x004d600001687983 */ /* 0x001ee80000100c00 */
[----:B--2---:R0:W-:Y:S01]  /*106290*/  STL.64 [R1+0x9970], R80 ;  /* 0x0099705001007387 */ /* 0x0041e20000100a00 */
[----:B------:R-:W-:Y:S02]  /*1062a0*/  IMAD.MOV.U32 R16, RZ, RZ, R82 ;  /* 0x000000ffff107224 */ /* 0x000fe400078e0052 */
[----:B------:R-:W-:-:S02]  /*1062b0*/  IMAD.MOV.U32 R17, RZ, RZ, R83 ;  /* 0x000000ffff117224 */ /* 0x000fc400078e0053 */
[----:B0-----:R-:W2:Y:S04]  /*1062c0*/  LDL.128 R80, [R1+0x53c0] ;  /* 0x0053c00001507983 */ /* 0x001ea80000100c00 */
[----:B---3--:R0:W-:Y:S04]  /*1062d0*/  STL.128 [R1+0x80a0], R104 ;  /* 0x0080a06801007387 */ /* 0x0081e80000100c00 */
[----:B0-----:R-:W3:Y:S04]  /*1062e0*/  LDL.128 R104, [R1+0x4dc0] ;  /* 0x004dc00001687983 */ /* 0x001ee80000100c00 */
[----:B--2---:R0:W-:Y:S01]  /*1062f0*/  STL.64 [R1+0x9960], R80 ;  /* 0x0099605001007387 */ /* 0x0041e20000100a00 */
[----:B------:R-:W-:Y:S01]  /*106300*/  MOV R196, R82 ;  /* 0x0000005200c47202 */ /* 0x000fe20000000f00 */
[----:B------:R-:W-:-:S02]  /*106310*/  IMAD.MOV.U32 R197, RZ, RZ, R83 ;  /* 0x000000ffffc57224 */ /* 0x000fc400078e0053 */
[----:B0-----:R-:W2:Y:S04]  /*106320*/  LDL.128 R80, [R1+0x5aa0] ;  /* 0x005aa00001507983 */ /* 0x001ea80000100c00 */
[----:B----4-:R-:W-:Y:S04]  /*106330*/  STL.128 [R1+0x7b60], R224 ;  /* 0x007b60e001007387 */ /* 0x010fe80000100c00 */
[----:B---3--:R0:W-:Y:S01]  /*106340*/  STL.64 [R1+0x99c0], R104 ;  /* 0x0099c06801007387 */ /* 0x0081e20000100a00 */
[----:B------:R-:W-:Y:S02]  /*106350*/  IMAD.MOV.U32 R76, RZ, RZ, R106 ;  /* 0x000000ffff4c7224 */ /* 0x000fe400078e006a */
[----:B------:R-:W-:-:S02]  /*106360*/  IMAD.MOV.U32 R77, RZ, RZ, R107 ;  /* 0x000000ffff4d7224 */ /* 0x000fc400078e006b */
[----:B0-----:R-:W3:Y:S04]  /*106370*/  LDL.128 R104, [R1+0x57f0] ;  /* 0x0057f00001687983 */ /* 0x001ee80000100c00 */
[----:B--2---:R0:W-:Y:S01]  /*106380*/  STL.64 [R1+0x7aa0], R80 ;  /* 0x007aa05001007387 */ /* 0x0041e20000100a00 */
[----:B------:R-:W-:Y:S01]  /*106390*/  IMAD.MOV.U32 R224, RZ, RZ, R82 ;  /* 0x000000ffffe07224 */ /* 0x000fe200078e0052 */
[----:B------:R-:W-:Y:S02]  /*1063a0*/  MOV R225, R83 ;  /* 0x0000005300e17202 */ /* 0x000fe40000000f00 */
[----:B0-----:R-:W2:Y:S04]  /*1063b0*/  LDL.128 R80, [R1+0x52b0] ;  /* 0x0052b00001507983 */ /* 0x001ea80000100c00 */
[----:B---3--:R-:W-:Y:S01]  /*1063c0*/  STL.64 [R1+0x7a58], R106 ;  /* 0x007a586a01007387 */ /* 0x008fe20000100a00 */
[----:B--2---:R-:W-:-:S02]  /*1063d0*/  IMAD.MOV.U32 R218, RZ, RZ, R82 ;  /* 0x000000ffffda7224 */ /* 0x004fc400078e0052 */
[----:B------:R-:W-:-:S05]  /*1063e0*/  IMAD.MOV.U32 R219, RZ, RZ, R83 ;  /* 0x000000ffffdb7224 */ /* 0x000fca00078e0053 */
[----:B------:R0:W-:Y:S02]  /*1063f0*/  STL.64 [R1+0xb238], R218 ;  /* 0x00b238da01007387 */ /* 0x0001e40000100a00 */
[----:B0-----:R-:W-:Y:S01]  /*106400*/  MOV R218, R104 ;  /* 0x0000006800da7202 */ /* 0x001fe20000000f00 */
[----:B------:R-:W-:Y:S02]  /*106410*/  IMAD.MOV.U32 R219, RZ, RZ, R105 ;  /* 0x000000ffffdb7224 */ /* 0x000fe400078e0069 */
[----:B------:R-:W2:Y:S01]  /*106420*/  LDL.128 R104, [R1+0x5ab0] ;  /* 0x005ab00001687983 */ /* 0x000ea20000100c00 */
[----:B------:R-:W-:-:S08]  /*106430*/  DFMA R2, -R24, R64, R2 ;  /* 0x000000401802722b */ /* 0x000fd00000000102 */
[----:B------:R-:W-:Y:S01]  /*106440*/  DFMA R2, -R162, R66, R2 ;  /* 0x00000042a202722b */ /* 0x000fe20000000102 */
[----:B--2---:R0:W-:Y:S01]  /*106450*/  STL.64 [R1+0x7a48], R106 ;  /* 0x007a486a01007387 */ /* 0x0041e20000100a00 */
[----:B------:R-:W-:Y:S01]  /*106460*/  IMAD.MOV.U32 R162, RZ, RZ, R104 ;  /* 0x000000ffffa27224 */ /* 0x000fe200078e0068 */
[----:B------:R-:W-:Y:S02]  /*106470*/  MOV R163, R105 ;  /* 0x0000006900a37202 */ /* 0x000fe40000000f00 */
[----:B0-----:R-:W2:Y:S04]  /*106480*/  LDL.128 R104, [R1+0x54b0] ;  /* 0x0054b00001687983 */ /* 0x001ea80000100c00 */
[----:B--2---:R0:W-:Y:S01]  /*106490*/  STL.64 [R1+0x7a00], R104 ;  /* 0x007a006801007387 */ /* 0x0041e20000100a00 */
[----:B------:R-:W-:-:S02]  /*1064a0*/  IMAD.MOV.U32 R64, RZ, RZ, R106 ;  /* 0x000000ffff407224 */ /* 0x000fc400078e006a */
[----:B------:R-:W-:Y:S02]  /*1064b0*/  IMAD.MOV.U32 R65, RZ, RZ, R107 ;  /* 0x000000ffff417224 */ /* 0x000fe400078e006b */
[----:B0-----:R-:W2:Y:S01]  /*1064c0*/  LDL.128 R104, [R1+0x5360] ;  /* 0x0053600001687983 */ /* 0x001ea20000100c00 */
[----:B------:R-:W-:-:S03]  /*1064d0*/  DFMA R2, -R154, R128, R2 ;  /* 0x000000809a02722b */ /* 0x000fc60000000102 */
[----:B--2---:R0:W-:Y:S01]  /*1064e0*/  STL.64 [R1+0x7a20], R104 ;  /* 0x007a206801007387 */ /* 0x0041e20000100a00 */
[----:B------:R-:W-:Y:S01]  /*1064f0*/  MOV R154, R106 ;  /* 0x0000006a009a7202 */ /* 0x000fe20000000f00 */
[----:B------:R-:W-:Y:S02]  /*106500*/  IMAD.MOV.U32 R155, RZ, RZ, R107 ;  /* 0x000000ffff9b7224 */ /* 0x000fe400078e006b */
[----:B0-----:R-:W2:Y:S04]  /*106510*/  LDL.128 R104, [R1+0x53e0] ;  /* 0x0053e00001687983 */ /* 0x001ea80000100c00 */
[----:B--2---:R0:W-:Y:S04]  /*106520*/  STL.128 [R1+0x7a10], R104 ;  /* 0x007a106801007387 */ /* 0x0041e80000100c00 */
[----:B0-----:R-:W2:Y:S04]  /*106530*/  LDL.128 R104, [R1+0x5800] ;  /* 0x0058000001687983 */ /* 0x001ea80000100c00 */
[----:B------:R0:W-:Y:S04]  /*106540*/  STL.128 [R1+0x7ac0], R112 ;  /* 0x007ac07001007387 */ /* 0x0001e80000100c00 */
[----:B0-----:R-:W3:Y:S04]  /*106550*/  LDL.128 R112, [R1+0x5060] ;  /* 0x0050600001707983 */ /* 0x001ee80000100c00 */
[----:B--2---:R0:W-:Y:S04]  /*106560*/  STL.128 [R1+0x79f0], R104 ;  /* 0x0079f06801007387 */ /* 0x0041e80000100c00 */
[----:B0-----:R-:W2:Y:S01]  /*106570*/  LDL.128 R104, [R1+0x54c0] ;  /* 0x0054c00001687983 */ /* 0x001ea20000100c00 */
[----:B------:R-:W-:-:S03]  /*106580*/  DFMA R2, -R212, R130, R2 ;  /* 0x00000082d402722b */ /* 0x000fc60000000102 */
[----:B---3--:R0:W-:Y:S04]  /*106590*/  STL.128 [R1+0x8090], R112 ;  /* 0x0080907001007387 */ /* 0x0081e80000100c00 */
[----:B------:R-:W3:Y:S04]  /*1065a0*/  LDL.128 R212, [R1+0x5ac0] ;  /* 0x005ac00001d47983 */ /* 0x000ee80000100c00 */
[----:B--2---:R1:W-:Y:S01]  /*1065b0*/  STL.64 [R1+0x7980], R104 ;  /* 0x0079806801007387 */ /* 0x0043e20000100a00 */
[----:B------:R-:W-:Y:S01]  /*1065c0*/  IMAD.MOV.U32 R240, RZ, RZ, R106 ;  /* 0x000000fffff07224 */ /* 0x000fe200078e006a */
[----:B------:R-:W-:-:S02]  /*1065d0*/  MOV R241, R107 ;  /* 0x0000006b00f17202 */ /* 0x000fc40000000f00 */
[----:B0-----:R-:W2:Y:S04]  /*1065e0*/  LDL.128 R112, [R1+0x4520] ;  /* 0x0045200001707983 */ /* 0x001ea80000100c00 */
[----:B-1----:R-:W4:Y:S01]  /*1065f0*/  LDL.128 R104, [R1+0x5570] ;  /* 0x0055700001687983 */ /* 0x002f220000100c00 */
[----:B------:R-:W-:-:S03]  /*106600*/  DFMA R2, -R20, R60, R2 ;  /* 0x0000003c1402722b */ /* 0x000fc60000000102 */
[----:B----4-:R0:W-:Y:S01]  /*106610*/  STL.64 [R1+0x9950], R104 ;  /* 0x0099506801007387 */ /* 0x0101e20000100a00 */
[----:B------:R-:W-:Y:S02]  /*106620*/  IMAD.MOV.U32 R20, RZ, RZ, R106 ;  /* 0x000000ffff147224 */ /* 0x000fe400078e006a */
[----:B------:R-:W-:Y:S02]  /*106630*/  IMAD.MOV.U32 R21, RZ, RZ, R107 ;  /* 0x000000ffff157224 */ /* 0x000fe400078e006b */
[----:B0-----:R-:W4:Y:S04]  /*106640*/  LDL.128 R104, [R1+0x5580] ;  /* 0x0055800001687983 */ /* 0x001f280000100c00 */
[----:B--2---:R0:W-:Y:S02]  /*106650*/  STL.128 [R1+0x9a70], R112 ;  /* 0x009a707001007387 */ /* 0x0041e40000100c00 */
[----:B0-----:R-:W-:-:S08]  /*106660*/  DFMA R114, -R192, R68, R62 ;  /* 0x00000044c072722b */ /* 0x001fd0000000013e */
[----:B------:R-:W-:Y:S01]  /*106670*/  DFMA R2, R114, -R86, R2 ;  /* 0x800000567202722b */ /* 0x000fe20000000002 */
[----:B----4-:R0:W-:Y:S01]  /*106680*/  STL.64 [R1+0x7978], R106 ;  /* 0x0079786a01007387 */ /* 0x0101e20000100a00 */
[----:B------:R-:W-:Y:S01]  /*106690*/  MOV R86, R104 ;  /* 0x0000006800567202 */ /* 0x000fe20000000f00 */
[----:B------:R-:W-:Y:S02]  /*1066a0*/  IMAD.MOV.U32 R87, RZ, RZ, R105 ;  /* 0x000000ffff577224 */ /* 0x000fe400078e0069 */
[----:B0-----:R-:W2:Y:S04]  /*1066b0*/  LDL.128 R104, [R1+0x5ad0] ;  /* 0x005ad00001687983 */ /* 0x001ea80000100c00 */
[----:B--2---:R0:W-:Y:S01]  /*1066c0*/  STL.64 [R1+0x78f0], R104 ;  /* 0x0078f06801007387 */ /* 0x0041e20000100a00 */
[----:B------:R-:W-:Y:S01]  /*1066d0*/  IMAD.MOV.U32 R192, RZ, RZ, R106 ;  /* 0x000000ffffc07224 */ /* 0x000fe200078e006a */
[----:B------:R-:W-:-:S02]  /*1066e0*/  MOV R193, R107 ;  /* 0x0000006b00c17202 */ /* 0x000fc40000000f00 */
[----:B0-----:R-:W2:Y:S04]  /*1066f0*/  LDL.128 R104, [R1+0x54d0] ;  /* 0x0054d00001687983 */ /* 0x001ea80000100c00 */
[----:B---3--:R0:W-:Y:S04]  /*106700*/  STL.128 [R1+0x79c0], R212 ;  /* 0x0079c0d401007387 */ /* 0x0081e80000100c00 */
[----:B0-----:R-:W3:Y:S04]  /*106710*/  LDL.128 R212, [R1+0x5810] ;  /* 0x0058100001d47983 */ /* 0x001ee80000100c00 */
[----:B--2---:R0:W-:Y:S01]  /*106720*/  STL.64 [R1+0x7890], R104 ;  /* 0x0078906801007387 */ /* 0x0041e20000100a00 */
[----:B------:R-:W-:-:S02]  /*106730*/  IMAD.MOV.U32 R236, RZ, RZ, R106 ;  /* 0x000000ffffec7224 */ /* 0x000fc400078e006a */
[----:B------:R-:W-:Y:S02]  /*106740*/  IMAD.MOV.U32 R237, RZ, RZ, R107 ;  /* 0x000000ffffed7224 */ /* 0x000fe400078e006b */
[----:B0-----:R-:W2:Y:S04]  /*106750*/  LDL.128 R104, [R1+0x5590] ;  /* 0x0055900001687983 */ /* 0x001ea80000100c00 */
[----:B---3--:R0:W-:Y:S04]  /*106760*/  STL.128 [R1+0x7930], R212 ;  /* 0x007930d401007387 */ /* 0x0081e80000100c00 */
[----:B0-----:R-:W3:Y:S04]  /*106770*/  LDL.128 R212, [R1+0x53f0] ;  /* 0x0053f00001d47983 */ /* 0x001ee80000100c00 */
[----:B--2---:R0:W-:Y:S01]  /*106780*/  STL.64 [R1+0x7968], R106 ;  /* 0x0079686a01007387 */ /* 0x0041e20000100a00 */
[----:B------:R-:W-:Y:S01]  /*106790*/  MOV R232, R104 ;  /* 0x0000006800e87202 */ /* 0x000fe20000000f00 */
[----:B------:R-:W-:-:S02]  /*1067a0*/  IMAD.MOV.U32 R233, RZ, RZ, R105 ;  /* 0x000000ffffe97224 */ /* 0x000fc400078e0069 */
[----:B0-----:R-:W2:Y:S04]  /*1067b0*/  LDL.128 R104, [R1+0x5820] ;  /* 0x0058200001687983 */ /* 0x001ea80000100c00 */
[----:B---3--:R0:W-:Y:S04]  /*1067c0*/  STL.128 [R1+0x79a0], R212 ;  /* 0x0079a0d401007387 */ /* 0x0081e80000100c00 */
[----:B0-----:R-:W3:Y:S04]  /*1067d0*/  LDL.128 R212, [R1+0x5ae0] ;  /* 0x005ae00001d47983 */ /* 0x001ee80000100c00 */
[----:B--2---:R0:W-:Y:S04]  /*1067e0*/  STL.128 [R1+0x7920], R104 ;  /* 0x0079206801007387 */ /* 0x0041e80000100c00 */
[----:B0-----:R-:W2:Y:S04]  /*1067f0*/  LDL.128 R104, [R1+0x54e0] ;  /* 0x0054e00001687983 */ /* 0x001ea80000100c00 */
[----:B---3--:R0:W-:Y:S04]  /*106800*/  STL.128 [R1+0x78e0], R212 ;  /* 0x0078e0d401007387 */ /* 0x0081e80000100c00 */
[----:B0-----:R-:W3:Y:S04]  /*106810*/  LDL.128 R212, [R1+0x4fb0] ;  /* 0x004fb00001d47983 */ /* 0x001ee80000100c00 */
[----:B--2---:R0:W-:Y:S04]  /*106820*/  STL.128 [R1+0x7880], R104 ;  /* 0x0078806801007387 */ /* 0x0041e80000100c00 */
[----:B0-----:R-:W2:Y:S04]  /*106830*/  LDL.128 R104, [R1+0x5010] ;  /* 0x0050100001687983 */ /* 0x001ea80000100c00 */
[----:B---3--:R0:W-:Y:S04]  /*106840*/  STL.128 [R1+0x99a0], R212 ;  /* 0x0099a0d401007387 */ /* 0x0081e80000100c00 */
[----:B--2---:R1:W-:Y:S01]  /*106850*/  STL.64 [R1+0x8088], R106 ;  /* 0x0080886a01007387 */ /* 0x0043e20000100a00 */
[----:B0-----:R-:W-:Y:S01]  /*106860*/  IMAD.MOV.U32 R214, RZ, RZ, R104 ;  /* 0x000000ffffd67224 */ /* 0x001fe200078e0068 */
[----:B------:R-:W-:-:S02]  /*106870*/  MOV R215, R105 ;  /* 0x0000006900d77202 */ /* 0x000fc40000000f00 */
[----:B-1----:R-:W2:Y:S04]  /*106880*/  LDL.128 R104, [R1+0x55a0] ;  /* 0x0055a00001687983 */ /* 0x002ea80000100c00 */
[----:B--2---:R0:W-:Y:S01]  /*106890*/  STL.64 [R1+0x7958], R106 ;  /* 0x0079586a01007387 */ /* 0x0041e20000100a00 */
[----:B------:R-:W-:Y:S02]  /*1068a0*/  IMAD.MOV.U32 R212, RZ, RZ, R104 ;  /* 0x000000ffffd47224 */ /* 0x000fe400078e0068 */
[----:B------:R-:W-:Y:S02]  /*1068b0*/  IMAD.MOV.U32 R213, RZ, RZ, R105 ;  /* 0x000000ffffd57224 */ /* 0x000fe400078e0069 */
[----:B0-----:R-:W2:Y:S01]  /*1068c0*/  LDL.128 R104, [R1+0x5830] ;  /* 0x0058300001687983 */ /* 0x001ea20000100c00 */
[----:B------:R-:W-:-:S03]  /*1068d0*/  DFMA R2, -R210, R132, R2 ;  /* 0x00000084d202722b */ /* 0x000fc60000000102 */
[----:B--2---:R0:W-:Y:S04]  /*1068e0*/  STL.128 [R1+0x7910], R104 ;  /* 0x0079106801007387 */ /* 0x0041e80000100c00 */
[----:B0-----:R-:W2:Y:S01]  /*1068f0*/  LDL.128 R104, [R1+0x54f0] ;  /* 0x0054f00001687983 */ /* 0x001ea20000100c00 */
[----:B------:R-:W-:-:S08]  /*106900*/  DFMA R2, -R186, R134, R2 ;  /* 0x00000086ba02722b */ /* 0x000fd00000000102 */
[----:B------:R-:W-:Y:S01]  /*106910*/  DFMA R2, -R42, R56, R2 ;  /* 0x000000382a02722b */ /* 0x000fe20000000102 */
[----:B--2---:R0:W-:Y:S01]  /*106920*/  STL.64 [R1+0x7870], R104 ;  /* 0x0078706801007387 */ /* 0x0041e20000100a00 */
[----:B------:R-:W-:Y:S01]  /*106930*/  MOV R42, R106 ;  /* 0x0000006a002a7202 */ /* 0x000fe20000000f00 */
[----:B------:R-:W-:Y:S02]  /*106940*/  IMAD.MOV.U32 R43, RZ, RZ, R107 ;  /* 0x000000ffff2b7224 */ /* 0x000fe400078e006b */
[----:B0-----:R-:W2:Y:S04]  /*106950*/  LDL.128 R104, [R1+0x5100] ;  /* 0x0051000001687983 */ /* 0x001ea80000100c00 */
[----:B--2---:R0:W-:Y:S01]  /*106960*/  STL.64 [R1+0x8078], R106 ;  /* 0x0080786a01007387 */ /* 0x0041e20000100a00 */
[----:B------:R-:W-:Y:S01]  /*106970*/  IMAD.MOV.U32 R226, RZ, RZ, R104 ;  /* 0x000000ffffe27224 */ /* 0x000fe200078e0068 */
[----:B------:R-:W-:-:S02]  /*106980*/  MOV R227, R105 ;  /* 0x0000006900e37202 */ /* 0x000fc40000000f00 */
[----:B0-----:R-:W2:Y:S01]  /*106990*/  LDL.128 R104, [R1+0x55b0] ;  /* 0x0055b00001687983 */ /* 0x001ea20000100c00 */
[----:B------:R-:W-:-:S03]  /*1069a0*/  DFMA R62, -R10, R70, R206 ;  /* 0x000000460a3e722b */ /* 0x000fc600000001ce */
[----:B------:R-:W3:Y:S04]  /*1069b0*/  LDL.128 R68, [R1+0x5500] ;  /* 0x0055000001447983 */ /* 0x000ee80000100c00 */
[----:B--2---:R0:W-:Y:S01]  /*1069c0*/  STL.64 [R1+0x7948], R106 ;  /* 0x0079486a01007387 */ /* 0x0041e20000100a00 */
[----:B------:R-:W-:Y:S02]  /*1069d0*/  IMAD.MOV.U32 R210, RZ, RZ, R104 ;  /* 0x000000ffffd27224 */ /* 0x000fe400078e0068 */
[----:B------:R-:W-:Y:S02]  /*1069e0*/  IMAD.MOV.U32 R211, RZ, RZ, R105 ;  /* 0x000000ffffd37224 */ /* 0x000fe400078e0069 */
[----:B0-----:R-:W2:Y:S04]  /*1069f0*/  LDL.128 R104, [R1+0x5720] ;  /* 0x0057200001687983 */ /* 0x001ea80000100c00 */
[----:B--2---:R0:W-:Y:S01]  /*106a00*/  STL.64 [R1+0x9930], R104 ;  /* 0x0099306801007387 */ /* 0x0041e20000100a00 */
[----:B------:R-:W-:Y:S01]  /*106a10*/  IMAD.MOV.U32 R186, RZ, RZ, R106 ;  /* 0x000000ffffba7224 */ /* 0x000fe200078e006a */
[----:B------:R-:W-:-:S02]  /*106a20*/  MOV R187, R107 ;  /* 0x0000006b00bb7202 */ /* 0x000fc40000000f00 */
[----:B0-----:R-:W2:Y:S04]  /*106a30*/  LDL.128 R104, [R1+0x55c0] ;  /* 0x0055c00001687983 */ /* 0x001ea80000100c00 */
[----:B---3--:R0:W-:Y:S02]  /*106a40*/  STL.64 [R1+0x7860], R68 ;  /* 0x0078604401007387 */ /* 0x0081e40000100a00 */
[----:B0-----:R-:W-:Y:S02]  /*106a50*/  DFMA R68, -R184, R60, R62 ;  /* 0x0000003cb844722b */ /* 0x001fe4000000013e */
[----:B--2---:R0:W-:Y:S01]  /*106a60*/  STL.64 [R1+0x7858], R106 ;  /* 0x0078586a01007387 */ /* 0x0041e20000100a00 */
[----:B------:R-:W-:Y:S02]  /*106a70*/  IMAD.MOV.U32 R184, RZ, RZ, R104 ;  /* 0x000000ffffb87224 */ /* 0x000fe400078e0068 */
[----:B------:R-:W-:-:S02]  /*106a80*/  IMAD.MOV.U32 R185, RZ, RZ, R105 ;  /* 0x000000ffffb97224 */ /* 0x000fc400078e0069 */
[----:B0-----:R-:W2:Y:S01]  /*106a90*/  LDL.128 R104, [R1+0x5b10] ;  /* 0x005b100001687983 */ /* 0x001ea20000100c00 */
[----:B------:R-:W-:-:S03]  /*106aa0*/  DFMA R62, -R40, R78, R172 ;  /* 0x0000004e283e722b */ /* 0x000fc600000001ac */
[----:B--2---:R0:W-:Y:S01]  /*106ab0*/  STL.64 [R1+0x7838], R106 ;  /* 0x0078386a01007387 */ /* 0x0041e20000100a00 */
[----:B------:R-:W-:Y:S01]  /*106ac0*/  MOV R40, R104 ;  /* 0x0000006800287202 */ /* 0x000fe20000000f00 */
[----:B------:R-:W-:Y:S02]  /*106ad0*/  IMAD.MOV.U32 R41, RZ, RZ, R105 ;  /* 0x000000ffff297224 */ /* 0x000fe400078e0069 */
[----:B0-----:R-:W2:Y:S01]  /*106ae0*/  LDL.128 R104, [R1+0x5730] ;  /* 0x0057300001687983 */ /* 0x001ea20000100c00 */
[----:B------:R-:W-:-:S03]  /*106af0*/  DFMA R12, R114, -R182, R12 ;  /* 0x800000b6720c722b */ /* 0x000fc6000000000c */
[----:B--2---:R0:W-:Y:S01]  /*106b00*/  STL.64 [R1+0x7800], R104 ;  /* 0x0078006801007387 */ /* 0x0041e20000100a00 */
[----:B------:R-:W-:Y:S01]  /*106b10*/  IMAD.MOV.U32 R182, RZ, RZ, R106 ;  /* 0x000000ffffb67224 */ /* 0x000fe200078e006a */
[----:B------:R-:W-:Y:S02]  /*106b20*/  MOV R183, R107 ;  /* 0x0000006b00b77202 */ /* 0x000fe40000000f00 */
[----:B0-----:R-:W2:Y:S01]  /*106b30*/  LDL.128 R104, [R1+0x5660] ;  /* 0x0056600001687983 */ /* 0x001ea20000100c00 */
[----:B------:R-:W-:Y:S02]  /*106b40*/  DFMA R172, -R166, R134, R202 ;  /* 0x00000086a6ac722b */ /* 0x000fe400000001ca */
[----:B------:R-:W-:-:S08]  /*106b50*/  DFMA R2, -R248, R58, R2 ;  /* 0x0000003af802722b */ /* 0x000fd00000000102 */
[----:B------:R-:W-:Y:S01]  /*106b60*/  DFMA R2, -R250, R136, R2 ;  /* 0x00000088fa02722b */ /* 0x000fe20000000102 */
[----:B------:R-:W-:Y:S04]  /*106b70*/  STL.64 [R1+0x7c20], R114 ;  /* 0x007c207201007387 */ /* 0x000fe80000100a00 */
[----:B------:R0:W-:Y:S03]  /*106b80*/  STL.64 [R1+0xb1d0], R114 ;  /* 0x00b1d07201007387 */ /* 0x0001e60000100a00 */
[----:B------:R-:W-:Y:S01]  /*106b90*/  DFMA R2, -R120, R138, R2 ;  /* 0x0000008a7802722b */ /* 0x000fe20000000102 */
[----:B------:R-:W3:Y:S04]  /*106ba0*/  LDL.128 R248, [R1+0x5840] ;  /* 0x0058400001f87983 */ /* 0x000ee80000100c00 */
[----:B--2---:R1:W-:Y:S01]  /*106bb0*/  STL.64 [R1+0x9940], R104 ;  /* 0x0099406801007387 */ /* 0x0043e20000100a00 */
[----:B------:R-:W-:-:S02]  /*106bc0*/  IMAD.MOV.U32 R166, RZ, RZ, R106 ;  /* 0x000000ffffa67224 */ /* 0x000fc400078e006a */
[----:B------:R-:W-:Y:S01]  /*106bd0*/  IMAD.MOV.U32 R167, RZ, RZ, R107 ;  /* 0x000000ffffa77224 */ /* 0x000fe200078e006b */
[----:B0-----:R-:W2:Y:S04]  /*106be0*/  LDL.128 R112, [R1+0x5850] ;  /* 0x0058500001707983 */ /* 0x001ea80000100c00 */
[----:B-1----:R-:W4:Y:S01]  /*106bf0*/  LDL.128 R104, [R1+0x55d0] ;  /* 0x0055d00001687983 */ /* 0x002f220000100c00 */
[-C--:B------:R-:W-:Y:S02]  /*106c00*/  DFMA R2, -R122, R52.reuse, R2 ;  /* 0x000000347a02722b */ /* 0x080fe40000000102 */
[----:B------:R-:W-:Y:S01]  /*106c10*/  DFMA R74, -R74, R52, R62 ;  /* 0x000000344a4a722b */ /* 0x000fe2000000013e */
[----:B------:R-:W-:Y:S04]  /*106c20*/  STL.128 [R1+0xb200], R212 ;  /* 0x00b200d401007387 */ /* 0x000fe80000100c00 */
[----:B---3--:R0:W-:Y:S01]  /*106c30*/  STL.128 [R1+0x7900], R248 ;  /* 0x007900f801007387 */ /* 0x0081e20000100c00 */
[----:B------:R-:W-:-:S02]  /*106c40*/  DFMA R2, -R244, R54, R2 ;  /* 0x00000036f402722b */ /* 0x000fc40000000102 */
[----:B------:R-:W-:Y:S01]  /*106c50*/  DFMA R180, -R180, R146, R12 ;  /* 0x00000092b4b4722b */ /* 0x000fe2000000010c */
[----:B------:R-:W-:Y:S04]  /*106c60*/  STL.64 [R1+0xb1c0], R138 ;  /* 0x00b1c08a01007387 */ /* 0x000fe80000100a00 */
[----:B------:R-:W-:Y:S01]  /*106c70*/  STL.128 [R1+0x7b10], R116 ;  /* 0x007b107401007387 */ /* 0x000fe20000100c00 */
[----:B------:R-:W-:-:S03]  /*106c80*/  DFMA R2, -R246, R140, R2 ;  /* 0x0000008cf602722b */ /* 0x000fc60000000102 */
[----:B----4-:R1:W-:Y:S05]  /*106c90*/  STL.64 [R1+0x7788], R106 ;  /* 0x0077886a01007387 */ /* 0x0103ea0000100a00 */
[----:B------:R-:W-:Y:S01]  /*106ca0*/  DFMA R2, -R108, R48, R2 ;  /* 0x000000306c02722b */ /* 0x000fe20000000102 */
[----:B------:R-:W-:Y:S01]  /*106cb0*/  MOV R108, R104 ;  /* 0x00000068006c7202 */ /* 0x000fe20000000f00 */
[----:B------:R-:W-:Y:S01]  /*106cc0*/  IMAD.MOV.U32 R109, RZ, RZ, R105 ;  /* 0x000000ffff6d7224 */ /* 0x000fe200078e0069 */
[----:B--2---:R2:W-:Y:S04]  /*106cd0*/  STL.128 [R1+0x7840], R112 ;  /* 0x0078407001007387 */ /* 0x0045e80000100c00 */
[----:B0-----:R-:W3:Y:S04]  /*106ce0*/  LDL.128 R248, [R1+0x5250] ;  /* 0x0052500001f87983 */ /* 0x001ee80000100c00 */
[----:B-1----:R-:W4:Y:S01]  /*106cf0*/  LDL.128 R104, [R1+0x5860] ;  /* 0x0058600001687983 */ /* 0x002f220000100c00 */
[----:B------:R-:W-:-:S02]  /*106d00*/  DFMA R62, -R188, R84, R200 ;  /* 0x00000054bc3e722b */ /* 0x000fc400000001c8 */
[-C--:B------:R-:W-:Y:S01]  /*106d10*/  DFMA R12, -R194, R50.reuse, R2 ;  /* 0x00000032c20c722b */ /* 0x080fe20000000102 */
[----:B------:R-:W3:Y:S04]  /*106d20*/  LDL.128 R212, [R1+0x5af0] ;  /* 0x005af00001d47983 */ /* 0x000ee80000100c00 */
[----:B--2---:R-:W2:Y:S01]  /*106d30*/  LDL.128 R112, [R1+0x5670] ;  /* 0x0056700001707983 */ /* 0x004ea20000100c00 */
[----:B------:R-:W-:-:S03]  /*106d40*/  DFMA R74, -R234, R50, R74 ;  /* 0x00000032ea4a722b */ /* 0x000fc6000000014a */
[----:B------:R-:W3:Y:S04]  /*106d50*/  LDL.128 R116, [R1+0x5a70] ;  /* 0x005a700001747983 */ /* 0x000ee80000100c00 */
[----:B------:R-:W-:Y:S04]  /*106d60*/  STL.64 [R1+0x7a90], R80 ;  /* 0x007a905001007387 */ /* 0x000fe80000100a00 */
[----:B------:R-:W-:Y:S04]  /*106d70*/  STL.64 [R1+0xb198], R110 ;  /* 0x00b1986e01007387 */ /* 0x000fe80000100a00 */
[----:B------:R-:W-:Y:S04]  /*106d80*/  STL.64 [R1+0x7c00], R68 ;  /* 0x007c004401007387 */ /* 0x000fe80000100a00 */
[----:B------:R-:W-:Y:S01]  /*106d90*/  STL.64 [R1+0xb190], R88 ;  /* 0x00b1905801007387 */ /* 0x000fe20000100a00 */
[----:B------:R-:W-:Y:S01]  /*106da0*/  MOV R10, R70 ;  /* 0x00000046000a7202 */ /* 0x000fe20000000f00 */
[----:B------:R-:W-:-:S02]  /*106db0*/  IMAD.MOV.U32 R11, RZ, RZ, R71 ;  /* 0x000000ffff0b7224 */ /* 0x000fc400078e0047 */
[----:B------:R-:W-:Y:S04]  /*106dc0*/  STL.64 [R1+0xb118], R78 ;  /* 0x00b1184e01007387 */ /* 0x000fe80000100a00 */
[----:B------:R-:W3:Y:S04]  /*106dd0*/  LDL.LU.64 R194, [R1+0xb330] ;  /* 0x00b3300001c27983 */ /* 0x000ee80000300a00 */
[----:B------:R-:W3:Y:S04]  /*106de0*/  LDL.LU.64 R188, [R1+0xb338] ;  /* 0x00b3380001bc7983 */ /* 0x000ee80000300a00 */
[----:B------:R-:W-:Y:S04]  /*106df0*/  STL.64 [R1+0xb090], R44 ;  /* 0x00b0902c01007387 */ /* 0x000fe80000100a00 */
[----:B------:R-:W-:Y:S04]  /*106e00*/  STL.64 [R1+0xb138], R14 ;  /* 0x00b1380e01007387 */ /* 0x000fe80000100a00 */
[----:B------:R-:W3:Y:S04]  /*106e10*/  LDL.128 R244, [R1+0x5740] ;  /* 0x0057400001f47983 */ /* 0x000ee80000100c00 */
[----:B------:R-:W3:Y:S04]  /*106e20*/  LDL.128 R200, [R1+0x5870] ;  /* 0x0058700001c87983 */ /* 0x000ee80000100c00 */
[----:B------:R-:W-:Y:S04]  /*106e30*/  STL.64 [R1+0x7c10], R6 ;  /* 0x007c100601007387 */ /* 0x000fe80000100a00 */
[----:B------:R-:W-:Y:S04]  /*106e40*/  STL.64 [R1+0xb0e8], R66 ;  /* 0x00b0e84201007387 */ /* 0x000fe80000100a00 */
[----:B------:R-:W-:Y:S04]  /*106e50*/  STL.64 [R1+0xb088], R148 ;  /* 0x00b0889401007387 */ /* 0x000fe80000100a00 */
[----:B------:R-:W3:Y:S04]  /*106e60*/  LDL.128 R120, [R1+0x5b20] ;  /* 0x005b200001787983 */ /* 0x000ee80000100c00 */
[----:B----4-:R0:W-:Y:S04]  /*106e70*/  STL.128 [R1+0x7720], R104 ;  /* 0x0077206801007387 */ /* 0x0101e80000100c00 */
[----:B--2---:R-:W-:Y:S04]  /*106e80*/  STL.128 [R1+0x7740], R112 ;  /* 0x0077407001007387 */ /* 0x004fe80000100c00 */
[----:B---3--:R1:W-:Y:S04]  /*106e90*/  STL.128 [R1+0x8050], R248 ;  /* 0x008050f801007387 */ /* 0x0083e80000100c00 */
[----:B0-----:R-:W2:Y:S01]  /*106ea0*/  LDL.128 R104, [R1+0x5370] ;  /* 0x0053700001687983 */ /* 0x001ea20000100c00 */
[----:B------:R-:W-:-:S02]  /*106eb0*/  DFMA R2, R68, -R242, R172 ;  /* 0x800000f24402722b */ /* 0x000fc400000000ac */
[----:B------:R-:W-:Y:S02]  /*106ec0*/  DFMA R12, -R228, R146, R12 ;  /* 0x00000092e40c722b */ /* 0x000fe4000000010c */
[----:B------:R-:W-:Y:S01]  /*106ed0*/  DFMA R4, -R4, R148, R74 ;  /* 0x000000940404722b */ /* 0x000fe2000000014a */
[----:B------:R0:W-:Y:S04]  /*106ee0*/  STL.128 [R1+0x78d0], R212 ;  /* 0x0078d0d401007387 */ /* 0x0001e80000100c00 */
[----:B------:R3:W-:Y:S04]  /*106ef0*/  STL.128 [R1+0x7b30], R116 ;  /* 0x007b307401007387 */ /* 0x0007e80000100c00 */
[----:B------:R-:W4:Y:S04]  /*106f00*/  LDL.128 R80, [R1+0x54a0] ;  /* 0x0054a00001507983 */ /* 0x000f280000100c00 */
[----:B--2---:R2:W-:Y:S01]  /*106f10*/  STL.64 [R1+0x8028], R106 ;  /* 0x0080286a01007387 */ /* 0x0045e20000100a00 */
[----:B------:R-:W-:Y:S01]  /*106f20*/  IMAD.MOV.U32 R204, RZ, RZ, R104 ;  /* 0x000000ffffcc7224 */ /* 0x000fe200078e0068 */
[----:B------:R-:W-:Y:S01]  /*106f30*/  MOV R205, R105 ;  /* 0x0000006900cd7202 */ /* 0x000fe20000000f00 */
[----:B-1----:R-:W-:Y:S01]  /*106f40*/  DFMA R250, -R238, R60, R62 ;  /* 0x0000003ceefa722b */ /* 0x002fe2000000013e */
[----:B0-----:R-:W4:Y:S01]  /*106f50*/  LDL.128 R212, [R1+0x5400] ;  /* 0x0054000001d47983 */ /* 0x001f220000100c00 */
[----:B------:R-:W-:-:S03]  /*106f60*/  DFMA R74, -R38, R22, R198 ;  /* 0x00000016264a722b */ /* 0x000fc600000001c6 */
[----:B---3--:R-:W3:Y:S04]  /*106f70*/  LDL.128 R116, [R1+0x5330] ;  /* 0x0053300001747983 */ /* 0x008ee80000100c00 */
[----:B--2---:R-:W2:Y:S04]  /*106f80*/  LDL.128 R104, [R1+0x5750] ;  /* 0x0057500001687983 */ /* 0x004ea80000100c00 */
[----:B--2---:R0:W-:Y:S01]  /*106f90*/  STL.64 [R1+0x7760], R104 ;  /* 0x0077606801007387 */ /* 0x0041e20000100a00 */
[----:B------:R-:W-:Y:S02]  /*106fa0*/  IMAD.MOV.U32 R114, RZ, RZ, R106 ;  /* 0x000000ffff727224 */ /* 0x000fe400078e006a */
[----:B------:R-:W-:-:S02]  /*106fb0*/  IMAD.MOV.U32 R115, RZ, RZ, R107 ;  /* 0x000000ffff737224 */ /* 0x000fc400078e006b */
[----:B0-----:R-:W2:Y:S01]  /*106fc0*/  LDL.128 R104, [R1+0x5680] ;  /* 0x0056800001687983 */ /* 0x001ea20000100c00 */
[----:B------:R-:W-:Y:S02]  /*106fd0*/  DFMA R62, -R230, R134, R174 ;  /* 0x00000086e63e722b */ /* 0x000fe400000001ae */
[----:B------:R-:W-:Y:S01]  /*106fe0*/  DFMA R248, R250, -R208, R2 ;  /* 0x800000d0faf8722b */ /* 0x000fe20000000002 */
[----:B----4-:R0:W-:Y:S04]  /*106ff0*/  STL.128 [R1+0x7990], R212 ;  /* 0x007990d401007387 */ /* 0x0101e80000100c00 */
[----:B---3--:R-:W-:Y:S04]  /*107000*/  STL.128 [R1+0x7b70], R116 ;  /* 0x007b707401007387 */ /* 0x008fe80000100c00 */
[----:B--2---:R1:W-:Y:S01]  /*107010*/  STL.64 [R1+0x7770], R104 ;  /* 0x0077706801007387 */ /* 0x0043e20000100a00 */
[----:B------:R-:W-:Y:S01]  /*107020*/  MOV R230, R106 ;  /* 0x0000006a00e67202 */ /* 0x000fe20000000f00 */
[----:B------:R-:W-:Y:S01]  /*107030*/  IMAD.MOV.U32 R231, RZ, RZ, R107 ;  /* 0x000000ffffe77224 */ /* 0x000fe200078e006b */
[----:B------:R-:W-:Y:S01]  /*107040*/  DFMA R62, -R178, R50, R62 ;  /* 0x00000032b23e722b */ /* 0x000fe2000000013e */
[----:B0-----:R-:W2:Y:S04]  /*107050*/  LDL.128 R212, [R1+0x5b00] ;  /* 0x005b000001d47983 */ /* 0x001ea80000100c00 */
[----:B------:R-:W-:Y:S04]  /*107060*/  STL.64 [R1+0x7a60], R80 ;  /* 0x007a605001007387 */ /* 0x000fe80000100a00 */
[----:B-1----:R-:W3:Y:S01]  /*107070*/  LDL.128 R104, [R1+0x5410] ;  /* 0x0054100001687983 */ /* 0x002ee20000100c00 */
[----:B------:R-:W-:-:S03]  /*107080*/  DFMA R178, R248, -R96, R62 ;  /* 0x80000060f8b2722b */ /* 0x000fc6000000003e */
[----:B------:R-:W4:Y:S04]  /*107090*/  LDL.128 R60, [R1+0x5880] ;  /* 0x00588000013c7983 */ /* 0x000f280000100c00 */
[----:B------:R-:W-:Y:S04]  /*1070a0*/  STL.128 [R1+0x7730], R244 ;  /* 0x007730f401007387 */ /* 0x000fe80000100c00 */
[----:B------:R-:W-:Y:S04]  /*1070b0*/  STL.128 [R1+0x7750], R200 ;  /* 0x007750c801007387 */ /* 0x000fe80000100c00 */
[----:B------:R-:W-:Y:S04]  /*1070c0*/  STL.64 [R1+0x7b58], R180 ;  /* 0x007b58b401007387 */ /* 0x000fe80000100a00 */
[----:B------:R-:W-:Y:S04]  /*1070d0*/  STL.64 [R1+0x7c18], R4 ;  /* 0x007c180401007387 */ /* 0x000fe80000100a00 */
[----:B------:R-:W2:Y:S04]  /*1070e0*/  LDL.128 R172, [R1+0x5b30] ;  /* 0x005b300001ac7983 */ /* 0x000ea80000100c00 */
[----:B---3--:R0:W-:Y:S01]  /*1070f0*/  STL.64 [R1+0x8018], R106 ;  /* 0x0080186a01007387 */ /* 0x0081e20000100a00 */
[----:B------:R-:W-:Y:S01]  /*107100*/  IMAD.MOV.U32 R206, RZ, RZ, R104 ;  /* 0x000000ffffce7224 */ /* 0x000fe200078e0068 */
[----:B------:R-:W-:Y:S01]  /*107110*/  MOV R207, R105 ;  /* 0x0000006900cf7202 */ /* 0x000fe20000000f00 */
[----:B------:R-:W-:Y:S01]  /*107120*/  DFMA R2, R6, -R102, R12 ;  /* 0x800000660602722b */ /* 0x000fe2000000000c */
[----:B----4-:R-:W-:Y:S01]  /*107130*/  MOV R54, R60 ;  /* 0x0000003c00367202 */ /* 0x010fe20000000f00 */
[----:B------:R-:W-:Y:S01]  /*107140*/  IMAD.MOV.U32 R55, RZ, RZ, R61 ;  /* 0x000000ffff377224 */ /* 0x000fe200078e003d */
[----:B--2---:R1:W-:Y:S01]  /*107150*/  STL.128 [R1+0x78c0], R212 ;  /* 0x0078c0d401007387 */ /* 0x0043e20000100c00 */
[----:B------:R-:W-:Y:S01]  /*107160*/  MOV R116, R82 ;  /* 0x0000005200747202 */ /* 0x000fe20000000f00 */
[----:B------:R-:W-:-:S02]  /*107170*/  IMAD.MOV.U32 R117, RZ, RZ, R83 ;  /* 0x000000ffff757224 */ /* 0x000fc400078e0053 */
[----:B------:R-:W-:Y:S04]  /*107180*/  STL.64 [R1+0x7c08], R178 ;  /* 0x007c08b201007387 */ /* 0x000fe80000100a00 */
[----:B0-----:R-:W2:Y:S01]  /*107190*/  LDL.128 R104, [R1+0x55e0] ;  /* 0x0055e00001687983 */ /* 0x001ea20000100c00 */
[----:B------:R-:W-:Y:S01]  /*1071a0*/  DFMA R2, R68, -R90, R2 ;  /* 0x8000005a4402722b */ /* 0x000fe20000000002 */
[----:B------:R-:W-:Y:S01]  /*1071b0*/  IMAD.MOV.U32 R90, RZ, RZ, R62 ;  /* 0x000000ffff5a7224 */ /* 0x000fe200078e003e */
[----:B------:R-:W-:Y:S01]  /*1071c0*/  MOV R91, R63 ;  /* 0x0000003f005b7202 */ /* 0x000fe20000000f00 */
[----:B------:R-:W-:Y:S01]  /*1071d0*/  DFMA R12, -R98, R126, R158 ;  /* 0x0000007e620c722b */ /* 0x000fe2000000019e */
[----:B------:R-:W3:Y:S04]  /*1071e0*/  LDL.128 R60, [R1+0x5b40] ;  /* 0x005b4000013c7983 */ /* 0x000ee80000100c00 */
[----:B------:R-:W4:Y:S04]  /*1071f0*/  LDL.128 R96, [R1+0x5760] ;  /* 0x0057600001607983 */ /* 0x000f280000100c00 */
[----:B-1----:R-:W4:Y:S04]  /*107200*/  LDL.128 R212, [R1+0x5510] ;  /* 0x0055100001d47983 */ /* 0x002f280000100c00 */
[----:B------:R-:W4:Y:S04]  /*107210*/  LDL.128 R80, [R1+0x5350] ;  /* 0x0053500001507983 */ /* 0x000f280000100c00 */
[----:B------:R-:W4:Y:S04]  /*107220*/  LDL.LU.64 R158, [R1+0x7bf8] ;  /* 0x007bf800019e7983 */ /* 0x000f280000300a00 */
[----:B------:R-:W4:Y:S04]  /*107230*/  LDL.LU.64 R246, [R1+0x7b10] ;  /* 0x007b100001f67983 */ /* 0x000f280000300a00 */
[----:B------:R-:W4:Y:S04]  /*107240*/  LDL.LU.64 R244, [R1+0x99e8] ;  /* 0x0099e80001f47983 */ /* 0x000f280000300a00 */
[----:B------:R-:W4:Y:S04]  /*107250*/  LDL.LU.64 R200, [R1+0x7b18] ;  /* 0x007b180001c87983 */ /* 0x000f280000300a00 */
[----:B------:R-:W4:Y:S04]  /*107260*/  LDL.LU.64 R202, [R1+0x80b0] ;  /* 0x0080b00001ca7983 */ /* 0x000f280000300a00 */
[----:B--2---:R0:W-:Y:S01]  /*107270*/  STL.64 [R1+0x7790], R104 ;  /* 0x0077906801007387 */ /* 0x0041e20000100a00 */
[----:B------:R-:W-:-:S02]  /*107280*/  IMAD.MOV.U32 R56, RZ, RZ, R106 ;  /* 0x000000ffff387224 */ /* 0x000fc400078e006a */
[----:B------:R-:W-:Y:S02]  /*107290*/  IMAD.MOV.U32 R57, RZ, RZ, R107 ;  /* 0x000000ffff397224 */ /* 0x000fe400078e006b */
[----:B0-----:R-:W2:Y:S01]  /*1072a0*/  LDL.128 R104, [R1+0x5770] ;  /* 0x0057700001687983 */ /* 0x001ea20000100c00 */
[----:B---3--:R-:W-:Y:S01]  /*1072b0*/  MOV R38, R62 ;  /* 0x0000003e00267202 */ /* 0x008fe20000000f00 */
[----:B------:R-:W-:Y:S01]  /*1072c0*/  IMAD.MOV.U32 R39, RZ, RZ, R63 ;  /* 0x000000ffff277224 */ /* 0x000fe200078e003f */
[----:B------:R-:W-:Y:S01]  /*1072d0*/  DFMA R62, -R72, R128, R12 ;  /* 0x00000080483e722b */ /* 0x000fe2000000010c */
[----:B--2---:R-:W-:Y:S01]  /*1072e0*/  IMAD.MOV.U32 R208, RZ, RZ, R104 ;  /* 0x000000ffffd07224 */ /* 0x004fe200078e0068 */
[----:B------:R-:W-:Y:S01]  /*1072f0*/  MOV R242, R106 ;  /* 0x0000006a00f27202 */ /* 0x000fe20000000f00 */
[----:B------:R-:W-:Y:S02]  /*107300*/  IMAD.MOV.U32 R209, RZ, RZ, R105 ;  /* 0x000000ffffd17224 */ /* 0x000fe400078e0069 */
[----:B------:R-:W-:-:S02]  /*107310*/  IMAD.MOV.U32 R243, RZ, RZ, R107 ;  /* 0x000000fffff37224 */ /* 0x000fc400078e006b */
[----:B------:R-:W2:Y:S01]  /*107320*/  LDL.128 R104, [R1+0x56a0] ;  /* 0x0056a00001687983 */ /* 0x000ea20000100c00 */
[----:B------:R-:W-:-:S03]  /*107330*/  DFMA R62, -R34, R50, R62 ;  /* 0x00000032223e722b */ /* 0x000fc6000000013e */
[----:B--2---:R0:W-:Y:S01]  /*107340*/  STL.64 [R1+0x7fb8], R106 ;  /* 0x007fb86a01007387 */ /* 0x0041e20000100a00 */
[----:B------:R-:W-:Y:S01]  /*107350*/  IMAD.MOV.U32 R34, RZ, RZ, R104 ;  /* 0x000000ffff227224 */ /* 0x000fe200078e0068 */
[----:B------:R-:W-:Y:S02]  /*107360*/  MOV R35, R105 ;  /* 0x0000006900237202 */ /* 0x000fe40000000f00 */
[----:B0-----:R-:W2:Y:S01]  /*107370*/  LDL.128 R104, [R1+0x58a0] ;  /* 0x0058a00001687983 */ /* 0x001ea20000100c00 */
[----:B------:R-:W-:Y:S02]  /*107380*/  IMAD.MOV.U32 R138, RZ, RZ, R60 ;  /* 0x000000ffff8a7224 */ /* 0x000fe400078e003c */
[----:B------:R-:W-:Y:S02]  /*107390*/  IMAD.MOV.U32 R139, RZ, RZ, R61 ;  /* 0x000000ffff8b7224 */ /* 0x000fe400078e003d */
[----:B--2---:R-:W-:Y:S01]  /*1073a0*/  IMAD.MOV.U32 R238, RZ, RZ, R104 ;  /* 0x000000ffffee7224 */ /* 0x004fe200078e0068 */
[----:B------:R-:W-:Y:S01]  /*1073b0*/  MOV R60, R106 ;  /* 0x0000006a003c7202 */ /* 0x000fe20000000f00 */
[----:B------:R-:W-:-:S02]  /*1073c0*/  IMAD.MOV.U32 R239, RZ, RZ, R105 ;  /* 0x000000ffffef7224 */ /* 0x000fc400078e0069 */
[----:B------:R-:W-:Y:S02]  /*1073d0*/  IMAD.MOV.U32 R61, RZ, RZ, R107 ;  /* 0x000000ffff3d7224 */ /* 0x000fe400078e006b */
[----:B------:R-:W2:Y:S01]  /*1073e0*/  LDL.128 R104, [R1+0x5b60] ;  /* 0x005b600001687983 */ /* 0x000ea20000100c00 */
[----:B----4-:R-:W-:Y:S01]  /*1073f0*/  IMAD.MOV.U32 R68, RZ, RZ, R96 ;  /* 0x000000ffff447224 */ /* 0x010fe200078e0060 */
[----:B------:R-:W-:Y:S01]  /*107400*/  MOV R69, R97 ;  /* 0x0000006100457202 */ /* 0x000fe20000000f00 */
[----:B------:R-:W-:Y:S01]  /*107410*/  IMAD.MOV.U32 R110, RZ, RZ, R98 ;  /* 0x000000ffff6e7224 */ /* 0x000fe200078e0062 */
[----:B------:R-:W-:Y:S01]  /*107420*/  DFMA R12, R180, -R32, R2 ;  /* 0x80000020b40c722b */ /* 0x000fe20000000002 */
[----:B------:R-:W-:Y:S01]  /*107430*/  IMAD.MOV.U32 R111, RZ, RZ, R99 ;  /* 0x000000ffff6f7224 */ /* 0x000fe200078e0063 */
[----:B------:R-:W-:Y:S01]  /*107440*/  DFMA R2, -R36, R140, R74 ;  /* 0x0000008c2402722b */ /* 0x000fe2000000014a */
[----:B------:R-:W3:Y:S04]  /*107450*/  LDL.128 R96, [R1+0x5520] ;  /* 0x0055200001607983 */ /* 0x000ee80000100c00 */
[----:B------:R-:W4:Y:S01]  /*107460*/  LDL.128 R72, [R1+0x55f0] ;  /* 0x0055f00001487983 */ /* 0x000f220000100c00 */
[----:B--2---:R-:W-:Y:S01]  /*107470*/  IMAD.MOV.U32 R234, RZ, RZ, R104 ;  /* 0x000000ffffea7224 */ /* 0x004fe200078e0068 */
[----:B------:R-:W-:Y:S01]  /*107480*/  MOV R235, R105 ;  /* 0x0000006900eb7202 */ /* 0x000fe20000000f00 */
[----:B------:R-:W-:-:S02]  /*107490*/  IMAD.MOV.U32 R198, RZ, RZ, R106 ;  /* 0x000000ffffc67224 */ /* 0x000fc400078e006a */
[----:B------:R-:W-:Y:S02]  /*1074a0*/  IMAD.MOV.U32 R199, RZ, RZ, R107 ;  /* 0x000000ffffc77224 */ /* 0x000fe400078e006b */
[----:B------:R-:W2:Y:S04]  /*1074b0*/  LDL.128 R104, [R1+0x3d10] ;  /* 0x003d100001687983 */ /* 0x000ea80000100c00 */
[----:B------:R0:W-:Y:S01]  /*1074c0*/  STL.128 [R1+0x77a0], R212 ;  /* 0x0077a0d401007387 */ /* 0x0001e20000100c00 */
[----:B---3--:R-:W-:Y:S01]  /*1074d0*/  MOV R112, R96 ;  /* 0x0000006000707202 */ /* 0x008fe20000000f00 */
[----:B------:R-:W-:Y:S01]  /*1074e0*/  IMAD.MOV.U32 R113, RZ, RZ, R97 ;  /* 0x000000ffff717224 */ /* 0x000fe200078e0061 */
[----:B----4-:R-:W-:Y:S01]  /*1074f0*/  MOV R88, R72 ;  /* 0x0000004800587202 */ /* 0x010fe20000000f00 */
[----:B------:R1:W-:Y:S01]  /*107500*/  STL.64 [R1+0x7fe8], R98 ;  /* 0x007fe86201007387 */ /* 0x0003e20000100a00 */
[----:B------:R-:W-:-:S03]  /*107510*/  IMAD.MOV.U32 R89, RZ, RZ, R73 ;  /* 0x000000ffff597224 */ /* 0x000fc600078e0049 */
[----:B------:R3:W-:Y:S04]  /*107520*/  STL.64 [R1+0x7fc8], R74 ;  /* 0x007fc84a01007387 */ /* 0x0007e80000100a00 */
[----:B0-----:R-:W4:Y:S04]  /*107530*/  LDL.128 R212, [R1+0x52c0] ;  /* 0x0052c00001d47983 */ /* 0x001f280000100c00 */
[----:B-1----:R-:W4:Y:S04]  /*107540*/  LDL.128 R96, [R1+0x5690] ;  /* 0x0056900001607983 */ /* 0x002f280000100c00 */
[----:B---3--:R-:W3:Y:S01]  /*107550*/  LDL.128 R72, [R1+0x5890] ;  /* 0x0058900001487983 */ /* 0x008ee20000100c00 */
[----:B--2---:R-:W-:Y:S01]  /*107560*/  MOV R228, R104 ;  /* 0x0000006800e47202 */ /* 0x004fe20000000f00 */
[----:B------:R-:W-:Y:S01]  /*107570*/  IMAD.MOV.U32 R229, RZ, RZ, R105 ;  /* 0x000000ffffe57224 */ /* 0x000fe200078e0069 */
[----:B------:R-:W-:Y:S01]  /*107580*/  MOV R103, R107 ;  /* 0x0000006b00677202 */ /* 0x000fe20000000f00 */
[----:B------:R-:W-:-:S02]  /*107590*/  IMAD.MOV.U32 R102, RZ, RZ, R106 ;  /* 0x000000ffff667224 */ /* 0x000fc400078e006a */
[----:B------:R-:W2:Y:S01]  /*1075a0*/  LDL.128 R104, [R1+0x4160] ;  /* 0x0041600001687983 */ /* 0x000ea20000100c00 */
[----:B------:R-:W-:Y:S01]  /*1075b0*/  IMAD.MOV.U32 R24, RZ, RZ, R80 ;  /* 0x000000ffff187224 */ /* 0x000fe200078e0050 */
[----:B------:R-:W-:Y:S01]  /*1075c0*/  MOV R25, R81 ;  /* 0x0000005100197202 */ /* 0x000fe20000000f00 */
[----:B------:R-:W-:Y:S02]  /*1075d0*/  IMAD.MOV.U32 R118, RZ, RZ, R82 ;  /* 0x000000ffff767224 */ /* 0x000fe400078e0052 */
[----:B------:R-:W-:Y:S01]  /*1075e0*/  IMAD.MOV.U32 R119, RZ, RZ, R83 ;  /* 0x000000ffff777224 */ /* 0x000fe200078e0053 */
[----:B------:R-:W-:Y:S01]  /*1075f0*/  DFMA R12, -R26, R14, R12 ;  /* 0x0000000e1a0c722b */ /* 0x000fe2000000010c */
[----:B------:R-:W2:Y:S01]  /*107600*/  LDL.128 R80, [R1+0x53d0] ;  /* 0x0053d00001507983 */ /* 0x000ea20000100c00 */
[----:B------:R-:W-:-:S03]  /*107610*/  DFMA R158, -R158, R148, R62 ;  /* 0x000000949e9e722b */ /* 0x000fc6000000013e */
[----:B------:R-:W2:Y:S04]  /*107620*/  LDL.LU.64 R14, [R1+0x7b40] ;  /* 0x007b4000010e7983 */ /* 0x000ea80000300a00 */
[----:B----4-:R0:W-:Y:S01]  /*107630*/  STL.128 [R1+0x8030], R212 ;  /* 0x008030d401007387 */ /* 0x0101e20000100c00 */
[----:B------:R-:W-:Y:S02]  /*107640*/  IMAD.MOV.U32 R32, RZ, RZ, R98 ;  /* 0x000000ffff207224 */ /* 0x000fe400078e0062 */
[----:B------:R-:W-:Y:S02]  /*107650*/  IMAD.MOV.U32 R33, RZ, RZ, R99 ;  /* 0x000000ffff217224 */ /* 0x000fe400078e0063 */
[----:B---3--:R-:W-:Y:S01]  /*107660*/  IMAD.MOV.U32 R26, RZ, RZ, R72 ;  /* 0x000000ffff1a7224 */ /* 0x008fe200078e0048 */
[----:B------:R-:W-:Y:S01]  /*107670*/  MOV R27, R73 ;  /* 0x00000049001b7202 */ /* 0x000fe20000000f00 */
[----:B------:R-:W-:Y:S01]  /*107680*/  IMAD.MOV.U32 R98, RZ, RZ, R74 ;  /* 0x000000ffff627224 */ /* 0x000fe200078e004a */
[----:B0-----:R-:W3:Y:S01]  /*107690*/  LDL.LU.64 R214, [R1+0x7be8] ;  /* 0x007be80001d67983 */ /* 0x001ee20000300a00 */
[----:B------:R-:W-:-:S03]  /*1076a0*/  IMAD.MOV.U32 R99, RZ, RZ, R75 ;  /* 0x000000ffff637224 */ /* 0x000fc600078e004b */
[----:B------:R-:W4:Y:S04]  /*1076b0*/  LDL.128 R72, [R1+0x5b50] ;  /* 0x005b500001487983 */ /* 0x000f280000100c00 */
[----:B------:R-:W4:Y:S01]  /*1076c0*/  LDL.LU.64 R212, [R1+0x9a48] ;  /* 0x009a480001d47983 */ /* 0x000f220000300a00 */
[----:B--2---:R-:W-:Y:S01]  /*1076d0*/  IMAD.MOV.U32 R70, RZ, RZ, R104 ;  /* 0x000000ffff467224 */ /* 0x004fe200078e0068 */
[----:B------:R-:W-:Y:S01]  /*1076e0*/  MOV R78, R106 ;  /* 0x0000006a004e7202 */ /* 0x000fe20000000f00 */
[----:B------:R-:W-:Y:S02]  /*1076f0*/  IMAD.MOV.U32 R71, RZ, RZ, R105 ;  /* 0x000000ffff477224 */ /* 0x000fe400078e0069 */
[----:B------:R-:W-:Y:S02]  /*107700*/  IMAD.MOV.U32 R79, RZ, RZ, R107 ;  /* 0x000000ffff4f7224 */ /* 0x000fe400078e006b */
[----:B------:R-:W2:Y:S01]  /*107710*/  LDL.128 R104, [R1+0x5b70] ;  /* 0x005b700001687983 */ /* 0x000ea20000100c00 */
[----:B------:R-:W-:Y:S01]  /*107720*/  MOV R100, R80 ;  /* 0x0000005000647202 */ /* 0x000fe20000000f00 */
[----:B------:R-:W-:Y:S01]  /*107730*/  IMAD.MOV.U32 R101, RZ, RZ, R81 ;  /* 0x000000ffff657224 */ /* 0x000fe200078e0051 */
[----:B------:R-:W-:Y:S01]  /*107740*/  MOV R81, R83 ;  /* 0x0000005300517202 */ /* 0x000fe20000000f00 */
[----:B------:R-:W-:Y:S01]  /*107750*/  IMAD.MOV.U32 R80, RZ, RZ, R82 ;  /* 0x000000ffff507224 */ /* 0x000fe200078e0052 */
[----:B------:R-:W-:Y:S01]  /*107760*/  MOV R83, R97 ;  /* 0x0000006100537202 */ /* 0x000fe20000000f00 */
[----:B------:R-:W-:Y:S01]  /*107770*/  IMAD.MOV.U32 R82, RZ, RZ, R96 ;  /* 0x000000ffff527224 */ /* 0x000fe200078e0060 */
[----:B---3--:R-:W-:Y:S01]  /*107780*/  DFMA R62, -R214, R44, R12 ;  /* 0x0000002cd63e722b */ /* 0x008fe2000000010c */
[----:B------:R-:W3:Y:S01]  /*107790*/  LDL.LU.64 R44, [R1+0x7bc0] ;  /* 0x007bc000012c7983 */ /* 0x000ee20000300a00 */
[----:B----4-:R-:W-:Y:S01]  /*1077a0*/  MOV R96, R72 ;  /* 0x0000004800607202 */ /* 0x010fe20000000f00 */
[----:B------:R-:W-:Y:S01]  /*1077b0*/  IMAD.MOV.U32 R97, RZ, RZ, R73 ;  /* 0x000000ffff617224 */ /* 0x000fe200078e0049 */
[----:B------:R-:W-:Y:S01]  /*1077c0*/  MOV R73, R75 ;  /* 0x0000004b00497202 */ /* 0x000fe20000000f00 */
[----:B------:R-:W-:Y:S01]  /*1077d0*/  IMAD.MOV.U32 R72, RZ, RZ, R74 ;  /* 0x000000ffff487224 */ /* 0x000fe200078e004a */
[----:B------:R-:W-:Y:S01]  /*1077e0*/  DFMA R74, -R18, R66, R194 ;  /* 0x00000042124a722b */ /* 0x000fe200000001c2 */
[----:B------:R-:W4:Y:S04]  /*1077f0*/  LDL.LU.64 R214, [R1+0x7ba8] ;  /* 0x007ba80001d67983 */ /* 0x000f280000300a00 */
[----:B------:R-:W4:Y:S04]  /*107800*/  LDL.LU.64 R18, [R1+0xb310] ;  /* 0x00b3100001127983 */ /* 0x000f280000300a00 */
[----:B------:R-:W4:Y:S04]  /*107810*/  LDL.LU.64 R194, [R1+0x7ba0] ;  /* 0x007ba00001c27983 */ /* 0x000f280000300a00 */
[----:B--2---:R0:W-:Y:S01]  /*107820*/  STL.64 [R1+0x7f88], R106 ;  /* 0x007f886a01007387 */ /* 0x0041e20000100a00 */
[----:B------:R-:W-:Y:S01]  /*107830*/  IMAD.MOV.U32 R36, RZ, RZ, R104 ;  /* 0x000000ffff247224 */ /* 0x000fe200078e0068 */
[----:B------:R-:W-:-:S02]  /*107840*/  MOV R37, R105 ;  /* 0x0000006900257202 */ /* 0x000fc40000000f00 */
[----:B0-----:R-:W2:Y:S02]  /*107850*/  LDL.LU.128 R104, [R1+0xb320] ;  /* 0x00b3200001687983 */ /* 0x001ea40000300c00 */
[----:B--2---:R-:W-:Y:S02]  /*107860*/  DFMA R150, -R212, R104, R150 ;  /* 0x00000068d496722b */ /* 0x004fe40000000196 */
[----:B------:R-:W-:Y:S01]  /*107870*/  DFMA R12, -R168, R106, R188 ;  /* 0x0000006aa80c722b */ /* 0x000fe200000001bc */
[----:B------:R-:W2:Y:S01]  /*107880*/  LDL.LU.64 R212, [R1+0x7b30] ;  /* 0x007b300001d47983 */ /* 0x000ea20000300a00 */
[----:B---3--:R-:W-:Y:S02]  /*107890*/  DFMA R188, R248, -R44, R158 ;  /* 0x8000002cf8bc722b */ /* 0x008fe4000000009e */
[----:B------:R-:W-:Y:S01]  /*1078a0*/  DFMA R158, -R14, R148, R62 ;  /* 0x000000940e9e722b */ /* 0x000fe2000000013e */
[----:B------:R-:W3:Y:S01]  /*1078b0*/  LDL.LU.64 R168, [R1+0xb318] ;  /* 0x00b3180001a87983 */ /* 0x000ee20000300a00 */
[----:B------:R-:W-:-:S02]  /*1078c0*/  DFMA R176, -R176, R146, R150 ;  /* 0x00000092b0b0722b */ /* 0x000fc40000000196 */
[----:B------:R-:W-:Y:S02]  /*1078d0*/  DFMA R62, -R152, R84, R12 ;  /* 0x00000054983e722b */ /* 0x000fe4000000010c */
[----:B----4-:R-:W-:Y:S01]  /*1078e0*/  DFMA R44, -R8, R18, R188 ;  /* 0x00000012082c722b */ /* 0x010fe200000001bc */
[----:B------:R-:W4:Y:S03]  /*1078f0*/  LDL.64 R152, [R1+0x7708] ;  /* 0x0077080001987983 */ /* 0x000f260000100a00 */
[----:B------:R-:W-:Y:S01]  /*107900*/  DFMA R12, R176, -R164, R158 ;  /* 0x800000a4b00c722b */ /* 0x000fe2000000009e */
[----:B------:R-:W-:Y:S04]  /*107910*/  STL.64 [R1+0x7718], R176 ;  /* 0x007718b001007387 */ /* 0x000fe80000100a00 */
[----:B------:R-:W4:Y:S04]  /*107920*/  LDL.LU.64 R8, [R1+0xb308] ;  /* 0x00b3080001087983 */ /* 0x000f280000300a00 */
[----:B------:R-:W4:Y:S04]  /*107930*/  LDL.LU.64 R188, [R1+0x7ac8] ;  /* 0x007ac80001bc7983 */ /* 0x000f280000300a00 */
[----:B------:R-:W4:Y:S04]  /*107940*/  LDL.LU.64 R14, [R1+0x7b98] ;  /* 0x007b9800010e7983 */ /* 0x000f280000300a00 */
[----:B------:R-:W2:Y:S04]  /*107950*/  LDL.LU.64 R164, [R1+0xb300] ;  /* 0x00b3000001a47983 */ /* 0x000ea80000300a00 */
[----:B------:R-:W4:Y:S01]  /*107960*/  LDL.LU.64 R158, [R1+0x7b00] ;  /* 0x007b0000019e7983 */ /* 0x000f220000300a00 */
[----:B------:R-:W-:-:S02]  /*107970*/  DFMA R150, -R246, R148, R74 ;  /* 0x00000094f696722b */ /* 0x000fc4000000014a */
[----:B------:R-:W-:Y:S01]  /*107980*/  DFMA R62, -R194, R132, R62 ;  /* 0x00000084c23e722b */ /* 0x000fe2000000013e */
[----:B------:R0:W-:Y:S04]  /*107990*/  STL.64 [R1+0xaf48], R126 ;  /* 0x00af487e01007387 */ /* 0x0001e80000100a00 */
[----:B------:R-:W4:Y:S01]  /*1079a0*/  LDL.LU.64 R246, [R1+0x7b70] ;  /* 0x007b700001f67983 */ /* 0x000f220000300a00 */
[----:B--2---:R-:W-:-:S03]  /*1079b0*/  DFMA R164, -R160, R128, R164 ;  /* 0x00000080a0a4722b */ /* 0x004fc600000001a4 */
[----:B------:R-:W2:Y:S04]  /*1079c0*/  LDL.LU.64 R148, [R1+0x7b68] ;  /* 0x007b680001947983 */ /* 0x000ea80000300a00 */
[----:B------:R-:W2:Y:S01]  /*1079d0*/  LDL.LU.64 R160, [R1+0xb2f0] ;  /* 0x00b2f00001a07983 */ /* 0x000ea20000300a00 */
[----:B---3--:R-:W-:Y:S02]  /*1079e0*/  DFMA R74, -R244, R130, R168 ;  /* 0x00000082f44a722b */ /* 0x008fe400000001a8 */
[----:B------:R-:W-:Y:S01]  /*1079f0*/  DFMA R194, -R200, R18, R150 ;  /* 0x00000012c8c2722b */ /* 0x000fe20000000196 */
[----:B------:R-:W3:Y:S01]  /*107a00*/  LDL.LU.64 R168, [R1+0x7b60] ;  /* 0x007b600001a87983 */ /* 0x000ee20000300a00 */
[----:B------:R-:W-:-:S03]  /*107a10*/  DFMA R12, R250, -R212, R12 ;  /* 0x800000d4fa0c722b */ /* 0x000fc6000000000c */
[----:B------:R-:W3:Y:S01]  /*107a20*/  LDL.LU.64 R244, [R1+0x8090] ;  /* 0x0080900001f47983 */ /* 0x000ee20000300a00 */
[----:B------:R-:W-:Y:S02]  /*107a30*/  DFMA R66, R6, -R202, R74 ;  /* 0x800000ca0642722b */ /* 0x000fe4000000004a */
[----:B----4-:R-:W-:Y:S01]  /*107a40*/  DFMA R150, -R216, R126, R8 ;  /* 0x0000007ed896722b */ /* 0x010fe20000000108 */
[----:B------:R-:W4:Y:S04]  /*107a50*/  LDL.LU.64 R200, [R1+0x7b78] ;  /* 0x007b780001c87983 */ /* 0x000f280000300a00 */
[----:B------:R-:W3:Y:S04]  /*107a60*/  LDL.LU.64 R216, [R1+0xb2f8] ;  /* 0x00b2f80001d87983 */ /* 0x000ee80000300a00 */
[----:B------:R-:W3:Y:S04]  /*107a70*/  LDL.LU.64 R8, [R1+0x7ac0] ;  /* 0x007ac00001087983 */ /* 0x000ee80000300a00 */
[----:B0-----:R-:W4:Y:S04]  /*107a80*/  LDL.LU.64 R126, [R1+0x7bd0] ;  /* 0x007bd000017e7983 */ /* 0x001f280000300a00 */
[----:B------:R-:W4:Y:S04]  /*107a90*/  LDL.LU.64 R202, [R1+0x7b80] ;  /* 0x007b800001ca7983 */ /* 0x000f280000300a00 */
[----:B------:R-:W4:Y:S01]  /*107aa0*/  LDL.LU.64 R212, [R1+0x80a0] ;  /* 0x0080a00001d47983 */ /* 0x000f220000300a00 */
[----:B--2---:R-:W-:-:S03]  /*107ab0*/  DFMA R158, R66, -R158, R160 ;  /* 0x8000009e429e722b */ /* 0x004fc600000000a0 */
[----:B------:R-:W2:Y:S01]  /*107ac0*/  LDL.LU.64 R160, [R1+0x7b38] ;  /* 0x007b380001a07983 */ /* 0x000ea20000300a00 */
[----:B------:R-:W-:Y:S02]  /*107ad0*/  DFMA R74, -R214, R140, R62 ;  /* 0x0000008cd64a722b */ /* 0x000fe4000000013e */
[----:B------:R-:W-:Y:S01]  /*107ae0*/  DFMA R150, -R156, R50, R150 ;  /* 0x000000329c96722b */ /* 0x000fe20000000196 */
[----:B------:R-:W4:Y:S04]  /*107af0*/  LDL.LU.64 R62, [R1+0x7ae0] ;  /* 0x007ae000013e7983 */ /* 0x000f280000300a00 */
[----:B------:R-:W4:Y:S01]  /*107b00*/  LDL.LU.64 R156, [R1+0xb2e0] ;  /* 0x00b2e000019c7983 */ /* 0x000f220000300a00 */
[----:B------:R-:W-:-:S03]  /*107b10*/  DFMA R74, R6, -R220, R74 ;  /* 0x800000dc064a722b */ /* 0x000fc6000000004a */
[----:B------:R-:W4:Y:S04]  /*107b20*/  LDL.LU.64 R220, [R1+0xb2d8] ;  /* 0x00b2d80001dc7983 */ /* 0x000f280000300a00 */
[----:B------:R-:W4:Y:S01]  /*107b30*/  LDL.LU.64 R214, [R1+0x7ab0] ;  /* 0x007ab00001d67983 */ /* 0x000f220000300a00 */
[----:B---3--:R-:W-:-:S03]  /*107b40*/  DFMA R8, -R8, R152, R216 ;  /* 0x000000980808722b */ /* 0x008fc600000001d8 */
[----:B------:R-:W3:Y:S04]  /*107b50*/  LDL.LU.64 R152, [R1+0xb2e8] ;  /* 0x00b2e80001987983 */ /* 0x000ee80000300a00 */
[----:B------:R-:W3:Y:S01]  /*107b60*/  LDL.LU.64 R216, [R1+0x7ae8] ;  /* 0x007ae80001d87983 */ /* 0x000ee20000300a00 */
[----:B------:R-:W-:Y:S02]  /*107b70*/  DFMA R8, -R188, R124, R8 ;  /* 0x0000007cbc08722b */ /* 0x000fe40000000108 */
[----:B------:R-:W-:Y:S01]  /*107b80*/  DFMA R188, -R46, R18, R150 ;  /* 0x000000122ebc722b */ /* 0x000fe20000000196 */
[----:B------:R-:W3:Y:S01]  /*107b90*/  LDL.LU.64 R46, [R1+0xb2c8] ;  /* 0x00b2c800012e7983 */ /* 0x000ee20000300a00 */
[----:B--2---:R-:W-:Y:S02]  /*107ba0*/  DFMA R12, R248, -R160, R12 ;  /* 0x800000a0f80c722b */ /* 0x004fe4000000000c */
[----:B------:R-:W-:Y:S01]  /*107bb0*/  DFMA R160, R2, -R142, R158 ;  /* 0x8000008e02a0722b */ /* 0x000fe2000000009e */
[----:B------:R-:W3:Y:S05]  /*107bc0*/  LDL.LU.64 R142, [R1+0xb2d0] ;  /* 0x00b2d000018e7983 */ /* 0x000eea0000300a00 */
[----:B----4-:R-:W-:-:S08]  /*107bd0*/  DFMA R12, R4, -R126, R12 ;  /* 0x8000007e040c722b */ /* 0x010fd0000000000c */
[----:B------:R-:W-:Y:S01]  /*107be0*/  DFMA R12, R178, -R28, R12 ;  /* 0x8000001cb20c722b */ /* 0x000fe2000000000c */
[----:B------:R-:W2:Y:S01]  /*107bf0*/  LDL.LU.64 R28, [R1+0xb2c0] ;  /* 0x00b2c000011c7983 */ /* 0x000ea20000300a00 */
[----:B------:R-:W-:Y:S02]  /*107c00*/  DFMA R158, R2, -R14, R74 ;  /* 0x8000000e029e722b */ /* 0x000fe4000000004a */
[-C--:B------:R-:W-:Y:S01]  /*107c10*/  DFMA R74, -R168, R130.reuse, R8 ;  /* 0x00000082a84a722b */ /* 0x080fe20000000108 */
[----:B------:R-:W4:Y:S01]  /*107c20*/  LDL.64 R14, [R1+0x7c00] ;  /* 0x007c0000010e7983 */ /* 0x000f220000100a00 */
[----:B------:R-:W-:Y:S02]  /*107c30*/  DFMA R8, -R246, R130, R220 ;  /* 0x00000082f608722b */ /* 0x000fe400000001dc */
[----:B---3--:R-:W-:Y:S02]  /*107c40*/  DFMA R126, -R170, R142, R46 ;  /* 0x0000008eaa7e722b */ /* 0x008fe4000000012e */
[----:B------:R-:W-:Y:S01]  /*107c50*/  DFMA R62, -R62, R152, R164 ;  /* 0x000000983e3e722b */ /* 0x000fe200000001a4 */
[----:B------:R-:W3:Y:S03]  /*107c60*/  LDL.LU.64 R170, [R1+0xb2b8] ;  /* 0x00b2b80001aa7983 */ /* 0x000ee60000300a00 */
[----:B------:R-:W-:-:S02]  /*107c70*/  DFMA R46, -R200, R132, R8 ;  /* 0x00000084c82e722b */ /* 0x000fc40000000108 */
[----:B------:R-:W-:Y:S02]  /*107c80*/  DFMA R150, -R148, R134, R74 ;  /* 0x000000869496722b */ /* 0x000fe4000000014a */
[-C--:B------:R-:W-:Y:S01]  /*107c90*/  DFMA R246, -R244, R156.reuse, R160 ;  /* 0x0000009cf4f6722b */ /* 0x080fe200000001a0 */
[----:B------:R0:W-:Y:S01]  /*107ca0*/  STL.64 [R1+0x7b30], R126 ;  /* 0x007b307e01007387 */ /* 0x0001e20000100a00 */
[----:B------:R-:W-:-:S03]  /*107cb0*/  DFMA R62, -R216, R156, R62 ;  /* 0x0000009cd83e722b */ /* 0x000fc6000000013e */
[----:B------:R-:W4:Y:S01]  /*107cc0*/  LDL.LU.64 R200, [R1+0x9a78] ;  /* 0x009a780001c87983 */ /* 0x000f220000300a00 */
[----:B--2---:R-:W-:-:S03]  /*107cd0*/  DFMA R8, -R30, R28, R12 ;  /* 0x0000001c1e08722b */ /* 0x004fc6000000010c */
[----:B------:R-:W2:Y:S01]  /*107ce0*/  LDL.LU.64 R30, [R1+0xb2b0] ;  /* 0x00b2b000011e7983 */ /* 0x000ea20000300a00 */
[----:B------:R-:W-:-:S03]  /*107cf0*/  DFMA R46, -R190, R140, R46 ;  /* 0x0000008cbe2e722b */ /* 0x000fc6000000012e */
[----:B------:R-:W4:Y:S01]  /*107d00*/  LDL.LU.64 R190, [R1+0xb2a8] ;  /* 0x00b2a80001be7983 */ /* 0x000f220000300a00 */
[----:B------:R-:W-:Y:S02]  /*107d10*/  DFMA R74, -R202, R156, R158 ;  /* 0x0000009cca4a722b */ /* 0x000fe4000000019e */
[----:B------:R-:W-:Y:S01]  /*107d20*/  DFMA R12, -R214, R52, R150 ;  /* 0x00000034d60c722b */ /* 0x000fe20000000196 */
[----:B------:R-:W4:Y:S04]  /*107d30*/  LDL.LU.64 R160, [R1+0x7aa0] ;  /* 0x007aa00001a07983 */ /* 0x000f280000300a00 */
[----:B------:R-:W4:Y:S01]  /*107d40*/  LDL.LU.64 R216, [R1+0x7a90] ;  /* 0x007a900001d87983 */ /* 0x000f220000300a00 */
[----:B------:R-:W-:-:S03]  /*107d50*/  DFMA R168, R246, -R92, R74 ;  /* 0x8000005cf6a8722b */ /* 0x000fc6000000004a */
[----:B------:R-:W4:Y:S01]  /*107d60*/  LDL.LU.64 R92, [R1+0xb2a0] ;  /* 0x00b2a000015c7983 */ /* 0x000f220000300a00 */
[----:B------:R-:W-:-:S03]  /*107d70*/  DFMA R12, -R94, R50, R12 ;  /* 0x000000325e0c722b */ /* 0x000fc6000000010c */
[----:B------:R-:W4:Y:S04]  /*107d80*/  LDL.LU.64 R94, [R1+0xb288] ;  /* 0x00b28800015e7983 */ /* 0x000f280000300a00 */
[----:B------:R-:W4:Y:S04]  /*107d90*/  LDL.LU.64 R244, [R1+0x7a60] ;  /* 0x007a600001f47983 */ /* 0x000f280000300a00 */
[----:B------:R-:W-:Y:S04]  /*107da0*/  STL.64 [R1+0xb0b0], R50 ;  /* 0x00b0b03201007387 */ /* 0x000fe80000100a00 */
[----:B------:R-:W4:Y:S04]  /*107db0*/  LDL.LU.64 R148, [R1+0x7a20] ;  /* 0x007a200001947983 */ /* 0x000f280000300a00 */
[----:B------:R1:W-:Y:S04]  /*107dc0*/  STL.64 [R1+0xb128], R142 ;  /* 0x00b1288e01007387 */ /* 0x0003e80000100a00 */
[----:B------:R-:W4:Y:S01]  /*107dd0*/  LDL.LU.64 R220, [R1+0x7980] ;  /* 0x0079800001dc7983 */ /* 0x000f220000300a00 */
[----:B---3--:R-:W-:-:S03]  /*107de0*/  DFMA R164, R126, -R212, R170 ;  /* 0x800000d47ea4722b */ /* 0x008fc600000000aa */
[----:B------:R-:W3:Y:S01]  /*107df0*/  LDL.LU.64 R214, [R1+0x7a48] ;  /* 0x007a480001d67983 */ /* 0x000ee20000300a00 */
[----:B--2---:R-:W-:-:S03]  /*107e00*/  DFMA R8, -R222, R30, R8 ;  /* 0x0000001ede08722b */ /* 0x004fc60000000108 */
[----:B0-----:R-:W2:Y:S04]  /*107e10*/  LDL.LU.64 R126, [R1+0x7a00] ;  /* 0x007a0000017e7983 */ /* 0x001ea80000300a00 */
[----:B------:R-:W3:Y:S01]  /*107e20*/  LDL.LU.64 R222, [R1+0xb298] ;  /* 0x00b2980001de7983 */ /* 0x000ee20000300a00 */
[----:B----4-:R-:W-:-:S03]  /*107e30*/  DFMA R150, R164, -R16, R190 ;  /* 0x80000010a496722b */ /* 0x010fc600000000be */
[----:B------:R-:W4:Y:S01]  /*107e40*/  LDL.LU.64 R16, [R1+0xb290] ;  /* 0x00b2900001107983 */ /* 0x000f220000300a00 */
[C---:B------:R-:W-:Y:S02]  /*107e50*/  DFMA R74, R66.reuse, -R144, R46 ;  /* 0x80000090424a722b */ /* 0x040fe4000000002e */
[----:B------:R-:W-:Y:S01]  /*107e60*/  DFMA R8, R66, -R160, R8 ;  /* 0x800000a04208722b */ /* 0x000fe20000000008 */
[----:B------:R-:W2:Y:S04]  /*107e70*/  LDL.LU.64 R144, [R1+0xb280] ;  /* 0x00b2800001907983 */ /* 0x000ea80000300a00 */
[----:B------:R-:W2:Y:S03]  /*107e80*/  LDL.LU.64 R212, [R1+0x7a58] ;  /* 0x007a580001d47983 */ /* 0x000ea60000300a00 */
[----:B------:R-:W-:Y:S01]  /*107e90*/  DFMA R8, R164, -R224, R8 ;  /* 0x800000e0a408722b */ /* 0x000fe20000000008 */
[----:B-1----:R-:W2:Y:S04]  /*107ea0*/  LDL.LU.64 R142, [R1+0x79f0] ;  /* 0x0079f000018e7983 */ /* 0x002ea80000300a00 */
[----:B------:R-:W2:Y:S01]  /*107eb0*/  LDL.LU.64 R224, [R1+0xb260] ;  /* 0x00b2600001e07983 */ /* 0x000ea20000300a00 */
[----:B------:R-:W-:-:S03]  /*107ec0*/  DFMA R12, R6, -R244, R12 ;  /* 0x800000f4060c722b */ /* 0x000fc6000000000c */
[----:B------:R-:W2:Y:S04]  /*107ed0*/  LDL.LU.64 R202, [R1+0x7a10] ;  /* 0x007a100001ca7983 */ /* 0x000ea80000300a00 */
[----:B------:R0:W-:Y:S04]  /*107ee0*/  STL.64 [R1+0xb0d8], R134 ;  /* 0x00b0d88601007387 */ /* 0x0001e80000100a00 */
[----:B------:R1:W-:Y:S04]  /*107ef0*/  STL.64 [R1+0xac00], R130 ;  /* 0x00ac008201007387 */ /* 0x0003e80000100a00 */
[----:B------:R-:W-:Y:S04]  /*107f00*/  STL.64 [R1+0x7b20], R164 ;  /* 0x007b20a401007387 */ /* 0x000fe80000100a00 */
[----:B0-----:R-:W2:Y:S04]  /*107f10*/  LDL.LU.64 R134, [R1+0x7a18] ;  /* 0x007a180001867983 */ /* 0x001ea80000300a00 */
[----:B-1----:R-:W2:Y:S04]  /*107f20*/  LDL.LU.64 R130, [R1+0x79c0] ;  /* 0x0079c00001827983 */ /* 0x002ea80000300a00 */
[----:B------:R-:W2:Y:S04]  /*107f30*/  LDL.LU.64 R244, [R1+0x79c8] ;  /* 0x0079c80001f47983 */ /* 0x000ea80000300a00 */
[----:B------:R0:W-:Y:S04]  /*107f40*/  STL.64 [R1+0xaf50], R132 ;  /* 0x00af508401007387 */ /* 0x0001e80000100a00 */
[----:B------:R-:W2:Y:S04]  /*107f50*/  LDL.LU.64 R170, [R1+0x7968] ;  /* 0x0079680001aa7983 */ /* 0x000ea80000300a00 */
[----:B------:R-:W2:Y:S04]  /*107f60*/  LDL.LU.64 R190, [R1+0x99a8] ;  /* 0x0099a80001be7983 */ /* 0x000ea80000300a00 */
[----:B0-----:R-:W2:Y:S01]  /*107f70*/  LDL.LU.64 R132, [R1+0x79a8] ;  /* 0x0079a80001847983 */ /* 0x001ea20000300a00 */
[----:B---3--:R-:W-:-:S03]  /*107f80*/  DFMA R46, -R196, R92, R222 ;  /* 0x0000005cc42e722b */ /* 0x008fc600000001de */
[----:B------:R-:W2:Y:S01]  /*107f90*/  LDL.LU.64 R196, [R1+0xb278] ;  /* 0x00b2780001c47983 */ /* 0x000ea20000300a00 */
[----:B----4-:R-:W-:Y:S02]  /*107fa0*/  DFMA R160, -R216, R16, R150 ;  /* 0x00000010d8a0722b */ /* 0x010fe40000000196 */
[----:B------:R-:W-:Y:S01]  /*107fb0*/  DFMA R150, R2, -R24, R74 ;  /* 0x800000180296722b */ /* 0x000fe2000000004a */
[----:B------:R-:W3:Y:S01]  /*107fc0*/  LDL.LU.64 R216, [R1+0x79f8] ;  /* 0x0079f80001d87983 */ /* 0x000ee20000300a00 */
[----:B------:R-:W-:-:S03]  /*107fd0*/  DFMA R74, -R100, R94, R46 ;  /* 0x0000005e644a722b */ /* 0x000fc6000000012e */
[----:B------:R-:W4:Y:S04]  /*107fe0*/  LDL.LU.64 R24, [R1+0xb270] ;  /* 0x00b2700001187983 */ /* 0x000f280000300a00 */
[----:B------:R-:W3:Y:S01]  /*107ff0*/  LDL.LU.64 R100, [R1+0xb268] ;  /* 0x00b2680001647983 */ /* 0x000ee20000300a00 */
[----:B------:R-:W-:Y:S02]  /*108000*/  DFMA R46, R14, -R116, R12 ;  /* 0x800000740e2e722b */ /* 0x000fe4000000000c */
[----:B------:R-:W-:Y:S01]  /*108010*/  DFMA R150, -R118, R156, R150 ;  /* 0x0000009c7696722b */ /* 0x000fe20000000196 */
[----:B------:R-:W3:Y:S04]  /*108020*/  LDL.LU.64 R116, [R1+0xb250] ;  /* 0x00b2500001747983 */ /* 0x000ee80000300a00 */
[----:B------:R-:W3:Y:S04]  /*108030*/  LDL.LU.64 R118, [R1+0xb248] ;  /* 0x00b2480001767983 */ /* 0x000ee80000300a00 */
[----:B------:R-:W3:Y:S01]  /*108040*/  LDL.LU.64 R222, [R1+0x7880] ;  /* 0x0078800001de7983 */ /* 0x000ee20000300a00 */
[----:B--2---:R-:W-:-:S03]  /*108050*/  DFMA R50, -R76, R144, R196 ;  /* 0x000000904c32722b */ /* 0x004fc600000001c4 */
[----:B------:R-:W2:Y:S01]  /*108060*/  LDL.LU.64 R76, [R1+0xb258] ;  /* 0x00b25800014c7983 */ /* 0x000ea20000300a00 */
[----:B----4-:R-:W-:-:S03]  /*108070*/  DFMA R158, -R80, R24, R74 ;  /* 0x00000018509e722b */ /* 0x010fc6000000014a */
[----:B------:R-:W4:Y:S01]  /*108080*/  LDL.LU.64 R196, [R1+0x78e0] ;  /* 0x0078e00001c47983 */ /* 0x000f220000300a00 */
[----:B------:R-:W-:Y:S02]  /*108090*/  DFMA R8, R50, -R162, R8 ;  /* 0x800000a23208722b */ /* 0x000fe40000000008 */
[----:B---3--:R-:W-:Y:S01]  /*1080a0*/  DFMA R12, -R218, R100, R224 ;  /* 0x00000064da0c722b */ /* 0x008fe200000001e0 */
[----:B------:R-:W3:Y:S04]  /*1080b0*/  LDL.LU.64 R80, [R1+0xb240] ;  /* 0x00b2400001507983 */ /* 0x000ee80000300a00 */
[----:B------:R-:W2:Y:S04]  /*1080c0*/  LDL.LU.64 R218, [R1+0xb238] ;  /* 0x00b2380001da7983 */ /* 0x000ea80000300a00 */
[----:B------:R-:W2:Y:S01]  /*1080d0*/  LDL.LU.64 R162, [R1+0xb230] ;  /* 0x00b2300001a27983 */ /* 0x000ea20000300a00 */
[----:B------:R-:W-:-:S03]  /*1080e0*/  DFMA R74, R250, -R126, R46 ;  /* 0x8000007efa4a722b */ /* 0x000fc6000000002e */
[----:B------:R0:W-:Y:S04]  /*1080f0*/  STL.64 [R1+0x7b18], R50 ;  /* 0x007b183201007387 */ /* 0x0001e80000100a00 */
[----:B------:R-:W4:Y:S01]  /*108100*/  LDL.LU.64 R126, [R1+0x7930] ;  /* 0x00793000017e7983 */ /* 0x000f220000300a00 */
[----:B------:R-:W-:-:S03]  /*108110*/  DFMA R8, R2, -R214, R8 ;  /* 0x800000d60208722b */ /* 0x000fc60000000008 */
[----:B------:R-:W4:Y:S01]  /*108120*/  LDL.LU.64 R214, [R1+0x7938] ;  /* 0x0079380001d67983 */ /* 0x000f220000300a00 */
[----:B0-----:R-:W-:Y:S02]  /*108130*/  DFMA R50, -R200, R116, R118 ;  /* 0x00000074c832722b */ /* 0x001fe40000000176 */
[----:B------:R-:W-:Y:S01]  /*108140*/  DFMA R150, R246, -R148, R150 ;  /* 0x80000094f696722b */ /* 0x000fe20000000096 */
[----:B------:R0:W-:Y:S01]  /*108150*/  STL.64 [R1+0xafb0], R116 ;  /* 0x00afb07401007387 */ /* 0x0001e20000100a00 */
[----:B------:R-:W-:-:S03]  /*108160*/  DFMA R118, R248, -R64, R74 ;  /* 0x80000040f876722b */ /* 0x000fc6000000004a */
[----:B------:R-:W4:Y:S04]  /*108170*/  LDL.LU.64 R64, [R1+0xb228] ;  /* 0x00b2280001407983 */ /* 0x000f280000300a00 */
[----:B------:R-:W4:Y:S01]  /*108180*/  LDL.LU.64 R224, [R1+0x7920] ;  /* 0x0079200001e07983 */ /* 0x000f220000300a00 */
[----:B---3--:R-:W-:-:S03]  /*108190*/  DFMA R12, -R212, R80, R12 ;  /* 0x00000050d40c722b */ /* 0x008fc6000000010c */
[----:B------:R-:W3:Y:S04]  /*1081a0*/  LDL.LU.64 R148, [R1+0x78f0] ;  /* 0x0078f00001947983 */ /* 0x000ee80000300a00 */
[----:B------:R-:W3:Y:S01]  /*1081b0*/  LDL.LU.64 R212, [R1+0x79a0] ;  /* 0x0079a00001d47983 */ /* 0x000ee20000300a00 */
[----:B--2---:R-:W-:-:S03]  /*1081c0*/  DFMA R160, -R218, R162, R160 ;  /* 0x000000a2daa0722b */ /* 0x004fc600000001a0 */
[----:B------:R-:W2:Y:S04]  /*1081d0*/  LDL.LU.64 R200, [R1+0x7890] ;  /* 0x0078900001c87983 */ /* 0x000ea80000300a00 */
[----:B------:R-:W2:Y:S01]  /*1081e0*/  LDL.LU.64 R218, [R1+0xb220] ;  /* 0x00b2200001da7983 */ /* 0x000ea20000300a00 */
[----:B------:R-:W-:Y:S02]  /*1081f0*/  DFMA R74, -R142, R124, R12 ;  /* 0x0000007c8e4a722b */ /* 0x000fe4000000010c */
[----:B------:R-:W-:Y:S01]  /*108200*/  DFMA R12, R178, -R220, R118 ;  /* 0x800000dcb20c722b */ /* 0x000fe20000000076 */
[----:B------:R-:W2:Y:S01]  /*108210*/  LDL.LU.64 R142, [R1+0x78e8] ;  /* 0x0078e800018e7983 */ /* 0x000ea20000300a00 */
[----:B------:R-:W-:-:S03]  /*108220*/  DFMA R164, R62, -R154, R150 ;  /* 0x8000009a3ea4722b */ /* 0x000fc60000000096 */
[----:B0-----:R-:W2:Y:S04]  /*108230*/  LDL.128 R116, [R1+0x5d50] ;  /* 0x005d500001747983 */ /* 0x001ea80000100c00 */
[----:B------:R-:W2:Y:S01]  /*108240*/  LDL.LU.64 R154, [R1+0xb218] ;  /* 0x00b21800019a7983 */ /* 0x000ea20000300a00 */
[----:B------:R-:W-:-:S03]  /*108250*/  DFMA R46, -R202, R76, R158 ;  /* 0x0000004cca2e722b */ /* 0x000fc6000000019e */
[----:B------:R-:W2:Y:S01]  /*108260*/  LDL.LU.64 R202, [R1+0x7978] ;  /* 0x0079780001ca7983 */ /* 0x000ea20000300a00 */
[----:B----4-:R-:W-:Y:S02]  /*108270*/  DFMA R150, -R216, R64, R74 ;  /* 0x00000040d896722b */ /* 0x010fe4000000014a */
[----:B------:R-:W-:Y:S01]  /*108280*/  DFMA R74, R66, -R240, R12 ;  /* 0x800000f0424a722b */ /* 0x000fe2000000000c */
[----:B------:R-:W4:Y:S01]  /*108290*/  LDL.LU.64 R220, [R1+0x78d0] ;  /* 0x0078d00001dc7983 */ /* 0x000f220000300a00 */
[----:B------:R-:W-:-:S04]  /*1082a0*/  DFMA R158, R50, -R134, R46 ;  /* 0x80000086329e722b */ /* 0x000fc8000000002e */
[----:B------:R-:W-:Y:S01]  /*1082b0*/  DFMA R12, -R126, R58, R150 ;  /* 0x0000003a7e0c722b */ /* 0x000fe20000000196 */
[----:B------:R-:W4:Y:S01]  /*1082c0*/  LDL.LU.64 R134, [R1+0x7928] ;  /* 0x0079280001867983 */ /* 0x000f220000300a00 */
[----:B------:R-:W-:-:S03]  /*1082d0*/  DFMA R46, -R130, R152, R8 ;  /* 0x00000098822e722b */ /* 0x000fc60000000108 */
[----:B------:R-:W4:Y:S03]  /*1082e0*/  LDL.LU.64 R130, [R1+0x7910] ;  /* 0x0079100001827983 */ /* 0x000f260000300a00 */
[-C--:B------:R-:W-:Y:S01]  /*1082f0*/  DFMA R12, -R214, R136.reuse, R12 ;  /* 0x00000088d60c722b */ /* 0x080fe2000000010c */
[----:B------:R-:W4:Y:S01]  /*108300*/  LDL.LU.64 R126, [R1+0x7958] ;  /* 0x00795800017e7983 */ /* 0x000f220000300a00 */
[----:B---3--:R-:W-:-:S03]  /*108310*/  DFMA R150, -R212, R136, R158 ;  /* 0x00000088d496722b */ /* 0x008fc6000000019e */
[----:B------:R-:W3:Y:S01]  /*108320*/  LDL.128 R212, [R1+0x5d70] ;  /* 0x005d700001d47983 */ /* 0x000ee20000100c00 */
[----:B--2---:R-:W-:-:S03]  /*108330*/  DFMA R8, -R20, R136, R218 ;  /* 0x000000881408722b */ /* 0x004fc600000001da */
[----:B------:R-:W2:Y:S01]  /*108340*/  LDL.128 R216, [R1+0x5d60] ;  /* 0x005d600001d87983 */ /* 0x000ea20000100c00 */
[----:B------:R-:W-:Y:S02]  /*108350*/  IMAD.MOV.U32 R20, RZ, RZ, R118 ;  /* 0x000000ffff147224 */ /* 0x000fe400078e0076 */
[----:B------:R-:W-:Y:S01]  /*108360*/  IMAD.MOV.U32 R21, RZ, RZ, R119 ;  /* 0x000000ffff157224 */ /* 0x000fe200078e0077 */
[----:B------:R-:W-:Y:S02]  /*108370*/  DFMA R118, -R244, R154, R46 ;  /* 0x0000009af476722b */ /* 0x000fe4000000012e */
[----:B------:R-:W-:Y:S01]  /*108380*/  DFMA R46, R4, -R86, R8 ;  /* 0x80000056042e722b */ /* 0x000fe20000000008 */
[----:B------:R-:W4:Y:S05]  /*108390*/  LDL.LU.64 R244, [R1+0x7888] ;  /* 0x0078880001f47983 */ /* 0x000f2a0000300a00 */
[----:B------:R-:W-:-:S02]  /*1083a0*/  DFMA R8, -R148, R16, R118 ;  /* 0x000000109408722b */ /* 0x000fc40000000176 */
[----:B------:R-:W-:Y:S01]  /*1083b0*/  DFMA R118, R2, -R200, R74 ;  /* 0x800000c80276722b */ /* 0x000fe2000000004a */
[----:B------:R-:W4:Y:S01]  /*1083c0*/  LDL.LU.64 R148, [R1+0x7990] ;  /* 0x0079900001947983 */ /* 0x000f220000300a00 */
[----:B------:R-:W-:-:S03]  /*1083d0*/  DFMA R74, R178, -R202, R46 ;  /* 0x800000cab24a722b */ /* 0x000fc6000000002e */
[----:B------:R-:W4:Y:S01]  /*1083e0*/  LDL.LU.64 R202, [R1+0x78d8] ;  /* 0x0078d80001ca7983 */ /* 0x000f220000300a00 */
[----:B------:R-:W-:-:S03]  /*1083f0*/  DFMA R8, -R192, R18, R8 ;  /* 0x00000012c008722b */ /* 0x000fc60000000108 */
[----:B------:R-:W4:Y:S01]  /*108400*/  LDL.LU.64 R192, [R1+0xb210] ;  /* 0x00b2100001c07983 */ /* 0x000f220000300a00 */
[----:B------:R-:W-:Y:S02]  /*108410*/  DFMA R46, -R236, R18, R118 ;  /* 0x00000012ec2e722b */ /* 0x000fe40000000176 */
[----:B------:R-:W-:Y:S01]  /*108420*/  DFMA R118, -R232, R28, R74 ;  /* 0x0000001ce876722b */ /* 0x000fe2000000014a */
[----:B------:R-:W4:Y:S01]  /*108430*/  LDL.LU.64 R200, [R1+0x7918] ;  /* 0x0079180001c87983 */ /* 0x000f220000300a00 */
[----:B---3--:R-:W-:Y:S01]  /*108440*/  IMAD.MOV.U32 R236, RZ, RZ, R212 ;  /* 0x000000ffffec7224 */ /* 0x008fe200078e00d4 */
[----:B------:R-:W-:Y:S01]  /*108450*/  MOV R232, R214 ;  /* 0x000000d600e87202 */ /* 0x000fe20000000f00 */
[----:B------:R-:W-:Y:S02]  /*108460*/  IMAD.MOV.U32 R237, RZ, RZ, R213 ;  /* 0x000000ffffed7224 */ /* 0x000fe400078e00d5 */
[----:B------:R-:W-:Y:S02]  /*108470*/  IMAD.MOV.U32 R233, RZ, RZ, R215 ;  /* 0x000000ffffe97224 */ /* 0x000fe400078e00d7 */
[----:B------:R-:W3:Y:S01]  /*108480*/  LDL.LU.128 R212, [R1+0xb200] ;  /* 0x00b2000001d47983 */ /* 0x000ee20000300c00 */
[----:B--2---:R-:W-:Y:S01]  /*108490*/  MOV R86, R216 ;  /* 0x000000d800567202 */ /* 0x004fe20000000f00 */
[----:B------:R-:W-:-:S02]  /*1084a0*/  IMAD.MOV.U32 R87, RZ, RZ, R217 ;  /* 0x000000ffff577224 */ /* 0x000fc400078e00d9 */
[----:B------:R-:W2:Y:S01]  /*1084b0*/  LDL.LU.64 R216, [R1+0x7870] ;  /* 0x0078700001d87983 */ /* 0x000ea20000300a00 */
[----:B------:R-:W-:-:S03]  /*1084c0*/  DFMA R74, -R224, R48, R12 ;  /* 0x00000030e04a722b */ /* 0x000fc6000000010c */
[----:B------:R-:W2:Y:S01]  /*1084d0*/  LDL.LU.64 R224, [R1+0x78c0] ;  /* 0x0078c00001e07983 */ /* 0x000ea20000300a00 */
[----:B------:R-:W-:-:S03]  /*1084e0*/  DFMA R158, R176, -R132, R150 ;  /* 0x80000084b09e722b */ /* 0x000fc60000000096 */
[----:B------:R0:W-:Y:S01]  /*1084f0*/  STL.64 [R1+0xac08], R100 ;  /* 0x00ac086401007387 */ /* 0x0001e20000100a00 */
[----:B----4-:R-:W-:-:S03]  /*108500*/  DFMA R150, R14, -R134, R74 ;  /* 0x800000860e96722b */ /* 0x010fc6000000004a */
[----:B------:R-:W4:Y:S01]  /*108510*/  LDL.LU.64 R134, [R1+0x78c8] ;  /* 0x0078c80001867983 */ /* 0x000f220000300a00 */
[----:B------:R-:W-:-:S03]  /*108520*/  DFMA R46, -R222, R156, R46 ;  /* 0x0000009cde2e722b */ /* 0x000fc6000000012e */
[----:B------:R-:W4:Y:S04]  /*108530*/  LDL.LU.64 R132, [R1+0x7908] ;  /* 0x0079080001847983 */ /* 0x000f280000300a00 */
[----:B0-----:R-:W4:Y:S01]  /*108540*/  LDL.LU.64 R100, [R1+0x7900] ;  /* 0x0079000001647983 */ /* 0x001f220000300a00 */
[----:B------:R-:W-:Y:S02]  /*108550*/  DFMA R12, -R196, R156, R8 ;  /* 0x0000009cc40c722b */ /* 0x000fe40000000108 */
[----:B------:R-:W-:Y:S01]  /*108560*/  DFMA R8, -R170, R30, R118 ;  /* 0x0000001eaa08722b */ /* 0x000fe20000000176 */
[----:B------:R-:W4:Y:S01]  /*108570*/  LDL.LU.64 R196, [R1+0x7860] ;  /* 0x0078600001c47983 */ /* 0x000f220000300a00 */
[----:B------:R-:W-:Y:S02]  /*108580*/  DFMA R118, R44, -R244, R46 ;  /* 0x800000f42c76722b */ /* 0x000fe4000000002e */
[----:B------:R-:W-:Y:S01]  /*108590*/  DFMA R222, -R190, R18, R192 ;  /* 0x00000012bede722b */ /* 0x000fe200000001c0 */
[----:B------:R-:W4:Y:S01]  /*1085a0*/  LDL.LU.64 R170, [R1+0x7998] ;  /* 0x0079980001aa7983 */ /* 0x000f220000300a00 */
[----:B------:R-:W-:-:S02]  /*1085b0*/  DFMA R74, R44, -R142, R12 ;  /* 0x8000008e2c4a722b */ /* 0x000fc4000000000c */
[----:B------:R-:W-:Y:S01]  /*1085c0*/  DFMA R12, R250, -R130, R150 ;  /* 0x80000082fa0c722b */ /* 0x000fe20000000096 */
[----:B------:R-:W4:Y:S01]  /*1085d0*/  LDL.LU.64 R190, [R1+0x7948] ;  /* 0x0079480001be7983 */ /* 0x000f220000300a00 */
[----:B------:R-:W-:-:S03]  /*1085e0*/  DFMA R158, -R148, R28, R158 ;  /* 0x0000001c949e722b */ /* 0x000fc6000000019e */
[----:B------:R-:W4:Y:S04]  /*1085f0*/  LDL.LU.64 R142, [R1+0x7800] ;  /* 0x00780000018e7983 */ /* 0x000f280000300a00 */
[----:B------:R-:W4:Y:S01]  /*108600*/  LDL.LU.64 R130, [R1+0x7858] ;  /* 0x0078580001827983 */ /* 0x000f220000300a00 */
[----:B---3--:R-:W-:Y:S02]  /*108610*/  DFMA R46, -R212, R152, R8 ;  /* 0x00000098d42e722b */ /* 0x008fe40000000108 */
[C---:B------:R-:W-:Y:S02]  /*108620*/  DFMA R244, R222.reuse, -R214, R194 ;  /* 0x800000d6def4722b */ /* 0x040fe400000000c2 */
[----:B--2---:R-:W-:Y:S01]  /*108630*/  DFMA R150, R222, -R216, R118 ;  /* 0x800000d8de96722b */ /* 0x004fe20000000076 */
[----:B------:R0:W-:Y:S03]  /*108640*/  STL.64 [R1+0x9920], R116 ;  /* 0x0099207401007387 */ /* 0x0001e60000100a00 */
[----:B------:R-:W-:-:S02]  /*108650*/  DFMA R118, -R126, R18, R46 ;  /* 0x000000127e76722b */ /* 0x000fc4000000012e */
[----:B------:R-:W-:Y:S01]  /*108660*/  DFMA R8, R222, -R220, R74 ;  /* 0x800000dcde08722b */ /* 0x000fe2000000004a */
[----:B------:R-:W2:Y:S01]  /*108670*/  LDL.LU.64 R126, [R1+0x7840] ;  /* 0x00784000017e7983 */ /* 0x000ea20000300a00 */
[----:B------:R-:W-:-:S03]  /*108680*/  DFMA R46, R244, -R42, R150 ;  /* 0x8000002af42e722b */ /* 0x000fc60000000096 */
[----:B------:R-:W3:Y:S03]  /*108690*/  LDL.128 R148, [R1+0x5d90] ;  /* 0x005d900001947983 */ /* 0x000ee60000100c00 */
[----:B------:R-:W-:Y:S01]  /*1086a0*/  DFMA R8, R244, -R202, R8 ;  /* 0x800000caf408722b */ /* 0x000fe20000000008 */
[----:B------:R-:W2:Y:S01]  /*1086b0*/  LDL.LU.64 R42, [R1+0xb1f0] ;  /* 0x00b1f000012a7983 */ /* 0x000ea20000300a00 */
[----:B------:R-:W-:Y:S02]  /*1086c0*/  DFMA R74, R248, -R200, R12 ;  /* 0x800000c8f84a722b */ /* 0x000fe4000000000c */
[----:B------:R-:W-:Y:S01]  /*1086d0*/  DFMA R226, R244, -R226, R188 ;  /* 0x800000e2f4e2722b */ /* 0x000fe200000000bc */
[----:B------:R-:W2:Y:S03]  /*1086e0*/  LDL.LU.64 R220, [R1+0x77a0] ;  /* 0x0077a00001dc7983 */ /* 0x000ea60000300a00 */
[----:B------:R-:W-:Y:S01]  /*1086f0*/  DFMA R8, R246, -R224, R8 ;  /* 0x800000e0f608722b */ /* 0x000fe20000000008 */
[----:B------:R-:W2:Y:S01]  /*108700*/  LDL.LU.64 R216, [R1+0x7848] ;  /* 0x0078480001d87983 */ /* 0x000ea20000300a00 */
[----:B----4-:R-:W-:-:S02]  /*108710*/  DFMA R74, -R100, R30, R74 ;  /* 0x0000001e644a722b */ /* 0x010fc4000000014a */
[----:B------:R-:W-:Y:S01]  /*108720*/  DFMA R12, -R210, R156, R118 ;  /* 0x0000009cd20c722b */ /* 0x000fe20000000176 */
[----:B0-----:R-:W4:Y:S03]  /*108730*/  LDL.LU.64 R116, [R1+0x7720] ;  /* 0x0077200001747983 */ /* 0x001f260000300a00 */
[----:B------:R-:W-:Y:S01]  /*108740*/  DFMA R8, -R134, R162, R8 ;  /* 0x000000a28608722b */ /* 0x000fe20000000108 */
[----:B------:R-:W4:Y:S01]  /*108750*/  LDL.LU.64 R224, [R1+0x7730] ;  /* 0x0077300001e07983 */ /* 0x000f220000300a00 */
[----:B------:R-:W-:-:S03]  /*108760*/  DFMA R118, R2, -R132, R74 ;  /* 0x800000840276722b */ /* 0x000fc6000000004a */
[----:B------:R-:W4:Y:S03]  /*108770*/  LDL.128 R132, [R1+0x5da0] ;  /* 0x005da00001847983 */ /* 0x000f260000100c00 */
[----:B------:R-:W-:Y:S01]  /*108780*/  DFMA R8, R226, -R40, R8 ;  /* 0x80000028e208722b */ /* 0x000fe20000000008 */
[----:B------:R-:W4:Y:S04]  /*108790*/  LDL.LU.64 R100, [R1+0x7740] ;  /* 0x0077400001647983 */ /* 0x000f280000300a00 */
[----:B------:R-:W4:Y:S01]  /*1087a0*/  LDL.LU.64 R40, [R1+0xb1e0] ;  /* 0x00b1e00001287983 */ /* 0x000f220000300a00 */
[----:B------:R-:W-:Y:S02]  /*1087b0*/  DFMA R46, R246, -R196, R46 ;  /* 0x800000c4f62e722b */ /* 0x000fe4000000002e */
[----:B------:R-:W-:Y:S01]  /*1087c0*/  DFMA R158, -R170, R30, R158 ;  /* 0x0000001eaa9e722b */ /* 0x000fe2000000019e */
[----:B------:R-:W4:Y:S01]  /*1087d0*/  LDL.LU.64 R202, [R1+0x8050] ;  /* 0x0080500001ca7983 */ /* 0x000f220000300a00 */
[----:B------:R-:W-:Y:S01]  /*1087e0*/  IMAD.MOV.U32 R240, RZ, RZ, R218 ;  /* 0x000000fffff07224 */ /* 0x000fe200078e00da */
[----:B------:R-:W-:-:S02]  /*1087f0*/  MOV R241, R219 ;  /* 0x000000db00f17202 */ /* 0x000fc40000000f00 */
        /* <DEDUP_REMOVED lines=31> */
[----:B------:R-:W4:Y:S01]  /*1089f0*/  LDL.128 R192, [R1+0x5d80] ;  /* 0x005d800001c07983 */ /* 0x000f220000100c00 */
[----:B---3--:R-:W-:Y:S01]  /*108a00*/  IMAD.MOV.U32 R200, RZ, RZ, R150 ;  /* 0x000000ffffc87224 */ /* 0x008fe200078e0096 */
[----:B------:R-:W-:Y:S01]  /*108a10*/  MOV R201, R151 ;  /* 0x0000009700c97202 */ /* 0x000fe20000000f00 */
[----:B------:R-:W-:Y:S01]  /*108a20*/  IMAD.MOV.U32 R211, RZ, RZ, R149 ;  /* 0x000000ffffd37224 */ /* 0x000fe200078e0095 */
[----:B------:R-:W-:Y:S01]  /*108a30*/  MOV R210, R148 ;  /* 0x0000009400d27202 */ /* 0x000fe20000000f00 */
[----:B------:R-:W-:Y:S01]  /*108a40*/  DFMA R150, R226, -R10, R46 ;  /* 0x8000000ae296722b */ /* 0x000fe2000000002e */
[----:B------:R-:W3:Y:S04]  /*108a50*/  LDL.LU.64 R148, [R1+0x7838] ;  /* 0x0078380001947983 */ /* 0x000ee80000300a00 */
[----:B------:R-:W3:Y:S01]  /*108a60*/  LDL.LU.64 R10, [R1+0xb1e8] ;  /* 0x00b1e800010a7983 */ /* 0x000ee20000300a00 */
[----:B------:R-:W-:-:S02]  /*108a70*/  DFMA R12, R44, -R190, R12 ;  /* 0x800000be2c0c722b */ /* 0x000fc4000000000c */
[----:B--2---:R-:W-:Y:S01]  /*108a80*/  DFMA R42, -R186, R48, R42 ;  /* 0x00000030ba2a722b */ /* 0x004fe2000000012a */
[----:B------:R-:W2:Y:S04]  /*108a90*/  LDL.LU.64 R170, [R1+0x7728] ;  /* 0x0077280001aa7983 */ /* 0x000ea80000300a00 */
[----:B------:R-:W2:Y:S01]  /*108aa0*/  LDL.LU.64 R190, [R1+0x7788] ;  /* 0x0077880001be7983 */ /* 0x000ea20000300a00 */
[----:B------:R-:W-:Y:S02]  /*108ab0*/  DFMA R74, R222, -R184, R12 ;  /* 0x800000b8de4a722b */ /* 0x000fe4000000000c */
[----:B------:R-:W-:Y:S01]  /*108ac0*/  DFMA R12, -R126, R154, R118 ;  /* 0x0000009a7e0c722b */ /* 0x000fe20000000176 */
[----:B------:R-:W2:Y:S01]  /*108ad0*/  LDL.LU.64 R196, [R1+0x77a8] ;  /* 0x0077a80001c47983 */ /* 0x000ea20000300a00 */
[----:B------:R-:W-:Y:S01]  /*108ae0*/  DFMA R46, -R142, R146, R42 ;  /* 0x000000928e2e722b */ /* 0x000fe2000000012a */
[----:B----4-:R-:W-:Y:S01]  /*108af0*/  MOV R184, R134 ;  /* 0x0000008600b87202 */ /* 0x010fe20000000f00 */
[----:B------:R-:W-:Y:S01]  /*108b00*/  IMAD.MOV.U32 R185, RZ, RZ, R135 ;  /* 0x000000ffffb97224 */ /* 0x000fe200078e0087 */
[----:B------:R-:W4:Y:S01]  /*108b10*/  LDL.LU.64 R126, [R1+0x8030] ;  /* 0x00803000017e7983 */ /* 0x000f220000300a00 */
[----:B------:R-:W-:Y:S01]  /*108b20*/  DFMA R40, -R166, R152, R40 ;  /* 0x00000098a628722b */ /* 0x000fe20000000128 */
[----:B------:R-:W-:-:S02]  /*108b30*/  IMAD.MOV.U32 R186, RZ, RZ, R132 ;  /* 0x000000ffffba7224 */ /* 0x000fc400078e0084 */
[----:B------:R-:W4:Y:S01]  /*108b40*/  LDL.LU.64 R166, [R1+0xb1d8] ;  /* 0x00b1d80001a67983 */ /* 0x000f220000300a00 */
[----:B------:R-:W-:-:S03]  /*108b50*/  IMAD.MOV.U32 R187, RZ, RZ, R133 ;  /* 0x000000ffffbb7224 */ /* 0x000fc600078e0085 */
[----:B------:R-:W4:Y:S04]  /*108b60*/  LDL.LU.64 R134, [R1+0x7738] ;  /* 0x0077380001867983 */ /* 0x000f280000300a00 */
[----:B------:R-:W4:Y:S04]  /*108b70*/  LDL.LU.64 R132, [R1+0x7748] ;  /* 0x0077480001847983 */ /* 0x000f280000300a00 */
[----:B------:R-:W4:Y:S01]  /*108b80*/  LDL.LU.64 R142, [R1+0x7750] ;  /* 0x00775000018e7983 */ /* 0x000f220000300a00 */
[----:B------:R-:W-:Y:S02]  /*108b90*/  DFMA R74, R244, -R130, R74 ;  /* 0x80000082f44a722b */ /* 0x000fe4000000004a */
[----:B------:R-:W-:Y:S01]  /*108ba0*/  DFMA R118, R62, -R220, R150 ;  /* 0x800000dc3e76722b */ /* 0x000fe20000000096 */
[----:B------:R-:W4:Y:S01]  /*108bb0*/  LDL.LU.64 R130, [R1+0x7760] ;  /* 0x0077600001827983 */ /* 0x000f220000300a00 */
[----:B------:R-:W-:-:S03]  /*108bc0*/  DFMA R42, -R216, R18, R12 ;  /* 0x00000012d82a722b */ /* 0x000fc6000000010c */
[----:B------:R-:W4:Y:S04]  /*108bd0*/  LDL.LU.64 R220, [R1+0x7770] ;  /* 0x0077700001dc7983 */ /* 0x000f280000300a00 */
[----:B------:R-:W4:Y:S01]  /*108be0*/  LDL.LU.64 R216, [R1+0x7758] ;  /* 0x0077580001d87983 */ /* 0x000f220000300a00 */
[----:B------:R-:W-:Y:S02]  /*108bf0*/  DFMA R202, R62, -R202, R168 ;  /* 0x800000ca3eca722b */ /* 0x000fe400000000a8 */
[----:B------:R-:W-:Y:S01]  /*108c00*/  DFMA R206, -R206, R156, R158 ;  /* 0x0000009ccece722b */ /* 0x000fe2000000019e */
[----:B0-----:R-:W4:Y:S04]  /*108c10*/  LDL.64 R64, [R1+0x7b18] ;  /* 0x007b180001407983 */ /* 0x001f280000100a00 */
[----:B------:R-:W-:Y:S04]  /*108c20*/  STL.64 [R1+0x71b8], R244 ;  /* 0x0071b8f401007387 */ /* 0x000fe80000100a00 */
[----:B------:R-:W-:Y:S04]  /*108c30*/  STL.64 [R1+0x71d0], R226 ;  /* 0x0071d0e201007387 */ /* 0x000fe80000100a00 */
[----:B-1----:R-:W4:Y:S04]  /*108c40*/  LDL.LU.64 R6, [R1+0xb158] ;  /* 0x00b1580001067983 */ /* 0x002f280000300a00 */
[----:B------:R-:W4:Y:S01]  /*108c50*/  LDL.LU.64 R4, [R1+0xb150] ;  /* 0x00b1500001047983 */ /* 0x000f220000300a00 */
[----:B---3--:R-:W-:-:S03]  /*108c60*/  DFMA R8, -R148, R10, R8 ;  /* 0x0000000a9408722b */ /* 0x008fc60000000108 */
[----:B------:R-:W3:Y:S01]  /*108c70*/  LDL.LU.64 R148, [R1+0x7790] ;  /* 0x0077900001947983 */ /* 0x000ee20000300a00 */
[----:B------:R-:W-:Y:S02]  /*108c80*/  DFMA R12, R176, -R182, R46 ;  /* 0x800000b6b00c722b */ /* 0x000fe4000000002e */
[----:B------:R-:W-:Y:S02]  /*108c90*/  DFMA R42, -R116, R156, R42 ;  /* 0x0000009c742a722b */ /* 0x000fe4000000012a */
[----:B------:R-:W-:Y:S02]  /*108ca0*/  DFMA R8, R62, -R120, R8 ;  /* 0x800000783e08722b */ /* 0x000fe40000000008 */
[----:B------:R-:W-:Y:S02]  /*108cb0*/  DFMA R46, R226, -R108, R74 ;  /* 0x8000006ce22e722b */ /* 0x000fe4000000004a */
[----:B------:R-:W-:Y:S02]  /*108cc0*/  DFMA R12, -R224, R152, R12 ;  /* 0x00000098e00c722b */ /* 0x000fe4000000010c */
[----:B------:R-:W-:-:S02]  /*108cd0*/  DFMA R40, -R100, R154, R40 ;  /* 0x0000009a6428722b */ /* 0x000fc40000000128 */
[----:B--2---:R-:W-:Y:S02]  /*108ce0*/  DFMA R42, R222, -R170, R42 ;  /* 0x800000aade2a722b */ /* 0x004fe4000000002a */
[----:B------:R-:W-:Y:S02]  /*108cf0*/  DFMA R74, R62, -R190, R46 ;  /* 0x800000be3e4a722b */ /* 0x000fe4000000002e */
[----:B------:R-:W-:Y:S01]  /*108d00*/  DFMA R204, R202, -R204, R164 ;  /* 0x800000cccacc722b */ /* 0x000fe200000000a4 */
[----:B------:R-:W-:Y:S01]  /*108d10*/  STL.64 [R1+0xb068], R10 ;  /* 0x00b0680a01007387 */ /* 0x000fe20000100a00 */
[----:B----4-:R-:W-:-:S03]  /*108d20*/  DFMA R8, -R122, R166, R8 ;  /* 0x000000a67a08722b */ /* 0x010fc60000000108 */
[----:B------:R0:W-:Y:S01]  /*108d30*/  STL.64 [R1+0xb058], R166 ;  /* 0x00b058a601007387 */ /* 0x0001e20000100a00 */
[----:B------:R-:W-:Y:S02]  /*108d40*/  DFMA R224, -R126, R166, R160 ;  /* 0x000000a67ee0722b */ /* 0x000fe400000001a0 */
[----:B------:R-:W-:Y:S01]  /*108d50*/  DFMA R12, -R134, R18, R12 ;  /* 0x00000012860c722b */ /* 0x000fe2000000010c */
[----:B------:R-:W-:Y:S01]  /*108d60*/  STL.64 [R1+0x71f0], R202 ;  /* 0x0071f0ca01007387 */ /* 0x000fe20000100a00 */
[----:B------:R-:W-:-:S03]  /*108d70*/  DFMA R46, -R132, R162, R40 ;  /* 0x000000a2842e722b */ /* 0x000fc60000000128 */
[----:B------:R-:W2:Y:S01]  /*108d80*/  LDL.128 R16, [R1+0x5dc0] ;  /* 0x005dc00001107983 */ /* 0x000ea20000100c00 */
[----:B------:R-:W-:Y:S02]  /*108d90*/  DFMA R40, R202, -R172, R8 ;  /* 0x800000acca28722b */ /* 0x000fe40000000008 */
[----:B------:R-:W-:Y:S01]  /*108da0*/  DFMA R42, R226, -R142, R42 ;  /* 0x8000008ee22a722b */ /* 0x000fe2000000002a */
[----:B------:R-:W-:Y:S01]  /*108db0*/  STL.64 [R1+0x7208], R206 ;  /* 0x007208ce01007387 */ /* 0x000fe20000100a00 */
[----:B------:R-:W-:Y:S02]  /*108dc0*/  DFMA R120, R202, -R196, R118 ;  /* 0x800000c4ca78722b */ /* 0x000fe40000000076 */
[----:B------:R-:W-:Y:S01]  /*108dd0*/  DFMA R8, -R130, R156, R12 ;  /* 0x0000009c8208722b */ /* 0x000fe2000000010c */
[----:B------:R-:W-:Y:S01]  /*108de0*/  STL.64 [R1+0xb098], R244 ;  /* 0x00b098f401007387 */ /* 0x000fe20000100a00 */
[----:B------:R-:W-:-:S03]  /*108df0*/  DFMA R12, -R220, R10, R46 ;  /* 0x0000000adc0c722b */ /* 0x000fc6000000012e */
[----:B------:R-:W-:Y:S01]  /*108e00*/  STL.64 [R1+0xafe8], R226 ;  /* 0x00afe8e201007387 */ /* 0x000fe20000100a00 */
[----:B------:R-:W-:Y:S02]  /*108e10*/  DFMA R46, R224, -R174, R40 ;  /* 0x800000aee02e722b */ /* 0x000fe40000000028 */
[----:B------:R-:W-:Y:S01]  /*108e20*/  DFMA R118, -R216, R10, R42 ;  /* 0x0000000ad876722b */ /* 0x000fe2000000012a */
[----:B------:R-:W-:Y:S01]  /*108e30*/  STL.64 [R1+0xb028], R202 ;  /* 0x00b028ca01007387 */ /* 0x000fe20000100a00 */
[----:B------:R-:W-:Y:S02]  /*108e40*/  DFMA R40, R244, -R114, R8 ;  /* 0x80000072f428722b */ /* 0x000fe40000000008 */
[----:B------:R-:W-:Y:S01]  /*108e50*/  DFMA R42, -R230, R166, R12 ;  /* 0x000000a6e62a722b */ /* 0x000fe2000000010c */
[----:B------:R-:W4:Y:S01]  /*108e60*/  LDL.LU.64 R114, [R1+0xb1d0] ;  /* 0x00b1d00001727983 */ /* 0x000f220000300a00 */
[----:B------:R-:W-:Y:S02]  /*108e70*/  DFMA R8, R204, -R138, R46 ;  /* 0x8000008acc08722b */ /* 0x000fe4000000002e */
[----:B------:R-:W-:Y:S01]  /*108e80*/  DFMA R12, R202, -R54, R118 ;  /* 0x80000036ca0c722b */ /* 0x000fe20000000076 */
[----:B------:R-:W4:Y:S01]  /*108e90*/  LDL.LU.64 R230, [R1+0x7fa8] ;  /* 0x007fa80001e67983 */ /* 0x000f220000300a00 */
[----:B------:R-:W-:-:S02]  /*108ea0*/  DFMA R40, -R68, R10, R40 ;  /* 0x0000000a4428722b */ /* 0x000fc40000000128 */
[----:B------:R-:W-:Y:S01]  /*108eb0*/  DFMA R218, R204, -R112, R120 ;  /* 0x80000070ccda722b */ /* 0x000fe20000000078 */
[----:B------:R-:W4:Y:S01]  /*108ec0*/  LDL.128 R116, [R1+0x5c80] ;  /* 0x005c800001747983 */ /* 0x000f220000100c00 */
[----:B------:R-:W-:Y:S02]  /*108ed0*/  DFMA R8, R206, -R38, R8 ;  /* 0x80000026ce08722b */ /* 0x000fe40000000008 */
[----:B------:R-:W-:Y:S01]  /*108ee0*/  DFMA R12, R204, -R90, R12 ;  /* 0x8000005acc0c722b */ /* 0x000fe2000000000c */
[----:B0-----:R-:W4:Y:S01]  /*108ef0*/  LDL.128 R164, [R1+0x5c90] ;  /* 0x005c900001a47983 */ /* 0x001f220000100c00 */
[----:B------:R-:W-:-:S03]  /*108f00*/  DFMA R40, R206, -R110, R40 ;  /* 0x8000006ece28722b */ /* 0x000fc60000000028 */
[----:B------:R-:W-:Y:S01]  /*108f10*/  STL.64 [R1+0x7170], R64 ;  /* 0x0071704001007387 */ /* 0x000fe20000100a00 */
[----:B------:R-:W-:Y:S02]  /*108f20*/  DFMA R8, R218, -R96, R8 ;  /* 0x80000060da08722b */ /* 0x000fe40000000008 */
[----:B------:R-:W-:Y:S01]  /*108f30*/  DFMA R12, R206, -R26, R12 ;  /* 0x8000001ace0c722b */ /* 0x000fe2000000000c */
[----:B------:R-:W4:Y:S04]  /*108f40*/  LDL.LU.64 R96, [R1+0xb180] ;  /* 0x00b1800001607983 */ /* 0x000f280000300a00 */
[----:B------:R-:W-:Y:S01]  /*108f50*/  STL.64 [R1+0xb048], R206 ;  /* 0x00b048ce01007387 */ /* 0x000fe20000100a00 */
[----:B------:R-:W-:Y:S01]  /*108f60*/  DFMA R6, -R20, R22, R6 ;  /* 0x000000161406722b */ /* 0x000fe20000000106 */
[----:B------:R-:W-:Y:S01]  /*108f70*/  IMAD.MOV.U32 R214, RZ, RZ, R192 ;  /* 0x000000ffffd67224 */ /* 0x000fe200078e00c0 */
[----:B------:R-:W-:Y:S01]  /*108f80*/  MOV R215, R193 ;  /* 0x000000c100d77202 */ /* 0x000fe20000000f00 */
[----:B------:R-:W-:Y:S01]  /*108f90*/  IMAD.MOV.U32 R212, RZ, RZ, R194 ;  /* 0x000000ffffd47224 */ /* 0x000fe200078e00c2 */
[----:B------:R-:W4:Y:S01]  /*108fa0*/  LDL.128 R188, [R1+0x5de0] ;  /* 0x005de00001bc7983 */ /* 0x000f220000100c00 */
[----:B------:R-:W-:-:S03]  /*108fb0*/  IMAD.MOV.U32 R213, RZ, RZ, R195 ;  /* 0x000000ffffd57224 */ /* 0x000fc600078e00c3 */
[----:B------:R-:W4:Y:S01]  /*108fc0*/  LDL.128 R168, [R1+0x5e00] ;  /* 0x005e000001a87983 */ /* 0x000f220000100c00 */
[----:B---3--:R-:W-:-:S03]  /*108fd0*/  DFMA R74, R204, -R148, R74 ;  /* 0x80000094cc4a722b */ /* 0x008fc6000000004a */
[----:B------:R-:W-:Y:S01]  /*108fe0*/  STL.64 [R1+0x71f8], R224 ;  /* 0x0071f8e001007387 */ /* 0x000fe20000100a00 */
[----:B------:R-:W-:-:S03]  /*108ff0*/  DFMA R42, R224, -R82, R42 ;  /* 0x80000052e02a722b */ /* 0x000fc6000000002a */
[----:B------:R-:W3:Y:S01]  /*109000*/  LDL.128 R148, [R1+0x5cc0] ;  /* 0x005cc00001947983 */ /* 0x000ee20000100c00 */
[----:B------:R-:W-:Y:S01]  /*109010*/  DFMA R46, R206, -R56, R74 ;  /* 0x80000038ce2e722b */ /* 0x000fe2000000004a */
[----:B--2---:R-:W-:-:S07]  /*109020*/  MOV R132, R16 ;  /* 0x0000001000847202 */ /* 0x004fce0000000f00 */
[C---:B------:R-:W-:Y:S01]  /*109030*/  DFMA R216, R218.reuse, -R88, R46 ;  /* 0x80000058dad8722b */ /* 0x040fe2000000002e */
[----:B------:R-:W-:Y:S01]  /*109040*/  IMAD.MOV.U32 R133, RZ, RZ, R17 ;  /* 0x000000ffff857224 */ /* 0x000fe200078e0011 */
[C---:B------:R-:W-:Y:S01]  /*109050*/  DFMA R46, R218.reuse, -R208, R40 ;  /* 0x800000d0da2e722b */ /* 0x040fe20000000028 */
[----:B------:R-:W-:Y:S01]  /*109060*/  IMAD.MOV.U32 R126, RZ, RZ, R18 ;  /* 0x000000ffff7e7224 */ /* 0x000fe200078e0012 */
[----:B------:R-:W-:Y:S01]  /*109070*/  DFMA R40, R218, -R98, R12 ;  /* 0x80000062da28722b */ /* 0x000fe2000000000c */
[----:B------:R-:W-:Y:S01]  /*109080*/  MOV R127, R19 ;  /* 0x00000013007f7202 */ /* 0x000fe20000000f00 */
[----:B------:R-:W2:Y:S01]  /*109090*/  LDL.LU.64 R98, [R1+0xb168] ;  /* 0x00b1680001627983 */ /* 0x000ea20000300a00 */
[----:B------:R-:W-:-:S03]  /*1090a0*/  DFMA R42, R204, -R32, R42 ;  /* 0x80000020cc2a722b */ /* 0x000fc6000000002a */
[----:B------:R-:W3:Y:S04]  /*1090b0*/  LDL.128 R16, [R1+0x5be0] ;  /* 0x005be00001107983 */ /* 0x000ee80000100c00 */
[----:B------:R-:W-:Y:S01]  /*1090c0*/  STL.64 [R1+0x7200], R204 ;  /* 0x007200cc01007387 */ /* 0x000fe20000100a00 */
[----:B------:R-:W-:-:S03]  /*1090d0*/  DFMA R158, R218, -R34, R42 ;  /* 0x80000022da9e722b */ /* 0x000fc6000000002a */
[----:B------:R-:W-:Y:S04]  /*1090e0*/  STL.64 [R1+0x7210], R218 ;  /* 0x007210da01007387 */ /* 0x000fe80000100a00 */
[----:B----4-:R-:W-:Y:S04]  /*1090f0*/  STL.64 [R1+0x7078], R114 ;  /* 0x0070787201007387 */ /* 0x010fe80000100a00 */
[----:B------:R-:W4:Y:S04]  /*109100*/  LDL.LU.64 R54, [R1+0xb1c8] ;  /* 0x00b1c80001367983 */ /* 0x000f280000300a00 */
[----:B------:R-:W-:Y:S04]  /*109110*/  STL.128 [R1+0x7ac0], R116 ;  /* 0x007ac07401007387 */ /* 0x000fe80000100c00 */
[----:B------:R0:W-:Y:S04]  /*109120*/  STL.128 [R1+0x7ab0], R164 ;  /* 0x007ab0a401007387 */ /* 0x0001e80000100c00 */
[----:B------:R-:W4:Y:S01]  /*109130*/  LDL.LU.64 R138, [R1+0xb1c0] ;  /* 0x00b1c000018a7983 */ /* 0x000f220000300a00 */
[----:B------:R-:W-:-:S03]  /*109140*/  DFMA R42, -R228, R96, R230 ;  /* 0x00000060e42a722b */ /* 0x000fc600000001e6 */
[----:B------:R-:W-:Y:S01]  /*109150*/  STL.64 [R1+0xac10], R96 ;  /* 0x00ac106001007387 */ /* 0x000fe20000100a00 */
[C---:B------:R-:W-:Y:S02]  /*109160*/  DFMA R12, R216.reuse, -R72, R8 ;  /* 0x80000048d80c722b */ /* 0x040fe40000000008 */
[----:B------:R-:W-:Y:S01]  /*109170*/  DFMA R220, R216, -R242, R46 ;  /* 0x800000f2d8dc722b */ /* 0x000fe2000000002e */
[----:B------:R-:W4:Y:S04]  /*109180*/  LDL.LU.64 R32, [R1+0xb178] ;  /* 0x00b1780001207983 */ /* 0x000f280000300a00 */
[----:B------:R-:W4:Y:S04]  /*109190*/  LDL.LU.64 R208, [R1+0xb170] ;  /* 0x00b1700001d07983 */ /* 0x000f280000300a00 */
[----:B------:R-:W4:Y:S04]  /*1091a0*/  LDL.LU.64 R34, [R1+0xb160] ;  /* 0x00b1600001227983 */ /* 0x000f280000300a00 */
[----:B0-----:R-:W4:Y:S04]  /*1091b0*/  LDL.64 R166, [R1+0x7b20] ;  /* 0x007b200001a67983 */ /* 0x001f280000100a00 */
[----:B------:R-:W4:Y:S04]  /*1091c0*/  LDL.LU.64 R56, [R1+0xb1b8] ;  /* 0x00b1b80001387983 */ /* 0x000f280000300a00 */
[----:B------:R-:W4:Y:S04]  /*1091d0*/  LDL.LU.64 R68, [R1+0xb1b0] ;  /* 0x00b1b00001447983 */ /* 0x000f280000300a00 */
[----:B------:R-:W4:Y:S04]  /*1091e0*/  LDL.LU.64 R112, [R1+0xb1a8] ;  /* 0x00b1a80001707983 */ /* 0x000f280000300a00 */
[----:B------:R-:W4:Y:S04]  /*1091f0*/  LDL.LU.64 R82, [R1+0xb1a0] ;  /* 0x00b1a00001527983 */ /* 0x000f280000300a00 */
[----:B------:R-:W4:Y:S04]  /*109200*/  LDL.LU.64 R110, [R1+0xb198] ;  /* 0x00b19800016e7983 */ /* 0x000f280000300a00 */
[----:B------:R-:W4:Y:S04]  /*109210*/  LDL.LU.64 R88, [R1+0xb190] ;  /* 0x00b1900001587983 */ /* 0x000f280000300a00 */
[----:B------:R-:W4:Y:S04]  /*109220*/  LDL.LU.64 R26, [R1+0xb188] ;  /* 0x00b18800011a7983 */ /* 0x000f280000300a00 */
[----:B------:R-:W-:Y:S04]  /*109230*/  STL.64 [R1+0xb040], R224 ;  /* 0x00b040e001007387 */ /* 0x000fe80000100a00 */
[----:B------:R-:W-:Y:S04]  /*109240*/  STL.64 [R1+0xb038], R204 ;  /* 0x00b038cc01007387 */ /* 0x000fe80000100a00 */
[----:B------:R-:W-:Y:S04]  /*109250*/  STL.64 [R1+0xb018], R218 ;  /* 0x00b018da01007387 */ /* 0x000fe80000100a00 */
[----:B------:R-:W4:Y:S04]  /*109260*/  LDL.128 R192, [R1+0x5db0] ;  /* 0x005db00001c07983 */ /* 0x000f280000100c00 */
[----:B------:R-:W4:Y:S04]  /*109270*/  LDL.128 R172, [R1+0x5df0] ;  /* 0x005df00001ac7983 */ /* 0x000f280000100c00 */
[----:B------:R-:W4:Y:S01]  /*109280*/  LDL.128 R120, [R1+0x5e10] ;  /* 0x005e100001787983 */ /* 0x000f220000100c00 */
[----:B--2---:R-:W-:-:S03]  /*109290*/  DFMA R42, -R102, R98, R42 ;  /* 0x00000062662a722b */ /* 0x004fc6000000012a */
[----:B------:R0:W-:Y:S04]  /*1092a0*/  STL.64 [R1+0xac18], R98 ;  /* 0x00ac186201007387 */ /* 0x0001e80000100a00 */
[----:B0-----:R-:W2:Y:S01]  /*1092b0*/  LDL.128 R96, [R1+0x5c20] ;  /* 0x005c200001607983 */ /* 0x001ea20000100c00 */
[----:B------:R-:W-:Y:S02]  /*1092c0*/  DFMA R8, R216, -R238, R40 ;  /* 0x800000eed808722b */ /* 0x000fe40000000028 */
[----:B------:R-:W-:Y:S01]  /*1092d0*/  DFMA R12, R158, -R234, R12 ;  /* 0x800000ea9e0c722b */ /* 0x000fe2000000000c */
[----:B---3--:R-:W-:Y:S01]  /*1092e0*/  IMAD.MOV.U32 R90, RZ, RZ, R16 ;  /* 0x000000ffff5a7224 */ /* 0x008fe200078e0010 */
[----:B------:R-:W-:Y:S01]  /*1092f0*/  MOV R38, R18 ;  /* 0x0000001200267202 */ /* 0x000fe20000000f00 */
[----:B------:R-:W-:-:S02]  /*109300*/  IMAD.MOV.U32 R91, RZ, RZ, R17 ;  /* 0x000000ffff5b7224 */ /* 0x000fc400078e0011 */
[----:B------:R-:W-:Y:S02]  /*109310*/  IMAD.MOV.U32 R39, RZ, RZ, R19 ;  /* 0x000000ffff277224 */ /* 0x000fe400078e0013 */
[----:B------:R-:W3:Y:S01]  /*109320*/  LDL.128 R16, [R1+0x5bf0] ;  /* 0x005bf00001107983 */ /* 0x000ee20000100c00 */
[C---:B------:R-:W-:Y:S02]  /*109330*/  DFMA R160, R220.reuse, -R60, R8 ;  /* 0x8000003cdca0722b */ /* 0x040fe40000000008 */
[----:B------:R-:W-:Y:S01]  /*109340*/  DFMA R8, R220, -R198, R12 ;  /* 0x800000c6dc08722b */ /* 0x000fe2000000000c */
[----:B------:R-:W-:Y:S01]  /*109350*/  STL.128 [R1+0x7a80], R148 ;  /* 0x007a809401007387 */ /* 0x000fe20000100c00 */
[----:B--2---:R-:W-:Y:S01]  /*109360*/  MOV R28, R98 ;  /* 0x00000062001c7202 */ /* 0x004fe20000000f00 */
[----:B------:R-:W-:Y:S02]  /*109370*/  IMAD.MOV.U32 R12, RZ, RZ, R96 ;  /* 0x000000ffff0c7224 */ /* 0x000fe400078e0060 */
[----:B------:R-:W-:-:S02]  /*109380*/  IMAD.MOV.U32 R29, RZ, RZ, R99 ;  /* 0x000000ffff1d7224 */ /* 0x000fc400078e0063 */
[----:B---3--:R-:W-:Y:S01]  /*109390*/  IMAD.MOV.U32 R72, RZ, RZ, R16 ;  /* 0x000000ffff487224 */ /* 0x008fe200078e0010 */
[----:B------:R-:W-:Y:S01]  /*1093a0*/  MOV R73, R17 ;  /* 0x0000001100497202 */ /* 0x000fe20000000f00 */
[----:B------:R-:W-:Y:S02]  /*1093b0*/  IMAD.MOV.U32 R13, RZ, RZ, R97 ;  /* 0x000000ffff0d7224 */ /* 0x000fe400078e0061 */
[----:B------:R-:W-:Y:S01]  /*1093c0*/  IMAD.MOV.U32 R48, RZ, RZ, R18 ;  /* 0x000000ffff307224 */ /* 0x000fe200078e0012 */
[----:B------:R-:W2:Y:S01]  /*1093d0*/  LDL.128 R96, [R1+0x5c50] ;  /* 0x005c500001607983 */ /* 0x000ea20000100c00 */
[----:B------:R-:W-:-:S03]  /*1093e0*/  IMAD.MOV.U32 R49, RZ, RZ, R19 ;  /* 0x000000ffff317224 */ /* 0x000fc600078e0013 */
[----:B------:R-:W3:Y:S01]  /*1093f0*/  LDL.128 R16, [R1+0x5c00] ;  /* 0x005c000001107983 */ /* 0x000ee20000100c00 */
[----:B----4-:R-:W-:-:S03]  /*109400*/  DFMA R40, -R70, R32, R208 ;  /* 0x000000204628722b */ /* 0x010fc600000001d0 */
        /* <DEDUP_REMOVED lines=11> */
[----:B------:R-:W-:-:S02]  /*1094c0*/  DFMA R4, -R90, R32, R4 ;  /* 0x000000205a04722b */ /* 0x000fc40000000104 */
[----:B------:R-:W-:Y:S01]  /*1094d0*/  DFMA R6, -R86, R26, R6 ;  /* 0x0000001a5606722b */ /* 0x000fe20000000106 */
[----:B------:R-:W-:Y:S01]  /*1094e0*/  IMAD.MOV.U32 R182, RZ, RZ, R192 ;  /* 0x000000ffffb67224 */ /* 0x000fe200078e00c0 */
[----:B------:R-:W-:Y:S01]  /*1094f0*/  MOV R183, R193 ;  /* 0x000000c100b77202 */ /* 0x000fe20000000f00 */
[----:B------:R-:W-:Y:S01]  /*109500*/  IMAD.MOV.U32 R108, RZ, RZ, R194 ;  /* 0x000000ffff6c7224 */ /* 0x000fe200078e00c2 */
[----:B------:R-:W4:Y:S04]  /*109510*/  LDL.128 R196, [R1+0x5c10] ;  /* 0x005c100001c47983 */ /* 0x000f280000100c00 */
[----:B--2---:R0:W-:Y:S04]  /*109520*/  STL.128 [R1+0x7af0], R96 ;  /* 0x007af06001007387 */ /* 0x0041e80000100c00 */
[----:B0-----:R-:W2:Y:S01]  /*109530*/  LDL.128 R96, [R1+0x5cd0] ;  /* 0x005cd00001607983 */ /* 0x001ea20000100c00 */
[----:B---3--:R-:W-:Y:S01]  /*109540*/  MOV R70, R16 ;  /* 0x0000001000467202 */ /* 0x008fe20000000f00 */
[----:B------:R-:W-:Y:S01]  /*109550*/  IMAD.MOV.U32 R71, RZ, RZ, R17 ;  /* 0x000000ffff477224 */ /* 0x000fe200078e0011 */
[----:B------:R-:W-:-:S02]  /*109560*/  DFMA R16, -R78, R34, R40 ;  /* 0x000000224e10722b */ /* 0x000fc40000000128 */
[----:B------:R-:W-:Y:S01]  /*109570*/  DFMA R40, R160, -R36, R8 ;  /* 0x80000024a028722b */ /* 0x000fe20000000008 */
[----:B------:R-:W3:Y:S04]  /*109580*/  LDL.128 R8, [R1+0x5c30] ;  /* 0x005c300001087983 */ /* 0x000ee80000100c00 */
[----:B--2---:R0:W-:Y:S01]  /*109590*/  STL.64 [R1+0x7a78], R98 ;  /* 0x007a786201007387 */ /* 0x0041e20000100a00 */
[----:B------:R-:W-:Y:S02]  /*1095a0*/  IMAD.MOV.U32 R242, RZ, RZ, R96 ;  /* 0x000000fffff27224 */ /* 0x000fe400078e0060 */
[----:B------:R-:W-:Y:S02]  /*1095b0*/  IMAD.MOV.U32 R243, RZ, RZ, R97 ;  /* 0x000000fffff37224 */ /* 0x000fe400078e0061 */
[----:B0-----:R-:W2:Y:S01]  /*1095c0*/  LDL.128 R96, [R1+0x5ce0] ;  /* 0x005ce00001607983 */ /* 0x001ea20000100c00 */
[----:B---3--:R-:W-:Y:S01]  /*1095d0*/  IMAD.MOV.U32 R130, RZ, RZ, R8 ;  /* 0x000000ffff827224 */ /* 0x008fe200078e0008 */
[----:B------:R-:W-:Y:S01]  /*1095e0*/  MOV R131, R9 ;  /* 0x0000000900837202 */ /* 0x000fe20000000f00 */
[----:B------:R-:W-:-:S02]  /*1095f0*/  IMAD.MOV.U32 R228, RZ, RZ, R10 ;  /* 0x000000ffffe47224 */ /* 0x000fc400078e000a */
[----:B------:R-:W-:Y:S02]  /*109600*/  IMAD.MOV.U32 R229, RZ, RZ, R11 ;  /* 0x000000ffffe57224 */ /* 0x000fe400078e000b */
[----:B------:R-:W3:Y:S04]  /*109610*/  LDL.128 R8, [R1+0x5c40] ;  /* 0x005c400001087983 */ /* 0x000ee80000100c00 */
[----:B--2---:R0:W-:Y:S01]  /*109620*/  STL.64 [R1+0x7a60], R96 ;  /* 0x007a606001007387 */ /* 0x0041e20000100a00 */
[----:B------:R-:W-:Y:S01]  /*109630*/  MOV R118, R98 ;  /* 0x0000006200767202 */ /* 0x000fe20000000f00 */
[----:B------:R-:W-:Y:S02]  /*109640*/  IMAD.MOV.U32 R119, RZ, RZ, R99 ;  /* 0x000000ffff777224 */ /* 0x000fe400078e0063 */
[----:B0-----:R-:W2:Y:S01]  /*109650*/  LDL.128 R96, [R1+0x5e20] ;  /* 0x005e200001607983 */ /* 0x001ea20000100c00 */
[----:B---3--:R-:W-:Y:S01]  /*109660*/  MOV R100, R8 ;  /* 0x0000000800647202 */ /* 0x008fe20000000f00 */
[----:B------:R-:W-:Y:S01]  /*109670*/  IMAD.MOV.U32 R101, RZ, RZ, R9 ;  /* 0x000000ffff657224 */ /* 0x000fe200078e0009 */
[----:B------:R-:W-:Y:S01]  /*109680*/  MOV R79, R11 ;  /* 0x0000000b004f7202 */ /* 0x000fe20000000f00 */
[----:B------:R-:W-:-:S02]  /*109690*/  IMAD.MOV.U32 R78, RZ, RZ, R10 ;  /* 0x000000ffff4e7224 */ /* 0x000fc400078e000a */
[----:B------:R-:W3:Y:S04]  /*1096a0*/  LDL.128 R8, [R1+0x5c60] ;  /* 0x005c600001087983 */ /* 0x000ee80000100c00 */
[----:B------:R0:W-:Y:S04]  /*1096b0*/  STL.64 [R1+0xafd8], R118 ;  /* 0x00afd87601007387 */ /* 0x0001e80000100a00 */
[----:B0-----:R-:W4:Y:S01]  /*1096c0*/  LDL.128 R116, [R1+0x5e40] ;  /* 0x005e400001747983 */ /* 0x001f220000100c00 */
[----:B--2---:R-:W-:Y:S01]  /*1096d0*/  IMAD.MOV.U32 R164, RZ, RZ, R96 ;  /* 0x000000ffffa47224 */ /* 0x004fe200078e0060 */
[----:B------:R-:W-:Y:S01]  /*1096e0*/  MOV R165, R97 ;  /* 0x0000006100a57202 */ /* 0x000fe20000000f00 */
[----:B------:R-:W-:-:S02]  /*1096f0*/  IMAD.MOV.U32 R142, RZ, RZ, R98 ;  /* 0x000000ffff8e7224 */ /* 0x000fc400078e0062 */
[----:B------:R-:W-:Y:S02]  /*109700*/  IMAD.MOV.U32 R143, RZ, RZ, R99 ;  /* 0x000000ffff8f7224 */ /* 0x000fe400078e0063 */
[----:B------:R-:W2:Y:S01]  /*109710*/  LDL.128 R96, [R1+0x5e30] ;  /* 0x005e300001607983 */ /* 0x000ea20000100c00 */
[----:B---3--:R-:W-:Y:S02]  /*109720*/  IMAD.MOV.U32 R154, RZ, RZ, R8 ;  /* 0x000000ffff9a7224 */ /* 0x008fe400078e0008 */
[----:B------:R-:W-:-:S05]  /*109730*/  IMAD.MOV.U32 R155, RZ, RZ, R9 ;  /* 0x000000ffff9b7224 */ /* 0x000fca00078e0009 */
[----:B------:R0:W-:Y:S01]  /*109740*/  STL.64 [R1+0xb0f8], R154 ;  /* 0x00b0f89a01007387 */ /* 0x0001e20000100a00 */
[----:B----4-:R-:W-:Y:S01]  /*109750*/  MOV R230, R118 ;  /* 0x0000007600e67202 */ /* 0x010fe20000000f00 */
[----:B------:R-:W-:Y:S02]  /*109760*/  IMAD.MOV.U32 R231, RZ, RZ, R119 ;  /* 0x000000ffffe77224 */ /* 0x000fe400078e0077 */
[----:B0-----:R-:W3:Y:S01]  /*109770*/  LDL.128 R152, [R1+0x5ca0] ;  /* 0x005ca00001987983 */ /* 0x001ee20000100c00 */
[----:B--2---:R-:W-:Y:S01]  /*109780*/  IMAD.MOV.U32 R102, RZ, RZ, R98 ;  /* 0x000000ffff667224 */ /* 0x004fe200078e0062 */
[----:B------:R-:W-:Y:S01]  /*109790*/  MOV R103, R99 ;  /* 0x0000006300677202 */ /* 0x000fe20000000f00 */
[----:B------:R-:W-:Y:S02]  /*1097a0*/  IMAD.MOV.U32 R98, RZ, RZ, R116 ;  /* 0x000000ffff627224 */ /* 0x000fe400078e0074 */
[----:B------:R-:W-:Y:S02]  /*1097b0*/  IMAD.MOV.U32 R99, RZ, RZ, R117 ;  /* 0x000000ffff637224 */ /* 0x000fe400078e0075 */
[----:B------:R-:W2:Y:S04]  /*1097c0*/  LDL.128 R116, [R1+0x5e50] ;  /* 0x005e500001747983 */ /* 0x000ea80000100c00 */
[----:B------:R0:W-:Y:S04]  /*1097d0*/  STL.64 [R1+0x7ae8], R10 ;  /* 0x007ae80a01007387 */ /* 0x0001e80000100a00 */
[----:B0-----:R-:W4:Y:S04]  /*1097e0*/  LDL.128 R8, [R1+0x5c70] ;  /* 0x005c700001087983 */ /* 0x001f280000100c00 */
[----:B---3--:R0:W-:Y:S04]  /*1097f0*/  STL.128 [R1+0x7aa0], R152 ;  /* 0x007aa09801007387 */ /* 0x0081e80000100c00 */
[----:B--2---:R1:W-:Y:S01]  /*109800*/  STL.64 [R1+0x7a50], R116 ;  /* 0x007a507401007387 */ /* 0x0043e20000100a00 */
[----:B0-----:R-:W-:Y:S01]  /*109810*/  IMAD.MOV.U32 R154, RZ, RZ, R118 ;  /* 0x000000ffff9a7224 */ /* 0x001fe200078e0076 */
[----:B------:R-:W-:-:S02]  /*109820*/  MOV R155, R119 ;  /* 0x00000077009b7202 */ /* 0x000fc40000000f00 */
[----:B-1----:R-:W2:Y:S01]  /*109830*/  LDL.128 R116, [R1+0x5e60] ;  /* 0x005e600001747983 */ /* 0x002ea20000100c00 */
[----:B------:R-:W-:Y:S01]  /*109840*/  IMAD.MOV.U32 R60, RZ, RZ, R18 ;  /* 0x000000ffff3c7224 */ /* 0x000fe200078e0012 */
[----:B------:R-:W-:Y:S02]  /*109850*/  MOV R61, R19 ;  /* 0x00000013003d7202 */ /* 0x000fe40000000f00 */
[----:B----4-:R-:W-:Y:S01]  /*109860*/  MOV R18, R8 ;  /* 0x0000000800127202 */ /* 0x010fe20000000f00 */
[----:B------:R-:W-:-:S05]  /*109870*/  IMAD.MOV.U32 R19, RZ, RZ, R9 ;  /* 0x000000ffff137224 */ /* 0x000fca00078e0009 */
[----:B------:R0:W-:Y:S04]  /*109880*/  STL.64 [R1+0xb0d0], R18 ;  /* 0x00b0d01201007387 */ /* 0x0001e80000100a00 */
[----:B--2---:R1:W-:Y:S01]  /*109890*/  STL.64 [R1+0x7a40], R116 ;  /* 0x007a407401007387 */ /* 0x0043e20000100a00 */
[----:B0-----:R-:W-:Y:S02]  /*1098a0*/  IMAD.MOV.U32 R18, RZ, RZ, R118 ;  /* 0x000000ffff127224 */ /* 0x001fe400078e0076 */
[----:B------:R-:W-:Y:S02]  /*1098b0*/  IMAD.MOV.U32 R19, RZ, RZ, R119 ;  /* 0x000000ffff137224 */ /* 0x000fe400078e0077 */
[----:B-1----:R-:W2:Y:S04]  /*1098c0*/  LDL.128 R116, [R1+0x5e70] ;  /* 0x005e700001747983 */ /* 0x002ea80000100c00 */
[----:B--2---:R0:W-:Y:S01]  /*1098d0*/  STL.64 [R1+0x7a30], R116 ;  /* 0x007a307401007387 */ /* 0x0041e20000100a00 */
[----:B------:R-:W-:Y:S01]  /*1098e0*/  MOV R156, R118 ;  /* 0x00000076009c7202 */ /* 0x000fe20000000f00 */
[----:B------:R-:W-:-:S02]  /*1098f0*/  IMAD.MOV.U32 R157, RZ, RZ, R119 ;  /* 0x000000ffff9d7224 */ /* 0x000fc400078e0077 */
[----:B0-----:R-:W2:Y:S04]  /*109900*/  LDL.128 R116, [R1+0x5e80] ;  /* 0x005e800001747983 */ /* 0x001ea80000100c00 */
[----:B--2---:R0:W-:Y:S01]  /*109910*/  STL.64 [R1+0x7a28], R118 ;  /* 0x007a287601007387 */ /* 0x0041e20000100a00 */
[----:B------:R-:W-:Y:S01]  /*109920*/  IMAD.MOV.U32 R148, RZ, RZ, R116 ;  /* 0x000000ffff947224 */ /* 0x000fe200078e0074 */
[----:B------:R-:W-:Y:S02]  /*109930*/  MOV R149, R117 ;  /* 0x0000007500957202 */ /* 0x000fe40000000f00 */
[----:B0-----:R-:W2:Y:S04]  /*109940*/  LDL.128 R116, [R1+0x5ea0] ;  /* 0x005ea00001747983 */ /* 0x001ea80000100c00 */
[----:B------:R0:W-:Y:S04]  /*109950*/  STL.64 [R1+0xb0a8], R148 ;  /* 0x00b0a89401007387 */ /* 0x0001e80000100a00 */
[----:B------:R1:W-:Y:S04]  /*109960*/  STL.64 [R1+0x7ad8], R10 ;  /* 0x007ad80a01007387 */ /* 0x0003e80000100a00 */
[----:B0-----:R-:W3:Y:S04]  /*109970*/  LDL.128 R148, [R1+0x5e90] ;  /* 0x005e900001947983 */ /* 0x001ee80000100c00 */
[----:B-1----:R-:W4:Y:S04]  /*109980*/  LDL.128 R8, [R1+0x5cb0] ;  /* 0x005cb00001087983 */ /* 0x002f280000100c00 */
[----:B--2---:R0:W-:Y:S04]  /*109990*/  STL.128 [R1+0x7a00], R116 ;  /* 0x007a007401007387 */ /* 0x0041e80000100c00 */
[----:B0-----:R-:W2:Y:S04]  /*1099a0*/  LDL.128 R116, [R1+0x5ec0] ;  /* 0x005ec00001747983 */ /* 0x001ea80000100c00 */
[----:B---3--:R0:W-:Y:S01]  /*1099b0*/  STL.128 [R1+0x7a10], R148 ;  /* 0x007a109401007387 */ /* 0x0081e20000100c00 */
[----:B----4-:R-:W-:Y:S01]  /*1099c0*/  IMAD.MOV.U32 R234, RZ, RZ, R10 ;  /* 0x000000ffffea7224 */ /* 0x010fe200078e000a */
[----:B------:R-:W-:-:S02]  /*1099d0*/  MOV R235, R11 ;  /* 0x0000000b00eb7202 */ /* 0x000fc40000000f00 */
[----:B------:R-:W3:Y:S04]  /*1099e0*/  LDL.64 R10, [R1+0x7b30] ;  /* 0x007b3000010a7983 */ /* 0x000ee80000100a00 */
[----:B0-----:R-:W4:Y:S04]  /*1099f0*/  LDL.128 R148, [R1+0x5eb0] ;  /* 0x005eb00001947983 */ /* 0x001f280000100c00 */
[----:B--2---:R0:W-:Y:S01]  /*109a00*/  STL.64 [R1+0x79e8], R118 ;  /* 0x0079e87601007387 */ /* 0x0041e20000100a00 */
[----:B------:R-:W-:Y:S02]  /*109a10*/  IMAD.MOV.U32 R238, RZ, RZ, R116 ;  /* 0x000000ffffee7224 */ /* 0x000fe400078e0074 */
[----:B------:R-:W-:-:S02]  /*109a20*/  IMAD.MOV.U32 R239, RZ, RZ, R117 ;  /* 0x000000ffffef7224 */ /* 0x000fc400078e0075 */
[----:B0-----:R-:W2:Y:S04]  /*109a30*/  LDL.128 R116, [R1+0x5ee0] ;  /* 0x005ee00001747983 */ /* 0x001ea80000100c00 */
[----:B------:R-:W-:Y:S04]  /*109a40*/  STL.64 [R1+0x7be0], R16 ;  /* 0x007be01001007387 */ /* 0x000fe80000100a00 */
[----:B----4-:R0:W-:Y:S04]  /*109a50*/  STL.128 [R1+0x79f0], R148 ;  /* 0x0079f09401007387 */ /* 0x0101e80000100c00 */
[----:B------:R-:W-:Y:S04]  /*109a60*/  STL.64 [R1+0xb100], R18 ;  /* 0x00b1001201007387 */ /* 0x000fe80000100a00 */
[----:B---3--:R-:W-:Y:S04]  /*109a70*/  STL.64 [R1+0x7118], R10 ;  /* 0x0071180a01007387 */ /* 0x008fe80000100a00 */
[----:B------:R1:W-:Y:S04]  /*109a80*/  STL.64 [R1+0x6f40], R16 ;  /* 0x006f401001007387 */ /* 0x0003e80000100a00 */
[----:B0-----:R-:W3:Y:S04]  /*109a90*/  LDL.128 R148, [R1+0x5ed0] ;  /* 0x005ed00001947983 */ /* 0x001ee80000100c00 */
[----:B------:R-:W-:Y:S04]  /*109aa0*/  STL.64 [R1+0x7238], R40 ;  /* 0x0072382801007387 */ /* 0x000fe80000100a00 */
[----:B-1----:R-:W4:Y:S04]  /*109ab0*/  LDL.128 R16, [R1+0x5f60] ;  /* 0x005f600001107983 */ /* 0x002f280000100c00 */
[----:B--2---:R0:W-:Y:S01]  /*109ac0*/  STL.64 [R1+0x79c0], R116 ;  /* 0x0079c07401007387 */ /* 0x0041e20000100a00 */
[----:B------:R-:W-:Y:S01]  /*109ad0*/  MOV R36, R118 ;  /* 0x0000007600247202 */ /* 0x000fe20000000f00 */
[----:B------:R-:W-:-:S02]  /*109ae0*/  IMAD.MOV.U32 R37, RZ, RZ, R119 ;  /* 0x000000ffff257224 */ /* 0x000fc400078e0077 */
[----:B0-----:R-:W2:Y:S04]  /*109af0*/  LDL.128 R116, [R1+0x5ef0] ;  /* 0x005ef00001747983 */ /* 0x001ea80000100c00 */
[----:B------:R-:W-:Y:S04]  /*109b00*/  STL.64 [R1+0x7a90], R8 ;  /* 0x007a900801007387 */ /* 0x000fe80000100a00 */
[----:B------:R-:W-:Y:S04]  /*109b10*/  STL.64 [R1+0xb030], R234 ;  /* 0x00b030ea01007387 */ /* 0x000fe80000100a00 */
[----:B------:R-:W-:Y:S04]  /*109b20*/  STL.64 [R1+0xb010], R242 ;  /* 0x00b010f201007387 */ /* 0x000fe80000100a00 */
[----:B------:R-:W-:Y:S04]  /*109b30*/  STL.64 [R1+0xb0c0], R156 ;  /* 0x00b0c09c01007387 */ /* 0x000fe80000100a00 */
[----:B------:R-:W-:Y:S01]  /*109b40*/  STL.64 [R1+0xb020], R238 ;  /* 0x00b020ee01007387 */ /* 0x000fe20000100a00 */
[----:B----4-:R-:W-:Y:S01]  /*109b50*/  IMAD.MOV.U32 R178, RZ, RZ, R18 ;  /* 0x000000ffffb27224 */ /* 0x010fe200078e0012 */
[----:B------:R-:W-:-:S02]  /*109b60*/  MOV R179, R19 ;  /* 0x0000001300b37202 */ /* 0x000fc40000000f00 */
[----:B------:R-:W-:Y:S04]  /*109b70*/  STL.64 [R1+0xafe0], R36 ;  /* 0x00afe02401007387 */ /* 0x000fe80000100a00 */
[----:B---3--:R-:W-:Y:S04]  /*109b80*/  STL.128 [R1+0x79d0], R148 ;  /* 0x0079d09401007387 */ /* 0x008fe80000100c00 */
[----:B------:R0:W-:Y:S04]  /*109b90*/  STL.64 [R1+0xafb8], R40 ;  /* 0x00afb82801007387 */ /* 0x0001e80000100a00 */
[----:B0-----:R-:W3:Y:S04]  /*109ba0*/  LDL.128 R40, [R1+0x6090] ;  /* 0x0060900001287983 */ /* 0x001ee80000100c00 */
[----:B--2---:R-:W-:Y:S04]  /*109bb0*/  STL.64 [R1+0x79b8], R118 ;  /* 0x0079b87601007387 */ /* 0x004fe80000100a00 */
[----:B------:R-:W-:Y:S04]  /*109bc0*/  STL.64 [R1+0xafc0], R116 ;  /* 0x00afc07401007387 */ /* 0x000fe80000100a00 */
[----:B------:R0:W-:Y:S01]  /*109bd0*/  STL.64 [R1+0x98d0], R16 ;  /* 0x0098d01001007387 */ /* 0x0001e20000100a00 */
[----:B------:R-:W-:Y:S01]  /*109be0*/  MOV R208, R96 ;  /* 0x0000006000d07202 */ /* 0x000fe20000000f00 */
[----:B------:R-:W-:-:S02]  /*109bf0*/  IMAD.MOV.U32 R209, RZ, RZ, R97 ;  /* 0x000000ffffd17224 */ /* 0x000fc400078e0061 */
[----:B------:R-:W2:Y:S04]  /*109c00*/  LDL.LU.64 R20, [R1+0xb148] ;  /* 0x00b1480001147983 */ /* 0x000ea80000300a00 */
[----:B0-----:R-:W4:Y:S01]  /*109c10*/  LDL.128 R16, [R1+0x5f70] ;  /* 0x005f700001107983 */ /* 0x001f220000100c00 */
[----:B---3--:R-:W-:Y:S02]  /*109c20*/  IMAD.MOV.U32 R66, RZ, RZ, R42 ;  /* 0x000000ffff427224 */ /* 0x008fe400078e002a */
[----:B------:R-:W-:Y:S01]  /*109c30*/  IMAD.MOV.U32 R67, RZ, RZ, R43 ;  /* 0x000000ffff437224 */ /* 0x000fe200078e002b */
[----:B------:R-:W-:Y:S01]  /*109c40*/  DFMA R6, -R240, R88, R6 ;  /* 0x00000058f006722b */ /* 0x000fe20000000106 */
[----:B------:R-:W-:Y:S01]  /*109c50*/  IMAD.MOV.U32 R109, RZ, RZ, R195 ;  /* 0x000000ffff6d7224 */ /* 0x000fe200078e00c3 */
[----:B------:R-:W-:Y:S04]  /*109c60*/  STL.64 [R1+0xac20], R22 ;  /* 0x00ac201601007387 */ /* 0x000fe80000100a00 */
[----:B------:R-:W3:Y:S04]  /*109c70*/  LDL.128 R192, [R1+0x5dd0] ;  /* 0x005dd00001c07983 */ /* 0x000ee80000100c00 */
[----:B------:R-:W-:Y:S04]  /*109c80*/  STL.64 [R1+0xaf78], R138 ;  /* 0x00af788a01007387 */ /* 0x000fe80000100a00 */
[----:B------:R-:W-:Y:S04]  /*109c90*/  STL.64 [R1+0xac48], R124 ;  /* 0x00ac487c01007387 */ /* 0x000fe80000100a00 */
[----:B------:R-:W-:Y:S04]  /*109ca0*/  STL.64 [R1+0xaf70], R56 ;  /* 0x00af703801007387 */ /* 0x000fe80000100a00 */
[----:B------:R-:W3:Y:S01]  /*109cb0*/  LDL.LU.64 R86, [R1+0xb140] ;  /* 0x00b1400001567983 */ /* 0x000ee20000300a00 */
[----:B----4-:R-:W-:Y:S01]  /*109cc0*/  MOV R46, R18 ;  /* 0x00000012002e7202 */ /* 0x010fe20000000f00 */
[----:B------:R-:W-:Y:S01]  /*109cd0*/  IMAD.MOV.U32 R47, RZ, RZ, R19 ;  /* 0x000000ffff2f7224 */ /* 0x000fe200078e0013 */
[----:B------:R-:W-:Y:S01]  /*109ce0*/  MOV R19, R41 ;  /* 0x0000002900137202 */ /* 0x000fe20000000f00 */
[----:B------:R-:W-:-:S02]  /*109cf0*/  IMAD.MOV.U32 R18, RZ, RZ, R40 ;  /* 0x000000ffff127224 */ /* 0x000fc400078e0028 */
[----:B------:R-:W4:Y:S02]  /*109d00*/  LDL.128 R40, [R1+0x5f80] ;  /* 0x005f800001287983 */ /* 0x000f240000100c00 */
[----:B----4-:R-:W-:Y:S01]  /*109d10*/  MOV R152, R40 ;  /* 0x0000002800987202 */ /* 0x010fe20000000f00 */
[----:B------:R-:W-:Y:S01]  /*109d20*/  IMAD.MOV.U32 R153, RZ, RZ, R41 ;  /* 0x000000ffff997224 */ /* 0x000fe200078e0029 */
[----:B------:R-:W-:Y:S01]  /*109d30*/  MOV R135, R43 ;  /* 0x0000002b00877202 */ /* 0x000fe20000000f00 */
[----:B------:R-:W-:Y:S02]  /*109d40*/  IMAD.MOV.U32 R134, RZ, RZ, R42 ;  /* 0x000000ffff867224 */ /* 0x000fe400078e002a */
[----:B------:R-:W4:Y:S04]  /*109d50*/  LDL.128 R40, [R1+0x60a0] ;  /* 0x0060a00001287983 */ /* 0x000f280000100c00 */
[----:B----4-:R0:W-:Y:S01]  /*109d60*/  STL.64 [R1+0x78f0], R40 ;  /* 0x0078f02801007387 */ /* 0x0101e20000100a00 */
[----:B------:R-:W-:-:S02]  /*109d70*/  IMAD.MOV.U32 R156, RZ, RZ, R42 ;  /* 0x000000ffff9c7224 */ /* 0x000fc400078e002a */
[----:B------:R-:W-:Y:S02]  /*109d80*/  IMAD.MOV.U32 R157, RZ, RZ, R43 ;  /* 0x000000ffff9d7224 */ /* 0x000fe400078e002b */
[----:B0-----:R-:W4:Y:S01]  /*109d90*/  LDL.128 R40, [R1+0x5f90] ;  /* 0x005f900001287983 */ /* 0x001f220000100c00 */
[----:B------:R-:W-:Y:S02]  /*109da0*/  IMAD.MOV.U32 R96, RZ, RZ, R16 ;  /* 0x000000ffff607224 */ /* 0x000fe400078e0010 */
[----:B------:R-:W-:Y:S01]  /*109db0*/  IMAD.MOV.U32 R97, RZ, RZ, R17 ;  /* 0x000000ffff617224 */ /* 0x000fe200078e0011 */
[----:B----4-:R-:W-:Y:S01]  /*109dc0*/  MOV R16, R40 ;  /* 0x0000002800107202 */ /* 0x010fe20000000f00 */
[----:B------:R-:W-:Y:S01]  /*109dd0*/  IMAD.MOV.U32 R17, RZ, RZ, R41 ;  /* 0x000000ffff117224 */ /* 0x000fe200078e0029 */
[----:B------:R-:W-:Y:S01]  /*109de0*/  MOV R51, R43 ;  /* 0x0000002b00337202 */ /* 0x000fe20000000f00 */
[----:B------:R-:W-:Y:S02]  /*109df0*/  IMAD.MOV.U32 R50, RZ, RZ, R42 ;  /* 0x000000ffff327224 */ /* 0x000fe400078e002a */
[----:B------:R-:W4:Y:S02]  /*109e00*/  LDL.128 R40, [R1+0x60b0] ;  /* 0x0060b00001287983 */ /* 0x000f240000100c00 */
[----:B----4-:R-:W-:Y:S01]  /*109e10*/  IMAD.MOV.U32 R148, RZ, RZ, R40 ;  /* 0x000000ffff947224 */ /* 0x010fe200078e0028 */
[----:B------:R-:W-:Y:S01]  /*109e20*/  MOV R44, R42 ;  /* 0x0000002a002c7202 */ /* 0x000fe20000000f00 */
[----:B------:R-:W-:-:S02]  /*109e30*/  IMAD.MOV.U32 R149, RZ, RZ, R41 ;  /* 0x000000ffff957224 */ /* 0x000fc400078e0029 */
[----:B------:R-:W-:Y:S02]  /*109e40*/  IMAD.MOV.U32 R45, RZ, RZ, R43 ;  /* 0x000000ffff2d7224 */ /* 0x000fe400078e002b */
[----:B------:R-:W4:Y:S02]  /*109e50*/  LDL.128 R40, [R1+0x5fa0] ;  /* 0x005fa00001287983 */ /* 0x000f240000100c00 */
[----:B----4-:R-:W-:Y:S01]  /*109e60*/  IMAD.MOV.U32 R244, RZ, RZ, R40 ;  /* 0x000000fffff47224 */ /* 0x010fe200078e0028 */
[----:B------:R-:W-:Y:S01]  /*109e70*/  MOV R245, R41 ;  /* 0x0000002900f57202 */ /* 0x000fe20000000f00 */
[----:B------:R-:W-:Y:S02]  /*109e80*/  IMAD.MOV.U32 R246, RZ, RZ, R42 ;  /* 0x000000fffff67224 */ /* 0x000fe400078e002a */
[----:B------:R-:W-:Y:S02]  /*109e90*/  IMAD.MOV.U32 R247, RZ, RZ, R43 ;  /* 0x000000fffff77224 */ /* 0x000fe400078e002b */
[----:B------:R-:W4:Y:S04]  /*109ea0*/  LDL.128 R40, [R1+0x60c0] ;  /* 0x0060c00001287983 */ /* 0x000f280000100c00 */
[----:B----4-:R0:W-:Y:S01]  /*109eb0*/  STL.64 [R1+0x78d0], R40 ;  /* 0x0078d02801007387 */ /* 0x0101e20000100a00 */
[----:B------:R-:W-:Y:S01]  /*109ec0*/  MOV R248, R42 ;  /* 0x0000002a00f87202 */ /* 0x000fe20000000f00 */
[----:B------:R-:W-:-:S02]  /*109ed0*/  IMAD.MOV.U32 R249, RZ, RZ, R43 ;  /* 0x000000fffff97224 */ /* 0x000fc400078e002b */
[----:B0-----:R-:W4:Y:S01]  /*109ee0*/  LDL.128 R40, [R1+0x5fb0] ;  /* 0x005fb00001287983 */ /* 0x001f220000100c00 */
[----:B--2---:R-:W-:-:S03]  /*109ef0*/  DFMA R4, -R38, R20, R4 ;  /* 0x000000142604722b */ /* 0x004fc60000000104 */
[----:B------:R0:W-:Y:S04]  /*109f00*/  STL.64 [R1+0xaf10], R20 ;  /* 0x00af101401007387 */ /* 0x0001e80000100a00 */
[----:B0-----:R-:W2:Y:S04]  /*109f10*/  LDL.128 R20, [R1+0x5f00] ;  /* 0x005f000001147983 */ /* 0x001ea80000100c00 */
[----:B----4-:R0:W-:Y:S01]  /*109f20*/  STL.64 [R1+0x7968], R42 ;  /* 0x0079682a01007387 */ /* 0x0101e20000100a00 */
[----:B------:R-:W-:Y:S01]  /*109f30*/  IMAD.MOV.U32 R162, RZ, RZ, R40 ;  /* 0x000000ffffa27224 */ /* 0x000fe200078e0028 */
[----:B------:R-:W-:-:S02]  /*109f40*/  MOV R163, R41 ;  /* 0x0000002900a37202 */ /* 0x000fc40000000f00 */
[----:B0-----:R-:W4:Y:S04]  /*109f50*/  LDL.128 R40, [R1+0x60d0] ;  /* 0x0060d00001287983 */ /* 0x001f280000100c00 */
[----:B--2---:R0:W-:Y:S01]  /*109f60*/  STL.64 [R1+0x77d0], R20 ;  /* 0x0077d01401007387 */ /* 0x0041e20000100a00 */
[----:B------:R-:W-:Y:S01]  /*109f70*/  IMAD.MOV.U32 R38, RZ, RZ, R22 ;  /* 0x000000ffff267224 */ /* 0x000fe200078e0016 */
[----:B------:R-:W-:Y:S02]  /*109f80*/  MOV R39, R23 ;  /* 0x0000001700277202 */ /* 0x000fe40000000f00 */
[----:B0-----:R-:W2:Y:S01]  /*109f90*/  LDL.128 R20, [R1+0x6030] ;  /* 0x0060300001147983 */ /* 0x001ea20000100c00 */
[----:B------:R-:W-:-:S08]  /*109fa0*/  DFMA R6, -R236, R104, R6 ;  /* 0x00000068ec06722b */ /* 0x000fd00000000106 */
[----:B------:R-:W-:-:S08]  /*109fb0*/  DFMA R6, -R232, R106, R6 ;  /* 0x0000006ae806722b */ /* 0x000fd00000000106 */
[----:B------:R-:W-:-:S08]  /*109fc0*/  DFMA R6, -R214, R84, R6 ;  /* 0x00000054d606722b */ /* 0x000fd00000000106 */
[----:B------:R-:W-:Y:S02]  /*109fd0*/  DFMA R6, -R212, R110, R6 ;  /* 0x0000006ed406722b */ /* 0x000fe40000000106 */
[----:B------:R-:W-:Y:S01]  /*109fe0*/  DFMA R4, -R72, R92, R4 ;  /* 0x0000005c4804722b */ /* 0x000fe20000000104 */
[----:B------:R-:W3:Y:S04]  /*109ff0*/  LDL.128 R212, [R1+0x6140] ;  /* 0x0061400001d47983 */ /* 0x000ee80000100c00 */
[----:B------:R-:W-:Y:S04]  /*10a000*/  STL.64 [R1+0xac40], R68 ;  /* 0x00ac404401007387 */ /* 0x000fe80000100a00 */
[----:B----4-:R0:W-:Y:S01]  /*10a010*/  STL.64 [R1+0x78c0], R40 ;  /* 0x0078c02801007387 */ /* 0x0101e20000100a00 */
[----:B------:R-:W-:-:S02]  /*10a020*/  IMAD.MOV.U32 R216, RZ, RZ, R42 ;  /* 0x000000ffffd87224 */ /* 0x000fc400078e002a */
[----:B------:R-:W-:Y:S01]  /*10a030*/  IMAD.MOV.U32 R217, RZ, RZ, R43 ;  /* 0x000000ffffd97224 */ /* 0x000fe200078e002b */
[----:B------:R-:W-:Y:S01]  /*10a040*/  DFMA R6, -R210, R80, R6 ;  /* 0x00000050d206722b */ /* 0x000fe20000000106 */
[----:B------:R-:W-:Y:S04]  /*10a050*/  STL.64 [R1+0xac28], R104 ;  /* 0x00ac286801007387 */ /* 0x000fe80000100a00 */
[----:B------:R1:W-:Y:S04]  /*10a060*/  STL.64 [R1+0xac30], R106 ;  /* 0x00ac306a01007387 */ /* 0x0003e80000100a00 */
[----:B0-----:R-:W4:Y:S01]  /*10a070*/  LDL.128 R40, [R1+0x5fc0] ;  /* 0x005fc00001287983 */ /* 0x001f220000100c00 */
[----:B------:R-:W-:-:S03]  /*10a080*/  DFMA R6, -R200, R82, R6 ;  /* 0x00000052c806722b */ /* 0x000fc60000000106 */
[----:B--2---:R0:W-:Y:S01]  /*10a090*/  STL.64 [R1+0x7780], R20 ;  /* 0x0077801401007387 */ /* 0x0041e20000100a00 */
[----:B------:R-:W-:-:S03]  /*10a0a0*/  DFMA R8, -R48, R94, R4 ;  /* 0x0000005e3008722b */ /* 0x000fc60000000104 */
[----:B-1----:R-:W2:Y:S01]  /*10a0b0*/  LDL.128 R104, [R1+0x61e0] ;  /* 0x0061e00001687983 */ /* 0x002ea20000100c00 */
[----:B------:R-:W-:-:S03]  /*10a0c0*/  DFMA R6, -R186, R112, R6 ;  /* 0x00000070ba06722b */ /* 0x000fc60000000106 */
[----:B------:R-:W-:Y:S04]  /*10a0d0*/  STL.64 [R1+0xac50], R128 ;  /* 0x00ac508001007387 */ /* 0x000fe80000100a00 */
[----:B------:R1:W-:Y:S01]  /*10a0e0*/  STL.64 [R1+0xac58], R58 ;  /* 0x00ac583a01007387 */ /* 0x0003e20000100a00 */
[----:B------:R-:W-:-:S03]  /*10a0f0*/  DFMA R6, -R184, R76, R6 ;  /* 0x0000004cb806722b */ /* 0x000fc60000000106 */
[----:B------:R-:W2:Y:S04]  /*10a100*/  LDL.128 R184, [R1+0x6010] ;  /* 0x0060100001b87983 */ /* 0x000ea80000100c00 */
[----:B------:R-:W2:Y:S01]  /*10a110*/  LDL.64 R72, [R1+0x7b50] ;  /* 0x007b500001487983 */ /* 0x000ea20000100a00 */
[----:B------:R-:W-:-:S08]  /*10a120*/  DFMA R6, -R182, R68, R6 ;  /* 0x00000044b606722b */ /* 0x000fd00000000106 */
[----:B------:R-:W-:-:S08]  /*10a130*/  DFMA R6, -R108, R124, R6 ;  /* 0x0000007c6c06722b */ /* 0x000fd00000000106 */
[----:B------:R-:W-:Y:S01]  /*10a140*/  DFMA R6, -R132, R128, R6 ;  /* 0x000000808406722b */ /* 0x000fe20000000106 */
[----:B------:R-:W-:Y:S02]  /*10a150*/  IMAD.MOV.U32 R132, RZ, RZ, R22 ;  /* 0x000000ffff847224 */ /* 0x000fe400078e0016 */
[----:B------:R-:W-:Y:S02]  /*10a160*/  IMAD.MOV.U32 R133, RZ, RZ, R23 ;  /* 0x000000ffff857224 */ /* 0x000fe400078e0017 */
[----:B0-----:R-:W2:Y:S01]  /*10a170*/  LDL.128 R20, [R1+0x6200] ;  /* 0x0062000001147983 */ /* 0x001ea20000100c00 */
[----:B----4-:R-:W-:Y:S01]  /*10a180*/  MOV R62, R40 ;  /* 0x00000028003e7202 */ /* 0x010fe20000000f00 */
[----:B------:R-:W-:Y:S01]  /*10a190*/  IMAD.MOV.U32 R63, RZ, RZ, R41 ;  /* 0x000000ffff3f7224 */ /* 0x000fe200078e0029 */
[----:B------:R-:W-:Y:S01]  /*10a1a0*/  MOV R207, R43 ;  /* 0x0000002b00cf7202 */ /* 0x000fe20000000f00 */
[----:B------:R-:W-:Y:S02]  /*10a1b0*/  IMAD.MOV.U32 R206, RZ, RZ, R42 ;  /* 0x000000ffffce7224 */ /* 0x000fe400078e002a */
[----:B------:R-:W4:Y:S01]  /*10a1c0*/  LDL.128 R40, [R1+0x60e0] ;  /* 0x0060e00001287983 */ /* 0x000f220000100c00 */
[----:B------:R-:W-:-:S03]  /*10a1d0*/  DFMA R6, R114, -R126, R6 ;  /* 0x8000007e7206722b */ /* 0x000fc60000000006 */
[----:B------:R-:W4:Y:S05]  /*10a1e0*/  LDL.128 R124, [R1+0x5cf0] ;  /* 0x005cf000017c7983 */ /* 0x000f2a0000100c00 */
[----:B---3--:R-:W-:-:S08]  /*10a1f0*/  DFMA R6, -R192, R56, R6 ;  /* 0x00000038c006722b */ /* 0x008fd00000000106 */
[----:B------:R-:W-:Y:S01]  /*10a200*/  DFMA R6, -R194, R58, R6 ;  /* 0x0000003ac206722b */ /* 0x000fe20000000106 */
[----:B--2---:R0:W-:Y:S04]  /*10a210*/  STL.128 [R1+0x7810], R184 ;  /* 0x007810b801007387 */ /* 0x0041e80000100c00 */
[----:B------:R-:W-:Y:S03]  /*10a220*/  STL.128 [R1+0x77f0], R212 ;  /* 0x0077f0d401007387 */ /* 0x000fe60000100c00 */
[----:B------:R-:W-:Y:S01]  /*10a230*/  DFMA R6, -R188, R136, R6 ;  /* 0x00000088bc06722b */ /* 0x000fe20000000106 */
[----:B------:R-:W-:Y:S01]  /*10a240*/  IMAD.MOV.U32 R68, RZ, RZ, R178 ;  /* 0x000000ffff447224 */ /* 0x000fe200078e00b2 */
[----:B------:R-:W-:Y:S01]  /*10a250*/  MOV R69, R179 ;  /* 0x000000b300457202 */ /* 0x000fe20000000f00 */
[----:B------:R2:W-:Y:S04]  /*10a260*/  STL.128 [R1+0x7840], R104 ;  /* 0x0078406801007387 */ /* 0x0005e80000100c00 */
[----:B-1----:R-:W3:Y:S01]  /*10a270*/  LDL.LU.64 R58, [R1+0x7a50] ;  /* 0x007a5000013a7983 */ /* 0x002ee20000300a00 */
[----:B------:R-:W-:-:S03]  /*10a280*/  DFMA R6, -R190, R138, R6 ;  /* 0x0000008abe06722b */ /* 0x000fc60000000106 */
[----:B0-----:R-:W3:Y:S04]  /*10a290*/  LDL.128 R184, [R1+0x61f0] ;  /* 0x0061f00001b87983 */ /* 0x001ee80000100c00 */
[----:B------:R0:W-:Y:S01]  /*10a2a0*/  STL.64 [R1+0xac38], R84 ;  /* 0x00ac385401007387 */ /* 0x0001e20000100a00 */
[----:B------:R-:W-:Y:S01]  /*10a2b0*/  MOV R138, R20 ;  /* 0x00000014008a7202 */ /* 0x000fe20000000f00 */
[----:B------:R-:W-:Y:S01]  /*10a2c0*/  IMAD.MOV.U32 R139, RZ, RZ, R21 ;  /* 0x000000ffff8b7224 */ /* 0x000fe200078e0015 */
[----:B------:R-:W-:Y:S01]  /*10a2d0*/  MOV R91, R23 ;  /* 0x00000017005b7202 */ /* 0x000fe20000000f00 */
[----:B------:R-:W-:Y:S01]  /*10a2e0*/  IMAD.MOV.U32 R90, RZ, RZ, R22 ;  /* 0x000000ffff5a7224 */ /* 0x000fe200078e0016 */
[----:B--2---:R-:W2:Y:S04]  /*10a2f0*/  LDL.128 R104, [R1+0x6150] ;  /* 0x0061500001687983 */ /* 0x004ea80000100c00 */
[----:B------:R-:W3:Y:S01]  /*10a300*/  LDL.128 R20, [R1+0x6290] ;  /* 0x0062900001147983 */ /* 0x000ee20000100c00 */
[----:B----4-:R-:W-:Y:S01]  /*10a310*/  IMAD.MOV.U32 R224, RZ, RZ, R40 ;  /* 0x000000ffffe07224 */ /* 0x010fe200078e0028 */
[----:B------:R-:W-:Y:S01]  /*10a320*/  MOV R234, R42 ;  /* 0x0000002a00ea7202 */ /* 0x000fe20000000f00 */
[----:B------:R-:W-:-:S02]  /*10a330*/  IMAD.MOV.U32 R225, RZ, RZ, R41 ;  /* 0x000000ffffe17224 */ /* 0x000fc400078e0029 */
[----:B------:R-:W-:Y:S01]  /*10a340*/  IMAD.MOV.U32 R235, RZ, RZ, R43 ;  /* 0x000000ffffeb7224 */ /* 0x000fe200078e002b */
[----:B------:R-:W-:Y:S04]  /*10a350*/  STL.128 [R1+0x7f20], R124 ;  /* 0x007f207c01007387 */ /* 0x000fe80000100c00 */
[----:B------:R-:W4:Y:S01]  /*10a360*/  LDL.128 R40, [R1+0x5fd0] ;  /* 0x005fd00001287983 */ /* 0x000f220000100c00 */
[----:B------:R-:W-:-:S03]  /*10a370*/  DFMA R6, -R172, R52, R6 ;  /* 0x00000034ac06722b */ /* 0x000fc60000000106 */
[----:B0-----:R-:W2:Y:S04]  /*10a380*/  LDL.LU.64 R84, [R1+0x7af0] ;  /* 0x007af00001547983 */ /* 0x001ea80000300a00 */
        /* <DEDUP_REMOVED lines=8> */
[----:B------:R-:W-:Y:S01]  /*10a410*/  STL.64 [R1+0xaea8], R146 ;  /* 0x00aea89201007387 */ /* 0x000fe20000100a00 */
[----:B---3--:R-:W-:Y:S01]  /*10a420*/  IMAD.MOV.U32 R56, RZ, RZ, R20 ;  /* 0x000000ffff387224 */ /* 0x008fe200078e0014 */
[----:B------:R-:W-:Y:S01]  /*10a430*/  MOV R240, R22 ;  /* 0x0000001600f07202 */ /* 0x000fe20000000f00 */
[----:B------:R-:W-:Y:S01]  /*10a440*/  IMAD.MOV.U32 R57, RZ, RZ, R21 ;  /* 0x000000ffff397224 */ /* 0x000fe200078e0015 */
[----:B------:R-:W-:Y:S01]  /*10a450*/  STL.64 [R1+0xaeb0], R30 ;  /* 0x00aeb01e01007387 */ /* 0x000fe20000100a00 */
[----:B------:R-:W-:-:S03]  /*10a460*/  IMAD.MOV.U32 R241, RZ, RZ, R23 ;  /* 0x000000fffff17224 */ /* 0x000fc600078e0017 */
[----:B------:R-:W3:Y:S04]  /*10a470*/  LDL.128 R20, [R1+0x6160] ;  /* 0x0061600001147983 */ /* 0x000ee80000100c00 */
[----:B------:R-:W-:Y:S04]  /*10a480*/  STL.64 [R1+0xac98], R80 ;  /* 0x00ac985001007387 */ /* 0x000fe80000100a00 */
[----:B------:R-:W-:Y:S04]  /*10a490*/  STL.64 [R1+0xaca0], R82 ;  /* 0x00aca05201007387 */ /* 0x000fe80000100a00 */
[----:B------:R-:W-:Y:S04]  /*10a4a0*/  STL.64 [R1+0xaef8], R250 ;  /* 0x00aef8fa01007387 */ /* 0x000fe80000100a00 */
[----:B------:R-:W-:Y:S04]  /*10a4b0*/  STL.64 [R1+0xaec0], R2 ;  /* 0x00aec00201007387 */ /* 0x000fe80000100a00 */
[----:B------:R-:W3:Y:S04]  /*10a4c0*/  LDL.128 R192, [R1+0x6020] ;  /* 0x0060200001c07983 */ /* 0x000ee80000100c00 */
[----:B------:R-:W-:Y:S04]  /*10a4d0*/  STL.64 [R1+0xaca8], R112 ;  /* 0x00aca87001007387 */ /* 0x000fe80000100a00 */
[----:B------:R-:W3:Y:S01]  /*10a4e0*/  LDL.128 R188, [R1+0x6240] ;  /* 0x0062400001bc7983 */ /* 0x000ee20000100c00 */
[----:B----4-:R-:W-:Y:S01]  /*10a4f0*/  IMAD.MOV.U32 R204, RZ, RZ, R40 ;  /* 0x000000ffffcc7224 */ /* 0x010fe200078e0028 */
[----:B------:R-:W-:Y:S01]  /*10a500*/  MOV R205, R41 ;  /* 0x0000002900cd7202 */ /* 0x000fe20000000f00 */
[----:B------:R-:W-:-:S02]  /*10a510*/  IMAD.MOV.U32 R202, RZ, RZ, R42 ;  /* 0x000000ffffca7224 */ /* 0x000fc400078e002a */
[----:B------:R-:W-:Y:S01]  /*10a520*/  IMAD.MOV.U32 R203, RZ, RZ, R43 ;  /* 0x000000ffffcb7224 */ /* 0x000fe200078e002b */
[----:B------:R-:W-:Y:S01]  /*10a530*/  DFMA R4, -R174, R54, R6 ;  /* 0x00000036ae04722b */ /* 0x000fe20000000106 */
[----:B------:R-:W4:Y:S04]  /*10a540*/  LDL.128 R40, [R1+0x60f0] ;  /* 0x0060f00001287983 */ /* 0x000f280000100c00 */
[----:B------:R-:W-:Y:S04]  /*10a550*/  STL.128 [R1+0x77b0], R184 ;  /* 0x0077b0b801007387 */ /* 0x000fe80000100c00 */
[----:B--2---:R-:W-:Y:S04]  /*10a560*/  STL.128 [R1+0x77c0], R104 ;  /* 0x0077c06801007387 */ /* 0x004fe80000100c00 */
[----:B0-----:R-:W2:Y:S04]  /*10a570*/  LDL.128 R92, [R1+0x6520] ;  /* 0x00652000015c7983 */ /* 0x001ea80000100c00 */
[----:B------:R-:W2:Y:S01]  /*10a580*/  LDL.128 R172, [R1+0x62c0] ;  /* 0x0062c00001ac7983 */ /* 0x000ea20000100c00 */
[----:B---3--:R-:W-:Y:S01]  /*10a590*/  IMAD.MOV.U32 R48, RZ, RZ, R20 ;  /* 0x000000ffff307224 */ /* 0x008fe200078e0014 */
[----:B------:R-:W-:Y:S01]  /*10a5a0*/  MOV R49, R21 ;  /* 0x0000001500317202 */ /* 0x000fe20000000f00 */
[----:B------:R-:W-:-:S02]  /*10a5b0*/  IMAD.MOV.U32 R126, RZ, RZ, R22 ;  /* 0x000000ffff7e7224 */ /* 0x000fc400078e0016 */
[----:B------:R-:W-:Y:S02]  /*10a5c0*/  IMAD.MOV.U32 R127, RZ, RZ, R23 ;  /* 0x000000ffff7f7224 */ /* 0x000fe400078e0017 */
[----:B------:R-:W3:Y:S01]  /*10a5d0*/  LDL.128 R20, [R1+0x6210] ;  /* 0x0062100001147983 */ /* 0x000ee20000100c00 */
[----:B----4-:R-:W-:Y:S01]  /*10a5e0*/  MOV R238, R40 ;  /* 0x0000002800ee7202 */ /* 0x010fe20000000f00 */
[----:B------:R-:W-:Y:S01]  /*10a5f0*/  IMAD.MOV.U32 R239, RZ, RZ, R41 ;  /* 0x000000ffffef7224 */ /* 0x000fe200078e0029 */
[----:B------:R-:W-:Y:S01]  /*10a600*/  MOV R243, R43 ;  /* 0x0000002b00f37202 */ /* 0x000fe20000000f00 */
[----:B------:R-:W-:Y:S02]  /*10a610*/  IMAD.MOV.U32 R242, RZ, RZ, R42 ;  /* 0x000000fffff27224 */ /* 0x000fe400078e002a */
[----:B------:R-:W4:Y:S01]  /*10a620*/  LDL.128 R40, [R1+0x5fe0] ;  /* 0x005fe00001287983 */ /* 0x000f220000100c00 */
[----:B------:R-:W-:Y:S02]  /*10a630*/  DFMA R6, -R70, R24, R8 ;  /* 0x000000184606722b */ /* 0x000fe40000000108 */
[----:B------:R-:W-:Y:S01]  /*10a640*/  DFMA R4, -R168, R140, R4 ;  /* 0x0000008ca804722b */ /* 0x000fe20000000104 */
[----:B-1----:R-:W2:Y:S05]  /*10a650*/  LDL.LU.64 R24, [R1+0x7a30] ;  /* 0x007a300001187983 */ /* 0x002eaa0000300a00 */
[----:B------:R-:W-:Y:S01]  /*10a660*/  DFMA R6, -R60, R86, R6 ;  /* 0x000000563c06722b */ /* 0x000fe20000000106 */
[----:B---3--:R-:W-:Y:S01]  /*10a670*/  MOV R60, R20 ;  /* 0x00000014003c7202 */ /* 0x008fe20000000f00 */
[----:B------:R-:W-:Y:S01]  /*10a680*/  IMAD.MOV.U32 R61, RZ, RZ, R21 ;  /* 0x000000ffff3d7224 */ /* 0x000fe200078e0015 */
[----:B------:R-:W-:Y:S01]  /*10a690*/  MOV R71, R23 ;  /* 0x0000001700477202 */ /* 0x000fe20000000f00 */
[----:B------:R-:W-:-:S02]  /*10a6a0*/  IMAD.MOV.U32 R70, RZ, RZ, R22 ;  /* 0x000000ffff467224 */ /* 0x000fc400078e0016 */
[----:B------:R-:W3:Y:S01]  /*10a6b0*/  LDL.128 R20, [R1+0x62a0] ;  /* 0x0062a00001147983 */ /* 0x000ee20000100c00 */
[----:B----4-:R-:W-:Y:S01]  /*10a6c0*/  IMAD.MOV.U32 R218, RZ, RZ, R40 ;  /* 0x000000ffffda7224 */ /* 0x010fe200078e0028 */
[----:B------:R-:W-:Y:S01]  /*10a6d0*/  MOV R74, R42 ;  /* 0x0000002a004a7202 */ /* 0x000fe20000000f00 */
[----:B------:R-:W-:Y:S02]  /*10a6e0*/  IMAD.MOV.U32 R219, RZ, RZ, R41 ;  /* 0x000000ffffdb7224 */ /* 0x000fe400078e0029 */
[----:B------:R-:W-:Y:S02]  /*10a6f0*/  IMAD.MOV.U32 R75, RZ, RZ, R43 ;  /* 0x000000ffff4b7224 */ /* 0x000fe400078e002b */
[----:B------:R-:W4:Y:S01]  /*10a700*/  LDL.128 R40, [R1+0x6100] ;  /* 0x0061000001287983 */ /* 0x000f220000100c00 */
[----:B---3--:R-:W-:Y:S01]  /*10a710*/  IMAD.MOV.U32 R114, RZ, RZ, R20 ;  /* 0x000000ffff727224 */ /* 0x008fe200078e0014 */
[----:B------:R-:W-:Y:S01]  /*10a720*/  MOV R210, R22 ;  /* 0x0000001600d27202 */ /* 0x000fe20000000f00 */
[----:B------:R-:W-:-:S02]  /*10a730*/  IMAD.MOV.U32 R115, RZ, RZ, R21 ;  /* 0x000000ffff737224 */ /* 0x000fc400078e0015 */
[----:B------:R-:W-:Y:S02]  /*10a740*/  IMAD.MOV.U32 R211, RZ, RZ, R23 ;  /* 0x000000ffffd37224 */ /* 0x000fe400078e0017 */
[----:B------:R-:W3:Y:S01]  /*10a750*/  LDL.128 R20, [R1+0x6740] ;  /* 0x0067400001147983 */ /* 0x000ee20000100c00 */
[----:B----4-:R-:W-:Y:S01]  /*10a760*/  IMAD.MOV.U32 R232, RZ, RZ, R40 ;  /* 0x000000ffffe87224 */ /* 0x010fe200078e0028 */
[----:B------:R-:W-:Y:S01]  /*10a770*/  MOV R233, R41 ;  /* 0x0000002900e97202 */ /* 0x000fe20000000f00 */
[----:B------:R-:W-:Y:S02]  /*10a780*/  IMAD.MOV.U32 R158, RZ, RZ, R42 ;  /* 0x000000ffff9e7224 */ /* 0x000fe400078e002a */
[----:B------:R-:W-:Y:S02]  /*10a790*/  IMAD.MOV.U32 R159, RZ, RZ, R43 ;  /* 0x000000ffff9f7224 */ /* 0x000fe400078e002b */
[----:B------:R-:W4:Y:S04]  /*10a7a0*/  LDL.128 R40, [R1+0x5ff0] ;  /* 0x005ff00001287983 */ /* 0x000f280000100c00 */
[----:B---3--:R0:W-:Y:S01]  /*10a7b0*/  STL.128 [R1+0x9890], R20 ;  /* 0x0098901401007387 */ /* 0x0081e20000100c00 */
[----:B------:R-:W-:Y:S01]  /*10a7c0*/  IMAD.MOV.U32 R212, RZ, RZ, R22 ;  /* 0x000000ffffd47224 */ /* 0x000fe200078e0016 */
[----:B------:R-:W-:-:S02]  /*10a7d0*/  MOV R213, R23 ;  /* 0x0000001700d57202 */ /* 0x000fc40000000f00 */
[----:B0-----:R-:W3:Y:S01]  /*10a7e0*/  LDL.128 R20, [R1+0x6170] ;  /* 0x0061700001147983 */ /* 0x001ee20000100c00 */
[----:B----4-:R-:W-:Y:S01]  /*10a7f0*/  MOV R222, R40 ;  /* 0x0000002800de7202 */ /* 0x010fe20000000f00 */
[----:B------:R-:W-:Y:S01]  /*10a800*/  IMAD.MOV.U32 R223, RZ, RZ, R41 ;  /* 0x000000ffffdf7224 */ /* 0x000fe200078e0029 */
[----:B------:R-:W-:Y:S01]  /*10a810*/  MOV R151, R43 ;  /* 0x0000002b00977202 */ /* 0x000fe20000000f00 */
[----:B------:R-:W-:Y:S02]  /*10a820*/  IMAD.MOV.U32 R150, RZ, RZ, R42 ;  /* 0x000000ffff967224 */ /* 0x000fe400078e002a */
[----:B------:R-:W4:Y:S01]  /*10a830*/  LDL.128 R40, [R1+0x6110] ;  /* 0x0061100001287983 */ /* 0x000f220000100c00 */
[----:B---3--:R-:W-:Y:S01]  /*10a840*/  IMAD.MOV.U32 R214, RZ, RZ, R20 ;  /* 0x000000ffffd67224 */ /* 0x008fe200078e0014 */
[----:B------:R-:W-:Y:S01]  /*10a850*/  MOV R184, R22 ;  /* 0x0000001600b87202 */ /* 0x000fe20000000f00 */
[----:B------:R-:W-:Y:S02]  /*10a860*/  IMAD.MOV.U32 R215, RZ, RZ, R21 ;  /* 0x000000ffffd77224 */ /* 0x000fe400078e0015 */
        /* <DEDUP_REMOVED lines=8> */
[----:B------:R-:W-:Y:S02]  /*10a8f0*/  MOV R237, R21 ;  /* 0x0000001500ed7202 */ /* 0x000fe40000000f00 */
[----:B------:R0:W-:Y:S01]  /*10a900*/  STL.128 [R1+0x9840], R20 ;  /* 0x0098401401007387 */ /* 0x0001e20000100c00 */
[----:B------:R-:W-:-:S02]  /*10a910*/  IMAD.MOV.U32 R182, RZ, RZ, R22 ;  /* 0x000000ffffb67224 */ /* 0x000fc400078e0016 */
[----:B------:R-:W-:Y:S02]  /*10a920*/  IMAD.MOV.U32 R183, RZ, RZ, R23 ;  /* 0x000000ffffb77224 */ /* 0x000fe400078e0017 */
[----:B0-----:R-:W3:Y:S01]  /*10a930*/  LDL.128 R20, [R1+0x3bb0] ;  /* 0x003bb00001147983 */ /* 0x001ee20000100c00 */
[----:B----4-:R-:W-:Y:S01]  /*10a940*/  IMAD.MOV.U32 R226, RZ, RZ, R40 ;  /* 0x000000ffffe27224 */ /* 0x010fe200078e0028 */
[----:B------:R-:W-:Y:S01]  /*10a950*/  MOV R227, R41 ;  /* 0x0000002900e37202 */ /* 0x000fe20000000f00 */
[----:B------:R-:W-:Y:S02]  /*10a960*/  IMAD.MOV.U32 R118, RZ, RZ, R42 ;  /* 0x000000ffff767224 */ /* 0x000fe400078e002a */
[----:B------:R-:W-:Y:S02]  /*10a970*/  IMAD.MOV.U32 R119, RZ, RZ, R43 ;  /* 0x000000ffff777224 */ /* 0x000fe400078e002b */
[----:B------:R-:W4:Y:S04]  /*10a980*/  LDL.128 R40, [R1+0x6120] ;  /* 0x0061200001287983 */ /* 0x000f280000100c00 */
[----:B---3--:R0:W-:Y:S01]  /*10a990*/  STL.64 [R1+0x7b00], R20 ;  /* 0x007b001401007387 */ /* 0x0081e20000100a00 */
[----:B------:R-:W-:Y:S01]  /*10a9a0*/  MOV R200, R22 ;  /* 0x0000001600c87202 */ /* 0x000fe20000000f00 */
[----:B------:R-:W-:-:S02]  /*10a9b0*/  IMAD.MOV.U32 R201, RZ, RZ, R23 ;  /* 0x000000ffffc97224 */ /* 0x000fc400078e0017 */
[----:B0-----:R-:W3:Y:S01]  /*10a9c0*/  LDL.128 R20, [R1+0x3c30] ;  /* 0x003c300001147983 */ /* 0x001ee20000100c00 */
[----:B----4-:R-:W-:Y:S01]  /*10a9d0*/  MOV R36, R40 ;  /* 0x0000002800247202 */ /* 0x010fe20000000f00 */
[----:B------:R-:W-:Y:S01]  /*10a9e0*/  IMAD.MOV.U32 R37, RZ, RZ, R41 ;  /* 0x000000ffff257224 */ /* 0x000fe200078e0029 */
[----:B------:R-:W-:Y:S01]  /*10a9f0*/  MOV R109, R43 ;  /* 0x0000002b006d7202 */ /* 0x000fe20000000f00 */
[----:B------:R-:W-:Y:S02]  /*10aa00*/  IMAD.MOV.U32 R108, RZ, RZ, R42 ;  /* 0x000000ffff6c7224 */ /* 0x000fe400078e002a */
[----:B------:R-:W4:Y:S04]  /*10aa10*/  LDL.128 R40, [R1+0x6130] ;  /* 0x0061300001287983 */ /* 0x000f280000100c00 */
[----:B---3--:R0:W-:Y:S01]  /*10aa20*/  STL.64 [R1+0x7bc0], R20 ;  /* 0x007bc01401007387 */ /* 0x0081e20000100a00 */
[----:B------:R-:W-:Y:S01]  /*10aa30*/  IMAD.MOV.U32 R186, RZ, RZ, R22 ;  /* 0x000000ffffba7224 */ /* 0x000fe200078e0016 */
[----:B------:R-:W-:-:S02]  /*10aa40*/  MOV R187, R23 ;  /* 0x0000001700bb7202 */ /* 0x000fc40000000f00 */
[----:B0-----:R-:W3:Y:S04]  /*10aa50*/  LDL.128 R20, [R1+0x6760] ;  /* 0x0067600001147983 */ /* 0x001ee80000100c00 */
[----:B----4-:R0:W-:Y:S01]  /*10aa60*/  STL.64 [R1+0x7808], R42 ;  /* 0x0078082a01007387 */ /* 0x0101e20000100a00 */
[----:B------:R-:W-:Y:S02]  /*10aa70*/  IMAD.MOV.U32 R116, RZ, RZ, R40 ;  /* 0x000000ffff747224 */ /* 0x000fe400078e0028 */
[----:B------:R-:W-:Y:S02]  /*10aa80*/  IMAD.MOV.U32 R117, RZ, RZ, R41 ;  /* 0x000000ffff757224 */ /* 0x000fe400078e0029 */
[----:B0-----:R-:W4:Y:S01]  /*10aa90*/  LDL.128 R40, [R1+0x61d0] ;  /* 0x0061d00001287983 */ /* 0x001f220000100c00 */
[----:B------:R-:W-:-:S02]  /*10aaa0*/  DFMA R4, -R170, R144, R4 ;  /* 0x00000090aa04722b */ /* 0x000fc40000000104 */
[----:B------:R-:W-:Y:S01]  /*10aab0*/  DFMA R6, -R196, R110, R6 ;  /* 0x0000006ec406722b */ /* 0x000fe20000000106 */
[----:B--2---:R-:W-:Y:S01]  /*10aac0*/  MOV R104, R92 ;  /* 0x0000005c00687202 */ /* 0x004fe20000000f00 */
[----:B------:R-:W-:Y:S01]  /*10aad0*/  IMAD.MOV.U32 R105, RZ, RZ, R93 ;  /* 0x000000ffff697224 */ /* 0x000fe200078e005d */
[----:B------:R-:W-:Y:S03]  /*10aae0*/  STL.128 [R1+0x9820], R92 ;  /* 0x0098205c01007387 */ /* 0x000fe60000100c00 */
[----:B------:R-:W-:Y:S01]  /*10aaf0*/  DFMA R4, -R120, R146, R4 ;  /* 0x000000927804722b */ /* 0x000fe20000000104 */
[----:B------:R0:W-:Y:S01]  /*10ab00*/  STL.128 [R1+0xaf90], R212 ;  /* 0x00af90d401007387 */ /* 0x0001e20000100c00 */
[----:B------:R-:W-:-:S03]  /*10ab10*/  DFMA R8, -R198, R82, R6 ;  /* 0x00000052c608722b */ /* 0x000fc60000000106 */
[----:B------:R1:W-:Y:S04]  /*10ab20*/  STL.128 [R1+0xafa0], R184 ;  /* 0x00afa0b801007387 */ /* 0x0003e80000100c00 */
[----:B------:R-:W2:Y:S01]  /*10ab30*/  LDL.LU.64 R146, [R1+0x7aa0] ;  /* 0x007aa00001927983 */ /* 0x000ea20000300a00 */
[----:B------:R-:W-:-:S03]  /*10ab40*/  DFMA R12, -R12, R112, R8 ;  /* 0x000000700c0c722b */ /* 0x000fc60000000108 */
[----:B------:R-:W-:Y:S04]  /*10ab50*/  STL.128 [R1+0x77e0], R192 ;  /* 0x0077e0c001007387 */ /* 0x000fe80000100c00 */
[----:B0-----:R-:W2:Y:S04]  /*10ab60*/  LDL.LU.64 R214, [R1+0x78f0] ;  /* 0x0078f00001d67983 */ /* 0x001ea80000300a00 */
[----:B---3--:R-:W-:Y:S04]  /*10ab70*/  STL.128 [R1+0x9810], R20 ;  /* 0x0098101401007387 */ /* 0x008fe80000100c00 */
[----:B----4-:R0:W-:Y:S01]  /*10ab80*/  STL.64 [R1+0x98c0], R40 ;  /* 0x0098c02801007387 */ /* 0x0101e20000100a00 */
[----:B------:R-:W-:-:S03]  /*10ab90*/  DFMA R12, -R28, R76, R12 ;  /* 0x0000004c1c0c722b */ /* 0x000fc6000000010c */
[----:B------:R-:W3:Y:S04]  /*10aba0*/  LDL.LU.64 R28, [R1+0xb130] ;  /* 0x00b13000011c7983 */ /* 0x000ee80000300a00 */
[----:B-1----:R-:W4:Y:S01]  /*10abb0*/  LDL.128 R184, [R1+0x6530] ;  /* 0x0065300001b87983 */ /* 0x002f220000100c00 */
[----:B0-----:R-:W-:Y:S01]  /*10abc0*/  MOV R40, R42 ;  /* 0x0000002a00287202 */ /* 0x001fe20000000f00 */
[----:B------:R-:W-:Y:S01]  /*10abd0*/  IMAD.MOV.U32 R41, RZ, RZ, R43 ;  /* 0x000000ffff297224 */ /* 0x000fe200078e002b */
[----:B------:R-:W-:Y:S01]  /*10abe0*/  DFMA R42, R14, -R122, R4 ;  /* 0x8000007a0e2a722b */ /* 0x000fe20000000004 */
[----:B------:R-:W2:Y:S04]  /*10abf0*/  LDL.LU.64 R212, [R1+0x7a00] ;  /* 0x007a000001d47983 */ /* 0x000ea80000300a00 */
[----:B------:R-:W3:Y:S03]  /*10ac00*/  LDL.LU.64 R14, [R1+0xb138] ;  /* 0x00b13800010e7983 */ /* 0x000ee60000300a00 */
[----:B------:R-:W-:Y:S01]  /*10ac10*/  DFMA R8, R180, -R164, R42 ;  /* 0x800000a4b408722b */ /* 0x000fe2000000002a */
[----:B------:R-:W2:Y:S01]  /*10ac20*/  LDL.128 R4, [R1+0x62b0] ;  /* 0x0062b00001047983 */ /* 0x000ea20000100c00 */
[----:B------:R-:W-:Y:S01]  /*10ac30*/  IMAD.MOV.U32 R180, RZ, RZ, R20 ;  /* 0x000000ffffb47224 */ /* 0x000fe200078e0014 */
[----:B------:R-:W-:Y:S01]  /*10ac40*/  MOV R164, R22 ;  /* 0x0000001600a47202 */ /* 0x000fe20000000f00 */
[----:B------:R-:W-:Y:S01]  /*10ac50*/  IMAD.MOV.U32 R181, RZ, RZ, R21 ;  /* 0x000000ffffb57224 */ /* 0x000fe200078e0015 */
[----:B------:R-:W-:Y:S01]  /*10ac60*/  DFMA R12, -R130, R136, R12 ;  /* 0x00000088820c722b */ /* 0x000fe2000000010c */
[----:B------:R-:W-:Y:S01]  /*10ac70*/  IMAD.MOV.U32 R165, RZ, RZ, R23 ;  /* 0x000000ffffa57224 */ /* 0x000fe200078e0017 */
[----:B------:R-:W2:Y:S04]  /*10ac80*/  LDL.128 R120, [R1+0x6220] ;  /* 0x0062200001787983 */ /* 0x000ea80000100c00 */
[----:B------:R-:W4:Y:S04]  /*10ac90*/  LDL.128 R20, [R1+0x6500] ;  /* 0x0065000001147983 */ /* 0x000f280000100c00 */
[----:B------:R-:W2:Y:S04]  /*10aca0*/  LDL.128 R168, [R1+0x6180] ;  /* 0x0061800001a87983 */ /* 0x000ea80000100c00 */
[----:B------:R-:W2:Y:S04]  /*10acb0*/  LDL.128 R192, [R1+0x6230] ;  /* 0x0062300001c07983 */ /* 0x000ea80000100c00 */
[----:B------:R-:W2:Y:S04]  /*10acc0*/  LDL.128 R196, [R1+0x62d0] ;  /* 0x0062d00001c47983 */ /* 0x000ea80000100c00 */
[----:B----4-:R0:W-:Y:S01]  /*10acd0*/  STL.128 [R1+0x98a0], R20 ;  /* 0x0098a01401007387 */ /* 0x0101e20000100c00 */
[----:B------:R-:W-:-:S02]  /*10ace0*/  IMAD.MOV.U32 R178, RZ, RZ, R22 ;  /* 0x000000ffffb27224 */ /* 0x000fc400078e0016 */
[----:B------:R-:W-:Y:S02]  /*10acf0*/  IMAD.MOV.U32 R179, RZ, RZ, R23 ;  /* 0x000000ffffb37224 */ /* 0x000fe400078e0017 */
[----:B0-----:R-:W4:Y:S01]  /*10ad00*/  LDL.128 R20, [R1+0x6510] ;  /* 0x0065100001147983 */ /* 0x001f220000100c00 */
[----:B---3--:R-:W-:-:S03]  /*10ad10*/  DFMA R8, -R142, R14, R8 ;  /* 0x0000000e8e08722b */ /* 0x008fc60000000108 */
[----:B------:R-:W3:Y:S01]  /*10ad20*/  LDL.LU.64 R142, [R1+0xb128] ;  /* 0x00b12800018e7983 */ /* 0x000ee20000300a00 */
[----:B----4-:R-:W-:Y:S01]  /*10ad30*/  MOV R130, R20 ;  /* 0x0000001400827202 */ /* 0x010fe20000000f00 */
[----:B------:R-:W-:Y:S02]  /*10ad40*/  IMAD.MOV.U32 R131, RZ, RZ, R21 ;  /* 0x000000ffff837224 */ /* 0x000fe400078e0015 */
[----:B------:R0:W-:Y:S01]  /*10ad50*/  STL.128 [R1+0x9830], R20 ;  /* 0x0098301401007387 */ /* 0x0001e20000100c00 */
[----:B------:R-:W-:Y:S01]  /*10ad60*/  IMAD.MOV.U32 R124, RZ, RZ, R22 ;  /* 0x000000ffff7c7224 */ /* 0x000fe200078e0016 */
[----:B------:R-:W-:Y:S02]  /*10ad70*/  MOV R125, R23 ;  /* 0x00000017007d7202 */ /* 0x000fe40000000f00 */
[----:B0-----:R-:W4:Y:S01]  /*10ad80*/  LDL.128 R20, [R1+0x6770] ;  /* 0x0067700001147983 */ /* 0x001f220000100c00 */
[----:B------:R-:W-:Y:S02]  /*10ad90*/  DFMA R8, R176, -R208, R8 ;  /* 0x800000d0b008722b */ /* 0x000fe40000000008 */
[----:B---3--:R-:W-:Y:S01]  /*10ada0*/  DFMA R12, -R228, R142, R12 ;  /* 0x0000008ee40c722b */ /* 0x008fe2000000010c */
[----:B------:R-:W3:Y:S05]  /*10adb0*/  LDL.LU.64 R228, [R1+0xb120] ;  /* 0x00b1200001e47983 */ /* 0x000eea0000300a00 */
[----:B------:R-:W-:-:S02]  /*10adc0*/  DFMA R8, R250, -R102, R8 ;  /* 0x80000066fa08722b */ /* 0x000fc40000000008 */
[----:B------:R-:W-:Y:S01]  /*10add0*/  DFMA R42, -R100, R144, R12 ;  /* 0x00000090642a722b */ /* 0x000fe2000000010c */
[----:B----4-:R-:W-:Y:S01]  /*10ade0*/  IMAD.MOV.U32 R128, RZ, RZ, R20 ;  /* 0x000000ffff807224 */ /* 0x010fe200078e0014 */
[----:B------:R0:W-:Y:S01]  /*10adf0*/  STL.128 [R1+0x97f0], R20 ;  /* 0x0097f01401007387 */ /* 0x0001e20000100c00 */
[----:B------:R-:W-:Y:S01]  /*10ae00*/  IMAD.MOV.U32 R129, RZ, RZ, R21 ;  /* 0x000000ffff817224 */ /* 0x000fe200078e0015 */
[----:B------:R-:W-:Y:S01]  /*10ae10*/  MOV R106, R22 ;  /* 0x00000016006a7202 */ /* 0x000fe20000000f00 */
[----:B------:R-:W-:Y:S02]  /*10ae20*/  IMAD.MOV.U32 R107, RZ, RZ, R23 ;  /* 0x000000ffff6b7224 */ /* 0x000fe400078e0017 */
[----:B0-----:R-:W4:Y:S01]  /*10ae30*/  LDL.128 R20, [R1+0x69e0] ;  /* 0x0069e00001147983 */ /* 0x001f220000100c00 */
[----:B------:R-:W-:-:S08]  /*10ae40*/  DFMA R12, -R98, R28, R8 ;  /* 0x0000001c620c722b */ /* 0x000fd00000000108 */
[----:B------:R-:W-:Y:S02]  /*10ae50*/  DFMA R12, -R230, R30, R12 ;  /* 0x0000001ee60c722b */ /* 0x000fe4000000010c */
[----:B------:R-:W-:Y:S01]  /*10ae60*/  DFMA R42, -R78, R14, R42 ;  /* 0x0000000e4e2a722b */ /* 0x000fe2000000012a */
[----:B------:R-:W2:Y:S04]  /*10ae70*/  LDL.LU.64 R230, [R1+0xb110] ;  /* 0x00b1100001e67983 */ /* 0x000ea80000300a00 */
[----:B------:R-:W2:Y:S01]  /*10ae80*/  LDL.LU.64 R78, [R1+0xb118] ;  /* 0x00b11800014e7983 */ /* 0x000ea20000300a00 */
[----:B------:R-:W-:Y:S02]  /*10ae90*/  DFMA R12, R64, -R58, R12 ;  /* 0x8000003a400c722b */ /* 0x000fe4000000000c */
[----:B---3--:R-:W-:Y:S01]  /*10aea0*/  DFMA R8, -R68, R72, R228 ;  /* 0x000000484408722b */ /* 0x008fe200000001e4 */
[----:B------:R-:W-:Y:S01]  /*10aeb0*/  IMAD.MOV.U32 R100, RZ, RZ, R94 ;  /* 0x000000ffff647224 */ /* 0x000fe200078e005e */
[----:B----4-:R0:W-:Y:S01]  /*10aec0*/  STL.128 [R1+0x7ed0], R20 ;  /* 0x007ed01401007387 */ /* 0x0101e20000100c00 */
[----:B------:R-:W-:-:S02]  /*10aed0*/  IMAD.MOV.U32 R208, RZ, RZ, R22 ;  /* 0x000000ffffd07224 */ /* 0x000fc400078e0016 */
[----:B------:R-:W-:Y:S01]  /*10aee0*/  IMAD.MOV.U32 R209, RZ, RZ, R23 ;  /* 0x000000ffffd17224 */ /* 0x000fe200078e0017 */
[----:B------:R-:W-:Y:S01]  /*10aef0*/  DFMA R12, R2, -R154, R12 ;  /* 0x8000009a020c722b */ /* 0x000fe2000000000c */
[----:B------:R-:W-:Y:S01]  /*10af00*/  IMAD.MOV.U32 R176, RZ, RZ, R20 ;  /* 0x000000ffffb07224 */ /* 0x000fe200078e0014 */
[----:B------:R-:W3:Y:S01]  /*10af10*/  LDL.LU.64 R154, [R1+0xb0f8] ;  /* 0x00b0f800019a7983 */ /* 0x000ee20000300a00 */
[----:B------:R-:W-:Y:S01]  /*10af20*/  DFMA R42, R10, -R84, R42 ;  /* 0x800000540a2a722b */ /* 0x000fe2000000002a */
[----:B------:R-:W-:Y:S02]  /*10af30*/  MOV R177, R21 ;  /* 0x0000001500b17202 */ /* 0x000fe40000000f00 */
[----:B------:R-:W-:Y:S01]  /*10af40*/  MOV R101, R95 ;  /* 0x0000005f00657202 */ /* 0x000fe20000000f00 */
[----:B------:R-:W-:Y:S01]  /*10af50*/  DFMA R8, -R96, R32, R8 ;  /* 0x000000206008722b */ /* 0x000fe20000000108 */
[----:B------:R-:W4:Y:S04]  /*10af60*/  LDL.128 R92, [R1+0x6780] ;  /* 0x00678000015c7983 */ /* 0x000f280000100c00 */
[----:B0-----:R-:W3:Y:S03]  /*10af70*/  LDL.LU.64 R22, [R1+0x7af8] ;  /* 0x007af80001167983 */ /* 0x001ee60000300a00 */
[----:B------:R-:W-:Y:S01]  /*10af80*/  DFMA R46, -R46, R34, R8 ;  /* 0x000000222e2e722b */ /* 0x000fe20000000108 */
[----:B------:R-:W4:Y:S04]  /*10af90*/  LDL.LU.64 R20, [R1+0x7a40] ;  /* 0x007a400001147983 */ /* 0x000f280000300a00 */
[----:B------:R-:W4:Y:S03]  /*10afa0*/  LDL.LU.64 R64, [R1+0xb108] ;  /* 0x00b1080001407983 */ /* 0x000f260000300a00 */
[----:B------:R-:W-:Y:S01]  /*10afb0*/  DFMA R46, -R152, R26, R46 ;  /* 0x0000001a982e722b */ /* 0x000fe2000000012e */
[----:B------:R-:W-:Y:S04]  /*10afc0*/  STL.128 [R1+0x9800], R184 ;  /* 0x009800b801007387 */ /* 0x000fe80000100c00 */
[----:B------:R-:W4:Y:S01]  /*10afd0*/  LDL.LU.64 R152, [R1+0xb0f0] ;  /* 0x00b0f00001987983 */ /* 0x000f220000300a00 */
[----:B--2---:R-:W-:-:S03]  /*10afe0*/  DFMA R8, -R18, R78, R230 ;  /* 0x0000004e1208722b */ /* 0x004fc600000001e6 */
[----:B------:R-:W2:Y:S01]  /*10aff0*/  LDL.LU.64 R18, [R1+0xb100] ;  /* 0x00b1000001127983 */ /* 0x000ea20000300a00 */
[----:B------:R-:W-:Y:S02]  /*10b000*/  IMAD.MOV.U32 R76, RZ, RZ, R186 ;  /* 0x000000ffff4c7224 */ /* 0x000fe400078e00ba */
[----:B------:R-:W-:Y:S01]  /*10b010*/  IMAD.MOV.U32 R77, RZ, RZ, R187 ;  /* 0x000000ffff4d7224 */ /* 0x000fe200078e00bb */
[----:B------:R-:W-:Y:S04]  /*10b020*/  STL.64 [R1+0xaed0], R28 ;  /* 0x00aed01c01007387 */ /* 0x000fe80000100a00 */
[----:B------:R-:W2:Y:S01]  /*10b030*/  LDL.LU.64 R228, [R1+0x7a10] ;  /* 0x007a100001e47983 */ /* 0x000ea20000300a00 */
[----:B---3--:R-:W-:-:S03]  /*10b040*/  DFMA R42, -R22, R28, R42 ;  /* 0x0000001c162a722b */ /* 0x008fc6000000012a */
[----:B----4-:R0:W-:Y:S01]  /*10b050*/  STL.128 [R1+0x97e0], R92 ;  /* 0x0097e05c01007387 */ /* 0x0101e20000100c00 */
[----:B------:R-:W-:Y:S01]  /*10b060*/  MOV R98, R94 ;  /* 0x0000005e00627202 */ /* 0x000fe20000000f00 */
[----:B------:R-:W-:Y:S01]  /*10b070*/  IMAD.MOV.U32 R99, RZ, RZ, R95 ;  /* 0x000000ffff637224 */ /* 0x000fe200078e005f */
[----:B------:R-:W-:Y:S01]  /*10b080*/  DFMA R46, -R134, R88, R46 ;  /* 0x00000058862e722b */ /* 0x000fe2000000012e */
[----:B------:R-:W-:Y:S01]  /*10b090*/  IMAD.MOV.U32 R96, RZ, RZ, R184 ;  /* 0x000000ffff607224 */ /* 0x000fe200078e00b8 */
[----:B------:R-:W3:Y:S01]  /*10b0a0*/  LDL.LU.64 R134, [R1+0xb0d8] ;  /* 0x00b0d80001867983 */ /* 0x000ee20000300a00 */
[----:B------:R-:W-:-:S03]  /*10b0b0*/  DFMA R42, -R154, R30, R42 ;  /* 0x0000001e9a2a722b */ /* 0x000fc6000000012a */
[----:B------:R-:W2:Y:S01]  /*10b0c0*/  LDL.LU.64 R154, [R1+0xb0e0] ;  /* 0x00b0e000019a7983 */ /* 0x000ea20000300a00 */
[----:B------:R-:W-:-:S03]  /*10b0d0*/  DFMA R8, -R66, R64, R8 ;  /* 0x000000404208722b */ /* 0x000fc60000000108 */
[----:B------:R-:W4:Y:S01]  /*10b0e0*/  LDL.LU.64 R66, [R1+0xb0e8] ;  /* 0x00b0e80001427983 */ /* 0x000f220000300a00 */
[----:B------:R-:W-:-:S03]  /*10b0f0*/  DFMA R12, -R20, R152, R12 ;  /* 0x00000098140c722b */ /* 0x000fc6000000010c */
[----:B0-----:R-:W3:Y:S01]  /*10b100*/  LDL.LU.64 R94, [R1+0x7ae8] ;  /* 0x007ae800015e7983 */ /* 0x001ee20000300a00 */
[----:B------:R-:W-:-:S03]  /*10b110*/  DFMA R46, -R16, R110, R46 ;  /* 0x0000006e102e722b */ /* 0x000fc6000000012e */
[----:B------:R-:W3:Y:S01]  /*10b120*/  LDL.LU.64 R16, [R1+0xb0c8] ;  /* 0x00b0c80001107983 */ /* 0x000ee20000300a00 */
[----:B------:R-:W-:-:S03]  /*10b130*/  MOV R97, R185 ;  /* 0x000000b900617202 */ /* 0x000fc60000000f00 */
[----:B------:R-:W3:Y:S04]  /*10b140*/  LDL.128 R184, [R1+0x6790] ;  /* 0x0067900001b87983 */ /* 0x000ee80000100c00 */
[----:B------:R0:W-:Y:S01]  /*10b150*/  STL.64 [R1+0xac68], R176 ;  /* 0x00ac68b001007387 */ /* 0x0001e20000100a00 */
[----:B------:R-:W-:Y:S02]  /*10b160*/  IMAD.MOV.U32 R102, RZ, RZ, R92 ;  /* 0x000000ffff667224 */ /* 0x000fe400078e005c */
[----:B------:R-:W-:Y:S01]  /*10b170*/  IMAD.MOV.U32 R103, RZ, RZ, R93 ;  /* 0x000000ffff677224 */ /* 0x000fe200078e005d */
[----:B------:R-:W3:Y:S04]  /*10b180*/  LDL.LU.64 R20, [R1+0x7ac0] ;  /* 0x007ac00001147983 */ /* 0x000ee80000300a00 */
[----:B------:R-:W3:Y:S04]  /*10b190*/  LDL.LU.64 R28, [R1+0x7a28] ;  /* 0x007a2800011c7983 */ /* 0x000ee80000300a00 */
[----:B------:R-:W3:Y:S04]  /*10b1a0*/  LDL.LU.64 R88, [R1+0x7ac8] ;  /* 0x007ac80001587983 */ /* 0x000ee80000300a00 */
[----:B------:R-:W3:Y:S01]  /*10b1b0*/  LDL.LU.64 R230, [R1+0x7ab0] ;  /* 0x007ab00001e67983 */ /* 0x000ee20000300a00 */
[----:B--2---:R-:W-:-:S03]  /*10b1c0*/  DFMA R12, -R18, R154, R12 ;  /* 0x0000009a120c722b */ /* 0x004fc6000000010c */
[----:B------:R-:W2:Y:S04]  /*10b1d0*/  LDL.LU.64 R110, [R1+0x78d0] ;  /* 0x0078d000016e7983 */ /* 0x000ea80000300a00 */
[----:B------:R-:W2:Y:S01]  /*10b1e0*/  LDL.LU.64 R18, [R1+0xb0d0] ;  /* 0x00b0d00001127983 */ /* 0x000ea20000300a00 */
[----:B----4-:R-:W-:Y:S02]  /*10b1f0*/  DFMA R8, -R214, R66, R8 ;  /* 0x00000042d608722b */ /* 0x010fe40000000108 */
[----:B---3--:R-:W-:Y:S01]  /*10b200*/  DFMA R42, R166, -R94, R42 ;  /* 0x8000005ea62a722b */ /* 0x008fe2000000002a */
[----:B0-----:R-:W3:Y:S01]  /*10b210*/  LDL.LU.64 R176, [R1+0x78c0] ;  /* 0x0078c00001b07983 */ /* 0x001ee20000300a00 */
[----:B------:R-:W-:Y:S02]  /*10b220*/  DFMA R46, -R50, R80, R46 ;  /* 0x00000050322e722b */ /* 0x000fe4000000012e */
[----:B------:R-:W-:Y:S01]  /*10b230*/  DFMA R12, -R24, R16, R12 ;  /* 0x00000010180c722b */ /* 0x000fe2000000010c */
[----:B------:R-:W4:Y:S01]  /*10b240*/  LDL.LU.64 R50, [R1+0xb0b0] ;  /* 0x00b0b00001327983 */ /* 0x000f220000300a00 */
[----:B------:R-:W-:-:S03]  /*10b250*/  DFMA R8, -R156, R134, R8 ;  /* 0x000000869c08722b */ /* 0x000fc60000000108 */
[----:B------:R-:W3:Y:S01]  /*10b260*/  LDL.LU.64 R156, [R1+0xb0c0] ;  /* 0x00b0c000019c7983 */ /* 0x000ee20000300a00 */
[----:B------:R-:W-:Y:S01]  /*10b270*/  MOV R84, R184 ;  /* 0x000000b800547202 */ /* 0x000fe20000000f00 */
[----:B------:R-:W-:Y:S01]  /*10b280*/  IMAD.MOV.U32 R85, RZ, RZ, R185 ;  /* 0x000000ffff557224 */ /* 0x000fe200078e00b9 */
[----:B------:R-:W-:Y:S01]  /*10b290*/  MOV R69, R187 ;  /* 0x000000bb00457202 */ /* 0x000fe20000000f00 */
[----:B------:R0:W-:Y:S01]  /*10b2a0*/  STL.128 [R1+0x97c0], R184 ;  /* 0x0097c0b801007387 */ /* 0x0001e20000100c00 */
[----:B------:R-:W-:-:S03]  /*10b2b0*/  IMAD.MOV.U32 R68, RZ, RZ, R186 ;  /* 0x000000ffff447224 */ /* 0x000fc600078e00ba */
[----:B------:R-:W4:Y:S04]  /*10b2c0*/  LDL.LU.64 R94, [R1+0x7968] ;  /* 0x00796800015e7983 */ /* 0x000f280000300a00 */
[----:B------:R-:W4:Y:S04]  /*10b2d0*/  LDL.LU.64 R92, [R1+0x7ad8] ;  /* 0x007ad800015c7983 */ /* 0x000f280000300a00 */
[----:B------:R-:W4:Y:S01]  /*10b2e0*/  LDL.LU.64 R214, [R1+0x7aa8] ;  /* 0x007aa80001d67983 */ /* 0x000f220000300a00 */
[----:B--2---:R-:W-:-:S03]  /*10b2f0*/  DFMA R42, -R18, R152, R42 ;  /* 0x00000098122a722b */ /* 0x004fc6000000012a */
[----:B0-----:R-:W2:Y:S04]  /*10b300*/  LDL.128 R184, [R1+0x6540] ;  /* 0x0065400001b87983 */ /* 0x001ea80000100c00 */
[----:B------:R-:W3:Y:S01]  /*10b310*/  LDL.LU.64 R18, [R1+0xb0b8] ;  /* 0x00b0b80001127983 */ /* 0x000ee20000300a00 */
[----:B------:R-:W-:-:S03]  /*10b320*/  DFMA R8, -R148, R52, R8 ;  /* 0x000000349408722b */ /* 0x000fc60000000108 */
[----:B------:R-:W4:Y:S01]  /*10b330*/  LDL.LU.64 R148, [R1+0xb0a8] ;  /* 0x00b0a80001947983 */ /* 0x000f220000300a00 */
[----:B------:R-:W-:-:S03]  /*10b340*/  DFMA R46, -R244, R82, R46 ;  /* 0x00000052f42e722b */ /* 0x000fc6000000012e */
[----:B------:R-:W4:Y:S04]  /*10b350*/  LDL.LU.64 R244, [R1+0xb098] ;  /* 0x00b0980001f47983 */ /* 0x000f280000300a00 */
[----:B------:R-:W4:Y:S01]  /*10b360*/  LDL.LU.64 R24, [R1+0x7a08] ;  /* 0x007a080001187983 */ /* 0x000f220000300a00 */
[----:B---3--:R-:W-:Y:S01]  /*10b370*/  DFMA R12, -R156, R18, R12 ;  /* 0x000000129c0c722b */ /* 0x008fe2000000010c */
[----:B--2---:R-:W-:Y:S02]  /*10b380*/  IMAD.MOV.U32 R58, RZ, RZ, R184 ;  /* 0x000000ffff3a7224 */ /* 0x004fe400078e00b8 */
[----:B------:R-:W2:Y:S01]  /*10b390*/  LDL.LU.64 R156, [R1+0xb0a0] ;  /* 0x00b0a000019c7983 */ /* 0x000ea20000300a00 */
[----:B----4-:R-:W-:-:S03]  /*10b3a0*/  DFMA R8, -R44, R50, R8 ;  /* 0x000000322c08722b */ /* 0x010fc60000000108 */
[----:B------:R-:W3:Y:S01]  /*10b3b0*/  LDL.LU.64 R44, [R1+0xb090] ;  /* 0x00b09000012c7983 */ /* 0x000ee20000300a00 */
[----:B------:R-:W-:Y:S01]  /*10b3c0*/  IMAD.MOV.U32 R59, RZ, RZ, R185 ;  /* 0x000000ffff3b7224 */ /* 0x000fe200078e00b9 */
[----:B------:R-:W-:Y:S01]  /*10b3d0*/  MOV R26, R186 ;  /* 0x000000ba001a7202 */ /* 0x000fe20000000f00 */
[----:B------:R-:W-:Y:S01]  /*10b3e0*/  IMAD.MOV.U32 R27, RZ, RZ, R187 ;  /* 0x000000ffff1b7224 */ /* 0x000fe200078e00bb */
[----:B------:R0:W-:Y:S01]  /*10b3f0*/  STL.128 [R1+0x97d0], R184 ;  /* 0x0097d0b801007387 */ /* 0x0001e20000100c00 */
[----:B------:R-:W-:Y:S02]  /*10b400*/  DFMA R42, -R92, R154, R42 ;  /* 0x0000009a5c2a722b */ /* 0x000fe4000000012a */
[----:B------:R-:W-:Y:S01]  /*10b410*/  DFMA R46, -R246, R112, R46 ;  /* 0x00000070f62e722b */ /* 0x000fe2000000012e */
[----:B------:R-:W4:Y:S04]  /*10b420*/  LDL.LU.64 R92, [R1+0x7a90] ;  /* 0x007a9000015c7983 */ /* 0x000f280000300a00 */
[----:B------:R-:W4:Y:S04]  /*10b430*/  LDL.LU.64 R246, [R1+0xb080] ;  /* 0x00b0800001f67983 */ /* 0x000f280000300a00 */
[----:B------:R-:W4:Y:S04]  /*10b440*/  LDL.128 R80, [R1+0x6440] ;  /* 0x0064400001507983 */ /* 0x000f280000100c00 */
[----:B0-----:R-:W4:Y:S01]  /*10b450*/  LDL.128 R184, [R1+0x67a0] ;  /* 0x0067a00001b87983 */ /* 0x001f220000100c00 */
[----:B--2---:R-:W-:-:S03]  /*10b460*/  DFMA R12, -R148, R156, R12 ;  /* 0x0000009c940c722b */ /* 0x004fc6000000010c */
[----:B------:R-:W-:Y:S04]  /*10b470*/  STL.64 [R1+0xaec8], R18 ;  /* 0x00aec81201007387 */ /* 0x000fe80000100a00 */
[----:B------:R-:W2:Y:S01]  /*10b480*/  LDL.LU.64 R148, [R1+0xb088] ;  /* 0x00b0880001947983 */ /* 0x000ea20000300a00 */
[----:B---3--:R-:W-:Y:S02]  /*10b490*/  DFMA R8, -R110, R44, R8 ;  /* 0x0000002c6e08722b */ /* 0x008fe40000000108 */
[----:B------:R-:W-:Y:S01]  /*10b4a0*/  DFMA R46, -R162, R142, R46 ;  /* 0x0000008ea22e722b */ /* 0x000fe2000000012e */
[----:B------:R-:W-:Y:S04]  /*10b4b0*/  STL.64 [R1+0xae60], R244 ;  /* 0x00ae60f401007387 */ /* 0x000fe80000100a00 */
[----:B------:R-:W3:Y:S01]  /*10b4c0*/  LDL.LU.64 R162, [R1+0xb078] ;  /* 0x00b0780001a27983 */ /* 0x000ee20000300a00 */
[----:B------:R-:W-:-:S03]  /*10b4d0*/  DFMA R42, -R20, R16, R42 ;  /* 0x00000010142a722b */ /* 0x000fc6000000012a */
[----:B------:R-:W-:Y:S04]  /*10b4e0*/  STL.64 [R1+0xacb0], R142 ;  /* 0x00acb08e01007387 */ /* 0x000fe80000100a00 */
[----:B------:R-:W-:Y:S01]  /*10b4f0*/  STL.64 [R1+0xaea0], R152 ;  /* 0x00aea09801007387 */ /* 0x000fe20000100a00 */
[----:B----4-:R-:W-:Y:S01]  /*10b500*/  IMAD.MOV.U32 R34, RZ, RZ, R184 ;  /* 0x000000ffff227224 */ /* 0x010fe200078e00b8 */
[----:B------:R-:W-:Y:S02]  /*10b510*/  MOV R35, R185 ;  /* 0x000000b900237202 */ /* 0x000fe40000000f00 */
[----:B------:R0:W-:Y:S01]  /*10b520*/  STL.128 [R1+0x97b0], R184 ;  /* 0x0097b0b801007387 */ /* 0x0001e20000100c00 */
[----:B------:R-:W-:Y:S02]  /*10b530*/  IMAD.MOV.U32 R22, RZ, RZ, R186 ;  /* 0x000000ffff167224 */ /* 0x000fe400078e00ba */
[----:B------:R-:W-:Y:S01]  /*10b540*/  IMAD.MOV.U32 R23, RZ, RZ, R187 ;  /* 0x000000ffff177224 */ /* 0x000fe200078e00bb */
[----:B------:R-:W-:Y:S01]  /*10b550*/  DFMA R12, R244, -R28, R12 ;  /* 0x8000001cf40c722b */ /* 0x000fe2000000000c */
[----:B------:R-:W4:Y:S04]  /*10b560*/  LDL.LU.64 R20, [R1+0x79f0] ;  /* 0x0079f00001147983 */ /* 0x000f280000300a00 */
[----:B------:R-:W-:Y:S04]  /*10b570*/  STL.128 [R1+0x9590], R80 ;  /* 0x0095905001007387 */ /* 0x000fe80000100c00 */
[----:B------:R-:W-:Y:S04]  /*10b580*/  STL.64 [R1+0xae58], R246 ;  /* 0x00ae58f601007387 */ /* 0x000fe80000100a00 */
[----:B0-----:R-:W4:Y:S04]  /*10b590*/  LDL.LU.64 R184, [R1+0x7ab8] ;  /* 0x007ab80001b87983 */ /* 0x001f280000300a00 */
[----:B------:R-:W-:Y:S04]  /*10b5a0*/  STL.64 [R1+0xae90], R154 ;  /* 0x00ae909a01007387 */ /* 0x000fe80000100a00 */
[----:B------:R-:W-:Y:S04]  /*10b5b0*/  STL.64 [R1+0xae98], R156 ;  /* 0x00ae989c01007387 */ /* 0x000fe80000100a00 */
[----:B------:R0:W-:Y:S04]  /*10b5c0*/  STL.64 [R1+0xac90], R134 ;  /* 0x00ac908601007387 */ /* 0x0001e80000100a00 */
[----:B------:R-:W4:Y:S04]  /*10b5d0*/  LDL.LU.64 R112, [R1+0x77e0] ;  /* 0x0077e00001707983 */ /* 0x000f280000300a00 */
[----:B------:R-:W4:Y:S01]  /*10b5e0*/  LDL.LU.64 R110, [R1+0x77e8] ;  /* 0x0077e800016e7983 */ /* 0x000f220000300a00 */
[----:B--2---:R-:W-:-:S03]  /*10b5f0*/  DFMA R8, -R248, R148, R8 ;  /* 0x00000094f808722b */ /* 0x004fc60000000108 */
[----:B------:R-:W2:Y:S04]  /*10b600*/  LDL.LU.64 R186, [R1+0x7a18] ;  /* 0x007a180001ba7983 */ /* 0x000ea80000300a00 */
[----:B------:R-:W4:Y:S01]  /*10b610*/  LDL.LU.64 R248, [R1+0xb070] ;  /* 0x00b0700001f87983 */ /* 0x000f220000300a00 */
[----:B------:R-:W-:Y:S02]  /*10b620*/  DFMA R46, R10, -R94, R46 ;  /* 0x8000005e0a2e722b */ /* 0x000fe4000000002e */
[----:B------:R-:W-:Y:S01]  /*10b630*/  DFMA R8, R250, -R176, R8 ;  /* 0x800000b0fa08722b */ /* 0x000fe20000000008 */
[----:B------:R-:W2:Y:S01]  /*10b640*/  LDL.LU.64 R10, [R1+0xb068] ;  /* 0x00b06800010a7983 */ /* 0x000ea20000300a00 */
[----:B------:R-:W-:Y:S02]  /*10b650*/  DFMA R42, -R88, R18, R42 ;  /* 0x00000012582a722b */ /* 0x000fe4000000012a */
[----:B------:R-:W-:Y:S01]  /*10b660*/  DFMA R12, R246, -R228, R12 ;  /* 0x800000e4f60c722b */ /* 0x000fe2000000000c */
[----:B------:R-:W2:Y:S01]  /*10b670*/  LDL.LU.64 R94, [R1+0x79f8] ;  /* 0x0079f800015e7983 */ /* 0x000ea20000300a00 */
[----:B------:R-:W-:-:S03]  /*10b680*/  DFMA R46, R166, -R62, R46 ;  /* 0x8000003ea62e722b */ /* 0x000fc6000000002e */
[----:B------:R-:W2:Y:S04]  /*10b690*/  LDL.LU.64 R166, [R1+0xb058] ;  /* 0x00b0580001a67983 */ /* 0x000ea80000300a00 */
[----:B------:R-:W2:Y:S01]  /*10b6a0*/  LDL.LU.64 R62, [R1+0xb060] ;  /* 0x00b06000013e7983 */ /* 0x000ea20000300a00 */
[----:B------:R-:W-:Y:S02]  /*10b6b0*/  DFMA R46, -R206, R152, R46 ;  /* 0x00000098ce2e722b */ /* 0x000fe4000000012e */
[----:B------:R-:W-:Y:S01]  /*10b6c0*/  DFMA R42, -R230, R156, R42 ;  /* 0x0000009ce62a722b */ /* 0x000fe2000000012a */
[----:B------:R-:W2:Y:S04]  /*10b6d0*/  LDL.LU.64 R176, [R1+0x7a80] ;  /* 0x007a800001b07983 */ /* 0x000ea80000300a00 */
[----:B------:R-:W2:Y:S01]  /*10b6e0*/  LDL.LU.64 R206, [R1+0xb048] ;  /* 0x00b0480001ce7983 */ /* 0x000ea20000300a00 */
[----:B------:R-:W-:-:S03]  /*10b6f0*/  DFMA R46, -R204, R154, R46 ;  /* 0x0000009acc2e722b */ /* 0x000fc6000000012e */
[----:B------:R-:W2:Y:S04]  /*10b700*/  LDL.LU.64 R204, [R1+0xb038] ;  /* 0x00b0380001cc7983 */ /* 0x000ea80000300a00 */
[----:B------:R-:W2:Y:S04]  /*10b710*/  LDL.LU.64 R230, [R1+0x7808] ;  /* 0x0078080001e67983 */ /* 0x000ea80000300a00 */
[----:B------:R-:W2:Y:S04]  /*10b720*/  LDL.LU.64 R142, [R1+0x7848] ;  /* 0x00784800018e7983 */ /* 0x000ea80000300a00 */
[----:B---3--:R-:W-:Y:S04]  /*10b730*/  STL.64 [R1+0xae88], R162 ;  /* 0x00ae88a201007387 */ /* 0x008fe80000100a00 */
[----:B0-----:R-:W3:Y:S01]  /*10b740*/  LDL.LU.64 R134, [R1+0x77d0] ;  /* 0x0077d00001867983 */ /* 0x001ee20000300a00 */
[----:B----4-:R-:W-:-:S03]  /*10b750*/  DFMA R8, R248, -R216, R8 ;  /* 0x800000d8f808722b */ /* 0x010fc60000000008 */
[----:B------:R-:W4:Y:S01]  /*10b760*/  LDL.LU.64 R228, [R1+0x79b8] ;  /* 0x0079b80001e47983 */ /* 0x000f220000300a00 */
[-C--:B------:R-:W-:Y:S02]  /*10b770*/  DFMA R42, -R184, R162.reuse, R42 ;  /* 0x000000a2b82a722b */ /* 0x080fe4000000012a */
[----:B--2---:R-:W-:Y:S01]  /*10b780*/  DFMA R12, -R186, R162, R12 ;  /* 0x000000a2ba0c722b */ /* 0x004fe2000000010c */
[----:B------:R-:W2:Y:S01]  /*10b790*/  LDL.LU.64 R184, [R1+0x7a88] ;  /* 0x007a880001b87983 */ /* 0x000ea20000300a00 */
[----:B------:R-:W-:-:S03]  /*10b7a0*/  DFMA R8, -R224, R30, R8 ;  /* 0x0000001ee008722b */ /* 0x000fc60000000108 */
[----:B------:R-:W3:Y:S04]  /*10b7b0*/  LDL.LU.64 R186, [R1+0x79e8] ;  /* 0x0079e80001ba7983 */ /* 0x000ee80000300a00 */
[----:B------:R-:W4:Y:S01]  /*10b7c0*/  LDL.LU.64 R224, [R1+0xb040] ;  /* 0x00b0400001e07983 */ /* 0x000f220000300a00 */
[----:B------:R-:W-:-:S03]  /*10b7d0*/  DFMA R8, R2, -R234, R8 ;  /* 0x800000ea0208722b */ /* 0x000fc60000000008 */
[----:B------:R-:W2:Y:S04]  /*10b7e0*/  LDL.128 R28, [R1+0x67b0] ;  /* 0x0067b000011c7983 */ /* 0x000ea80000100c00 */
[----:B------:R-:W3:Y:S01]  /*10b7f0*/  LDL.LU.64 R234, [R1+0xb030] ;  /* 0x00b0300001ea7983 */ /* 0x000ee20000300a00 */
[----:B------:R-:W-:Y:S02]  /*10b800*/  DFMA R42, -R146, R10, R42 ;  /* 0x0000000a922a722b */ /* 0x000fe4000000012a */
[----:B------:R-:W-:Y:S01]  /*10b810*/  DFMA R46, -R202, R16, R46 ;  /* 0x00000010ca2e722b */ /* 0x000fe2000000012e */
[----:B------:R-:W3:Y:S04]  /*10b820*/  LDL.LU.64 R216, [R1+0xb050] ;  /* 0x00b0500001d87983 */ /* 0x000ee80000300a00 */
[----:B------:R-:W3:Y:S01]  /*10b830*/  LDL.LU.64 R202, [R1+0xb028] ;  /* 0x00b0280001ca7983 */ /* 0x000ee20000300a00 */
[----:B------:R-:W-:-:S02]  /*10b840*/  DFMA R12, -R212, R10, R12 ;  /* 0x0000000ad40c722b */ /* 0x000fc4000000010c */
[----:B------:R-:W-:Y:S01]  /*10b850*/  DFMA R42, -R214, R166, R42 ;  /* 0x000000a6d62a722b */ /* 0x000fe2000000012a */
[----:B------:R-:W3:Y:S01]  /*10b860*/  LDL.LU.64 R146, [R1+0x79d0] ;  /* 0x0079d00001927983 */ /* 0x000ee20000300a00 */
[----:B------:R-:W-:-:S03]  /*10b870*/  DFMA R8, -R238, R152, R8 ;  /* 0x00000098ee08722b */ /* 0x000fc60000000108 */
[----:B------:R-:W3:Y:S01]  /*10b880*/  LDL.LU.64 R238, [R1+0xb020] ;  /* 0x00b0200001ee7983 */ /* 0x000ee20000300a00 */
[----:B------:R-:W-:Y:S02]  /*10b890*/  DFMA R46, -R218, R162, R46 ;  /* 0x000000a2da2e722b */ /* 0x000fe4000000012e */
[----:B------:R-:W-:Y:S01]  /*10b8a0*/  DFMA R12, R62, -R24, R12 ;  /* 0x800000183e0c722b */ /* 0x000fe2000000000c */
[----:B------:R-:W3:Y:S04]  /*10b8b0*/  LDL.LU.64 R218, [R1+0xb018] ;  /* 0x00b0180001da7983 */ /* 0x000ee80000300a00 */
[----:B------:R-:W3:Y:S03]  /*10b8c0*/  LDL.LU.64 R212, [R1+0x7a78] ;  /* 0x007a780001d47983 */ /* 0x000ee60000300a00 */
[----:B------:R-:W-:Y:S01]  /*10b8d0*/  DFMA R12, -R20, R166, R12 ;  /* 0x000000a6140c722b */ /* 0x000fe2000000010c */
[----:B------:R-:W3:Y:S04]  /*10b8e0*/  LDL.LU.64 R24, [R1+0x79d8] ;  /* 0x0079d80001187983 */ /* 0x000ee80000300a00 */
[----:B------:R-:W3:Y:S04]  /*10b8f0*/  LDL.LU.64 R214, [R1+0x7a60] ;  /* 0x007a600001d67983 */ /* 0x000ee80000300a00 */
[----:B------:R-:W3:Y:S01]  /*10b900*/  LDL.LU.64 R88, [R1+0x77c0] ;  /* 0x0077c00001587983 */ /* 0x000ee20000300a00 */
[----:B----4-:R-:W-:-:S03]  /*10b910*/  DFMA R42, R224, -R92, R42 ;  /* 0x8000005ce02a722b */ /* 0x010fc6000000002a */
[----:B--2---:R0:W-:Y:S01]  /*10b920*/  STL.128 [R1+0x94e0], R28 ;  /* 0x0094e01c01007387 */ /* 0x0041e20000100c00 */
[----:B------:R-:W-:Y:S01]  /*10b930*/  MOV R20, R28 ;  /* 0x0000001c00147202 */ /* 0x000fe20000000f00 */
[----:B------:R-:W-:-:S03]  /*10b940*/  IMAD.MOV.U32 R21, RZ, RZ, R29 ;  /* 0x000000ffff157224 */ /* 0x000fc600078e001d */
[----:B---3--:R-:W-:Y:S01]  /*10b950*/  DFMA R42, R204, -R234, R42 ;  /* 0x800000eacc2a722b */ /* 0x008fe2000000002a */
[----:B------:R-:W2:Y:S01]  /*10b960*/  LDL.64 R92, [R1+0x7b10] ;  /* 0x007b1000015c7983 */ /* 0x000ea20000100a00 */
[----:B------:R-:W-:Y:S01]  /*10b970*/  IMAD.MOV.U32 R234, RZ, RZ, R30 ;  /* 0x000000ffffea7224 */ /* 0x000fe200078e001e */
[----:B------:R-:W-:Y:S02]  /*10b980*/  MOV R235, R31 ;  /* 0x0000001f00eb7202 */ /* 0x000fe40000000f00 */
[----:B0-----:R-:W3:Y:S01]  /*10b990*/  LDL.128 R28, [R1+0x6550] ;  /* 0x00655000011c7983 */ /* 0x001ee20000100c00 */
[----:B------:R-:W-:Y:S02]  /*10b9a0*/  DFMA R12, R202, -R94, R12 ;  /* 0x8000005eca0c722b */ /* 0x000fe4000000000c */
[----:B------:R-:W-:Y:S01]  /*10b9b0*/  DFMA R42, R206, -R176, R42 ;  /* 0x800000b0ce2a722b */ /* 0x000fe2000000002a */
[----:B------:R-:W4:Y:S01]  /*10b9c0*/  LDL.LU.64 R94, [R1+0x79c0] ;  /* 0x0079c000015e7983 */ /* 0x000f220000300a00 */
[----:B------:R-:W-:-:S02]  /*10b9d0*/  DFMA R74, -R74, R10, R46 ;  /* 0x0000000a4a4a722b */ /* 0x000fc4000000012e */
[----:B------:R-:W-:Y:S01]  /*10b9e0*/  DFMA R8, -R242, R154, R8 ;  /* 0x0000009af208722b */ /* 0x000fe20000000108 */
[----:B------:R-:W-:Y:S01]  /*10b9f0*/  STL.64 [R1+0xae78], R202 ;  /* 0x00ae78ca01007387 */ /* 0x000fe20000100a00 */
[----:B------:R-:W-:Y:S02]  /*10ba00*/  DFMA R12, R224, -R238, R12 ;  /* 0x800000eee00c722b */ /* 0x000fe4000000000c */
[----:B------:R-:W-:Y:S01]  /*10ba10*/  DFMA R46, R218, -R184, R42 ;  /* 0x800000b8da2e722b */ /* 0x000fe2000000002a */
[----:B------:R-:W2:Y:S04]  /*10ba20*/  LDL.LU.64 R242, [R1+0xb010] ;  /* 0x00b0100001f27983 */ /* 0x000ea80000300a00 */
[----:B------:R-:W4:Y:S01]  /*10ba30*/  LDL.128 R152, [R1+0x6330] ;  /* 0x0063300001987983 */ /* 0x000f220000100c00 */
[----:B------:R-:W-:-:S02]  /*10ba40*/  DFMA R42, R204, -R186, R12 ;  /* 0x800000bacc2a722b */ /* 0x000fc4000000000c */
[----:B------:R-:W-:Y:S01]  /*10ba50*/  DFMA R12, -R222, R166, R74 ;  /* 0x000000a6de0c722b */ /* 0x000fe2000000014a */
[----:B------:R-:W4:Y:S04]  /*10ba60*/  LDL.128 R184, [R1+0x68e0] ;  /* 0x0068e00001b87983 */ /* 0x000f280000100c00 */
[----:B------:R-:W4:Y:S01]  /*10ba70*/  LDL.LU.64 R222, [R1+0xb000] ;  /* 0x00b0000001de7983 */ /* 0x000f220000300a00 */
[----:B------:R-:W-:Y:S01]  /*10ba80*/  DFMA R8, -R232, R18, R8 ;  /* 0x00000012e808722b */ /* 0x000fe20000000108 */
[----:B------:R-:W-:Y:S01]  /*10ba90*/  IMAD.MOV.U32 R18, RZ, RZ, R82 ;  /* 0x000000ffff127224 */ /* 0x000fe200078e0052 */
[----:B------:R-:W-:Y:S01]  /*10baa0*/  MOV R19, R83 ;  /* 0x0000005300137202 */ /* 0x000fe20000000f00 */
[----:B------:R-:W-:Y:S04]  /*10bab0*/  STL.64 [R1+0xae80], R166 ;  /* 0x00ae80a601007387 */ /* 0x000fe80000100a00 */
[----:B------:R-:W4:Y:S04]  /*10bac0*/  LDL.128 R80, [R1+0x6560] ;  /* 0x0065600001507983 */ /* 0x000f280000100c00 */
[----:B------:R-:W4:Y:S01]  /*10bad0*/  LDL.LU.64 R176, [R1+0x7f20] ;  /* 0x007f200001b07983 */ /* 0x000f220000300a00 */
[----:B---3--:R-:W-:-:S03]  /*10bae0*/  IMAD.MOV.U32 R232, RZ, RZ, R28 ;  /* 0x000000ffffe87224 */ /* 0x008fc600078e001c */
[----:B------:R0:W-:Y:S01]  /*10baf0*/  STL.128 [R1+0x94d0], R28 ;  /* 0x0094d01c01007387 */ /* 0x0001e20000100c00 */
[----:B------:R-:W-:Y:S01]  /*10bb00*/  IMAD.MOV.U32 R233, RZ, RZ, R29 ;  /* 0x000000ffffe97224 */ /* 0x000fe200078e001d */
[----:B------:R-:W-:Y:S01]  /*10bb10*/  MOV R238, R30 ;  /* 0x0000001e00ee7202 */ /* 0x000fe20000000f00 */
[----:B------:R-:W-:Y:S02]  /*10bb20*/  IMAD.MOV.U32 R239, RZ, RZ, R31 ;  /* 0x000000ffffef7224 */ /* 0x000fe400078e001f */
[----:B0-----:R-:W3:Y:S01]  /*10bb30*/  LDL.128 R28, [R1+0x67c0] ;  /* 0x0067c000011c7983 */ /* 0x001ee20000100c00 */
[----:B------:R-:W-:Y:S02]  /*10bb40*/  DFMA R8, -R158, R156, R8 ;  /* 0x0000009c9e08722b */ /* 0x000fe40000000108 */
[----:B--2---:R-:W-:Y:S01]  /*10bb50*/  DFMA R46, R216, -R242, R46 ;  /* 0x800000f2d82e722b */ /* 0x004fe2000000002e */
[----:B------:R-:W2:Y:S05]  /*10bb60*/  LDL.LU.64 R158, [R1+0xb008] ;  /* 0x00b00800019e7983 */ /* 0x000eaa0000300a00 */
[----:B------:R-:W-:-:S02]  /*10bb70*/  DFMA R8, R92, -R220, R8 ;  /* 0x800000dc5c08722b */ /* 0x000fc40000000008 */
[----:B------:R-:W-:Y:S01]  /*10bb80*/  DFMA R12, R224, -R150, R12 ;  /* 0x80000096e00c722b */ /* 0x000fe2000000000c */
[----:B------:R-:W2:Y:S05]  /*10bb90*/  LDL.LU.64 R220, [R1+0xaff8] ;  /* 0x00aff80001dc7983 */ /* 0x000eaa0000300a00 */
[----:B----4-:R-:W-:Y:S01]  /*10bba0*/  DFMA R8, R222, -R160, R8 ;  /* 0x800000a0de08722b */ /* 0x010fe20000000008 */
[----:B------:R0:W-:Y:S01]  /*10bbb0*/  STL.128 [R1+0x9390], R80 ;  /* 0x0093905001007387 */ /* 0x0001e20000100c00 */
[----:B------:R-:W-:Y:S02]  /*10bbc0*/  IMAD.MOV.U32 R2, RZ, RZ, R82 ;  /* 0x000000ffff027224 */ /* 0x000fe400078e0052 */
[----:B------:R-:W-:Y:S01]  /*10bbd0*/  IMAD.MOV.U32 R3, RZ, RZ, R83 ;  /* 0x000000ffff037224 */ /* 0x000fe200078e0053 */
[----:B------:R-:W-:Y:S01]  /*10bbe0*/  DFMA R42, R206, -R146, R42 ;  /* 0x80000092ce2a722b */ /* 0x000fe2000000002a */
[----:B------:R-:W4:Y:S02]  /*10bbf0*/  LDL.LU.64 R160, [R1+0xaff0] ;  /* 0x00aff00001a07983 */ /* 0x000f240000300a00 */
[----:B------:R-:W-:-:S02]  /*10bc00*/  DFMA R8, R244, -R36, R8 ;  /* 0x80000024f408722b */ /* 0x000fc40000000008 */
[----:B------:R-:W2:Y:S04]  /*10bc10*/  LDL.128 R244, [R1+0x67d0] ;  /* 0x0067d00001f47983 */ /* 0x000ea80000100c00 */
[----:B0-----:R-:W4:Y:S01]  /*10bc20*/  LDL.128 R80, [R1+0x68f0] ;  /* 0x0068f00001507983 */ /* 0x001f220000100c00 */
[----:B---3--:R-:W-:Y:S01]  /*10bc30*/  IMAD.MOV.U32 R250, RZ, RZ, R28 ;  /* 0x000000fffffa7224 */ /* 0x008fe200078e001c */
[----:B------:R-:W-:Y:S02]  /*10bc40*/  MOV R251, R29 ;  /* 0x0000001d00fb7202 */ /* 0x000fe40000000f00 */
[----:B------:R0:W-:Y:S01]  /*10bc50*/  STL.128 [R1+0x9310], R28 ;  /* 0x0093101c01007387 */ /* 0x0001e20000100c00 */
[----:B------:R-:W-:Y:S02]  /*10bc60*/  IMAD.MOV.U32 R242, RZ, RZ, R30 ;  /* 0x000000fffff27224 */ /* 0x000fe400078e001e */
[----:B------:R-:W-:Y:S01]  /*10bc70*/  IMAD.MOV.U32 R243, RZ, RZ, R31 ;  /* 0x000000fffff37224 */ /* 0x000fe200078e001f */
[----:B------:R-:W-:Y:S01]  /*10bc80*/  DFMA R12, R204, -R226, R12 ;  /* 0x800000e2cc0c722b */ /* 0x000fe2000000000c */
[----:B------:R-:W3:Y:S04]  /*10bc90*/  LDL.LU.64 R36, [R1+0xafe0] ;  /* 0x00afe00001247983 */ /* 0x000ee80000300a00 */
[----:B------:R-:W3:Y:S04]  /*10bca0*/  LDL.LU.64 R226, [R1+0xafe8] ;  /* 0x00afe80001e27983 */ /* 0x000ee80000300a00 */
[----:B0-----:R-:W3:Y:S01]  /*10bcb0*/  LDL.128 R28, [R1+0x6320] ;  /* 0x00632000011c7983 */ /* 0x001ee20000100c00 */
[----:B------:R-:W-:-:S03]  /*10bcc0*/  DFMA R42, R218, -R24, R42 ;  /* 0x80000018da2a722b */ /* 0x000fc6000000002a */
[----:B------:R-:W3:Y:S04]  /*10bcd0*/  LDL.LU.64 R24, [R1+0x7810] ;  /* 0x0078100001187983 */ /* 0x000ee80000300a00 */
[----:B--2---:R0:W-:Y:S04]  /*10bce0*/  STL.128 [R1+0x9260], R244 ;  /* 0x009260f401007387 */ /* 0x0041e80000100c00 */
[----:B----4-:R1:W-:Y:S01]  /*10bcf0*/  STL.128 [R1+0x94c0], R80 ;  /* 0x0094c05001007387 */ /* 0x0103e20000100c00 */
[----:B------:R-:W-:Y:S01]  /*10bd00*/  MOV R146, R82 ;  /* 0x0000005200927202 */ /* 0x000fe20000000f00 */
[----:B------:R-:W-:-:S02]  /*10bd10*/  IMAD.MOV.U32 R147, RZ, RZ, R83 ;  /* 0x000000ffff937224 */ /* 0x000fc400078e0053 */
[----:B0-----:R-:W2:Y:S04]  /*10bd20*/  LDL.LU.64 R246, [R1+0x77f0] ;  /* 0x0077f00001f67983 */ /* 0x001ea80000300a00 */
[----:B-1----:R-:W4:Y:S04]  /*10bd30*/  LDL.128 R80, [R1+0x67e0] ;  /* 0x0067e00001507983 */ /* 0x002f280000100c00 */
[----:B---3--:R0:W-:Y:S01]  /*10bd40*/  STL.128 [R1+0x9880], R28 ;  /* 0x0098801c01007387 */ /* 0x0081e20000100c00 */
[----:B------:R-:W-:Y:S01]  /*10bd50*/  MOV R150, R30 ;  /* 0x0000001e00967202 */ /* 0x000fe20000000f00 */
[----:B------:R-:W-:-:S02]  /*10bd60*/  IMAD.MOV.U32 R151, RZ, RZ, R31 ;  /* 0x000000ffff977224 */ /* 0x000fc400078e001f */
[----:B0-----:R-:W3:Y:S01]  /*10bd70*/  LDL.128 R28, [R1+0x6430] ;  /* 0x00643000011c7983 */ /* 0x001ee20000100c00 */
[----:B------:R-:W-:Y:S02]  /*10bd80*/  DFMA R46, R158, -R212, R46 ;  /* 0x800000d49e2e722b */ /* 0x000fe4000000002e */
[----:B------:R-:W-:Y:S01]  /*10bd90*/  DFMA R42, R216, -R94, R42 ;  /* 0x8000005ed82a722b */ /* 0x000fe2000000002a */
[----:B------:R-:W3:Y:S01]  /*10bda0*/  LDL.LU.64 R212, [R1+0x7840] ;  /* 0x0078400001d47983 */ /* 0x000ee20000300a00 */
[----:B------:R-:W-:Y:S02]  /*10bdb0*/  DFMA R12, R218, -R118, R12 ;  /* 0x80000076da0c722b */ /* 0x000fe4000000000c */
[----:B------:R-:W-:Y:S01]  /*10bdc0*/  DFMA R8, R226, -R108, R8 ;  /* 0x8000006ce208722b */ /* 0x000fe20000000008 */
[----:B------:R-:W3:Y:S01]  /*10bdd0*/  LDL.LU.64 R118, [R1+0xafd8] ;  /* 0x00afd80001767983 */ /* 0x000ee20000300a00 */
[----:B------:R-:W-:Y:S02]  /*10bde0*/  DFMA R74, R220, -R214, R46 ;  /* 0x800000d6dc4a722b */ /* 0x000fe4000000002e */
[C---:B------:R-:W-:Y:S01]  /*10bdf0*/  DFMA R46, R158.reuse, -R36, R42 ;  /* 0x800000249e2e722b */ /* 0x040fe2000000002a */
[----:B------:R-:W3:Y:S01]  /*10be00*/  LDL.LU.64 R108, [R1+0xafd0] ;  /* 0x00afd000016c7983 */ /* 0x000ee20000300a00 */
[----:B------:R-:W-:-:S02]  /*10be10*/  DFMA R42, R158, -R24, R12 ;  /* 0x800000189e2a722b */ /* 0x000fc4000000000c */
[----:B------:R-:W-:Y:S01]  /*10be20*/  DFMA R12, -R116, R10, R8 ;  /* 0x0000000a740c722b */ /* 0x000fe20000000108 */
[----:B------:R-:W3:Y:S04]  /*10be30*/  LDL.LU.64 R36, [R1+0xafc8] ;  /* 0x00afc80001247983 */ /* 0x000ee80000300a00 */
[----:B------:R-:W3:Y:S03]  /*10be40*/  LDL.LU.64 R116, [R1+0xafc0] ;  /* 0x00afc00001747983 */ /* 0x000ee60000300a00 */
[----:B------:R-:W-:Y:S01]  /*10be50*/  DFMA R12, R62, -R230, R12 ;  /* 0x800000e63e0c722b */ /* 0x000fe2000000000c */
[----:B----4-:R0:W-:Y:S01]  /*10be60*/  STL.128 [R1+0x9300], R80 ;  /* 0x0093005001007387 */ /* 0x0101e20000100c00 */
[----:B------:R-:W-:Y:S01]  /*10be70*/  IMAD.MOV.U32 R24, RZ, RZ, R80 ;  /* 0x000000ffff187224 */ /* 0x000fe200078e0050 */
[----:B------:R-:W-:-:S02]  /*10be80*/  MOV R25, R81 ;  /* 0x0000005100197202 */ /* 0x000fc40000000f00 */
[----:B------:R-:W-:Y:S03]  /*10be90*/  STL.128 [R1+0x9860], R184 ;  /* 0x009860b801007387 */ /* 0x000fe60000100c00 */
[----:B--2---:R-:W-:Y:S01]  /*10bea0*/  DFMA R12, R202, -R246, R12 ;  /* 0x800000f6ca0c722b */ /* 0x004fe2000000000c */
[----:B------:R1:W-:Y:S04]  /*10beb0*/  STL.128 [R1+0x9370], R152 ;  /* 0x0093709801007387 */ /* 0x0003e80000100c00 */
[----:B------:R-:W2:Y:S04]  /*10bec0*/  LDL.128 R244, [R1+0x67f0] ;  /* 0x0067f00001f47983 */ /* 0x000ea80000100c00 */
[----:B0-----:R-:W4:Y:S04]  /*10bed0*/  LDL.128 R80, [R1+0x6680] ;  /* 0x0066800001507983 */ /* 0x001f280000100c00 */
[----:B------:R-:W4:Y:S04]  /*10bee0*/  LDL.LU.64 R214, [R1+0x7818] ;  /* 0x0078180001d67983 */ /* 0x000f280000300a00 */
[----:B-1----:R-:W4:Y:S04]  /*10bef0*/  LDL.128 R152, [R1+0x6340] ;  /* 0x0063400001987983 */ /* 0x002f280000100c00 */
[----:B------:R-:W4:Y:S04]  /*10bf00*/  LDL.128 R184, [R1+0x6450] ;  /* 0x0064500001b87983 */ /* 0x000f280000100c00 */
[----:B------:R-:W4:Y:S04]  /*10bf10*/  LDL.LU.64 R230, [R1+0x77b8] ;  /* 0x0077b80001e67983 */ /* 0x000f280000300a00 */
[----:B---3--:R0:W-:Y:S01]  /*10bf20*/  STL.128 [R1+0x9870], R28 ;  /* 0x0098701c01007387 */ /* 0x0081e20000100c00 */
[----:B------:R-:W-:Y:S01]  /*10bf30*/  IMAD.MOV.U32 R92, RZ, RZ, R30 ;  /* 0x000000ffff5c7224 */ /* 0x000fe200078e001e */
[----:B------:R-:W-:-:S02]  /*10bf40*/  MOV R93, R31 ;  /* 0x0000001f005d7202 */ /* 0x000fc40000000f00 */
[----:B0-----:R-:W3:Y:S01]  /*10bf50*/  LDL.128 R28, [R1+0x6670] ;  /* 0x00667000011c7983 */ /* 0x001ee20000100c00 */
[----:B------:R-:W-:Y:S02]  /*10bf60*/  DFMA R8, -R40, R108, R36 ;  /* 0x0000006c2808722b */ /* 0x000fe40000000124 */
[----:B------:R-:W-:Y:S01]  /*10bf70*/  DFMA R36, R220, -R116, R46 ;  /* 0x80000074dc24722b */ /* 0x000fe2000000002e */
[----:B------:R-:W3:Y:S04]  /*10bf80*/  LDL.LU.64 R40, [R1+0xafb8] ;  /* 0x00afb80001287983 */ /* 0x000ee80000300a00 */
[----:B------:R-:W3:Y:S04]  /*10bf90*/  LDL.LU.64 R116, [R1+0xafb0] ;  /* 0x00afb00001747983 */ /* 0x000ee80000300a00 */
[----:B--2---:R0:W-:Y:S01]  /*10bfa0*/  STL.128 [R1+0x92f0], R244 ;  /* 0x0092f0f401007387 */ /* 0x0041e20000100c00 */
[----:B------:R-:W-:Y:S01]  /*10bfb0*/  MOV R162, R246 ;  /* 0x000000f600a27202 */ /* 0x000fe20000000f00 */
[----:B------:R-:W-:-:S02]  /*10bfc0*/  IMAD.MOV.U32 R163, RZ, RZ, R247 ;  /* 0x000000ffffa37224 */ /* 0x000fc400078e00f7 */
[----:B----4-:R1:W-:Y:S04]  /*10bfd0*/  STL.128 [R1+0x9680], R80 ;  /* 0x0096805001007387 */ /* 0x0103e80000100c00 */
[----:B0-----:R-:W2:Y:S04]  /*10bfe0*/  LDL.128 R244, [R1+0x6690] ;  /* 0x0066900001f47983 */ /* 0x001ea80000100c00 */
[----:B-1----:R-:W4:Y:S01]  /*10bff0*/  LDL.LU.64 R82, [R1+0x77f8] ;  /* 0x0077f80001527983 */ /* 0x002f220000300a00 */
[----:B---3--:R-:W-:-:S03]  /*10c000*/  IMAD.MOV.U32 R94, RZ, RZ, R28 ;  /* 0x000000ffff5e7224 */ /* 0x008fc600078e001c */
[----:B------:R0:W-:Y:S01]  /*10c010*/  STL.128 [R1+0x9550], R28 ;  /* 0x0095501c01007387 */ /* 0x0001e20000100c00 */
[----:B------:R-:W-:Y:S01]  /*10c020*/  IMAD.MOV.U32 R95, RZ, RZ, R29 ;  /* 0x000000ffff5f7224 */ /* 0x000fe200078e001d */
[----:B0-----:R-:W-:Y:S01]  /*10c030*/  MOV R28, R30 ;  /* 0x0000001e001c7202 */ /* 0x001fe20000000f00 */
[----:B------:R-:W-:Y:S02]  /*10c040*/  IMAD.MOV.U32 R29, RZ, RZ, R31 ;  /* 0x000000ffff1d7224 */ /* 0x000fe400078e001f */
[----:B------:R-:W-:Y:S02]  /*10c050*/  IMAD.MOV.U32 R30, RZ, RZ, R80 ;  /* 0x000000ffff1e7224 */ /* 0x000fe400078e0050 */
[----:B------:R-:W-:Y:S02]  /*10c060*/  IMAD.MOV.U32 R31, RZ, RZ, R81 ;  /* 0x000000ffff1f7224 */ /* 0x000fe400078e0051 */
[----:B------:R-:W3:Y:S01]  /*10c070*/  LDL.LU.64 R80, [R1+0x77b0] ;  /* 0x0077b00001507983 */ /* 0x000ee20000300a00 */
[----:B------:R-:W-:-:S08]  /*10c080*/  DFMA R8, -R212, R116, R8 ;  /* 0x00000074d408722b */ /* 0x000fd00000000108 */
[----:B------:R-:W-:Y:S01]  /*10c090*/  DFMA R8, -R142, R136, R8 ;  /* 0x000000888e08722b */ /* 0x000fe20000000108 */
[----:B--2---:R0:W-:Y:S01]  /*10c0a0*/  STL.128 [R1+0x9640], R244 ;  /* 0x009640f401007387 */ /* 0x0041e20000100c00 */
[----:B----4-:R-:W-:-:S03]  /*10c0b0*/  DFMA R12, R206, -R82, R12 ;  /* 0x80000052ce0c722b */ /* 0x010fc6000000000c */
[----:B0-----:R-:W2:Y:S03]  /*10c0c0*/  LDL.128 R244, [R1+0x6350] ;  /* 0x0063500001f47983 */ /* 0x001ea60000100c00 */
[----:B---3--:R-:W-:Y:S01]  /*10c0d0*/  DFMA R8, -R80, R166, R8 ;  /* 0x000000a65008722b */ /* 0x008fe20000000108 */
[----:B------:R-:W3:Y:S04]  /*10c0e0*/  LDL.128 R80, [R1+0x6910] ;  /* 0x0069100001507983 */ /* 0x000ee80000100c00 */
[----:B--2---:R0:W-:Y:S04]  /*10c0f0*/  STL.128 [R1+0x92b0], R244 ;  /* 0x0092b0f401007387 */ /* 0x0041e80000100c00 */
[----:B0-----:R-:W2:Y:S04]  /*10c100*/  LDL.128 R244, [R1+0x6460] ;  /* 0x0064600001f47983 */ /* 0x001ea80000100c00 */
[----:B---3--:R0:W-:Y:S01]  /*10c110*/  STL.128 [R1+0x9490], R80 ;  /* 0x0094905001007387 */ /* 0x0081e20000100c00 */
[----:B------:R-:W-:Y:S01]  /*10c120*/  MOV R202, R82 ;  /* 0x0000005200ca7202 */ /* 0x000fe20000000f00 */
[----:B------:R-:W-:-:S02]  /*10c130*/  IMAD.MOV.U32 R203, RZ, RZ, R83 ;  /* 0x000000ffffcb7224 */ /* 0x000fc400078e0053 */
[----:B0-----:R-:W3:Y:S04]  /*10c140*/  LDL.128 R80, [R1+0x6800] ;  /* 0x0068000001507983 */ /* 0x001ee80000100c00 */
[----:B--2---:R0:W-:Y:S01]  /*10c150*/  STL.128 [R1+0x96e0], R244 ;  /* 0x0096e0f401007387 */ /* 0x0041e20000100c00 */
[----:B------:R-:W-:Y:S01]  /*10c160*/  IMAD.MOV.U32 R156, RZ, RZ, R244 ;  /* 0x000000ffff9c7224 */ /* 0x000fe200078e00f4 */
[----:B------:R-:W-:Y:S02]  /*10c170*/  MOV R157, R245 ;  /* 0x000000f5009d7202 */ /* 0x000fe40000000f00 */
[----:B0-----:R-:W2:Y:S04]  /*10c180*/  LDL.128 R244, [R1+0x6580] ;  /* 0x0065800001f47983 */ /* 0x001ea80000100c00 */
[----:B---3--:R0:W-:Y:S01]  /*10c190*/  STL.128 [R1+0x92e0], R80 ;  /* 0x0092e05001007387 */ /* 0x0081e20000100c00 */
[----:B------:R-:W-:Y:S01]  /*10c1a0*/  IMAD.MOV.U32 R166, RZ, RZ, R80 ;  /* 0x000000ffffa67224 */ /* 0x000fe200078e0050 */
[----:B------:R-:W-:-:S02]  /*10c1b0*/  MOV R167, R81 ;  /* 0x0000005100a77202 */ /* 0x000fc40000000f00 */
[----:B0-----:R-:W3:Y:S01]  /*10c1c0*/  LDL.128 R80, [R1+0x66a0] ;  /* 0x0066a00001507983 */ /* 0x001ee20000100c00 */
[----:B------:R-:W-:Y:S02]  /*10c1d0*/  DFMA R118, R160, -R118, R74 ;  /* 0x80000076a076722b */ /* 0x000fe4000000004a */
[----:B------:R-:W-:Y:S01]  /*10c1e0*/  DFMA R42, R220, -R214, R42 ;  /* 0x800000d6dc2a722b */ /* 0x000fe2000000002a */
[----:B------:R-:W-:Y:S01]  /*10c1f0*/  STL.128 [R1+0x93b0], R152 ;  /* 0x0093b09801007387 */ /* 0x000fe20000100c00 */
[----:B------:R-:W-:-:S03]  /*10c200*/  DFMA R74, R160, -R228, R36 ;  /* 0x800000e4a04a722b */ /* 0x000fc60000000024 */
[----:B------:R0:W-:Y:S04]  /*10c210*/  STL.128 [R1+0x95a0], R184 ;  /* 0x0095a0b801007387 */ /* 0x0001e80000100c00 */
[----:B------:R-:W4:Y:S04]  /*10c220*/  LDL.128 R212, [R1+0x6900] ;  /* 0x0069000001d47983 */ /* 0x000f280000100c00 */
[----:B------:R-:W4:Y:S04]  /*10c230*/  LDL.LU.64 R228, [R1+0x77c8] ;  /* 0x0077c80001e47983 */ /* 0x000f280000300a00 */
[----:B0-----:R-:W4:Y:S01]  /*10c240*/  LDL.128 R184, [R1+0x6570] ;  /* 0x0065700001b87983 */ /* 0x001f220000100c00 */
[----:B--2---:R-:W-:-:S03]  /*10c250*/  IMAD.MOV.U32 R154, RZ, RZ, R244 ;  /* 0x000000ffff9a7224 */ /* 0x004fc600078e00f4 */
[----:B------:R0:W-:Y:S01]  /*10c260*/  STL.128 [R1+0x9340], R244 ;  /* 0x009340f401007387 */ /* 0x0001e20000100c00 */
[----:B------:R-:W-:-:S03]  /*10c270*/  IMAD.MOV.U32 R155, RZ, RZ, R245 ;  /* 0x000000ffff9b7224 */ /* 0x000fc600078e00f5 */
[----:B0-----:R-:W2:Y:S04]  /*10c280*/  LDL.128 R244, [R1+0x6360] ;  /* 0x0063600001f47983 */ /* 0x001ea80000100c00 */
[----:B---3--:R0:W-:Y:S04]  /*10c290*/  STL.128 [R1+0x9630], R80 ;  /* 0x0096305001007387 */ /* 0x0081e80000100c00 */
[----:B0-----:R-:W3:Y:S01]  /*10c2a0*/  LDL.128 R80, [R1+0x6470] ;  /* 0x0064700001507983 */ /* 0x001ee20000100c00 */
[----:B------:R-:W-:Y:S02]  /*10c2b0*/  DFMA R46, R160, -R112, R42 ;  /* 0x80000070a02e722b */ /* 0x000fe4000000002a */
[----:B------:R-:W-:-:S02]  /*10c2c0*/  DFMA R36, R40, -R176, R118 ;  /* 0x800000b02824722b */ /* 0x000fc40000000076 */
[----:B------:R-:W-:Y:S02]  /*10c2d0*/  DFMA R42, R40, -R134, R74 ;  /* 0x80000086282a722b */ /* 0x000fe4000000004a */
[----:B------:R-:W-:Y:S02]  /*10c2e0*/  DFMA R12, R218, -R88, R12 ;  /* 0x80000058da0c722b */ /* 0x000fe4000000000c */
[----:B------:R-:W-:Y:S01]  /*10c2f0*/  DFMA R8, R224, -R230, R8 ;  /* 0x800000e6e008722b */ /* 0x000fe20000000008 */
[----:B----4-:R0:W-:Y:S01]  /*10c300*/  STL.128 [R1+0x93c0], R184 ;  /* 0x0093c0b801007387 */ /* 0x0101e20000100c00 */
[----:B------:R-:W-:Y:S02]  /*10c310*/  DFMA R74, R40, -R110, R46 ;  /* 0x8000006e284a722b */ /* 0x000fe4000000002e */
[----:B------:R-:W-:Y:S01]  /*10c320*/  DFMA R42, R36, -R38, R42 ;  /* 0x80000026242a722b */ /* 0x000fe2000000002a */
[----:B------:R1:W-:Y:S01]  /*10c330*/  STL.128 [R1+0x94b0], R212 ;  /* 0x0094b0d401007387 */ /* 0x0003e20000100c00 */
[----:B------:R-:W-:-:S02]  /*10c340*/  DFMA R46, R216, -R228, R12 ;  /* 0x800000e4d82e722b */ /* 0x000fc4000000000c */
[----:B------:R-:W-:Y:S01]  /*10c350*/  DFMA R12, R206, -R138, R8 ;  /* 0x8000008ace0c722b */ /* 0x000fe20000000008 */
[----:B------:R-:W-:Y:S04]  /*10c360*/  STL.64 [R1+0xae70], R222 ;  /* 0x00ae70de01007387 */ /* 0x000fe80000100a00 */
[----:B------:R-:W-:Y:S04]  /*10c370*/  STL.64 [R1+0xae68], R204 ;  /* 0x00ae68cc01007387 */ /* 0x000fe80000100a00 */
[----:B------:R-:W-:Y:S04]  /*10c380*/  STL.64 [R1+0xae50], R226 ;  /* 0x00ae50e201007387 */ /* 0x000fe80000100a00 */
[----:B0-----:R-:W4:Y:S04]  /*10c390*/  LDL.LU.128 R184, [R1+0xafa0] ;  /* 0x00afa00001b87983 */ /* 0x001f280000300c00 */
[----:B------:R-:W-:Y:S04]  /*10c3a0*/  STL.64 [R1+0xae30], R62 ;  /* 0x00ae303e01007387 */ /* 0x000fe80000100a00 */
[----:B-1----:R-:W4:Y:S04]  /*10c3b0*/  LDL.LU.128 R212, [R1+0xaf90] ;  /* 0x00af900001d47983 */ /* 0x002f280000300c00 */
[----:B------:R-:W4:Y:S04]  /*10c3c0*/  LDL.LU.64 R176, [R1+0x7780] ;  /* 0x0077800001b07983 */ /* 0x000f280000300a00 */
[----:B------:R-:W-:Y:S04]  /*10c3d0*/  STL.64 [R1+0xae48], R218 ;  /* 0x00ae48da01007387 */ /* 0x000fe80000100a00 */
[----:B------:R-:W4:Y:S04]  /*10c3e0*/  LDL.LU.64 R38, [R1+0xaf80] ;  /* 0x00af800001267983 */ /* 0x000f280000300a00 */
[----:B--2---:R0:W-:Y:S04]  /*10c3f0*/  STL.128 [R1+0x9270], R244 ;  /* 0x009270f401007387 */ /* 0x0041e80000100c00 */
[----:B------:R-:W2:Y:S04]  /*10c400*/  LDL.LU.64 R138, [R1+0xaf78] ;  /* 0x00af7800018a7983 */ /* 0x000ea80000300a00 */
[----:B------:R-:W2:Y:S04]  /*10c410*/  LDL.128 R228, [R1+0x6480] ;  /* 0x0064800001e47983 */ /* 0x000ea80000100c00 */
[----:B0-----:R-:W4:Y:S04]  /*10c420*/  LDL.128 R244, [R1+0x6590] ;  /* 0x0065900001f47983 */ /* 0x001f280000100c00 */
[----:B---3--:R0:W-:Y:S04]  /*10c430*/  STL.128 [R1+0x96f0], R80 ;  /* 0x0096f05001007387 */ /* 0x0081e80000100c00 */
[----:B0-----:R-:W3:Y:S04]  /*10c440*/  LDL.128 R80, [R1+0x6920] ;  /* 0x0069200001507983 */ /* 0x001ee80000100c00 */
[----:B----4-:R0:W-:Y:S04]  /*10c450*/  STL.128 [R1+0x92a0], R244 ;  /* 0x0092a0f401007387 */ /* 0x0101e80000100c00 */
[----:B---3--:R1:W-:Y:S01]  /*10c460*/  STL.128 [R1+0x9440], R80 ;  /* 0x0094405001007387 */ /* 0x0083e20000100c00 */
[----:B0-----:R-:W-:-:S02]  /*10c470*/  IMAD.MOV.U32 R246, RZ, RZ, R82 ;  /* 0x000000fffff67224 */ /* 0x001fc400078e0052 */
[----:B------:R-:W-:Y:S02]  /*10c480*/  IMAD.MOV.U32 R247, RZ, RZ, R83 ;  /* 0x000000fffff77224 */ /* 0x000fe400078e0053 */
[----:B-1----:R-:W3:Y:S04]  /*10c490*/  LDL.128 R80, [R1+0x6810] ;  /* 0x0068100001507983 */ /* 0x002ee80000100c00 */
[----:B---3--:R0:W-:Y:S01]  /*10c4a0*/  STL.128 [R1+0x92d0], R80 ;  /* 0x0092d05001007387 */ /* 0x0081e20000100c00 */
[----:B------:R-:W-:Y:S01]  /*10c4b0*/  MOV R244, R82 ;  /* 0x0000005200f47202 */ /* 0x000fe20000000f00 */
[----:B------:R-:W-:Y:S02]  /*10c4c0*/  IMAD.MOV.U32 R245, RZ, RZ, R83 ;  /* 0x000000fffff57224 */ /* 0x000fe400078e0053 */
[----:B0-----:R-:W3:Y:S04]  /*10c4d0*/  LDL.128 R80, [R1+0x66b0] ;  /* 0x0066b00001507983 */ /* 0x001ee80000100c00 */
[----:B---3--:R0:W-:Y:S01]  /*10c4e0*/  STL.128 [R1+0x9670], R80 ;  /* 0x0096705001007387 */ /* 0x0081e20000100c00 */
[----:B------:R-:W-:Y:S01]  /*10c4f0*/  IMAD.MOV.U32 R226, RZ, RZ, R82 ;  /* 0x000000ffffe27224 */ /* 0x000fe200078e0052 */
[----:B------:R-:W-:-:S02]  /*10c500*/  MOV R227, R83 ;  /* 0x0000005300e37202 */ /* 0x000fc40000000f00 */
[----:B0-----:R-:W3:Y:S04]  /*10c510*/  LDL.128 R80, [R1+0x6370] ;  /* 0x0063700001507983 */ /* 0x001ee80000100c00 */
[----:B---3--:R0:W-:Y:S01]  /*10c520*/  STL.128 [R1+0x9360], R80 ;  /* 0x0093605001007387 */ /* 0x0081e20000100c00 */
[----:B------:R-:W-:Y:S02]  /*10c530*/  IMAD.MOV.U32 R222, RZ, RZ, R80 ;  /* 0x000000ffffde7224 */ /* 0x000fe400078e0050 */
[----:B------:R-:W-:Y:S02]  /*10c540*/  IMAD.MOV.U32 R223, RZ, RZ, R81 ;  /* 0x000000ffffdf7224 */ /* 0x000fe400078e0051 */
[----:B0-----:R-:W3:Y:S04]  /*10c550*/  LDL.128 R80, [R1+0x65a0] ;  /* 0x0065a00001507983 */ /* 0x001ee80000100c00 */
[----:B---3--:R0:W-:Y:S01]  /*10c560*/  STL.128 [R1+0x9290], R80 ;  /* 0x0092905001007387 */ /* 0x0081e20000100c00 */
[----:B------:R-:W-:Y:S01]  /*10c570*/  MOV R204, R80 ;  /* 0x0000005000cc7202 */ /* 0x000fe20000000f00 */
[----:B------:R-:W-:-:S02]  /*10c580*/  IMAD.MOV.U32 R205, RZ, RZ, R81 ;  /* 0x000000ffffcd7224 */ /* 0x000fc400078e0051 */
[----:B0-----:R-:W3:Y:S04]  /*10c590*/  LDL.128 R80, [R1+0x6820] ;  /* 0x0068200001507983 */ /* 0x001ee80000100c00 */
[----:B---3--:R0:W-:Y:S04]  /*10c5a0*/  STL.128 [R1+0x92c0], R80 ;  /* 0x0092c05001007387 */ /* 0x0081e80000100c00 */
[----:B0-----:R-:W3:Y:S04]  /*10c5b0*/  LDL.128 R80, [R1+0x65b0] ;  /* 0x0065b00001507983 */ /* 0x001ee80000100c00 */
[----:B---3--:R0:W-:Y:S01]  /*10c5c0*/  STL.128 [R1+0x9330], R80 ;  /* 0x0093305001007387 */ /* 0x0081e20000100c00 */
[----:B------:R-:W-:Y:S01]  /*10c5d0*/  IMAD.MOV.U32 R218, RZ, RZ, R82 ;  /* 0x000000ffffda7224 */ /* 0x000fe200078e0052 */
[----:B------:R-:W-:-:S02]  /*10c5e0*/  MOV R219, R83 ;  /* 0x0000005300db7202 */ /* 0x000fc40000000f00 */
[----:B0-----:R-:W3:Y:S01]  /*10c5f0*/  LDL.128 R80, [R1+0x6830] ;  /* 0x0068300001507983 */ /* 0x001ee20000100c00 */
[----:B------:R-:W-:Y:S02]  /*10c600*/  DFMA R8, -R56, R16, R38 ;  /* 0x000000103808722b */ /* 0x000fe40000000126 */
[----:B------:R-:W-:Y:S02]  /*10c610*/  DFMA R74, R36, -R176, R74 ;  /* 0x800000b0244a722b */ /* 0x000fe4000000004a */
[----:B------:R-:W-:Y:S01]  /*10c620*/  DFMA R12, R216, -R90, R12 ;  /* 0x8000005ad80c722b */ /* 0x000fe2000000000c */
[----:B------:R-:W-:Y:S03]  /*10c630*/  STL.64 [R1+0xae40], R220 ;  /* 0x00ae40dc01007387 */ /* 0x000fe60000100a00 */
[----:B------:R-:W-:Y:S01]  /*10c640*/  DFMA R8, -R240, R10, R8 ;  /* 0x0000000af008722b */ /* 0x000fe20000000108 */
[----:B------:R-:W4:Y:S04]  /*10c650*/  LDL.LU.64 R90, [R1+0xaf60] ;  /* 0x00af6000015a7983 */ /* 0x000f280000300a00 */
[----:B------:R-:W4:Y:S01]  /*10c660*/  LDL.LU.64 R240, [R1+0xaf58] ;  /* 0x00af580001f07983 */ /* 0x000f220000300a00 */
[----:B------:R-:W-:-:S02]  /*10c670*/  DFMA R38, R42, -R132, R74 ;  /* 0x800000842a26722b */ /* 0x000fc4000000004a */
[----:B------:R-:W-:Y:S02]  /*10c680*/  DFMA R74, R158, -R60, R12 ;  /* 0x8000003c9e4a722b */ /* 0x000fe4000000000c */
[----:B------:R-:W-:Y:S01]  /*10c690*/  DFMA R46, R220, -R48, R46 ;  /* 0x80000030dc2e722b */ /* 0x000fe2000000002e */
[----:B------:R-:W-:Y:S04]  /*10c6a0*/  STL.64 [R1+0xae38], R224 ;  /* 0x00ae38e001007387 */ /* 0x000fe80000100a00 */
[----:B---3--:R0:W-:Y:S01]  /*10c6b0*/  STL.128 [R1+0x9280], R80 ;  /* 0x0092805001007387 */ /* 0x0081e20000100c00 */
[----:B------:R-:W-:Y:S02]  /*10c6c0*/  IMAD.MOV.U32 R62, RZ, RZ, R82 ;  /* 0x000000ffff3e7224 */ /* 0x000fe400078e0052 */
[----:B------:R-:W-:Y:S01]  /*10c6d0*/  IMAD.MOV.U32 R63, RZ, RZ, R83 ;  /* 0x000000ffff3f7224 */ /* 0x000fe200078e0053 */
[----:B------:R-:W-:Y:S01]  /*10c6e0*/  DFMA R8, R224, -R114, R8 ;  /* 0x80000072e008722b */ /* 0x000fe20000000008 */
[----:B------:R-:W-:Y:S04]  /*10c6f0*/  STL.64 [R1+0xace0], R64 ;  /* 0x00ace04001007387 */ /* 0x000fe80000100a00 */
[----:B------:R-:W3:Y:S01]  /*10c700*/  LDL.LU.64 R114, [R1+0xaf38] ;  /* 0x00af380001727983 */ /* 0x000ee20000300a00 */
[----:B------:R-:W-:-:S03]  /*10c710*/  DFMA R74, R220, -R70, R74 ;  /* 0x80000046dc4a722b */ /* 0x000fc6000000004a */
[----:B------:R-:W-:Y:S04]  /*10c720*/  STL.64 [R1+0xacf0], R66 ;  /* 0x00acf04201007387 */ /* 0x000fe80000100a00 */
[----:B0-----:R-:W2:Y:S01]  /*10c730*/  LDL.128 R80, [R1+0x6390] ;  /* 0x0063900001507983 */ /* 0x001ea20000100c00 */
[----:B------:R-:W-:-:S03]  /*10c740*/  DFMA R118, R158, -R210, R8 ;  /* 0x800000d29e76722b */ /* 0x000fc60000000008 */
[----:B------:R-:W3:Y:S01]  /*10c750*/  LDL.LU.64 R70, [R1+0xaf20] ;  /* 0x00af200001467983 */ /* 0x000ee20000300a00 */
[----:B----4-:R-:W-:Y:S02]  /*10c760*/  DFMA R12, -R212, R90, R240 ;  /* 0x0000005ad40c722b */ /* 0x010fe400000001f0 */
[----:B------:R-:W-:Y:S01]  /*10c770*/  DFMA R46, R160, -R126, R46 ;  /* 0x8000007ea02e722b */ /* 0x000fe2000000002e */
[----:B------:R-:W-:Y:S01]  /*10c780*/  STL.64 [R1+0xadf8], R160 ;  /* 0x00adf8a001007387 */ /* 0x000fe20000100a00 */
[----:B------:R-:W-:Y:S02]  /*10c790*/  DFMA R4, R220, -R4, R118 ;  /* 0x80000004dc04722b */ /* 0x000fe40000000076 */
[----:B------:R-:W-:Y:S01]  /*10c7a0*/  DFMA R74, R160, -R120, R74 ;  /* 0x80000078a04a722b */ /* 0x000fe2000000004a */
[----:B------:R0:W-:Y:S04]  /*10c7b0*/  STL.64 [R1+0xacb8], R90 ;  /* 0x00acb85a01007387 */ /* 0x0001e80000100a00 */
[----:B------:R-:W4:Y:S04]  /*10c7c0*/  LDL.LU.64 R60, [R1+0xaf40] ;  /* 0x00af4000013c7983 */ /* 0x000f280000300a00 */
[----:B------:R-:W4:Y:S04]  /*10c7d0*/  LDL.LU.64 R132, [R1+0xaf50] ;  /* 0x00af500001847983 */ /* 0x000f280000300a00 */
[----:B------:R-:W4:Y:S04]  /*10c7e0*/  LDL.LU.64 R56, [R1+0xaf70] ;  /* 0x00af700001387983 */ /* 0x000f280000300a00 */
[----:B------:R-:W-:Y:S04]  /*10c7f0*/  STL.64 [R1+0xada8], R40 ;  /* 0x00ada82801007387 */ /* 0x000fe80000100a00 */
[----:B------:R-:W4:Y:S04]  /*10c800*/  LDL.LU.64 R126, [R1+0xaf48] ;  /* 0x00af4800017e7983 */ /* 0x000f280000300a00 */
[----:B------:R-:W4:Y:S04]  /*10c810*/  LDL.LU.64 R48, [R1+0xaf68] ;  /* 0x00af680001307983 */ /* 0x000f280000300a00 */
[----:B------:R-:W4:Y:S04]  /*10c820*/  LDL.LU.64 R212, [R1+0xaf30] ;  /* 0x00af300001d47983 */ /* 0x000f280000300a00 */
[----:B--2---:R1:W-:Y:S01]  /*10c830*/  STL.128 [R1+0x9350], R80 ;  /* 0x0093505001007387 */ /* 0x0043e20000100c00 */
[----:B------:R-:W-:Y:S01]  /*10c840*/  MOV R220, R80 ;  /* 0x0000005000dc7202 */ /* 0x000fe20000000f00 */
[----:B------:R-:W-:Y:S01]  /*10c850*/  IMAD.MOV.U32 R221, RZ, RZ, R81 ;  /* 0x000000ffffdd7224 */ /* 0x000fe200078e0051 */
[----:B---3--:R-:W-:Y:S01]  /*10c860*/  DFMA R12, -R236, R114, R12 ;  /* 0x00000072ec0c722b */ /* 0x008fe2000000010c */
[----:B0-----:R-:W2:Y:S01]  /*10c870*/  LDL.128 R88, [R1+0x6380] ;  /* 0x0063800001587983 */ /* 0x001ea20000100c00 */
[----:B------:R-:W-:-:S03]  /*10c880*/  DFMA R4, R160, -R6, R4 ;  /* 0x80000006a004722b */ /* 0x000fc60000000004 */
[----:B------:R-:W3:Y:S04]  /*10c890*/  LDL.LU.64 R236, [R1+0xaf18] ;  /* 0x00af180001ec7983 */ /* 0x000ee80000300a00 */
[----:B-1----:R-:W4:Y:S01]  /*10c8a0*/  LDL.128 R80, [R1+0x65c0] ;  /* 0x0065c00001507983 */ /* 0x002f220000100c00 */
[----:B------:R-:W-:-:S08]  /*10c8b0*/  DFMA R12, -R182, R70, R12 ;  /* 0x00000046b60c722b */ /* 0x000fd0000000010c */
[----:B------:R-:W-:-:S08]  /*10c8c0*/  DFMA R12, -R180, R64, R12 ;  /* 0x00000040b40c722b */ /* 0x000fd0000000010c */
[----:B------:R-:W-:Y:S01]  /*10c8d0*/  DFMA R12, -R164, R66, R12 ;  /* 0x00000042a40c722b */ /* 0x000fe2000000010c */
[----:B------:R-:W2:Y:S04]  /*10c8e0*/  LDL.128 R64, [R1+0x65d0] ;  /* 0x0065d00001407983 */ /* 0x000ea80000100c00 */
[----:B----4-:R0:W-:Y:S01]  /*10c8f0*/  STL.128 [R1+0x9320], R80 ;  /* 0x0093205001007387 */ /* 0x0101e20000100c00 */
[----:B------:R-:W-:Y:S01]  /*10c900*/  IMAD.MOV.U32 R224, RZ, RZ, R80 ;  /* 0x000000ffffe07224 */ /* 0x000fe200078e0050 */
[----:B------:R-:W-:Y:S02]  /*10c910*/  MOV R225, R81 ;  /* 0x0000005100e17202 */ /* 0x000fe40000000f00 */
[----:B0-----:R-:W4:Y:S04]  /*10c920*/  LDL.128 R80, [R1+0x6840] ;  /* 0x0068400001507983 */ /* 0x001f280000100c00 */
[----:B--2---:R-:W-:Y:S01]  /*10c930*/  STL.128 [R1+0x93e0], R64 ;  /* 0x0093e04001007387 */ /* 0x004fe20000100c00 */
[----:B----4-:R-:W-:-:S02]  /*10c940*/  IMAD.MOV.U32 R160, RZ, RZ, R82 ;  /* 0x000000ffffa07224 */ /* 0x010fc400078e0052 */
[----:B------:R-:W-:-:S05]  /*10c950*/  IMAD.MOV.U32 R161, RZ, RZ, R83 ;  /* 0x000000ffffa17224 */ /* 0x000fca00078e0053 */
[----:B------:R0:W-:Y:S02]  /*10c960*/  STL.64 [R1+0xae00], R160 ;  /* 0x00ae00a001007387 */ /* 0x0001e40000100a00 */
[----:B0-----:R-:W-:Y:S01]  /*10c970*/  MOV R160, R64 ;  /* 0x0000004000a07202 */ /* 0x001fe20000000f00 */
[----:B------:R-:W-:Y:S02]  /*10c980*/  IMAD.MOV.U32 R161, RZ, RZ, R65 ;  /* 0x000000ffffa17224 */ /* 0x000fe400078e0041 */
[----:B------:R-:W2:Y:S01]  /*10c990*/  LDL.128 R64, [R1+0x6850] ;  /* 0x0068500001407983 */ /* 0x000ea20000100c00 */
[C---:B------:R-:W-:Y:S02]  /*10c9a0*/  DFMA R46, R40.reuse, -R214, R46 ;  /* 0x800000d6282e722b */ /* 0x040fe4000000002e */
[C---:B------:R-:W-:Y:S01]  /*10c9b0*/  DFMA R74, R40.reuse, -R122, R74 ;  /* 0x8000007a284a722b */ /* 0x040fe2000000004a */
[----:B------:R0:W-:Y:S01]  /*10c9c0*/  STL.128 [R1+0x93a0], R88 ;  /* 0x0093a05801007387 */ /* 0x0001e20000100c00 */
[----:B------:R-:W-:-:S03]  /*10c9d0*/  DFMA R4, R40, -R172, R4 ;  /* 0x800000ac2804722b */ /* 0x000fc60000000004 */
[----:B------:R-:W4:Y:S01]  /*10c9e0*/  LDL.LU.64 R214, [R1+0xaf28] ;  /* 0x00af280001d67983 */ /* 0x000f220000300a00 */
[----:B---3--:R-:W-:Y:S02]  /*10c9f0*/  DFMA R6, -R178, R72, R236 ;  /* 0x00000048b206722b */ /* 0x008fe400000001ec */
[----:B------:R-:W-:Y:S02]  /*10ca00*/  DFMA R46, R36, -R184, R46 ;  /* 0x800000b8242e722b */ /* 0x000fe4000000002e */
[----:B------:R-:W-:Y:S01]  /*10ca10*/  DFMA R12, -R128, R60, R12 ;  /* 0x0000003c800c722b */ /* 0x000fe2000000010c */
[----:B------:R-:W1:Y:S01]  /*10ca20*/  MUFU.RCP64H R119, R209 ;  /* 0x000000d100777308 */ /* 0x000e620000001800 */
[----:B------:R-:W-:Y:S01]  /*10ca30*/  MOV R118, 0x1 ;  /* 0x0000000100767802 */ /* 0x000fe20000000f00 */
[----:B------:R-:W-:Y:S04]  /*10ca40*/  STL.64 [R1+0xad50], R42 ;  /* 0x00ad502a01007387 */ /* 0x000fe80000100a00 */
[----:B0-----:R-:W3:Y:S01]  /*10ca50*/  LDL.128 R88, [R1+0x6950] ;  /* 0x0069500001587983 */ /* 0x001ee20000100c00 */
[----:B------:R-:W-:-:S02]  /*10ca60*/  DFMA R6, -R130, R86, R6 ;  /* 0x000000568206722b */ /* 0x000fc40000000106 */
[----:B------:R-:W-:Y:S01]  /*10ca70*/  DFMA R46, R42, -R168, R46 ;  /* 0x800000a82a2e722b */ /* 0x000fe2000000002e */
[----:B------:R-:W-:Y:S01]  /*10ca80*/  STL.64 [R1+0xacd0], R32 ;  /* 0x00acd02001007387 */ /* 0x000fe20000100a00 */
[----:B------:R-:W-:-:S03]  /*10ca90*/  DFMA R200, -R200, R32, R212 ;  /* 0x00000020c8c8722b */ /* 0x000fc600000001d4 */
[----:B------:R-:W-:Y:S04]  /*10caa0*/  STL.64 [R1+0xad58], R36 ;  /* 0x00ad582401007387 */ /* 0x000fe80000100a00 */
[----:B------:R-:W-:Y:S04]  /*10cab0*/  STL.64 [R1+0xad48], R38 ;  /* 0x00ad482601007387 */ /* 0x000fe80000100a00 */
[----:B------:R-:W-:Y:S04]  /*10cac0*/  STL.64 [R1+0xad20], R54 ;  /* 0x00ad203601007387 */ /* 0x000fe80000100a00 */
[----:B------:R-:W-:Y:S04]  /*10cad0*/  STL.64 [R1+0xad28], R126 ;  /* 0x00ad287e01007387 */ /* 0x000fe80000100a00 */
[----:B------:R0:W-:Y:S04]  /*10cae0*/  STL.64 [R1+0xacc0], R114 ;  /* 0x00acc07201007387 */ /* 0x0001e80000100a00 */
[----:B------:R-:W-:Y:S04]  /*10caf0*/  STL.64 [R1+0xad00], R60 ;  /* 0x00ad003c01007387 */ /* 0x000fe80000100a00 */
[----:B------:R-:W-:Y:S04]  /*10cb00*/  STL.64 [R1+0xacf8], R86 ;  /* 0x00acf85601007387 */ /* 0x000fe80000100a00 */
[----:B------:R-:W-:Y:S04]  /*10cb10*/  STL.128 [R1+0x9380], R80 ;  /* 0x0093805001007387 */ /* 0x000fe80000100c00 */
[----:B------:R-:W-:Y:S04]  /*10cb20*/  STL.64 [R1+0xad10], R132 ;  /* 0x00ad108401007387 */ /* 0x000fe80000100a00 */
[----:B------:R-:W-:Y:S04]  /*10cb30*/  STL.64 [R1+0xace8], R72 ;  /* 0x00ace84801007387 */ /* 0x000fe80000100a00 */
[----:B------:R-:W-:Y:S04]  /*10cb40*/  STL.64 [R1+0xad08], R78 ;  /* 0x00ad084e01007387 */ /* 0x000fe80000100a00 */
[----:B------:R-:W-:Y:S04]  /*10cb50*/  STL.64 [R1+0xad30], R140 ;  /* 0x00ad308c01007387 */ /* 0x000fe80000100a00 */
[----:B------:R-:W-:Y:S04]  /*10cb60*/  STL.128 [R1+0x96c0], R228 ;  /* 0x0096c0e401007387 */ /* 0x000fe80000100c00 */
[----:B------:R-:W-:Y:S04]  /*10cb70*/  STL.64 [R1+0xad78], R48 ;  /* 0x00ad783001007387 */ /* 0x000fe80000100a00 */
[----:B------:R-:W-:Y:S04]  /*10cb80*/  STL.64 [R1+0xae28], R52 ;  /* 0x00ae283401007387 */ /* 0x000fe80000100a00 */
[----:B------:R-:W3:Y:S04]  /*10cb90*/  LDL.128 R120, [R1+0x6960] ;  /* 0x0069600001787983 */ /* 0x000ee80000100c00 */
[----:B--2---:R2:W-:Y:S01]  /*10cba0*/  STL.128 [R1+0x93d0], R64 ;  /* 0x0093d04001007387 */ /* 0x0045e20000100c00 */
[----:B------:R-:W-:Y:S01]  /*10cbb0*/  IMAD.MOV.U32 R40, RZ, RZ, R66 ;  /* 0x000000ffff287224 */ /* 0x000fe200078e0042 */
[----:B------:R-:W-:Y:S01]  /*10cbc0*/  MOV R41, R67 ;  /* 0x0000004300297202 */ /* 0x000fe20000000f00 */
[----:B------:R-:W-:Y:S01]  /*10cbd0*/  DFMA R74, R36, -R192, R74 ;  /* 0x800000c0244a722b */ /* 0x000fe2000000004a */
[----:B0-----:R-:W2:Y:S01]  /*10cbe0*/  LDL.128 R112, [R1+0x6490] ;  /* 0x0064900001707983 */ /* 0x001ea20000100c00 */
[----:B------:R-:W-:-:S02]  /*10cbf0*/  DFMA R6, -R124, R78, R6 ;  /* 0x0000004e7c06722b */ /* 0x000fc40000000106 */
[----:B------:R-:W-:Y:S01]  /*10cc00*/  DFMA R12, -R106, R132, R12 ;  /* 0x000000846a0c722b */ /* 0x000fe2000000010c */
[----:B------:R-:W2:Y:S01]  /*10cc10*/  LDL.128 R128, [R1+0x66d0] ;  /* 0x0066d00001807983 */ /* 0x000ea20000100c00 */
[----:B------:R-:W-:Y:S02]  /*10cc20*/  DFMA R164, R38, -R170, R46 ;  /* 0x800000aa26a4722b */ /* 0x000fe4000000002e */
[----:B------:R-:W-:Y:S02]  /*10cc30*/  DFMA R4, R36, -R174, R4 ;  /* 0x800000ae2404722b */ /* 0x000fe40000000004 */
[----:B----4-:R-:W-:Y:S01]  /*10cc40*/  DFMA R8, -R186, R32, R214 ;  /* 0x00000020ba08722b */ /* 0x010fe200000001d6 */
[----:B---3--:R0:W-:Y:S04]  /*10cc50*/  STL.128 [R1+0x9430], R88 ;  /* 0x0094305801007387 */ /* 0x0081e80000100c00 */
[----:B--2---:R-:W2:Y:S01]  /*10cc60*/  LDL.128 R64, [R1+0x65e0] ;  /* 0x0065e00001407983 */ /* 0x004ea20000100c00 */
[----:B------:R-:W-:-:S02]  /*10cc70*/  DFMA R46, R42, -R194, R74 ;  /* 0x800000c22a2e722b */ /* 0x000fc4000000004a */
[----:B------:R-:W-:Y:S01]  /*10cc80*/  DFMA R6, -R104, R116, R6 ;  /* 0x000000746806722b */ /* 0x000fe20000000106 */
[----:B------:R3:W-:Y:S01]  /*10cc90*/  STL.64 [R1+0xadb0], R40 ;  /* 0x00adb02801007387 */ /* 0x0007e20000100a00 */
[----:B------:R-:W-:Y:S02]  /*10cca0*/  DFMA R74, -R102, R56, R12 ;  /* 0x00000038664a722b */ /* 0x000fe4000000010c */
[----:B-1----:R-:W-:Y:S01]  /*10ccb0*/  DFMA R12, -R208, R118, 1 ;  /* 0x3ff00000d00c742b */ /* 0x002fe20000000176 */
[----:B------:R-:W-:Y:S03]  /*10ccc0*/  STL.64 [R1+0xacc8], R200 ;  /* 0x00acc8c801007387 */ /* 0x000fe60000100a00 */
[----:B------:R-:W-:Y:S01]  /*10ccd0*/  DFMA R6, -R100, R70, R6 ;  /* 0x000000466406722b */ /* 0x000fe20000000106 */
[----:B0-----:R-:W4:Y:S01]  /*10cce0*/  LDL.128 R88, [R1+0x6970] ;  /* 0x0069700001587983 */ /* 0x001f220000100c00 */
[----:B------:R-:W-:-:S02]  /*10ccf0*/  DFMA R74, -R98, R54, R74 ;  /* 0x00000036624a722b */ /* 0x000fc4000000014a */
[----:B------:R-:W-:Y:S01]  /*10cd00*/  DFMA R46, R38, -R188, R46 ;  /* 0x800000bc262e722b */ /* 0x000fe2000000002e */
[----:B------:R-:W4:Y:S01]  /*10cd10*/  LDL.128 R80, [R1+0x63a0] ;  /* 0x0063a00001507983 */ /* 0x000f220000100c00 */
[----:B------:R-:W-:Y:S02]  /*10cd20*/  DFMA R4, R42, -R196, R4 ;  /* 0x800000c42a04722b */ /* 0x000fe40000000004 */
[----:B------:R-:W-:Y:S01]  /*10cd30*/  DFMA R12, R12, R12, R12 ;  /* 0x0000000c0c0c722b */ /* 0x000fe2000000000c */
[----:B------:R-:W-:Y:S01]  /*10cd40*/  STL.64 [R1+0xacd8], R8 ;  /* 0x00acd80801007387 */ /* 0x000fe20000100a00 */
[----:B------:R-:W-:Y:S02]  /*10cd50*/  DFMA R6, -R96, R126, R6 ;  /* 0x0000007e6006722b */ /* 0x000fe40000000106 */
[----:B------:R-:W-:Y:S01]  /*10cd60*/  DFMA R74, -R84, R140, R74 ;  /* 0x0000008c544a722b */ /* 0x000fe2000000014a */
[----:B------:R-:W-:Y:S01]  /*10cd70*/  STL.64 [R1+0xad38], R164 ;  /* 0x00ad38a401007387 */ /* 0x000fe20000100a00 */
[----:B------:R-:W-:-:S02]  /*10cd80*/  DFMA R172, R164, -R190, R46 ;  /* 0x800000bea4ac722b */ /* 0x000fc4000000002e */
[----:B------:R-:W-:Y:S01]  /*10cd90*/  DFMA R46, R38, -R198, R4 ;  /* 0x800000c6262e722b */ /* 0x000fe20000000004 */
[----:B------:R-:W4:Y:S01]  /*10cda0*/  LDL.128 R228, [R1+0x6930] ;  /* 0x0069300001e47983 */ /* 0x000f220000100c00 */
[----:B------:R-:W-:Y:S02]  /*10cdb0*/  DFMA R12, R118, R12, R118 ;  /* 0x0000000c760c722b */ /* 0x000fe40000000076 */
[----:B------:R-:W-:Y:S01]  /*10cdc0*/  DFMA R4, -R76, R56, R6 ;  /* 0x000000384c04722b */ /* 0x000fe20000000106 */
[----:B------:R-:W4:Y:S01]  /*10cdd0*/  LDL.128 R104, [R1+0x64a0] ;  /* 0x0064a00001687983 */ /* 0x000f220000100c00 */
[----:B------:R-:W-:-:S03]  /*10cde0*/  DFMA R118, -R68, R48, R74 ;  /* 0x000000304476722b */ /* 0x000fc6000000014a */
[----:B------:R-:W4:Y:S03]  /*10cdf0*/  LDL.64 R48, [R1+0x7b58] ;  /* 0x007b580001307983 */ /* 0x000f260000100a00 */
[----:B------:R-:W-:Y:S01]  /*10ce00*/  DFMA R74, -R58, R138, R4 ;  /* 0x0000008a3a4a722b */ /* 0x000fe20000000104 */
[----:B------:R-:W4:Y:S01]  /*10ce10*/  LDL.128 R184, [R1+0x6940] ;  /* 0x0069400001b87983 */ /* 0x000f220000100c00 */
[----:B------:R-:W-:-:S03]  /*10ce20*/  DFMA R4, -R34, R50, R118 ;  /* 0x000000322204722b */ /* 0x000fc60000000176 */
[----:B------:R-:W4:Y:S04]  /*10ce30*/  LDL.128 R32, [R1+0x64b0] ;  /* 0x0064b00001207983 */ /* 0x000f280000100c00 */
[----:B------:R-:W4:Y:S04]  /*10ce40*/  LDL.128 R212, [R1+0x66c0] ;  /* 0x0066c00001d47983 */ /* 0x000f280000100c00 */
[----:B--2---:R0:W-:Y:S01]  /*10ce50*/  STL.128 [R1+0x9400], R64 ;  /* 0x0094004001007387 */ /* 0x0041e20000100c00 */
[----:B---3--:R-:W-:Y:S02]  /*10ce60*/  IMAD.MOV.U32 R40, RZ, RZ, R64 ;  /* 0x000000ffff287224 */ /* 0x008fe400078e0040 */
[----:B------:R-:W-:-:S05]  /*10ce70*/  IMAD.MOV.U32 R41, RZ, RZ, R65 ;  /* 0x000000ffff297224 */ /* 0x000fca00078e0041 */
[----:B------:R1:W-:Y:S04]  /*10ce80*/  STL.64 [R1+0xadb8], R40 ;  /* 0x00adb82801007387 */ /* 0x0003e80000100a00 */
[----:B0-----:R-:W2:Y:S04]  /*10ce90*/  LDL.128 R64, [R1+0x6860] ;  /* 0x0068600001407983 */ /* 0x001ea80000100c00 */
[----:B-1----:R-:W3:Y:S04]  /*10cea0*/  LDL.128 R40, [R1+0x65f0] ;  /* 0x0065f00001287983 */ /* 0x002ee80000100c00 */
[----:B----4-:R0:W-:Y:S01]  /*10ceb0*/  STL.128 [R1+0x9510], R88 ;  /* 0x0095105801007387 */ /* 0x0101e20000100c00 */
[----:B------:R-:W-:-:S03]  /*10cec0*/  IMAD.MOV.U32 R54, RZ, RZ, R32 ;  /* 0x000000ffff367224 */ /* 0x000fc600078e0020 */
[----:B------:R1:W-:Y:S01]  /*10ced0*/  STL.128 [R1+0x95d0], R32 ;  /* 0x0095d02001007387 */ /* 0x0003e20000100c00 */
[----:B------:R-:W-:Y:S01]  /*10cee0*/  IMAD.MOV.U32 R55, RZ, RZ, R33 ;  /* 0x000000ffff377224 */ /* 0x000fe200078e0021 */
[----:B0-----:R-:W-:Y:S01]  /*10cef0*/  MOV R90, R34 ;  /* 0x00000022005a7202 */ /* 0x001fe20000000f00 */
[----:B------:R-:W-:Y:S02]  /*10cf00*/  IMAD.MOV.U32 R91, RZ, RZ, R35 ;  /* 0x000000ffff5b7224 */ /* 0x000fe400078e0023 */
[----:B-1----:R-:W4:Y:S01]  /*10cf10*/  LDL.128 R32, [R1+0x6880] ;  /* 0x0068800001207983 */ /* 0x002f220000100c00 */
[----:B--2---:R-:W-:Y:S02]  /*10cf20*/  IMAD.MOV.U32 R36, RZ, RZ, R66 ;  /* 0x000000ffff247224 */ /* 0x004fe400078e0042 */
[----:B------:R-:W-:-:S05]  /*10cf30*/  IMAD.MOV.U32 R37, RZ, RZ, R67 ;  /* 0x000000ffff257224 */ /* 0x000fca00078e0043 */
[----:B------:R3:W-:Y:S04]  /*10cf40*/  STL.64 [R1+0xad60], R36 ;  /* 0x00ad602401007387 */ /* 0x0007e80000100a00 */
[----:B------:R0:W-:Y:S01]  /*10cf50*/  STL.128 [R1+0x9460], R64 ;  /* 0x0094604001007387 */ /* 0x0001e20000100c00 */
[----:B---3--:R-:W-:Y:S01]  /*10cf60*/  MOV R36, R40 ;  /* 0x0000002800247202 */ /* 0x008fe20000000f00 */
[----:B------:R-:W-:-:S05]  /*10cf70*/  IMAD.MOV.U32 R37, RZ, RZ, R41 ;  /* 0x000000ffff257224 */ /* 0x000fca00078e0029 */
[----:B------:R1:W-:Y:S04]  /*10cf80*/  STL.64 [R1+0xad68], R36 ;  /* 0x00ad682401007387 */ /* 0x0003e80000100a00 */
[----:B0-----:R-:W2:Y:S04]  /*10cf90*/  LDL.128 R64, [R1+0x66e0] ;  /* 0x0066e00001407983 */ /* 0x001ea80000100c00 */
[----:B-1----:R-:W3:Y:S04]  /*10cfa0*/  LDL.128 R36, [R1+0x6870] ;  /* 0x0068700001247983 */ /* 0x002ee80000100c00 */
[----:B------:R-:W-:Y:S01]  /*10cfb0*/  STL.128 [R1+0x94a0], R40 ;  /* 0x0094a02801007387 */ /* 0x000fe20000100c00 */
[----:B----4-:R-:W-:Y:S01]  /*10cfc0*/  IMAD.MOV.U32 R60, RZ, RZ, R32 ;  /* 0x000000ffff3c7224 */ /* 0x010fe200078e0020 */
[----:B------:R-:W-:-:S02]  /*10cfd0*/  MOV R61, R33 ;  /* 0x00000021003d7202 */ /* 0x000fc40000000f00 */
[----:B------:R0:W-:Y:S01]  /*10cfe0*/  STL.128 [R1+0x9520], R32 ;  /* 0x0095202001007387 */ /* 0x0001e20000100c00 */
[----:B------:R-:W-:Y:S02]  /*10cff0*/  IMAD.MOV.U32 R8, RZ, RZ, R34 ;  /* 0x000000ffff087224 */ /* 0x000fe400078e0022 */
[----:B------:R-:W-:Y:S02]  /*10d000*/  IMAD.MOV.U32 R9, RZ, RZ, R35 ;  /* 0x000000ffff097224 */ /* 0x000fe400078e0023 */
[----:B0-----:R-:W4:Y:S04]  /*10d010*/  LDL.128 R32, [R1+0x6990] ;  /* 0x0069900001207983 */ /* 0x001f280000100c00 */
[----:B---3--:R2:W-:Y:S01]  /*10d020*/  STL.128 [R1+0x9450], R36 ;  /* 0x0094502401007387 */ /* 0x0085e20000100c00 */
[----:B------:R-:W-:-:S02]  /*10d030*/  IMAD.MOV.U32 R126, RZ, RZ, R38 ;  /* 0x000000ffff7e7224 */ /* 0x000fc400078e0026 */
[----:B------:R-:W-:Y:S01]  /*10d040*/  IMAD.MOV.U32 R127, RZ, RZ, R39 ;  /* 0x000000ffff7f7224 */ /* 0x000fe200078e0027 */
[----:B------:R-:W-:Y:S01]  /*10d050*/  MOV R43, R37 ;  /* 0x00000025002b7202 */ /* 0x000fe20000000f00 */
[----:B------:R-:W-:Y:S01]  /*10d060*/  IMAD.MOV.U32 R42, RZ, RZ, R36 ;  /* 0x000000ffff2a7224 */ /* 0x000fe200078e0024 */
[----:B--2---:R-:W-:Y:S01]  /*10d070*/  MOV R38, R64 ;  /* 0x0000004000267202 */ /* 0x004fe20000000f00 */
[----:B------:R-:W-:-:S05]  /*10d080*/  IMAD.MOV.U32 R39, RZ, RZ, R65 ;  /* 0x000000ffff277224 */ /* 0x000fca00078e0041 */
[----:B------:R0:W-:Y:S04]  /*10d090*/  STL.64 [R1+0xad98], R38 ;  /* 0x00ad982601007387 */ /* 0x0001e80000100a00 */
[----:B0-----:R-:W2:Y:S01]  /*10d0a0*/  LDL.128 R36, [R1+0x63d0] ;  /* 0x0063d00001247983 */ /* 0x001ea20000100c00 */
[----:B------:R-:W-:Y:S01]  /*10d0b0*/  IMAD.MOV.U32 R86, RZ, RZ, R66 ;  /* 0x000000ffff567224 */ /* 0x000fe200078e0042 */
[----:B------:R-:W-:Y:S01]  /*10d0c0*/  MOV R87, R67 ;  /* 0x0000004300577202 */ /* 0x000fe20000000f00 */
[----:B----4-:R-:W-:Y:S01]  /*10d0d0*/  IMAD.MOV.U32 R200, RZ, RZ, R34 ;  /* 0x000000ffffc87224 */ /* 0x010fe200078e0022 */
[----:B------:R0:W-:Y:S01]  /*10d0e0*/  STL.128 [R1+0x9650], R112 ;  /* 0x0096507001007387 */ /* 0x0001e20000100c00 */
[----:B------:R-:W-:-:S03]  /*10d0f0*/  MOV R201, R35 ;  /* 0x0000002300c97202 */ /* 0x000fc60000000f00 */
[----:B------:R1:W-:Y:S04]  /*10d100*/  STL.128 [R1+0x9570], R64 ;  /* 0x0095704001007387 */ /* 0x0003e80000100c00 */
[----:B------:R3:W-:Y:S04]  /*10d110*/  STL.128 [R1+0x9580], R32 ;  /* 0x0095802001007387 */ /* 0x0007e80000100c00 */
[----:B0-----:R-:W4:Y:S01]  /*10d120*/  LDL.128 R112, [R1+0x63b0] ;  /* 0x0063b00001707983 */ /* 0x001f220000100c00 */
[----:B-1----:R-:W-:Y:S01]  /*10d130*/  MOV R66, R32 ;  /* 0x0000002000427202 */ /* 0x002fe20000000f00 */
[----:B------:R-:W-:-:S02]  /*10d140*/  IMAD.MOV.U32 R67, RZ, RZ, R33 ;  /* 0x000000ffff437224 */ /* 0x000fc400078e0021 */
[----:B---3--:R-:W3:Y:S01]  /*10d150*/  LDL.128 R32, [R1+0x63e0] ;  /* 0x0063e00001207983 */ /* 0x008ee20000100c00 */
[----:B--2---:R-:W-:Y:S01]  /*10d160*/  IMAD.MOV.U32 R164, RZ, RZ, R36 ;  /* 0x000000ffffa47224 */ /* 0x004fe200078e0024 */
[----:B------:R-:W-:Y:S02]  /*10d170*/  MOV R165, R37 ;  /* 0x0000002500a57202 */ /* 0x000fe40000000f00 */
[----:B------:R0:W-:Y:S01]  /*10d180*/  STL.128 [R1+0x9540], R36 ;  /* 0x0095402401007387 */ /* 0x0001e20000100c00 */
[----:B------:R-:W-:Y:S02]  /*10d190*/  IMAD.MOV.U32 R132, RZ, RZ, R38 ;  /* 0x000000ffff847224 */ /* 0x000fe400078e0026 */
[----:B------:R-:W-:Y:S02]  /*10d1a0*/  IMAD.MOV.U32 R133, RZ, RZ, R39 ;  /* 0x000000ffff857224 */ /* 0x000fe400078e0027 */
[----:B0-----:R-:W2:Y:S04]  /*10d1b0*/  LDL.128 R36, [R1+0x6600] ;  /* 0x0066000001247983 */ /* 0x001ea80000100c00 */
[----:B----4-:R0:W-:Y:S04]  /*10d1c0*/  STL.128 [R1+0x9470], R112 ;  /* 0x0094707001007387 */ /* 0x0101e80000100c00 */
[----:B------:R1:W-:Y:S01]  /*10d1d0*/  STL.128 [R1+0x9420], R80 ;  /* 0x0094205001007387 */ /* 0x0003e20000100c00 */
[----:B---3--:R-:W-:-:S02]  /*10d1e0*/  IMAD.MOV.U32 R72, RZ, RZ, R32 ;  /* 0x000000ffff487224 */ /* 0x008fc400078e0020 */
[----:B------:R-:W-:Y:S01]  /*10d1f0*/  IMAD.MOV.U32 R73, RZ, RZ, R33 ;  /* 0x000000ffff497224 */ /* 0x000fe200078e0021 */
[----:B------:R3:W-:Y:S01]  /*10d200*/  STL.128 [R1+0x95b0], R32 ;  /* 0x0095b02001007387 */ /* 0x0007e20000100c00 */
[----:B0-----:R-:W-:Y:S01]  /*10d210*/  MOV R114, R34 ;  /* 0x0000002200727202 */ /* 0x001fe20000000f00 */
[----:B------:R-:W-:Y:S02]  /*10d220*/  IMAD.MOV.U32 R115, RZ, RZ, R35 ;  /* 0x000000ffff737224 */ /* 0x000fe400078e0023 */
[----:B-1----:R-:W4:Y:S04]  /*10d230*/  LDL.128 R80, [R1+0x63c0] ;  /* 0x0063c00001507983 */ /* 0x002f280000100c00 */
[----:B---3--:R-:W3:Y:S01]  /*10d240*/  LDL.128 R32, [R1+0x6610] ;  /* 0x0066100001207983 */ /* 0x008ee20000100c00 */
[----:B--2---:R-:W-:Y:S01]  /*10d250*/  MOV R140, R36 ;  /* 0x00000024008c7202 */ /* 0x004fe20000000f00 */
[----:B------:R-:W-:-:S02]  /*10d260*/  IMAD.MOV.U32 R141, RZ, RZ, R37 ;  /* 0x000000ffff8d7224 */ /* 0x000fc400078e0025 */
[----:B------:R0:W-:Y:S01]  /*10d270*/  STL.128 [R1+0x94f0], R36 ;  /* 0x0094f02401007387 */ /* 0x0001e20000100c00 */
[----:B------:R-:W-:Y:S01]  /*10d280*/  IMAD.MOV.U32 R78, RZ, RZ, R38 ;  /* 0x000000ffff4e7224 */ /* 0x000fe200078e0026 */
[----:B------:R-:W-:Y:S02]  /*10d290*/  MOV R79, R39 ;  /* 0x00000027004f7202 */ /* 0x000fe40000000f00 */
[----:B0-----:R-:W2:Y:S04]  /*10d2a0*/  LDL.128 R36, [R1+0x66f0] ;  /* 0x0066f00001247983 */ /* 0x001ea80000100c00 */
[----:B----4-:R-:W-:Y:S01]  /*10d2b0*/  STL.128 [R1+0x9500], R80 ;  /* 0x0095005001007387 */ /* 0x010fe20000100c00 */
[----:B---3--:R-:W-:Y:S01]  /*10d2c0*/  IMAD.MOV.U32 R64, RZ, RZ, R32 ;  /* 0x000000ffff407224 */ /* 0x008fe200078e0020 */
[----:B------:R-:W-:-:S02]  /*10d2d0*/  MOV R65, R33 ;  /* 0x0000002100417202 */ /* 0x000fc40000000f00 */
[----:B------:R2:W-:Y:S02]  /*10d2e0*/  STL.128 [R1+0x9560], R32 ;  /* 0x0095602001007387 */ /* 0x0005e40000100c00 */
[----:B--2---:R-:W-:Y:S01]  /*10d2f0*/  MOV R32, R36 ;  /* 0x0000002400207202 */ /* 0x004fe20000000f00 */
[----:B------:R-:W-:Y:S01]  /*10d300*/  IMAD.MOV.U32 R33, RZ, RZ, R37 ;  /* 0x000000ffff217224 */ /* 0x000fe200078e0025 */
[----:B------:R0:W-:Y:S01]  /*10d310*/  STL.128 [R1+0x95e0], R36 ;  /* 0x0095e02401007387 */ /* 0x0001e20000100c00 */
[----:B------:R-:W-:Y:S01]  /*10d320*/  IMAD.MOV.U32 R82, RZ, RZ, R38 ;  /* 0x000000ffff527224 */ /* 0x000fe200078e0026 */
[----:B------:R-:W-:Y:S02]  /*10d330*/  MOV R83, R39 ;  /* 0x0000002700537202 */ /* 0x000fe40000000f00 */
[----:B0-----:R-:W2:Y:S01]  /*10d340*/  LDL.128 R36, [R1+0x6890] ;  /* 0x0068900001247983 */ /* 0x001ea20000100c00 */
[----:B------:R-:W-:Y:S01]  /*10d350*/  DFMA R118, -R26, R52, R74 ;  /* 0x000000341a76722b */ /* 0x000fe2000000014a */
[----:B--2---:R-:W-:-:S02]  /*10d360*/  IMAD.MOV.U32 R112, RZ, RZ, R36 ;  /* 0x000000ffff707224 */ /* 0x004fc400078e0024 */
[----:B------:R0:W-:Y:S01]  /*10d370*/  STL.128 [R1+0x95f0], R36 ;  /* 0x0095f02401007387 */ /* 0x0001e20000100c00 */
[----:B------:R-:W-:Y:S01]  /*10d380*/  IMAD.MOV.U32 R113, RZ, RZ, R37 ;  /* 0x000000ffff717224 */ /* 0x000fe200078e0025 */
[----:B------:R-:W-:Y:S01]  /*10d390*/  MOV R26, R38 ;  /* 0x00000026001a7202 */ /* 0x000fe20000000f00 */
[----:B------:R-:W-:Y:S02]  /*10d3a0*/  IMAD.MOV.U32 R27, RZ, RZ, R39 ;  /* 0x000000ffff1b7224 */ /* 0x000fe400078e0027 */
[----:B0-----:R-:W2:Y:S02]  /*10d3b0*/  LDL.128 R36, [R1+0x69a0] ;  /* 0x0069a00001247983 */ /* 0x001ea40000100c00 */
[----:B--2---:R-:W-:Y:S01]  /*10d3c0*/  IMAD.MOV.U32 R80, RZ, RZ, R36 ;  /* 0x000000ffff507224 */ /* 0x004fe200078e0024 */
[----:B------:R-:W-:Y:S01]  /*10d3d0*/  MOV R81, R37 ;  /* 0x0000002500517202 */ /* 0x000fe20000000f00 */
[----:B------:R0:W-:Y:S01]  /*10d3e0*/  STL.128 [R1+0x9660], R36 ;  /* 0x0096602401007387 */ /* 0x0001e20000100c00 */
[----:B------:R-:W-:-:S02]  /*10d3f0*/  IMAD.MOV.U32 R76, RZ, RZ, R38 ;  /* 0x000000ffff4c7224 */ /* 0x000fc400078e0026 */
[----:B------:R-:W-:Y:S02]  /*10d400*/  IMAD.MOV.U32 R77, RZ, RZ, R39 ;  /* 0x000000ffff4d7224 */ /* 0x000fe400078e0027 */
[----:B0-----:R-:W2:Y:S04]  /*10d410*/  LDL.128 R36, [R1+0x62e0] ;  /* 0x0062e00001247983 */ /* 0x001ea80000100c00 */
[----:B------:R0:W-:Y:S01]  /*10d420*/  STL.128 [R1+0x9410], R228 ;  /* 0x009410e401007387 */ /* 0x0001e20000100c00 */
[----:B--2---:R-:W-:Y:S01]  /*10d430*/  MOV R134, R36 ;  /* 0x0000002400867202 */ /* 0x004fe20000000f00 */
[----:B------:R-:W-:Y:S02]  /*10d440*/  IMAD.MOV.U32 R135, RZ, RZ, R37 ;  /* 0x000000ffff877224 */ /* 0x000fe400078e0025 */
[----:B------:R1:W-:Y:S01]  /*10d450*/  STL.128 [R1+0x9690], R36 ;  /* 0x0096902401007387 */ /* 0x0003e20000100c00 */
[----:B0-----:R-:W-:Y:S01]  /*10d460*/  IMAD.MOV.U32 R230, RZ, RZ, R38 ;  /* 0x000000ffffe67224 */ /* 0x001fe200078e0026 */
[----:B------:R-:W-:-:S02]  /*10d470*/  MOV R231, R39 ;  /* 0x0000002700e77202 */ /* 0x000fc40000000f00 */
[----:B-1----:R-:W2:Y:S02]  /*10d480*/  LDL.128 R36, [R1+0x63f0] ;  /* 0x0063f00001247983 */ /* 0x002ea40000100c00 */
[----:B--2---:R-:W-:Y:S02]  /*10d490*/  IMAD.MOV.U32 R110, RZ, RZ, R36 ;  /* 0x000000ffff6e7224 */ /* 0x004fe400078e0024 */
        /* <DEDUP_REMOVED lines=10> */
[----:B0-----:R-:W2:Y:S01]  /*10d540*/  LDL.128 R36, [R1+0x64c0] ;  /* 0x0064c00001247983 */ /* 0x001ea20000100c00 */
[----:B------:R-:W-:Y:S02]  /*10d550*/  IMAD.MOV.U32 R142, RZ, RZ, R34 ;  /* 0x000000ffff8e7224 */ /* 0x000fe400078e0022 */
[----:B------:R-:W-:Y:S01]  /*10d560*/  IMAD.MOV.U32 R143, RZ, RZ, R35 ;  /* 0x000000ffff8f7224 */ /* 0x000fe200078e0023 */
[----:B--2---:R-:W-:Y:S01]  /*10d570*/  MOV R34, R36 ;  /* 0x0000002400227202 */ /* 0x004fe20000000f00 */
[----:B------:R-:W-:Y:S01]  /*10d580*/  IMAD.MOV.U32 R35, RZ, RZ, R37 ;  /* 0x000000ffff237224 */ /* 0x000fe200078e0025 */
[----:B------:R0:W-:Y:S01]  /*10d590*/  STL.128 [R1+0x96b0], R36 ;  /* 0x0096b02401007387 */ /* 0x0001e20000100c00 */
[----:B------:R-:W-:Y:S01]  /*10d5a0*/  IMAD.MOV.U32 R124, RZ, RZ, R38 ;  /* 0x000000ffff7c7224 */ /* 0x000fe200078e0026 */
[----:B------:R-:W-:-:S02]  /*10d5b0*/  MOV R125, R39 ;  /* 0x00000027007d7202 */ /* 0x000fc40000000f00 */
[----:B0-----:R-:W2:Y:S02]  /*10d5c0*/  LDL.128 R36, [R1+0x6700] ;  /* 0x0067000001247983 */ /* 0x001ea40000100c00 */
[----:B--2---:R-:W-:Y:S02]  /*10d5d0*/  IMAD.MOV.U32 R176, RZ, RZ, R36 ;  /* 0x000000ffffb07224 */ /* 0x004fe400078e0024 */
[----:B------:R0:W-:Y:S01]  /*10d5e0*/  STL.128 [R1+0x96d0], R36 ;  /* 0x0096d02401007387 */ /* 0x0001e20000100c00 */
[----:B------:R-:W-:Y:S01]  /*10d5f0*/  IMAD.MOV.U32 R177, RZ, RZ, R37 ;  /* 0x000000ffffb17224 */ /* 0x000fe200078e0025 */
[----:B------:R-:W-:Y:S01]  /*10d600*/  MOV R228, R38 ;  /* 0x0000002600e47202 */ /* 0x000fe20000000f00 */
[----:B------:R-:W-:Y:S02]  /*10d610*/  IMAD.MOV.U32 R229, RZ, RZ, R39 ;  /* 0x000000ffffe57224 */ /* 0x000fe400078e0027 */
[----:B0-----:R-:W2:Y:S04]  /*10d620*/  LDL.128 R36, [R1+0x68a0] ;  /* 0x0068a00001247983 */ /* 0x001ea80000100c00 */
[----:B------:R2:W-:Y:S04]  /*10d630*/  STL.128 [R1+0x95c0], R128 ;  /* 0x0095c08001007387 */ /* 0x0005e80000100c00 */
[----:B------:R0:W-:Y:S01]  /*10d640*/  STL.128 [R1+0x9610], R104 ;  /* 0x0096106801007387 */ /* 0x0001e20000100c00 */
[----:B--2---:R-:W-:Y:S01]  /*10d650*/  IMAD.MOV.U32 R128, RZ, RZ, R36 ;  /* 0x000000ffff807224 */ /* 0x004fe200078e0024 */
[----:B------:R-:W-:-:S02]  /*10d660*/  MOV R129, R37 ;  /* 0x0000002500817202 */ /* 0x000fc40000000f00 */
[----:B------:R1:W-:Y:S01]  /*10d670*/  STL.128 [R1+0x9700], R36 ;  /* 0x0097002401007387 */ /* 0x0003e20000100c00 */
[----:B0-----:R-:W-:Y:S02]  /*10d680*/  IMAD.MOV.U32 R106, RZ, RZ, R38 ;  /* 0x000000ffff6a7224 */ /* 0x001fe400078e0026 */
[----:B------:R-:W-:Y:S02]  /*10d690*/  IMAD.MOV.U32 R107, RZ, RZ, R39 ;  /* 0x000000ffff6b7224 */ /* 0x000fe400078e0027 */
[----:B-1----:R-:W2:Y:S02]  /*10d6a0*/  LDL.128 R36, [R1+0x69b0] ;  /* 0x0069b00001247983 */ /* 0x002ea40000100c00 */
        /* <DEDUP_REMOVED lines=12> */
[----:B--2---:R0:W-:Y:S01]  /*10d770*/  STL.128 [R1+0x7780], R36 ;  /* 0x0077802401007387 */ /* 0x0041e20000100c00 */
        /* <DEDUP_REMOVED lines=8> */
[----:B0-----:R-:W2:Y:S01]  /*10d800*/  LDL.128 R36, [R1+0x6710] ;  /* 0x0067100001247983 */ /* 0x001ea20000100c00 */
[----:B------:R-:W-:Y:S01]  /*10d810*/  DFMA R4, R48, -R22, R4 ;  /* 0x800000163004722b */ /* 0x000fe20000000004 */
        /* <DEDUP_REMOVED lines=25> */
[----:B------:R0:W-:Y:S04]  /*10d9b0*/  STL.64 [R1+0xad80], R42 ;  /* 0x00ad802a01007387 */ /* 0x0001e80000100a00 */
[----:B------:R-:W-:Y:S04]  /*10d9c0*/  STL.128 [R1+0x9600], R212 ;  /* 0x009600d401007387 */ /* 0x000fe80000100c00 */
[----:B0-----:R-:W3:Y:S01]  /*10d9d0*/  LDL.128 R40, [R1+0x6980] ;  /* 0x0069800001287983 */ /* 0x001ee20000100c00 */
[----:B--2---:R-:W-:Y:S01]  /*10d9e0*/  MOV R182, R36 ;  /* 0x0000002400b67202 */ /* 0x004fe20000000f00 */
[----:B------:R-:W-:-:S02]  /*10d9f0*/  IMAD.MOV.U32 R183, RZ, RZ, R37 ;  /* 0x000000ffffb77224 */ /* 0x000fc400078e0025 */
[----:B------:R0:W-:Y:S01]  /*10da00*/  STL.128 [R1+0x9780], R36 ;  /* 0x0097802401007387 */ /* 0x0001e20000100c00 */
[----:B------:R-:W-:Y:S01]  /*10da10*/  IMAD.MOV.U32 R236, RZ, RZ, R38 ;  /* 0x000000ffffec7224 */ /* 0x000fe200078e0026 */
[----:B------:R-:W-:Y:S02]  /*10da20*/  MOV R237, R39 ;  /* 0x0000002700ed7202 */ /* 0x000fe40000000f00 */
[----:B0-----:R-:W2:Y:S04]  /*10da30*/  LDL.128 R36, [R1+0x68c0] ;  /* 0x0068c00001247983 */ /* 0x001ea80000100c00 */
[----:B------:R0:W-:Y:S04]  /*10da40*/  STL.64 [R1+0xae18], R54 ;  /* 0x00ae183601007387 */ /* 0x0001e80000100a00 */
[----:B0-----:R-:W4:Y:S01]  /*10da50*/  LDL.128 R52, [R1+0x41e0] ;  /* 0x0041e00001347983 */ /* 0x001f220000100c00 */
[----:B--2---:R-:W-:-:S03]  /*10da60*/  IMAD.MOV.U32 R240, RZ, RZ, R36 ;  /* 0x000000fffff07224 */ /* 0x004fc600078e0024 */
[----:B------:R0:W-:Y:S01]  /*10da70*/  STL.128 [R1+0x9790], R36 ;  /* 0x0097902401007387 */ /* 0x0001e20000100c00 */
[----:B------:R-:W-:Y:S01]  /*10da80*/  IMAD.MOV.U32 R241, RZ, RZ, R37 ;  /* 0x000000fffff17224 */ /* 0x000fe200078e0025 */
[----:B------:R-:W-:Y:S01]  /*10da90*/  MOV R212, R38 ;  /* 0x0000002600d47202 */ /* 0x000fe20000000f00 */
[----:B------:R-:W-:Y:S02]  /*10daa0*/  IMAD.MOV.U32 R213, RZ, RZ, R39 ;  /* 0x000000ffffd57224 */ /* 0x000fe400078e0027 */
[----:B0-----:R-:W2:Y:S04]  /*10dab0*/  LDL.128 R36, [R1+0x69d0] ;  /* 0x0069d00001247983 */ /* 0x001ea80000100c00 */
[----:B------:R0:W-:Y:S04]  /*10dac0*/  STL.64 [R1+0xad18], R70 ;  /* 0x00ad184601007387 */ /* 0x0001e80000100a00 */
[----:B---3--:R1:W-:Y:S01]  /*10dad0*/  STL.128 [R1+0x9530], R40 ;  /* 0x0095302801007387 */ /* 0x0083e20000100c00 */
[----:B0-----:R-:W-:Y:S01]  /*10dae0*/  MOV R70, R42 ;  /* 0x0000002a00467202 */ /* 0x001fe20000000f00 */
[----:B------:R-:W-:-:S02]  /*10daf0*/  IMAD.MOV.U32 R71, RZ, RZ, R43 ;  /* 0x000000ffff477224 */ /* 0x000fc400078e002b */
[----:B-1----:R-:W3:Y:S01]  /*10db00*/  LDL.64 R42, [R1+0x7718] ;  /* 0x00771800012a7983 */ /* 0x002ee20000100a00 */
[----:B----4-:R-:W-:Y:S02]  /*10db10*/  IMAD.MOV.U32 R174, RZ, RZ, R54 ;  /* 0x000000ffffae7224 */ /* 0x010fe400078e0036 */
[----:B------:R-:W-:Y:S01]  /*10db20*/  IMAD.MOV.U32 R175, RZ, RZ, R55 ;  /* 0x000000ffffaf7224 */ /* 0x000fe200078e0037 */
[----:B------:R0:W-:Y:S04]  /*10db30*/  STL.64 [R1+0x9a50], R52 ;  /* 0x009a503401007387 */ /* 0x0001e80000100a00 */
[----:B0-----:R-:W4:Y:S01]  /*10db40*/  LDL.128 R52, [R1+0x3bc0] ;  /* 0x003bc00001347983 */ /* 0x001f220000100c00 */
[----:B--2---:R-:W-:Y:S01]  /*10db50*/  IMAD.MOV.U32 R214, RZ, RZ, R36 ;  /* 0x000000ffffd67224 */ /* 0x004fe200078e0024 */
[----:B------:R-:W-:-:S02]  /*10db60*/  MOV R215, R37 ;  /* 0x0000002500d77202 */ /* 0x000fc40000000f00 */
[----:B------:R0:W-:Y:S01]  /*10db70*/  STL.128 [R1+0x97a0], R36 ;  /* 0x0097a02401007387 */ /* 0x0001e20000100c00 */
[----:B------:R-:W-:Y:S02]  /*10db80*/  IMAD.MOV.U32 R198, RZ, RZ, R38 ;  /* 0x000000ffffc67224 */ /* 0x000fe400078e0026 */
[----:B------:R-:W-:Y:S02]  /*10db90*/  IMAD.MOV.U32 R199, RZ, RZ, R39 ;  /* 0x000000ffffc77224 */ /* 0x000fe400078e0027 */
[----:B0-----:R-:W2:Y:S01]  /*10dba0*/  LDL.128 R36, [R1+0x3d90] ;  /* 0x003d900001247983 */ /* 0x001ea20000100c00 */
[----:B------:R-:W-:Y:S02]  /*10dbb0*/  DFMA R74, -R20, R14, R4 ;  /* 0x0000000e144a722b */ /* 0x000fe40000000104 */
[----:B------:R-:W-:Y:S01]  /*10dbc0*/  DFMA R118, -R232, R144, R118 ;  /* 0x00000090e876722b */ /* 0x000fe20000000176 */
[----:B------:R0:W-:Y:S04]  /*10dbd0*/  STL.128 [R1+0x9480], R120 ;  /* 0x0094807801007387 */ /* 0x0001e80000100c00 */
[----:B------:R-:W2:Y:S01]  /*10dbe0*/  LDL.LU.64 R20, [R1+0xaf10] ;  /* 0x00af100001147983 */ /* 0x000ea20000300a00 */
[----:B------:R-:W-:-:S03]  /*10dbf0*/  DFMA R74, -R234, R44, R74 ;  /* 0x0000002cea4a722b */ /* 0x000fc6000000014a */
[----:B------:R-:W2:Y:S04]  /*10dc00*/  LDL.LU.64 R232, [R1+0xaf08] ;  /* 0x00af080001e87983 */ /* 0x000ea80000300a00 */
[----:B------:R-:W2:Y:S01]  /*10dc10*/  LDL.LU.64 R234, [R1+0xaf00] ;  /* 0x00af000001ea7983 */ /* 0x000ea20000300a00 */
[----:B------:R-:W-:-:S03]  /*10dc20*/  DFMA R74, -R250, R148, R74 ;  /* 0x00000094fa4a722b */ /* 0x000fc6000000014a */
[----:B0-----:R-:W2:Y:S04]  /*10dc30*/  LDL.64 R120, [R1+0x9260] ;  /* 0x0092600001787983 */ /* 0x001ea80000100a00 */
[----:B------:R-:W2:Y:S01]  /*10dc40*/  LDL.LU.64 R250, [R1+0xaef8] ;  /* 0x00aef80001fa7983 */ /* 0x000ea20000300a00 */
[----:B------:R-:W-:Y:S02]  /*10dc50*/  DFMA R118, R48, -R238, R118 ;  /* 0x800000ee3076722b */ /* 0x000fe40000000076 */
[----:B---3--:R-:W-:Y:S01]  /*10dc60*/  DFMA R74, R42, -R242, R74 ;  /* 0x800000f22a4a722b */ /* 0x008fe2000000004a */
[----:B------:R0:W-:Y:S04]  /*10dc70*/  STL.64 [R1+0xada0], R86 ;  /* 0x00ada05601007387 */ /* 0x0001e80000100a00 */
[----:B------:R-:W3:Y:S04]  /*10dc80*/  LDL.64 R122, [R1+0x9868] ;  /* 0x00986800017a7983 */ /* 0x000ee80000100a00 */
[----:B------:R-:W3:Y:S04]  /*10dc90*/  LDL.LU.64 R238, [R1+0xaee8] ;  /* 0x00aee80001ee7983 */ /* 0x000ee80000300a00 */
[----:B0-----:R-:W3:Y:S04]  /*10dca0*/  LDL.64 R86, [R1+0x9268] ;  /* 0x0092680001567983 */ /* 0x001ee80000100a00 */
[----:B------:R-:W3:Y:S01]  /*10dcb0*/  LDL.LU.64 R242, [R1+0xaee0] ;  /* 0x00aee00001f27983 */ /* 0x000ee20000300a00 */
[----:B----4-:R-:W-:Y:S01]  /*10dcc0*/  MOV R194, R52 ;  /* 0x0000003400c27202 */ /* 0x010fe20000000f00 */
[----:B------:R-:W-:-:S02]  /*10dcd0*/  IMAD.MOV.U32 R195, RZ, RZ, R53 ;  /* 0x000000ffffc37224 */ /* 0x000fc400078e0035 */
[----:B------:R0:W-:Y:S04]  /*10dce0*/  STL.64 [R1+0xad40], R172 ;  /* 0x00ad40ac01007387 */ /* 0x0001e80000100a00 */
[----:B------:R1:W-:Y:S01]  /*10dcf0*/  STL.64 [R1+0x7748], R54 ;  /* 0x0077483601007387 */ /* 0x0003e20000100a00 */
[----:B0-----:R-:W-:Y:S02]  /*10dd00*/  IMAD.MOV.U32 R172, RZ, RZ, R40 ;  /* 0x000000ffffac7224 */ /* 0x001fe400078e0028 */
[----:B------:R-:W-:Y:S02]  /*10dd10*/  IMAD.MOV.U32 R173, RZ, RZ, R41 ;  /* 0x000000ffffad7224 */ /* 0x000fe400078e0029 */
[----:B------:R-:W4:Y:S04]  /*10dd20*/  LDL.64 R40, [R1+0x7c08] ;  /* 0x007c080001287983 */ /* 0x000f280000100a00 */
[----:B-1----:R-:W4:Y:S04]  /*10dd30*/  LDL.128 R52, [R1+0x3c40] ;  /* 0x003c400001347983 */ /* 0x002f280000100c00 */
[----:B------:R0:W-:Y:S04]  /*10dd40*/  STL.64 [R1+0xae08], R160 ;  /* 0x00ae08a001007387 */ /* 0x0001e80000100a00 */
[----:B0-----:R-:W4:Y:S04]  /*10dd50*/  LDL.64 R160, [R1+0x7b18] ;  /* 0x007b180001a07983 */ /* 0x001f280000100a00 */
[----:B--2---:R0:W-:Y:S01]  /*10dd60*/  STL.64 [R1+0x77b0], R36 ;  /* 0x0077b02401007387 */ /* 0x0041e20000100a00 */
[----:B------:R-:W-:Y:S01]  /*10dd70*/  MOV R190, R38 ;  /* 0x0000002600be7202 */ /* 0x000fe20000000f00 */
[----:B------:R-:W-:-:S02]  /*10dd80*/  IMAD.MOV.U32 R191, RZ, RZ, R39 ;  /* 0x000000ffffbf7224 */ /* 0x000fc400078e0027 */
[----:B0-----:R-:W2:Y:S01]  /*10dd90*/  LDL.128 R36, [R1+0x4180] ;  /* 0x0041800001247983 */ /* 0x001ea20000100c00 */
[----:B------:R-:W-:Y:S02]  /*10dda0*/  DFMA R150, -R150, R116, R232 ;  /* 0x000000749696722b */ /* 0x000fe400000001e8 */
[----:B------:R-:W-:Y:S01]  /*10ddb0*/  DFMA R168, -R92, R20, R234 ;  /* 0x000000145ca8722b */ /* 0x000fe200000001ea */
[----:B------:R-:W2:Y:S04]  /*10ddc0*/  LDL.64 R232, [R1+0x9390] ;  /* 0x0093900001e87983 */ /* 0x000ea80000100a00 */
[----:B------:R-:W2:Y:S01]  /*10ddd0*/  LDL.LU.64 R92, [R1+0xaef0] ;  /* 0x00aef000015c7983 */ /* 0x000ea20000300a00 */
[----:B------:R-:W-:-:S03]  /*10dde0*/  DFMA R74, R250, -R120, R74 ;  /* 0x80000078fa4a722b */ /* 0x000fc6000000004a */
[----:B------:R-:W2:Y:S01]  /*10ddf0*/  LDL.64 R234, [R1+0x9590] ;  /* 0x0095900001ea7983 */ /* 0x000ea20000100a00 */
[----:B------:R-:W-:Y:S02]  /*10de00*/  DFMA R6, -R208, R12, 1 ;  /* 0x3ff00000d006742b */ /* 0x000fe4000000010c */
[----:B---3--:R-:W-:Y:S01]  /*10de10*/  DFMA R120, -R94, R56, R238 ;  /* 0x000000385e78722b */ /* 0x008fe200000001ee */
[----:B------:R-:W3:Y:S01]  /*10de20*/  LDL.LU.64 R94, [R1+0xaed8] ;  /* 0x00aed800015e7983 */ /* 0x000ee20000300a00 */
[----:B------:R-:W-:-:S03]  /*10de30*/  DFMA R74, R248, -R86, R74 ;  /* 0x80000056f84a722b */ /* 0x000fc6000000004a */
[----:B------:R-:W3:Y:S01]  /*10de40*/  LDL.64 R238, [R1+0x7b28] ;  /* 0x007b280001ee7983 */ /* 0x000ee20000100a00 */
[----:B------:R-:W-:-:S03]  /*10de50*/  DFMA R122, -R122, R144, R242 ;  /* 0x000000907a7a722b */ /* 0x000fc600000001f2 */
[----:B------:R-:W3:Y:S04]  /*10de60*/  LDL.64 R242, [R1+0x9370] ;  /* 0x0093700001f27983 */ /* 0x000ee80000100a00 */
[----:B------:R0:W-:Y:S04]  /*10de70*/  STL.64 [R1+0xad88], R126 ;  /* 0x00ad887e01007387 */ /* 0x0001e80000100a00 */
[----:B------:R1:W-:Y:S01]  /*10de80*/  STL.64 [R1+0xad90], R208 ;  /* 0x00ad90d001007387 */ /* 0x0003e20000100a00 */
[----:B------:R-:W-:-:S03]  /*10de90*/  DFMA R120, -R28, R144, R120 ;  /* 0x000000901c78722b */ /* 0x000fc60000000178 */
[----:B------:R-:W-:Y:S04]  /*10dea0*/  STL.64 [R1+0xadd0], R164 ;  /* 0x00add0a401007387 */ /* 0x000fe80000100a00 */
[----:B0-----:R-:W3:Y:S01]  /*10deb0*/  LDL.64 R126, [R1+0x9378] ;  /* 0x00937800017e7983 */ /* 0x001ee20000100a00 */
[----:B----4-:R-:W-:-:S03]  /*10dec0*/  DFMA R74, R40, -R24, R74 ;  /* 0x80000018284a722b */ /* 0x010fc6000000004a */
[----:B-1----:R-:W4:Y:S01]  /*10ded0*/  LDL.64 R208, [R1+0x94c0] ;  /* 0x0094c00001d07983 */ /* 0x002f220000100a00 */
[----:B------:R-:W-:Y:S01]  /*10dee0*/  IMAD.MOV.U32 R192, RZ, RZ, R52 ;  /* 0x000000ffffc07224 */ /* 0x000fe200078e0034 */
[----:B------:R-:W-:Y:S02]  /*10def0*/  MOV R193, R53 ;  /* 0x0000003500c17202 */ /* 0x000fe40000000f00 */
[----:B------:R0:W-:Y:S04]  /*10df00*/  STL.64 [R1+0x7738], R54 ;  /* 0x0077383601007387 */ /* 0x0001e80000100a00 */
[----:B------:R-:W4:Y:S04]  /*10df10*/  LDL.64 R52, [R1+0x95a0] ;  /* 0x0095a00001347983 */ /* 0x000f280000100a00 */
[----:B------:R-:W4:Y:S04]  /*10df20*/  LDL.LU.64 R24, [R1+0xaeb8] ;  /* 0x00aeb80001187983 */ /* 0x000f280000300a00 */
[----:B0-----:R-:W4:Y:S04]  /*10df30*/  LDL.64 R54, [R1+0x93c0] ;  /* 0x0093c00001367983 */ /* 0x001f280000100a00 */
[----:B------:R0:W-:Y:S04]  /*10df40*/  STL.64 [R1+0xade8], R78 ;  /* 0x00ade84e01007387 */ /* 0x0001e80000100a00 */
[----:B------:R-:W4:Y:S04]  /*10df50*/  LDL.64 R164, [R1+0x93c8] ;  /* 0x0093c80001a47983 */ /* 0x000f280000100a00 */
[----:B------:R-:W4:Y:S04]  /*10df60*/  LDL.LU.64 R28, [R1+0xaed0] ;  /* 0x00aed000011c7983 */ /* 0x000f280000300a00 */
[----:B0-----:R-:W4:Y:S04]  /*10df70*/  LDL.64 R78, [R1+0x95a8] ;  /* 0x0095a800014e7983 */ /* 0x001f280000100a00 */
[----:B------:R0:W-:Y:S01]  /*10df80*/  STL.64 [R1+0xad70], R46 ;  /* 0x00ad702e01007387 */ /* 0x0001e20000100a00 */
[----:B------:R-:W-:-:S03]  /*10df90*/  DFMA R120, R160, -R30, R120 ;  /* 0x8000001ea078722b */ /* 0x000fc60000000078 */
[----:B------:R1:W-:Y:S04]  /*10dfa0*/  STL.64 [R1+0xadf0], R50 ;  /* 0x00adf03201007387 */ /* 0x0003e80000100a00 */
[----:B------:R-:W4:Y:S04]  /*10dfb0*/  LDL.LU.64 R30, [R1+0xaeb0] ;  /* 0x00aeb000011e7983 */ /* 0x000f280000300a00 */
[----:B0-----:R-:W4:Y:S04]  /*10dfc0*/  LDL.64 R46, [R1+0x7710] ;  /* 0x00771000012e7983 */ /* 0x001f280000100a00 */
[----:B-1----:R-:W4:Y:S04]  /*10dfd0*/  LDL.64 R50, [R1+0x94b0] ;  /* 0x0094b00001327983 */ /* 0x002f280000100a00 */
[----:B--2---:R0:W-:Y:S01]  /*10dfe0*/  STL.64 [R1+0x77a0], R36 ;  /* 0x0077a02401007387 */ /* 0x0041e20000100a00 */
[----:B------:R-:W-:-:S03]  /*10dff0*/  DFMA R118, -R232, R148, R118 ;  /* 0x00000094e876722b */ /* 0x000fc60000000176 */
[----:B------:R1:W-:Y:S01]  /*10e000*/  STL.64 [R1+0xae20], R90 ;  /* 0x00ae205a01007387 */ /* 0x0003e20000100a00 */
[----:B------:R-:W-:-:S03]  /*10e010*/  DFMA R168, -R234, R92, R168 ;  /* 0x0000005ceaa8722b */ /* 0x000fc600000001a8 */
[----:B0-----:R-:W2:Y:S01]  /*10e020*/  LDL.64 R36, [R1+0x7c20] ;  /* 0x007c200001247983 */ /* 0x001ea20000100a00 */
[----:B------:R-:W-:Y:S02]  /*10e030*/  DFMA R12, R12, R6, R12 ;  /* 0x000000060c0c722b */ /* 0x000fe4000000000c */
[----:B------:R-:W-:Y:S01]  /*10e040*/  DFMA R118, R42, -R2, R118 ;  /* 0x800000022a76722b */ /* 0x000fe20000000076 */
[----:B-1----:R-:W2:Y:S04]  /*10e050*/  LDL.64 R90, [R1+0x9308] ;  /* 0x00930800015a7983 */ /* 0x002ea80000100a00 */
[----:B------:R0:W-:Y:S01]  /*10e060*/  STL.64 [R1+0xadd8], R132 ;  /* 0x00add88401007387 */ /* 0x0001e20000100a00 */
[----:B---3--:R-:W-:-:S03]  /*10e070*/  DFMA R168, -R18, R94, R168 ;  /* 0x0000005e12a8722b */ /* 0x008fc600000001a8 */
[----:B------:R-:W-:Y:S04]  /*10e080*/  STL.64 [R1+0xadc8], R70 ;  /* 0x00adc84601007387 */ /* 0x000fe80000100a00 */
[----:B------:R-:W-:Y:S01]  /*10e090*/  STL.64 [R1+0xadc0], R172 ;  /* 0x00adc0ac01007387 */ /* 0x000fe20000100a00 */
[----:B------:R-:W-:-:S03]  /*10e0a0*/  DFMA R150, R238, -R242, R150 ;  /* 0x800000f2ee96722b */ /* 0x000fc60000000096 */
[----:B------:R1:W-:Y:S04]  /*10e0b0*/  STL.64 [R1+0xae10], R12 ;  /* 0x00ae100c01007387 */ /* 0x0003e80000100a00 */
[----:B0-----:R-:W3:Y:S04]  /*10e0c0*/  LDL.64 R132, [R1+0x92f0] ;  /* 0x0092f00001847983 */ /* 0x001ee80000100a00 */
[----:B------:R-:W3:Y:S04]  /*10e0d0*/  LDL.LU.64 R2, [R1+0xaec0] ;  /* 0x00aec00001027983 */ /* 0x000ee80000300a00 */
[----:B-1----:R-:W3:Y:S04]  /*10e0e0*/  LDL.64 R12, [R1+0x9688] ;  /* 0x00968800010c7983 */ /* 0x002ee80000100a00 */
[----:B------:R0:W-:Y:S01]  /*10e0f0*/  STL.64 [R1+0xade0], R140 ;  /* 0x00ade08c01007387 */ /* 0x0001e20000100a00 */
[----:B----4-:R-:W-:-:S03]  /*10e100*/  DFMA R122, -R208, R14, R122 ;  /* 0x0000000ed07a722b */ /* 0x010fc6000000017a */
[----:B------:R-:W4:Y:S04]  /*10e110*/  LDL.64 R172, [R1+0x9640] ;  /* 0x0096400001ac7983 */ /* 0x000f280000100a00 */
[----:B------:R-:W4:Y:S04]  /*10e120*/  LDL.64 R70, [R1+0x94b8] ;  /* 0x0094b80001467983 */ /* 0x000f280000100a00 */
[----:B0-----:R-:W4:Y:S01]  /*10e130*/  LDL.64 R140, [R1+0x93b8] ;  /* 0x0093b800018c7983 */ /* 0x001f220000100a00 */
[----:B------:R-:W-:-:S03]  /*10e140*/  DFMA R168, -R52, R24, R168 ;  /* 0x0000001834a8722b */ /* 0x000fc600000001a8 */
[----:B------:R-:W4:Y:S01]  /*10e150*/  LDL.LU.64 R18, [R1+0xaec8] ;  /* 0x00aec80001127983 */ /* 0x000f220000300a00 */
[----:B------:R-:W-:-:S03]  /*10e160*/  DFMA R118, R250, -R54, R118 ;  /* 0x80000036fa76722b */ /* 0x000fc60000000076 */
[----:B------:R-:W4:Y:S04]  /*10e170*/  LDL.64 R40, [R1+0x9348] ;  /* 0x0093480001287983 */ /* 0x000f280000100a00 */
[----:B------:R-:W4:Y:S01]  /*10e180*/  LDL.64 R86, [R1+0x9490] ;  /* 0x0094900001567983 */ /* 0x000f220000100a00 */
[----:B------:R-:W-:-:S03]  /*10e190*/  DFMA R118, R248, -R164, R118 ;  /* 0x800000a4f876722b */ /* 0x000fc60000000076 */
[----:B------:R-:W4:Y:S01]  /*10e1a0*/  LDL.64 R232, [R1+0x92a0] ;  /* 0x0092a00001e87983 */ /* 0x000f220000100a00 */
[----:B------:R-:W-:Y:S01]  /*10e1b0*/  DFMA R122, -R146, R28, R122 ;  /* 0x0000001c927a722b */ /* 0x000fe2000000017a */
[----:B------:R-:W-:Y:S02]  /*10e1c0*/  IMAD.MOV.U32 R188, RZ, RZ, R38 ;  /* 0x000000ffffbc7224 */ /* 0x000fe400078e0026 */
[----:B------:R-:W4:Y:S01]  /*10e1d0*/  LDL.LU.64 R146, [R1+0xaea8] ;  /* 0x00aea80001927983 */ /* 0x000f220000300a00 */
[----:B------:R-:W-:Y:S01]  /*10e1e0*/  DFMA R168, -R78, R108, R168 ;  /* 0x0000006c4ea8722b */ /* 0x000fe200000001a8 */
[----:B------:R-:W-:Y:S02]  /*10e1f0*/  MOV R189, R39 ;  /* 0x0000002700bd7202 */ /* 0x000fe40000000f00 */
[----:B------:R-:W4:Y:S04]  /*10e200*/  LDL.64 R208, [R1+0x92b8] ;  /* 0x0092b80001d07983 */ /* 0x000f280000100a00 */
[----:B------:R-:W4:Y:S01]  /*10e210*/  LDL.64 R38, [R1+0x92b0] ;  /* 0x0092b00001267983 */ /* 0x000f220000100a00 */
[----:B------:R-:W-:-:S03]  /*10e220*/  DFMA R168, -R156, R136, R168 ;  /* 0x000000889ca8722b */ /* 0x000fc600000001a8 */
[----:B------:R-:W4:Y:S04]  /*10e230*/  LDL.LU.64 R156, [R1+0xae98] ;  /* 0x00ae9800019c7983 */ /* 0x000f280000300a00 */
[----:B------:R-:W4:Y:S01]  /*10e240*/  LDL.64 R238, [R1+0x9270] ;  /* 0x0092700001ee7983 */ /* 0x000f220000100a00 */
[----:B------:R-:W-:-:S03]  /*10e250*/  DFMA R118, R46, -R154, R118 ;  /* 0x8000009a2e76722b */ /* 0x000fc60000000076 */
[----:B------:R-:W4:Y:S01]  /*10e260*/  LDL.LU.64 R154, [R1+0xae90] ;  /* 0x00ae9000019a7983 */ /* 0x000f220000300a00 */
[----:B------:R-:W-:-:S03]  /*10e270*/  DFMA R122, -R50, R30, R122 ;  /* 0x0000001e327a722b */ /* 0x000fc6000000017a */
[----:B------:R-:W4:Y:S04]  /*10e280*/  LDL.64 R50, [R1+0x92a8] ;  /* 0x0092a80001327983 */ /* 0x000f280000100a00 */
[----:B------:R-:W4:Y:S04]  /*10e290*/  LDL.64 R52, [R1+0x92e8] ;  /* 0x0092e80001347983 */ /* 0x000f280000100a00 */
[----:B------:R-:W4:Y:S04]  /*10e2a0*/  LDL.64 R242, [R1+0x9630] ;  /* 0x0096300001f27983 */ /* 0x000f280000100a00 */
[----:B------:R-:W4:Y:S04]  /*10e2b0*/  LDL.64 R54, [R1+0x9638] ;  /* 0x0096380001367983 */ /* 0x000f280000100a00 */
[----:B------:R-:W4:Y:S04]  /*10e2c0*/  LDL.64 R234, [R1+0x96f0] ;  /* 0x0096f00001ea7983 */ /* 0x000f280000100a00 */
[----:B------:R-:W4:Y:S04]  /*10e2d0*/  LDL.64 R78, [R1+0x96f8] ;  /* 0x0096f800014e7983 */ /* 0x000f280000100a00 */
[----:B------:R-:W4:Y:S04]  /*10e2e0*/  LDL.64 R164, [R1+0x96c0] ;  /* 0x0096c00001a47983 */ /* 0x000f280000100a00 */
[----:B------:R-:W4:Y:S01]  /*10e2f0*/  LDL.128 R4, [R1+0x68d0] ;  /* 0x0068d00001047983 */ /* 0x000f220000100c00 */
[----:B--2---:R-:W-:-:S03]  /*10e300*/  DFMA R150, R36, -R126, R150 ;  /* 0x8000007e2496722b */ /* 0x004fc60000000096 */
[----:B------:R-:W2:Y:S01]  /*10e310*/  LDL.64 R36, [R1+0x9648] ;  /* 0x0096480001247983 */ /* 0x000ea20000100a00 */
[----:B------:R-:W-:-:S03]  /*10e320*/  DFMA R74, R46, -R90, R74 ;  /* 0x8000005a2e4a722b */ /* 0x000fc6000000004a */
[----:B------:R-:W2:Y:S01]  /*10e330*/  LDL.64 R90, [R1+0x9440] ;  /* 0x00944000015a7983 */ /* 0x000ea20000100a00 */
[----:B------:R-:W-:-:S03]  /*10e340*/  DFMA R150, -R152, R138, R150 ;  /* 0x0000008a9896722b */ /* 0x000fc60000000196 */
[----:B------:R-:W2:Y:S04]  /*10e350*/  LDL.LU.64 R152, [R1+0xaea0] ;  /* 0x00aea00001987983 */ /* 0x000ea80000300a00 */
[----:B------:R-:W2:Y:S01]  /*10e360*/  LDL.64 R126, [R1+0x96e8] ;  /* 0x0096e800017e7983 */ /* 0x000ea20000100a00 */
[----:B---3--:R-:W-:-:S03]  /*10e370*/  DFMA R74, R2, -R132, R74 ;  /* 0x80000084024a722b */ /* 0x008fc6000000004a */
[----:B------:R-:W3:Y:S01]  /*10e380*/  LDL.64 R132, [R1+0x9368] ;  /* 0x0093680001847983 */ /* 0x000ee20000100a00 */
[----:B------:R-:W-:-:S03]  /*10e390*/  DFMA R120, -R12, R16, R120 ;  /* 0x000000100c78722b */ /* 0x000fc60000000178 */
[----:B------:R-:W3:Y:S05]  /*10e3a0*/  LDL.64 R12, [R1+0x9278] ;  /* 0x00927800010c7983 */ /* 0x000eea0000100a00 */
[----:B----4-:R-:W-:Y:S01]  /*10e3b0*/  DFMA R120, -R172, R18, R120 ;  /* 0x00000012ac78722b */ /* 0x010fe20000000178 */
[----:B------:R-:W4:Y:S01]  /*10e3c0*/  LDL.64 R172, [R1+0x9298] ;  /* 0x0092980001ac7983 */ /* 0x000f220000100a00 */
[----:B------:R-:W-:-:S03]  /*10e3d0*/  DFMA R118, R160, -R40, R118 ;  /* 0x80000028a076722b */ /* 0x000fc60000000076 */
[----:B------:R-:W4:Y:S04]  /*10e3e0*/  LDL.64 R160, [R1+0x93a8] ;  /* 0x0093a80001a07983 */ /* 0x000f280000100a00 */
[----:B------:R-:W4:Y:S01]  /*10e3f0*/  LDL.64 R40, [R1+0x9418] ;  /* 0x0094180001287983 */ /* 0x000f220000100a00 */
[----:B------:R-:W-:-:S03]  /*10e400*/  DFMA R150, -R140, R146, R150 ;  /* 0x000000928c96722b */ /* 0x000fc60000000196 */
[----:B------:R-:W4:Y:S01]  /*10e410*/  LDL.64 R140, [R1+0x92d0] ;  /* 0x0092d000018c7983 */ /* 0x000f220000100a00 */
[----:B------:R-:W-:-:S03]  /*10e420*/  DFMA R118, R2, -R232, R118 ;  /* 0x800000e80276722b */ /* 0x000fc60000000076 */
[----:B------:R-:W4:Y:S01]  /*10e430*/  LDL.64 R232, [R1+0x9358] ;  /* 0x0093580001e87983 */ /* 0x000f220000100a00 */
[----:B------:R-:W-:-:S03]  /*10e440*/  DFMA R150, R48, -R38, R150 ;  /* 0x800000263096722b */ /* 0x000fc60000000096 */
[----:B------:R-:W4:Y:S04]  /*10e450*/  LDL.64 R48, [R1+0x9670] ;  /* 0x0096700001307983 */ /* 0x000f280000100a00 */
[----:B------:R-:W4:Y:S01]  /*10e460*/  LDL.64 R38, [R1+0x9410] ;  /* 0x0094100001267983 */ /* 0x000f220000100a00 */
[----:B------:R-:W-:Y:S02]  /*10e470*/  DFMA R118, -R50, R16, R118 ;  /* 0x000000103276722b */ /* 0x000fe40000000176 */
[----:B--2---:R-:W-:Y:S01]  /*10e480*/  DFMA R120, -R36, R156, R120 ;  /* 0x0000009c2478722b */ /* 0x004fe20000000178 */
[----:B------:R-:W2:Y:S04]  /*10e490*/  LDL.64 R50, [R1+0x9658] ;  /* 0x0096580001327983 */ /* 0x000ea80000100a00 */
[----:B------:R-:W2:Y:S01]  /*10e4a0*/  LDL.64 R36, [R1+0x7b10] ;  /* 0x007b100001247983 */ /* 0x000ea20000100a00 */
[----:B------:R-:W-:-:S02]  /*10e4b0*/  DFMA R122, -R70, R152, R122 ;  /* 0x00000098467a722b */ /* 0x000fc4000000017a */
[----:B------:R-:W-:Y:S01]  /*10e4c0*/  DFMA R74, -R162, R152, R74 ;  /* 0x00000098a24a722b */ /* 0x000fe2000000014a */
[----:B------:R-:W2:Y:S01]  /*10e4d0*/  LDL.64 R70, [R1+0x92c0] ;  /* 0x0092c00001467983 */ /* 0x000ea20000100a00 */
[----:B------:R-:W-:-:S03]  /*10e4e0*/  DFMA R118, -R204, R18, R118 ;  /* 0x00000012cc76722b */ /* 0x000fc60000000176 */
[----:B------:R-:W2:Y:S01]  /*10e4f0*/  LDL.LU.64 R204, [R1+0xae68] ;  /* 0x00ae680001cc7983 */ /* 0x000ea20000300a00 */
[-C--:B------:R-:W-:Y:S02]  /*10e500*/  DFMA R122, -R86, R154.reuse, R122 ;  /* 0x0000009a567a722b */ /* 0x080fe4000000017a */
[----:B------:R-:W-:Y:S01]  /*10e510*/  DFMA R74, -R166, R154, R74 ;  /* 0x0000009aa64a722b */ /* 0x000fe2000000014a */
[----:B------:R-:W2:Y:S04]  /*10e520*/  LDL.64 R86, [R1+0x93a0] ;  /* 0x0093a00001567983 */ /* 0x000ea80000100a00 */
[----:B------:R-:W2:Y:S01]  /*10e530*/  LDL.LU.64 R166, [R1+0xae80] ;  /* 0x00ae800001a67983 */ /* 0x000ea20000300a00 */
[----:B------:R-:W-:-:S03]  /*10e540*/  DFMA R122, -R202, R16, R122 ;  /* 0x00000010ca7a722b */ /* 0x000fc6000000017a */
[----:B------:R-:W2:Y:S01]  /*10e550*/  LDL.LU.64 R202, [R1+0xae78] ;  /* 0x00ae780001ca7983 */ /* 0x000ea20000300a00 */
[----:B------:R-:W-:Y:S02]  /*10e560*/  DFMA R150, R42, -R208, R150 ;  /* 0x800000d02a96722b */ /* 0x000fe40000000096 */
[----:B------:R-:W-:Y:S01]  /*10e570*/  DFMA R74, -R52, R18, R74 ;  /* 0x00000012344a722b */ /* 0x000fe2000000014a */
[----:B------:R-:W2:Y:S01]  /*10e580*/  LDL.64 R42, [R1+0x92c8] ;  /* 0x0092c800012a7983 */ /* 0x000ea20000100a00 */
[----:B------:R-:W-:Y:S02]  /*10e590*/  DFMA R120, -R242, R10, R120 ;  /* 0x0000000af278722b */ /* 0x000fe40000000178 */
[----:B------:R-:W-:Y:S01]  /*10e5a0*/  DFMA R122, -R90, R18, R122 ;  /* 0x000000125a7a722b */ /* 0x000fe2000000017a */
[----:B------:R-:W2:Y:S01]  /*10e5b0*/  LDL.LU.64 R162, [R1+0xae88] ;  /* 0x00ae880001a27983 */ /* 0x000ea20000300a00 */
[----:B------:R-:W-:-:S03]  /*10e5c0*/  DFMA R150, R250, -R238, R150 ;  /* 0x800000eefa96722b */ /* 0x000fc60000000096 */
[----:B------:R-:W2:Y:S03]  /*10e5d0*/  LDL.64 R208, [R1+0x9330] ;  /* 0x0093300001d07983 */ /* 0x000ea60000100a00 */
[----:B------:R-:W-:Y:S01]  /*10e5e0*/  DFMA R122, -R246, R156, R122 ;  /* 0x0000009cf67a722b */ /* 0x000fe2000000017a */
[----:B------:R-:W2:Y:S01]  /*10e5f0*/  LDL.64 R52, [R1+0x9328] ;  /* 0x0093280001347983 */ /* 0x000ea20000100a00 */
[----:B---3--:R-:W-:-:S03]  /*10e600*/  DFMA R150, R248, -R12, R150 ;  /* 0x8000000cf896722b */ /* 0x008fc60000000096 */
[----:B------:R-:W3:Y:S04]  /*10e610*/  LDL.LU.64 R246, [R1+0xae58] ;  /* 0x00ae580001f67983 */ /* 0x000ee80000300a00 */
[----:B------:R-:W3:Y:S01]  /*10e620*/  LDL.64 R90, [R1+0x9380] ;  /* 0x00938000015a7983 */ /* 0x000ee20000100a00 */
[----:B------:R-:W-:-:S03]  /*10e630*/  DFMA R150, R46, -R222, R150 ;  /* 0x800000de2e96722b */ /* 0x000fc60000000096 */
[----:B------:R-:W3:Y:S04]  /*10e640*/  LDL.LU.64 R222, [R1+0xae70] ;  /* 0x00ae700001de7983 */ /* 0x000ee80000300a00 */
[----:B------:R-:W3:Y:S04]  /*10e650*/  LDL.64 R12, [R1+0x9430] ;  /* 0x00943000010c7983 */ /* 0x000ee80000100a00 */
[----:B------:R-:W3:Y:S01]  /*10e660*/  LDL.64 R242, [R1+0x9618] ;  /* 0x0096180001f27983 */ /* 0x000ee20000100a00 */
[----:B----4-:R-:W-:-:S03]  /*10e670*/  DFMA R74, -R140, R156, R74 ;  /* 0x0000009c8c4a722b */ /* 0x010fc6000000014a */
[----:B------:R-:W4:Y:S01]  /*10e680*/  LDL.64 R46, [R1+0x9600] ;  /* 0x00960000012e7983 */ /* 0x000f220000100a00 */
[----:B--2---:R-:W-:-:S03]  /*10e690*/  DFMA R120, -R54, R166, R120 ;  /* 0x000000a63678722b */ /* 0x004fc60000000178 */
[----:B------:R-:W2:Y:S01]  /*10e6a0*/  LDL.64 R140, [R1+0x9428] ;  /* 0x00942800018c7983 */ /* 0x000ea20000100a00 */
[----:B------:R-:W-:-:S03]  /*10e6b0*/  DFMA R74, R36, -R244, R74 ;  /* 0x800000f4244a722b */ /* 0x000fc6000000004a */
[----:B------:R-:W4:Y:S01]  /*10e6c0*/  LDL.LU.64 R244, [R1+0xae60] ;  /* 0x00ae600001f47983 */ /* 0x000f220000300a00 */
[----:B------:R-:W-:-:S03]  /*10e6d0*/  DFMA R120, R202, -R48, R120 ;  /* 0x80000030ca78722b */ /* 0x000fc60000000078 */
[----:B------:R-:W2:Y:S04]  /*10e6e0*/  LDL.64 R36, [R1+0x93f0] ;  /* 0x0093f00001247983 */ /* 0x000ea80000100a00 */
[----:B------:R-:W2:Y:S01]  /*10e6f0*/  LDL.64 R48, [R1+0x9280] ;  /* 0x0092800001307983 */ /* 0x000ea20000100a00 */
[----:B------:R-:W-:-:S03]  /*10e700*/  DFMA R120, R204, -R226, R120 ;  /* 0x800000e2cc78722b */ /* 0x000fc60000000078 */
[----:B------:R-:W2:Y:S04]  /*10e710*/  LDL.64 R238, [R1+0x9650] ;  /* 0x0096500001ee7983 */ /* 0x000ea80000100a00 */
[----:B------:R-:W2:Y:S01]  /*10e720*/  LDL.LU.64 R226, [R1+0xae50] ;  /* 0x00ae500001e27983 */ /* 0x000ea20000300a00 */
[----:B------:R-:W-:Y:S02]  /*10e730*/  DFMA R150, R2, -R132, R150 ;  /* 0x800000840296722b */ /* 0x000fe40000000096 */
[-C--:B------:R-:W-:Y:S01]  /*10e740*/  DFMA R122, -R38, R162.reuse, R122 ;  /* 0x000000a2267a722b */ /* 0x080fe2000000017a */
[----:B------:R-:W2:Y:S01]  /*10e750*/  LDL.64 R132, [R1+0x93e8] ;  /* 0x0093e80001847983 */ /* 0x000ea20000100a00 */
[----:B------:R-:W-:-:S03]  /*10e760*/  DFMA R168, -R126, R162, R168 ;  /* 0x000000a27ea8722b */ /* 0x000fc600000001a8 */
[----:B------:R-:W2:Y:S01]  /*10e770*/  LDL.64 R126, [R1+0x96c8] ;  /* 0x0096c800017e7983 */ /* 0x000ea20000100a00 */
[----:B---3--:R-:W-:-:S03]  /*10e780*/  DFMA R74, R222, -R70, R74 ;  /* 0x80000046de4a722b */ /* 0x008fc6000000004a */
[----:B------:R-:W3:Y:S01]  /*10e790*/  LDL.64 R38, [R1+0x9488] ;  /* 0x0094880001267983 */ /* 0x000ee20000100a00 */
[C---:B------:R-:W-:Y:S02]  /*10e7a0*/  DFMA R150, R222.reuse, -R86, R150 ;  /* 0x80000056de96722b */ /* 0x040fe40000000096 */
[----:B------:R-:W-:Y:S01]  /*10e7b0*/  DFMA R118, R222, -R172, R118 ;  /* 0x800000acde76722b */ /* 0x000fe20000000076 */
[----:B------:R-:W3:Y:S01]  /*10e7c0*/  LDL.64 R54, [R1+0x9608] ;  /* 0x0096080001367983 */ /* 0x000ee20000100a00 */
[----:B------:R-:W-:-:S03]  /*10e7d0*/  DFMA R122, -R40, R10, R122 ;  /* 0x0000000a287a722b */ /* 0x000fc6000000017a */
[----:B------:R-:W3:Y:S01]  /*10e7e0*/  LDL.64 R40, [R1+0x9470] ;  /* 0x0094700001287983 */ /* 0x000ee20000100a00 */
[----:B------:R-:W-:-:S03]  /*10e7f0*/  DFMA R150, R246, -R160, R150 ;  /* 0x800000a0f696722b */ /* 0x000fc60000000096 */
[----:B------:R-:W3:Y:S01]  /*10e800*/  LDL.64 R160, [R1+0x9420] ;  /* 0x0094200001a07983 */ /* 0x000ee20000100a00 */
[----:B------:R-:W-:-:S03]  /*10e810*/  DFMA R118, R246, -R208, R118 ;  /* 0x800000d0f676722b */ /* 0x000fc60000000076 */
[----:B------:R-:W3:Y:S01]  /*10e820*/  LDL.64 R208, [R1+0x9478] ;  /* 0x0094780001d07983 */ /* 0x000ee20000100a00 */
[----:B------:R-:W-:-:S03]  /*10e830*/  DFMA R168, -R234, R166, R168 ;  /* 0x000000a6eaa8722b */ /* 0x000fc600000001a8 */
[----:B------:R-:W3:Y:S04]  /*10e840*/  LDL.64 R234, [R1+0x93f8] ;  /* 0x0093f80001ea7983 */ /* 0x000ee80000100a00 */
[----:B------:R-:W3:Y:S04]  /*10e850*/  LDL.64 R172, [R1+0x9480] ;  /* 0x0094800001ac7983 */ /* 0x000ee80000100a00 */
[----:B------:R-:W3:Y:S04]  /*10e860*/  LDL.64 R70, [R1+0x95c0] ;  /* 0x0095c00001467983 */ /* 0x000ee80000100a00 */
[----:B------:R-:W3:Y:S01]  /*10e870*/  LDL.64 R86, [R1+0x9610] ;  /* 0x0096100001567983 */ /* 0x000ee20000100a00 */
[----:B----4-:R-:W-:-:S02]  /*10e880*/  DFMA R74, R244, -R42, R74 ;  /* 0x8000002af44a722b */ /* 0x010fc4000000004a */
[----:B--2---:R-:W-:Y:S01]  /*10e890*/  DFMA R118, R226, -R218, R118 ;  /* 0x800000dae276722b */ /* 0x004fe20000000076 */
[----:B------:R-:W2:Y:S05]  /*10e8a0*/  LDL.64 R42, [R1+0x9460] ;  /* 0x00946000012a7983 */ /* 0x000eaa0000100a00 */
[----:B------:R-:W-:Y:S01]  /*10e8b0*/  DFMA R74, R246, -R48, R74 ;  /* 0x80000030f64a722b */ /* 0x000fe2000000004a */
[----:B------:R-:W4:Y:S01]  /*10e8c0*/  LDL.LU.64 R218, [R1+0xae48] ;  /* 0x00ae480001da7983 */ /* 0x000f220000300a00 */
[----:B------:R-:W-:Y:S02]  /*10e8d0*/  DFMA R150, R226, -R220, R150 ;  /* 0x800000dce296722b */ /* 0x000fe40000000096 */
[----:B------:R-:W-:Y:S01]  /*10e8e0*/  DFMA R122, -R36, R166, R122 ;  /* 0x000000a6247a722b */ /* 0x000fe2000000017a */
[----:B------:R-:W2:Y:S03]  /*10e8f0*/  LDL.LU.64 R220, [R1+0xae40] ;  /* 0x00ae400001dc7983 */ /* 0x000ea60000300a00 */
[----:B------:R-:W-:Y:S01]  /*10e900*/  DFMA R74, R226, -R62, R74 ;  /* 0x8000003ee24a722b */ /* 0x000fe2000000004a */
[----:B------:R-:W3:Y:S04]  /*10e910*/  LDL.LU.64 R62, [R1+0xae30] ;  /* 0x00ae3000013e7983 */ /* 0x000ee80000300a00 */
[----:B------:R-:W2:Y:S01]  /*10e920*/  LDL.64 R36, [R1+0x9500] ;  /* 0x0095000001247983 */ /* 0x000ea20000100a00 */
[----:B------:R-:W-:-:S02]  /*10e930*/  DFMA R118, -R224, R10, R118 ;  /* 0x0000000ae076722b */ /* 0x000fc40000000176 */
[----:B------:R-:W-:Y:S01]  /*10e940*/  DFMA R168, R206, -R78, R168 ;  /* 0x8000004ecea8722b */ /* 0x000fe200000000a8 */
[----:B------:R-:W4:Y:S04]  /*10e950*/  LDL.LU.64 R224, [R1+0xae38] ;  /* 0x00ae380001e07983 */ /* 0x000f280000300a00 */
[----:B------:R-:W2:Y:S04]  /*10e960*/  LDL.64 R78, [R1+0x9438] ;  /* 0x00943800014e7983 */ /* 0x000ea80000100a00 */
[----:B------:R-:W2:Y:S01]  /*10e970*/  LDL.64 R48, [R1+0x95c8] ;  /* 0x0095c80001307983 */ /* 0x000ea20000100a00 */
[----:B---3--:R-:W-:-:S02]  /*10e980*/  DFMA R150, R62, -R232, R150 ;  /* 0x800000e83e96722b */ /* 0x008fc40000000096 */
[----:B------:R-:W-:Y:S01]  /*10e990*/  DFMA R118, R62, -R52, R118 ;  /* 0x800000343e76722b */ /* 0x000fe20000000076 */
[----:B------:R-:W3:Y:S01]  /*10e9a0*/  LDL.64 R232, [R1+0x94a8] ;  /* 0x0094a80001e87983 */ /* 0x000ee20000100a00 */
[----:B------:R-:W-:-:S03]  /*10e9b0*/  DFMA R168, R216, -R164, R168 ;  /* 0x800000a4d8a8722b */ /* 0x000fc600000000a8 */
[----:B------:R-:W3:Y:S01]  /*10e9c0*/  LDL.64 R164, [R1+0x93d0] ;  /* 0x0093d00001a47983 */ /* 0x000ee20000100a00 */
[----:B------:R-:W-:-:S03]  /*10e9d0*/  DFMA R150, R202, -R160, R150 ;  /* 0x800000a0ca96722b */ /* 0x000fc60000000096 */
[----:B------:R-:W2:Y:S01]  /*10e9e0*/  LDL.LU.64 R160, [R1+0xae08] ;  /* 0x00ae080001a07983 */ /* 0x000ea20000300a00 */
[----:B------:R-:W-:Y:S02]  /*10e9f0*/  DFMA R74, -R90, R10, R74 ;  /* 0x0000000a5a4a722b */ /* 0x000fe4000000014a */
[----:B------:R-:W-:Y:S01]  /*10ea00*/  DFMA R168, R158, -R126, R168 ;  /* 0x8000007e9ea8722b */ /* 0x000fe200000000a8 */
[----:B------:R-:W3:Y:S01]  /*10ea10*/  LDL.LU.64 R90, [R1+0xae20] ;  /* 0x00ae2000015a7983 */ /* 0x000ee20000300a00 */
[----:B------:R-:W-:-:S03]  /*10ea20*/  DFMA R150, R206, -R140, R150 ;  /* 0x8000008cce96722b */ /* 0x000fc60000000096 */
[----:B------:R-:W3:Y:S01]  /*10ea30*/  LDL.64 R126, [R1+0x9408] ;  /* 0x00940800017e7983 */ /* 0x000ee20000100a00 */
[----:B----4-:R-:W-:Y:S02]  /*10ea40*/  DFMA R122, R224, -R234, R122 ;  /* 0x800000eae07a722b */ /* 0x010fe4000000007a */
[C---:B------:R-:W-:Y:S01]  /*10ea50*/  DFMA R120, R218.reuse, -R46, R120 ;  /* 0x8000002eda78722b */ /* 0x040fe20000000078 */
[----:B------:R-:W4:Y:S01]  /*10ea60*/  LDL.64 R234, [R1+0x9508] ;  /* 0x0095080001ea7983 */ /* 0x000f220000100a00 */
[----:B------:R-:W-:-:S03]  /*10ea70*/  DFMA R150, R218, -R40, R150 ;  /* 0x80000028da96722b */ /* 0x000fc60000000096 */
[----:B------:R-:W3:Y:S04]  /*10ea80*/  LDL.LU.64 R40, [R1+0xadb8] ;  /* 0x00adb80001287983 */ /* 0x000ee80000300a00 */
[----:B------:R0:W5:Y:S01]  /*10ea90*/  LDL.LU.64 R52, [R1+0xae28] ;  /* 0x00ae280001347983 */ /* 0x0001620000300a00 */
[----:B------:R-:W-:Y:S02]  /*10eaa0*/  DFMA R150, R216, -R208, R150 ;  /* 0x800000d0d896722b */ /* 0x000fe40000000096 */
[----:B--2---:R-:W-:Y:S01]  /*10eab0*/  DFMA R118, -R160, R166, R118 ;  /* 0x000000a6a076722b */ /* 0x004fe20000000176 */
[----:B------:R-:W2:Y:S04]  /*10eac0*/  LDL.64 R46, [R1+0x9510] ;  /* 0x00951000012e7983 */ /* 0x000ea80000100a00 */
[----:B------:R-:W4:Y:S03]  /*10ead0*/  LDL.LU.64 R160, [R1+0xae00] ;  /* 0x00ae000001a07983 */ /* 0x000f260000300a00 */
[----:B------:R-:W-:Y:S01]  /*10eae0*/  DFMA R118, R202, -R132, R118 ;  /* 0x80000084ca76722b */ /* 0x000fe20000000076 */
[----:B------:R-:W2:Y:S01]  /*10eaf0*/  LDL.LU.64 R140, [R1+0xade0] ;  /* 0x00ade000018c7983 */ /* 0x000ea20000300a00 */
[----:B------:R-:W-:-:S03]  /*10eb00*/  DFMA R150, R220, -R36, R150 ;  /* 0x80000024dc96722b */ /* 0x000fc60000000096 */
[----:B------:R-:W2:Y:S03]  /*10eb10*/  LDL.LU.64 R36, [R1+0xad68] ;  /* 0x00ad680001247983 */ /* 0x000ea60000300a00 */
[C---:B---3--:R-:W-:Y:S01]  /*10eb20*/  DFMA R118, R204.reuse, -R40, R118 ;  /* 0x80000028cc76722b */ /* 0x048fe20000000076 */
[----:B------:R-:W3:Y:S04]  /*10eb30*/  LDL.LU.64 R132, [R1+0xadd8] ;  /* 0x00add80001847983 */ /* 0x000ee80000300a00 */
[----:B------:R-:W3:Y:S01]  /*10eb40*/  LDL.LU.64 R40, [R1+0xadb0] ;  /* 0x00adb00001287983 */ /* 0x000ee20000300a00 */
[----:B------:R-:W-:Y:S02]  /*10eb50*/  DFMA R122, R204, -R12, R122 ;  /* 0x8000000ccc7a722b */ /* 0x000fe4000000007a */
[----:B------:R-:W-:Y:S01]  /*10eb60*/  DFMA R118, R218, -R126, R118 ;  /* 0x8000007eda76722b */ /* 0x000fe20000000076 */
[----:B------:R-:W3:Y:S01]  /*10eb70*/  LDL.LU.64 R12, [R1+0xae10] ;  /* 0x00ae1000010c7983 */ /* 0x000ee20000300a00 */
[----:B------:R-:W-:-:S03]  /*10eb80*/  DFMA R168, R220, -R238, R168 ;  /* 0x800000eedca8722b */ /* 0x000fc600000000a8 */
[----:B------:R-:W3:Y:S01]  /*10eb90*/  LDL.64 R238, [R1+0x9518] ;  /* 0x0095180001ee7983 */ /* 0x000ee20000100a00 */
[----:B------:R-:W-:Y:S02]  /*10eba0*/  DFMA R122, R206, -R78, R122 ;  /* 0x8000004ece7a722b */ /* 0x000fe4000000007a */
[----:B------:R-:W-:Y:S01]  /*10ebb0*/  DFMA R120, R158, -R54, R120 ;  /* 0x800000369e78722b */ /* 0x000fe20000000078 */
[----:B------:R-:W3:Y:S04]  /*10ebc0*/  LDL.LU.64 R126, [R1+0xad88] ;  /* 0x00ad8800017e7983 */ /* 0x000ee80000300a00 */
[----:B------:R-:W3:Y:S01]  /*10ebd0*/  LDL.LU.64 R78, [R1+0xade8] ;  /* 0x00ade800014e7983 */ /* 0x000ee20000300a00 */
[----:B------:R-:W-:-:S03]  /*10ebe0*/  DFMA R122, R218, -R172, R122 ;  /* 0x800000acda7a722b */ /* 0x000fc6000000007a */
[----:B------:R-:W3:Y:S04]  /*10ebf0*/  LDL.LU.64 R172, [R1+0xadc0] ;  /* 0x00adc00001ac7983 */ /* 0x000ee80000300a00 */
[----:B------:R-:W3:Y:S01]  /*10ec00*/  LDL.LU.64 R54, [R1+0xae18] ;  /* 0x00ae180001367983 */ /* 0x000ee20000300a00 */
[----:B------:R-:W-:-:S03]  /*10ec10*/  DFMA R122, R216, -R38, R122 ;  /* 0x80000026d87a722b */ /* 0x000fc6000000007a */
[----:B------:R-:W3:Y:S04]  /*10ec20*/  LDL.LU.64 R38, [R1+0xad98] ;  /* 0x00ad980001267983 */ /* 0x000ee80000300a00 */
[----:B------:R-:W3:Y:S01]  /*10ec30*/  LDL.LU.64 R208, [R1+0xad90] ;  /* 0x00ad900001d07983 */ /* 0x000ee20000300a00 */
[----:B----4-:R-:W-:-:S03]  /*10ec40*/  DFMA R74, R62, -R160, R74 ;  /* 0x800000a03e4a722b */ /* 0x010fc6000000004a */
[----:B------:R-:W4:Y:S05]  /*10ec50*/  LDL.LU.64 R160, [R1+0xadf8] ;  /* 0x00adf80001a07983 */ /* 0x000f2a0000300a00 */
[----:B------:R-:W-:Y:S02]  /*10ec60*/  DFMA R74, R202, -R164, R74 ;  /* 0x800000a4ca4a722b */ /* 0x000fe4000000004a */
[----:B--2---:R-:W-:Y:S01]  /*10ec70*/  DFMA R118, R158, -R36, R118 ;  /* 0x800000249e76722b */ /* 0x004fe20000000076 */
[----:B------:R-:W2:Y:S04]  /*10ec80*/  LDL.LU.64 R164, [R1+0xadd0] ;  /* 0x00add00001a47983 */ /* 0x000ea80000300a00 */
[----:B------:R-:W2:Y:S01]  /*10ec90*/  LDL.LU.64 R36, [R1+0xad60] ;  /* 0x00ad600001247983 */ /* 0x000ea20000300a00 */
[----:B---3--:R-:W-:-:S03]  /*10eca0*/  DFMA R74, R204, -R40, R74 ;  /* 0x80000028cc4a722b */ /* 0x008fc6000000004a */
[----:B------:R-:W3:Y:S05]  /*10ecb0*/  LDL.LU.64 R40, [R1+0xada8] ;  /* 0x00ada80001287983 */ /* 0x000eea0000300a00 */
[----:B------:R-:W-:Y:S01]  /*10ecc0*/  DFMA R74, R218, -R42, R74 ;  /* 0x8000002ada4a722b */ /* 0x000fe2000000004a */
[----:B------:R-:W3:Y:S01]  /*10ecd0*/  LDL.LU.64 R42, [R1+0xad80] ;  /* 0x00ad8000012a7983 */ /* 0x000ee20000300a00 */
[----:B------:R-:W-:Y:S02]  /*10ece0*/  DFMA R120, R220, -R70, R120 ;  /* 0x80000046dc78722b */ /* 0x000fe40000000078 */
[----:B------:R-:W-:Y:S01]  /*10ecf0*/  DFMA R122, R158, -R46, R122 ;  /* 0x8000002e9e7a722b */ /* 0x000fe2000000007a */
[----:B------:R-:W3:Y:S04]  /*10ed00*/  LDL.LU.64 R70, [R1+0xadc8] ;  /* 0x00adc80001467983 */ /* 0x000ee80000300a00 */
[----:B------:R-:W3:Y:S03]  /*10ed10*/  LDL.LU.64 R46, [R1+0xad70] ;  /* 0x00ad7000012e7983 */ /* 0x000ee60000300a00 */
[----:B------:R-:W-:-:S02]  /*10ed20*/  DFMA R122, R220, -R238, R122 ;  /* 0x800000eedc7a722b */ /* 0x000fc4000000007a */
[C---:B----4-:R-:W-:Y:S02]  /*10ed30*/  DFMA R168, R160.reuse, -R50, R168 ;  /* 0x80000032a0a8722b */ /* 0x050fe400000000a8 */
[----:B------:R-:W-:Y:S01]  /*10ed40*/  DFMA R120, R160, -R48, R120 ;  /* 0x80000030a078722b */ /* 0x000fe20000000078 */
[----:B------:R0:W5:Y:S01]  /*10ed50*/  LDL.LU.64 R50, [R1+0xadf0] ;  /* 0x00adf00001327983 */ /* 0x0001620000300a00 */
[----:B--2---:R-:W-:-:S03]  /*10ed60*/  DFMA R74, R216, -R36, R74 ;  /* 0x80000024d84a722b */ /* 0x004fc6000000004a */
[----:B------:R0:W5:Y:S01]  /*10ed70*/  LDL.LU.64 R48, [R1+0xad78] ;  /* 0x00ad780001307983 */ /* 0x0001620000300a00 */
[----:B---3--:R-:W-:-:S03]  /*10ed80*/  DFMA R168, R40, -R86, R168 ;  /* 0x8000005628a8722b */ /* 0x008fc600000000a8 */
[----:B------:R-:W2:Y:S04]  /*10ed90*/  LDL.LU.64 R36, [R1+0xad58] ;  /* 0x00ad580001247983 */ /* 0x000ea80000300a00 */
[----:B------:R-:W2:Y:S01]  /*10eda0*/  LDL.LU.64 R86, [R1+0xada0] ;  /* 0x00ada00001567983 */ /* 0x000ea20000300a00 */
[----:B------:R-:W-:-:S03]  /*10edb0*/  DFMA R74, R220, -R42, R74 ;  /* 0x8000002adc4a722b */ /* 0x000fc6000000004a */
[----:B------:R-:W3:Y:S01]  /*10edc0*/  LDL.LU.64 R42, [R1+0xad50] ;  /* 0x00ad5000012a7983 */ /* 0x000ee20000300a00 */
[----:B------:R-:W-:Y:S02]  /*10edd0*/  DFMA R150, R160, -R234, R150 ;  /* 0x800000eaa096722b */ /* 0x000fe40000000096 */
[C---:B------:R-:W-:Y:S01]  /*10ede0*/  DFMA R120, R40.reuse, -R38, R120 ;  /* 0x800000262878722b */ /* 0x040fe20000000078 */
[----:B------:R-:W4:Y:S05]  /*10edf0*/  LDL.LU.64 R38, [R1+0xad48] ;  /* 0x00ad480001267983 */ /* 0x000f2a0000300a00 */
[----:B------:R-:W-:Y:S01]  /*10ee00*/  DFMA R150, R40, -R164, R150 ;  /* 0x800000a42896722b */ /* 0x000fe20000000096 */
[----:B------:R-:W4:Y:S01]  /*10ee10*/  LDL.LU.64 R164, [R1+0xad38] ;  /* 0x00ad380001a47983 */ /* 0x000f220000300a00 */
[----:B------:R-:W-:-:S03]  /*10ee20*/  DFMA R122, R160, -R172, R122 ;  /* 0x800000aca07a722b */ /* 0x000fc6000000007a */
[----:B------:R-:W4:Y:S01]  /*10ee30*/  LDL.LU.64 R172, [R1+0xad40] ;  /* 0x00ad400001ac7983 */ /* 0x000f220000300a00 */
[----:B------:R-:W-:Y:S02]  /*10ee40*/  DFMA R118, R220, -R232, R118 ;  /* 0x800000e8dc76722b */ /* 0x000fe40000000076 */
[----:B------:R-:W-:Y:S02]  /*10ee50*/  DFMA R74, R160, -R126, R74 ;  /* 0x8000007ea04a722b */ /* 0x000fe4000000004a */
[----:B------:R-:W-:Y:S01]  /*10ee60*/  DFMA R122, R40, -R70, R122 ;  /* 0x80000046287a722b */ /* 0x000fe2000000007a */
[----:B------:R0:W5:Y:S03]  /*10ee70*/  LDL.LU.64 R126, [R1+0xad28] ;  /* 0x00ad2800017e7983 */ /* 0x0001660000300a00 */
[----:B------:R-:W-:Y:S01]  /*10ee80*/  DFMA R118, R160, -R140, R118 ;  /* 0x8000008ca076722b */ /* 0x000fe20000000076 */
[----:B------:R0:W5:Y:S01]  /*10ee90*/  LDL.LU.64 R70, [R1+0xad18] ;  /* 0x00ad180001467983 */ /* 0x0001620000300a00 */
[----:B------:R-:W-:-:S03]  /*10eea0*/  DFMA R74, R40, -R60, R74 ;  /* 0x8000003c284a722b */ /* 0x000fc6000000004a */
[----:B------:R0:W5:Y:S03]  /*10eeb0*/  LDL.LU.64 R140, [R1+0xad30] ;  /* 0x00ad3000018c7983 */ /* 0x0001660000300a00 */
[----:B------:R-:W-:Y:S01]  /*10eec0*/  DFMA R118, R40, -R78, R118 ;  /* 0x8000004e2876722b */ /* 0x000fe20000000076 */
[----:B------:R0:W5:Y:S04]  /*10eed0*/  LDL.LU.64 R60, [R1+0xad00] ;  /* 0x00ad0000013c7983 */ /* 0x0001680000300a00 */
[----:B------:R0:W5:Y:S01]  /*10eee0*/  LDL.LU.64 R78, [R1+0xad08] ;  /* 0x00ad0800014e7983 */ /* 0x0001620000300a00 */
[C---:B--2---:R-:W-:Y:S02]  /*10eef0*/  DFMA R120, R36.reuse, -R86, R120 ;  /* 0x800000562478722b */ /* 0x044fe40000000078 */
[C---:B------:R-:W-:Y:S01]  /*10ef00*/  DFMA R150, R36.reuse, -R132, R150 ;  /* 0x800000842496722b */ /* 0x040fe20000000096 */
[----:B------:R0:W5:Y:S01]  /*10ef10*/  LDL.LU.64 R86, [R1+0xacf8] ;  /* 0x00acf80001567983 */ /* 0x0001620000300a00 */
[----:B------:R-:W-:-:S02]  /*10ef20*/  DFMA R168, R36, -R242, R168 ;  /* 0x800000f224a8722b */ /* 0x000fc400000000a8 */
[----:B------:R-:W-:Y:S01]  /*10ef30*/  DFMA R122, R36, -R66, R122 ;  /* 0x80000042247a722b */ /* 0x000fe2000000007a */
[----:B------:R0:W5:Y:S01]  /*10ef40*/  LDL.LU.64 R132, [R1+0xad10] ;  /* 0x00ad100001847983 */ /* 0x0001620000300a00 */
[C---:B---3--:R-:W-:Y:S02]  /*10ef50*/  DFMA R120, R42.reuse, -R32, R120 ;  /* 0x800000202a78722b */ /* 0x048fe40000000078 */
[----:B------:R-:W-:Y:S01]  /*10ef60*/  DFMA R150, R42, -R72, R150 ;  /* 0x800000482a96722b */ /* 0x000fe20000000096 */
[----:B------:R-:W2:Y:S04]  /*10ef70*/  LDL.LU.64 R32, [R1+0xacd0] ;  /* 0x00acd00001207983 */ /* 0x000ea80000300a00 */
[----:B------:R-:W3:Y:S01]  /*10ef80*/  LDL.LU.64 R72, [R1+0xace8] ;  /* 0x00ace80001487983 */ /* 0x000ee20000300a00 */
[----:B----4-:R-:W-:-:S02]  /*10ef90*/  DFMA R120, R38, -R82, R120 ;  /* 0x800000522678722b */ /* 0x010fc40000000078 */
[C---:B------:R-:W-:Y:S01]  /*10efa0*/  DFMA R118, R36.reuse, -R64, R118 ;  /* 0x800000402476722b */ /* 0x040fe20000000076 */
[----:B------:R0:W5:Y:S01]  /*10efb0*/  LDL.LU.64 R66, [R1+0xacf0] ;  /* 0x00acf00001427983 */ /* 0x0001620000300a00 */
[----:B------:R-:W-:Y:S02]  /*10efc0*/  DFMA R74, R36, -R8, R74 ;  /* 0x80000008244a722b */ /* 0x000fe4000000004a */
[----:B------:R-:W-:Y:S01]  /*10efd0*/  DFMA R168, R42, -R54, R168 ;  /* 0x800000362aa8722b */ /* 0x000fe200000000a8 */
[----:B------:R-:W4:Y:S01]  /*10efe0*/  LDL.LU.64 R8, [R1+0xacd8] ;  /* 0x00acd80001087983 */ /* 0x000f220000300a00 */
[----:B------:R-:W-:-:S03]  /*10eff0*/  DFMA R120, R164, -R176, R120 ;  /* 0x800000b0a478722b */ /* 0x000fc60000000078 */
[----:B------:R-:W2:Y:S01]  /*10f000*/  LDL.LU.64 R176, [R1+0xac68] ;  /* 0x00ac680001b07983 */ /* 0x000ea20000300a00 */
[C---:B------:R-:W-:Y:S02]  /*10f010*/  DFMA R122, R42.reuse, -R200, R122 ;  /* 0x800000c82a7a722b */ /* 0x040fe4000000007a */
[----:B------:R-:W-:Y:S01]  /*10f020*/  DFMA R118, R42, -R142, R118 ;  /* 0x8000008e2a76722b */ /* 0x000fe20000000076 */
[----:B------:R-:W4:Y:S01]  /*10f030*/  LDL.LU.64 R200, [R1+0xacc8] ;  /* 0x00acc80001c87983 */ /* 0x000f220000300a00 */
[----:B------:R-:W-:-:S03]  /*10f040*/  DFMA R120, R172, -R228, R120 ;  /* 0x800000e4ac78722b */ /* 0x000fc60000000078 */
[----:B------:R-:W3:Y:S01]  /*10f050*/  LDL.LU.64 R228, [R1+0x7ef8] ;  /* 0x007ef80001e47983 */ /* 0x000ee20000300a00 */
[----:B------:R-:W-:Y:S02]  /*10f060*/  DFMA R74, R42, -R112, R74 ;  /* 0x800000702a4a722b */ /* 0x000fe4000000004a */
[C---:B------:R-:W-:Y:S01]  /*10f070*/  DFMA R150, R38.reuse, -R114, R150 ;  /* 0x800000722696722b */ /* 0x040fe20000000096 */
[----:B------:R0:W5:Y:S01]  /*10f080*/  LDL.LU.64 R54, [R1+0xad20] ;  /* 0x00ad200001367983 */ /* 0x0001620000300a00 */
[C---:B------:R-:W-:Y:S02]  /*10f090*/  DFMA R168, R38.reuse, -R90, R168 ;  /* 0x8000005a26a8722b */ /* 0x040fe400000000a8 */
[C---:B------:R-:W-:Y:S01]  /*10f0a0*/  DFMA R122, R38.reuse, -R80, R122 ;  /* 0x80000050267a722b */ /* 0x040fe2000000007a */
[----:B------:R0:W5:Y:S01]  /*10f0b0*/  LDL.LU.64 R64, [R1+0xace0] ;  /* 0x00ace00001407983 */ /* 0x0001620000300a00 */
[C---:B------:R-:W-:Y:S02]  /*10f0c0*/  DFMA R118, R38.reuse, -R88, R118 ;  /* 0x800000582676722b */ /* 0x040fe40000000076 */
[----:B------:R-:W-:Y:S01]  /*10f0d0*/  DFMA R74, R38, -R26, R74 ;  /* 0x8000001a264a722b */ /* 0x000fe2000000004a */
[----:B------:R0:W5:Y:S01]  /*10f0e0*/  LDL.LU.64 R114, [R1+0xacc0] ;  /* 0x00acc00001727983 */ /* 0x0001620000300a00 */
[----:B------:R-:W-:-:S02]  /*10f0f0*/  DFMA R150, R164, -R110, R150 ;  /* 0x8000006ea496722b */ /* 0x000fc40000000096 */
[C---:B------:R-:W-:Y:S01]  /*10f100*/  DFMA R46, R164.reuse, -R134, R46 ;  /* 0x80000086a42e722b */ /* 0x040fe2000000002e */
[----:B------:R0:W5:Y:S01]  /*10f110*/  LDL.LU.64 R90, [R1+0xacb8] ;  /* 0x00acb800015a7983 */ /* 0x0001620000300a00 */
[C---:B------:R-:W-:Y:S02]  /*10f120*/  DFMA R168, R164.reuse, -R34, R168 ;  /* 0x80000022a4a8722b */ /* 0x040fe400000000a8 */
[C---:B------:R-:W-:Y:S01]  /*10f130*/  DFMA R122, R164.reuse, -R76, R122 ;  /* 0x8000004ca47a722b */ /* 0x040fe2000000007a */
[----:B------:R-:W4:Y:S01]  /*10f140*/  LDL.LU.64 R34, [R1+0xac70] ;  /* 0x00ac700001227983 */ /* 0x000f220000300a00 */
        /* <DEDUP_REMOVED lines=27> */
[----:B------:R-:W-:-:S03]  /*10f300*/  DFMA R150, R196, -R184, R168 ;  /* 0x800000b8c496722b */ /* 0x000fc600000000a8 */
[----:B------:R-:W4:Y:S01]  /*10f310*/  LDL.LU.64 R210, [R1+0xabf0] ;  /* 0x00abf00001d27983 */ /* 0x000f220000300a00 */
[C---:B------:R-:W-:Y:S02]  /*10f320*/  DFMA R120, R74.reuse, -R182, R120 ;  /* 0x800000b64a78722b */ /* 0x040fe40000000078 */
[C---:B------:R-:W-:Y:S01]  /*10f330*/  DFMA R122, R74.reuse, -R180, R122 ;  /* 0x800000b44a7a722b */ /* 0x040fe2000000007a */
[----:B------:R0:W5:Y:S01]  /*10f340*/  LDL.LU.64 R26, [R1+0xac78] ;  /* 0x00ac7800011a7983 */ /* 0x0001620000300a00 */
[C---:B------:R-:W-:Y:S02]  /*10f350*/  DFMA R118, R74.reuse, -R178, R118 ;  /* 0x800000b24a76722b */ /* 0x040fe40000000076 */
[----:B------:R-:W-:Y:S01]  /*10f360*/  DFMA R150, R74, -R240, R150 ;  /* 0x800000f04a96722b */ /* 0x000fe20000000096 */
[----:B------:R0:W5:Y:S04]  /*10f370*/  LDL.LU.64 R76, [R1+0xac60] ;  /* 0x00ac6000014c7983 */ /* 0x0001680000300a00 */
[----:B------:R0:W5:Y:S01]  /*10f380*/  LDL.LU.64 R58, [R1+0xac58] ;  /* 0x00ac5800013a7983 */ /* 0x0001620000300a00 */
[----:B------:R-:W-:-:S02]  /*10f390*/  DFMA R120, R118, -R236, R120 ;  /* 0x800000ec7678722b */ /* 0x000fc40000000078 */
[C---:B------:R-:W-:Y:S01]  /*10f3a0*/  DFMA R122, R118.reuse, -R214, R122 ;  /* 0x800000d6767a722b */ /* 0x040fe2000000007a */
[----:B------:R0:W5:Y:S01]  /*10f3b0*/  LDL.LU.64 R128, [R1+0xac50] ;  /* 0x00ac500001807983 */ /* 0x0001620000300a00 */
[----:B------:R-:W-:-:S03]  /*10f3c0*/  DFMA R150, R118, -R212, R150 ;  /* 0x800000d47696722b */ /* 0x000fc60000000096 */
[----:B------:R0:W5:Y:S03]  /*10f3d0*/  LDL.LU.64 R124, [R1+0xac48] ;  /* 0x00ac4800017c7983 */ /* 0x0001660000300a00 */
[C---:B------:R-:W-:Y:S01]  /*10f3e0*/  DFMA R168, R120.reuse, -R198, R122 ;  /* 0x800000c678a8722b */ /* 0x040fe2000000007a */
[----:B------:R0:W5:Y:S01]  /*10f3f0*/  LDL.LU.64 R68, [R1+0xac40] ;  /* 0x00ac400001447983 */ /* 0x0001620000300a00 */
[----:B------:R-:W-:-:S03]  /*10f400*/  DFMA R122, R120, -R4, R150 ;  /* 0x80000004787a722b */ /* 0x000fc60000000096 */
        /* <DEDUP_REMOVED lines=13> */
[----:B--2---:R-:W-:-:S03]  /*10f4e0*/  DFMA R168, R122, -R176, R168 ;  /* 0x800000b07aa8722b */ /* 0x004fc600000000a8 */
[----:B------:R0:W5:Y:S01]  /*10f4f0*/  LDL.LU.64 R176, [R1+0xabc0] ;  /* 0x00abc00001b07983 */ /* 0x0001620000300a00 */
[----:B---3--:R-:W-:-:S03]  /*10f500*/  DFMA R174, -R174, R72, R228 ;  /* 0x00000048aeae722b */ /* 0x008fc600000001e4 */
[----:B------:R0:W5:Y:S01]  /*10f510*/  LDL.LU.64 R72, [R1+0xabb8] ;  /* 0x00abb80001487983 */ /* 0x0001620000300a00 */
[----:B------:R-:W-:-:S08]  /*10f520*/  DMUL R150, R168, R12 ;  /* 0x0000000ca8967228 */ /* 0x000fd00000000000 */
[----:B------:R-:W-:-:S08]  /*10f530*/  DFMA R170, -R208, R150, R168 ;  /* 0x00000096d0aa722b */ /* 0x000fd000000001a8 */
[----:B------:R-:W-:Y:S02]  /*10f540*/  DFMA R150, R12, R170, R150 ;  /* 0x000000aa0c96722b */ /* 0x000fe40000000096 */
[-C--:B----4-:R-:W-:Y:S02]  /*10f550*/  DFMA R170, -R194, R34.reuse, R200 ;  /* 0x00000022c2aa722b */ /* 0x090fe400000001c8 */
[----:B------:R-:W-:Y:S01]  /*10f560*/  DFMA R8, -R192, R34, R8 ;  /* 0x00000022c008722b */ /* 0x000fe20000000108 */
[----:B------:R0:W-:Y:S04]  /*10f570*/  STL.64 [R1+0x7240], R36 ;  /* 0x0072402401007387 */ /* 0x0001e80000100a00 */
[----:B------:R0:W-:Y:S01]  /*10f580*/  STL.64 [R1+0x7728], R174 ;  /* 0x007728ae01007387 */ /* 0x0001e20000100a00 */
[----:B------:R-:W-:-:S03]  /*10f590*/  FFMA R0, RZ, R209, R151 ;  /* 0x000000d1ff007223 */ /* 0x000fc60000000097 */
[----:B------:R0:W-:Y:S04]  /*10f5a0*/  STL.64 [R1+0x7740], R170 ;  /* 0x007740aa01007387 */ /* 0x0001e80000100a00 */
[----:B------:R0:W-:Y:S04]  /*10f5b0*/  STL.64 [R1+0x7730], R8 ;  /* 0x0077300801007387 */ /* 0x0001e80000100a00 */
[----:B------:R0:W-:Y:S04]  /*10f5c0*/  STL.64 [R1+0x6f58], R174 ;  /* 0x006f58ae01007387 */ /* 0x0001e80000100a00 */
[----:B------:R0:W-:Y:S04]  /*10f5d0*/  STL.64 [R1+0x7248], R42 ;  /* 0x0072482a01007387 */ /* 0x0001e80000100a00 */
[----:B------:R0:W-:Y:S01]  /*10f5e0*/  STL.64 [R1+0x6e80], R170 ;  /* 0x006e80aa01007387 */ /* 0x0001e20000100a00 */
[----:B------:R-:W-:-:S02]  /*10f5f0*/  DFMA R190, -R190, R102, R230 ;  /* 0x00000066bebe722b */ /* 0x000fc400000001e6 */
[----:B------:R-:W-:Y:S01]  /*10f600*/  DFMA R188, -R188, R32, R210 ;  /* 0x00000020bcbc722b */ /* 0x000fe200000001d2 */
        /* <DEDUP_REMOVED lines=23> */
.L_x_2401:
[----:B------:R-:W-:Y:S05]  /*10f780*/  BSYNC.RECONVERGENT B3 ;  /* 0x0000000000037941 */ /* 0x000fea0003800200 */
.L_x_2400:
[----:B------:R-:W2:Y:S01]  /*10f790*/  LDL.64 R168, [R1+0x9860] ;  /* 0x0098600001a87983 */ /* 0x000ea20000100a00 */
[----:B------:R-:W0:Y:S01]  /*10f7a0*/  MUFU.RCP64H R9, R7 ;  /* 0x0000000700097308 */ /* 0x000e220000001800 */
[----:B------:R-:W-:Y:S01]  /*10f7b0*/  IMAD.MOV.U32 R8, RZ, RZ, 0x1 ;  /* 0x00000001ff087424 */ /* 0x000fe200078e00ff */
[----:B------:R-:W-:Y:S01]  /*10f7c0*/  BSSY.RECONVERGENT B3, `(.L_x_2402) ;  /* 0x0000015000037945 */ /* 0x000fe20003800200 */
[----:B------:R1:W-:Y:S04]  /*10f7d0*/  STL.64 [R1+0x7298], R150 ;  /* 0x0072989601007387 */ /* 0x0003e80000100a00 */
[----:B0-----:R-:W-:-:S08]  /*10f7e0*/  DFMA R12, -R6, R8, 1 ;  /* 0x3ff00000060c742b */ /* 0x001fd00000000108 */
[----:B------:R-:W-:-:S08]  /*10f7f0*/  DFMA R12, R12, R12, R12 ;  /* 0x0000000c0c0c722b */ /* 0x000fd0000000000c */
[----:B------:R-:W-:-:S08]  /*10f800*/  DFMA R8, R8, R12, R8 ;  /* 0x0000000c0808722b */ /* 0x000fd00000000008 */
[----:B------:R-:W-:-:S08]  /*10f810*/  DFMA R12, -R6, R8, 1 ;  /* 0x3ff00000060c742b */ /* 0x000fd00000000108 */
[----:B------:R-:W-:Y:S02]  /*10f820*/  DFMA R12, R8, R12, R8 ;  /* 0x0000000c080c722b */ /* 0x000fe40000000008 */
[----:B--2---:R-:W-:-:S08]  /*10f830*/  DFMA R8, R168, -R150, R122 ;  /* 0x80000096a808722b */ /* 0x004fd0000000007a */
[----:B------:R-:W-:Y:S02]  /*10f840*/  DMUL R122, R8, R12 ;  /* 0x0000000c087a7228 */ /* 0x000fe40000000000 */
[----:B------:R-:W-:-:S06]  /*10f850*/  FSETP.GEU.AND P2, PT, |R9|, 6.5827683646048100446e-37, PT ;  /* 0x036000000900780b */ /* 0x000fcc0003f4e200 */
        /* <DEDUP_REMOVED lines=8> */
[----:B-----5:R-:W-:Y:S05]  /*10f8e0*/  CALL.REL.NOINC `($__internal_1_$__cuda_sm20_div_rn_f64_full) ;  /* 0x0000040c00707944 */ /* 0x020fea0003c00000 */
[----:B------:R-:W-:Y:S02]  /*10f8f0*/  IMAD.MOV.U32 R122, RZ, RZ, R12 ;  /* 0x000000ffff7a7224 */ /* 0x000fe400078e000c */
[----:B------:R-:W-:-:S07]  /*10f900*/  IMAD.MOV.U32 R123, RZ, RZ, R13 ;  /* 0x000000ffff7b7224 */ /* 0x000fce00078e000d */
.L_x_2403:
[----:B------:R-:W-:Y:S05]  /*10f910*/  BSYNC.RECONVERGENT B3 ;  /* 0x0000000000037941 */ /* 0x000fea0003800200 */
.L_x_2402:
[----:B------:R-:W2:Y:S04]  /*10f920*/  LDL.128 R168, [R1+0x6730] ;  /* 0x0067300001a87983 */ /* 0x000ea80000100c00 */
[----:B------:R-:W3:Y:S01]  /*10f930*/  LDL.64 R174, [R1+0x9890] ;  /* 0x0098900001ae7983 */ /* 0x000ee20000100a00 */
[----:B------:R-:W-:-:S03]  /*10f940*/  MOV R8, 0x1 ;  /* 0x0000000100087802 */ /* 0x000fc60000000f00 */
[----:B------:R0:W-:Y:S01]  /*10f950*/  STL.64 [R1+0x7290], R122 ;  /* 0x0072907a01007387 */ /* 0x0001e20000100a00 */
[----:B------:R-:W-:Y:S01]  /*10f960*/  BSSY.RECONVERGENT B3, `(.L_x_2404) ;  /* 0x0000016000037945 */ /* 0x000fe20003800200 */
[----:B--2---:R-:W1:Y:S02]  /*10f970*/  MUFU.RCP64H R9, R169 ;  /* 0x000000a900097308 */ /* 0x004e640000001800 */
[----:B-1----:R-:W-:-:S08]  /*10f980*/  DFMA R12, -R168, R8, 1 ;  /* 0x3ff00000a80c742b */ /* 0x002fd00000000108 */
[----:B------:R-:W-:-:S08]  /*10f990*/  DFMA R12, R12, R12, R12 ;  /* 0x0000000c0c0c722b */ /* 0x000fd0000000000c */
[----:B------:R-:W-:Y:S02]  /*10f9a0*/  DFMA R12, R8, R12, R8 ;  /* 0x0000000c080c722b */ /* 0x000fe40000000008 */
[----:B------:R-:W-:-:S06]  /*10f9b0*/  DFMA R8, R170, -R122, R120 ;  /* 0x8000007aaa08722b */ /* 0x000fcc0000000078 */
[----:B------:R-:W-:Y:S02]  /*10f9c0*/  DFMA R120, -R168, R12, 1 ;  /* 0x3ff00000a878742b */ /* 0x000fe4000000010c */
[----:B---3--:R-:W-:-:S06]  /*10f9d0*/  DFMA R8, -R174, R150, R8 ;  /* 0x00000096ae08722b */ /* 0x008fcc0000000108 */
        /* <DEDUP_REMOVED lines=11> */
[----:B-----5:R-:W-:Y:S05]  /*10fa90*/  CALL.REL.NOINC `($__internal_1_$__cuda_sm20_div_rn_f64_full) ;  /* 0x0000040c00047944 */ /* 0x020fea0003c00000 */
[----:B------:R-:W-:Y:S01]  /*10faa0*/  MOV R120, R12 ;  /* 0x0000000c00787202 */ /* 0x000fe20000000f00 */
[----:B------:R-:W-:-:S07]  /*10fab0*/  IMAD.MOV.U32 R121, RZ, RZ, R13 ;  /* 0x000000ffff797224 */ /* 0x000fce00078e000d */
.L_x_2405:
[----:B------:R-:W-:Y:S05]  /*10fac0*/  BSYNC.RECONVERGENT B3 ;  /* 0x0000000000037941 */ /* 0x000fea0003800200 */
.L_x_2404:
[----:B------:R-:W2:Y:S04]  /*10fad0*/  LDL.128 R188, [R1+0x6650] ;  /* 0x0066500001bc7983 */ /* 0x000ea80000100c00 */
[----:B------:R-:W3:Y:S01]  /*10fae0*/  LDL.128 R208, [R1+0x6660] ;  /* 0x0066600001d07983 */ /* 0x000ee20000100c00 */
[----:B------:R-:W-:Y:S01]  /*10faf0*/  HFMA2 R8, -RZ, RZ, 0, 5.9604644775390625e-08 ;  /* 0x00000001ff087431 */ /* 0x000fe200000001ff */
[----:B------:R-:W-:Y:S02]  /*10fb00*/  BSSY.RECONVERGENT B3, `(.L_x_2406) ;  /* 0x000001d000037945 */ /* 0x000fe40003800200 */
[----:B------:R0:W-:Y:S01]  /*10fb10*/  STL.64 [R1+0x7288], R120 ;  /* 0x0072887801007387 */ /* 0x0001e20000100a00 */
[----:B--2---:R-:W1:Y:S01]  /*10fb20*/  MUFU.RCP64H R9, R189 ;  /* 0x000000bd00097308 */ /* 0x004e620000001800 */
[----:B---3--:R-:W-:Y:S01]  /*10fb30*/  IMAD.MOV.U32 R192, RZ, RZ, R208 ;  /* 0x000000ffffc07224 */ /* 0x008fe200078e00d0 */
[----:B------:R-:W-:Y:S01]  /*10fb40*/  MOV R193, R209 ;  /* 0x000000d100c17202 */ /* 0x000fe20000000f00 */
[----:B------:R-:W-:Y:S01]  /*10fb50*/  IMAD.MOV.U32 R174, RZ, RZ, R210 ;  /* 0x000000ffffae7224 */ /* 0x000fe200078e00d2 */
[----:B------:R0:W-:Y:S01]  /*10fb60*/  STL.128 [R1+0x91b0], R208 ;  /* 0x0091b0d001007387 */ /* 0x0001e20000100c00 */
[----:B------:R-:W-:Y:S01]  /*10fb70*/  IMAD.MOV.U32 R175, RZ, RZ, R211 ;  /* 0x000000ffffaf7224 */ /* 0x000fe200078e00d3 */
[----:B-1----:R-:W-:-:S08]  /*10fb80*/  DFMA R12, -R188, R8, 1 ;  /* 0x3ff00000bc0c742b */ /* 0x002fd00000000108 */
[----:B------:R-:W-:-:S08]  /*10fb90*/  DFMA R12, R12, R12, R12 ;  /* 0x0000000c0c0c722b */ /* 0x000fd0000000000c */
[----:B------:R-:W-:Y:S02]  /*10fba0*/  DFMA R8, R8, R12, R8 ;  /* 0x0000000c0808722b */ /* 0x000fe40000000008 */
[----:B------:R-:W-:-:S08]  /*10fbb0*/  DFMA R12, R190, -R120, R118 ;  /* 0x80000078be0c722b */ /* 0x000fd00000000076 */
[----:B------:R-:W-:Y:S02]  /*10fbc0*/  DFMA R118, -R192, R122, R12 ;  /* 0x0000007ac076722b */ /* 0x000fe4000000010c */
[----:B------:R-:W-:-:S08]  /*10fbd0*/  DFMA R12, -R188, R8, 1 ;  /* 0x3ff00000bc0c742b */ /* 0x000fd00000000108 */
[----:B------:R-:W-:Y:S02]  /*10fbe0*/  DFMA R12, R8, R12, R8 ;  /* 0x0000000c080c722b */ /* 0x000fe40000000008 */
[----:B------:R-:W-:-:S08]  /*10fbf0*/  DFMA R8, -R174, R150, R118 ;  /* 0x00000096ae08722b */ /* 0x000fd00000000176 */
[----:B------:R-:W-:Y:S02]  /*10fc00*/  DMUL R118, R8, R12 ;  /* 0x0000000c08767228 */ /* 0x000fe40000000000 */
[----:B------:R-:W-:-:S06]  /*10fc10*/  FSETP.GEU.AND P2, PT, |R9|, 6.5827683646048100446e-37, PT ;  /* 0x036000000900780b */ /* 0x000fcc0003f4e200 */
        /* <DEDUP_REMOVED lines=11> */
.L_x_2407:
[----:B------:R-:W-:Y:S05]  /*10fcd0*/  BSYNC.RECONVERGENT B3 ;  /* 0x0000000000037941 */ /* 0x000fea0003800200 */
.L_x_2406:
[----:B------:R-:W2:Y:S04]  /*10fce0*/  LDL.128 R192, [R1+0x64e0] ;  /* 0x0064e00001c07983 */ /* 0x000ea80000100c00 */
[----:B------:R-:W3:Y:S04]  /*10fcf0*/  LDL.128 R208, [R1+0x64f0] ;  /* 0x0064f00001d07983 */ /* 0x000ee80000100c00 */
[----:B------:R-:W4:Y:S01]  /*10fd00*/  LDL.64 R174, [R1+0x98a0] ;  /* 0x0098a00001ae7983 */ /* 0x000f220000100a00 */
[----:B------:R-:W-:-:S03]  /*10fd10*/  HFMA2 R8, -RZ, RZ, 0, 5.9604644775390625e-08 ;  /* 0x00000001ff087431 */ /* 0x000fc600000001ff */
[----:B------:R0:W-:Y:S01]  /*10fd20*/  STL.64 [R1+0x7280], R118 ;  /* 0x0072807601007387 */ /* 0x0001e20000100a00 */
[----:B------:R-:W-:Y:S01]  /*10fd30*/  BSSY.RECONVERGENT B3, `(.L_x_2408) ;  /* 0x000001f000037945 */ /* 0x000fe20003800200 */
[----:B--2---:R-:W1:Y:S01]  /*10fd40*/  MUFU.RCP64H R9, R193 ;  /* 0x000000c100097308 */ /* 0x004e620000001800 */
[----:B------:R-:W-:Y:S01]  /*10fd50*/  DFMA R74, R194, -R118, R74 ;  /* 0x80000076c24a722b */ /* 0x000fe2000000004a */
[----:B---3--:R-:W-:Y:S01]  /*10fd60*/  IMAD.MOV.U32 R200, RZ, RZ, R208 ;  /* 0x000000ffffc87224 */ /* 0x008fe200078e00d0 */
[----:B------:R-:W-:Y:S01]  /*10fd70*/  MOV R201, R209 ;  /* 0x000000d100c97202 */ /* 0x000fe20000000f00 */
[----:B-1----:R-:W-:-:S08]  /*10fd80*/  DFMA R12, -R192, R8, 1 ;  /* 0x3ff00000c00c742b */ /* 0x002fd00000000108 */
[----:B------:R-:W-:Y:S01]  /*10fd90*/  DFMA R12, R12, R12, R12 ;  /* 0x0000000c0c0c722b */ /* 0x000fe2000000000c */
[----:B------:R-:W-:Y:S02]  /*10fda0*/  IMAD.MOV.U32 R198, RZ, RZ, R210 ;  /* 0x000000ffffc67224 */ /* 0x000fe400078e00d2 */
[----:B------:R-:W-:-:S05]  /*10fdb0*/  IMAD.MOV.U32 R199, RZ, RZ, R211 ;  /* 0x000000ffffc77224 */ /* 0x000fca00078e00d3 */
[----:B------:R-:W-:Y:S02]  /*10fdc0*/  DFMA R8, R8, R12, R8 ;  /* 0x0000000c0808722b */ /* 0x000fe40000000008 */
[----:B------:R-:W-:-:S06]  /*10fdd0*/  DFMA R12, -R200, R120, R74 ;  /* 0x00000078c80c722b */ /* 0x000fcc000000014a */
[----:B------:R-:W-:Y:S02]  /*10fde0*/  DFMA R74, -R192, R8, 1 ;  /* 0x3ff00000c04a742b */ /* 0x000fe40000000108 */
[----:B------:R-:W-:-:S06]  /*10fdf0*/  DFMA R12, -R198, R122, R12 ;  /* 0x0000007ac60c722b */ /* 0x000fcc000000010c */
[----:B------:R-:W-:Y:S02]  /*10fe00*/  DFMA R8, R8, R74, R8 ;  /* 0x0000004a0808722b */ /* 0x000fe40000000008 */
[----:B----4-:R-:W-:-:S08]  /*10fe10*/  DFMA R12, -R174, R150, R12 ;  /* 0x00000096ae0c722b */ /* 0x010fd0000000010c */
[----:B------:R-:W-:-:S08]  /*10fe20*/  DMUL R74, R12, R8 ;  /* 0x000000080c4a7228 */ /* 0x000fd00000000000 */
[----:B------:R-:W-:-:S08]  /*10fe30*/  DFMA R174, -R192, R74, R12 ;  /* 0x0000004ac0ae722b */ /* 0x000fd0000000010c */
[----:B------:R-:W-:Y:S01]  /*10fe40*/  DFMA R74, R8, R174, R74 ;  /* 0x000000ae084a722b */ /* 0x000fe2000000004a */
[----:B------:R0:W-:Y:S01]  /*10fe50*/  STL.128 [R1+0x9110], R208 ;  /* 0x009110d001007387 */ /* 0x0001e20000100c00 */
[----:B------:R-:W-:-:S08]  /*10fe60*/  FSETP.GEU.AND P2, PT, |R13|, 6.5827683646048100446e-37, PT ;  /* 0x036000000d00780b */ /* 0x000fd00003f4e200 */
        /* <DEDUP_REMOVED lines=11> */
.L_x_2409:
[----:B------:R-:W-:Y:S05]  /*10ff20*/  BSYNC.RECONVERGENT B3 ;  /* 0x0000000000037941 */ /* 0x000fea0003800200 */
.L_x_2408:
[----:B------:R-:W2:Y:S04]  /*10ff30*/  LDL.64 R198, [R1+0x7788] ;  /* 0x0077880001c67983 */ /* 0x000ea80000100a00 */
[----:B------:R-:W3:Y:S04]  /*10ff40*/  LDL.128 R208, [R1+0x6410] ;  /* 0x0064100001d07983 */ /* 0x000ee80000100c00 */
[----:B------:R-:W4:Y:S04]  /*10ff50*/  LDL.128 R228, [R1+0x6420] ;  /* 0x0064200001e47983 */ /* 0x000f280000100c00 */
[----:B------:R-:W4:Y:S01]  /*10ff60*/  LDL.64 R200, [R1+0x9870] ;  /* 0x0098700001c87983 */ /* 0x000f220000100a00 */
[----:B------:R-:W-:-:S03]  /*10ff70*/  MOV R8, 0x1 ;  /* 0x0000000100087802 */ /* 0x000fc60000000f00 */
[----:B------:R-:W-:Y:S01]  /*10ff80*/  STL.64 [R1+0x7278], R74 ;  /* 0x0072784a01007387 */ /* 0x000fe20000100a00 */
[----:B------:R-:W-:Y:S01]  /*10ff90*/  BSSY.RECONVERGENT B3, `(.L_x_2410) ;  /* 0x0000023000037945 */ /* 0x000fe20003800200 */
[----:B--2---:R-:W0:Y:S01]  /*10ffa0*/  MUFU.RCP64H R9, R199 ;  /* 0x000000c700097308 */ /* 0x004e220000001800 */
[----:B---3--:R-:W-:Y:S02]  /*10ffb0*/  IMAD.MOV.U32 R12, RZ, RZ, R208 ;  /* 0x000000ffff0c7224 */ /* 0x008fe400078e00d0 */
[----:B------:R-:W-:Y:S01]  /*10ffc0*/  IMAD.MOV.U32 R13, RZ, RZ, R209 ;  /* 0x000000ffff0d7224 */ /* 0x000fe200078e00d1 */
[----:B------:R-:W-:Y:S01]  /*10ffd0*/  MOV R212, R210 ;  /* 0x000000d200d47202 */ /* 0x000fe20000000f00 */
[----:B------:R-:W-:-:S04]  /*10ffe0*/  IMAD.MOV.U32 R213, RZ, RZ, R211 ;  /* 0x000000ffffd57224 */ /* 0x000fc800078e00d3 */
[----:B------:R-:W-:Y:S02]  /*10fff0*/  DFMA R12, R12, -R74, R196 ;  /* 0x8000004a0c0c722b */ /* 0x000fe400000000c4 */
[----:B0-----:R-:W-:Y:S01]  /*110000*/  DFMA R174, -R198, R8, 1 ;  /* 0x3ff00000c6ae742b */ /* 0x001fe20000000108 */
[----:B------:R4:W-:Y:S05]  /*110010*/  STL.128 [R1+0x8eb0], R208 ;  /* 0x008eb0d001007387 */ /* 0x0009ea0000100c00 */
[----:B------:R-:W-:Y:S02]  /*110020*/  DFMA R12, -R212, R118, R12 ;  /* 0x00000076d40c722b */ /* 0x000fe4000000010c */
[----:B------:R-:W-:Y:S01]  /*110030*/  DFMA R174, R174, R174, R174 ;  /* 0x000000aeaeae722b */ /* 0x000fe200000000ae */
[----:B----4-:R-:W-:Y:S01]  /*110040*/  IMAD.MOV.U32 R210, RZ, RZ, R228 ;  /* 0x000000ffffd27224 */ /* 0x010fe200078e00e4 */
[----:B------:R-:W-:-:S06]  /*110050*/  MOV R211, R229 ;  /* 0x000000e500d37202 */ /* 0x000fcc0000000f00 */
[----:B------:R-:W-:Y:S01]  /*110060*/  DFMA R8, R8, R174, R8 ;  /* 0x000000ae0808722b */ /* 0x000fe20000000008 */
[----:B------:R-:W-:Y:S02]  /*110070*/  IMAD.MOV.U32 R208, RZ, RZ, R230 ;  /* 0x000000ffffd07224 */ /* 0x000fe400078e00e6 */
[----:B------:R-:W-:Y:S01]  /*110080*/  IMAD.MOV.U32 R209, RZ, RZ, R231 ;  /* 0x000000ffffd17224 */ /* 0x000fe200078e00e7 */
[----:B------:R-:W-:-:S04]  /*110090*/  DFMA R12, -R210, R120, R12 ;  /* 0x00000078d20c722b */ /* 0x000fc8000000010c */
[----:B------:R-:W-:-:S04]  /*1100a0*/  DFMA R174, -R198, R8, 1 ;  /* 0x3ff00000c6ae742b */ /* 0x000fc80000000108 */
[----:B------:R-:W-:-:S04]  /*1100b0*/  DFMA R12, -R208, R122, R12 ;  /* 0x0000007ad00c722b */ /* 0x000fc8000000010c */
[----:B------:R-:W-:-:S04]  /*1100c0*/  DFMA R174, R8, R174, R8 ;  /* 0x000000ae08ae722b */ /* 0x000fc80000000008 */
[----:B------:R-:W-:-:S08]  /*1100d0*/  DFMA R8, -R200, R150, R12 ;  /* 0x00000096c808722b */ /* 0x000fd0000000010c */
        /* <DEDUP_REMOVED lines=14> */
.L_x_2411:
[----:B------:R-:W-:Y:S05]  /*1101c0*/  BSYNC.RECONVERGENT B3 ;  /* 0x0000000000037941 */ /* 0x000fea0003800200 */
.L_x_2410:
[----:B------:R-:W2:Y:S04]  /*1101d0*/  LDL.128 R196, [R1+0x62f0] ;  /* 0x0062f00001c47983 */ /* 0x000ea80000100c00 */
[----:B------:R-:W3:Y:S04]  /*1101e0*/  LDL.128 R208, [R1+0x6300] ;  /* 0x0063000001d07983 */ /* 0x000ee80000100c00 */
[----:B------:R-:W4:Y:S04]  /*1101f0*/  LDL.128 R228, [R1+0x6310] ;  /* 0x0063100001e47983 */ /* 0x000f280000100c00 */
[----:B------:R-:W4:Y:S01]  /*110200*/  LDL.64 R174, [R1+0x9880] ;  /* 0x0098800001ae7983 */ /* 0x000f220000100a00 */
[----:B------:R-:W-:-:S03]  /*110210*/  IMAD.MOV.U32 R8, RZ, RZ, 0x1 ;  /* 0x00000001ff087424 */ /* 0x000fc600078e00ff */
[----:B------:R-:W-:Y:S01]  /*110220*/  STL.64 [R1+0x7270], R200 ;  /* 0x007270c801007387 */ /* 0x000fe20000100a00 */
[----:B------:R-:W-:Y:S01]  /*110230*/  BSSY.RECONVERGENT B3, `(.L_x_2412) ;  /* 0x0000025000037945 */ /* 0x000fe20003800200 */
[----:B--2---:R-:W0:Y:S01]  /*110240*/  MUFU.RCP64H R9, R197 ;  /* 0x000000c500097308 */ /* 0x004e220000001800 */
[----:B------:R-:W-:Y:S01]  /*110250*/  IMAD.MOV.U32 R12, RZ, RZ, R198 ;  /* 0x000000ffff0c7224 */ /* 0x000fe200078e00c6 */
[----:B------:R-:W-:Y:S01]  /*110260*/  MOV R13, R199 ;  /* 0x000000c7000d7202 */ /* 0x000fe20000000f00 */
[----:B---3--:R-:W-:Y:S02]  /*110270*/  IMAD.MOV.U32 R212, RZ, RZ, R208 ;  /* 0x000000ffffd47224 */ /* 0x008fe400078e00d0 */
[----:B------:R-:W-:-:S03]  /*110280*/  IMAD.MOV.U32 R213, RZ, RZ, R209 ;  /* 0x000000ffffd57224 */ /* 0x000fc600078e00d1 */
[----:B------:R-:W-:-:S08]  /*110290*/  DFMA R12, R12, -R200, R46 ;  /* 0x800000c80c0c722b */ /* 0x000fd0000000002e */
[----:B------:R-:W-:Y:S02]  /*1102a0*/  DFMA R46, -R212, R74, R12 ;  /* 0x0000004ad42e722b */ /* 0x000fe4000000010c */
[----:B0-----:R-:W-:Y:S01]  /*1102b0*/  DFMA R12, -R196, R8, 1 ;  /* 0x3ff00000c40c742b */ /* 0x001fe20000000108 */
[----:B------:R4:W-:Y:S05]  /*1102c0*/  STL.128 [R1+0x8ea0], R208 ;  /* 0x008ea0d001007387 */ /* 0x0009ea0000100c00 */
[----:B------:R-:W-:Y:S02]  /*1102d0*/  DFMA R46, -R210, R118, R46 ;  /* 0x00000076d22e722b */ /* 0x000fe4000000012e */
[----:B------:R-:W-:Y:S01]  /*1102e0*/  DFMA R12, R12, R12, R12 ;  /* 0x0000000c0c0c722b */ /* 0x000fe2000000000c */
[----:B------:R0:W-:Y:S01]  /*1102f0*/  STL.128 [R1+0x7750], R196 ;  /* 0x007750c401007387 */ /* 0x0001e20000100c00 */
[----:B----4-:R-:W-:Y:S01]  /*110300*/  MOV R208, R228 ;  /* 0x000000e400d07202 */ /* 0x010fe20000000f00 */
[----:B------:R-:W-:-:S05]  /*110310*/  IMAD.MOV.U32 R209, RZ, RZ, R229 ;  /* 0x000000ffffd17224 */ /* 0x000fca00078e00e5 */
[----:B------:R-:W-:Y:S02]  /*110320*/  DFMA R12, R8, R12, R8 ;  /* 0x0000000c080c722b */ /* 0x000fe40000000008 */
[----:B------:R-:W-:Y:S01]  /*110330*/  DFMA R8, -R208, R120, R46 ;  /* 0x00000078d008722b */ /* 0x000fe2000000012e */
[----:B0-----:R-:W-:Y:S01]  /*110340*/  IMAD.MOV.U32 R198, RZ, RZ, R230 ;  /* 0x000000ffffc67224 */ /* 0x001fe200078e00e6 */
[----:B------:R-:W-:-:S04]  /*110350*/  MOV R199, R231 ;  /* 0x000000e700c77202 */ /* 0x000fc80000000f00 */
[----:B------:R-:W-:Y:S02]  /*110360*/  DFMA R46, -R196, R12, 1 ;  /* 0x3ff00000c42e742b */ /* 0x000fe4000000010c */
[----:B------:R-:W-:-:S06]  /*110370*/  DFMA R8, -R198, R122, R8 ;  /* 0x0000007ac608722b */ /* 0x000fcc0000000108 */
[----:B------:R-:W-:Y:S02]  /*110380*/  DFMA R12, R12, R46, R12 ;  /* 0x0000002e0c0c722b */ /* 0x000fe4000000000c */
        /* <DEDUP_REMOVED lines=10> */
[----:B------:R-:W-:Y:S02]  /*110430*/  MOV R175, R197 ;  /* 0x000000c500af7202 */ /* 0x000fe40000000f00 */
[----:B------:R-:W-:-:S07]  /*110440*/  MOV R0, 0x110460 ;  /* 0x0011046000007802 */ /* 0x000fce0000000f00 */
[----:B-----5:R-:W-:Y:S05]  /*110450*/  CALL.REL.NOINC `($__internal_1_$__cuda_sm20_div_rn_f64_full) ;  /* 0x0000040000947944 */ /* 0x020fea0003c00000 */
[----:B------:R-:W-:Y:S02]  /*110460*/  IMAD.MOV.U32 R46, RZ, RZ, R12 ;  /* 0x000000ffff2e7224 */ /* 0x000fe400078e000c */
[----:B------:R-:W-:-:S07]  /*110470*/  IMAD.MOV.U32 R47, RZ, RZ, R13 ;  /* 0x000000ffff2f7224 */ /* 0x000fce00078e000d */
.L_x_2413:
[----:B------:R-:W-:Y:S05]  /*110480*/  BSYNC.RECONVERGENT B3 ;  /* 0x0000000000037941 */ /* 0x000fea0003800200 */
.L_x_2412:
[----:B------:R-:W2:Y:S04]  /*110490*/  LDL.128 R208, [R1+0x6260] ;  /* 0x0062600001d07983 */ /* 0x000ea80000100c00 */
[----:B------:R-:W3:Y:S04]  /*1104a0*/  LDL.128 R228, [R1+0x6270] ;  /* 0x0062700001e47983 */ /* 0x000ee80000100c00 */
[----:B------:R-:W4:Y:S01]  /*1104b0*/  LDL.128 R196, [R1+0x6250] ;  /* 0x0062500001c47983 */ /* 0x000f220000100c00 */
[----:B------:R-:W-:Y:S02]  /*1104c0*/  IMAD.MOV.U32 R8, RZ, RZ, 0x1 ;  /* 0x00000001ff087424 */ /* 0x000fe400078e00ff */
[----:B--2---:R-:W-:Y:S01]  /*1104d0*/  IMAD.MOV.U32 R214, RZ, RZ, R208 ;  /* 0x000000ffffd67224 */ /* 0x004fe200078e00d0 */
[----:B------:R-:W-:Y:S01]  /*1104e0*/  MOV R215, R209 ;  /* 0x000000d100d77202 */ /* 0x000fe20000000f00 */
[----:B------:R0:W-:Y:S01]  /*1104f0*/  STL.128 [R1+0x8ca0], R208 ;  /* 0x008ca0d001007387 */ /* 0x0001e20000100c00 */
[----:B------:R-:W-:-:S02]  /*110500*/  IMAD.MOV.U32 R212, RZ, RZ, R210 ;  /* 0x000000ffffd47224 */ /* 0x000fc400078e00d2 */
[----:B------:R-:W-:Y:S01]  /*110510*/  IMAD.MOV.U32 R213, RZ, RZ, R211 ;  /* 0x000000ffffd57224 */ /* 0x000fe200078e00d3 */
[----:B---3--:R1:W-:Y:S01]  /*110520*/  STL.128 [R1+0x8f40], R228 ;  /* 0x008f40e401007387 */ /* 0x0083e20000100c00 */
[----:B----4-:R-:W-:Y:S01]  /*110530*/  MOV R12, R198 ;  /* 0x000000c6000c7202 */ /* 0x010fe20000000f00 */
[----:B------:R-:W-:Y:S01]  /*110540*/  IMAD.MOV.U32 R13, RZ, RZ, R199 ;  /* 0x000000ffff0d7224 */ /* 0x000fe200078e00c7 */
[----:B------:R-:W2:Y:S01]  /*110550*/  MUFU.RCP64H R9, R197 ;  /* 0x000000c500097308 */ /* 0x000ea20000001800 */
[----:B------:R3:W-:Y:S01]  /*110560*/  STL.128 [R1+0x7ec0], R196 ;  /* 0x007ec0c401007387 */ /* 0x0007e20000100c00 */
[----:B0-----:R-:W-:Y:S01]  /*110570*/  MOV R210, R228 ;  /* 0x000000e400d27202 */ /* 0x001fe20000000f00 */
[----:B------:R-:W-:Y:S01]  /*110580*/  IMAD.MOV.U32 R211, RZ, RZ, R229 ;  /* 0x000000ffffd37224 */ /* 0x000fe200078e00e5 */
[----:B------:R-:W-:Y:S01]  /*110590*/  MOV R209, R231 ;  /* 0x000000e700d17202 */ /* 0x000fe20000000f00 */
[----:B------:R-:W-:Y:S02]  /*1105a0*/  IMAD.MOV.U32 R208, RZ, RZ, R230 ;  /* 0x000000ffffd07224 */ /* 0x000fe400078e00e6 */
[----:B-1----:R-:W3:Y:S01]  /*1105b0*/  LDL.128 R228, [R1+0x6280] ;  /* 0x0062800001e47983 */ /* 0x002ee20000100c00 */
[----:B------:R-:W-:-:S08]  /*1105c0*/  DFMA R12, R12, -R46, R172 ;  /* 0x8000002e0c0c722b */ /* 0x000fd000000000ac */
[----:B------:R-:W-:-:S08]  /*1105d0*/  DFMA R12, -R214, R200, R12 ;  /* 0x000000c8d60c722b */ /* 0x000fd0000000010c */
[----:B------:R-:W-:Y:S02]  /*1105e0*/  DFMA R172, -R212, R74, R12 ;  /* 0x0000004ad4ac722b */ /* 0x000fe4000000010c */
[----:B--2---:R-:W-:-:S06]  /*1105f0*/  DFMA R12, -R196, R8, 1 ;  /* 0x3ff00000c40c742b */ /* 0x004fcc0000000108 */
[----:B------:R-:W-:Y:S02]  /*110600*/  DFMA R172, -R210, R118, R172 ;  /* 0x00000076d2ac722b */ /* 0x000fe400000001ac */
[----:B------:R-:W-:-:S08]  /*110610*/  DFMA R12, R12, R12, R12 ;  /* 0x0000000c0c0c722b */ /* 0x000fd0000000000c */
[----:B------:R-:W-:Y:S02]  /*110620*/  DFMA R8, R8, R12, R8 ;  /* 0x0000000c0808722b */ /* 0x000fe40000000008 */
[----:B------:R-:W-:Y:S01]  /*110630*/  DFMA R12, -R208, R120, R172 ;  /* 0x00000078d00c722b */ /* 0x000fe200000001ac */
[----:B------:R0:W-:Y:S01]  /*110640*/  STL.64 [R1+0x7268], R46 ;  /* 0x0072682e01007387 */ /* 0x0001e20000100a00 */
[----:B------:R-:W-:Y:S01]  /*110650*/  BSSY.RECONVERGENT B3, `(.L_x_2414) ;  /* 0x0000017000037945 */ /* 0x000fe20003800200 */
[----:B---3--:R-:W-:Y:S02]  /*110660*/  IMAD.MOV.U32 R198, RZ, RZ, R228 ;  /* 0x000000ffffc67224 */ /* 0x008fe400078e00e4 */
[----:B------:R-:W-:Y:S01]  /*110670*/  IMAD.MOV.U32 R199, RZ, RZ, R229 ;  /* 0x000000ffffc77224 */ /* 0x000fe200078e00e5 */
[----:B------:R-:W-:Y:S01]  /*110680*/  MOV R174, R230 ;  /* 0x000000e600ae7202 */ /* 0x000fe20000000f00 */
[----:B------:R-:W-:-:S04]  /*110690*/  IMAD.MOV.U32 R175, RZ, RZ, R231 ;  /* 0x000000ffffaf7224 */ /* 0x000fc800078e00e7 */
[----:B------:R-:W-:Y:S02]  /*1106a0*/  DFMA R172, -R198, R122, R12 ;  /* 0x0000007ac6ac722b */ /* 0x000fe4000000010c */
[----:B------:R-:W-:-:S08]  /*1106b0*/  DFMA R12, -R196, R8, 1 ;  /* 0x3ff00000c40c742b */ /* 0x000fd00000000108 */
        /* <DEDUP_REMOVED lines=10> */
[----:B------:R-:W-:Y:S01]  /*110760*/  MOV R174, R196 ;  /* 0x000000c400ae7202 */ /* 0x000fe20000000f00 */
[----:B------:R-:W-:Y:S01]  /*110770*/  IMAD.MOV.U32 R175, RZ, RZ, R197 ;  /* 0x000000ffffaf7224 */ /* 0x000fe200078e00c5 */
[----:B------:R-:W-:-:S07]  /*110780*/  MOV R0, 0x1107a0 ;  /* 0x001107a000007802 */ /* 0x000fce0000000f00 */
[----:B-----5:R-:W-:Y:S05]  /*110790*/  CALL.REL.NOINC `($__internal_1_$__cuda_sm20_div_rn_f64_full) ;  /* 0x000003fc00c47944 */ /* 0x020fea0003c00000 */
[----:B------:R-:W-:Y:S01]  /*1107a0*/  IMAD.MOV.U32 R172, RZ, RZ, R12 ;  /* 0x000000ffffac7224 */ /* 0x000fe200078e000c */
[----:B------:R-:W-:-:S07]  /*1107b0*/  MOV R173, R13 ;  /* 0x0000000d00ad7202 */ /* 0x000fce0000000f00 */
.L_x_2415:
[----:B------:R-:W-:Y:S05]  /*1107c0*/  BSYNC.RECONVERGENT B3 ;  /* 0x0000000000037941 */ /* 0x000fea0003800200 */
.L_x_2414:
[----:B------:R-:W2:Y:S04]  /*1107d0*/  LDL.128 R208, [R1+0x61a0] ;  /* 0x0061a00001d07983 */ /* 0x000ea80000100c00 */
[----:B------:R-:W3:Y:S04]  /*1107e0*/  LDL.128 R196, [R1+0x6190] ;  /* 0x0061900001c47983 */ /* 0x000ee80000100c00 */
[----:B------:R-:W4:Y:S04]  /*1107f0*/  LDL.128 R228, [R1+0x61c0] ;  /* 0x0061c00001e47983 */ /* 0x000f280000100c00 */
[----:B------:R-:W4:Y:S01]  /*110800*/  LDL.64 R174, [R1+0x98c0] ;  /* 0x0098c00001ae7983 */ /* 0x000f220000100a00 */
[----:B--2---:R-:W-:Y:S01]  /*110810*/  MOV R12, R208 ;  /* 0x000000d0000c7202 */ /* 0x004fe20000000f00 */
[----:B------:R-:W-:-:S02]  /*110820*/  IMAD.MOV.U32 R13, RZ, RZ, R209 ;  /* 0x000000ffff0d7224 */ /* 0x000fc400078e00d1 */
[----:B------:R0:W-:Y:S01]  /*110830*/  STL.128 [R1+0x8b80], R208 ;  /* 0x008b80d001007387 */ /* 0x0001e20000100c00 */
[----:B------:R-:W-:Y:S01]  /*110840*/  IMAD.MOV.U32 R214, RZ, RZ, R210 ;  /* 0x000000ffffd67224 */ /* 0x000fe200078e00d2 */
[----:B------:R-:W-:Y:S02]  /*110850*/  MOV R215, R211 ;  /* 0x000000d300d77202 */ /* 0x000fe40000000f00 */
[----:B0-----:R-:W2:Y:S01]  /*110860*/  LDL.128 R208, [R1+0x61b0] ;  /* 0x0061b00001d07983 */ /* 0x001ea20000100c00 */
[----:B---3--:R-:W-:Y:S02]  /*110870*/  IMAD.MOV.U32 R8, RZ, RZ, R198 ;  /* 0x000000ffff087224 */ /* 0x008fe400078e00c6 */
[----:B------:R-:W-:-:S06]  /*110880*/  IMAD.MOV.U32 R9, RZ, RZ, R199 ;  /* 0x000000ffff097224 */ /* 0x000fcc00078e00c7 */
[----:B------:R-:W-:-:S08]  /*110890*/  DFMA R8, R8, -R172, R164 ;  /* 0x800000ac0808722b */ /* 0x000fd000000000a4 */
[----:B------:R-:W-:Y:S02]  /*1108a0*/  DFMA R12, -R12, R46, R8 ;  /* 0x0000002e0c0c722b */ /* 0x000fe40000000108 */
[----:B------:R-:W0:Y:S01]  /*1108b0*/  MUFU.RCP64H R9, R197 ;  /* 0x000000c500097308 */ /* 0x000e220000001800 */
[----:B------:R-:W-:-:S05]  /*1108c0*/  IMAD.MOV.U32 R8, RZ, RZ, 0x1 ;  /* 0x00000001ff087424 */ /* 0x000fca00078e00ff */
[----:B------:R-:W-:Y:S01]  /*1108d0*/  DFMA R12, -R214, R200, R12 ;  /* 0x000000c8d60c722b */ /* 0x000fe2000000010c */
[----:B------:R4:W-:Y:S02]  /*1108e0*/  STL.128 [R1+0x7eb0], R196 ;  /* 0x007eb0c401007387 */ /* 0x0009e40000100c00 */
[----:B----4-:R-:W-:Y:S01]  /*1108f0*/  IMAD.MOV.U32 R198, RZ, RZ, R230 ;  /* 0x000000ffffc67224 */ /* 0x010fe200078e00e6 */
[----:B------:R-:W-:Y:S01]  /*110900*/  MOV R199, R231 ;  /* 0x000000e700c77202 */ /* 0x000fe20000000f00 */
[----:B------:R-:W-:Y:S04]  /*110910*/  STL.128 [R1+0x90e0], R228 ;  /* 0x0090e0e401007387 */ /* 0x000fe80000100c00 */
[----:B------:R-:W-:Y:S01]  /*110920*/  STL.64 [R1+0x7260], R172 ;  /* 0x007260ac01007387 */ /* 0x000fe20000100a00 */
[----:B------:R-:W-:Y:S01]  /*110930*/  BSSY.RECONVERGENT B3, `(.L_x_2416) ;  /* 0x000001d000037945 */ /* 0x000fe20003800200 */
[----:B--2---:R-:W-:-:S02]  /*110940*/  IMAD.MOV.U32 R212, RZ, RZ, R208 ;  /* 0x000000ffffd47224 */ /* 0x004fc400078e00d0 */
[----:B------:R-:W-:-:S06]  /*110950*/  IMAD.MOV.U32 R213, RZ, RZ, R209 ;  /* 0x000000ffffd57224 */ /* 0x000fcc00078e00d1 */
[----:B------:R-:W-:Y:S02]  /*110960*/  DFMA R164, -R212, R74, R12 ;  /* 0x0000004ad4a4722b */ /* 0x000fe4000000010c */
[----:B0-----:R-:W-:Y:S01]  /*110970*/  DFMA R12, -R196, R8, 1 ;  /* 0x3ff00000c40c742b */ /* 0x001fe20000000108 */
[----:B------:R0:W-:Y:S05]  /*110980*/  STL.128 [R1+0x8e90], R208 ;  /* 0x008e90d001007387 */ /* 0x0001ea0000100c00 */
[----:B------:R-:W-:Y:S02]  /*110990*/  DFMA R164, -R210, R118, R164 ;  /* 0x00000076d2a4722b */ /* 0x000fe400000001a4 */
[----:B------:R-:W-:Y:S01]  /*1109a0*/  DFMA R12, R12, R12, R12 ;  /* 0x0000000c0c0c722b */ /* 0x000fe2000000000c */
[----:B0-----:R-:W-:Y:S01]  /*1109b0*/  MOV R208, R228 ;  /* 0x000000e400d07202 */ /* 0x001fe20000000f00 */
[----:B------:R-:W-:-:S06]  /*1109c0*/  IMAD.MOV.U32 R209, RZ, RZ, R229 ;  /* 0x000000ffffd17224 */ /* 0x000fcc00078e00e5 */
[----:B------:R-:W-:Y:S02]  /*1109d0*/  DFMA R8, R8, R12, R8 ;  /* 0x0000000c0808722b */ /* 0x000fe40000000008 */
[----:B------:R-:W-:-:S08]  /*1109e0*/  DFMA R12, -R208, R120, R164 ;  /* 0x00000078d00c722b */ /* 0x000fd000000001a4 */
[----:B------:R-:W-:Y:S02]  /*1109f0*/  DFMA R164, -R198, R122, R12 ;  /* 0x0000007ac6a4722b */ /* 0x000fe4000000010c */
[----:B------:R-:W-:-:S08]  /*110a00*/  DFMA R12, -R196, R8, 1 ;  /* 0x3ff00000c40c742b */ /* 0x000fd00000000108 */
[----:B------:R-:W-:Y:S02]  /*110a10*/  DFMA R12, R8, R12, R8 ;  /* 0x0000000c080c722b */ /* 0x000fe40000000008 */
[----:B------:R-:W-:-:S08]  /*110a20*/  DFMA R8, -R174, R150, R164 ;  /* 0x00000096ae08722b */ /* 0x000fd000000001a4 */
[----:B------:R-:W-:-:S08]  /*110a30*/  DMUL R164, R8, R12 ;  /* 0x0000000c08a47228 */ /* 0x000fd00000000000 */
[----:B------:R-:W-:-:S08]  /*110a40*/  DFMA R174, -R196, R164, R8 ;  /* 0x000000a4c4ae722b */ /* 0x000fd00000000108 */
[----:B------:R-:W-:Y:S01]  /*110a50*/  DFMA R164, R12, R174, R164 ;  /* 0x000000ae0ca4722b */ /* 0x000fe200000000a4 */
[----:B------:R-:W-:-:S09]  /*110a60*/  FSETP.GEU.AND P2, PT, |R9|, 6.5827683646048100446e-37, PT ;  /* 0x036000000900780b */ /* 0x000fd20003f4e200 */
[----:B------:R-:W-:-:S05]  /*110a70*/  FFMA R0, RZ, R197, R165 ;  /* 0x000000c5ff007223 */ /* 0x000fca00000000a5 */
[----:B------:R-:W-:-:S13]  /*110a80*/  FSETP.GT.AND P1, PT, |R0|, 1.469367938527859385e-39, PT ;  /* 0x001000000000780b */ /* 0x000fda0003f24200 */
[----:B------:R-:W-:Y:S05]  /*110a90*/  @P1 BRA P2, `(.L_x_2417) ;  /* 0x0000000000181947 */ /* 0x000fea0001000000 */
[----:B------:R-:W-:Y:S01]  /*110aa0*/  IMAD.MOV.U32 R174, RZ, RZ, R196 ;  /* 0x000000ffffae7224 */ /* 0x000fe200078e00c4 */
[----:B------:R-:W-:Y:S02]  /*110ab0*/  MOV R175, R197 ;  /* 0x000000c500af7202 */ /* 0x000fe40000000f00 */
[----:B------:R-:W-:-:S07]  /*110ac0*/  MOV R0, 0x110ae0 ;  /* 0x00110ae000007802 */ /* 0x000fce0000000f00 */
[----:B-----5:R-:W-:Y:S05]  /*110ad0*/  CALL.REL.NOINC `($__internal_1_$__cuda_sm20_div_rn_f64_full) ;  /* 0x000003f800f47944 */ /* 0x020fea0003c00000 */
[----:B------:R-:W-:Y:S02]  /*110ae0*/  IMAD.MOV.U32 R164, RZ, RZ, R12 ;  /* 0x000000ffffa47224 */ /* 0x000fe400078e000c */
[----:B------:R-:W-:-:S07]  /*110af0*/  IMAD.MOV.U32 R165, RZ, RZ, R13 ;  /* 0x000000ffffa57224 */ /* 0x000fce00078e000d */
.L_x_2417:
[----:B------:R-:W-:Y:S05]  /*110b00*/  BSYNC.RECONVERGENT B3 ;  /* 0x0000000000037941 */ /* 0x000fea0003800200 */
.L_x_2416:
[----:B------:R-:W2:Y:S04]  /*110b10*/  LDL.128 R208, [R1+0x6050] ;  /* 0x0060500001d07983 */ /* 0x000ea80000100c00 */
[----:B------:R-:W3:Y:S04]  /*110b20*/  LDL.128 R232, [R1+0x6070] ;  /* 0x0060700001e87983 */ /* 0x000ee80000100c00 */
[----:B------:R-:W4:Y:S01]  /*110b30*/  LDL.128 R196, [R1+0x6040] ;  /* 0x0060400001c47983 */ /* 0x000f220000100c00 */
[----:B--2---:R-:W-:Y:S01]  /*110b40*/  IMAD.MOV.U32 R228, RZ, RZ, R208 ;  /* 0x000000ffffe47224 */ /* 0x004fe200078e00d0 */
[----:B------:R-:W-:-:S02]  /*110b50*/  MOV R229, R209 ;  /* 0x000000d100e57202 */ /* 0x000fc40000000f00 */
[----:B------:R0:W-:Y:S01]  /*110b60*/  STL.128 [R1+0x8a80], R208 ;  /* 0x008a80d001007387 */ /* 0x0001e20000100c00 */
[----:B------:R-:W-:Y:S02]  /*110b70*/  IMAD.MOV.U32 R12, RZ, RZ, R210 ;  /* 0x000000ffff0c7224 */ /* 0x000fe400078e00d2 */
[----:B------:R-:W-:Y:S01]  /*110b80*/  IMAD.MOV.U32 R13, RZ, RZ, R211 ;  /* 0x000000ffff0d7224 */ /* 0x000fe200078e00d3 */
[----:B---3--:R-:W-:Y:S01]  /*110b90*/  STL.128 [R1+0x8f30], R232 ;  /* 0x008f30e801007387 */ /* 0x008fe20000100c00 */
[----:B----4-:R-:W-:Y:S01]  /*110ba0*/  MOV R8, R198 ;  /* 0x000000c600087202 */ /* 0x010fe20000000f00 */
[----:B------:R-:W-:Y:S02]  /*110bb0*/  IMAD.MOV.U32 R9, RZ, RZ, R199 ;  /* 0x000000ffff097224 */ /* 0x000fe400078e00c7 */
[----:B------:R-:W-:Y:S04]  /*110bc0*/  STL.128 [R1+0x7ea0], R196 ;  /* 0x007ea0c401007387 */ /* 0x000fe80000100c00 */
[----:B0-----:R-:W2:Y:S01]  /*110bd0*/  LDL.128 R208, [R1+0x6060] ;  /* 0x0060600001d07983 */ /* 0x001ea20000100c00 */
[----:B------:R-:W-:-:S08]  /*110be0*/  DFMA R8, R8, -R164, R38 ;  /* 0x800000a40808722b */ /* 0x000fd00000000026 */
[----:B------:R-:W-:-:S08]  /*110bf0*/  DFMA R8, -R228, R172, R8 ;  /* 0x000000ace408722b */ /* 0x000fd00000000108 */
[----:B------:R-:W-:Y:S02]  /*110c00*/  DFMA R12, -R12, R46, R8 ;  /* 0x0000002e0c0c722b */ /* 0x000fe40000000108 */
[----:B------:R-:W0:Y:S01]  /*110c10*/  MUFU.RCP64H R9, R197 ;  /* 0x000000c500097308 */ /* 0x000e220000001800 */
[----:B------:R-:W-:Y:S02]  /*110c20*/  MOV R8, 0x1 ;  /* 0x0000000100087802 */ /* 0x000fe40000000f00 */
[----:B--2---:R-:W-:Y:S01]  /*110c30*/  MOV R214, R208 ;  /* 0x000000d000d67202 */ /* 0x004fe20000000f00 */
[----:B------:R-:W-:Y:S01]  /*110c40*/  IMAD.MOV.U32 R215, RZ, RZ, R209 ;  /* 0x000000ffffd77224 */ /* 0x000fe200078e00d1 */
[----:B------:R1:W-:Y:S01]  /*110c50*/  STL.128 [R1+0x8c90], R208 ;  /* 0x008c90d001007387 */ /* 0x0003e20000100c00 */
[----:B------:R-:W-:Y:S01]  /*110c60*/  IMAD.MOV.U32 R212, RZ, RZ, R210 ;  /* 0x000000ffffd47224 */ /* 0x000fe200078e00d2 */
[----:B------:R-:W-:Y:S01]  /*110c70*/  MOV R213, R211 ;  /* 0x000000d300d57202 */ /* 0x000fe20000000f00 */
[----:B-1----:R-:W-:Y:S01]  /*110c80*/  IMAD.MOV.U32 R210, RZ, RZ, R232 ;  /* 0x000000ffffd27224 */ /* 0x002fe200078e00e8 */
[----:B------:R-:W-:Y:S01]  /*110c90*/  MOV R208, R234 ;  /* 0x000000ea00d07202 */ /* 0x000fe20000000f00 */
[----:B------:R-:W-:-:S02]  /*110ca0*/  IMAD.MOV.U32 R211, RZ, RZ, R233 ;  /* 0x000000ffffd37224 */ /* 0x000fc400078e00e9 */
[----:B------:R-:W-:Y:S02]  /*110cb0*/  IMAD.MOV.U32 R209, RZ, RZ, R235 ;  /* 0x000000ffffd17224 */ /* 0x000fe400078e00eb */
[----:B------:R-:W2:Y:S01]  /*110cc0*/  LDL.128 R232, [R1+0x6080] ;  /* 0x0060800001e87983 */ /* 0x000ea20000100c00 */
[----:B------:R-:W-:-:S08]  /*110cd0*/  DFMA R12, -R214, R200, R12 ;  /* 0x000000c8d60c722b */ /* 0x000fd0000000010c */
[----:B------:R-:W-:Y:S02]  /*110ce0*/  DFMA R38, -R212, R74, R12 ;  /* 0x0000004ad426722b */ /* 0x000fe4000000010c */
[----:B0-----:R-:W-:-:S06]  /*110cf0*/  DFMA R12, -R196, R8, 1 ;  /* 0x3ff00000c40c742b */ /* 0x001fcc0000000108 */
[----:B------:R-:W-:Y:S02]  /*110d00*/  DFMA R38, -R210, R118, R38 ;  /* 0x00000076d226722b */ /* 0x000fe40000000126 */
[----:B------:R-:W-:-:S08]  /*110d10*/  DFMA R12, R12, R12, R12 ;  /* 0x0000000c0c0c722b */ /* 0x000fd0000000000c */
[----:B------:R-:W-:Y:S02]  /*110d20*/  DFMA R12, R8, R12, R8 ;  /* 0x0000000c080c722b */ /* 0x000fe40000000008 */
[----:B------:R-:W-:-:S06]  /*110d30*/  DFMA R8, -R208, R120, R38 ;  /* 0x00000078d008722b */ /* 0x000fcc0000000126 */
[----:B------:R-:W-:-:S08]  /*110d40*/  DFMA R38, -R196, R12, 1 ;  /* 0x3ff00000c426742b */ /* 0x000fd0000000010c */
[----:B------:R-:W-:Y:S01]  /*110d50*/  DFMA R12, R12, R38, R12 ;  /* 0x000000260c0c722b */ /* 0x000fe2000000000c */
[----:B------:R0:W-:Y:S01]  /*110d60*/  STL.64 [R1+0x7258], R164 ;  /* 0x007258a401007387 */ /* 0x0001e20000100a00 */
[----:B------:R-:W-:Y:S01]  /*110d70*/  BSSY.RECONVERGENT B3, `(.L_x_2418) ;  /* 0x0000015000037945 */ /* 0x000fe20003800200 */
[----:B--2---:R-:W-:Y:S01]  /*110d80*/  IMAD.MOV.U32 R198, RZ, RZ, R232 ;  /* 0x000000ffffc67224 */ /* 0x004fe200078e00e8 */
[----:B------:R-:W-:Y:S01]  /*110d90*/  MOV R199, R233 ;  /* 0x000000e900c77202 */ /* 0x000fe20000000f00 */
[----:B------:R-:W-:Y:S02]  /*110da0*/  IMAD.MOV.U32 R174, RZ, RZ, R234 ;  /* 0x000000ffffae7224 */ /* 0x000fe400078e00ea */
[----:B------:R-:W-:-:S03]  /*110db0*/  IMAD.MOV.U32 R175, RZ, RZ, R235 ;  /* 0x000000ffffaf7224 */ /* 0x000fc600078e00eb */
[----:B------:R-:W-:-:S08]  /*110dc0*/  DFMA R8, -R198, R122, R8 ;  /* 0x0000007ac608722b */ /* 0x000fd00000000108 */
        /* <DEDUP_REMOVED lines=15> */
.L_x_2419:
[----:B------:R-:W-:Y:S05]  /*110ec0*/  BSYNC.RECONVERGENT B3 ;  /* 0x0000000000037941 */ /* 0x000fea0003800200 */
.L_x_2418:
[----:B------:R-:W2:Y:S04]  /*110ed0*/  LDL.128 R208, [R1+0x5f10] ;  /* 0x005f100001d07983 */ /* 0x000ea80000100c00 */
[----:B------:R-:W3:Y:S04]  /*110ee0*/  LDL.128 R236, [R1+0x5f50] ;  /* 0x005f500001ec7983 */ /* 0x000ee80000100c00 */
[----:B------:R-:W4:Y:S01]  /*110ef0*/  LDL.64 R174, [R1+0x98d0] ;  /* 0x0098d00001ae7983 */ /* 0x000f220000100a00 */
[----:B--2---:R-:W-:Y:S01]  /*110f00*/  IMAD.MOV.U32 R8, RZ, RZ, R210 ;  /* 0x000000ffff087224 */ /* 0x004fe200078e00d2 */
[----:B------:R-:W-:-:S02]  /*110f10*/  MOV R9, R211 ;  /* 0x000000d300097202 */ /* 0x000fc40000000f00 */
        /* <DEDUP_REMOVED lines=9> */
[----:B0-----:R-:W2:Y:S01]  /*110fb0*/  LDL.128 R208, [R1+0x5f30] ;  /* 0x005f300001d07983 */ /* 0x001ea20000100c00 */
[----:B------:R-:W-:-:S08]  /*110fc0*/  DFMA R8, R8, -R198, R42 ;  /* 0x800000c60808722b */ /* 0x000fd0000000002a */
[----:B------:R-:W-:-:S08]  /*110fd0*/  DFMA R8, -R232, R164, R8 ;  /* 0x000000a4e808722b */ /* 0x000fd00000000108 */
[----:B------:R-:W-:Y:S01]  /*110fe0*/  DFMA R8, -R230, R172, R8 ;  /* 0x000000ace608722b */ /* 0x000fe20000000108 */
[----:B--2---:R-:W-:Y:S01]  /*110ff0*/  IMAD.MOV.U32 R228, RZ, RZ, R208 ;  /* 0x000000ffffe47224 */ /* 0x004fe200078e00d0 */
[----:B------:R0:W-:Y:S01]  /*111000*/  STL.128 [R1+0x8b70], R208 ;  /* 0x008b70d001007387 */ /* 0x0001e20000100c00 */
[----:B------:R-:W-:Y:S01]  /*111010*/  IMAD.MOV.U32 R229, RZ, RZ, R209 ;  /* 0x000000ffffe57224 */ /* 0x000fe200078e00d1 */
[----:B------:R-:W-:Y:S01]  /*111020*/  MOV R214, R210 ;  /* 0x000000d200d67202 */ /* 0x000fe20000000f00 */
[----:B------:R-:W-:Y:S02]  /*111030*/  IMAD.MOV.U32 R215, RZ, RZ, R211 ;  /* 0x000000ffffd77224 */ /* 0x000fe400078e00d3 */
[----:B0-----:R-:W2:Y:S02]  /*111040*/  LDL.128 R208, [R1+0x5f40] ;  /* 0x005f400001d07983 */ /* 0x001ea40000100c00 */
[----:B------:R-:W-:Y:S01]  /*111050*/  DFMA R8, -R228, R46, R8 ;  /* 0x0000002ee408722b */ /* 0x000fe20000000108 */
[----:B------:R-:W0:Y:S01]  /*111060*/  MUFU.RCP64H R13, R197 ;  /* 0x000000c5000d7308 */ /* 0x000e220000001800 */
[----:B------:R-:W-:-:S06]  /*111070*/  IMAD.MOV.U32 R12, RZ, RZ, 0x1 ;  /* 0x00000001ff0c7424 */ /* 0x000fcc00078e00ff */
[----:B------:R-:W-:Y:S01]  /*111080*/  DFMA R8, -R214, R200, R8 ;  /* 0x000000c8d608722b */ /* 0x000fe20000000108 */
[----:B---3--:R-:W-:Y:S04]  /*111090*/  STL.128 [R1+0x90d0], R236 ;  /* 0x0090d0ec01007387 */ /* 0x008fe80000100c00 */
[----:B------:R-:W-:Y:S01]  /*1110a0*/  STL.64 [R1+0x7250], R198 ;  /* 0x007250c601007387 */ /* 0x000fe20000100a00 */
[----:B------:R-:W-:Y:S01]  /*1110b0*/  BSSY.RECONVERGENT B3, `(.L_x_2420) ;  /* 0x0000021000037945 */ /* 0x000fe20003800200 */
[----:B--2---:R-:W-:Y:S01]  /*1110c0*/  IMAD.MOV.U32 R38, RZ, RZ, R208 ;  /* 0x000000ffff267224 */ /* 0x004fe200078e00d0 */
[----:B------:R-:W-:Y:S01]  /*1110d0*/  MOV R39, R209 ;  /* 0x000000d100277202 */ /* 0x000fe20000000f00 */
[----:B------:R-:W-:Y:S02]  /*1110e0*/  IMAD.MOV.U32 R212, RZ, RZ, R210 ;  /* 0x000000ffffd47224 */ /* 0x000fe400078e00d2 */
[----:B------:R-:W-:-:S03]  /*1110f0*/  IMAD.MOV.U32 R213, RZ, RZ, R211 ;  /* 0x000000ffffd57224 */ /* 0x000fc600078e00d3 */
[----:B------:R-:W-:Y:S02]  /*111100*/  DFMA R8, -R38, R74, R8 ;  /* 0x0000004a2608722b */ /* 0x000fe40000000108 */
[----:B0-----:R-:W-:Y:S01]  /*111110*/  DFMA R38, -R196, R12, 1 ;  /* 0x3ff00000c426742b */ /* 0x001fe2000000010c */
[----:B------:R0:W-:Y:S05]  /*111120*/  STL.128 [R1+0x8e80], R208 ;  /* 0x008e80d001007387 */ /* 0x0001ea0000100c00 */
[----:B------:R-:W-:Y:S02]  /*111130*/  DFMA R8, -R212, R118, R8 ;  /* 0x00000076d408722b */ /* 0x000fe40000000108 */
[----:B------:R-:W-:Y:S01]  /*111140*/  DFMA R38, R38, R38, R38 ;  /* 0x000000262626722b */ /* 0x000fe20000000026 */
[----:B0-----:R-:W-:Y:S01]  /*111150*/  MOV R210, R236 ;  /* 0x000000ec00d27202 */ /* 0x001fe20000000f00 */
[----:B------:R-:W-:-:S06]  /*111160*/  IMAD.MOV.U32 R211, RZ, RZ, R237 ;  /* 0x000000ffffd37224 */ /* 0x000fcc00078e00ed */
[----:B------:R-:W-:Y:S01]  /*111170*/  DFMA R12, R12, R38, R12 ;  /* 0x000000260c0c722b */ /* 0x000fe2000000000c */
[----:B------:R-:W-:Y:S01]  /*111180*/  IMAD.MOV.U32 R208, RZ, RZ, R238 ;  /* 0x000000ffffd07224 */ /* 0x000fe200078e00ee */
[----:B------:R-:W-:Y:S01]  /*111190*/  MOV R209, R239 ;  /* 0x000000ef00d17202 */ /* 0x000fe20000000f00 */
[----:B------:R-:W-:-:S05]  /*1111a0*/  DFMA R8, -R210, R120, R8 ;  /* 0x00000078d208722b */ /* 0x000fca0000000108 */
[----:B------:R-:W-:-:S03]  /*1111b0*/  DFMA R38, -R196, R12, 1 ;  /* 0x3ff00000c426742b */ /* 0x000fc6000000010c */
[----:B------:R-:W-:-:S05]  /*1111c0*/  DFMA R8, -R208, R122, R8 ;  /* 0x0000007ad008722b */ /* 0x000fca0000000108 */
[----:B------:R-:W-:-:S03]  /*1111d0*/  DFMA R12, R12, R38, R12 ;  /* 0x000000260c0c722b */ /* 0x000fc6000000000c */
[----:B----4-:R-:W-:-:S08]  /*1111e0*/  DFMA R8, -R174, R150, R8 ;  /* 0x00000096ae08722b */ /* 0x010fd00000000108 */
        /* <DEDUP_REMOVED lines=13> */
.L_x_2421:
[----:B------:R-:W-:Y:S05]  /*1112c0*/  BSYNC.RECONVERGENT B3 ;  /* 0x0000000000037941 */ /* 0x000fea0003800200 */
.L_x_2420:
[----:B------:R-:W2:Y:S04]  /*1112d0*/  LDL.128 R212, [R1+0x5d00] ;  /* 0x005d000001d47983 */ /* 0x000ea80000100c00 */
[----:B------:R-:W3:Y:S04]  /*1112e0*/  LDL.128 R236, [R1+0x5d30] ;  /* 0x005d300001ec7983 */ /* 0x000ee80000100c00 */
[----:B------:R-:W4:Y:S04]  /*1112f0*/  LDL.64 R208, [R1+0x7f28] ;  /* 0x007f280001d07983 */ /* 0x000f280000100a00 */
[----:B------:R-:W4:Y:S01]  /*111300*/  LDL.64 R38, [R1+0x9920] ;  /* 0x0099200001267983 */ /* 0x000f220000100a00 */
[----:B--2---:R-:W-:Y:S01]  /*111310*/  MOV R8, R212 ;  /* 0x000000d400087202 */ /* 0x004fe20000000f00 */
[----:B------:R-:W-:-:S02]  /*111320*/  IMAD.MOV.U32 R9, RZ, RZ, R213 ;  /* 0x000000ffff097224 */ /* 0x000fc400078e00d5 */
[----:B------:R0:W-:Y:S01]  /*111330*/  STL.128 [R1+0x8880], R212 ;  /* 0x008880d401007387 */ /* 0x0001e20000100c00 */
[----:B------:R-:W-:Y:S01]  /*111340*/  IMAD.MOV.U32 R232, RZ, RZ, R214 ;  /* 0x000000ffffe87224 */ /* 0x000fe200078e00d6 */
[----:B------:R-:W-:Y:S02]  /*111350*/  MOV R233, R215 ;  /* 0x000000d700e97202 */ /* 0x000fe40000000f00 */
[----:B0-----:R-:W2:Y:S02]  /*111360*/  LDL.128 R212, [R1+0x5d10] ;  /* 0x005d100001d47983 */ /* 0x001ea40000100c00 */
[----:B--2---:R-:W-:Y:S02]  /*111370*/  IMAD.MOV.U32 R230, RZ, RZ, R212 ;  /* 0x000000ffffe67224 */ /* 0x004fe400078e00d4 */
[----:B------:R0:W-:Y:S01]  /*111380*/  STL.128 [R1+0x8a70], R212 ;  /* 0x008a70d401007387 */ /* 0x0001e20000100c00 */
[----:B------:R-:W-:Y:S01]  /*111390*/  IMAD.MOV.U32 R231, RZ, RZ, R213 ;  /* 0x000000ffffe77224 */ /* 0x000fe200078e00d5 */
[----:B------:R-:W-:Y:S01]  /*1113a0*/  MOV R228, R214 ;  /* 0x000000d600e47202 */ /* 0x000fe20000000f00 */
[----:B------:R-:W-:-:S02]  /*1113b0*/  IMAD.MOV.U32 R229, RZ, RZ, R215 ;  /* 0x000000ffffe57224 */ /* 0x000fc400078e00d7 */
[----:B0-----:R-:W2:Y:S01]  /*1113c0*/  LDL.128 R212, [R1+0x5d20] ;  /* 0x005d200001d47983 */ /* 0x001ea20000100c00 */
[----:B---3--:R-:W-:Y:S01]  /*1113d0*/  MOV R210, R238 ;  /* 0x000000ee00d27202 */ /* 0x008fe20000000f00 */
[----:B------:R-:W-:Y:S02]  /*1113e0*/  IMAD.MOV.U32 R211, RZ, RZ, R239 ;  /* 0x000000ffffd37224 */ /* 0x000fe400078e00ef */
[----:B------:R-:W-:Y:S01]  /*1113f0*/  STL.128 [R1+0x8f20], R236 ;  /* 0x008f20ec01007387 */ /* 0x000fe20000100c00 */
[----:B------:R-:W-:-:S08]  /*111400*/  DFMA R8, R8, -R42, R36 ;  /* 0x8000002a0808722b */ /* 0x000fd00000000024 */
[----:B------:R-:W-:-:S08]  /*111410*/  DFMA R8, -R232, R198, R8 ;  /* 0x000000c6e808722b */ /* 0x000fd00000000108 */
[----:B------:R-:W-:-:S08]  /*111420*/  DFMA R8, -R230, R164, R8 ;  /* 0x000000a4e608722b */ /* 0x000fd00000000108 */
[----:B------:R-:W-:Y:S01]  /*111430*/  DFMA R8, -R228, R172, R8 ;  /* 0x000000ace408722b */ /* 0x000fe20000000108 */
[----:B--2---:R-:W-:Y:S01]  /*111440*/  IMAD.MOV.U32 R12, RZ, RZ, R212 ;  /* 0x000000ffff0c7224 */ /* 0x004fe200078e00d4 */
[----:B------:R-:W-:Y:S01]  /*111450*/  MOV R13, R213 ;  /* 0x000000d5000d7202 */ /* 0x000fe20000000f00 */
[----:B------:R0:W-:Y:S02]  /*111460*/  STL.128 [R1+0x8c80], R212 ;  /* 0x008c80d401007387 */ /* 0x0001e40000100c00 */
[----:B0-----:R-:W-:Y:S02]  /*111470*/  IMAD.MOV.U32 R212, RZ, RZ, R236 ;  /* 0x000000ffffd47224 */ /* 0x001fe400078e00ec */
[----:B------:R-:W-:Y:S02]  /*111480*/  IMAD.MOV.U32 R213, RZ, RZ, R237 ;  /* 0x000000ffffd57224 */ /* 0x000fe400078e00ed */
[----:B------:R-:W2:Y:S01]  /*111490*/  LDL.128 R236, [R1+0x5d40] ;  /* 0x005d400001ec7983 */ /* 0x000ea20000100c00 */
[----:B------:R-:W-:Y:S01]  /*1114a0*/  DFMA R12, -R12, R46, R8 ;  /* 0x0000002e0c0c722b */ /* 0x000fe20000000108 */
[----:B----4-:R-:W0:Y:S01]  /*1114b0*/  MUFU.RCP64H R9, R209 ;  /* 0x000000d100097308 */ /* 0x010e220000001800 */
[----:B------:R-:W-:-:S06]  /*1114c0*/  MOV R8, 0x1 ;  /* 0x0000000100087802 */ /* 0x000fcc0000000f00 */
        /* <DEDUP_REMOVED lines=8> */
[----:B--2---:R-:W-:Y:S01]  /*111550*/  IMAD.MOV.U32 R196, RZ, RZ, R236 ;  /* 0x000000ffffc47224 */ /* 0x004fe200078e00ec */
[----:B------:R-:W-:Y:S01]  /*111560*/  MOV R197, R237 ;  /* 0x000000ed00c57202 */ /* 0x000fe20000000f00 */
[----:B------:R-:W-:Y:S02]  /*111570*/  IMAD.MOV.U32 R174, RZ, RZ, R238 ;  /* 0x000000ffffae7224 */ /* 0x000fe400078e00ee */
[----:B------:R-:W-:-:S03]  /*111580*/  IMAD.MOV.U32 R175, RZ, RZ, R239 ;  /* 0x000000ffffaf7224 */ /* 0x000fc600078e00ef */
        /* <DEDUP_REMOVED lines=19> */
.L_x_2423:
[----:B------:R-:W-:Y:S05]  /*1116c0*/  BSYNC.RECONVERGENT B3 ;  /* 0x0000000000037941 */ /* 0x000fea0003800200 */
.L_x_2422:
        /* <DEDUP_REMOVED lines=15> */
[----:B---3--:R-:W-:Y:S01]  /*1117c0*/  MOV R212, R236 ;  /* 0x000000ec00d47202 */ /* 0x008fe20000000f00 */
[----:B------:R-:W-:Y:S01]  /*1117d0*/  IMAD.MOV.U32 R213, RZ, RZ, R237 ;  /* 0x000000ffffd57224 */ /* 0x000fe200078e00ed */
[----:B------:R-:W-:Y:S01]  /*1117e0*/  MOV R211, R239 ;  /* 0x000000ef00d37202 */ /* 0x000fe20000000f00 */
[----:B------:R0:W-:Y:S01]  /*1117f0*/  STL.128 [R1+0x9070], R236 ;  /* 0x009070ec01007387 */ /* 0x0001e20000100c00 */
[----:B------:R-:W-:-:S03]  /*111800*/  IMAD.MOV.U32 R210, RZ, RZ, R238 ;  /* 0x000000ffffd27224 */ /* 0x000fc600078e00ee */
[----:B0-----:R-:W3:Y:S01]  /*111810*/  LDL.128 R236, [R1+0x5bd0] ;  /* 0x005bd00001ec7983 */ /* 0x001ee20000100c00 */
[----:B------:R-:W-:-:S08]  /*111820*/  DFMA R8, R8, -R196, R40 ;  /* 0x800000c40808722b */ /* 0x000fd00000000028 */
        /* <DEDUP_REMOVED lines=9> */
[----:B------:R-:W-:-:S08]  /*1118c0*/  DFMA R8, -R228, R172, R8 ;  /* 0x000000ace408722b */ /* 0x000fd00000000108 */
[----:B------:R-:W-:Y:S02]  /*1118d0*/  DFMA R12, -R12, R46, R8 ;  /* 0x0000002e0c0c722b */ /* 0x000fe40000000108 */
[----:B----4-:R-:W0:Y:S01]  /*1118e0*/  MUFU.RCP64H R9, R209 ;  /* 0x000000d100097308 */ /* 0x010e220000001800 */
[----:B------:R-:W-:Y:S02]  /*1118f0*/  IMAD.MOV.U32 R8, RZ, RZ, 0x1 ;  /* 0x00000001ff087424 */ /* 0x000fe400078e00ff */
[----:B---3--:R-:W-:Y:S02]  /*111900*/  IMAD.MOV.U32 R174, RZ, RZ, R236 ;  /* 0x000000ffffae7224 */ /* 0x008fe400078e00ec */
[----:B------:R-:W-:Y:S01]  /*111910*/  IMAD.MOV.U32 R175, RZ, RZ, R237 ;  /* 0x000000ffffaf7224 */ /* 0x000fe200078e00ed */
[----:B------:R-:W-:Y:S04]  /*111920*/  STL.128 [R1+0x9200], R236 ;  /* 0x009200ec01007387 */ /* 0x000fe80000100c00 */
[----:B------:R-:W-:Y:S01]  /*111930*/  STL.64 [R1+0x7240], R196 ;  /* 0x007240c401007387 */ /* 0x000fe20000100a00 */
[----:B------:R-:W-:Y:S01]  /*111940*/  BSSY.RECONVERGENT B3, `(.L_x_2424) ;  /* 0x0000020000037945 */ /* 0x000fe20003800200 */
[----:B--2---:R-:W-:Y:S01]  /*111950*/  IMAD.MOV.U32 R214, RZ, RZ, R36 ;  /* 0x000000ffffd67224 */ /* 0x004fe200078e0024 */
[----:B------:R-:W-:Y:S01]  /*111960*/  MOV R215, R37 ;  /* 0x0000002500d77202 */ /* 0x000fe20000000f00 */
[----:B------:R1:W-:Y:S05]  /*111970*/  STL.128 [R1+0x8e70], R36 ;  /* 0x008e702401007387 */ /* 0x0003ea0000100c00 */
[----:B------:R-:W-:Y:S01]  /*111980*/  DFMA R12, -R214, R200, R12 ;  /* 0x000000c8d60c722b */ /* 0x000fe2000000010c */
[----:B-1----:R-:W-:-:S02]  /*111990*/  IMAD.MOV.U32 R36, RZ, RZ, R38 ;  /* 0x000000ffff247224 */ /* 0x002fc400078e0026 */
[----:B------:R-:W-:-:S06]  /*1119a0*/  IMAD.MOV.U32 R37, RZ, RZ, R39 ;  /* 0x000000ffff257224 */ /* 0x000fcc00078e0027 */
[----:B------:R-:W-:Y:S02]  /*1119b0*/  DFMA R12, -R36, R74, R12 ;  /* 0x0000004a240c722b */ /* 0x000fe4000000010c */
[----:B0-----:R-:W-:-:S06]  /*1119c0*/  DFMA R36, -R208, R8, 1 ;  /* 0x3ff00000d024742b */ /* 0x001fcc0000000108 */
[----:B------:R-:W-:Y:S02]  /*1119d0*/  DFMA R12, -R212, R118, R12 ;  /* 0x00000076d40c722b */ /* 0x000fe4000000010c */
[----:B------:R-:W-:-:S08]  /*1119e0*/  DFMA R36, R36, R36, R36 ;  /* 0x000000242424722b */ /* 0x000fd00000000024 */
[----:B------:R-:W-:Y:S02]  /*1119f0*/  DFMA R36, R8, R36, R8 ;  /* 0x000000240824722b */ /* 0x000fe40000000008 */
[----:B------:R-:W-:Y:S01]  /*111a00*/  DFMA R8, -R210, R120, R12 ;  /* 0x00000078d208722b */ /* 0x000fe2000000010c */
[----:B------:R-:W-:Y:S01]  /*111a10*/  MOV R38, R238 ;  /* 0x000000ee00267202 */ /* 0x000fe20000000f00 */
[----:B------:R-:W-:-:S04]  /*111a20*/  IMAD.MOV.U32 R39, RZ, RZ, R239 ;  /* 0x000000ffff277224 */ /* 0x000fc800078e00ef */
[----:B------:R-:W-:Y:S02]  /*111a30*/  DFMA R12, -R208, R36, 1 ;  /* 0x3ff00000d00c742b */ /* 0x000fe40000000124 */
[----:B------:R-:W-:-:S06]  /*111a40*/  DFMA R8, -R174, R122, R8 ;  /* 0x0000007aae08722b */ /* 0x000fcc0000000108 */
        /* <DEDUP_REMOVED lines=9> */
[----:B------:R-:W-:Y:S01]  /*111ae0*/  MOV R174, R208 ;  /* 0x000000d000ae7202 */ /* 0x000fe20000000f00 */
[----:B------:R-:W-:Y:S01]  /*111af0*/  IMAD.MOV.U32 R175, RZ, RZ, R209 ;  /* 0x000000ffffaf7224 */ /* 0x000fe200078e00d1 */
[----:B------:R-:W-:-:S07]  /*111b00*/  MOV R0, 0x111b20 ;  /* 0x00111b2000007802 */ /* 0x000fce0000000f00 */
[----:B-----5:R-:W-:Y:S05]  /*111b10*/  CALL.REL.NOINC `($__internal_1_$__cuda_sm20_div_rn_f64_full) ;  /* 0x000003e800e47944 */ /* 0x020fea0003c00000 */
[----:B------:R-:W-:Y:S01]  /*111b20*/  IMAD.MOV.U32 R40, RZ, RZ, R12 ;  /* 0x000000ffff287224 */ /* 0x000fe200078e000c */
[----:B------:R-:W-:-:S07]  /*111b30*/  MOV R41, R13 ;  /* 0x0000000d00297202 */ /* 0x000fce0000000f00 */
.L_x_2425:
[----:B------:R-:W-:Y:S05]  /*111b40*/  BSYNC.RECONVERGENT B3 ;  /* 0x0000000000037941 */ /* 0x000fea0003800200 */
.L_x_2424:
[----:B------:R-:W2:Y:S04]  /*111b50*/  LDL.128 R36, [R1+0x58b0] ;  /* 0x0058b00001247983 */ /* 0x000ea80000100c00 */
[----:B------:R-:W3:Y:S01]  /*111b60*/  LDL.128 R240, [R1+0x5900] ;  /* 0x0059000001f07983 */ /* 0x000ee20000100c00 */
[----:B--2---:R-:W-:-:S03]  /*111b70*/  IMAD.MOV.U32 R8, RZ, RZ, R38 ;  /* 0x000000ffff087224 */ /* 0x004fc600078e0026 */
        /* <DEDUP_REMOVED lines=10> */
[----:B0-----:R-:W2:Y:S02]  /*111c20*/  LDL.128 R36, [R1+0x58d0] ;  /* 0x0058d00001247983 */ /* 0x001ea40000100c00 */
[----:B--2---:R-:W-:Y:S01]  /*111c30*/  MOV R232, R36 ;  /* 0x0000002400e87202 */ /* 0x004fe20000000f00 */
[----:B------:R-:W-:Y:S01]  /*111c40*/  IMAD.MOV.U32 R233, RZ, RZ, R37 ;  /* 0x000000ffffe97224 */ /* 0x000fe200078e0025 */
[----:B------:R0:W-:Y:S01]  /*111c50*/  STL.128 [R1+0x8b60], R36 ;  /* 0x008b602401007387 */ /* 0x0001e20000100c00 */
[----:B------:R-:W-:Y:S01]  /*111c60*/  IMAD.MOV.U32 R230, RZ, RZ, R38 ;  /* 0x000000ffffe67224 */ /* 0x000fe200078e0026 */
[----:B------:R-:W-:Y:S02]  /*111c70*/  MOV R231, R39 ;  /* 0x0000002700e77202 */ /* 0x000fe40000000f00 */
        /* <DEDUP_REMOVED lines=18> */
[----:B------:R-:W-:-:S08]  /*111da0*/  DFMA R8, -R228, R172, R8 ;  /* 0x000000ace408722b */ /* 0x000fd00000000108 */
[----:B------:R-:W-:Y:S02]  /*111db0*/  DFMA R12, -R12, R46, R8 ;  /* 0x0000002e0c0c722b */ /* 0x000fe40000000108 */
[----:B------:R-:W0:Y:S01]  /*111dc0*/  MUFU.RCP64H R9, R209 ;  /* 0x000000d100097308 */ /* 0x000e220000001800 */
        /* <DEDUP_REMOVED lines=37> */
.L_x_2427:
[----:B------:R-:W-:Y:S05]  /*112020*/  BSYNC.RECONVERGENT B3 ;  /* 0x0000000000037941 */ /* 0x000fea0003800200 */
.L_x_2426:
        /* <DEDUP_REMOVED lines=77> */
.L_x_2429:
[----:B------:R-:W-:Y:S05]  /*112500*/  BSYNC.RECONVERGENT B3 ;  /* 0x0000000000037941 */ /* 0x000fea0003800200 */
.L_x_2428:
[----:B------:R0:W-:Y:S04]  /*112510*/  STL.128 [R1+0xabc0], R4 ;  /* 0x00abc00401007387 */ /* 0x0001e80000100c00 */
[----:B------:R-:W2:Y:S04]  /*112520*/  LDL.128 R212, [R1+0x56b0] ;  /* 0x0056b00001d47983 */ /* 0x000ea80000100c00 */
[----:B------:R-:W3:Y:S04]  /*112530*/  LDL.64 R210, [R1+0x7fb8] ;  /* 0x007fb80001d27983 */ /* 0x000ee80000100a00 */
[----:B------:R-:W4:Y:S04]  /*112540*/  LDL.64 R174, [R1+0x9930] ;  /* 0x0099300001ae7983 */ /* 0x000f280000100a00 */
        /* <DEDUP_REMOVED lines=12> */
[----:B0-----:R-:W2:Y:S02]  /*112610*/  LDL.128 R4, [R1+0x56e0] ;  /* 0x0056e00001047983 */ /* 0x001ea40000100c00 */
        /* <DEDUP_REMOVED lines=12> */
[----:B------:R-:W-:Y:S01]  /*1126e0*/  MOV R240, R214 ;  /* 0x000000d600f07202 */ /* 0x000fe20000000f00 */
[----:B------:R-:W-:Y:S02]  /*1126f0*/  IMAD.MOV.U32 R241, RZ, RZ, R215 ;  /* 0x000000fffff17224 */ /* 0x000fe400078e00d7 */
[----:B------:R0:W-:Y:S01]  /*112700*/  STL.128 [R1+0x8860], R212 ;  /* 0x008860d401007387 */ /* 0x0001e20000100c00 */
[----:B--2---:R-:W-:Y:S01]  /*112710*/  MOV R36, R4 ;  /* 0x0000000400247202 */ /* 0x004fe20000000f00 */
[----:B------:R-:W-:Y:S02]  /*112720*/  IMAD.MOV.U32 R37, RZ, RZ, R5 ;  /* 0x000000ffff257224 */ /* 0x000fe400078e0005 */
[----:B------:R1:W-:Y:S01]  /*112730*/  STL.128 [R1+0x9130], R4 ;  /* 0x0091300401007387 */ /* 0x0003e20000100c00 */
[----:B0-----:R-:W-:Y:S01]  /*112740*/  IMAD.MOV.U32 R214, RZ, RZ, R6 ;  /* 0x000000ffffd67224 */ /* 0x001fe200078e0006 */
[----:B------:R-:W-:-:S02]  /*112750*/  MOV R215, R7 ;  /* 0x0000000700d77202 */ /* 0x000fc40000000f00 */
[----:B-1----:R-:W2:Y:S01]  /*112760*/  LDL.128 R4, [R1+0x5710] ;  /* 0x0057100001047983 */ /* 0x002ea20000100c00 */
[----:B------:R-:W-:Y:S02]  /*112770*/  IMAD.MOV.U32 R8, RZ, RZ, R212 ;  /* 0x000000ffff087224 */ /* 0x000fe400078e00d4 */
[----:B------:R-:W-:-:S06]  /*112780*/  IMAD.MOV.U32 R9, RZ, RZ, R213 ;  /* 0x000000ffff097224 */ /* 0x000fcc00078e00d5 */
[----:B------:R-:W-:-:S08]  /*112790*/  DFMA R8, R8, -R38, R158 ;  /* 0x800000260808722b */ /* 0x000fd0000000009e */
[----:B------:R-:W-:-:S08]  /*1127a0*/  DFMA R8, -R240, R160, R8 ;  /* 0x000000a0f008722b */ /* 0x000fd00000000108 */
[----:B------:R-:W-:-:S08]  /*1127b0*/  DFMA R8, -R238, R40, R8 ;  /* 0x00000028ee08722b */ /* 0x000fd00000000108 */
[----:B------:R-:W-:-:S08]  /*1127c0*/  DFMA R8, -R236, R196, R8 ;  /* 0x000000c4ec08722b */ /* 0x000fd00000000108 */
[----:B------:R-:W-:-:S08]  /*1127d0*/  DFMA R8, -R234, R42, R8 ;  /* 0x0000002aea08722b */ /* 0x000fd00000000108 */
[----:B------:R-:W-:-:S08]  /*1127e0*/  DFMA R8, -R232, R198, R8 ;  /* 0x000000c6e808722b */ /* 0x000fd00000000108 */
[----:B------:R-:W-:-:S08]  /*1127f0*/  DFMA R8, -R230, R164, R8 ;  /* 0x000000a4e608722b */ /* 0x000fd00000000108 */
[----:B------:R-:W-:-:S08]  /*112800*/  DFMA R8, -R228, R172, R8 ;  /* 0x000000ace408722b */ /* 0x000fd00000000108 */
[----:B------:R-:W-:Y:S02]  /*112810*/  DFMA R12, -R12, R46, R8 ;  /* 0x0000002e0c0c722b */ /* 0x000fe40000000108 */
[----:B---3--:R-:W0:Y:S01]  /*112820*/  MUFU.RCP64H R9, R211 ;  /* 0x000000d300097308 */ /* 0x008e220000001800 */
[----:B------:R-:W-:-:S05]  /*112830*/  IMAD.MOV.U32 R8, RZ, RZ, 0x1 ;  /* 0x00000001ff087424 */ /* 0x000fca00078e00ff */
[----:B------:R-:W-:-:S08]  /*112840*/  DFMA R12, -R220, R200, R12 ;  /* 0x000000c8dc0c722b */ /* 0x000fd0000000010c */
[----:B------:R-:W-:Y:S01]  /*112850*/  DFMA R36, -R36, R74, R12 ;  /* 0x0000004a2424722b */ /* 0x000fe2000000010c */
[----:B--2---:R-:W-:Y:S01]  /*112860*/  IMAD.MOV.U32 R212, RZ, RZ, R4 ;  /* 0x000000ffffd47224 */ /* 0x004fe200078e0004 */
[----:B------:R1:W-:Y:S01]  /*112870*/  STL.128 [R1+0x9210], R4 ;  /* 0x0092100401007387 */ /* 0x0003e20000100c00 */
[----:B------:R-:W-:Y:S01]  /*112880*/  IMAD.MOV.U32 R213, RZ, RZ, R5 ;  /* 0x000000ffffd57224 */ /* 0x000fe200078e0005 */
[----:B------:R-:W-:Y:S01]  /*112890*/  MOV R208, R6 ;  /* 0x0000000600d07202 */ /* 0x000fe20000000f00 */
[----:B------:R-:W-:Y:S02]  /*1128a0*/  IMAD.MOV.U32 R209, RZ, RZ, R7 ;  /* 0x000000ffffd17224 */ /* 0x000fe400078e0007 */
[----:B-1----:R1:W5:Y:S01]  /*1128b0*/  LDL.LU.128 R4, [R1+0xabc0] ;  /* 0x00abc00001047983 */ /* 0x0023620000300c00 */
[----:B0-----:R-:W-:Y:S02]  /*1128c0*/  DFMA R12, -R210, R8, 1 ;  /* 0x3ff00000d20c742b */ /* 0x001fe40000000108 */
[----:B------:R-:W-:-:S06]  /*1128d0*/  DFMA R36, -R214, R118, R36 ;  /* 0x00000076d624722b */ /* 0x000fcc0000000124 */
[----:B------:R-:W-:-:S08]  /*1128e0*/  DFMA R12, R12, R12, R12 ;  /* 0x0000000c0c0c722b */ /* 0x000fd0000000000c */
        /* <DEDUP_REMOVED lines=9> */
[----:B------:R1:W-:Y:S01]  /*112980*/  STL.64 [R1+0x7228], R38 ;  /* 0x0072282601007387 */ /* 0x0003e20000100a00 */
[----:B------:R-:W-:-:S08]  /*112990*/  FSETP.GEU.AND P2, PT, |R9|, 6.5827683646048100446e-37, PT ;  /* 0x036000000900780b */ /* 0x000fd00003f4e200 */
[----:B------:R-:W-:-:S05]  /*1129a0*/  FFMA R0, RZ, R211, R209 ;  /* 0x000000d3ff007223 */ /* 0x000fca00000000d1 */
        /* <DEDUP_REMOVED lines=9> */
.L_x_2431:
[----:B------:R-:W-:Y:S05]  /*112a40*/  BSYNC.RECONVERGENT B3 ;  /* 0x0000000000037941 */ /* 0x000fea0003800200 */
.L_x_2430:
[----:B------:R-:W2:Y:S04]  /*112a50*/  LDL.128 R212, [R1+0x5600] ;  /* 0x0056000001d47983 */ /* 0x000ea80000100c00 */
[----:B------:R-:W3:Y:S04]  /*112a60*/  LDL.64 R210, [R1+0x7fc8] ;  /* 0x007fc80001d27983 */ /* 0x000ee80000100a00 */
[----:B------:R-:W4:Y:S04]  /*112a70*/  LDL.128 R240, [R1+0x5650] ;  /* 0x0056500001f07983 */ /* 0x000f280000100c00 */
[----:B------:R-:W4:Y:S01]  /*112a80*/  LDL.64 R158, [R1+0x9940] ;  /* 0x00994000019e7983 */ /* 0x000f220000100a00 */
        /* <DEDUP_REMOVED lines=18> */
[----:B------:R-:W-:-:S08]  /*112bb0*/  DFMA R8, -R8, R38, R216 ;  /* 0x000000260808722b */ /* 0x000fd000000001d8 */
        /* <DEDUP_REMOVED lines=12> */
[----:B---3--:R-:W0:Y:S01]  /*112c80*/  MUFU.RCP64H R9, R211 ;  /* 0x000000d300097308 */ /* 0x008e220000001800 */
[----:B------:R-:W-:-:S05]  /*112c90*/  IMAD.MOV.U32 R8, RZ, RZ, 0x1 ;  /* 0x00000001ff087424 */ /* 0x000fca00078e00ff */
[----:B------:R-:W-:Y:S01]  /*112ca0*/  DFMA R12, -R220, R172, R12 ;  /* 0x000000acdc0c722b */ /* 0x000fe2000000010c */
[----:B----4-:R-:W-:Y:S01]  /*112cb0*/  MOV R174, R242 ;  /* 0x000000f200ae7202 */ /* 0x010fe20000000f00 */
[----:B------:R-:W-:Y:S01]  /*112cc0*/  IMAD.MOV.U32 R175, RZ, RZ, R243 ;  /* 0x000000ffffaf7224 */ /* 0x000fe200078e00f3 */
[----:B------:R-:W-:Y:S04]  /*112cd0*/  STL.128 [R1+0x91c0], R240 ;  /* 0x0091c0f001007387 */ /* 0x000fe80000100c00 */
[----:B------:R-:W-:Y:S01]  /*112ce0*/  STL.64 [R1+0x7220], R208 ;  /* 0x007220d001007387 */ /* 0x000fe20000100a00 */
[----:B------:R-:W-:Y:S01]  /*112cf0*/  BSSY.RECONVERGENT B3, `(.L_x_2432) ;  /* 0x000001d000037945 */ /* 0x000fe20003800200 */
[----:B--2---:R-:W-:Y:S01]  /*112d00*/  IMAD.MOV.U32 R36, RZ, RZ, R212 ;  /* 0x000000ffff247224 */ /* 0x004fe200078e00d4 */
[----:B------:R-:W-:-:S06]  /*112d10*/  MOV R37, R213 ;  /* 0x000000d500257202 */ /* 0x000fcc0000000f00 */
[----:B------:R-:W-:Y:S02]  /*112d20*/  DFMA R12, -R36, R200, R12 ;  /* 0x000000c8240c722b */ /* 0x000fe4000000010c */
[----:B0-----:R-:W-:Y:S01]  /*112d30*/  DFMA R36, -R210, R8, 1 ;  /* 0x3ff00000d224742b */ /* 0x001fe20000000108 */
[----:B------:R0:W-:Y:S05]  /*112d40*/  STL.128 [R1+0x9060], R212 ;  /* 0x009060d401007387 */ /* 0x0001ea0000100c00 */
[----:B------:R-:W-:Y:S02]  /*112d50*/  DFMA R12, -R214, R118, R12 ;  /* 0x00000076d60c722b */ /* 0x000fe4000000010c */
[----:B------:R-:W-:Y:S01]  /*112d60*/  DFMA R36, R36, R36, R36 ;  /* 0x000000242424722b */ /* 0x000fe20000000024 */
[----:B0-----:R-:W-:-:S02]  /*112d70*/  IMAD.MOV.U32 R212, RZ, RZ, R240 ;  /* 0x000000ffffd47224 */ /* 0x001fc400078e00f0 */
[----:B------:R-:W-:-:S05]  /*112d80*/  IMAD.MOV.U32 R213, RZ, RZ, R241 ;  /* 0x000000ffffd57224 */ /* 0x000fca00078e00f1 */
        /* <DEDUP_REMOVED lines=19> */
.L_x_2433:
[----:B------:R-:W-:Y:S05]  /*112ec0*/  BSYNC.RECONVERGENT B3 ;  /* 0x0000000000037941 */ /* 0x000fea0003800200 */
.L_x_2432:
        /* <DEDUP_REMOVED lines=10> */
[----:B------:R-:W-:-:S08]  /*112f70*/  DFMA R8, -R8, R38, R218 ;  /* 0x000000260808722b */ /* 0x000fd000000001da */
[----:B------:R-:W-:Y:S01]  /*112f80*/  DFMA R8, -R220, R160, R8 ;  /* 0x000000a0dc08722b */ /* 0x000fe20000000108 */
[----:B--2---:R-:W-:Y:S01]  /*112f90*/  IMAD.MOV.U32 R12, RZ, RZ, R212 ;  /* 0x000000ffff0c7224 */ /* 0x004fe200078e00d4 */
[----:B------:R-:W-:Y:S01]  /*112fa0*/  MOV R13, R213 ;  /* 0x000000d5000d7202 */ /* 0x000fe20000000f00 */
[----:B------:R0:W-:Y:S01]  /*112fb0*/  STL.128 [R1+0x8a30], R212 ;  /* 0x008a30d401007387 */ /* 0x0001e20000100c00 */
[----:B------:R-:W-:Y:S02]  /*112fc0*/  IMAD.MOV.U32 R216, RZ, RZ, R214 ;  /* 0x000000ffffd87224 */ /* 0x000fe400078e00d6 */
[----:B------:R-:W-:Y:S02]  /*112fd0*/  IMAD.MOV.U32 R217, RZ, RZ, R215 ;  /* 0x000000ffffd97224 */ /* 0x000fe400078e00d7 */
[----:B0-----:R-:W2:Y:S01]  /*112fe0*/  LDL.128 R212, [R1+0x5550] ;  /* 0x0055500001d47983 */ /* 0x001ea20000100c00 */
[----:B------:R-:W-:Y:S01]  /*112ff0*/  DFMA R12, -R12, R40, R8 ;  /* 0x000000280c0c722b */ /* 0x000fe20000000108 */
[----:B---3--:R-:W0:Y:S01]  /*113000*/  MUFU.RCP64H R9, R211 ;  /* 0x000000d300097308 */ /* 0x008e220000001800 */
[----:B------:R-:W-:-:S06]  /*113010*/  MOV R8, 0x1 ;  /* 0x0000000100087802 */ /* 0x000fcc0000000f00 */
[----:B------:R-:W-:Y:S01]  /*113020*/  DFMA R12, -R216, R196, R12 ;  /* 0x000000c4d80c722b */ /* 0x000fe2000000010c */
[----:B----4-:R-:W-:Y:S02]  /*113030*/  IMAD.MOV.U32 R174, RZ, RZ, R234 ;  /* 0x000000ffffae7224 */ /* 0x010fe400078e00ea */
[----:B------:R-:W-:Y:S01]  /*113040*/  IMAD.MOV.U32 R175, RZ, RZ, R235 ;  /* 0x000000ffffaf7224 */ /* 0x000fe200078e00eb */
[----:B------:R-:W-:Y:S04]  /*113050*/  STL.128 [R1+0x9050], R232 ;  /* 0x009050e801007387 */ /* 0x000fe80000100c00 */
[----:B------:R-:W-:Y:S01]  /*113060*/  STL.64 [R1+0x7218], R230 ;  /* 0x007218e601007387 */ /* 0x000fe20000100a00 */
[----:B------:R-:W-:Y:S01]  /*113070*/  BSSY.RECONVERGENT B3, `(.L_x_2434) ;  /* 0x000001d000037945 */ /* 0x000fe20003800200 */
[----:B--2---:R-:W-:Y:S01]  /*113080*/  MOV R36, R212 ;  /* 0x000000d400247202 */ /* 0x004fe20000000f00 */
[----:B------:R-:W-:-:S06]  /*113090*/  IMAD.MOV.U32 R37, RZ, RZ, R213 ;  /* 0x000000ffff257224 */ /* 0x000fcc00078e00d5 */
[----:B------:R-:W-:Y:S02]  /*1130a0*/  DFMA R36, -R36, R198, R12 ;  /* 0x000000c62424722b */ /* 0x000fe4000000010c */
[----:B0-----:R-:W-:Y:S01]  /*1130b0*/  DFMA R12, -R210, R8, 1 ;  /* 0x3ff00000d20c742b */ /* 0x001fe20000000108 */
[----:B------:R0:W-:Y:S05]  /*1130c0*/  STL.128 [R1+0x8d90], R212 ;  /* 0x008d90d401007387 */ /* 0x0001ea0000100c00 */
[----:B------:R-:W-:Y:S02]  /*1130d0*/  DFMA R36, -R214, R200, R36 ;  /* 0x000000c8d624722b */ /* 0x000fe40000000124 */
[----:B------:R-:W-:Y:S01]  /*1130e0*/  DFMA R12, R12, R12, R12 ;  /* 0x0000000c0c0c722b */ /* 0x000fe2000000000c */
[----:B0-----:R-:W-:Y:S01]  /*1130f0*/  IMAD.MOV.U32 R212, RZ, RZ, R232 ;  /* 0x000000ffffd47224 */ /* 0x001fe200078e00e8 */
[----:B------:R-:W-:-:S06]  /*113100*/  MOV R213, R233 ;  /* 0x000000e900d57202 */ /* 0x000fcc0000000f00 */
        /* <DEDUP_REMOVED lines=14> */
[----:B------:R-:W-:Y:S01]  /*1131f0*/  MOV R0, 0x113220 ;  /* 0x0011322000007802 */ /* 0x000fe20000000f00 */
[----:B------:R-:W-:-:S07]  /*113200*/  IMAD.MOV.U32 R175, RZ, RZ, R211 ;  /* 0x000000ffffaf7224 */ /* 0x000fce00078e00d3 */
[----:B-----5:R-:W-:Y:S05]  /*113210*/  CALL.REL.NOINC `($__internal_1_$__cuda_sm20_div_rn_f64_full) ;  /* 0x000003d400247944 */ /* 0x020fea0003c00000 */
[----:B------:R-:W-:Y:S01]  /*113220*/  MOV R158, R12 ;  /* 0x0000000c009e7202 */ /* 0x000fe20000000f00 */
[----:B------:R-:W-:-:S07]  /*113230*/  IMAD.MOV.U32 R159, RZ, RZ, R13 ;  /* 0x000000ffff9f7224 */ /* 0x000fce00078e000d */
.L_x_2435:
[----:B------:R-:W-:Y:S05]  /*113240*/  BSYNC.RECONVERGENT B3 ;  /* 0x0000000000037941 */ /* 0x000fea0003800200 */
.L_x_2434:
[----:B------:R-:W2:Y:S04]  /*113250*/  LDL.128 R212, [R1+0x5420] ;  /* 0x0054200001d47983 */ /* 0x000ea80000100c00 */
[----:B------:R-:W3:Y:S04]  /*113260*/  LDL.64 R210, [R1+0x8018] ;  /* 0x0080180001d27983 */ /* 0x000ee80000100a00 */
[----:B------:R-:W4:Y:S01]  /*113270*/  LDL.128 R236, [R1+0x5460] ;  /* 0x0054600001ec7983 */ /* 0x000f220000100c00 */
        /* <DEDUP_REMOVED lines=12> */
[----:B------:R-:W-:-:S08]  /*113340*/  DFMA R8, -R8, R230, R206 ;  /* 0x000000e60808722b */ /* 0x000fd000000001ce */
[----:B------:R-:W-:-:S08]  /*113350*/  DFMA R8, -R232, R38, R8 ;  /* 0x00000026e808722b */ /* 0x000fd00000000108 */
[----:B------:R-:W-:Y:S01]  /*113360*/  DFMA R8, -R228, R40, R8 ;  /* 0x00000028e408722b */ /* 0x000fe20000000108 */
[----:B---3--:R-:W0:Y:S01]  /*113370*/  MUFU.RCP64H R13, R211 ;  /* 0x000000d3000d7308 */ /* 0x008e220000001800 */
[----:B--2---:R-:W-:Y:S01]  /*113380*/  IMAD.MOV.U32 R218, RZ, RZ, R212 ;  /* 0x000000ffffda7224 */ /* 0x004fe200078e00d4 */
[----:B------:R1:W-:Y:S01]  /*113390*/  STL.128 [R1+0x8c40], R212 ;  /* 0x008c40d401007387 */ /* 0x0003e20000100c00 */
[----:B------:R-:W-:Y:S01]  /*1133a0*/  IMAD.MOV.U32 R219, RZ, RZ, R213 ;  /* 0x000000ffffdb7224 */ /* 0x000fe200078e00d5 */
[----:B------:R-:W-:Y:S01]  /*1133b0*/  MOV R36, R214 ;  /* 0x000000d600247202 */ /* 0x000fe20000000f00 */
[----:B------:R-:W-:Y:S02]  /*1133c0*/  IMAD.MOV.U32 R37, RZ, RZ, R215 ;  /* 0x000000ffff257224 */ /* 0x000fe400078e00d7 */
[----:B-1----:R-:W2:Y:S01]  /*1133d0*/  LDL.128 R212, [R1+0x5450] ;  /* 0x0054500001d47983 */ /* 0x002ea20000100c00 */
[----:B------:R-:W-:Y:S01]  /*1133e0*/  DFMA R8, -R220, R196, R8 ;  /* 0x000000c4dc08722b */ /* 0x000fe20000000108 */
[----:B------:R-:W-:-:S07]  /*1133f0*/  IMAD.MOV.U32 R12, RZ, RZ, 0x1 ;  /* 0x00000001ff0c7424 */ /* 0x000fce00078e00ff */
[----:B------:R-:W-:-:S08]  /*113400*/  DFMA R8, -R218, R42, R8 ;  /* 0x0000002ada08722b */ /* 0x000fd00000000108 */
[----:B------:R-:W-:Y:S02]  /*113410*/  DFMA R8, -R36, R164, R8 ;  /* 0x000000a42408722b */ /* 0x000fe40000000108 */
[----:B0-----:R-:W-:-:S08]  /*113420*/  DFMA R36, -R210, R12, 1 ;  /* 0x3ff00000d224742b */ /* 0x001fd0000000010c */
[----:B------:R-:W-:-:S08]  /*113430*/  DFMA R36, R36, R36, R36 ;  /* 0x000000242424722b */ /* 0x000fd00000000024 */
[----:B------:R-:W-:Y:S01]  /*113440*/  DFMA R12, R12, R36, R12 ;  /* 0x000000240c0c722b */ /* 0x000fe2000000000c */
[----:B----4-:R-:W-:Y:S01]  /*113450*/  MOV R174, R238 ;  /* 0x000000ee00ae7202 */ /* 0x010fe20000000f00 */
[----:B------:R-:W-:-:S06]  /*113460*/  IMAD.MOV.U32 R175, RZ, RZ, R239 ;  /* 0x000000ffffaf7224 */ /* 0x000fcc00078e00ef */
[----:B------:R-:W-:-:S08]  /*113470*/  DFMA R36, -R210, R12, 1 ;  /* 0x3ff00000d224742b */ /* 0x000fd0000000010c */
[----:B------:R-:W-:Y:S01]  /*113480*/  DFMA R12, R12, R36, R12 ;  /* 0x000000240c0c722b */ /* 0x000fe2000000000c */
[----:B------:R-:W-:Y:S04]  /*113490*/  STL.128 [R1+0x9180], R236 ;  /* 0x009180ec01007387 */ /* 0x000fe80000100c00 */
[----:B------:R-:W-:Y:S01]  /*1134a0*/  STL.64 [R1+0x7210], R158 ;  /* 0x0072109e01007387 */ /* 0x000fe20000100a00 */
[----:B------:R-:W-:Y:S01]  /*1134b0*/  BSSY.RECONVERGENT B3, `(.L_x_2436) ;  /* 0x0000017000037945 */ /* 0x000fe20003800200 */
[----:B--2---:R-:W-:Y:S01]  /*1134c0*/  IMAD.MOV.U32 R216, RZ, RZ, R212 ;  /* 0x000000ffffd87224 */ /* 0x004fe200078e00d4 */
[----:B------:R-:W-:-:S06]  /*1134d0*/  MOV R217, R213 ;  /* 0x000000d500d97202 */ /* 0x000fcc0000000f00 */
[----:B------:R-:W-:Y:S01]  /*1134e0*/  DFMA R8, -R216, R200, R8 ;  /* 0x000000c8d808722b */ /* 0x000fe20000000108 */
[----:B------:R0:W-:Y:S07]  /*1134f0*/  STL.128 [R1+0x8ef0], R212 ;  /* 0x008ef0d401007387 */ /* 0x0001ee0000100c00 */
[----:B------:R-:W-:Y:S01]  /*113500*/  DFMA R8, -R214, R118, R8 ;  /* 0x00000076d608722b */ /* 0x000fe20000000108 */
[----:B0-----:R-:W-:Y:S02]  /*113510*/  IMAD.MOV.U32 R212, RZ, RZ, R236 ;  /* 0x000000ffffd47224 */ /* 0x001fe400078e00ec */
[----:B------:R-:W-:-:S06]  /*113520*/  IMAD.MOV.U32 R213, RZ, RZ, R237 ;  /* 0x000000ffffd57224 */ /* 0x000fcc00078e00ed */
[----:B------:R-:W-:-:S08]  /*113530*/  DFMA R8, -R212, R120, R8 ;  /* 0x00000078d408722b */ /* 0x000fd00000000108 */
        /* <DEDUP_REMOVED lines=14> */
.L_x_2437:
[----:B------:R-:W-:Y:S05]  /*113620*/  BSYNC.RECONVERGENT B3 ;  /* 0x0000000000037941 */ /* 0x000fea0003800200 */
.L_x_2436:
        /* <DEDUP_REMOVED lines=20> */
[----:B------:R-:W-:-:S06]  /*113770*/  IMAD.MOV.U32 R8, RZ, RZ, 0x1 ;  /* 0x00000001ff087424 */ /* 0x000fcc00078e00ff */
[----:B------:R-:W-:Y:S01]  /*113780*/  DFMA R12, -R218, R40, R12 ;  /* 0x00000028da0c722b */ /* 0x000fe2000000010c */
[----:B----4-:R-:W-:Y:S04]  /*113790*/  STL.128 [R1+0x9040], R232 ;  /* 0x009040e801007387 */ /* 0x010fe80000100c00 */
[----:B------:R-:W-:Y:S01]  /*1137a0*/  STL.64 [R1+0x7208], R36 ;  /* 0x0072082401007387 */ /* 0x000fe20000100a00 */
[----:B------:R-:W-:Y:S01]  /*1137b0*/  BSSY.RECONVERGENT B3, `(.L_x_2438) ;  /* 0x0000021000037945 */ /* 0x000fe20003800200 */
[----:B--2---:R-:W-:Y:S01]  /*1137c0*/  MOV R174, R212 ;  /* 0x000000d400ae7202 */ /* 0x004fe20000000f00 */
[----:B------:R-:W-:Y:S01]  /*1137d0*/  IMAD.MOV.U32 R175, RZ, RZ, R213 ;  /* 0x000000ffffaf7224 */ /* 0x000fe200078e00d5 */
[----:B------:R-:W-:Y:S01]  /*1137e0*/  MOV R217, R215 ;  /* 0x000000d700d97202 */ /* 0x000fe20000000f00 */
[----:B------:R-:W-:-:S04]  /*1137f0*/  IMAD.MOV.U32 R216, RZ, RZ, R214 ;  /* 0x000000ffffd87224 */ /* 0x000fc800078e00d6 */
[----:B------:R-:W-:Y:S02]  /*113800*/  DFMA R174, -R174, R196, R12 ;  /* 0x000000c4aeae722b */ /* 0x000fe4000000010c */
[----:B0-----:R-:W-:Y:S01]  /*113810*/  DFMA R12, -R206, R8, 1 ;  /* 0x3ff00000ce0c742b */ /* 0x001fe20000000108 */
[----:B------:R0:W-:Y:S05]  /*113820*/  STL.128 [R1+0x8d80], R212 ;  /* 0x008d80d401007387 */ /* 0x0001ea0000100c00 */
[----:B------:R-:W-:Y:S02]  /*113830*/  DFMA R174, -R216, R198, R174 ;  /* 0x000000c6d8ae722b */ /* 0x000fe400000001ae */
[----:B------:R-:W-:Y:S01]  /*113840*/  DFMA R12, R12, R12, R12 ;  /* 0x0000000c0c0c722b */ /* 0x000fe2000000000c */
[----:B0-----:R-:W-:-:S02]  /*113850*/  IMAD.MOV.U32 R214, RZ, RZ, R232 ;  /* 0x000000ffffd67224 */ /* 0x001fc400078e00e8 */
[----:B------:R-:W-:-:S05]  /*113860*/  IMAD.MOV.U32 R215, RZ, RZ, R233 ;  /* 0x000000ffffd77224 */ /* 0x000fca00078e00e9 */
[----:B------:R-:W-:Y:S01]  /*113870*/  DFMA R12, R8, R12, R8 ;  /* 0x0000000c080c722b */ /* 0x000fe20000000008 */
[----:B------:R-:W-:Y:S01]  /*113880*/  MOV R212, R234 ;  /* 0x000000ea00d47202 */ /* 0x000fe20000000f00 */
[----:B------:R-:W-:Y:S01]  /*113890*/  IMAD.MOV.U32 R213, RZ, RZ, R235 ;  /* 0x000000ffffd57224 */ /* 0x000fe200078e00eb */
[----:B------:R-:W-:-:S05]  /*1138a0*/  DFMA R8, -R214, R200, R174 ;  /* 0x000000c8d608722b */ /* 0x000fca00000001ae */
[----:B------:R-:W-:-:S03]  /*1138b0*/  DFMA R174, -R206, R12, 1 ;  /* 0x3ff00000ceae742b */ /* 0x000fc6000000010c */
[----:B------:R-:W-:-:S05]  /*1138c0*/  DFMA R8, -R212, R120, R8 ;  /* 0x00000078d408722b */ /* 0x000fca0000000108 */
[----:B------:R-:W-:-:S03]  /*1138d0*/  DFMA R12, R12, R174, R12 ;  /* 0x000000ae0c0c722b */ /* 0x000fc6000000000c */
        /* <DEDUP_REMOVED lines=14> */
.L_x_2439:
[----:B------:R-:W-:Y:S05]  /*1139c0*/  BSYNC.RECONVERGENT B3 ;  /* 0x0000000000037941 */ /* 0x000fea0003800200 */
.L_x_2438:
[----:B------:R-:W2:Y:S04]  /*1139d0*/  LDL.128 R212, [R1+0x52d0] ;  /* 0x0052d00001d47983 */ /* 0x000ea80000100c00 */
[----:B------:R-:W3:Y:S04]  /*1139e0*/  LDL.128 R240, [R1+0x5310] ;  /* 0x0053100001f07983 */ /* 0x000ee80000100c00 */
        /* <DEDUP_REMOVED lines=18> */
[----:B0-----:R-:W2:Y:S04]  /*113b10*/  LDL.128 R212, [R1+0x5300] ;  /* 0x0053000001d47983 */ /* 0x001ea80000100c00 */
[----:B---3--:R-:W-:Y:S01]  /*113b20*/  STL.128 [R1+0x9030], R240 ;  /* 0x009030f001007387 */ /* 0x008fe20000100c00 */
[----:B------:R-:W-:-:S08]  /*113b30*/  DFMA R8, -R8, R208, R224 ;  /* 0x000000d00808722b */ /* 0x000fd000000001e0 */
        /* <DEDUP_REMOVED lines=9> */
[----:B0-----:R-:W-:Y:S01]  /*113bd0*/  IMAD.MOV.U32 R214, RZ, RZ, R240 ;  /* 0x000000ffffd67224 */ /* 0x001fe200078e00f0 */
[----:B------:R-:W-:Y:S01]  /*113be0*/  MOV R215, R241 ;  /* 0x000000f100d77202 */ /* 0x000fe20000000f00 */
[----:B------:R-:W-:Y:S02]  /*113bf0*/  IMAD.MOV.U32 R212, RZ, RZ, R242 ;  /* 0x000000ffffd47224 */ /* 0x000fe400078e00f2 */
[----:B------:R-:W-:-:S02]  /*113c00*/  IMAD.MOV.U32 R213, RZ, RZ, R243 ;  /* 0x000000ffffd57224 */ /* 0x000fc400078e00f3 */
[----:B------:R-:W2:Y:S01]  /*113c10*/  LDL.128 R240, [R1+0x5320] ;  /* 0x0053200001f07983 */ /* 0x000ea20000100c00 */
[----:B------:R-:W-:Y:S01]  /*113c20*/  DFMA R12, -R12, R198, R8 ;  /* 0x000000c60c0c722b */ /* 0x000fe20000000108 */
[----:B----4-:R-:W0:Y:S01]  /*113c30*/  MUFU.RCP64H R9, R207 ;  /* 0x000000cf00097308 */ /* 0x010e220000001800 */
[----:B------:R-:W-:-:S06]  /*113c40*/  IMAD.MOV.U32 R8, RZ, RZ, 0x1 ;  /* 0x00000001ff087424 */ /* 0x000fcc00078e00ff */
        /* <DEDUP_REMOVED lines=11> */
[----:B--2---:R-:W-:Y:S01]  /*113d00*/  MOV R210, R240 ;  /* 0x000000f000d27202 */ /* 0x004fe20000000f00 */
[----:B------:R-:W-:Y:S01]  /*113d10*/  IMAD.MOV.U32 R211, RZ, RZ, R241 ;  /* 0x000000ffffd37224 */ /* 0x000fe200078e00f1 */
[----:B------:R-:W-:Y:S01]  /*113d20*/  MOV R205, R243 ;  /* 0x000000f300cd7202 */ /* 0x000fe20000000f00 */
[----:B------:R-:W-:-:S04]  /*113d30*/  IMAD.MOV.U32 R204, RZ, RZ, R242 ;  /* 0x000000ffffcc7224 */ /* 0x000fc800078e00f2 */
        /* <DEDUP_REMOVED lines=16> */
.L_x_2441:
[----:B------:R-:W-:Y:S05]  /*113e40*/  BSYNC.RECONVERGENT B3 ;  /* 0x0000000000037941 */ /* 0x000fea0003800200 */
.L_x_2440:
[----:B------:R-:W2:Y:S04]  /*113e50*/  LDL.128 R212, [R1+0x5260] ;  /* 0x0052600001d47983 */ /* 0x000ea80000100c00 */
[----:B------:R-:W3:Y:S04]  /*113e60*/  LDL.64 R206, [R1+0x8058] ;  /* 0x0080580001ce7983 */ /* 0x000ee80000100a00 */
        /* <DEDUP_REMOVED lines=17> */
[----:B---3--:R-:W0:Y:S01]  /*113f80*/  MUFU.RCP64H R9, R207 ;  /* 0x000000cf00097308 */ /* 0x008e220000001800 */
[----:B------:R-:W-:-:S06]  /*113f90*/  IMAD.MOV.U32 R8, RZ, RZ, 0x1 ;  /* 0x00000001ff087424 */ /* 0x000fcc00078e00ff */
        /* <DEDUP_REMOVED lines=34> */
.L_x_2443:
[----:B------:R-:W-:Y:S05]  /*1141c0*/  BSYNC.RECONVERGENT B3 ;  /* 0x0000000000037941 */ /* 0x000fea0003800200 */
.L_x_2442:
[----:B------:R-:W2:Y:S04]  /*1141d0*/  LDL.128 R212, [R1+0x51d0] ;  /* 0x0051d00001d47983 */ /* 0x000ea80000100c00 */
[----:B------:R-:W3:Y:S01]  /*1141e0*/  LDL.128 R232, [R1+0x51f0] ;  /* 0x0051f00001e87983 */ /* 0x000ee20000100c00 */
[----:B--2---:R-:W-:-:S03]  /*1141f0*/  IMAD.MOV.U32 R12, RZ, RZ, R214 ;  /* 0x000000ffff0c7224 */ /* 0x004fc600078e00d6 */
[----:B------:R0:W-:Y:S01]  /*114200*/  STL.128 [R1+0x7e40], R212 ;  /* 0x007e40d401007387 */ /* 0x0001e20000100c00 */
[----:B------:R-:W-:Y:S01]  /*114210*/  IMAD.MOV.U32 R13, RZ, RZ, R215 ;  /* 0x000000ffff0d7224 */ /* 0x000fe200078e00d7 */
[----:B------:R-:W-:Y:S01]  /*114220*/  MOV R202, R212 ;  /* 0x000000d400ca7202 */ /* 0x000fe20000000f00 */
[----:B------:R-:W-:Y:S02]  /*114230*/  IMAD.MOV.U32 R203, RZ, RZ, R213 ;  /* 0x000000ffffcb7224 */ /* 0x000fe400078e00d5 */
[----:B0-----:R-:W2:Y:S01]  /*114240*/  LDL.128 R212, [R1+0x51e0] ;  /* 0x0051e00001d47983 */ /* 0x001ea20000100c00 */
[----:B---3--:R-:W-:Y:S01]  /*114250*/  MOV R210, R234 ;  /* 0x000000ea00d27202 */ /* 0x008fe20000000f00 */
[----:B------:R-:W-:Y:S02]  /*114260*/  IMAD.MOV.U32 R211, RZ, RZ, R235 ;  /* 0x000000ffffd37224 */ /* 0x000fe400078e00eb */
[----:B------:R-:W-:Y:S01]  /*114270*/  STL.128 [R1+0x8c20], R232 ;  /* 0x008c20e801007387 */ /* 0x000fe20000100c00 */
[----:B------:R-:W-:Y:S01]  /*114280*/  DFMA R12, -R12, R208, R166 ;  /* 0x000000d00c0c722b */ /* 0x000fe200000001a6 */
[----:B------:R-:W0:Y:S01]  /*114290*/  MUFU.RCP64H R9, R203 ;  /* 0x000000cb00097308 */ /* 0x000e220000001800 */
[----:B------:R-:W-:Y:S01]  /*1142a0*/  MOV R8, 0x1 ;  /* 0x0000000100087802 */ /* 0x000fe20000000f00 */
[----:B--2---:R-:W-:Y:S01]  /*1142b0*/  IMAD.MOV.U32 R216, RZ, RZ, R212 ;  /* 0x000000ffffd87224 */ /* 0x004fe200078e00d4 */
[----:B------:R-:W-:Y:S01]  /*1142c0*/  MOV R217, R213 ;  /* 0x000000d500d97202 */ /* 0x000fe20000000f00 */
[----:B------:R1:W-:Y:S02]  /*1142d0*/  STL.128 [R1+0x8930], R212 ;  /* 0x008930d401007387 */ /* 0x0003e40000100c00 */
[----:B-1----:R-:W-:-:S02]  /*1142e0*/  IMAD.MOV.U32 R212, RZ, RZ, R232 ;  /* 0x000000ffffd47224 */ /* 0x002fc400078e00e8 */
        /* <DEDUP_REMOVED lines=8> */
[----:B------:R-:W-:Y:S01]  /*114370*/  DFMA R12, -R210, R74, R166 ;  /* 0x0000004ad20c722b */ /* 0x000fe200000001a6 */
[----:B------:R0:W-:Y:S01]  /*114380*/  STL.64 [R1+0x71f0], R204 ;  /* 0x0071f0cc01007387 */ /* 0x0001e20000100a00 */
[----:B------:R-:W-:Y:S01]  /*114390*/  BSSY.RECONVERGENT B3, `(.L_x_2444) ;  /* 0x0000017000037945 */ /* 0x000fe20003800200 */
[----:B--2---:R-:W-:Y:S01]  /*1143a0*/  IMAD.MOV.U32 R206, RZ, RZ, R232 ;  /* 0x000000ffffce7224 */ /* 0x004fe200078e00e8 */
[----:B------:R-:W-:Y:S01]  /*1143b0*/  MOV R207, R233 ;  /* 0x000000e900cf7202 */ /* 0x000fe20000000f00 */
[----:B------:R-:W-:-:S05]  /*1143c0*/  IMAD.MOV.U32 R174, RZ, RZ, R234 ;  /* 0x000000ffffae7224 */ /* 0x000fca00078e00ea */
[----:B------:R-:W-:Y:S02]  /*1143d0*/  DFMA R166, -R206, R118, R12 ;  /* 0x00000076cea6722b */ /* 0x000fe4000000010c */
[----:B------:R-:W-:Y:S01]  /*1143e0*/  DFMA R12, -R202, R8, 1 ;  /* 0x3ff00000ca0c742b */ /* 0x000fe20000000108 */
[----:B------:R-:W-:-:S07]  /*1143f0*/  IMAD.MOV.U32 R175, RZ, RZ, R235 ;  /* 0x000000ffffaf7224 */ /* 0x000fce00078e00eb */
        /* <DEDUP_REMOVED lines=16> */
.L_x_2445:
[----:B------:R-:W-:Y:S05]  /*114500*/  BSYNC.RECONVERGENT B3 ;  /* 0x0000000000037941 */ /* 0x000fea0003800200 */
.L_x_2444:
[----:B------:R-:W2:Y:S04]  /*114510*/  LDL.128 R212, [R1+0x5190] ;  /* 0x0051900001d47983 */ /* 0x000ea80000100c00 */
[----:B------:R-:W3:Y:S01]  /*114520*/  LDL.128 R232, [R1+0x51b0] ;  /* 0x0051b00001e87983 */ /* 0x000ee20000100c00 */
[----:B--2---:R-:W-:Y:S01]  /*114530*/  IMAD.MOV.U32 R12, RZ, RZ, R214 ;  /* 0x000000ffff0c7224 */ /* 0x004fe200078e00d6 */
[----:B------:R-:W-:Y:S02]  /*114540*/  MOV R13, R215 ;  /* 0x000000d7000d7202 */ /* 0x000fe40000000f00 */
[----:B------:R0:W-:Y:S01]  /*114550*/  STL.128 [R1+0x7e30], R212 ;  /* 0x007e30d401007387 */ /* 0x0001e20000100c00 */
[----:B------:R-:W-:Y:S02]  /*114560*/  IMAD.MOV.U32 R202, RZ, RZ, R212 ;  /* 0x000000ffffca7224 */ /* 0x000fe400078e00d4 */
[----:B------:R-:W-:-:S02]  /*114570*/  IMAD.MOV.U32 R203, RZ, RZ, R213 ;  /* 0x000000ffffcb7224 */ /* 0x000fc400078e00d5 */
[----:B0-----:R-:W2:Y:S01]  /*114580*/  LDL.128 R212, [R1+0x51a0] ;  /* 0x0051a00001d47983 */ /* 0x001ea20000100c00 */
[----:B---3--:R-:W-:Y:S02]  /*114590*/  IMAD.MOV.U32 R210, RZ, RZ, R234 ;  /* 0x000000ffffd27224 */ /* 0x008fe400078e00ea */
[----:B------:R-:W-:Y:S01]  /*1145a0*/  IMAD.MOV.U32 R211, RZ, RZ, R235 ;  /* 0x000000ffffd37224 */ /* 0x000fe200078e00eb */
[----:B------:R-:W-:Y:S01]  /*1145b0*/  STL.128 [R1+0x8c10], R232 ;  /* 0x008c10e801007387 */ /* 0x000fe20000100c00 */
[----:B------:R-:W-:Y:S01]  /*1145c0*/  DFMA R12, -R12, R38, R62 ;  /* 0x000000260c0c722b */ /* 0x000fe2000000013e */
[----:B------:R-:W0:Y:S01]  /*1145d0*/  MUFU.RCP64H R9, R203 ;  /* 0x000000cb00097308 */ /* 0x000e220000001800 */
[----:B------:R-:W-:Y:S01]  /*1145e0*/  IMAD.MOV.U32 R8, RZ, RZ, 0x1 ;  /* 0x00000001ff087424 */ /* 0x000fe200078e00ff */
[----:B--2---:R-:W-:Y:S01]  /*1145f0*/  MOV R216, R212 ;  /* 0x000000d400d87202 */ /* 0x004fe20000000f00 */
[----:B------:R-:W-:Y:S01]  /*114600*/  IMAD.MOV.U32 R217, RZ, RZ, R213 ;  /* 0x000000ffffd97224 */ /* 0x000fe200078e00d5 */
[----:B------:R1:W-:Y:S02]  /*114610*/  STL.128 [R1+0x8920], R212 ;  /* 0x008920d401007387 */ /* 0x0003e40000100c00 */
[----:B-1----:R-:W-:Y:S01]  /*114620*/  IMAD.MOV.U32 R212, RZ, RZ, R232 ;  /* 0x000000ffffd47224 */ /* 0x002fe200078e00e8 */
[----:B------:R-:W-:-:S02]  /*114630*/  MOV R213, R233 ;  /* 0x000000e900d57202 */ /* 0x000fc40000000f00 */
        /* <DEDUP_REMOVED lines=10> */
[----:B--2---:R-:W-:Y:S01]  /*1146e0*/  MOV R206, R232 ;  /* 0x000000e800ce7202 */ /* 0x004fe20000000f00 */
        /* <DEDUP_REMOVED lines=21> */
.L_x_2447:
[----:B------:R-:W-:Y:S05]  /*114840*/  BSYNC.RECONVERGENT B3 ;  /* 0x0000000000037941 */ /* 0x000fea0003800200 */
.L_x_2446:
[----:B------:R-:W2:Y:S04]  /*114850*/  LDL.128 R212, [R1+0x5140] ;  /* 0x0051400001d47983 */ /* 0x000ea80000100c00 */
[----:B------:R-:W3:Y:S04]  /*114860*/  LDL.128 R216, [R1+0x5160] ;  /* 0x0051600001d87983 */ /* 0x000ee80000100c00 */
[----:B------:R-:W4:Y:S04]  /*114870*/  LDL.64 R62, [R1+0x9980] ;  /* 0x00998000013e7983 */ /* 0x000f280000100a00 */
[----:B--2---:R0:W-:Y:S01]  /*114880*/  STL.128 [R1+0x7e60], R212 ;  /* 0x007e60d401007387 */ /* 0x0041e20000100c00 */
[----:B------:R-:W-:Y:S01]  /*114890*/  MOV R202, R214 ;  /* 0x000000d600ca7202 */ /* 0x000fe20000000f00 */
[----:B------:R-:W-:-:S02]  /*1148a0*/  IMAD.MOV.U32 R203, RZ, RZ, R215 ;  /* 0x000000ffffcb7224 */ /* 0x000fc400078e00d7 */
[----:B0-----:R-:W2:Y:S02]  /*1148b0*/  LDL.128 R212, [R1+0x5150] ;  /* 0x0051500001d47983 */ /* 0x001ea40000100c00 */
[----:B------:R-:W0:Y:S01]  /*1148c0*/  MUFU.RCP64H R9, R203 ;  /* 0x000000cb00097308 */ /* 0x000e220000001800 */
[----:B------:R-:W-:Y:S01]  /*1148d0*/  IMAD.MOV.U32 R8, RZ, RZ, 0x1 ;  /* 0x00000001ff087424 */ /* 0x000fe200078e00ff */
[----:B---3--:R-:W-:Y:S01]  /*1148e0*/  MOV R206, R216 ;  /* 0x000000d800ce7202 */ /* 0x008fe20000000f00 */
[----:B------:R-:W-:Y:S01]  /*1148f0*/  IMAD.MOV.U32 R207, RZ, RZ, R217 ;  /* 0x000000ffffcf7224 */ /* 0x000fe200078e00d9 */
[----:B------:R-:W-:Y:S01]  /*114900*/  MOV R175, R219 ;  /* 0x000000db00af7202 */ /* 0x000fe20000000f00 */
[----:B------:R-:W-:Y:S01]  /*114910*/  IMAD.MOV.U32 R174, RZ, RZ, R218 ;  /* 0x000000ffffae7224 */ /* 0x000fe200078e00da */
[----:B------:R-:W-:Y:S04]  /*114920*/  STL.128 [R1+0x8d60], R216 ;  /* 0x008d60d801007387 */ /* 0x000fe80000100c00 */
[----:B------:R-:W-:Y:S01]  /*114930*/  STL.64 [R1+0x71e0], R210 ;  /* 0x0071e0d201007387 */ /* 0x000fe20000100a00 */
[----:B------:R-:W-:Y:S01]  /*114940*/  BSSY.RECONVERGENT B3, `(.L_x_2448) ;  /* 0x000001d000037945 */ /* 0x000fe20003800200 */
[----:B--2---:R-:W-:Y:S01]  /*114950*/  IMAD.MOV.U32 R12, RZ, RZ, R212 ;  /* 0x000000ffff0c7224 */ /* 0x004fe200078e00d4 */
[----:B------:R-:W-:Y:S01]  /*114960*/  MOV R13, R213 ;  /* 0x000000d5000d7202 */ /* 0x000fe20000000f00 */
[----:B------:R1:W-:Y:S05]  /*114970*/  STL.128 [R1+0x8910], R212 ;  /* 0x008910d401007387 */ /* 0x0003ea0000100c00 */
[----:B------:R-:W-:-:S02]  /*114980*/  DFMA R12, -R12, R40, R10 ;  /* 0x000000280c0c722b */ /* 0x000fc4000000010a */
[----:B0-----:R-:W-:Y:S01]  /*114990*/  DFMA R10, -R202, R8, 1 ;  /* 0x3ff00000ca0a742b */ /* 0x001fe20000000108 */
[----:B-1----:R-:W-:Y:S02]  /*1149a0*/  IMAD.MOV.U32 R212, RZ, RZ, R214 ;  /* 0x000000ffffd47224 */ /* 0x002fe400078e00d6 */
[----:B------:R-:W-:-:S05]  /*1149b0*/  IMAD.MOV.U32 R213, RZ, RZ, R215 ;  /* 0x000000ffffd57224 */ /* 0x000fca00078e00d7 */
[----:B------:R-:W-:Y:S02]  /*1149c0*/  DFMA R10, R10, R10, R10 ;  /* 0x0000000a0a0a722b */ /* 0x000fe4000000000a */
[----:B------:R-:W-:-:S06]  /*1149d0*/  DFMA R12, -R212, R196, R12 ;  /* 0x000000c4d40c722b */ /* 0x000fcc000000010c */
        /* <DEDUP_REMOVED lines=19> */
.L_x_2449:
[----:B------:R-:W-:Y:S05]  /*114b10*/  BSYNC.RECONVERGENT B3 ;  /* 0x0000000000037941 */ /* 0x000fea0003800200 */
.L_x_2448:
[----:B------:R-:W2:Y:S04]  /*114b20*/  LDL.128 R212, [R1+0x5110] ;  /* 0x0051100001d47983 */ /* 0x000ea80000100c00 */
[----:B------:R-:W3:Y:S04]  /*114b30*/  LDL.128 R216, [R1+0x5120] ;  /* 0x0051200001d87983 */ /* 0x000ee80000100c00 */
[----:B------:R-:W4:Y:S04]  /*114b40*/  LDL.64 R202, [R1+0x8078] ;  /* 0x0080780001ca7983 */ /* 0x000f280000100a00 */
[----:B------:R-:W4:Y:S01]  /*114b50*/  LDL.64 R62, [R1+0x7e60] ;  /* 0x007e6000013e7983 */ /* 0x000f220000100a00 */
[----:B------:R-:W-:Y:S01]  /*114b60*/  IMAD.MOV.U32 R8, RZ, RZ, 0x1 ;  /* 0x00000001ff087424 */ /* 0x000fe200078e00ff */
[----:B--2---:R-:W-:Y:S01]  /*114b70*/  MOV R10, R212 ;  /* 0x000000d4000a7202 */ /* 0x004fe20000000f00 */
[----:B------:R-:W-:Y:S01]  /*114b80*/  IMAD.MOV.U32 R11, RZ, RZ, R213 ;  /* 0x000000ffff0b7224 */ /* 0x000fe200078e00d5 */
[----:B------:R0:W-:Y:S01]  /*114b90*/  STL.128 [R1+0x87f0], R212 ;  /* 0x0087f0d401007387 */ /* 0x0001e20000100c00 */
[----:B---3--:R-:W-:Y:S01]  /*114ba0*/  IMAD.MOV.U32 R12, RZ, RZ, R216 ;  /* 0x000000ffff0c7224 */ /* 0x008fe200078e00d8 */
[----:B------:R-:W-:-:S02]  /*114bb0*/  MOV R13, R217 ;  /* 0x000000d9000d7202 */ /* 0x000fc40000000f00 */
[----:B------:R1:W-:Y:S01]  /*114bc0*/  STL.128 [R1+0x8b40], R216 ;  /* 0x008b40d801007387 */ /* 0x0003e20000100c00 */
[----:B0-----:R-:W-:Y:S02]  /*114bd0*/  IMAD.MOV.U32 R212, RZ, RZ, R218 ;  /* 0x000000ffffd47224 */ /* 0x001fe400078e00da */
[----:B------:R-:W-:Y:S02]  /*114be0*/  IMAD.MOV.U32 R213, RZ, RZ, R219 ;  /* 0x000000ffffd57224 */ /* 0x000fe400078e00db */
[----:B-1----:R-:W2:Y:S01]  /*114bf0*/  LDL.128 R216, [R1+0x5130] ;  /* 0x0051300001d87983 */ /* 0x002ea20000100c00 */
[----:B------:R-:W-:Y:S01]  /*114c00*/  DFMA R10, -R10, R38, R226 ;  /* 0x000000260a0a722b */ /* 0x000fe200000001e2 */
[----:B----4-:R-:W0:Y:S07]  /*114c10*/  MUFU.RCP64H R9, R203 ;  /* 0x000000cb00097308 */ /* 0x010e2e0000001800 */
        /* <DEDUP_REMOVED lines=8> */
[----:B--2---:R-:W-:Y:S01]  /*114ca0*/  MOV R206, R216 ;  /* 0x000000d800ce7202 */ /* 0x004fe20000000f00 */
[----:B------:R-:W-:Y:S01]  /*114cb0*/  IMAD.MOV.U32 R207, RZ, RZ, R217 ;  /* 0x000000ffffcf7224 */ /* 0x000fe200078e00d9 */
[----:B------:R-:W-:Y:S01]  /*114cc0*/  MOV R175, R219 ;  /* 0x000000db00af7202 */ /* 0x000fe20000000f00 */
[----:B------:R-:W-:-:S04]  /*114cd0*/  IMAD.MOV.U32 R174, RZ, RZ, R218 ;  /* 0x000000ffffae7224 */ /* 0x000fc800078e00da */
        /* <DEDUP_REMOVED lines=19> */
.L_x_2451:
[----:B------:R-:W-:Y:S05]  /*114e10*/  BSYNC.RECONVERGENT B3 ;  /* 0x0000000000037941 */ /* 0x000fea0003800200 */
.L_x_2450:
[----:B------:R-:W2:Y:S04]  /*114e20*/  LDL.128 R212, [R1+0x50b0] ;  /* 0x0050b00001d47983 */ /* 0x000ea80000100c00 */
[----:B------:R-:W3:Y:S04]  /*114e30*/  LDL.128 R232, [R1+0x50d0] ;  /* 0x0050d00001e87983 */ /* 0x000ee80000100c00 */
[----:B------:R-:W4:Y:S01]  /*114e40*/  LDL.64 R174, [R1+0x9990] ;  /* 0x0099900001ae7983 */ /* 0x000f220000100a00 */
[----:B--2---:R-:W-:Y:S01]  /*114e50*/  MOV R12, R212 ;  /* 0x000000d4000c7202 */ /* 0x004fe20000000f00 */
[----:B------:R-:W-:-:S02]  /*114e60*/  IMAD.MOV.U32 R13, RZ, RZ, R213 ;  /* 0x000000ffff0d7224 */ /* 0x000fc400078e00d5 */
[----:B------:R0:W-:Y:S01]  /*114e70*/  STL.128 [R1+0x87e0], R212 ;  /* 0x0087e0d401007387 */ /* 0x0001e20000100c00 */
[----:B------:R-:W-:Y:S01]  /*114e80*/  IMAD.MOV.U32 R216, RZ, RZ, R214 ;  /* 0x000000ffffd87224 */ /* 0x000fe200078e00d6 */
[----:B------:R-:W-:Y:S02]  /*114e90*/  MOV R217, R215 ;  /* 0x000000d700d97202 */ /* 0x000fe40000000f00 */
[----:B0-----:R-:W2:Y:S01]  /*114ea0*/  LDL.128 R212, [R1+0x50a0] ;  /* 0x0050a00001d47983 */ /* 0x001ea20000100c00 */
[----:B------:R-:W-:-:S03]  /*114eb0*/  DFMA R12, -R12, R166, R162 ;  /* 0x000000a60c0c722b */ /* 0x000fc600000001a2 */
[----:B--2---:R0:W-:Y:S01]  /*114ec0*/  STL.128 [R1+0x7e50], R212 ;  /* 0x007e50d401007387 */ /* 0x0041e20000100c00 */
[----:B------:R-:W-:Y:S02]  /*114ed0*/  IMAD.MOV.U32 R202, RZ, RZ, R214 ;  /* 0x000000ffffca7224 */ /* 0x000fe400078e00d6 */
[----:B------:R-:W-:Y:S02]  /*114ee0*/  IMAD.MOV.U32 R203, RZ, RZ, R215 ;  /* 0x000000ffffcb7224 */ /* 0x000fe400078e00d7 */
[----:B0-----:R-:W2:Y:S02]  /*114ef0*/  LDL.128 R212, [R1+0x50c0] ;  /* 0x0050c00001d47983 */ /* 0x001ea40000100c00 */
[----:B------:R-:W0:Y:S01]  /*114f00*/  MUFU.RCP64H R9, R203 ;  /* 0x000000cb00097308 */ /* 0x000e220000001800 */
[----:B------:R-:W-:Y:S01]  /*114f10*/  DFMA R12, -R216, R208, R12 ;  /* 0x000000d0d80c722b */ /* 0x000fe2000000010c */
[----:B------:R-:W-:Y:S01]  /*114f20*/  MOV R8, 0x1 ;  /* 0x0000000100087802 */ /* 0x000fe20000000f00 */
[----:B---3--:R-:W-:-:S02]  /*114f30*/  IMAD.MOV.U32 R206, RZ, RZ, R234 ;  /* 0x000000ffffce7224 */ /* 0x008fc400078e00ea */
        /* <DEDUP_REMOVED lines=14> */
[----:B------:R-:W-:-:S08]  /*115020*/  DFMA R12, -R212, R74, R62 ;  /* 0x0000004ad40c722b */ /* 0x000fd0000000013e */
[----:B------:R-:W-:Y:S02]  /*115030*/  DFMA R62, -R206, R122, R12 ;  /* 0x0000007ace3e722b */ /* 0x000fe4000000010c */
[----:B------:R-:W-:-:S08]  /*115040*/  DFMA R12, -R202, R8, 1 ;  /* 0x3ff00000ca0c742b */ /* 0x000fd00000000108 */
        /* <DEDUP_REMOVED lines=15> */
.L_x_2453:
[----:B------:R-:W-:Y:S05]  /*115140*/  BSYNC.RECONVERGENT B3 ;  /* 0x0000000000037941 */ /* 0x000fea0003800200 */
.L_x_2452:
        /* <DEDUP_REMOVED lines=8> */
[----:B------:R-:W-:Y:S01]  /*1151d0*/  IMAD.MOV.U32 R214, RZ, RZ, R234 ;  /* 0x000000ffffd67224 */ /* 0x000fe200078e00ea */
[----:B------:R-:W-:-:S02]  /*1151e0*/  MOV R215, R235 ;  /* 0x000000eb00d77202 */ /* 0x000fc40000000f00 */
[----:B0-----:R-:W2:Y:S01]  /*1151f0*/  LDL.128 R232, [R1+0x5090] ;  /* 0x0050900001e87983 */ /* 0x001ea20000100c00 */
[----:B---3--:R-:W-:Y:S01]  /*115200*/  IMAD.MOV.U32 R12, RZ, RZ, R216 ;  /* 0x000000ffff0c7224 */ /* 0x008fe200078e00d8 */
[----:B------:R-:W-:Y:S01]  /*115210*/  MOV R13, R217 ;  /* 0x000000d9000d7202 */ /* 0x000fe20000000f00 */
[----:B----4-:R-:W0:Y:S01]  /*115220*/  MUFU.RCP64H R9, R203 ;  /* 0x000000cb00097308 */ /* 0x010e220000001800 */
[----:B------:R1:W-:Y:S04]  /*115230*/  STL.128 [R1+0x87d0], R216 ;  /* 0x0087d0d801007387 */ /* 0x0003e80000100c00 */
[----:B------:R-:W-:Y:S01]  /*115240*/  DFMA R12, -R12, R210, R246 ;  /* 0x000000d20c0c722b */ /* 0x000fe200000001f6 */
[----:B-1----:R-:W-:Y:S02]  /*115250*/  IMAD.MOV.U32 R216, RZ, RZ, R218 ;  /* 0x000000ffffd87224 */ /* 0x002fe400078e00da */
[----:B------:R-:W-:-:S06]  /*115260*/  IMAD.MOV.U32 R217, RZ, RZ, R219 ;  /* 0x000000ffffd97224 */ /* 0x000fcc00078e00db */
        /* <DEDUP_REMOVED lines=8> */
[----:B--2---:R-:W-:Y:S02]  /*1152f0*/  IMAD.MOV.U32 R206, RZ, RZ, R232 ;  /* 0x000000ffffce7224 */ /* 0x004fe400078e00e8 */
[----:B------:R-:W-:Y:S01]  /*115300*/  IMAD.MOV.U32 R207, RZ, RZ, R233 ;  /* 0x000000ffffcf7224 */ /* 0x000fe200078e00e9 */
[----:B------:R-:W-:Y:S01]  /*115310*/  MOV R174, R234 ;  /* 0x000000ea00ae7202 */ /* 0x000fe20000000f00 */
[----:B------:R-:W-:-:S04]  /*115320*/  IMAD.MOV.U32 R175, RZ, RZ, R235 ;  /* 0x000000ffffaf7224 */ /* 0x000fc800078e00eb */
        /* <DEDUP_REMOVED lines=19> */
.L_x_2455:
[----:B------:R-:W-:Y:S05]  /*115460*/  BSYNC.RECONVERGENT B3 ;  /* 0x0000000000037941 */ /* 0x000fea0003800200 */
.L_x_2454:
[----:B------:R-:W2:Y:S04]  /*115470*/  LDL.128 R216, [R1+0x5020] ;  /* 0x0050200001d87983 */ /* 0x000ea80000100c00 */
[----:B------:R-:W3:Y:S04]  /*115480*/  LDL.128 R232, [R1+0x5030] ;  /* 0x0050300001e87983 */ /* 0x000ee80000100c00 */
[----:B------:R-:W4:Y:S01]  /*115490*/  LDL.64 R202, [R1+0x8088] ;  /* 0x0080880001ca7983 */ /* 0x000f220000100a00 */
[----:B------:R-:W-:Y:S02]  /*1154a0*/  IMAD.MOV.U32 R8, RZ, RZ, 0x1 ;  /* 0x00000001ff087424 */ /* 0x000fe400078e00ff */
[----:B--2---:R-:W-:Y:S01]  /*1154b0*/  IMAD.MOV.U32 R12, RZ, RZ, R216 ;  /* 0x000000ffff0c7224 */ /* 0x004fe200078e00d8 */
[----:B------:R0:W-:Y:S01]  /*1154c0*/  STL.128 [R1+0x87c0], R216 ;  /* 0x0087c0d801007387 */ /* 0x0001e20000100c00 */
[----:B------:R-:W-:-:S02]  /*1154d0*/  IMAD.MOV.U32 R13, RZ, RZ, R217 ;  /* 0x000000ffff0d7224 */ /* 0x000fc400078e00d9 */
[----:B---3--:R-:W-:Y:S01]  /*1154e0*/  IMAD.MOV.U32 R214, RZ, RZ, R234 ;  /* 0x000000ffffd67224 */ /* 0x008fe200078e00ea */
[----:B------:R1:W-:Y:S01]  /*1154f0*/  STL.128 [R1+0x8b10], R232 ;  /* 0x008b10e801007387 */ /* 0x0003e20000100c00 */
[----:B------:R-:W-:Y:S02]  /*115500*/  IMAD.MOV.U32 R215, RZ, RZ, R235 ;  /* 0x000000ffffd77224 */ /* 0x000fe400078e00eb */
[----:B0-----:R-:W-:Y:S01]  /*115510*/  IMAD.MOV.U32 R216, RZ, RZ, R232 ;  /* 0x000000ffffd87224 */ /* 0x001fe200078e00e8 */
[----:B------:R-:W-:Y:S02]  /*115520*/  MOV R217, R233 ;  /* 0x000000e900d97202 */ /* 0x000fe40000000f00 */
[----:B-1----:R-:W2:Y:S01]  /*115530*/  LDL.128 R232, [R1+0x5040] ;  /* 0x0050400001e87983 */ /* 0x002ea20000100c00 */
[----:B----4-:R-:W0:Y:S01]  /*115540*/  MUFU.RCP64H R9, R203 ;  /* 0x000000cb00097308 */ /* 0x010e220000001800 */
[----:B------:R-:W-:Y:S01]  /*115550*/  DFMA R12, -R12, R38, R244 ;  /* 0x000000260c0c722b */ /* 0x000fe200000001f4 */
[----:B------:R-:W-:Y:S01]  /*115560*/  MOV R162, R218 ;  /* 0x000000da00a27202 */ /* 0x000fe20000000f00 */
[----:B------:R-:W-:-:S06]  /*115570*/  IMAD.MOV.U32 R163, RZ, RZ, R219 ;  /* 0x000000ffffa37224 */ /* 0x000fcc00078e00db */
        /* <DEDUP_REMOVED lines=30> */
.L_x_2457:
[----:B------:R-:W-:Y:S05]  /*115760*/  BSYNC.RECONVERGENT B3 ;  /* 0x0000000000037941 */ /* 0x000fea0003800200 */
.L_x_2456:
        /* <DEDUP_REMOVED lines=8> */
[----:B0-----:R-:W2:Y:S02]  /*1157f0*/  LDL.128 R216, [R1+0x4fd0] ;  /* 0x004fd00001d87983 */ /* 0x001ea40000100c00 */
[----:B------:R-:W0:Y:S01]  /*115800*/  MUFU.RCP64H R9, R203 ;  /* 0x000000cb00097308 */ /* 0x000e220000001800 */
[----:B------:R-:W-:Y:S01]  /*115810*/  DFMA R12, -R12, R38, R222 ;  /* 0x000000260c0c722b */ /* 0x000fe200000001de */
[----:B------:R-:W-:Y:S01]  /*115820*/  MOV R8, 0x1 ;  /* 0x0000000100087802 */ /* 0x000fe20000000f00 */
[----:B---3--:R-:W-:Y:S01]  /*115830*/  IMAD.MOV.U32 R214, RZ, RZ, R232 ;  /* 0x000000ffffd67224 */ /* 0x008fe200078e00e8 */
[----:B------:R-:W-:Y:S01]  /*115840*/  MOV R215, R233 ;  /* 0x000000e900d77202 */ /* 0x000fe20000000f00 */
[----:B------:R-:W-:-:S02]  /*115850*/  IMAD.MOV.U32 R206, RZ, RZ, R234 ;  /* 0x000000ffffce7224 */ /* 0x000fc400078e00ea */
[----:B------:R-:W-:Y:S01]  /*115860*/  IMAD.MOV.U32 R207, RZ, RZ, R235 ;  /* 0x000000ffffcf7224 */ /* 0x000fe200078e00eb */
[----:B------:R-:W-:Y:S04]  /*115870*/  STL.128 [R1+0x8e30], R232 ;  /* 0x008e30e801007387 */ /* 0x000fe80000100c00 */
[----:B------:R-:W-:Y:S01]  /*115880*/  STL.64 [R1+0x71b8], R220 ;  /* 0x0071b8dc01007387 */ /* 0x000fe20000100a00 */
[----:B------:R-:W-:Y:S01]  /*115890*/  BSSY.RECONVERGENT B3, `(.L_x_2458) ;  /* 0x000001d000037945 */ /* 0x000fe20003800200 */
[----:B--2---:R-:W-:Y:S02]  /*1158a0*/  IMAD.MOV.U32 R162, RZ, RZ, R216 ;  /* 0x000000ffffa27224 */ /* 0x004fe400078e00d8 */
[----:B------:R-:W-:Y:S01]  /*1158b0*/  IMAD.MOV.U32 R163, RZ, RZ, R217 ;  /* 0x000000ffffa37224 */ /* 0x000fe200078e00d9 */
[----:B------:R1:W-:Y:S05]  /*1158c0*/  STL.128 [R1+0x89e0], R216 ;  /* 0x0089e0d801007387 */ /* 0x0003ea0000100c00 */
[----:B------:R-:W-:-:S02]  /*1158d0*/  DFMA R162, -R162, R160, R12 ;  /* 0x000000a0a2a2722b */ /* 0x000fc4000000010c */
[----:B0-----:R-:W-:Y:S01]  /*1158e0*/  DFMA R12, -R202, R8, 1 ;  /* 0x3ff00000ca0c742b */ /* 0x001fe20000000108 */
[----:B-1----:R-:W-:Y:S01]  /*1158f0*/  MOV R216, R218 ;  /* 0x000000da00d87202 */ /* 0x002fe20000000f00 */
[----:B------:R-:W-:-:S06]  /*115900*/  IMAD.MOV.U32 R217, RZ, RZ, R219 ;  /* 0x000000ffffd97224 */ /* 0x000fcc00078e00db */
        /* <DEDUP_REMOVED lines=21> */
.L_x_2459:
[----:B------:R-:W-:Y:S05]  /*115a60*/  BSYNC.RECONVERGENT B3 ;  /* 0x0000000000037941 */ /* 0x000fea0003800200 */
.L_x_2458:
[----:B------:R-:W2:Y:S04]  /*115a70*/  LDL.128 R216, [R1+0x4f60] ;  /* 0x004f600001d87983 */ /* 0x000ea80000100c00 */
[----:B------:R-:W3:Y:S04]  /*115a80*/  LDL.LU.64 R238, [R1+0x7b10] ;  /* 0x007b100001ee7983 */ /* 0x000ee80000300a00 */
[----:B------:R-:W4:Y:S04]  /*115a90*/  LDL.128 R240, [R1+0x4fa0] ;  /* 0x004fa00001f07983 */ /* 0x000f280000100c00 */
        /* <DEDUP_REMOVED lines=13> */
[----:B---3--:R-:W-:-:S08]  /*115b70*/  DFMA R8, R8, -R162, R238 ;  /* 0x800000a20808722b */ /* 0x008fd000000000ee */
        /* <DEDUP_REMOVED lines=45> */
.L_x_2461:
[----:B------:R-:W-:Y:S05]  /*115e50*/  BSYNC.RECONVERGENT B3 ;  /* 0x0000000000037941 */ /* 0x000fea0003800200 */
.L_x_2460:
[----:B------:R-:W2:Y:S01]  /*115e60*/  LDL.128 R232, [R1+0x4f10] ;  /* 0x004f100001e87983 */ /* 0x000ea20000100c00 */
[----:B------:R-:W-:Y:S02]  /*115e70*/  HFMA2 R8, -RZ, RZ, 0, 5.9604644775390625e-08 ;  /* 0x00000001ff087431 */ /* 0x000fe400000001ff */
[----:B--2---:R-:W-:Y:S01]  /*115e80*/  IMAD.MOV.U32 R216, RZ, RZ, R234 ;  /* 0x000000ffffd87224 */ /* 0x004fe200078e00ea */
[----:B------:R0:W-:Y:S01]  /*115e90*/  STL.128 [R1+0x7d70], R232 ;  /* 0x007d70e801007387 */ /* 0x0001e20000100c00 */
[----:B------:R-:W-:Y:S01]  /*115ea0*/  IMAD.MOV.U32 R217, RZ, RZ, R235 ;  /* 0x000000ffffd97224 */ /* 0x000fe200078e00eb */
[----:B------:R-:W-:Y:S01]  /*115eb0*/  MOV R206, R232 ;  /* 0x000000e800ce7202 */ /* 0x000fe20000000f00 */
[----:B------:R-:W-:Y:S02]  /*115ec0*/  IMAD.MOV.U32 R207, RZ, RZ, R233 ;  /* 0x000000ffffcf7224 */ /* 0x000fe400078e00e9 */
[----:B0-----:R-:W2:Y:S02]  /*115ed0*/  LDL.128 R232, [R1+0x4f20] ;  /* 0x004f200001e87983 */ /* 0x001ea40000100c00 */
[----:B------:R-:W0:Y:S01]  /*115ee0*/  MUFU.RCP64H R9, R207 ;  /* 0x000000cf00097308 */ /* 0x000e220000001800 */
[----:B------:R-:W-:Y:S01]  /*115ef0*/  BSSY.RECONVERGENT B3, `(.L_x_2462) ;  /* 0x000001c000037945 */ /* 0x000fe20003800200 */
[----:B------:R1:W-:Y:S01]  /*115f00*/  STL.64 [R1+0x71a8], R214 ;  /* 0x0071a8d601007387 */ /* 0x0003e20000100a00 */
[----:B0-----:R-:W-:-:S08]  /*115f10*/  DFMA R12, -R206, R8, 1 ;  /* 0x3ff00000ce0c742b */ /* 0x001fd00000000108 */
[----:B------:R-:W-:-:S08]  /*115f20*/  DFMA R12, R12, R12, R12 ;  /* 0x0000000c0c0c722b */ /* 0x000fd0000000000c */
[----:B------:R-:W-:Y:S02]  /*115f30*/  DFMA R12, R8, R12, R8 ;  /* 0x0000000c080c722b */ /* 0x000fe40000000008 */
[----:B------:R-:W-:-:S06]  /*115f40*/  DFMA R8, -R216, R38, R156 ;  /* 0x00000026d808722b */ /* 0x000fcc000000019c */
[----:B------:R-:W-:-:S08]  /*115f50*/  DFMA R156, -R206, R12, 1 ;  /* 0x3ff00000ce9c742b */ /* 0x000fd0000000010c */
[----:B------:R-:W-:Y:S01]  /*115f60*/  DFMA R12, R12, R156, R12 ;  /* 0x0000009c0c0c722b */ /* 0x000fe2000000000c */
[----:B--2---:R-:W-:Y:S01]  /*115f70*/  IMAD.MOV.U32 R202, RZ, RZ, R232 ;  /* 0x000000ffffca7224 */ /* 0x004fe200078e00e8 */
[----:B------:R-:W-:Y:S01]  /*115f80*/  MOV R203, R233 ;  /* 0x000000e900cb7202 */ /* 0x000fe20000000f00 */
[----:B------:R-:W-:Y:S01]  /*115f90*/  IMAD.MOV.U32 R174, RZ, RZ, R234 ;  /* 0x000000ffffae7224 */ /* 0x000fe200078e00ea */
[----:B------:R1:W-:Y:S01]  /*115fa0*/  STL.128 [R1+0x8d50], R232 ;  /* 0x008d50e801007387 */ /* 0x0003e20000100c00 */
[----:B------:R-:W-:-:S03]  /*115fb0*/  IMAD.MOV.U32 R175, RZ, RZ, R235 ;  /* 0x000000ffffaf7224 */ /* 0x000fc600078e00eb */
[----:B------:R-:W-:-:S08]  /*115fc0*/  DFMA R8, -R202, R40, R8 ;  /* 0x00000028ca08722b */ /* 0x000fd00000000108 */
[----:B------:R-:W-:-:S08]  /*115fd0*/  DFMA R8, -R174, R120, R8 ;  /* 0x00000078ae08722b */ /* 0x000fd00000000108 */
        /* <DEDUP_REMOVED lines=10> */
[----:B-----5:R-:W-:Y:S05]  /*116080*/  CALL.REL.NOINC `($__internal_1_$__cuda_sm20_div_rn_f64_full) ;  /* 0x000003a400887944 */ /* 0x020fea0003c00000 */
[----:B------:R-:W-:Y:S01]  /*116090*/  MOV R202, R12 ;  /* 0x0000000c00ca7202 */ /* 0x000fe20000000f00 */
[----:B------:R-:W-:-:S07]  /*1160a0*/  IMAD.MOV.U32 R203, RZ, RZ, R13 ;  /* 0x000000ffffcb7224 */ /* 0x000fce00078e000d */
.L_x_2463:
[----:B------:R-:W-:Y:S05]  /*1160b0*/  BSYNC.RECONVERGENT B3 ;  /* 0x0000000000037941 */ /* 0x000fea0003800200 */
.L_x_2462:
[----:B------:R-:W2:Y:S04]  /*1160c0*/  LDL.128 R216, [R1+0x4ef0] ;  /* 0x004ef00001d87983 */ /* 0x000ea80000100c00 */
[----:B------:R-:W3:Y:S01]  /*1160d0*/  LDL.128 R232, [R1+0x4f00] ;  /* 0x004f000001e87983 */ /* 0x000ee20000100c00 */
[----:B------:R-:W-:-:S03]  /*1160e0*/  IMAD.MOV.U32 R8, RZ, RZ, 0x1 ;  /* 0x00000001ff087424 */ /* 0x000fc600078e00ff */
[----:B------:R0:W-:Y:S01]  /*1160f0*/  STL.64 [R1+0x71a0], R202 ;  /* 0x0071a0ca01007387 */ /* 0x0001e20000100a00 */
[----:B------:R-:W-:Y:S01]  /*116100*/  BSSY.RECONVERGENT B3, `(.L_x_2464) ;  /* 0x000001f000037945 */ /* 0x000fe20003800200 */
[----:B--2---:R-:W1:Y:S01]  /*116110*/  MUFU.RCP64H R9, R217 ;  /* 0x000000d900097308 */ /* 0x004e620000001800 */
[----:B------:R-:W-:Y:S01]  /*116120*/  IMAD.MOV.U32 R206, RZ, RZ, R218 ;  /* 0x000000ffffce7224 */ /* 0x000fe200078e00da */
[----:B------:R-:W-:Y:S01]  /*116130*/  MOV R207, R219 ;  /* 0x000000db00cf7202 */ /* 0x000fe20000000f00 */
[----:B------:R0:W-:Y:S01]  /*116140*/  STL.128 [R1+0x7d40], R216 ;  /* 0x007d40d801007387 */ /* 0x0001e20000100c00 */
[----:B-1----:R-:W-:-:S08]  /*116150*/  DFMA R12, -R216, R8, 1 ;  /* 0x3ff00000d80c742b */ /* 0x002fd00000000108 */
[----:B------:R-:W-:Y:S01]  /*116160*/  DFMA R12, R12, R12, R12 ;  /* 0x0000000c0c0c722b */ /* 0x000fe2000000000c */
[----:B---3--:R-:W-:Y:S02]  /*116170*/  IMAD.MOV.U32 R174, RZ, RZ, R232 ;  /* 0x000000ffffae7224 */ /* 0x008fe400078e00e8 */
[----:B------:R-:W-:-:S05]  /*116180*/  IMAD.MOV.U32 R175, RZ, RZ, R233 ;  /* 0x000000ffffaf7224 */ /* 0x000fca00078e00e9 */
        /* <DEDUP_REMOVED lines=22> */
.L_x_2465:
[----:B------:R-:W-:Y:S05]  /*1162f0*/  BSYNC.RECONVERGENT B3 ;  /* 0x0000000000037941 */ /* 0x000fea0003800200 */
.L_x_2464:
[----:B------:R-:W2:Y:S04]  /*116300*/  LDL.128 R216, [R1+0x4ec0] ;  /* 0x004ec00001d87983 */ /* 0x000ea80000100c00 */
[----:B------:R-:W3:Y:S01]  /*116310*/  LDL.128 R232, [R1+0x4ed0] ;  /* 0x004ed00001e87983 */ /* 0x000ee20000100c00 */
[----:B------:R-:W-:Y:S02]  /*116320*/  IMAD.MOV.U32 R8, RZ, RZ, 0x1 ;  /* 0x00000001ff087424 */ /* 0x000fe400078e00ff */
[----:B--2---:R-:W-:Y:S01]  /*116330*/  IMAD.MOV.U32 R12, RZ, RZ, R218 ;  /* 0x000000ffff0c7224 */ /* 0x004fe200078e00da */
[----:B------:R0:W-:Y:S01]  /*116340*/  STL.128 [R1+0x7d80], R216 ;  /* 0x007d80d801007387 */ /* 0x0001e20000100c00 */
[----:B------:R-:W-:Y:S02]  /*116350*/  IMAD.MOV.U32 R13, RZ, RZ, R219 ;  /* 0x000000ffff0d7224 */ /* 0x000fe400078e00db */
[----:B---3--:R-:W-:Y:S01]  /*116360*/  IMAD.MOV.U32 R174, RZ, RZ, R234 ;  /* 0x000000ffffae7224 */ /* 0x008fe200078e00ea */
[----:B------:R1:W-:Y:S01]  /*116370*/  STL.128 [R1+0x8af0], R232 ;  /* 0x008af0e801007387 */ /* 0x0003e20000100c00 */
[----:B------:R-:W-:-:S02]  /*116380*/  MOV R175, R235 ;  /* 0x000000eb00af7202 */ /* 0x000fc40000000f00 */
[----:B0-----:R-:W-:Y:S01]  /*116390*/  MOV R218, R232 ;  /* 0x000000e800da7202 */ /* 0x001fe20000000f00 */
[----:B------:R-:W-:Y:S02]  /*1163a0*/  IMAD.MOV.U32 R219, RZ, RZ, R233 ;  /* 0x000000ffffdb7224 */ /* 0x000fe400078e00e9 */
[----:B-1----:R-:W2:Y:S01]  /*1163b0*/  LDL.128 R232, [R1+0x4ee0] ;  /* 0x004ee00001e87983 */ /* 0x002ea20000100c00 */
[----:B------:R-:W0:Y:S01]  /*1163c0*/  MUFU.RCP64H R9, R217 ;  /* 0x000000d900097308 */ /* 0x000e220000001800 */
        /* <DEDUP_REMOVED lines=30> */
.L_x_2467:
[----:B------:R-:W-:Y:S05]  /*1165b0*/  BSYNC.RECONVERGENT B3 ;  /* 0x0000000000037941 */ /* 0x000fea0003800200 */
.L_x_2466:
[----:B------:R-:W2:Y:S02]  /*1165c0*/  LDL.128 R16, [R1+0x4e90] ;  /* 0x004e900001107983 */ /* 0x000ea40000100c00 */
[----:B--2---:R-:W-:Y:S02]  /*1165d0*/  IMAD.MOV.U32 R12, RZ, RZ, R18 ;  /* 0x000000ffff0c7224 */ /* 0x004fe400078e0012 */
[----:B------:R0:W-:Y:S01]  /*1165e0*/  STL.128 [R1+0x7d60], R16 ;  /* 0x007d601001007387 */ /* 0x0001e20000100c00 */
[----:B------:R-:W-:Y:S01]  /*1165f0*/  IMAD.MOV.U32 R13, RZ, RZ, R19 ;  /* 0x000000ffff0d7224 */ /* 0x000fe200078e0013 */
[----:B------:R-:W-:Y:S01]  /*116600*/  MOV R216, R16 ;  /* 0x0000001000d87202 */ /* 0x000fe20000000f00 */
[----:B------:R-:W-:Y:S02]  /*116610*/  IMAD.MOV.U32 R217, RZ, RZ, R17 ;  /* 0x000000ffffd97224 */ /* 0x000fe400078e0011 */
[----:B0-----:R-:W2:Y:S02]  /*116620*/  LDL.128 R16, [R1+0x4ea0] ;  /* 0x004ea00001107983 */ /* 0x001ea40000100c00 */
[----:B------:R-:W0:Y:S01]  /*116630*/  MUFU.RCP64H R9, R217 ;  /* 0x000000d900097308 */ /* 0x000e220000001800 */
[----:B------:R-:W-:-:S02]  /*116640*/  IMAD.MOV.U32 R8, RZ, RZ, 0x1 ;  /* 0x00000001ff087424 */ /* 0x000fc400078e00ff */
[----:B--2---:R-:W-:Y:S01]  /*116650*/  IMAD.MOV.U32 R222, RZ, RZ, R16 ;  /* 0x000000ffffde7224 */ /* 0x004fe200078e0010 */
[----:B------:R-:W-:Y:S01]  /*116660*/  MOV R223, R17 ;  /* 0x0000001100df7202 */ /* 0x000fe20000000f00 */
[----:B------:R1:W-:Y:S01]  /*116670*/  STL.128 [R1+0x8ae0], R16 ;  /* 0x008ae01001007387 */ /* 0x0003e20000100c00 */
[----:B------:R-:W-:Y:S02]  /*116680*/  IMAD.MOV.U32 R218, RZ, RZ, R18 ;  /* 0x000000ffffda7224 */ /* 0x000fe400078e0012 */
[----:B------:R-:W-:Y:S02]  /*116690*/  IMAD.MOV.U32 R219, RZ, RZ, R19 ;  /* 0x000000ffffdb7224 */ /* 0x000fe400078e0013 */
[----:B-1----:R-:W2:Y:S01]  /*1166a0*/  LDL.128 R16, [R1+0x4eb0] ;  /* 0x004eb00001107983 */ /* 0x002ea20000100c00 */
[----:B------:R-:W-:Y:S03]  /*1166b0*/  BSSY.RECONVERGENT B3, `(.L_x_2468) ;  /* 0x000001e000037945 */ /* 0x000fe60003800200 */
[----:B------:R-:W-:Y:S01]  /*1166c0*/  STL.64 [R1+0x7190], R156 ;  /* 0x0071909c01007387 */ /* 0x000fe20000100a00 */
[----:B--2---:R-:W-:Y:S01]  /*1166d0*/  MOV R174, R16 ;  /* 0x0000001000ae7202 */ /* 0x004fe20000000f00 */
[----:B------:R-:W-:-:S02]  /*1166e0*/  IMAD.MOV.U32 R175, RZ, RZ, R17 ;  /* 0x000000ffffaf7224 */ /* 0x000fc400078e0011 */
[----:B------:R1:W-:Y:S02]  /*1166f0*/  STL.128 [R1+0x8f90], R16 ;  /* 0x008f901001007387 */ /* 0x0003e40000100c00 */
[----:B-1----:R-:W-:Y:S02]  /*116700*/  DFMA R16, -R12, R160, R154 ;  /* 0x000000a00c10722b */ /* 0x002fe4000000019a */
[----:B0-----:R-:W-:-:S06]  /*116710*/  DFMA R12, -R216, R8, 1 ;  /* 0x3ff00000d80c742b */ /* 0x001fcc0000000108 */
[----:B------:R-:W-:Y:S02]  /*116720*/  DFMA R16, -R222, R40, R16 ;  /* 0x00000028de10722b */ /* 0x000fe40000000110 */
[----:B------:R-:W-:-:S08]  /*116730*/  DFMA R12, R12, R12, R12 ;  /* 0x0000000c0c0c722b */ /* 0x000fd0000000000c */
[----:B------:R-:W-:Y:S02]  /*116740*/  DFMA R8, R8, R12, R8 ;  /* 0x0000000c0808722b */ /* 0x000fe40000000008 */
[----:B------:R-:W-:-:S06]  /*116750*/  DFMA R12, -R218, R196, R16 ;  /* 0x000000c4da0c722b */ /* 0x000fcc0000000110 */
[----:B------:R-:W-:Y:S02]  /*116760*/  DFMA R16, -R216, R8, 1 ;  /* 0x3ff00000d810742b */ /* 0x000fe40000000108 */
[----:B------:R-:W-:-:S06]  /*116770*/  DFMA R12, -R174, R198, R12 ;  /* 0x000000c6ae0c722b */ /* 0x000fcc000000010c */
        /* <DEDUP_REMOVED lines=17> */
.L_x_2469:
[----:B------:R-:W-:Y:S05]  /*116890*/  BSYNC.RECONVERGENT B3 ;  /* 0x0000000000037941 */ /* 0x000fea0003800200 */
.L_x_2468:
[----:B------:R-:W2:Y:S04]  /*1168a0*/  LDL.128 R16, [R1+0x4e60] ;  /* 0x004e600001107983 */ /* 0x000ea80000100c00 */
[----:B------:R-:W3:Y:S04]  /*1168b0*/  LDL.128 R216, [R1+0x4e70] ;  /* 0x004e700001d87983 */ /* 0x000ee80000100c00 */
[----:B------:R-:W4:Y:S01]  /*1168c0*/  LDL.128 R232, [R1+0x4e80] ;  /* 0x004e800001e87983 */ /* 0x000f220000100c00 */
[----:B------:R-:W-:-:S03]  /*1168d0*/  IMAD.MOV.U32 R12, RZ, RZ, 0x1 ;  /* 0x00000001ff0c7424 */ /* 0x000fc600078e00ff */
[----:B------:R-:W-:Y:S01]  /*1168e0*/  STL.64 [R1+0x7188], R8 ;  /* 0x0071880801007387 */ /* 0x000fe20000100a00 */
[----:B------:R-:W-:Y:S01]  /*1168f0*/  BSSY.RECONVERGENT B3, `(.L_x_2470) ;  /* 0x0000025000037945 */ /* 0x000fe20003800200 */
[----:B--2---:R-:W-:Y:S01]  /*116900*/  IMAD.MOV.U32 R155, RZ, RZ, R19 ;  /* 0x000000ffff9b7224 */ /* 0x004fe200078e0013 */
[----:B------:R-:W-:Y:S01]  /*116910*/  MOV R154, R18 ;  /* 0x00000012009a7202 */ /* 0x000fe20000000f00 */
[----:B------:R3:W-:Y:S02]  /*116920*/  STL.128 [R1+0x7dd0], R16 ;  /* 0x007dd01001007387 */ /* 0x0007e40000100c00 */
[----:B------:R-:W0:Y:S01]  /*116930*/  MUFU.RCP64H R13, R155 ;  /* 0x0000009b000d7308 */ /* 0x000e220000001800 */
[----:B---3--:R-:W-:Y:S02]  /*116940*/  IMAD.MOV.U32 R18, RZ, RZ, R216 ;  /* 0x000000ffff127224 */ /* 0x008fe400078e00d8 */
[----:B0-----:R-:W-:Y:S01]  /*116950*/  DFMA R16, -R154, R12, 1 ;  /* 0x3ff000009a10742b */ /* 0x001fe2000000010c */
[----:B------:R-:W-:-:S06]  /*116960*/  MOV R19, R217 ;  /* 0x000000d900137202 */ /* 0x000fcc0000000f00 */
[----:B------:R-:W-:Y:S02]  /*116970*/  DFMA R18, -R18, R38, R152 ;  /* 0x000000261212722b */ /* 0x000fe40000000198 */
[----:B------:R-:W-:Y:S01]  /*116980*/  DFMA R16, R16, R16, R16 ;  /* 0x000000101010722b */ /* 0x000fe20000000010 */
[----:B------:R4:W-:Y:S07]  /*116990*/  STL.128 [R1+0x8ad0], R216 ;  /* 0x008ad0d801007387 */ /* 0x0009ee0000100c00 */
[----:B------:R-:W-:-:S02]  /*1169a0*/  DFMA R12, R12, R16, R12 ;  /* 0x000000100c0c722b */ /* 0x000fc4000000000c */
[----:B------:R-:W-:Y:S01]  /*1169b0*/  DFMA R16, -R218, R40, R18 ;  /* 0x00000028da10722b */ /* 0x000fe20000000112 */
[----:B----4-:R-:W-:Y:S02]  /*1169c0*/  IMAD.MOV.U32 R216, RZ, RZ, R232 ;  /* 0x000000ffffd87224 */ /* 0x010fe400078e00e8 */
[----:B------:R-:W-:-:S03]  /*1169d0*/  IMAD.MOV.U32 R217, RZ, RZ, R233 ;  /* 0x000000ffffd97224 */ /* 0x000fc600078e00e9 */
[----:B------:R-:W-:Y:S01]  /*1169e0*/  DFMA R18, -R154, R12, 1 ;  /* 0x3ff000009a12742b */ /* 0x000fe2000000010c */
[----:B------:R-:W-:Y:S01]  /*1169f0*/  MOV R174, R234 ;  /* 0x000000ea00ae7202 */ /* 0x000fe20000000f00 */
[----:B------:R-:W-:Y:S01]  /*116a00*/  IMAD.MOV.U32 R175, RZ, RZ, R235 ;  /* 0x000000ffffaf7224 */ /* 0x000fe200078e00eb */
[----:B------:R-:W-:-:S05]  /*116a10*/  DFMA R16, -R216, R196, R16 ;  /* 0x000000c4d810722b */ /* 0x000fca0000000110 */
[----:B------:R-:W-:-:S03]  /*116a20*/  DFMA R12, R12, R18, R12 ;  /* 0x000000120c0c722b */ /* 0x000fc6000000000c */
        /* <DEDUP_REMOVED lines=17> */
.L_x_2471:
[----:B------:R-:W-:Y:S05]  /*116b40*/  BSYNC.RECONVERGENT B3 ;  /* 0x0000000000037941 */ /* 0x000fea0003800200 */
.L_x_2470:
[----:B------:R-:W2:Y:S04]  /*116b50*/  LDL.128 R152, [R1+0x4e40] ;  /* 0x004e400001987983 */ /* 0x000ea80000100c00 */
[----:B------:R-:W3:Y:S04]  /*116b60*/  LDL.128 R232, [R1+0x4e50] ;  /* 0x004e500001e87983 */ /* 0x000ee80000100c00 */
[----:B------:R-:W4:Y:S01]  /*116b70*/  LDL.64 R16, [R1+0x7dd0] ;  /* 0x007dd00001107983 */ /* 0x000f220000100a00 */
[----:B------:R-:W-:-:S03]  /*116b80*/  IMAD.MOV.U32 R8, RZ, RZ, 0x1 ;  /* 0x00000001ff087424 */ /* 0x000fc600078e00ff */
[----:B------:R-:W-:Y:S01]  /*116b90*/  STL.64 [R1+0x7180], R218 ;  /* 0x007180da01007387 */ /* 0x000fe20000100a00 */
[----:B------:R-:W-:Y:S01]  /*116ba0*/  BSSY.RECONVERGENT B3, `(.L_x_2472) ;  /* 0x0000022000037945 */ /* 0x000fe20003800200 */
[----:B--2---:R-:W-:-:S04]  /*116bb0*/  MOV R19, R153 ;  /* 0x0000009900137202 */ /* 0x004fc80000000f00 */
[----:B------:R-:W0:Y:S01]  /*116bc0*/  MUFU.RCP64H R9, R19 ;  /* 0x0000001300097308 */ /* 0x000e220000001800 */
[----:B------:R-:W-:Y:S01]  /*116bd0*/  IMAD.MOV.U32 R18, RZ, RZ, R152 ;  /* 0x000000ffff127224 */ /* 0x000fe200078e0098 */
[----:B------:R-:W-:Y:S01]  /*116be0*/  MOV R174, R154 ;  /* 0x0000009a00ae7202 */ /* 0x000fe20000000f00 */
[----:B------:R-:W-:Y:S01]  /*116bf0*/  IMAD.MOV.U32 R175, RZ, RZ, R155 ;  /* 0x000000ffffaf7224 */ /* 0x000fe200078e009b */
[----:B------:R3:W-:Y:S05]  /*116c00*/  STL.128 [R1+0x7770], R152 ;  /* 0x0077709801007387 */ /* 0x0007ea0000100c00 */
[----:B------:R-:W-:Y:S02]  /*116c10*/  DFMA R2, -R174, R160, R2 ;  /* 0x000000a0ae02722b */ /* 0x000fe40000000102 */
[----:B0-----:R-:W-:Y:S01]  /*116c20*/  DFMA R12, -R18, R8, 1 ;  /* 0x3ff00000120c742b */ /* 0x001fe20000000108 */
[----:B---3--:R-:W-:-:S02]  /*116c30*/  IMAD.MOV.U32 R154, RZ, RZ, R232 ;  /* 0x000000ffff9a7224 */ /* 0x008fc400078e00e8 */
[----:B------:R-:W-:-:S05]  /*116c40*/  IMAD.MOV.U32 R155, RZ, RZ, R233 ;  /* 0x000000ffff9b7224 */ /* 0x000fca00078e00e9 */
[----:B------:R-:W-:Y:S01]  /*116c50*/  DFMA R12, R12, R12, R12 ;  /* 0x0000000c0c0c722b */ /* 0x000fe2000000000c */
[----:B------:R-:W-:Y:S01]  /*116c60*/  MOV R152, R234 ;  /* 0x000000ea00987202 */ /* 0x000fe20000000f00 */
[----:B------:R-:W-:Y:S01]  /*116c70*/  DFMA R2, -R154, R40, R2 ;  /* 0x000000289a02722b */ /* 0x000fe20000000102 */
[----:B------:R-:W-:-:S05]  /*116c80*/  IMAD.MOV.U32 R153, RZ, RZ, R235 ;  /* 0x000000ffff997224 */ /* 0x000fca00078e00eb */
[----:B------:R-:W-:Y:S02]  /*116c90*/  DFMA R12, R8, R12, R8 ;  /* 0x0000000c080c722b */ /* 0x000fe40000000008 */
[----:B------:R-:W-:-:S06]  /*116ca0*/  DFMA R8, -R152, R200, R2 ;  /* 0x000000c89808722b */ /* 0x000fcc0000000102 */
[----:B------:R-:W-:Y:S02]  /*116cb0*/  DFMA R2, -R18, R12, 1 ;  /* 0x3ff000001202742b */ /* 0x000fe4000000010c */
[----:B----4-:R-:W-:-:S06]  /*116cc0*/  DFMA R8, -R16, R122, R8 ;  /* 0x0000007a1008722b */ /* 0x010fcc0000000108 */
[----:B------:R-:W-:-:S08]  /*116cd0*/  DFMA R2, R12, R2, R12 ;  /* 0x000000020c02722b */ /* 0x000fd0000000000c */
        /* <DEDUP_REMOVED lines=14> */
.L_x_2473:
[----:B------:R-:W-:Y:S05]  /*116dc0*/  BSYNC.RECONVERGENT B3 ;  /* 0x0000000000037941 */ /* 0x000fea0003800200 */
.L_x_2472:
[----:B------:R-:W2:Y:S04]  /*116dd0*/  LDL.128 R16, [R1+0x4dd0] ;  /* 0x004dd00001107983 */ /* 0x000ea80000100c00 */
[----:B------:R-:W3:Y:S04]  /*116de0*/  LDL.128 R240, [R1+0x4e10] ;  /* 0x004e100001f07983 */ /* 0x000ee80000100c00 */
[----:B------:R-:W4:Y:S01]  /*116df0*/  LDL.LU.64 R238, [R1+0x7b18] ;  /* 0x007b180001ee7983 */ /* 0x000f220000300a00 */
        /* <DEDUP_REMOVED lines=12> */
[----:B---3--:R-:W-:Y:S01]  /*116ec0*/  IMAD.MOV.U32 R216, RZ, RZ, R240 ;  /* 0x000000ffffd87224 */ /* 0x008fe200078e00f0 */
[----:B------:R-:W-:Y:S01]  /*116ed0*/  MOV R217, R241 ;  /* 0x000000f100d97202 */ /* 0x000fe20000000f00 */
[----:B------:R-:W-:Y:S01]  /*116ee0*/  IMAD.MOV.U32 R174, RZ, RZ, R242 ;  /* 0x000000ffffae7224 */ /* 0x000fe200078e00f2 */
[----:B------:R0:W-:Y:S01]  /*116ef0*/  STL.128 [R1+0x8ff0], R240 ;  /* 0x008ff0f001007387 */ /* 0x0001e20000100c00 */
[----:B------:R-:W-:-:S03]  /*116f00*/  IMAD.MOV.U32 R175, RZ, RZ, R243 ;  /* 0x000000ffffaf7224 */ /* 0x000fc600078e00f3 */
[----:B0-----:R-:W3:Y:S01]  /*116f10*/  LDL.128 R240, [R1+0x4e20] ;  /* 0x004e200001f07983 */ /* 0x001ee20000100c00 */
[----:B----4-:R-:W-:Y:S01]  /*116f20*/  DFMA R8, -R8, R156, R238 ;  /* 0x0000009c0808722b */ /* 0x010fe200000001ee */
        /* <DEDUP_REMOVED lines=9> */
[----:B------:R-:W-:Y:S02]  /*116fc0*/  DFMA R12, -R12, R208, R8 ;  /* 0x000000d00c0c722b */ /* 0x000fe40000000108 */
[----:B------:R-:W0:Y:S01]  /*116fd0*/  MUFU.RCP64H R9, R153 ;  /* 0x0000009900097308 */ /* 0x000e220000001800 */
[----:B------:R-:W-:Y:S01]  /*116fe0*/  IMAD.MOV.U32 R8, RZ, RZ, 0x1 ;  /* 0x00000001ff087424 */ /* 0x000fe200078e00ff */
[----:B---3--:R-:W-:Y:S01]  /*116ff0*/  MOV R154, R240 ;  /* 0x000000f0009a7202 */ /* 0x008fe20000000f00 */
[----:B------:R-:W-:Y:S01]  /*117000*/  IMAD.MOV.U32 R155, RZ, RZ, R241 ;  /* 0x000000ffff9b7224 */ /* 0x000fe200078e00f1 */
[----:B------:R-:W-:Y:S04]  /*117010*/  STL.128 [R1+0x91e0], R240 ;  /* 0x0091e0f001007387 */ /* 0x000fe80000100c00 */
[----:B------:R-:W-:Y:S01]  /*117020*/  STL.64 [R1+0x7178], R2 ;  /* 0x0071780201007387 */ /* 0x000fe20000100a00 */
[----:B------:R-:W-:Y:S01]  /*117030*/  BSSY.RECONVERGENT B3, `(.L_x_2474) ;  /* 0x0000020000037945 */ /* 0x000fe20003800200 */
[----:B--2---:R-:W-:-:S02]  /*117040*/  IMAD.MOV.U32 R222, RZ, RZ, R16 ;  /* 0x000000ffffde7224 */ /* 0x004fc400078e0010 */
[----:B------:R-:W-:Y:S01]  /*117050*/  IMAD.MOV.U32 R223, RZ, RZ, R17 ;  /* 0x000000ffffdf7224 */ /* 0x000fe200078e0011 */
[----:B------:R1:W-:Y:S05]  /*117060*/  STL.128 [R1+0x8e10], R16 ;  /* 0x008e101001007387 */ /* 0x0003ea0000100c00 */
[----:B------:R-:W-:Y:S01]  /*117070*/  DFMA R12, -R222, R40, R12 ;  /* 0x00000028de0c722b */ /* 0x000fe2000000010c */
[----:B-1----:R-:W-:Y:S01]  /*117080*/  MOV R16, R18 ;  /* 0x0000001200107202 */ /* 0x002fe20000000f00 */
[----:B------:R-:W-:-:S06]  /*117090*/  IMAD.MOV.U32 R17, RZ, RZ, R19 ;  /* 0x000000ffff117224 */ /* 0x000fcc00078e0013 */
[----:B------:R-:W-:Y:S02]  /*1170a0*/  DFMA R12, -R16, R42, R12 ;  /* 0x0000002a100c722b */ /* 0x000fe4000000010c */
[----:B0-----:R-:W-:-:S06]  /*1170b0*/  DFMA R16, -R152, R8, 1 ;  /* 0x3ff000009810742b */ /* 0x001fcc0000000108 */
[----:B------:R-:W-:Y:S02]  /*1170c0*/  DFMA R12, -R216, R164, R12 ;  /* 0x000000a4d80c722b */ /* 0x000fe4000000010c */
[----:B------:R-:W-:-:S08]  /*1170d0*/  DFMA R16, R16, R16, R16 ;  /* 0x000000101010722b */ /* 0x000fd00000000010 */
[----:B------:R-:W-:Y:S02]  /*1170e0*/  DFMA R16, R8, R16, R8 ;  /* 0x000000100810722b */ /* 0x000fe40000000008 */
[----:B------:R-:W-:Y:S01]  /*1170f0*/  DFMA R8, -R174, R118, R12 ;  /* 0x00000076ae08722b */ /* 0x000fe2000000010c */
[----:B------:R-:W-:Y:S01]  /*117100*/  IMAD.MOV.U32 R18, RZ, RZ, R242 ;  /* 0x000000ffff127224 */ /* 0x000fe200078e00f2 */
        /* <DEDUP_REMOVED lines=18> */
.L_x_2475:
[----:B------:R-:W-:Y:S05]  /*117230*/  BSYNC.RECONVERGENT B3 ;  /* 0x0000000000037941 */ /* 0x000fea0003800200 */
.L_x_2474:
[----:B------:R-:W2:Y:S04]  /*117240*/  LDL.128 R232, [R1+0x4d70] ;  /* 0x004d700001e87983 */ /* 0x000ea80000100c00 */
[----:B------:R-:W3:Y:S04]  /*117250*/  LDL.128 R240, [R1+0x4d80] ;  /* 0x004d800001f07983 */ /* 0x000ee80000100c00 */
[----:B------:R-:W4:Y:S04]  /*117260*/  LDL.LU.64 R238, [R1+0x7b20] ;  /* 0x007b200001ee7983 */ /* 0x000f280000300a00 */
[----:B------:R-:W4:Y:S04]  /*117270*/  LDL.64 R152, [R1+0x80a8] ;  /* 0x0080a80001987983 */ /* 0x000f280000100a00 */
[----:B------:R-:W4:Y:S01]  /*117280*/  LDL.64 R18, [R1+0x99c0] ;  /* 0x0099c00001127983 */ /* 0x000f220000100a00 */
[----:B--2---:R-:W-:Y:S01]  /*117290*/  MOV R8, R232 ;  /* 0x000000e800087202 */ /* 0x004fe20000000f00 */
[----:B------:R-:W-:-:S02]  /*1172a0*/  IMAD.MOV.U32 R9, RZ, RZ, R233 ;  /* 0x000000ffff097224 */ /* 0x000fc400078e00e9 */
[----:B------:R0:W-:Y:S01]  /*1172b0*/  STL.128 [R1+0x88f0], R232 ;  /* 0x0088f0e801007387 */ /* 0x0001e20000100c00 */
[----:B---3--:R-:W-:-:S03]  /*1172c0*/  IMAD.MOV.U32 R226, RZ, RZ, R242 ;  /* 0x000000ffffe27224 */ /* 0x008fc600078e00f2 */
[----:B------:R1:W-:Y:S01]  /*1172d0*/  STL.128 [R1+0x8ac0], R240 ;  /* 0x008ac0f001007387 */ /* 0x0003e20000100c00 */
[----:B------:R-:W-:Y:S02]  /*1172e0*/  IMAD.MOV.U32 R227, RZ, RZ, R243 ;  /* 0x000000ffffe37224 */ /* 0x000fe400078e00f3 */
[----:B0-----:R-:W-:Y:S01]  /*1172f0*/  IMAD.MOV.U32 R232, RZ, RZ, R240 ;  /* 0x000000ffffe87224 */ /* 0x001fe200078e00f0 */
[----:B------:R-:W-:Y:S02]  /*117300*/  MOV R233, R241 ;  /* 0x000000f100e97202 */ /* 0x000fe40000000f00 */
[----:B-1----:R-:W2:Y:S02]  /*117310*/  LDL.128 R240, [R1+0x4d90] ;  /* 0x004d900001f07983 */ /* 0x002ea40000100c00 */
[----:B--2---:R-:W-:Y:S01]  /*117320*/  MOV R12, R240 ;  /* 0x000000f0000c7202 */ /* 0x004fe20000000f00 */
[----:B------:R-:W-:Y:S01]  /*117330*/  IMAD.MOV.U32 R13, RZ, RZ, R241 ;  /* 0x000000ffff0d7224 */ /* 0x000fe200078e00f1 */
[----:B------:R0:W-:Y:S01]  /*117340*/  STL.128 [R1+0x8d20], R240 ;  /* 0x008d20f001007387 */ /* 0x0001e20000100c00 */
[----:B------:R-:W-:Y:S01]  /*117350*/  IMAD.MOV.U32 R222, RZ, RZ, R242 ;  /* 0x000000ffffde7224 */ /* 0x000fe200078e00f2 */
[----:B------:R-:W-:-:S02]  /*117360*/  MOV R223, R243 ;  /* 0x000000f300df7202 */ /* 0x000fc40000000f00 */
[----:B0-----:R-:W2:Y:S01]  /*117370*/  LDL.128 R240, [R1+0x4da0] ;  /* 0x004da00001f07983 */ /* 0x001ea20000100c00 */
[----:B----4-:R-:W-:-:S08]  /*117380*/  DFMA R8, -R8, R156, R238 ;  /* 0x0000009c0808722b */ /* 0x010fd000000001ee */
        /* <DEDUP_REMOVED lines=9> */
[----:B------:R-:W-:Y:S02]  /*117420*/  DFMA R12, -R12, R208, R8 ;  /* 0x000000d00c0c722b */ /* 0x000fe40000000108 */
[----:B------:R-:W0:Y:S01]  /*117430*/  MUFU.RCP64H R9, R153 ;  /* 0x0000009900097308 */ /* 0x000e220000001800 */
[----:B------:R-:W-:-:S05]  /*117440*/  MOV R8, 0x1 ;  /* 0x0000000100087802 */ /* 0x000fca0000000f00 */
        /* <DEDUP_REMOVED lines=31> */
.L_x_2477:
[----:B------:R-:W-:Y:S05]  /*117640*/  BSYNC.RECONVERGENT B3 ;  /* 0x0000000000037941 */ /* 0x000fea0003800200 */
.L_x_2476:
[----:B------:R-:W2:Y:S04]  /*117650*/  LDL.128 R240, [R1+0x4d40] ;  /* 0x004d400001f07983 */ /* 0x000ea80000100c00 */
[----:B------:R-:W3:Y:S04]  /*117660*/  LDL.64 R152, [R1+0x80b8] ;  /* 0x0080b80001987983 */ /* 0x000ee80000100a00 */
[----:B------:R-:W4:Y:S04]  /*117670*/  LDL.128 R16, [R1+0x4d30] ;  /* 0x004d300001107983 */ /* 0x000f280000100c00 */
[----:B------:R-:W4:Y:S01]  /*117680*/  LDL.LU.64 R222, [R1+0x7710] ;  /* 0x0077100001de7983 */ /* 0x000f220000300a00 */
[----:B------:R-:W-:Y:S01]  /*117690*/  IMAD.MOV.U32 R8, RZ, RZ, 0x1 ;  /* 0x00000001ff087424 */ /* 0x000fe200078e00ff */
[----:B--2---:R-:W-:Y:S01]  /*1176a0*/  MOV R216, R240 ;  /* 0x000000f000d87202 */ /* 0x004fe20000000f00 */
[----:B------:R-:W-:Y:S01]  /*1176b0*/  IMAD.MOV.U32 R217, RZ, RZ, R241 ;  /* 0x000000ffffd97224 */ /* 0x000fe200078e00f1 */
[----:B------:R0:W-:Y:S01]  /*1176c0*/  STL.128 [R1+0x8bf0], R240 ;  /* 0x008bf0f001007387 */ /* 0x0001e20000100c00 */
[----:B------:R-:W-:Y:S01]  /*1176d0*/  IMAD.MOV.U32 R174, RZ, RZ, R242 ;  /* 0x000000ffffae7224 */ /* 0x000fe200078e00f2 */
[----:B------:R-:W-:-:S02]  /*1176e0*/  MOV R175, R243 ;  /* 0x000000f300af7202 */ /* 0x000fc40000000f00 */
[----:B0-----:R-:W2:Y:S01]  /*1176f0*/  LDL.128 R240, [R1+0x4d50] ;  /* 0x004d500001f07983 */ /* 0x001ea20000100c00 */
[----:B---3--:R-:W0:Y:S01]  /*117700*/  MUFU.RCP64H R9, R153 ;  /* 0x0000009900097308 */ /* 0x008e220000001800 */
[----:B----4-:R-:W-:Y:S01]  /*117710*/  IMAD.MOV.U32 R12, RZ, RZ, R16 ;  /* 0x000000ffff0c7224 */ /* 0x010fe200078e0010 */
        /* <DEDUP_REMOVED lines=35> */
.L_x_2479:
[----:B------:R-:W-:Y:S05]  /*117950*/  BSYNC.RECONVERGENT B3 ;  /* 0x0000000000037941 */ /* 0x000fea0003800200 */
.L_x_2478:
[----:B------:R-:W2:Y:S04]  /*117960*/  LDL.128 R240, [R1+0x4ce0] ;  /* 0x004ce00001f07983 */ /* 0x000ea80000100c00 */
[----:B------:R-:W3:Y:S04]  /*117970*/  LDL.64 R18, [R1+0x99e0] ;  /* 0x0099e00001127983 */ /* 0x000ee80000100a00 */
[----:B--2---:R0:W-:Y:S01]  /*117980*/  STL.128 [R1+0x7db0], R240 ;  /* 0x007db0f001007387 */ /* 0x0041e20000100c00 */
[----:B------:R-:W-:Y:S02]  /*117990*/  IMAD.MOV.U32 R152, RZ, RZ, R242 ;  /* 0x000000ffff987224 */ /* 0x000fe400078e00f2 */
[----:B------:R-:W-:-:S02]  /*1179a0*/  IMAD.MOV.U32 R153, RZ, RZ, R243 ;  /* 0x000000ffff997224 */ /* 0x000fc400078e00f3 */
[----:B0-----:R-:W2:Y:S02]  /*1179b0*/  LDL.128 R240, [R1+0x4cf0] ;  /* 0x004cf00001f07983 */ /* 0x001ea40000100c00 */
        /* <DEDUP_REMOVED lines=8> */
[----:B------:R-:W-:-:S02]  /*117a40*/  DFMA R16, -R12, R202, R30 ;  /* 0x000000ca0c10722b */ /* 0x000fc4000000011e */
        /* <DEDUP_REMOVED lines=10> */
[----:B------:R-:W-:Y:S02]  /*117af0*/  DFMA R8, -R216, R38, R16 ;  /* 0x00000026d808722b */ /* 0x000fe40000000110 */
[----:B------:R-:W-:-:S06]  /*117b00*/  DFMA R16, -R152, R12, 1 ;  /* 0x3ff000009810742b */ /* 0x000fcc000000010c */
[----:B------:R-:W-:Y:S02]  /*117b10*/  DFMA R8, -R174, R40, R8 ;  /* 0x00000028ae08722b */ /* 0x000fe40000000108 */
[----:B------:R-:W-:-:S06]  /*117b20*/  DFMA R12, R12, R16, R12 ;  /* 0x000000100c0c722b */ /* 0x000fcc000000000c */
[----:B---3--:R-:W-:-:S08]  /*117b30*/  DFMA R8, -R18, R196, R8 ;  /* 0x000000c41208722b */ /* 0x008fd00000000108 */
        /* <DEDUP_REMOVED lines=14> */
.L_x_2481:
[----:B------:R-:W-:Y:S05]  /*117c20*/  BSYNC.RECONVERGENT B3 ;  /* 0x0000000000037941 */ /* 0x000fea0003800200 */
.L_x_2480:
[----:B------:R-:W2:Y:S04]  /*117c30*/  LDL.128 R240, [R1+0x4cb0] ;  /* 0x004cb00001f07983 */ /* 0x000ea80000100c00 */
[----:B------:R-:W3:Y:S01]  /*117c40*/  LDL.64 R18, [R1+0x7db0] ;  /* 0x007db00001127983 */ /* 0x000ee20000100a00 */
[----:B--2---:R-:W-:-:S03]  /*117c50*/  IMAD.MOV.U32 R12, RZ, RZ, R240 ;  /* 0x000000ffff0c7224 */ /* 0x004fc600078e00f0 */
        /* <DEDUP_REMOVED lines=8> */
[----:B0-----:R-:W2:Y:S01]  /*117ce0*/  LDL.128 R240, [R1+0x4cc0] ;  /* 0x004cc00001f07983 */ /* 0x001ea20000100c00 */
[----:B------:R-:W-:Y:S01]  /*117cf0*/  DFMA R12, R12, -R222, R28 ;  /* 0x800000de0c0c722b */ /* 0x000fe2000000001c */
[----:B------:R-:W0:Y:S01]  /*117d00*/  MUFU.RCP64H R9, R31 ;  /* 0x0000001f00097308 */ /* 0x000e220000001800 */
[----:B------:R-:W-:-:S06]  /*117d10*/  MOV R8, 0x1 ;  /* 0x0000000100087802 */ /* 0x000fcc0000000f00 */
[----:B------:R-:W-:Y:S01]  /*117d20*/  DFMA R12, -R226, R36, R12 ;  /* 0x00000024e20c722b */ /* 0x000fe2000000010c */
[----:B--2---:R-:W-:Y:S01]  /*117d30*/  IMAD.MOV.U32 R16, RZ, RZ, R240 ;  /* 0x000000ffff107224 */ /* 0x004fe200078e00f0 */
[----:B------:R1:W-:Y:S01]  /*117d40*/  STL.128 [R1+0x8d10], R240 ;  /* 0x008d10f001007387 */ /* 0x0003e20000100c00 */
[----:B------:R-:W-:Y:S01]  /*117d50*/  IMAD.MOV.U32 R17, RZ, RZ, R241 ;  /* 0x000000ffff117224 */ /* 0x000fe200078e00f1 */
[----:B------:R-:W-:Y:S01]  /*117d60*/  MOV R216, R242 ;  /* 0x000000f200d87202 */ /* 0x000fe20000000f00 */
[----:B------:R-:W-:Y:S02]  /*117d70*/  IMAD.MOV.U32 R217, RZ, RZ, R243 ;  /* 0x000000ffffd97224 */ /* 0x000fe400078e00f3 */
[----:B-1----:R-:W2:Y:S02]  /*117d80*/  LDL.128 R240, [R1+0x4cd0] ;  /* 0x004cd00001f07983 */ /* 0x002ea40000100c00 */
        /* <DEDUP_REMOVED lines=12> */
[----:B------:R-:W-:Y:S02]  /*117e50*/  DFMA R16, -R152, R164, R12 ;  /* 0x000000a49810722b */ /* 0x000fe4000000010c */
[----:B------:R-:W-:-:S08]  /*117e60*/  DFMA R12, -R30, R8, 1 ;  /* 0x3ff000001e0c742b */ /* 0x000fd00000000108 */
[----:B------:R-:W-:Y:S02]  /*117e70*/  DFMA R12, R8, R12, R8 ;  /* 0x0000000c080c722b */ /* 0x000fe40000000008 */
        /* <DEDUP_REMOVED lines=15> */
.L_x_2483:
[----:B------:R-:W-:Y:S05]  /*117f70*/  BSYNC.RECONVERGENT B3 ;  /* 0x0000000000037941 */ /* 0x000fea0003800200 */
.L_x_2482:
[----:B-----5:R0:W-:Y:S04]  /*117f80*/  STL.128 [R1+0xabc0], R4 ;  /* 0x00abc00401007387 */ /* 0x0201e80000100c00 */
[----:B------:R-:W2:Y:S04]  /*117f90*/  LDL.128 R28, [R1+0x4c50] ;  /* 0x004c5000011c7983 */ /* 0x000ea80000100c00 */
[----:B------:R-:W3:Y:S04]  /*117fa0*/  LDL.LU.64 R240, [R1+0x7c08] ;  /* 0x007c080001f07983 */ /* 0x000ee80000300a00 */
[----:B------:R-:W4:Y:S04]  /*117fb0*/  LDL.64 R18, [R1+0x7e20] ;  /* 0x007e200001127983 */ /* 0x000f280000100a00 */
        /* <DEDUP_REMOVED lines=19> */
[----:B------:R-:W-:Y:S01]  /*1180f0*/  IMAD.MOV.U32 R8, RZ, RZ, R30 ;  /* 0x000000ffff087224 */ /* 0x000fe200078e001e */
[----:B------:R-:W-:-:S02]  /*118100*/  MOV R9, R31 ;  /* 0x0000001f00097202 */ /* 0x000fc40000000f00 */
[----:B------:R0:W-:Y:S04]  /*118110*/  STL.128 [R1+0x7d50], R28 ;  /* 0x007d501c01007387 */ /* 0x0001e80000100c00 */
[----:B---3--:R-:W-:-:S08]  /*118120*/  DFMA R8, -R8, R202, R240 ;  /* 0x000000ca0808722b */ /* 0x008fd000000001f0 */
[----:B------:R-:W-:-:S08]  /*118130*/  DFMA R8, -R238, R214, R8 ;  /* 0x000000d6ee08722b */ /* 0x000fd00000000108 */
[----:B------:R-:W-:Y:S01]  /*118140*/  DFMA R8, -R234, R162, R8 ;  /* 0x000000a2ea08722b */ /* 0x000fe20000000108 */
[----:B------:R-:W1:Y:S07]  /*118150*/  MUFU.RCP64H R13, R29 ;  /* 0x0000001d000d7308 */ /* 0x000e6e0000001800 */
[----:B------:R-:W-:Y:S01]  /*118160*/  DFMA R8, -R226, R220, R8 ;  /* 0x000000dce208722b */ /* 0x000fe20000000108 */
[----:B------:R-:W-:-:S07]  /*118170*/  IMAD.MOV.U32 R12, RZ, RZ, 0x1 ;  /* 0x00000001ff0c7424 */ /* 0x000fce00078e00ff */
[----:B------:R-:W-:-:S08]  /*118180*/  DFMA R8, -R216, R10, R8 ;  /* 0x0000000ad808722b */ /* 0x000fd00000000108 */
[----:B------:R-:W-:Y:S02]  /*118190*/  DFMA R8, -R16, R38, R8 ;  /* 0x000000261008722b */ /* 0x000fe40000000108 */
[----:B-1----:R-:W-:-:S06]  /*1181a0*/  DFMA R16, -R28, R12, 1 ;  /* 0x3ff000001c10742b */ /* 0x002fcc000000010c */
[----:B------:R-:W-:Y:S02]  /*1181b0*/  DFMA R8, -R174, R160, R8 ;  /* 0x000000a0ae08722b */ /* 0x000fe40000000108 */
[----:B------:R-:W-:-:S08]  /*1181c0*/  DFMA R16, R16, R16, R16 ;  /* 0x000000101010722b */ /* 0x000fd00000000010 */
[----:B------:R-:W-:Y:S01]  /*1181d0*/  DFMA R16, R12, R16, R12 ;  /* 0x000000100c10722b */ /* 0x000fe2000000000c */
[----:B--2---:R-:W-:Y:S01]  /*1181e0*/  IMAD.MOV.U32 R152, RZ, RZ, R4 ;  /* 0x000000ffff987224 */ /* 0x004fe200078e0004 */
[----:B------:R1:W-:Y:S01]  /*1181f0*/  STL.128 [R1+0x9160], R4 ;  /* 0x0091600401007387 */ /* 0x0003e20000100c00 */
[----:B------:R-:W-:Y:S01]  /*118200*/  IMAD.MOV.U32 R153, RZ, RZ, R5 ;  /* 0x000000ffff997224 */ /* 0x000fe200078e0005 */
[----:B0-----:R-:W-:Y:S01]  /*118210*/  MOV R30, R6 ;  /* 0x00000006001e7202 */ /* 0x001fe20000000f00 */
[----:B------:R-:W-:Y:S02]  /*118220*/  IMAD.MOV.U32 R31, RZ, RZ, R7 ;  /* 0x000000ffff1f7224 */ /* 0x000fe400078e0007 */
[----:B-1----:R0:W5:Y:S02]  /*118230*/  LDL.LU.128 R4, [R1+0xabc0] ;  /* 0x00abc00001047983 */ /* 0x0021640000300c00 */
        /* <DEDUP_REMOVED lines=22> */
.L_x_2485:
[----:B------:R-:W-:Y:S05]  /*1183a0*/  BSYNC.RECONVERGENT B3 ;  /* 0x0000000000037941 */ /* 0x000fea0003800200 */
.L_x_2484:
[----:B------:R-:W2:Y:S04]  /*1183b0*/  LDL.128 R16, [R1+0x4b90] ;  /* 0x004b900001107983 */ /* 0x000ea80000100c00 */
[----:B------:R-:W-:Y:S04]  /*1183c0*/  STL.64 [R1+0xabe8], R24 ;  /* 0x00abe81801007387 */ /* 0x000fe80000100a00 */
[----:B------:R-:W-:Y:S04]  /*1183d0*/  STL.64 [R1+0xabe0], R22 ;  /* 0x00abe01601007387 */ /* 0x000fe80000100a00 */
[----:B-----5:R-:W-:Y:S04]  /*1183e0*/  STL.64 [R1+0xabc8], R6 ;  /* 0x00abc80601007387 */ /* 0x020fe80000100a00 */
[----:B------:R0:W-:Y:S04]  /*1183f0*/  STL.64 [R1+0xabc0], R4 ;  /* 0x00abc00401007387 */ /* 0x0001e80000100a00 */
[----:B------:R-:W-:Y:S04]  /*118400*/  STL.64 [R1+0xabd8], R20 ;  /* 0x00abd81401007387 */ /* 0x000fe80000100a00 */
[----:B------:R-:W-:Y:S04]  /*118410*/  STL.64 [R1+0xabd0], R14 ;  /* 0x00abd00e01007387 */ /* 0x000fe80000100a00 */
[----:B0-----:R-:W3:Y:S04]  /*118420*/  LDL.128 R4, [R1+0x4bb0] ;  /* 0x004bb00001047983 */ /* 0x001ee80000100c00 */
[----:B------:R-:W-:Y:S04]  /*118430*/  STL.64 [R1+0xabb8], R2 ;  /* 0x00abb80201007387 */ /* 0x000fe80000100a00 */
[----:B------:R0:W-:Y:S04]  /*118440*/  STL.128 [R1+0xabf0], R32 ;  /* 0x00abf02001007387 */ /* 0x0001e80000100c00 */
[----:B------:R-:W4:Y:S04]  /*118450*/  LDL.LU.64 R28, [R1+0x7c18] ;  /* 0x007c1800011c7983 */ /* 0x000f280000300a00 */
[----:B0-----:R-:W4:Y:S01]  /*118460*/  LDL.128 R32, [R1+0x4c00] ;  /* 0x004c000001207983 */ /* 0x001f220000100c00 */
        /* <DEDUP_REMOVED lines=12> */
[----:B---3--:R-:W-:Y:S01]  /*118530*/  IMAD.MOV.U32 R20, RZ, RZ, R4 ;  /* 0x000000ffff147224 */ /* 0x008fe200078e0004 */
[----:B------:R-:W-:Y:S01]  /*118540*/  MOV R21, R5 ;  /* 0x0000000500157202 */ /* 0x000fe20000000f00 */
[----:B------:R-:W-:Y:S01]  /*118550*/  IMAD.MOV.U32 R14, RZ, RZ, R6 ;  /* 0x000000ffff0e7224 */ /* 0x000fe200078e0006 */
[----:B------:R2:W-:Y:S01]  /*118560*/  STL.128 [R1+0x8be0], R4 ;  /* 0x008be00401007387 */ /* 0x0005e20000100c00 */
        /* <DEDUP_REMOVED lines=19> */
[----:B----4-:R-:W-:Y:S01]  /*1186a0*/  MOV R216, R34 ;  /* 0x0000002200d87202 */ /* 0x010fe20000000f00 */
[----:B------:R-:W-:Y:S02]  /*1186b0*/  IMAD.MOV.U32 R217, RZ, RZ, R35 ;  /* 0x000000ffffd97224 */ /* 0x000fe400078e0023 */
[----:B------:R-:W-:Y:S01]  /*1186c0*/  STL.128 [R1+0x91d0], R32 ;  /* 0x0091d02001007387 */ /* 0x000fe20000100c00 */
[----:B--2---:R-:W-:Y:S01]  /*1186d0*/  MOV R234, R16 ;  /* 0x0000001000ea7202 */ /* 0x004fe20000000f00 */
[----:B------:R-:W-:Y:S02]  /*1186e0*/  IMAD.MOV.U32 R235, RZ, RZ, R17 ;  /* 0x000000ffffeb7224 */ /* 0x000fe400078e0011 */
[----:B------:R0:W-:Y:S02]  /*1186f0*/  STL.128 [R1+0x9150], R16 ;  /* 0x0091501001007387 */ /* 0x0001e40000100c00 */
[----:B0-----:R-:W-:-:S02]  /*118700*/  IMAD.MOV.U32 R16, RZ, RZ, R32 ;  /* 0x000000ffff107224 */ /* 0x001fc400078e0020 */
[----:B------:R-:W-:Y:S02]  /*118710*/  IMAD.MOV.U32 R17, RZ, RZ, R33 ;  /* 0x000000ffff117224 */ /* 0x000fe400078e0021 */
[----:B------:R-:W2:Y:S01]  /*118720*/  LDL.128 R32, [R1+0x4c10] ;  /* 0x004c100001207983 */ /* 0x000ea20000100c00 */
[----:B------:R-:W-:Y:S01]  /*118730*/  IMAD.MOV.U32 R226, RZ, RZ, R18 ;  /* 0x000000ffffe27224 */ /* 0x000fe200078e0012 */
[----:B------:R-:W-:Y:S01]  /*118740*/  MOV R227, R19 ;  /* 0x0000001300e37202 */ /* 0x000fe20000000f00 */
[----:B------:R-:W-:Y:S01]  /*118750*/  DFMA R12, R12, -R8, R28 ;  /* 0x800000080c0c722b */ /* 0x000fe2000000001c */
[----:B------:R-:W3:Y:S07]  /*118760*/  LDL.64 R28, [R1+0x9a20] ;  /* 0x009a2000011c7983 */ /* 0x000eee0000100a00 */
[----:B------:R-:W-:Y:S01]  /*118770*/  DFMA R12, -R24, R222, R12 ;  /* 0x000000de180c722b */ /* 0x000fe2000000010c */
[----:B------:R0:W5:Y:S07]  /*118780*/  LDL.LU.64 R24, [R1+0xabe8] ;  /* 0x00abe80001187983 */ /* 0x00016e0000300a00 */
[----:B------:R-:W-:Y:S01]  /*118790*/  DFMA R12, -R22, R218, R12 ;  /* 0x000000da160c722b */ /* 0x000fe2000000010c */
[----:B------:R0:W5:Y:S07]  /*1187a0*/  LDL.LU.64 R22, [R1+0xabe0] ;  /* 0x00abe00001167983 */ /* 0x00016e0000300a00 */
[----:B------:R-:W-:Y:S01]  /*1187b0*/  DFMA R12, -R20, R206, R12 ;  /* 0x000000ce140c722b */ /* 0x000fe2000000010c */
[----:B------:R0:W5:Y:S01]  /*1187c0*/  LDL.LU.64 R20, [R1+0xabd8] ;  /* 0x00abd80001147983 */ /* 0x0001620000300a00 */
[----:B--2---:R-:W-:Y:S01]  /*1187d0*/  IMAD.MOV.U32 R18, RZ, RZ, R32 ;  /* 0x000000ffff127224 */ /* 0x004fe200078e0020 */
[----:B------:R-:W-:-:S02]  /*1187e0*/  MOV R19, R33 ;  /* 0x0000002100137202 */ /* 0x000fc40000000f00 */
[----:B------:R1:W-:Y:S01]  /*1187f0*/  STL.128 [R1+0x9240], R32 ;  /* 0x0092402001007387 */ /* 0x0003e20000100c00 */
[----:B------:R-:W-:Y:S02]  /*118800*/  IMAD.MOV.U32 R214, RZ, RZ, R34 ;  /* 0x000000ffffd67224 */ /* 0x000fe400078e0022 */
[----:B------:R-:W-:Y:S02]  /*118810*/  IMAD.MOV.U32 R215, RZ, RZ, R35 ;  /* 0x000000ffffd77224 */ /* 0x000fe400078e0023 */
[----:B-1----:R-:W2:Y:S01]  /*118820*/  LDL.128 R32, [R1+0x4c20] ;  /* 0x004c200001207983 */ /* 0x002ea20000100c00 */
[----:B------:R-:W-:-:S03]  /*118830*/  DFMA R12, -R14, R202, R12 ;  /* 0x000000ca0e0c722b */ /* 0x000fc6000000010c */
[----:B------:R0:W5:Y:S05]  /*118840*/  LDL.LU.64 R14, [R1+0xabd0] ;  /* 0x00abd000010e7983 */ /* 0x00016a0000300a00 */
[----:B------:R-:W-:Y:S01]  /*118850*/  DFMA R12, -R6, R162, R12 ;  /* 0x000000a2060c722b */ /* 0x000fe2000000010c */
[----:B------:R0:W5:Y:S07]  /*118860*/  LDL.LU.64 R6, [R1+0xabc8] ;  /* 0x00abc80001067983 */ /* 0x00016e0000300a00 */
[----:B------:R-:W-:Y:S01]  /*118870*/  DFMA R12, -R4, R220, R12 ;  /* 0x000000dc040c722b */ /* 0x000fe2000000010c */
[----:B------:R0:W5:Y:S07]  /*118880*/  LDL.LU.64 R4, [R1+0xabc0] ;  /* 0x00abc00001047983 */ /* 0x00016e0000300a00 */
[----:B------:R-:W-:Y:S01]  /*118890*/  DFMA R12, -R2, R10, R12 ;  /* 0x0000000a020c722b */ /* 0x000fe2000000010c */
[----:B------:R0:W5:Y:S07]  /*1188a0*/  LDL.LU.64 R2, [R1+0xabb8] ;  /* 0x00abb80001027983 */ /* 0x00016e0000300a00 */
        /* <DEDUP_REMOVED lines=9> */
[----:B------:R-:W-:Y:S01]  /*118940*/  DFMA R18, -R18, R164, R16 ;  /* 0x000000a41212722b */ /* 0x000fe20000000110 */
[----:B--2---:R-:W-:Y:S01]  /*118950*/  MOV R174, R32 ;  /* 0x0000002000ae7202 */ /* 0x004fe20000000f00 */
[----:B------:R-:W-:Y:S01]  /*118960*/  IMAD.MOV.U32 R175, RZ, RZ, R33 ;  /* 0x000000ffffaf7224 */ /* 0x000fe200078e0021 */
[----:B------:R2:W-:Y:S01]  /*118970*/  STL.128 [R1+0x9250], R32 ;  /* 0x0092502001007387 */ /* 0x0005e20000100c00 */
[----:B------:R-:W-:Y:S01]  /*118980*/  IMAD.MOV.U32 R152, RZ, RZ, R34 ;  /* 0x000000ffff987224 */ /* 0x000fe200078e0022 */
[----:B------:R-:W-:Y:S02]  /*118990*/  MOV R153, R35 ;  /* 0x0000002300997202 */ /* 0x000fe40000000f00 */
[----:B--2---:R0:W5:Y:S01]  /*1189a0*/  LDL.LU.128 R32, [R1+0xabf0] ;  /* 0x00abf00001207983 */ /* 0x0041620000300c00 */
[----:B-1----:R-:W-:Y:S02]  /*1189b0*/  DFMA R16, -R30, R12, 1 ;  /* 0x3ff000001e10742b */ /* 0x002fe4000000010c */
[----:B------:R-:W-:-:S06]  /*1189c0*/  DFMA R18, -R214, R200, R18 ;  /* 0x000000c8d612722b */ /* 0x000fcc0000000112 */
[----:B------:R-:W-:-:S08]  /*1189d0*/  DFMA R16, R16, R16, R16 ;  /* 0x000000101010722b */ /* 0x000fd00000000010 */
[----:B------:R-:W-:Y:S02]  /*1189e0*/  DFMA R16, R12, R16, R12 ;  /* 0x000000100c10722b */ /* 0x000fe4000000000c */
[----:B------:R-:W-:-:S06]  /*1189f0*/  DFMA R12, -R174, R118, R18 ;  /* 0x00000076ae0c722b */ /* 0x000fcc0000000112 */
[----:B------:R-:W-:Y:S02]  /*118a00*/  DFMA R18, -R30, R16, 1 ;  /* 0x3ff000001e12742b */ /* 0x000fe40000000110 */
[----:B------:R-:W-:-:S06]  /*118a10*/  DFMA R12, -R152, R120, R12 ;  /* 0x00000078980c722b */ /* 0x000fcc000000010c */
[----:B------:R-:W-:Y:S02]  /*118a20*/  DFMA R16, R16, R18, R16 ;  /* 0x000000121010722b */ /* 0x000fe40000000010 */
[----:B---3--:R-:W-:-:S08]  /*118a30*/  DFMA R12, -R28, R122, R12 ;  /* 0x0000007a1c0c722b */ /* 0x008fd0000000010c */
        /* <DEDUP_REMOVED lines=17> */
.L_x_2487:
[----:B------:R-:W-:Y:S05]  /*118b50*/  BSYNC.RECONVERGENT B3 ;  /* 0x0000000000037941 */ /* 0x000fea0003800200 */
.L_x_2486:
[----:B------:R-:W2:Y:S04]  /*118b60*/  LDL.128 R240, [R1+0x4b50] ;  /* 0x004b500001f07983 */ /* 0x000ea80000100c00 */
[----:B------:R-:W3:Y:S01]  /*118b70*/  LDL.64 R30, [R1+0x80c8] ;  /* 0x0080c800011e7983 */ /* 0x000ee20000100a00 */
[----:B------:R-:W-:Y:S02]  /*118b80*/  IMAD.MOV.U32 R8, RZ, RZ, 0x1 ;  /* 0x00000001ff087424 */ /* 0x000fe400078e00ff */
[----:B--2---:R-:W-:Y:S01]  /*118b90*/  IMAD.MOV.U32 R18, RZ, RZ, R240 ;  /* 0x000000ffff127224 */ /* 0x004fe200078e00f0 */
[----:B------:R-:W-:Y:S01]  /*118ba0*/  MOV R19, R241 ;  /* 0x000000f100137202 */ /* 0x000fe20000000f00 */
[----:B------:R0:W-:Y:S01]  /*118bb0*/  STL.128 [R1+0x88d0], R240 ;  /* 0x0088d0f001007387 */ /* 0x0001e20000100c00 */
[----:B------:R-:W-:-:S02]  /*118bc0*/  IMAD.MOV.U32 R174, RZ, RZ, R242 ;  /* 0x000000ffffae7224 */ /* 0x000fc400078e00f2 */
[----:B------:R-:W-:Y:S02]  /*118bd0*/  IMAD.MOV.U32 R175, RZ, RZ, R243 ;  /* 0x000000ffffaf7224 */ /* 0x000fe400078e00f3 */
[----:B0-----:R-:W2:Y:S01]  /*118be0*/  LDL.128 R240, [R1+0x4b60] ;  /* 0x004b600001f07983 */ /* 0x001ea20000100c00 */
[----:B---3--:R-:W0:Y:S01]  /*118bf0*/  MUFU.RCP64H R9, R31 ;  /* 0x0000001f00097308 */ /* 0x008e220000001800 */
        /* <DEDUP_REMOVED lines=31> */
.L_x_2489:
[----:B------:R-:W-:Y:S05]  /*118df0*/  BSYNC.RECONVERGENT B3 ;  /* 0x0000000000037941 */ /* 0x000fea0003800200 */
.L_x_2488:
        /* <DEDUP_REMOVED lines=41> */
.L_x_2491:
[----:B------:R-:W-:Y:S05]  /*119090*/  BSYNC.RECONVERGENT B3 ;  /* 0x0000000000037941 */ /* 0x000fea0003800200 */
.L_x_2490:
[----:B------:R-:W2:Y:S04]  /*1190a0*/  LDL.128 R240, [R1+0x4ad0] ;  /* 0x004ad00001f07983 */ /* 0x000ea80000100c00 */
[----:B------:R-:W3:Y:S04]  /*1190b0*/  LDL.64 R30, [R1+0x80e8] ;  /* 0x0080e800011e7983 */ /* 0x000ee80000100a00 */
[----:B------:R-:W4:Y:S04]  /*1190c0*/  LDL.LU.64 R16, [R1+0x7718] ;  /* 0x0077180001107983 */ /* 0x000f280000300a00 */
[----:B------:R-:W4:Y:S01]  /*1190d0*/  LDL.64 R18, [R1+0x9a30] ;  /* 0x009a300001127983 */ /* 0x000f220000100a00 */
[----:B------:R-:W-:-:S02]  /*1190e0*/  IMAD.MOV.U32 R8, RZ, RZ, 0x1 ;  /* 0x00000001ff087424 */ /* 0x000fc400078e00ff */
[----:B--2---:R-:W-:Y:S01]  /*1190f0*/  IMAD.MOV.U32 R12, RZ, RZ, R240 ;  /* 0x000000ffff0c7224 */ /* 0x004fe200078e00f0 */
[----:B------:R-:W-:Y:S01]  /*119100*/  MOV R13, R241 ;  /* 0x000000f1000d7202 */ /* 0x000fe20000000f00 */
[----:B------:R0:W-:Y:S01]  /*119110*/  STL.128 [R1+0x87a0], R240 ;  /* 0x0087a0f001007387 */ /* 0x0001e20000100c00 */
[----:B------:R-:W-:Y:S02]  /*119120*/  IMAD.MOV.U32 R216, RZ, RZ, R242 ;  /* 0x000000ffffd87224 */ /* 0x000fe400078e00f2 */
[----:B------:R-:W-:Y:S02]  /*119130*/  IMAD.MOV.U32 R217, RZ, RZ, R243 ;  /* 0x000000ffffd97224 */ /* 0x000fe400078e00f3 */
[----:B0-----:R-:W2:Y:S01]  /*119140*/  LDL.128 R240, [R1+0x4ae0] ;  /* 0x004ae00001f07983 */ /* 0x001ea20000100c00 */
[----:B---3--:R-:W0:Y:S01]  /*119150*/  MUFU.RCP64H R9, R31 ;  /* 0x0000001f00097308 */ /* 0x008e220000001800 */
[----:B----4-:R-:W-:Y:S02]  /*119160*/  DFMA R16, -R12, R38, R16 ;  /* 0x000000260c10722b */ /* 0x010fe40000000110 */
        /* <DEDUP_REMOVED lines=29> */
.L_x_2493:
[----:B------:R-:W-:Y:S05]  /*119340*/  BSYNC.RECONVERGENT B3 ;  /* 0x0000000000037941 */ /* 0x000fea0003800200 */
.L_x_2492:
[----:B------:R-:W2:Y:S04]  /*119350*/  LDL.128 R240, [R1+0x4a80] ;  /* 0x004a800001f07983 */ /* 0x000ea80000100c00 */
[----:B------:R-:W3:Y:S04]  /*119360*/  LDL.64 R18, [R1+0x9a40] ;  /* 0x009a400001127983 */ /* 0x000ee80000100a00 */
[----:B--2---:R0:W-:Y:S01]  /*119370*/  STL.128 [R1+0x7de0], R240 ;  /* 0x007de0f001007387 */ /* 0x0041e20000100c00 */
[----:B------:R-:W-:Y:S01]  /*119380*/  MOV R30, R242 ;  /* 0x000000f2001e7202 */ /* 0x000fe20000000f00 */
[----:B------:R-:W-:-:S02]  /*119390*/  IMAD.MOV.U32 R31, RZ, RZ, R243 ;  /* 0x000000ffff1f7224 */ /* 0x000fc400078e00f3 */
[----:B0-----:R-:W2:Y:S02]  /*1193a0*/  LDL.128 R240, [R1+0x4a90] ;  /* 0x004a900001f07983 */ /* 0x001ea40000100c00 */
[----:B------:R-:W0:Y:S01]  /*1193b0*/  MUFU.RCP64H R9, R31 ;  /* 0x0000001f00097308 */ /* 0x000e220000001800 */
[----:B------:R-:W-:Y:S02]  /*1193c0*/  IMAD.MOV.U32 R8, RZ, RZ, 0x1 ;  /* 0x00000001ff087424 */ /* 0x000fe400078e00ff */
[----:B--2---:R-:W-:Y:S01]  /*1193d0*/  IMAD.MOV.U32 R12, RZ, RZ, R240 ;  /* 0x000000ffff0c7224 */ /* 0x004fe200078e00f0 */
[----:B------:R-:W-:Y:S01]  /*1193e0*/  MOV R13, R241 ;  /* 0x000000f1000d7202 */ /* 0x000fe20000000f00 */
[----:B------:R1:W-:Y:S01]  /*1193f0*/  STL.128 [R1+0x8790], R240 ;  /* 0x008790f001007387 */ /* 0x0003e20000100c00 */
[----:B------:R-:W-:Y:S02]  /*119400*/  IMAD.MOV.U32 R226, RZ, RZ, R242 ;  /* 0x000000ffffe27224 */ /* 0x000fe400078e00f2 */
[----:B------:R-:W-:-:S02]  /*119410*/  IMAD.MOV.U32 R227, RZ, RZ, R243 ;  /* 0x000000ffffe37224 */ /* 0x000fc400078e00f3 */
[----:B-1----:R-:W2:Y:S01]  /*119420*/  LDL.128 R240, [R1+0x4aa0] ;  /* 0x004aa00001f07983 */ /* 0x002ea20000100c00 */
        /* <DEDUP_REMOVED lines=30> */
.L_x_2495:
[----:B------:R-:W-:Y:S05]  /*119610*/  BSYNC.RECONVERGENT B3 ;  /* 0x0000000000037941 */ /* 0x000fea0003800200 */
.L_x_2494:
[----:B-----5:R0:W-:Y:S04]  /*119620*/  STL.128 [R1+0xabc0], R4 ;  /* 0x00abc00401007387 */ /* 0x0201e80000100c00 */
[----:B------:R-:W2:Y:S04]  /*119630*/  LDL.128 R240, [R1+0x4a30] ;  /* 0x004a300001f07983 */ /* 0x000ea80000100c00 */
[----:B------:R-:W3:Y:S04]  /*119640*/  LDL.LU.64 R248, [R1+0x7b30] ;  /* 0x007b300001f87983 */ /* 0x000ee80000300a00 */
[----:B------:R-:W4:Y:S04]  /*119650*/  LDL.64 R148, [R1+0x80f8] ;  /* 0x0080f80001947983 */ /* 0x000f280000100a00 */
[----:B0-----:R-:W3:Y:S04]  /*119660*/  LDL.128 R4, [R1+0x4a40] ;  /* 0x004a400001047983 */ /* 0x001ee80000100c00 */
[----:B------:R-:W4:Y:S01]  /*119670*/  LDL.64 R30, [R1+0x7de0] ;  /* 0x007de000011e7983 */ /* 0x000f220000100a00 */
[----:B--2---:R-:W-:Y:S01]  /*119680*/  MOV R8, R240 ;  /* 0x000000f000087202 */ /* 0x004fe20000000f00 */
[----:B------:R-:W-:-:S02]  /*119690*/  IMAD.MOV.U32 R9, RZ, RZ, R241 ;  /* 0x000000ffff097224 */ /* 0x000fc400078e00f1 */
[----:B------:R0:W-:Y:S04]  /*1196a0*/  STL.128 [R1+0x8710], R240 ;  /* 0x008710f001007387 */ /* 0x0001e80000100c00 */
[----:B---3--:R1:W-:Y:S01]  /*1196b0*/  STL.128 [R1+0x88c0], R4 ;  /* 0x0088c00401007387 */ /* 0x0083e20000100c00 */
[----:B------:R-:W-:Y:S02]  /*1196c0*/  IMAD.MOV.U32 R238, RZ, RZ, R6 ;  /* 0x000000ffffee7224 */ /* 0x000fe400078e0006 */
[----:B------:R-:W-:Y:S02]  /*1196d0*/  IMAD.MOV.U32 R239, RZ, RZ, R7 ;  /* 0x000000ffffef7224 */ /* 0x000fe400078e0007 */
[----:B0-----:R-:W-:Y:S01]  /*1196e0*/  IMAD.MOV.U32 R240, RZ, RZ, R4 ;  /* 0x000000fffff07224 */ /* 0x001fe200078e0004 */
[----:B------:R-:W-:-:S02]  /*1196f0*/  MOV R241, R5 ;  /* 0x0000000500f17202 */ /* 0x000fc40000000f00 */
[----:B-1----:R-:W2:Y:S02]  /*119700*/  LDL.128 R4, [R1+0x4a50] ;  /* 0x004a500001047983 */ /* 0x002ea40000100c00 */
        /* <DEDUP_REMOVED lines=17> */
[----:B----4-:R-:W0:Y:S01]  /*119820*/  MUFU.RCP64H R9, R149 ;  /* 0x0000009500097308 */ /* 0x010e220000001800 */
[----:B------:R-:W-:-:S05]  /*119830*/  MOV R8, 0x1 ;  /* 0x0000000100087802 */ /* 0x000fca0000000f00 */
[----:B------:R-:W-:-:S08]  /*119840*/  DFMA R12, -R234, R208, R12 ;  /* 0x000000d0ea0c722b */ /* 0x000fd0000000010c */
[----:B------:R-:W-:Y:S02]  /*119850*/  DFMA R12, -R16, R196, R12 ;  /* 0x000000c4100c722b */ /* 0x000fe4000000010c */
[----:B0-----:R-:W-:-:S06]  /*119860*/  DFMA R16, -R148, R8, 1 ;  /* 0x3ff000009410742b */ /* 0x001fcc0000000108 */
[----:B------:R-:W-:Y:S02]  /*119870*/  DFMA R12, -R226, R198, R12 ;  /* 0x000000c6e20c722b */ /* 0x000fe4000000010c */
[----:B------:R-:W-:-:S08]  /*119880*/  DFMA R16, R16, R16, R16 ;  /* 0x000000101010722b */ /* 0x000fd00000000010 */
[----:B------:R-:W-:Y:S01]  /*119890*/  DFMA R16, R8, R16, R8 ;  /* 0x000000100810722b */ /* 0x000fe20000000008 */
[----:B--2---:R-:W-:Y:S01]  /*1198a0*/  IMAD.MOV.U32 R214, RZ, RZ, R4 ;  /* 0x000000ffffd67224 */ /* 0x004fe200078e0004 */
[----:B------:R-:W-:Y:S01]  /*1198b0*/  MOV R215, R5 ;  /* 0x0000000500d77202 */ /* 0x000fe20000000f00 */
[----:B------:R0:W-:Y:S01]  /*1198c0*/  STL.128 [R1+0x9080], R4 ;  /* 0x0090800401007387 */ /* 0x0001e20000100c00 */
[----:B------:R-:W-:Y:S02]  /*1198d0*/  IMAD.MOV.U32 R174, RZ, RZ, R6 ;  /* 0x000000ffffae7224 */ /* 0x000fe400078e0006 */
[----:B------:R-:W-:Y:S02]  /*1198e0*/  IMAD.MOV.U32 R175, RZ, RZ, R7 ;  /* 0x000000ffffaf7224 */ /* 0x000fe400078e0007 */
[----:B0-----:R0:W5:Y:S01]  /*1198f0*/  LDL.LU.128 R4, [R1+0xabc0] ;  /* 0x00abc00001047983 */ /* 0x0011620000300c00 */
        /* <DEDUP_REMOVED lines=20> */
.L_x_2497:
[----:B------:R-:W-:Y:S05]  /*119a40*/  BSYNC.RECONVERGENT B3 ;  /* 0x0000000000037941 */ /* 0x000fea0003800200 */
.L_x_2496:
[----:B------:R-:W2:Y:S04]  /*119a50*/  LDL.128 R240, [R1+0x49d0] ;  /* 0x0049d00001f07983 */ /* 0x000ea80000100c00 */
[----:B-----5:R0:W-:Y:S04]  /*119a60*/  STL.128 [R1+0xabc0], R4 ;  /* 0x00abc00401007387 */ /* 0x0201e80000100c00 */
[----:B0-----:R-:W3:Y:S01]  /*119a70*/  LDL.128 R4, [R1+0x49e0] ;  /* 0x0049e00001047983 */ /* 0x001ee20000100c00 */
[----:B--2---:R-:W-:Y:S01]  /*119a80*/  IMAD.MOV.U32 R8, RZ, RZ, R240 ;  /* 0x000000ffff087224 */ /* 0x004fe200078e00f0 */
[----:B------:R-:W-:-:S02]  /*119a90*/  MOV R9, R241 ;  /* 0x000000f100097202 */ /* 0x000fc40000000f00 */
[----:B------:R3:W-:Y:S01]  /*119aa0*/  STL.128 [R1+0x8700], R240 ;  /* 0x008700f001007387 */ /* 0x0007e20000100c00 */
[----:B------:R-:W-:Y:S02]  /*119ab0*/  IMAD.MOV.U32 R248, RZ, RZ, R242 ;  /* 0x000000fffff87224 */ /* 0x000fe400078e00f2 */
[----:B------:R-:W-:Y:S01]  /*119ac0*/  IMAD.MOV.U32 R249, RZ, RZ, R243 ;  /* 0x000000fffff97224 */ /* 0x000fe200078e00f3 */
[----:B---3--:R-:W-:Y:S01]  /*119ad0*/  MOV R242, R4 ;  /* 0x0000000400f27202 */ /* 0x008fe20000000f00 */
[----:B------:R-:W-:Y:S01]  /*119ae0*/  IMAD.MOV.U32 R243, RZ, RZ, R5 ;  /* 0x000000fffff37224 */ /* 0x000fe200078e0005 */
[----:B------:R0:W-:Y:S01]  /*119af0*/  STL.128 [R1+0x88b0], R4 ;  /* 0x0088b00401007387 */ /* 0x0001e20000100c00 */
[----:B------:R-:W-:Y:S01]  /*119b00*/  IMAD.MOV.U32 R240, RZ, RZ, R6 ;  /* 0x000000fffff07224 */ /* 0x000fe200078e0006 */
[----:B------:R-:W-:Y:S02]  /*119b10*/  MOV R241, R7 ;  /* 0x0000000700f17202 */ /* 0x000fe40000000f00 */
[----:B0-----:R-:W2:Y:S04]  /*119b20*/  LDL.128 R4, [R1+0x49c0] ;  /* 0x0049c00001047983 */ /* 0x001ea80000100c00 */
[----:B--2---:R0:W-:Y:S01]  /*119b30*/  STL.128 [R1+0x7df0], R4 ;  /* 0x007df00401007387 */ /* 0x0041e20000100c00 */
        /* <DEDUP_REMOVED lines=17> */
[----:B------:R-:W-:Y:S01]  /*119c50*/  DFMA R8, -R242, R2, R8 ;  /* 0x00000002f208722b */ /* 0x000fe20000000108 */
[----:B------:R-:W0:Y:S07]  /*119c60*/  MUFU.RCP64H R13, R149 ;  /* 0x00000095000d7308 */ /* 0x000e2e0000001800 */
[----:B------:R-:W-:Y:S01]  /*119c70*/  DFMA R8, -R240, R202, R8 ;  /* 0x000000caf008722b */ /* 0x000fe20000000108 */
[----:B------:R-:W-:-:S07]  /*119c80*/  MOV R12, 0x1 ;  /* 0x00000001000c7802 */ /* 0x000fce0000000f00 */
[----:B------:R-:W-:-:S08]  /*119c90*/  DFMA R8, -R238, R162, R8 ;  /* 0x000000a2ee08722b */ /* 0x000fd00000000108 */
[----:B------:R-:W-:Y:S02]  /*119ca0*/  DFMA R8, -R30, R10, R8 ;  /* 0x0000000a1e08722b */ /* 0x000fe40000000108 */
[----:B0-----:R-:W-:-:S06]  /*119cb0*/  DFMA R30, -R148, R12, 1 ;  /* 0x3ff00000941e742b */ /* 0x001fcc000000010c */
[----:B------:R-:W-:Y:S02]  /*119cc0*/  DFMA R8, -R234, R204, R8 ;  /* 0x000000ccea08722b */ /* 0x000fe40000000108 */
[----:B------:R-:W-:-:S06]  /*119cd0*/  DFMA R30, R30, R30, R30 ;  /* 0x0000001e1e1e722b */ /* 0x000fcc000000001e */
[----:B------:R-:W-:Y:S02]  /*119ce0*/  DFMA R8, -R226, R38, R8 ;  /* 0x00000026e208722b */ /* 0x000fe40000000108 */
[----:B------:R-:W-:Y:S01]  /*119cf0*/  DFMA R30, R12, R30, R12 ;  /* 0x0000001e0c1e722b */ /* 0x000fe2000000000c */
[----:B--2---:R-:W-:Y:S01]  /*119d00*/  IMAD.MOV.U32 R214, RZ, RZ, R4 ;  /* 0x000000ffffd67224 */ /* 0x004fe200078e0004 */
[----:B------:R-:W-:Y:S01]  /*119d10*/  MOV R215, R5 ;  /* 0x0000000500d77202 */ /* 0x000fe20000000f00 */
[----:B------:R0:W-:Y:S01]  /*119d20*/  STL.128 [R1+0x9120], R4 ;  /* 0x0091200401007387 */ /* 0x0001e20000100c00 */
[----:B------:R-:W-:Y:S02]  /*119d30*/  IMAD.MOV.U32 R174, RZ, RZ, R6 ;  /* 0x000000ffffae7224 */ /* 0x000fe400078e0006 */
[----:B------:R-:W-:Y:S02]  /*119d40*/  IMAD.MOV.U32 R175, RZ, RZ, R7 ;  /* 0x000000ffffaf7224 */ /* 0x000fe400078e0007 */
[----:B0-----:R0:W5:Y:S01]  /*119d50*/  LDL.LU.128 R4, [R1+0xabc0] ;  /* 0x00abc00001047983 */ /* 0x0011620000300c00 */
[----:B------:R-:W-:-:S02]  /*119d60*/  DFMA R12, -R214, R160, R8 ;  /* 0x000000a0d60c722b */ /* 0x000fc40000000108 */
[----:B------:R-:W-:-:S06]  /*119d70*/  DFMA R8, -R148, R30, 1 ;  /* 0x3ff000009408742b */ /* 0x000fcc000000011e */
[----:B------:R-:W-:Y:S02]  /*119d80*/  DFMA R12, -R174, R40, R12 ;  /* 0x00000028ae0c722b */ /* 0x000fe4000000010c */
        /* <DEDUP_REMOVED lines=18> */
.L_x_2499:
[----:B------:R-:W-:Y:S05]  /*119eb0*/  BSYNC.RECONVERGENT B3 ;  /* 0x0000000000037941 */ /* 0x000fea0003800200 */
.L_x_2498:
[----:B------:R-:W2:Y:S04]  /*119ec0*/  LDL.128 R240, [R1+0x4990] ;  /* 0x0049900001f07983 */ /* 0x000ea80000100c00 */
[----:B------:R-:W3:Y:S01]  /*119ed0*/  LDL.64 R44, [R1+0x7df0] ;  /* 0x007df000012c7983 */ /* 0x000ee20000100a00 */
[----:B--2---:R-:W-:-:S03]  /*119ee0*/  IMAD.MOV.U32 R234, RZ, RZ, R242 ;  /* 0x000000ffffea7224 */ /* 0x004fc600078e00f2 */
[----:B------:R0:W-:Y:S01]  /*119ef0*/  STL.128 [R1+0x7d00], R240 ;  /* 0x007d00f001007387 */ /* 0x0001e20000100c00 */
[----:B------:R-:W-:Y:S01]  /*119f00*/  IMAD.MOV.U32 R235, RZ, RZ, R243 ;  /* 0x000000ffffeb7224 */ /* 0x000fe200078e00f3 */
[----:B------:R-:W-:Y:S01]  /*119f10*/  MOV R148, R240 ;  /* 0x000000f000947202 */ /* 0x000fe20000000f00 */
[----:B------:R-:W-:Y:S02]  /*119f20*/  IMAD.MOV.U32 R149, RZ, RZ, R241 ;  /* 0x000000ffff957224 */ /* 0x000fe400078e00f1 */
[----:B0-----:R-:W2:Y:S02]  /*119f30*/  LDL.128 R240, [R1+0x49a0] ;  /* 0x0049a00001f07983 */ /* 0x001ea40000100c00 */
[----:B------:R-:W0:Y:S01]  /*119f40*/  MUFU.RCP64H R13, R149 ;  /* 0x00000095000d7308 */ /* 0x000e220000001800 */
[----:B------:R-:W-:Y:S01]  /*119f50*/  DFMA R14, -R234, R218, R14 ;  /* 0x000000daea0e722b */ /* 0x000fe2000000010e */
[----:B------:R-:W-:Y:S02]  /*119f60*/  IMAD.MOV.U32 R12, RZ, RZ, 0x1 ;  /* 0x00000001ff0c7424 */ /* 0x000fe400078e00ff */
[----:B--2---:R-:W-:Y:S01]  /*119f70*/  IMAD.MOV.U32 R30, RZ, RZ, R240 ;  /* 0x000000ffff1e7224 */ /* 0x004fe200078e00f0 */
[----:B------:R-:W-:Y:S01]  /*119f80*/  MOV R31, R241 ;  /* 0x000000f1001f7202 */ /* 0x000fe20000000f00 */
[----:B------:R1:W-:Y:S01]  /*119f90*/  STL.128 [R1+0x88a0], R240 ;  /* 0x0088a0f001007387 */ /* 0x0003e20000100c00 */
[----:B------:R-:W-:-:S02]  /*119fa0*/  IMAD.MOV.U32 R226, RZ, RZ, R242 ;  /* 0x000000ffffe27224 */ /* 0x000fc400078e00f2 */
[----:B------:R-:W-:Y:S02]  /*119fb0*/  IMAD.MOV.U32 R227, RZ, RZ, R243 ;  /* 0x000000ffffe37224 */ /* 0x000fe400078e00f3 */
        /* <DEDUP_REMOVED lines=33> */
.L_x_2501:
[----:B------:R-:W-:Y:S05]  /*11a1d0*/  BSYNC.RECONVERGENT B3 ;  /* 0x0000000000037941 */ /* 0x000fea0003800200 */
.L_x_2500:
[----:B------:R-:W2:Y:S04]  /*11a1e0*/  LDL.128 R240, [R1+0x4960] ;  /* 0x0049600001f07983 */ /* 0x000ea80000100c00 */
[----:B------:R-:W3:Y:S01]  /*11a1f0*/  LDL.LU.64 R30, [R1+0x7b58] ;  /* 0x007b5800011e7983 */ /* 0x000ee20000300a00 */
[----:B--2---:R-:W-:Y:S01]  /*11a200*/  IMAD.MOV.U32 R12, RZ, RZ, R242 ;  /* 0x000000ffff0c7224 */ /* 0x004fe200078e00f2 */
[----:B------:R-:W-:Y:S02]  /*11a210*/  MOV R13, R243 ;  /* 0x000000f3000d7202 */ /* 0x000fe40000000f00 */
[----:B------:R0:W-:Y:S01]  /*11a220*/  STL.128 [R1+0x79a0], R240 ;  /* 0x0079a0f001007387 */ /* 0x0001e20000100c00 */
[----:B------:R-:W-:Y:S02]  /*11a230*/  IMAD.MOV.U32 R148, RZ, RZ, R240 ;  /* 0x000000ffff947224 */ /* 0x000fe400078e00f0 */
[----:B------:R-:W-:-:S02]  /*11a240*/  IMAD.MOV.U32 R149, RZ, RZ, R241 ;  /* 0x000000ffff957224 */ /* 0x000fc400078e00f1 */
[----:B0-----:R-:W2:Y:S02]  /*11a250*/  LDL.128 R240, [R1+0x4970] ;  /* 0x0049700001f07983 */ /* 0x001ea40000100c00 */
[----:B------:R-:W0:Y:S01]  /*11a260*/  MUFU.RCP64H R9, R149 ;  /* 0x0000009500097308 */ /* 0x000e220000001800 */
[----:B------:R-:W-:Y:S01]  /*11a270*/  IMAD.MOV.U32 R8, RZ, RZ, 0x1 ;  /* 0x00000001ff087424 */ /* 0x000fe200078e00ff */
[----:B---3--:R-:W-:-:S05]  /*11a280*/  DFMA R12, -R12, R216, R30 ;  /* 0x000000d80c0c722b */ /* 0x008fca000000011e */
[----:B0-----:R-:W-:Y:S01]  /*11a290*/  DFMA R30, -R148, R8, 1 ;  /* 0x3ff00000941e742b */ /* 0x001fe20000000108 */
[----:B--2---:R-:W-:Y:S01]  /*11a2a0*/  MOV R226, R240 ;  /* 0x000000f000e27202 */ /* 0x004fe20000000f00 */
[----:B------:R-:W-:Y:S01]  /*11a2b0*/  IMAD.MOV.U32 R227, RZ, RZ, R241 ;  /* 0x000000ffffe37224 */ /* 0x000fe200078e00f1 */
[----:B------:R0:W-:Y:S01]  /*11a2c0*/  STL.128 [R1+0x8780], R240 ;  /* 0x008780f001007387 */ /* 0x0001e20000100c00 */
[----:B------:R-:W-:Y:S01]  /*11a2d0*/  IMAD.MOV.U32 R214, RZ, RZ, R242 ;  /* 0x000000ffffd67224 */ /* 0x000fe200078e00f2 */
[----:B------:R-:W-:Y:S02]  /*11a2e0*/  MOV R215, R243 ;  /* 0x000000f300d77202 */ /* 0x000fe40000000f00 */
[----:B0-----:R-:W2:Y:S01]  /*11a2f0*/  LDL.128 R240, [R1+0x4980] ;  /* 0x0049800001f07983 */ /* 0x001ea20000100c00 */
        /* <DEDUP_REMOVED lines=28> */
.L_x_2503:
[----:B------:R-:W-:Y:S05]  /*11a4c0*/  BSYNC.RECONVERGENT B3 ;  /* 0x0000000000037941 */ /* 0x000fea0003800200 */
.L_x_2502:
[----:B------:R-:W2:Y:S04]  /*11a4d0*/  LDL.128 R240, [R1+0x4920] ;  /* 0x0049200001f07983 */ /* 0x000ea80000100c00 */
[----:B------:R-:W3:Y:S01]  /*11a4e0*/  LDL.LU.64 R14, [R1+0x7c00] ;  /* 0x007c0000010e7983 */ /* 0x000ee20000300a00 */
[----:B--2---:R-:W-:-:S03]  /*11a4f0*/  IMAD.MOV.U32 R12, RZ, RZ, R242 ;  /* 0x000000ffff0c7224 */ /* 0x004fc600078e00f2 */
[----:B------:R0:W-:Y:S01]  /*11a500*/  STL.128 [R1+0x7830], R240 ;  /* 0x007830f001007387 */ /* 0x0001e20000100c00 */
[----:B------:R-:W-:Y:S01]  /*11a510*/  IMAD.MOV.U32 R13, RZ, RZ, R243 ;  /* 0x000000ffff0d7224 */ /* 0x000fe200078e00f3 */
[----:B------:R-:W-:Y:S01]  /*11a520*/  MOV R148, R240 ;  /* 0x000000f000947202 */ /* 0x000fe20000000f00 */
[----:B------:R-:W-:Y:S02]  /*11a530*/  IMAD.MOV.U32 R149, RZ, RZ, R241 ;  /* 0x000000ffff957224 */ /* 0x000fe400078e00f1 */
[----:B0-----:R-:W2:Y:S02]  /*11a540*/  LDL.128 R240, [R1+0x4930] ;  /* 0x0049300001f07983 */ /* 0x001ea40000100c00 */
[----:B------:R-:W0:Y:S01]  /*11a550*/  MUFU.RCP64H R9, R149 ;  /* 0x0000009500097308 */ /* 0x000e220000001800 */
[----:B------:R-:W-:Y:S01]  /*11a560*/  IMAD.MOV.U32 R8, RZ, RZ, 0x1 ;  /* 0x00000001ff087424 */ /* 0x000fe200078e00ff */
[----:B---3--:R-:W-:-:S05]  /*11a570*/  DFMA R14, -R12, R28, R14 ;  /* 0x0000001c0c0e722b */ /* 0x008fca000000010e */
[----:B0-----:R-:W-:Y:S01]  /*11a580*/  DFMA R12, -R148, R8, 1 ;  /* 0x3ff00000940c742b */ /* 0x001fe20000000108 */
[----:B--2---:R-:W-:Y:S01]  /*11a590*/  IMAD.MOV.U32 R226, RZ, RZ, R240 ;  /* 0x000000ffffe27224 */ /* 0x004fe200078e00f0 */
[----:B------:R-:W-:Y:S01]  /*11a5a0*/  MOV R227, R241 ;  /* 0x000000f100e37202 */ /* 0x000fe20000000f00 */
[----:B------:R0:W-:Y:S01]  /*11a5b0*/  STL.128 [R1+0x86f0], R240 ;  /* 0x0086f0f001007387 */ /* 0x0001e20000100c00 */
[----:B------:R-:W-:Y:S02]  /*11a5c0*/  IMAD.MOV.U32 R214, RZ, RZ, R242 ;  /* 0x000000ffffd67224 */ /* 0x000fe400078e00f2 */
[----:B------:R-:W-:Y:S02]  /*11a5d0*/  IMAD.MOV.U32 R215, RZ, RZ, R243 ;  /* 0x000000ffffd77224 */ /* 0x000fe400078e00f3 */
        /* <DEDUP_REMOVED lines=31> */
.L_x_2505:
[----:B------:R-:W-:Y:S05]  /*11a7d0*/  BSYNC.RECONVERGENT B3 ;  /* 0x0000000000037941 */ /* 0x000fea0003800200 */
.L_x_2504:
        /* <DEDUP_REMOVED lines=8> */
[----:B0-----:R-:W2:Y:S01]  /*11a860*/  LDL.128 R240, [R1+0x48f0] ;  /* 0x0048f00001f07983 */ /* 0x001ea20000100c00 */
[----:B---3--:R-:W0:Y:S01]  /*11a870*/  MUFU.RCP64H R13, R149 ;  /* 0x00000095000d7308 */ /* 0x008e220000001800 */
[----:B----4-:R-:W-:Y:S01]  /*11a880*/  DFMA R14, -R14, R2, R238 ;  /* 0x000000020e0e722b */ /* 0x010fe200000001ee */
[----:B------:R-:W-:-:S07]  /*11a890*/  IMAD.MOV.U32 R12, RZ, RZ, 0x1 ;  /* 0x00000001ff0c7424 */ /* 0x000fce00078e00ff */
[----:B------:R-:W-:Y:S02]  /*11a8a0*/  DFMA R44, -R44, R62, R14 ;  /* 0x0000003e2c2c722b */ /* 0x000fe4000000010e */
[----:B0-----:R-:W-:Y:S01]  /*11a8b0*/  DFMA R14, -R148, R12, 1 ;  /* 0x3ff00000940e742b */ /* 0x001fe2000000010c */
[----:B--2---:R-:W-:Y:S01]  /*11a8c0*/  MOV R234, R240 ;  /* 0x000000f000ea7202 */ /* 0x004fe20000000f00 */
[----:B------:R-:W-:Y:S01]  /*11a8d0*/  IMAD.MOV.U32 R235, RZ, RZ, R241 ;  /* 0x000000ffffeb7224 */ /* 0x000fe200078e00f1 */
[----:B------:R0:W-:Y:S01]  /*11a8e0*/  STL.128 [R1+0x8770], R240 ;  /* 0x008770f001007387 */ /* 0x0001e20000100c00 */
[----:B------:R-:W-:Y:S01]  /*11a8f0*/  IMAD.MOV.U32 R226, RZ, RZ, R242 ;  /* 0x000000ffffe27224 */ /* 0x000fe200078e00f2 */
[----:B------:R-:W-:Y:S02]  /*11a900*/  MOV R227, R243 ;  /* 0x000000f300e37202 */ /* 0x000fe40000000f00 */
[----:B0-----:R-:W2:Y:S01]  /*11a910*/  LDL.128 R240, [R1+0x4900] ;  /* 0x0049000001f07983 */ /* 0x001ea20000100c00 */
[----:B------:R-:W-:-:S02]  /*11a920*/  DFMA R14, R14, R14, R14 ;  /* 0x0000000e0e0e722b */ /* 0x000fc4000000000e */
        /* <DEDUP_REMOVED lines=29> */
.L_x_2507:
[----:B------:R-:W-:Y:S05]  /*11ab00*/  BSYNC.RECONVERGENT B3 ;  /* 0x0000000000037941 */ /* 0x000fea0003800200 */
.L_x_2506:
[----:B------:R-:W2:Y:S04]  /*11ab10*/  LDL.128 R240, [R1+0x48a0] ;  /* 0x0048a00001f07983 */ /* 0x000ea80000100c00 */
[----:B--2---:R0:W-:Y:S01]  /*11ab20*/  STL.128 [R1+0x7d10], R240 ;  /* 0x007d10f001007387 */ /* 0x0041e20000100c00 */
[----:B------:R-:W-:Y:S01]  /*11ab30*/  MOV R214, R242 ;  /* 0x000000f200d67202 */ /* 0x000fe20000000f00 */
[----:B------:R-:W-:Y:S02]  /*11ab40*/  IMAD.MOV.U32 R215, RZ, RZ, R243 ;  /* 0x000000ffffd77224 */ /* 0x000fe400078e00f3 */
[----:B0-----:R-:W2:Y:S02]  /*11ab50*/  LDL.128 R240, [R1+0x48b0] ;  /* 0x0048b00001f07983 */ /* 0x001ea40000100c00 */
[----:B------:R-:W0:Y:S01]  /*11ab60*/  MUFU.RCP64H R9, R215 ;  /* 0x000000d700097308 */ /* 0x000e220000001800 */
[----:B------:R-:W-:-:S06]  /*11ab70*/  IMAD.MOV.U32 R8, RZ, RZ, 0x1 ;  /* 0x00000001ff087424 */ /* 0x000fcc00078e00ff */
[----:B0-----:R-:W-:Y:S01]  /*11ab80*/  DFMA R12, -R214, R8, 1 ;  /* 0x3ff00000d60c742b */ /* 0x001fe20000000108 */
[----:B--2---:R-:W-:Y:S01]  /*11ab90*/  IMAD.MOV.U32 R44, RZ, RZ, R240 ;  /* 0x000000ffff2c7224 */ /* 0x004fe200078e00f0 */
[----:B------:R-:W-:Y:S01]  /*11aba0*/  MOV R45, R241 ;  /* 0x000000f1002d7202 */ /* 0x000fe20000000f00 */
[----:B------:R0:W-:Y:S01]  /*11abb0*/  STL.128 [R1+0x85f0], R240 ;  /* 0x0085f0f001007387 */ /* 0x0001e20000100c00 */
[----:B------:R-:W-:Y:S02]  /*11abc0*/  IMAD.MOV.U32 R174, RZ, RZ, R242 ;  /* 0x000000ffffae7224 */ /* 0x000fe400078e00f2 */
[----:B------:R-:W-:Y:S02]  /*11abd0*/  IMAD.MOV.U32 R175, RZ, RZ, R243 ;  /* 0x000000ffffaf7224 */ /* 0x000fe400078e00f3 */
[----:B0-----:R-:W2:Y:S01]  /*11abe0*/  LDL.128 R240, [R1+0x48c0] ;  /* 0x0048c00001f07983 */ /* 0x001ea20000100c00 */
[----:B------:R-:W-:Y:S01]  /*11abf0*/  DFMA R12, R12, R12, R12 ;  /* 0x0000000c0c0c722b */ /* 0x000fe2000000000c */
[----:B------:R-:W-:Y:S01]  /*11ac00*/  BSSY.RECONVERGENT B3, `(.L_x_2508) ;  /* 0x000001d000037945 */ /* 0x000fe20003800200 */
[----:B------:R-:W-:Y:S01]  /*11ac10*/  DFMA R44, -R44, R216, R146 ;  /* 0x000000d82c2c722b */ /* 0x000fe20000000192 */
[----:B------:R0:W-:Y:S05]  /*11ac20*/  STL.64 [R1+0x70f0], R14 ;  /* 0x0070f00e01007387 */ /* 0x0001ea0000100a00 */
[----:B------:R-:W-:-:S02]  /*11ac30*/  DFMA R8, R8, R12, R8 ;  /* 0x0000000c0808722b */ /* 0x000fc40000000008 */
[----:B------:R-:W-:-:S06]  /*11ac40*/  DFMA R12, -R174, R38, R44 ;  /* 0x00000026ae0c722b */ /* 0x000fcc000000012c */
[----:B------:R-:W-:-:S08]  /*11ac50*/  DFMA R44, -R214, R8, 1 ;  /* 0x3ff00000d62c742b */ /* 0x000fd00000000108 */
[----:B------:R-:W-:Y:S01]  /*11ac60*/  DFMA R8, R8, R44, R8 ;  /* 0x0000002c0808722b */ /* 0x000fe20000000008 */
[----:B--2---:R-:W-:Y:S01]  /*11ac70*/  MOV R148, R240 ;  /* 0x000000f000947202 */ /* 0x004fe20000000f00 */
[----:B------:R-:W-:Y:S01]  /*11ac80*/  IMAD.MOV.U32 R149, RZ, RZ, R241 ;  /* 0x000000ffff957224 */ /* 0x000fe200078e00f1 */
[----:B------:R-:W-:Y:S01]  /*11ac90*/  MOV R63, R243 ;  /* 0x000000f3003f7202 */ /* 0x000fe20000000f00 */
[----:B------:R-:W-:Y:S01]  /*11aca0*/  IMAD.MOV.U32 R62, RZ, RZ, R242 ;  /* 0x000000ffff3e7224 */ /* 0x000fe200078e00f2 */
[----:B------:R0:W-:Y:S03]  /*11acb0*/  STL.128 [R1+0x8890], R240 ;  /* 0x008890f001007387 */ /* 0x0001e60000100c00 */
        /* <DEDUP_REMOVED lines=17> */
.L_x_2509:
[----:B------:R-:W-:Y:S05]  /*11add0*/  BSYNC.RECONVERGENT B3 ;  /* 0x0000000000037941 */ /* 0x000fea0003800200 */
.L_x_2508:
        /* <DEDUP_REMOVED lines=8> */
[----:B0-----:R-:W2:Y:S02]  /*11ae60*/  LDL.128 R240, [R1+0x4890] ;  /* 0x0048900001f07983 */ /* 0x001ea40000100c00 */
[----:B------:R-:W0:Y:S01]  /*11ae70*/  MUFU.RCP64H R9, R63 ;  /* 0x0000003f00097308 */ /* 0x000e220000001800 */
[----:B------:R-:W-:Y:S02]  /*11ae80*/  DFMA R14, -R14, R42, R144 ;  /* 0x0000002a0e0e722b */ /* 0x000fe40000000190 */
[----:B0-----:R-:W-:-:S08]  /*11ae90*/  DFMA R12, -R62, R8, 1 ;  /* 0x3ff000003e0c742b */ /* 0x001fd00000000108 */
        /* <DEDUP_REMOVED lines=29> */
.L_x_2511:
[----:B------:R-:W-:Y:S05]  /*11b070*/  BSYNC.RECONVERGENT B3 ;  /* 0x0000000000037941 */ /* 0x000fea0003800200 */
.L_x_2510:
[----:B------:R-:W2:Y:S01]  /*11b080*/  LDL.128 R240, [R1+0x4860] ;  /* 0x0048600001f07983 */ /* 0x000ea20000100c00 */
[----:B------:R-:W-:Y:S02]  /*11b090*/  IMAD.MOV.U32 R8, RZ, RZ, 0x1 ;  /* 0x00000001ff087424 */ /* 0x000fe400078e00ff */
[----:B--2---:R-:W-:Y:S01]  /*11b0a0*/  IMAD.MOV.U32 R146, RZ, RZ, R242 ;  /* 0x000000ffff927224 */ /* 0x004fe200078e00f2 */
[----:B------:R-:W-:Y:S01]  /*11b0b0*/  MOV R147, R243 ;  /* 0x000000f300937202 */ /* 0x000fe20000000f00 */
[----:B------:R0:W-:Y:S01]  /*11b0c0*/  STL.128 [R1+0x7760], R240 ;  /* 0x007760f001007387 */ /* 0x0001e20000100c00 */
[----:B------:R-:W-:Y:S02]  /*11b0d0*/  IMAD.MOV.U32 R62, RZ, RZ, R240 ;  /* 0x000000ffff3e7224 */ /* 0x000fe400078e00f0 */
        /* <DEDUP_REMOVED lines=8> */
[----:B------:R-:W-:Y:S01]  /*11b160*/  DFMA R8, -R146, R10, R50 ;  /* 0x0000000a9208722b */ /* 0x000fe20000000132 */
[----:B--2---:R-:W-:Y:S01]  /*11b170*/  MOV R44, R240 ;  /* 0x000000f0002c7202 */ /* 0x004fe20000000f00 */
[----:B------:R-:W-:Y:S01]  /*11b180*/  IMAD.MOV.U32 R45, RZ, RZ, R241 ;  /* 0x000000ffff2d7224 */ /* 0x000fe200078e00f1 */
[----:B------:R-:W-:Y:S01]  /*11b190*/  MOV R145, R243 ;  /* 0x000000f300917202 */ /* 0x000fe20000000f00 */
[----:B------:R-:W-:Y:S01]  /*11b1a0*/  IMAD.MOV.U32 R144, RZ, RZ, R242 ;  /* 0x000000ffff907224 */ /* 0x000fe200078e00f2 */
[----:B------:R1:W-:Y:S03]  /*11b1b0*/  STL.128 [R1+0x8760], R240 ;  /* 0x008760f001007387 */ /* 0x0003e60000100c00 */
[----:B------:R-:W-:-:S02]  /*11b1c0*/  DFMA R8, -R44, R40, R8 ;  /* 0x000000282c08722b */ /* 0x000fc40000000108 */
[----:B------:R-:W-:-:S06]  /*11b1d0*/  DFMA R44, -R62, R12, 1 ;  /* 0x3ff000003e2c742b */ /* 0x000fcc000000010c */
[----:B------:R-:W-:Y:S02]  /*11b1e0*/  DFMA R8, -R144, R122, R8 ;  /* 0x0000007a9008722b */ /* 0x000fe40000000108 */
[----:B------:R-:W-:-:S08]  /*11b1f0*/  DFMA R12, R12, R44, R12 ;  /* 0x0000002c0c0c722b */ /* 0x000fd0000000000c */
[----:B------:R-:W-:Y:S01]  /*11b200*/  DMUL R44, R8, R12 ;  /* 0x0000000c082c7228 */ /* 0x000fe20000000000 */
[----:B------:R-:W-:-:S07]  /*11b210*/  FSETP.GEU.AND P2, PT, |R9|, 6.5827683646048100446e-37, PT ;  /* 0x036000000900780b */ /* 0x000fce0003f4e200 */
        /* <DEDUP_REMOVED lines=9> */
.L_x_2513:
[----:B------:R-:W-:Y:S05]  /*11b2b0*/  BSYNC.RECONVERGENT B3 ;  /* 0x0000000000037941 */ /* 0x000fea0003800200 */
.L_x_2512:
[----:B------:R-:W2:Y:S04]  /*11b2c0*/  LDL.128 R144, [R1+0x4820] ;  /* 0x0048200001907983 */ /* 0x000ea80000100c00 */
[----:B------:R-:W3:Y:S04]  /*11b2d0*/  LDL.128 R240, [R1+0x4850] ;  /* 0x0048500001f07983 */ /* 0x000ee80000100c00 */
        /* <DEDUP_REMOVED lines=14> */
[----:B0-----:R-:W-:-:S08]  /*11b3c0*/  DFMA R44, -R62, R8, 1 ;  /* 0x3ff000003e2c742b */ /* 0x001fd00000000108 */
[----:B------:R-:W-:-:S08]  /*11b3d0*/  DFMA R44, R44, R44, R44 ;  /* 0x0000002c2c2c722b */ /* 0x000fd0000000002c */
[----:B------:R-:W-:Y:S01]  /*11b3e0*/  DFMA R8, R8, R44, R8 ;  /* 0x0000002c0808722b */ /* 0x000fe20000000008 */
[----:B---3--:R-:W-:Y:S01]  /*11b3f0*/  IMAD.MOV.U32 R50, RZ, RZ, R242 ;  /* 0x000000ffff327224 */ /* 0x008fe200078e00f2 */
[----:B------:R-:W-:Y:S01]  /*11b400*/  MOV R51, R243 ;  /* 0x000000f300337202 */ /* 0x000fe20000000f00 */
[----:B------:R-:W-:Y:S04]  /*11b410*/  STL.128 [R1+0x8ba0], R240 ;  /* 0x008ba0f001007387 */ /* 0x000fe80000100c00 */
[----:B------:R-:W-:Y:S01]  /*11b420*/  STL.64 [R1+0x70d8], R12 ;  /* 0x0070d80c01007387 */ /* 0x000fe20000100a00 */
[----:B------:R-:W-:Y:S01]  /*11b430*/  BSSY.RECONVERGENT B3, `(.L_x_2514) ;  /* 0x0000019000037945 */ /* 0x000fe20003800200 */
[----:B--2---:R-:W-:Y:S02]  /*11b440*/  IMAD.MOV.U32 R174, RZ, RZ, R144 ;  /* 0x000000ffffae7224 */ /* 0x004fe400078e0090 */
[----:B------:R0:W-:Y:S01]  /*11b450*/  STL.128 [R1+0x86d0], R144 ;  /* 0x0086d09001007387 */ /* 0x0001e20000100c00 */
[----:B------:R-:W-:-:S06]  /*11b460*/  IMAD.MOV.U32 R175, RZ, RZ, R145 ;  /* 0x000000ffffaf7224 */ /* 0x000fcc00078e0091 */
[----:B------:R-:W-:-:S08]  /*11b470*/  DFMA R48, -R174, R40, R48 ;  /* 0x00000028ae30722b */ /* 0x000fd00000000130 */
[----:B------:R-:W-:Y:S01]  /*11b480*/  DFMA R44, -R146, R196, R48 ;  /* 0x000000c4922c722b */ /* 0x000fe20000000130 */
[----:B0-----:R-:W-:Y:S01]  /*11b490*/  MOV R144, R240 ;  /* 0x000000f000907202 */ /* 0x001fe20000000f00 */
[----:B------:R-:W-:-:S06]  /*11b4a0*/  IMAD.MOV.U32 R145, RZ, RZ, R241 ;  /* 0x000000ffff917224 */ /* 0x000fcc00078e00f1 */
        /* <DEDUP_REMOVED lines=17> */
.L_x_2515:
[----:B------:R-:W-:Y:S05]  /*11b5c0*/  BSYNC.RECONVERGENT B3 ;  /* 0x0000000000037941 */ /* 0x000fea0003800200 */
.L_x_2514:
        /* <DEDUP_REMOVED lines=15> */
[----:B------:R-:W-:Y:S01]  /*11b6c0*/  DFMA R12, -R12, R16, R142 ;  /* 0x000000100c0c722b */ /* 0x000fe2000000018e */
[----:B------:R-:W-:-:S07]  /*11b6d0*/  IMAD.MOV.U32 R8, RZ, RZ, 0x1 ;  /* 0x00000001ff087424 */ /* 0x000fce00078e00ff */
[----:B------:R-:W-:-:S08]  /*11b6e0*/  DFMA R12, -R214, R212, R12 ;  /* 0x000000d4d60c722b */ /* 0x000fd0000000010c */
[----:B------:R-:W-:-:S08]  /*11b6f0*/  DFMA R16, -R174, R166, R12 ;  /* 0x000000a6ae10722b */ /* 0x000fd0000000010c */
[----:B------:R-:W-:Y:S01]  /*11b700*/  DFMA R16, -R146, R196, R16 ;  /* 0x000000c49210722b */ /* 0x000fe20000000110 */
[----:B------:R-:W-:Y:S01]  /*11b710*/  STL.64 [R1+0x70d0], R144 ;  /* 0x0070d09001007387 */ /* 0x000fe20000100a00 */
[----:B------:R-:W-:Y:S03]  /*11b720*/  BSSY.RECONVERGENT B3, `(.L_x_2516) ;  /* 0x0000021000037945 */ /* 0x000fe60003800200 */
[----:B--2---:R0:W-:Y:S02]  /*11b730*/  STL.128 [R1+0x7d30], R48 ;  /* 0x007d303001007387 */ /* 0x0041e40000100c00 */
[----:B0-----:R-:W-:-:S04]  /*11b740*/  IMAD.MOV.U32 R49, RZ, RZ, R51 ;  /* 0x000000ffff317224 */ /* 0x001fc800078e0033 */
[----:B------:R-:W0:Y:S01]  /*11b750*/  MUFU.RCP64H R9, R49 ;  /* 0x0000003100097308 */ /* 0x000e220000001800 */
[----:B------:R-:W-:Y:S02]  /*11b760*/  IMAD.MOV.U32 R48, RZ, RZ, R50 ;  /* 0x000000ffff307224 */ /* 0x000fe400078e0032 */
[----:B---3--:R-:W-:Y:S02]  /*11b770*/  IMAD.MOV.U32 R62, RZ, RZ, R240 ;  /* 0x000000ffff3e7224 */ /* 0x008fe400078e00f0 */
[----:B------:R-:W-:Y:S02]  /*11b780*/  IMAD.MOV.U32 R63, RZ, RZ, R241 ;  /* 0x000000ffff3f7224 */ /* 0x000fe400078e00f1 */
[----:B0-----:R-:W-:-:S08]  /*11b790*/  DFMA R12, -R48, R8, 1 ;  /* 0x3ff00000300c742b */ /* 0x001fd00000000108 */
[----:B------:R-:W-:Y:S01]  /*11b7a0*/  DFMA R12, R12, R12, R12 ;  /* 0x0000000c0c0c722b */ /* 0x000fe2000000000c */
[----:B------:R-:W-:Y:S01]  /*11b7b0*/  MOV R50, R242 ;  /* 0x000000f200327202 */ /* 0x000fe20000000f00 */
[----:B------:R-:W-:-:S06]  /*11b7c0*/  IMAD.MOV.U32 R51, RZ, RZ, R243 ;  /* 0x000000ffff337224 */ /* 0x000fcc00078e00f3 */
        /* <DEDUP_REMOVED lines=22> */
.L_x_2517:
[----:B------:R-:W-:Y:S05]  /*11b930*/  BSYNC.RECONVERGENT B3 ;  /* 0x0000000000037941 */ /* 0x000fea0003800200 */
.L_x_2516:
[----:B------:R-:W2:Y:S04]  /*11b940*/  LDL.128 R240, [R1+0x47c0] ;  /* 0x0047c00001f07983 */ /* 0x000ea80000100c00 */
[----:B------:R-:W3:Y:S01]  /*11b950*/  LDL.64 R48, [R1+0x7d30] ;  /* 0x007d300001307983 */ /* 0x000ee20000100a00 */
[----:B------:R-:W-:-:S03]  /*11b960*/  HFMA2 R12, -RZ, RZ, 0, 5.9604644775390625e-08 ;  /* 0x00000001ff0c7431 */ /* 0x000fc600000001ff */
[----:B--2---:R0:W-:Y:S01]  /*11b970*/  STL.128 [R1+0x7d20], R240 ;  /* 0x007d20f001007387 */ /* 0x0041e20000100c00 */
[----:B------:R-:W-:Y:S01]  /*11b980*/  MOV R50, R242 ;  /* 0x000000f200327202 */ /* 0x000fe20000000f00 */
[----:B------:R-:W-:Y:S02]  /*11b990*/  IMAD.MOV.U32 R51, RZ, RZ, R243 ;  /* 0x000000ffff337224 */ /* 0x000fe400078e00f3 */
[----:B0-----:R-:W2:Y:S02]  /*11b9a0*/  LDL.128 R240, [R1+0x47d0] ;  /* 0x0047d00001f07983 */ /* 0x001ea40000100c00 */
[----:B------:R-:W0:Y:S02]  /*11b9b0*/  MUFU.RCP64H R13, R51 ;  /* 0x00000033000d7308 */ /* 0x000e240000001800 */
[----:B0-----:R-:W-:-:S08]  /*11b9c0*/  DFMA R16, -R50, R12, 1 ;  /* 0x3ff000003210742b */ /* 0x001fd0000000010c */
        /* <DEDUP_REMOVED lines=10> */
[----:B------:R-:W-:-:S06]  /*11ba70*/  DFMA R44, -R50, R16, 1 ;  /* 0x3ff00000322c742b */ /* 0x000fcc0000000110 */
[----:B---3--:R-:W-:Y:S02]  /*11ba80*/  DFMA R12, -R48, R122, R12 ;  /* 0x0000007a300c722b */ /* 0x008fe4000000010c */
        /* <DEDUP_REMOVED lines=17> */
.L_x_2519:
[----:B------:R-:W-:Y:S05]  /*11bba0*/  BSYNC.RECONVERGENT B3 ;  /* 0x0000000000037941 */ /* 0x000fea0003800200 */
.L_x_2518:
        /* <DEDUP_REMOVED lines=11> */
[----:B------:R-:W-:Y:S01]  /*11bc60*/  IMAD.MOV.U32 R8, RZ, RZ, 0x1 ;  /* 0x00000001ff087424 */ /* 0x000fe200078e00ff */
[----:B---3--:R-:W-:Y:S01]  /*11bc70*/  MOV R62, R242 ;  /* 0x000000f2003e7202 */ /* 0x008fe20000000f00 */
        /* <DEDUP_REMOVED lines=34> */
.L_x_2521:
[----:B------:R-:W-:Y:S05]  /*11bea0*/  BSYNC.RECONVERGENT B3 ;  /* 0x0000000000037941 */ /* 0x000fea0003800200 */
.L_x_2520:
[----:B------:R-:W2:Y:S04]  /*11beb0*/  LDL.128 R48, [R1+0x4770] ;  /* 0x0047700001307983 */ /* 0x000ea80000100c00 */
[----:B------:R-:W3:Y:S01]  /*11bec0*/  LDL.128 R140, [R1+0x4780] ;  /* 0x00478000018c7983 */ /* 0x000ee20000100c00 */
[----:B------:R-:W-:-:S03]  /*11bed0*/  IMAD.MOV.U32 R12, RZ, RZ, 0x1 ;  /* 0x00000001ff0c7424 */ /* 0x000fc600078e00ff */
[----:B------:R-:W-:Y:S01]  /*11bee0*/  STL.64 [R1+0x70b8], R8 ;  /* 0x0070b80801007387 */ /* 0x000fe20000100a00 */
[----:B------:R-:W-:Y:S01]  /*11bef0*/  BSSY.RECONVERGENT B3, `(.L_x_2522) ;  /* 0x0000023000037945 */ /* 0x000fe20003800200 */
[----:B--2---:R-:W-:Y:S02]  /*11bf00*/  IMAD.MOV.U32 R55, RZ, RZ, R51 ;  /* 0x000000ffff377224 */ /* 0x004fe400078e0033 */
[----:B------:R0:W-:Y:S01]  /*11bf10*/  STL.128 [R1+0x7a00], R48 ;  /* 0x007a003001007387 */ /* 0x0001e20000100c00 */
[----:B------:R-:W-:Y:S02]  /*11bf20*/  MOV R54, R50 ;  /* 0x0000003200367202 */ /* 0x000fe40000000f00 */
[----:B0-----:R-:W-:Y:S01]  /*11bf30*/  MOV R51, R49 ;  /* 0x0000003100337202 */ /* 0x001fe20000000f00 */
[----:B------:R-:W-:-:S03]  /*11bf40*/  IMAD.MOV.U32 R50, RZ, RZ, R48 ;  /* 0x000000ffff327224 */ /* 0x000fc600078e0030 */
[----:B------:R-:W0:Y:S03]  /*11bf50*/  MUFU.RCP64H R13, R51 ;  /* 0x00000033000d7308 */ /* 0x000e260000001800 */
[----:B0-----:R-:W-:-:S08]  /*11bf60*/  DFMA R16, -R50, R12, 1 ;  /* 0x3ff000003210742b */ /* 0x001fd0000000010c */
[----:B------:R-:W-:Y:S01]  /*11bf70*/  DFMA R16, R16, R16, R16 ;  /* 0x000000101010722b */ /* 0x000fe20000000010 */
[----:B---3--:R-:W-:Y:S02]  /*11bf80*/  IMAD.MOV.U32 R44, RZ, RZ, R140 ;  /* 0x000000ffff2c7224 */ /* 0x008fe400078e008c */
[----:B------:R-:W-:-:S05]  /*11bf90*/  IMAD.MOV.U32 R45, RZ, RZ, R141 ;  /* 0x000000ffff2d7224 */ /* 0x000fca00078e008d */
[----:B------:R-:W-:Y:S02]  /*11bfa0*/  DFMA R16, R12, R16, R12 ;  /* 0x000000100c10722b */ /* 0x000fe4000000000c */
[----:B------:R-:W-:Y:S01]  /*11bfb0*/  DFMA R12, -R54, R158, R52 ;  /* 0x0000009e360c722b */ /* 0x000fe20000000134 */
[----:B------:R-:W-:Y:S01]  /*11bfc0*/  MOV R48, R142 ;  /* 0x0000008e00307202 */ /* 0x000fe20000000f00 */
[----:B------:R-:W-:-:S06]  /*11bfd0*/  IMAD.MOV.U32 R49, RZ, RZ, R143 ;  /* 0x000000ffff317224 */ /* 0x000fcc00078e008f */
[----:B------:R-:W-:Y:S02]  /*11bfe0*/  DFMA R12, -R44, R40, R12 ;  /* 0x000000282c0c722b */ /* 0x000fe4000000010c */
[----:B------:R-:W-:-:S06]  /*11bff0*/  DFMA R44, -R50, R16, 1 ;  /* 0x3ff00000322c742b */ /* 0x000fcc0000000110 */
[----:B------:R-:W-:Y:S02]  /*11c000*/  DFMA R12, -R48, R118, R12 ;  /* 0x00000076300c722b */ /* 0x000fe4000000010c */
        /* <DEDUP_REMOVED lines=17> */
.L_x_2523:
[----:B------:R-:W-:Y:S05]  /*11c120*/  BSYNC.RECONVERGENT B3 ;  /* 0x0000000000037941 */ /* 0x000fea0003800200 */
.L_x_2522:
[----:B------:R-:W2:Y:S04]  /*11c130*/  LDL.128 R48, [R1+0x4740] ;  /* 0x0047400001307983 */ /* 0x000ea80000100c00 */
[----:B------:R-:W3:Y:S04]  /*11c140*/  LDL.128 R52, [R1+0x4750] ;  /* 0x0047500001347983 */ /* 0x000ee80000100c00 */
[----:B------:R-:W4:Y:S01]  /*11c150*/  LDL.128 R140, [R1+0x4760] ;  /* 0x00476000018c7983 */ /* 0x000f220000100c00 */
[----:B------:R-:W-:-:S03]  /*11c160*/  HFMA2 R8, -RZ, RZ, 0, 5.9604644775390625e-08 ;  /* 0x00000001ff087431 */ /* 0x000fc600000001ff */
[----:B------:R-:W-:Y:S01]  /*11c170*/  STL.64 [R1+0x70b0], R16 ;  /* 0x0070b01001007387 */ /* 0x000fe20000100a00 */
[----:B------:R-:W-:Y:S01]  /*11c180*/  BSSY.RECONVERGENT B3, `(.L_x_2524) ;  /* 0x0000023000037945 */ /* 0x000fe20003800200 */
[----:B--2---:R-:W0:Y:S02]  /*11c190*/  MUFU.RCP64H R9, R51 ;  /* 0x0000003300097308 */ /* 0x004e240000001800 */
[----:B------:R-:W-:Y:S01]  /*11c1a0*/  STL.128 [R1+0x7cf0], R48 ;  /* 0x007cf03001007387 */ /* 0x000fe20000100c00 */
[----:B---3--:R-:W-:Y:S01]  /*11c1b0*/  MOV R44, R52 ;  /* 0x00000034002c7202 */ /* 0x008fe20000000f00 */
[----:B------:R-:W-:Y:S01]  /*11c1c0*/  IMAD.MOV.U32 R45, RZ, RZ, R53 ;  /* 0x000000ffff2d7224 */ /* 0x000fe200078e0035 */
[----:B0-----:R-:W-:-:S05]  /*11c1d0*/  DFMA R12, -R50, R8, 1 ;  /* 0x3ff00000320c742b */ /* 0x001fca0000000108 */
[----:B------:R-:W-:-:S03]  /*11c1e0*/  DFMA R44, -R44, R30, R138 ;  /* 0x0000001e2c2c722b */ /* 0x000fc6000000018a */
[----:B------:R-:W-:Y:S01]  /*11c1f0*/  DFMA R12, R12, R12, R12 ;  /* 0x0000000c0c0c722b */ /* 0x000fe2000000000c */
[----:B------:R4:W-:Y:S07]  /*11c200*/  STL.128 [R1+0x84f0], R52 ;  /* 0x0084f03401007387 */ /* 0x0009ee0000100c00 */
[----:B------:R-:W-:Y:S02]  /*11c210*/  DFMA R8, R8, R12, R8 ;  /* 0x0000000c0808722b */ /* 0x000fe40000000008 */
[----:B------:R-:W-:Y:S01]  /*11c220*/  DFMA R12, -R54, R40, R44 ;  /* 0x00000028360c722b */ /* 0x000fe2000000012c */
[----:B----4-:R-:W-:Y:S01]  /*11c230*/  IMAD.MOV.U32 R52, RZ, RZ, R140 ;  /* 0x000000ffff347224 */ /* 0x010fe200078e008c */
[----:B------:R-:W-:-:S04]  /*11c240*/  MOV R53, R141 ;  /* 0x0000008d00357202 */ /* 0x000fc80000000f00 */
[----:B------:R-:W-:Y:S01]  /*11c250*/  DFMA R44, -R50, R8, 1 ;  /* 0x3ff00000322c742b */ /* 0x000fe20000000108 */
[----:B------:R-:W-:Y:S02]  /*11c260*/  IMAD.MOV.U32 R48, RZ, RZ, R142 ;  /* 0x000000ffff307224 */ /* 0x000fe400078e008e */
[----:B------:R-:W-:Y:S01]  /*11c270*/  IMAD.MOV.U32 R49, RZ, RZ, R143 ;  /* 0x000000ffff317224 */ /* 0x000fe200078e008f */
        /* <DEDUP_REMOVED lines=19> */
.L_x_2525:
[----:B------:R-:W-:Y:S05]  /*11c3b0*/  BSYNC.RECONVERGENT B3 ;  /* 0x0000000000037941 */ /* 0x000fea0003800200 */
.L_x_2524:
[----:B------:R-:W2:Y:S04]  /*11c3c0*/  LDL.128 R48, [R1+0x4730] ;  /* 0x0047300001307983 */ /* 0x000ea80000100c00 */
[----:B------:R-:W3:Y:S01]  /*11c3d0*/  LDL.64 R44, [R1+0x7cf0] ;  /* 0x007cf000012c7983 */ /* 0x000ee20000100a00 */
[----:B------:R-:W-:-:S03]  /*11c3e0*/  HFMA2 R8, -RZ, RZ, 0, 5.9604644775390625e-08 ;  /* 0x00000001ff087431 */ /* 0x000fc600000001ff */
[----:B------:R0:W-:Y:S01]  /*11c3f0*/  STL.64 [R1+0x70a8], R138 ;  /* 0x0070a88a01007387 */ /* 0x0001e20000100a00 */
[----:B------:R-:W-:Y:S01]  /*11c400*/  BSSY.RECONVERGENT B3, `(.L_x_2526) ;  /* 0x0000019000037945 */ /* 0x000fe20003800200 */
[----:B--2---:R-:W1:Y:S02]  /*11c410*/  MUFU.RCP64H R9, R49 ;  /* 0x0000003100097308 */ /* 0x004e640000001800 */
[----:B-1----:R-:W-:-:S08]  /*11c420*/  DFMA R12, -R48, R8, 1 ;  /* 0x3ff00000300c742b */ /* 0x002fd00000000108 */
[----:B------:R-:W-:Y:S01]  /*11c430*/  DFMA R12, R12, R12, R12 ;  /* 0x0000000c0c0c722b */ /* 0x000fe2000000000c */
[----:B------:R-:W-:Y:S02]  /*11c440*/  IMAD.MOV.U32 R16, RZ, RZ, R50 ;  /* 0x000000ffff107224 */ /* 0x000fe400078e0032 */
[----:B------:R-:W-:-:S05]  /*11c450*/  IMAD.MOV.U32 R17, RZ, RZ, R51 ;  /* 0x000000ffff117224 */ /* 0x000fca00078e0033 */
[----:B------:R-:W-:Y:S02]  /*11c460*/  DFMA R12, R8, R12, R8 ;  /* 0x0000000c080c722b */ /* 0x000fe40000000008 */
[----:B------:R-:W-:-:S06]  /*11c470*/  DFMA R8, -R16, R36, R136 ;  /* 0x000000241008722b */ /* 0x000fcc0000000188 */
[----:B------:R-:W-:Y:S02]  /*11c480*/  DFMA R16, -R48, R12, 1 ;  /* 0x3ff000003010742b */ /* 0x000fe4000000010c */
[----:B---3--:R-:W-:-:S06]  /*11c490*/  DFMA R8, -R44, R40, R8 ;  /* 0x000000282c08722b */ /* 0x008fcc0000000108 */
        /* <DEDUP_REMOVED lines=15> */
.L_x_2527:
[----:B------:R-:W-:Y:S05]  /*11c590*/  BSYNC.RECONVERGENT B3 ;  /* 0x0000000000037941 */ /* 0x000fea0003800200 */
.L_x_2526:
[----:B------:R-:W2:Y:S04]  /*11c5a0*/  LDL.128 R140, [R1+0x4710] ;  /* 0x00471000018c7983 */ /* 0x000ea80000100c00 */
[----:B------:R-:W3:Y:S01]  /*11c5b0*/  LDL.128 R48, [R1+0x4700] ;  /* 0x0047000001307983 */ /* 0x000ee20000100c00 */
[----:B------:R-:W-:Y:S01]  /*11c5c0*/  MOV R8, 0x1 ;  /* 0x0000000100087802 */ /* 0x000fe20000000f00 */
[----:B--2---:R-:W-:Y:S02]  /*11c5d0*/  IMAD.MOV.U32 R54, RZ, RZ, R140 ;  /* 0x000000ffff367224 */ /* 0x004fe400078e008c */
[----:B------:R0:W-:Y:S01]  /*11c5e0*/  STL.128 [R1+0x85a0], R140 ;  /* 0x0085a08c01007387 */ /* 0x0001e20000100c00 */
[----:B------:R-:W-:Y:S01]  /*11c5f0*/  IMAD.MOV.U32 R55, RZ, RZ, R141 ;  /* 0x000000ffff377224 */ /* 0x000fe200078e008d */
[----:B------:R-:W-:Y:S01]  /*11c600*/  MOV R52, R142 ;  /* 0x0000008e00347202 */ /* 0x000fe20000000f00 */
[----:B------:R-:W-:Y:S01]  /*11c610*/  IMAD.MOV.U32 R53, RZ, RZ, R143 ;  /* 0x000000ffff357224 */ /* 0x000fe200078e008f */
[----:B---3--:R-:W1:Y:S01]  /*11c620*/  MUFU.RCP64H R9, R49 ;  /* 0x0000003100097308 */ /* 0x008e620000001800 */
[----:B------:R-:W-:Y:S01]  /*11c630*/  IMAD.MOV.U32 R12, RZ, RZ, R50 ;  /* 0x000000ffff0c7224 */ /* 0x000fe200078e0032 */
[----:B------:R-:W-:Y:S01]  /*11c640*/  MOV R13, R51 ;  /* 0x00000033000d7202 */ /* 0x000fe20000000f00 */
[----:B------:R2:W-:Y:S04]  /*11c650*/  STL.128 [R1+0x7c30], R48 ;  /* 0x007c303001007387 */ /* 0x0005e80000100c00 */
[----:B0-----:R-:W2:Y:S01]  /*11c660*/  LDL.128 R140, [R1+0x4720] ;  /* 0x00472000018c7983 */ /* 0x001ea20000100c00 */
[----:B------:R-:W-:-:S02]  /*11c670*/  DFMA R16, -R12, R204, R58 ;  /* 0x000000cc0c10722b */ /* 0x000fc4000000013a */
[----:B-1----:R-:W-:-:S06]  /*11c680*/  DFMA R12, -R48, R8, 1 ;  /* 0x3ff00000300c742b */ /* 0x002fcc0000000108 */
        /* <DEDUP_REMOVED lines=30> */
.L_x_2529:
[----:B------:R-:W-:Y:S05]  /*11c870*/  BSYNC.RECONVERGENT B3 ;  /* 0x0000000000037941 */ /* 0x000fea0003800200 */
.L_x_2528:
[----:B------:R-:W2:Y:S04]  /*11c880*/  LDL.128 R48, [R1+0x46e0] ;  /* 0x0046e00001307983 */ /* 0x000ea80000100c00 */
[----:B------:R-:W3:Y:S01]  /*11c890*/  LDL.128 R140, [R1+0x46f0] ;  /* 0x0046f000018c7983 */ /* 0x000ee20000100c00 */
[----:B------:R-:W-:-:S03]  /*11c8a0*/  HFMA2 R12, -RZ, RZ, 0, 5.9604644775390625e-08 ;  /* 0x00000001ff0c7431 */ /* 0x000fc600000001ff */
[----:B------:R-:W-:Y:S01]  /*11c8b0*/  STL.64 [R1+0x7098], R8 ;  /* 0x0070980801007387 */ /* 0x000fe20000100a00 */
[----:B------:R-:W-:Y:S01]  /*11c8c0*/  BSSY.RECONVERGENT B3, `(.L_x_2530) ;  /* 0x0000023000037945 */ /* 0x000fe20003800200 */
[----:B--2---:R-:W-:Y:S02]  /*11c8d0*/  IMAD.MOV.U32 R53, RZ, RZ, R51 ;  /* 0x000000ffff357224 */ /* 0x004fe400078e0033 */
[----:B------:R0:W-:Y:S01]  /*11c8e0*/  STL.128 [R1+0x7c10], R48 ;  /* 0x007c103001007387 */ /* 0x0001e20000100c00 */
[----:B------:R-:W-:Y:S02]  /*11c8f0*/  IMAD.MOV.U32 R52, RZ, RZ, R50 ;  /* 0x000000ffff347224 */ /* 0x000fe400078e0032 */
[----:B0-----:R-:W-:Y:S01]  /*11c900*/  IMAD.MOV.U32 R51, RZ, RZ, R49 ;  /* 0x000000ffff337224 */ /* 0x001fe200078e0031 */
[----:B------:R-:W-:-:S03]  /*11c910*/  MOV R50, R48 ;  /* 0x0000003000327202 */ /* 0x000fc60000000f00 */
[----:B------:R-:W0:Y:S03]  /*11c920*/  MUFU.RCP64H R13, R51 ;  /* 0x00000033000d7308 */ /* 0x000e260000001800 */
[----:B0-----:R-:W-:-:S08]  /*11c930*/  DFMA R16, -R50, R12, 1 ;  /* 0x3ff000003210742b */ /* 0x001fd0000000010c */
[----:B------:R-:W-:Y:S01]  /*11c940*/  DFMA R16, R16, R16, R16 ;  /* 0x000000101010722b */ /* 0x000fe20000000010 */
[----:B---3--:R-:W-:Y:S01]  /*11c950*/  IMAD.MOV.U32 R44, RZ, RZ, R140 ;  /* 0x000000ffff2c7224 */ /* 0x008fe200078e008c */
[----:B------:R-:W-:-:S06]  /*11c960*/  MOV R45, R141 ;  /* 0x0000008d002d7202 */ /* 0x000fcc0000000f00 */
[----:B------:R-:W-:Y:S02]  /*11c970*/  DFMA R16, R12, R16, R12 ;  /* 0x000000100c10722b */ /* 0x000fe4000000000c */
[----:B------:R-:W-:Y:S01]  /*11c980*/  DFMA R12, -R52, R40, R56 ;  /* 0x00000028340c722b */ /* 0x000fe20000000138 */
[----:B------:R-:W-:Y:S02]  /*11c990*/  IMAD.MOV.U32 R48, RZ, RZ, R142 ;  /* 0x000000ffff307224 */ /* 0x000fe400078e008e */
[----:B------:R-:W-:-:S05]  /*11c9a0*/  IMAD.MOV.U32 R49, RZ, RZ, R143 ;  /* 0x000000ffff317224 */ /* 0x000fca00078e008f */
        /* <DEDUP_REMOVED lines=20> */
.L_x_2531:
[----:B------:R-:W-:Y:S05]  /*11caf0*/  BSYNC.RECONVERGENT B3 ;  /* 0x0000000000037941 */ /* 0x000fea0003800200 */
.L_x_2530:
        /* <DEDUP_REMOVED lines=15> */
[----:B--2---:R-:W-:Y:S01]  /*11cbf0*/  IMAD.MOV.U32 R16, RZ, RZ, R52 ;  /* 0x000000ffff107224 */ /* 0x004fe200078e0034 */
[----:B------:R-:W-:Y:S01]  /*11cc00*/  MOV R17, R53 ;  /* 0x0000003500117202 */ /* 0x000fe20000000f00 */
[----:B------:R-:W-:Y:S01]  /*11cc10*/  IMAD.MOV.U32 R44, RZ, RZ, R54 ;  /* 0x000000ffff2c7224 */ /* 0x000fe200078e0036 */
[----:B------:R1:W-:Y:S01]  /*11cc20*/  STL.128 [R1+0x8660], R52 ;  /* 0x0086603401007387 */ /* 0x0003e20000100c00 */
[----:B------:R-:W-:-:S03]  /*11cc30*/  IMAD.MOV.U32 R45, RZ, RZ, R55 ;  /* 0x000000ffff2d7224 */ /* 0x000fc600078e0037 */
[----:B------:R-:W-:Y:S02]  /*11cc40*/  DFMA R12, -R16, R40, R12 ;  /* 0x00000028100c722b */ /* 0x000fe4000000010c */
        /* <DEDUP_REMOVED lines=18> */
.L_x_2533:
[----:B------:R-:W-:Y:S05]  /*11cd70*/  BSYNC.RECONVERGENT B3 ;  /* 0x0000000000037941 */ /* 0x000fea0003800200 */
.L_x_2532:
        /* <DEDUP_REMOVED lines=37> */
.L_x_2535:
[----:B------:R-:W-:Y:S05]  /*11cfd0*/  BSYNC.RECONVERGENT B3 ;  /* 0x0000000000037941 */ /* 0x000fea0003800200 */
.L_x_2534:
[----:B------:R-:W2:Y:S04]  /*11cfe0*/  LDL.128 R48, [R1+0x4680] ;  /* 0x0046800001307983 */ /* 0x000ea80000100c00 */
[----:B------:R-:W3:Y:S04]  /*11cff0*/  LDL.LU.64 R54, [R1+0x7c20] ;  /* 0x007c200001367983 */ /* 0x000ee80000300a00 */
[----:B------:R-:W4:Y:S01]  /*11d000*/  LDL.128 R56, [R1+0x4690] ;  /* 0x0046900001387983 */ /* 0x000f220000100c00 */
[----:B------:R-:W-:-:S03]  /*11d010*/  IMAD.MOV.U32 R8, RZ, RZ, 0x1 ;  /* 0x00000001ff087424 */ /* 0x000fc600078e00ff */
[----:B------:R-:W-:Y:S01]  /*11d020*/  STL.64 [R1+0x7080], R12 ;  /* 0x0070800c01007387 */ /* 0x000fe20000100a00 */
[----:B------:R-:W-:Y:S01]  /*11d030*/  BSSY.RECONVERGENT B3, `(.L_x_2536) ;  /* 0x0000021000037945 */ /* 0x000fe20003800200 */
[----:B--2---:R-:W-:Y:S02]  /*11d040*/  MOV R53, R51 ;  /* 0x0000003300357202 */ /* 0x004fe40000000f00 */
[----:B------:R0:W-:Y:S01]  /*11d050*/  STL.128 [R1+0x7a60], R48 ;  /* 0x007a603001007387 */ /* 0x0001e20000100c00 */
[----:B------:R-:W-:Y:S02]  /*11d060*/  IMAD.MOV.U32 R52, RZ, RZ, R50 ;  /* 0x000000ffff347224 */ /* 0x000fe400078e0032 */
[----:B0-----:R-:W-:-:S04]  /*11d070*/  IMAD.MOV.U32 R51, RZ, RZ, R49 ;  /* 0x000000ffff337224 */ /* 0x001fc800078e0031 */
[----:B------:R-:W0:Y:S01]  /*11d080*/  MUFU.RCP64H R9, R51 ;  /* 0x0000003300097308 */ /* 0x000e220000001800 */
[----:B------:R-:W-:-:S06]  /*11d090*/  IMAD.MOV.U32 R50, RZ, RZ, R48 ;  /* 0x000000ffff327224 */ /* 0x000fcc00078e0030 */
[----:B0-----:R-:W-:-:S08]  /*11d0a0*/  DFMA R16, -R50, R8, 1 ;  /* 0x3ff000003210742b */ /* 0x001fd00000000108 */
[----:B------:R-:W-:Y:S01]  /*11d0b0*/  DFMA R16, R16, R16, R16 ;  /* 0x000000101010722b */ /* 0x000fe20000000010 */
[----:B----4-:R-:W-:Y:S01]  /*11d0c0*/  MOV R44, R56 ;  /* 0x00000038002c7202 */ /* 0x010fe20000000f00 */
[----:B------:R-:W-:-:S06]  /*11d0d0*/  IMAD.MOV.U32 R45, RZ, RZ, R57 ;  /* 0x000000ffff2d7224 */ /* 0x000fcc00078e0039 */
[----:B------:R-:W-:Y:S02]  /*11d0e0*/  DFMA R16, R8, R16, R8 ;  /* 0x000000100810722b */ /* 0x000fe40000000008 */
[----:B---3--:R-:W-:Y:S01]  /*11d0f0*/  DFMA R8, -R52, R148, R54 ;  /* 0x000000943408722b */ /* 0x008fe20000000136 */
[----:B------:R-:W-:Y:S01]  /*11d100*/  IMAD.MOV.U32 R48, RZ, RZ, R58 ;  /* 0x000000ffff307224 */ /* 0x000fe200078e003a */
[----:B------:R-:W-:-:S06]  /*11d110*/  MOV R49, R59 ;  /* 0x0000003b00317202 */ /* 0x000fcc0000000f00 */
        /* <DEDUP_REMOVED lines=18> */
.L_x_2537:
[----:B------:R-:W-:Y:S05]  /*11d240*/  BSYNC.RECONVERGENT B3 ;  /* 0x0000000000037941 */ /* 0x000fea0003800200 */
.L_x_2536:
[----:B------:R-:W2:Y:S04]  /*11d250*/  LDL.128 R52, [R1+0x4650] ;  /* 0x0046500001347983 */ /* 0x000ea80000100c00 */
[----:B------:R-:W3:Y:S04]  /*11d260*/  LDL.128 R56, [R1+0x4660] ;  /* 0x0046600001387983 */ /* 0x000ee80000100c00 */
[----:B------:R-:W4:Y:S01]  /*11d270*/  LDL.64 R48, [R1+0x9a60] ;  /* 0x009a600001307983 */ /* 0x000f220000100a00 */
[----:B------:R-:W-:-:S03]  /*11d280*/  HFMA2 R8, -RZ, RZ, 0, 5.9604644775390625e-08 ;  /* 0x00000001ff087431 */ /* 0x000fc600000001ff */
[----:B------:R-:W-:Y:S01]  /*11d290*/  STL.64 [R1+0x7078], R44 ;  /* 0x0070782c01007387 */ /* 0x000fe20000100a00 */
[----:B------:R-:W-:Y:S01]  /*11d2a0*/  BSSY.RECONVERGENT B3, `(.L_x_2538) ;  /* 0x000001d000037945 */ /* 0x000fe20003800200 */
[----:B--2---:R-:W-:-:S04]  /*11d2b0*/  IMAD.MOV.U32 R51, RZ, RZ, R55 ;  /* 0x000000ffff337224 */ /* 0x004fc800078e0037 */
[----:B------:R-:W0:Y:S01]  /*11d2c0*/  MUFU.RCP64H R9, R51 ;  /* 0x0000003300097308 */ /* 0x000e220000001800 */
[----:B------:R-:W-:Y:S01]  /*11d2d0*/  MOV R50, R54 ;  /* 0x0000003600327202 */ /* 0x000fe20000000f00 */
[----:B------:R3:W-:Y:S05]  /*11d2e0*/  STL.128 [R1+0x7ce0], R52 ;  /* 0x007ce03401007387 */ /* 0x0007ea0000100c00 */
        /* <DEDUP_REMOVED lines=24> */
.L_x_2539:
[----:B------:R-:W-:Y:S05]  /*11d470*/  BSYNC.RECONVERGENT B3 ;  /* 0x0000000000037941 */ /* 0x000fea0003800200 */
.L_x_2538:
[----:B------:R-:W2:Y:S04]  /*11d480*/  LDL.128 R52, [R1+0x4630] ;  /* 0x0046300001347983 */ /* 0x000ea80000100c00 */
[----:B------:R-:W3:Y:S04]  /*11d490*/  LDL.128 R56, [R1+0x4640] ;  /* 0x0046400001387983 */ /* 0x000ee80000100c00 */
[----:B------:R-:W4:Y:S01]  /*11d4a0*/  LDL.64 R50, [R1+0x7ce0] ;  /* 0x007ce00001327983 */ /* 0x000f220000100a00 */
[----:B------:R-:W-:-:S03]  /*11d4b0*/  HFMA2 R8, -RZ, RZ, 0, 5.9604644775390625e-08 ;  /* 0x00000001ff087431 */ /* 0x000fc600000001ff */
[----:B------:R-:W-:Y:S01]  /*11d4c0*/  STL.64 [R1+0x7070], R12 ;  /* 0x0070700c01007387 */ /* 0x000fe20000100a00 */
[----:B------:R-:W-:Y:S03]  /*11d4d0*/  BSSY.RECONVERGENT B3, `(.L_x_2540) ;  /* 0x000001f000037945 */ /* 0x000fe60003800200 */
[----:B--2---:R0:W-:Y:S02]  /*11d4e0*/  STL.128 [R1+0x7cd0], R52 ;  /* 0x007cd03401007387 */ /* 0x0041e40000100c00 */
[----:B0-----:R-:W-:-:S04]  /*11d4f0*/  IMAD.MOV.U32 R53, RZ, RZ, R55 ;  /* 0x000000ffff357224 */ /* 0x001fc800078e0037 */
[----:B------:R-:W0:Y:S01]  /*11d500*/  MUFU.RCP64H R9, R53 ;  /* 0x0000003500097308 */ /* 0x000e220000001800 */
[----:B------:R-:W-:Y:S01]  /*11d510*/  MOV R52, R54 ;  /* 0x0000003600347202 */ /* 0x000fe20000000f00 */
[----:B---3--:R-:W-:Y:S01]  /*11d520*/  IMAD.MOV.U32 R54, RZ, RZ, R56 ;  /* 0x000000ffff367224 */ /* 0x008fe200078e0038 */
[----:B------:R-:W-:-:S04]  /*11d530*/  MOV R55, R57 ;  /* 0x0000003900377202 */ /* 0x000fc80000000f00 */
[----:B0-----:R-:W-:-:S08]  /*11d540*/  DFMA R16, -R52, R8, 1 ;  /* 0x3ff000003410742b */ /* 0x001fd00000000108 */
        /* <DEDUP_REMOVED lines=21> */
[----:B------:R-:W-:Y:S01]  /*11d6a0*/  IMAD.MOV.U32 R16, RZ, RZ, R12 ;  /* 0x000000ffff107224 */ /* 0x000fe200078e000c */
[----:B------:R-:W-:-:S07]  /*11d6b0*/  MOV R17, R13 ;  /* 0x0000000d00117202 */ /* 0x000fce0000000f00 */
.L_x_2541:
[----:B------:R-:W-:Y:S05]  /*11d6c0*/  BSYNC.RECONVERGENT B3 ;  /* 0x0000000000037941 */ /* 0x000fea0003800200 */
.L_x_2540:
[----:B------:R-:W2:Y:S04]  /*11d6d0*/  LDL.128 R52, [R1+0x4610] ;  /* 0x0046100001347983 */ /* 0x000ea80000100c00 */
[----:B------:R-:W3:Y:S04]  /*11d6e0*/  LDL.128 R56, [R1+0x4620] ;  /* 0x0046200001387983 */ /* 0x000ee80000100c00 */
[----:B------:R-:W4:Y:S01]  /*11d6f0*/  LDL.64 R50, [R1+0x7cd0] ;  /* 0x007cd00001327983 */ /* 0x000f220000100a00 */
[----:B------:R-:W-:-:S03]  /*11d700*/  IMAD.MOV.U32 R8, RZ, RZ, 0x1 ;  /* 0x00000001ff087424 */ /* 0x000fc600078e00ff */
[----:B------:R-:W-:Y:S01]  /*11d710*/  STL.64 [R1+0x7068], R16 ;  /* 0x0070681001007387 */ /* 0x000fe20000100a00 */
[----:B------:R-:W-:Y:S03]  /*11d720*/  BSSY.RECONVERGENT B3, `(.L_x_2542) ;  /* 0x0000021000037945 */ /* 0x000fe60003800200 */
[----:B--2---:R0:W-:Y:S02]  /*11d730*/  STL.128 [R1+0x7cc0], R52 ;  /* 0x007cc03401007387 */ /* 0x0041e40000100c00 */
[----:B0-----:R-:W-:-:S04]  /*11d740*/  MOV R53, R55 ;  /* 0x0000003700357202 */ /* 0x001fc80000000f00 */
[----:B------:R-:W0:Y:S01]  /*11d750*/  MUFU.RCP64H R9, R53 ;  /* 0x0000003500097308 */ /* 0x000e220000001800 */
[----:B------:R-:W-:Y:S01]  /*11d760*/  IMAD.MOV.U32 R52, RZ, RZ, R54 ;  /* 0x000000ffff347224 */ /* 0x000fe200078e0036 */
[----:B---3--:R-:W-:Y:S01]  /*11d770*/  MOV R55, R57 ;  /* 0x0000003900377202 */ /* 0x008fe20000000f00 */
[----:B------:R-:W-:-:S04]  /*11d780*/  IMAD.MOV.U32 R54, RZ, RZ, R56 ;  /* 0x000000ffff367224 */ /* 0x000fc800078e0038 */
[----:B0-----:R-:W-:-:S08]  /*11d790*/  DFMA R12, -R52, R8, 1 ;  /* 0x3ff00000340c742b */ /* 0x001fd00000000108 */
[----:B------:R-:W-:Y:S01]  /*11d7a0*/  DFMA R12, R12, R12, R12 ;  /* 0x0000000c0c0c722b */ /* 0x000fe2000000000c */
[----:B------:R-:W-:Y:S01]  /*11d7b0*/  IMAD.MOV.U32 R48, RZ, RZ, R58 ;  /* 0x000000ffff307224 */ /* 0x000fe200078e003a */
[----:B------:R-:W-:-:S06]  /*11d7c0*/  MOV R49, R59 ;  /* 0x0000003b00317202 */ /* 0x000fcc0000000f00 */
        /* <DEDUP_REMOVED lines=20> */
[----:B------:R-:W-:Y:S01]  /*11d910*/  MOV R8, R12 ;  /* 0x0000000c00087202 */ /* 0x000fe20000000f00 */
[----:B------:R-:W-:-:S07]  /*11d920*/  IMAD.MOV.U32 R9, RZ, RZ, R13 ;  /* 0x000000ffff097224 */ /* 0x000fce00078e000d */
.L_x_2543:
[----:B------:R-:W-:Y:S05]  /*11d930*/  BSYNC.RECONVERGENT B3 ;  /* 0x0000000000037941 */ /* 0x000fea0003800200 */
.L_x_2542:
        /* <DEDUP_REMOVED lines=8> */
[----:B------:R-:W-:Y:S01]  /*11d9c0*/  STL.64 [R1+0x7060], R8 ;  /* 0x0070600801007387 */ /* 0x000fe20000100a00 */
[----:B------:R-:W-:Y:S01]  /*11d9d0*/  BSSY.RECONVERGENT B3, `(.L_x_2544) ;  /* 0x0000019000037945 */ /* 0x000fe20003800200 */
[----:B--2---:R-:W-:Y:S01]  /*11d9e0*/  MOV R56, R48 ;  /* 0x0000003000387202 */ /* 0x004fe20000000f00 */
[----:B------:R-:W-:Y:S01]  /*11d9f0*/  IMAD.MOV.U32 R57, RZ, RZ, R49 ;  /* 0x000000ffff397224 */ /* 0x000fe200078e0031 */
[----:B------:R0:W-:Y:S02]  /*11da00*/  STL.128 [R1+0x8560], R48 ;  /* 0x0085603001007387 */ /* 0x0001e40000100c00 */
[----:B0-----:R-:W-:-:S08]  /*11da10*/  DFMA R48, -R54, R12, 1 ;  /* 0x3ff000003630742b */ /* 0x001fd0000000010c */
[----:B------:R-:W-:-:S08]  /*11da20*/  DFMA R48, R48, R48, R48 ;  /* 0x000000303030722b */ /* 0x000fd00000000030 */
[----:B------:R-:W-:Y:S02]  /*11da30*/  DFMA R12, R12, R48, R12 ;  /* 0x000000300c0c722b */ /* 0x000fe4000000000c */
        /* <DEDUP_REMOVED lines=13> */
[----:B------:R-:W-:Y:S01]  /*11db10*/  MOV R9, R49 ;  /* 0x0000003100097202 */ /* 0x000fe20000000f00 */
[----:B------:R-:W-:Y:S01]  /*11db20*/  IMAD.MOV.U32 R174, RZ, RZ, R54 ;  /* 0x000000ffffae7224 */ /* 0x000fe200078e0036 */
[----:B------:R-:W-:Y:S02]  /*11db30*/  MOV R175, R55 ;  /* 0x0000003700af7202 */ /* 0x000fe40000000f00 */
[----:B------:R-:W-:-:S07]  /*11db40*/  MOV R0, 0x11db60 ;  /* 0x0011db6000007802 */ /* 0x000fce0000000f00 */
[----:B-----5:R-:W-:Y:S05]  /*11db50*/  CALL.REL.NOINC `($__internal_1_$__cuda_sm20_div_rn_f64_full) ;  /* 0x0000032800d47944 */ /* 0x020fea0003c00000 */
.L_x_2545:
[----:B------:R-:W-:Y:S05]  /*11db60*/  BSYNC.RECONVERGENT B3 ;  /* 0x0000000000037941 */ /* 0x000fea0003800200 */
.L_x_2544:
[----:B------:R-:W2:Y:S04]  /*11db70*/  LDL.128 R48, [R1+0x45d0] ;  /* 0x0045d00001307983 */ /* 0x000ea80000100c00 */
[----:B------:R-:W3:Y:S04]  /*11db80*/  LDL.64 R52, [R1+0x7cb0] ;  /* 0x007cb00001347983 */ /* 0x000ee80000100a00 */
[----:B--2---:R0:W-:Y:S01]  /*11db90*/  STL.128 [R1+0x7ca0], R48 ;  /* 0x007ca03001007387 */ /* 0x0041e20000100c00 */
[----:B------:R-:W-:Y:S01]  /*11dba0*/  IMAD.MOV.U32 R54, RZ, RZ, R50 ;  /* 0x000000ffff367224 */ /* 0x000fe200078e0032 */
[----:B------:R-:W-:-:S02]  /*11dbb0*/  MOV R55, R51 ;  /* 0x0000003300377202 */ /* 0x000fc40000000f00 */
[----:B0-----:R-:W2:Y:S02]  /*11dbc0*/  LDL.128 R48, [R1+0x45e0] ;  /* 0x0045e00001307983 */ /* 0x001ea40000100c00 */
[----:B------:R-:W0:Y:S01]  /*11dbd0*/  MUFU.RCP64H R9, R55 ;  /* 0x0000003700097308 */ /* 0x000e220000001800 */
[----:B------:R-:W-:Y:S01]  /*11dbe0*/  IMAD.MOV.U32 R8, RZ, RZ, 0x1 ;  /* 0x00000001ff087424 */ /* 0x000fe200078e00ff */
[----:B------:R-:W-:Y:S01]  /*11dbf0*/  STL.64 [R1+0x7058], R12 ;  /* 0x0070580c01007387 */ /* 0x000fe20000100a00 */
[----:B------:R-:W-:Y:S01]  /*11dc00*/  BSSY.RECONVERGENT B3, `(.L_x_2546) ;  /* 0x0000019000037945 */ /* 0x000fe20003800200 */
[----:B--2---:R-:W-:Y:S01]  /*11dc10*/  IMAD.MOV.U32 R56, RZ, RZ, R48 ;  /* 0x000000ffff387224 */ /* 0x004fe200078e0030 */
[----:B------:R-:W-:Y:S01]  /*11dc20*/  MOV R57, R49 ;  /* 0x0000003100397202 */ /* 0x000fe20000000f00 */
        /* <DEDUP_REMOVED lines=20> */
[----:B------:R-:W-:Y:S01]  /*11dd70*/  MOV R226, R12 ;  /* 0x0000000c00e27202 */ /* 0x000fe20000000f00 */
[----:B------:R-:W-:-:S07]  /*11dd80*/  IMAD.MOV.U32 R227, RZ, RZ, R13 ;  /* 0x000000ffffe37224 */ /* 0x000fce00078e000d */
.L_x_2547:
[----:B------:R-:W-:Y:S05]  /*11dd90*/  BSYNC.RECONVERGENT B3 ;  /* 0x0000000000037941 */ /* 0x000fea0003800200 */
.L_x_2546:
        /* <DEDUP_REMOVED lines=14> */
[----:B------:R-:W-:Y:S01]  /*11de80*/  MOV R48, R58 ;  /* 0x0000003a00307202 */ /* 0x000fe20000000f00 */
[----:B------:R-:W-:-:S06]  /*11de90*/  IMAD.MOV.U32 R49, RZ, RZ, R59 ;  /* 0x000000ffff317224 */ /* 0x000fcc00078e003b */
        /* <DEDUP_REMOVED lines=17> */
[----:B------:R-:W-:Y:S02]  /*11dfb0*/  MOV R175, R53 ;  /* 0x0000003500af7202 */ /* 0x000fe40000000f00 */
[----:B------:R-:W-:-:S07]  /*11dfc0*/  MOV R0, 0x11dfe0 ;  /* 0x0011dfe000007802 */ /* 0x000fce0000000f00 */
[----:B-----5:R-:W-:Y:S05]  /*11dfd0*/  CALL.REL.NOINC `($__internal_1_$__cuda_sm20_div_rn_f64_full) ;  /* 0x0000032400b47944 */ /* 0x020fea0003c00000 */
[----:B------:R-:W-:Y:S01]  /*11dfe0*/  IMAD.MOV.U32 R8, RZ, RZ, R12 ;  /* 0x000000ffff087224 */ /* 0x000fe200078e000c */
[----:B------:R-:W-:-:S07]  /*11dff0*/  MOV R9, R13 ;  /* 0x0000000d00097202 */ /* 0x000fce0000000f00 */
.L_x_2549:
[----:B------:R-:W-:Y:S05]  /*11e000*/  BSYNC.RECONVERGENT B3 ;  /* 0x0000000000037941 */ /* 0x000fea0003800200 */
.L_x_2548:
        /* <DEDUP_REMOVED lines=9> */
[----:B------:R0:W-:Y:S05]  /*11e0a0*/  STL.128 [R1+0x7c90], R48 ;  /* 0x007c903001007387 */ /* 0x0001ea0000100c00 */
[----:B0-----:R-:W-:Y:S01]  /*11e0b0*/  DFMA R48, -R54, R12, 1 ;  /* 0x3ff000003630742b */ /* 0x001fe2000000010c */
[----:B---3--:R-:W-:Y:S01]  /*11e0c0*/  IMAD.MOV.U32 R50, RZ, RZ, R56 ;  /* 0x000000ffff327224 */ /* 0x008fe200078e0038 */
[----:B------:R-:W-:-:S06]  /*11e0d0*/  MOV R51, R57 ;  /* 0x0000003900337202 */ /* 0x000fcc0000000f00 */
[----:B------:R-:W-:Y:S01]  /*11e0e0*/  DFMA R48, R48, R48, R48 ;  /* 0x000000303030722b */ /* 0x000fe20000000030 */
[----:B------:R0:W-:Y:S01]  /*11e0f0*/  STL.128 [R1+0x8540], R56 ;  /* 0x0085403801007387 */ /* 0x0001e20000100c00 */
[----:B------:R-:W-:-:S06]  /*11e100*/  DFMA R50, -R50, R158, R124 ;  /* 0x0000009e3232722b */ /* 0x000fcc000000017c */
[----:B------:R-:W-:Y:S01]  /*11e110*/  DFMA R12, R12, R48, R12 ;  /* 0x000000300c0c722b */ /* 0x000fe2000000000c */
[----:B0-----:R-:W-:Y:S01]  /*11e120*/  IMAD.MOV.U32 R56, RZ, RZ, R58 ;  /* 0x000000ffff387224 */ /* 0x001fe200078e003a */
[----:B------:R-:W-:-:S06]  /*11e130*/  MOV R57, R59 ;  /* 0x0000003b00397202 */ /* 0x000fcc0000000f00 */
        /* <DEDUP_REMOVED lines=19> */
.L_x_2551:
[----:B------:R-:W-:Y:S05]  /*11e270*/  BSYNC.RECONVERGENT B3 ;  /* 0x0000000000037941 */ /* 0x000fea0003800200 */
.L_x_2550:
        /* <DEDUP_REMOVED lines=11> */
[----:B---3--:R-:W-:Y:S01]  /*11e330*/  MOV R56, R60 ;  /* 0x0000003c00387202 */ /* 0x008fe20000000f00 */
[----:B------:R-:W-:-:S06]  /*11e340*/  IMAD.MOV.U32 R57, RZ, RZ, R61 ;  /* 0x000000ffff397224 */ /* 0x000fcc00078e003d */
        /* <DEDUP_REMOVED lines=21> */
.L_x_2553:
[----:B------:R-:W-:Y:S05]  /*11e4a0*/  BSYNC.RECONVERGENT B3 ;  /* 0x0000000000037941 */ /* 0x000fea0003800200 */
.L_x_2552:
        /* <DEDUP_REMOVED lines=13> */
[----:B------:R-:W-:Y:S02]  /*11e580*/  DFMA R48, R48, R48, R48 ;  /* 0x000000303030722b */ /* 0x000fe40000000030 */
[----:B------:R-:W-:Y:S01]  /*11e590*/  DFMA R44, -R56, R44, R68 ;  /* 0x0000002c382c722b */ /* 0x000fe20000000144 */
[----:B------:R-:W-:Y:S01]  /*11e5a0*/  IMAD.MOV.U32 R54, RZ, RZ, R62 ;  /* 0x000000ffff367224 */ /* 0x000fe200078e003e */
[----:B------:R-:W-:-:S04]  /*11e5b0*/  MOV R55, R63 ;  /* 0x0000003f00377202 */ /* 0x000fc80000000f00 */
        /* <DEDUP_REMOVED lines=17> */
[----:B------:R-:W-:Y:S01]  /*11e6d0*/  MOV R44, R12 ;  /* 0x0000000c002c7202 */ /* 0x000fe20000000f00 */
[----:B------:R-:W-:-:S07]  /*11e6e0*/  IMAD.MOV.U32 R45, RZ, RZ, R13 ;  /* 0x000000ffff2d7224 */ /* 0x000fce00078e000d */
.L_x_2555:
[----:B------:R-:W-:Y:S05]  /*11e6f0*/  BSYNC.RECONVERGENT B3 ;  /* 0x0000000000037941 */ /* 0x000fea0003800200 */
.L_x_2554:
[----:B------:R-:W2:Y:S04]  /*11e700*/  LDL.128 R52, [R1+0x4530] ;  /* 0x0045300001347983 */ /* 0x000ea80000100c00 */
[----:B------:R-:W3:Y:S04]  /*11e710*/  LDL.LU.64 R60, [R1+0x7b28] ;  /* 0x007b2800013c7983 */ /* 0x000ee80000300a00 */
[----:B------:R-:W4:Y:S04]  /*11e720*/  LDL.128 R64, [R1+0x4540] ;  /* 0x0045400001407983 */ /* 0x000f280000100c00 */
[----:B------:R-:W3:Y:S01]  /*11e730*/  LDL.64 R50, [R1+0x7c80] ;  /* 0x007c800001327983 */ /* 0x000ee20000100a00 */
[----:B------:R-:W-:-:S03]  /*11e740*/  HFMA2 R12, -RZ, RZ, 0, 5.9604644775390625e-08 ;  /* 0x00000001ff0c7431 */ /* 0x000fc600000001ff */
[----:B------:R-:W-:Y:S01]  /*11e750*/  STL.64 [R1+0x7030], R44 ;  /* 0x0070302c01007387 */ /* 0x000fe20000100a00 */
[----:B------:R-:W-:Y:S01]  /*11e760*/  BSSY.RECONVERGENT B3, `(.L_x_2556) ;  /* 0x0000022000037945 */ /* 0x000fe20003800200 */
[----:B--2---:R-:W0:Y:S01]  /*11e770*/  MUFU.RCP64H R13, R53 ;  /* 0x00000035000d7308 */ /* 0x004e220000001800 */
[----:B------:R-:W-:Y:S01]  /*11e780*/  MOV R58, R54 ;  /* 0x00000036003a7202 */ /* 0x000fe20000000f00 */
[----:B------:R-:W-:Y:S01]  /*11e790*/  IMAD.MOV.U32 R59, RZ, RZ, R55 ;  /* 0x000000ffff3b7224 */ /* 0x000fe200078e0037 */
[----:B0-----:R-:W-:Y:S01]  /*11e7a0*/  DFMA R8, -R52, R12, 1 ;  /* 0x3ff000003408742b */ /* 0x001fe2000000010c */
[----:B----4-:R-:W-:Y:S01]  /*11e7b0*/  MOV R56, R64 ;  /* 0x0000004000387202 */ /* 0x010fe20000000f00 */
[----:B------:R-:W-:-:S06]  /*11e7c0*/  IMAD.MOV.U32 R57, RZ, RZ, R65 ;  /* 0x000000ffff397224 */ /* 0x000fcc00078e0041 */
[----:B------:R-:W-:Y:S02]  /*11e7d0*/  DFMA R48, R8, R8, R8 ;  /* 0x000000080830722b */ /* 0x000fe40000000008 */
[----:B---3--:R-:W-:Y:S01]  /*11e7e0*/  DFMA R8, -R58, R216, R60 ;  /* 0x000000d83a08722b */ /* 0x008fe2000000013c */
[----:B------:R0:W-:Y:S05]  /*11e7f0*/  STL.128 [R1+0x7b80], R52 ;  /* 0x007b803401007387 */ /* 0x0001ea0000100c00 */
[----:B------:R-:W-:Y:S02]  /*11e800*/  DFMA R48, R12, R48, R12 ;  /* 0x000000300c30722b */ /* 0x000fe4000000000c */
[----:B------:R-:W-:Y:S01]  /*11e810*/  DFMA R8, -R56, R36, R8 ;  /* 0x000000243808722b */ /* 0x000fe20000000108 */
[----:B0-----:R-:W-:Y:S01]  /*11e820*/  MOV R54, R66 ;  /* 0x0000004200367202 */ /* 0x001fe20000000f00 */
        /* <DEDUP_REMOVED lines=21> */
.L_x_2557:
[----:B------:R-:W-:Y:S05]  /*11e980*/  BSYNC.RECONVERGENT B3 ;  /* 0x0000000000037941 */ /* 0x000fea0003800200 */
.L_x_2556:
[----:B------:R-:W2:Y:S04]  /*11e990*/  LDL.128 R52, [R1+0x4510] ;  /* 0x0045100001347983 */ /* 0x000ea80000100c00 */
[----:B------:R-:W3:Y:S01]  /*11e9a0*/  LDL.64 R48, [R1+0x9a70] ;  /* 0x009a700001307983 */ /* 0x000ee20000100a00 */
[----:B------:R-:W-:-:S03]  /*11e9b0*/  IMAD.MOV.U32 R8, RZ, RZ, 0x1 ;  /* 0x00000001ff087424 */ /* 0x000fc600078e00ff */
[----:B------:R0:W-:Y:S01]  /*11e9c0*/  STL.64 [R1+0x7028], R58 ;  /* 0x0070283a01007387 */ /* 0x0001e20000100a00 */
[----:B------:R-:W-:Y:S01]  /*11e9d0*/  BSSY.RECONVERGENT B3, `(.L_x_2558) ;  /* 0x000001b000037945 */ /* 0x000fe20003800200 */
[----:B--2---:R-:W-:-:S04]  /*11e9e0*/  MOV R51, R53 ;  /* 0x0000003500337202 */ /* 0x004fc80000000f00 */
[----:B------:R-:W1:Y:S01]  /*11e9f0*/  MUFU.RCP64H R9, R51 ;  /* 0x0000003300097308 */ /* 0x000e620000001800 */
[----:B------:R-:W-:-:S06]  /*11ea00*/  IMAD.MOV.U32 R50, RZ, RZ, R52 ;  /* 0x000000ffff327224 */ /* 0x000fcc00078e0034 */
[----:B-1----:R-:W-:-:S08]  /*11ea10*/  DFMA R12, -R50, R8, 1 ;  /* 0x3ff00000320c742b */ /* 0x002fd00000000108 */
[----:B------:R-:W-:Y:S01]  /*11ea20*/  DFMA R12, R12, R12, R12 ;  /* 0x0000000c0c0c722b */ /* 0x000fe2000000000c */
[----:B------:R-:W-:Y:S01]  /*11ea30*/  IMAD.MOV.U32 R44, RZ, RZ, R54 ;  /* 0x000000ffff2c7224 */ /* 0x000fe200078e0036 */
[----:B------:R-:W-:-:S06]  /*11ea40*/  MOV R45, R55 ;  /* 0x00000037002d7202 */ /* 0x000fcc0000000f00 */
[----:B------:R-:W-:Y:S02]  /*11ea50*/  DFMA R8, R8, R12, R8 ;  /* 0x0000000c0808722b */ /* 0x000fe40000000008 */
[----:B------:R-:W-:-:S06]  /*11ea60*/  DFMA R44, -R44, R200, R116 ;  /* 0x000000c82c2c722b */ /* 0x000fcc0000000174 */
        /* <DEDUP_REMOVED lines=17> */
.L_x_2559:
[----:B------:R-:W-:Y:S05]  /*11eb80*/  BSYNC.RECONVERGENT B3 ;  /* 0x0000000000037941 */ /* 0x000fea0003800200 */
.L_x_2558:
[----:B------:R-:W2:Y:S04]  /*11eb90*/  LDL.128 R48, [R1+0x44f0] ;  /* 0x0044f00001307983 */ /* 0x000ea80000100c00 */
[----:B------:R-:W3:Y:S01]  /*11eba0*/  LDL.128 R52, [R1+0x4500] ;  /* 0x0045000001347983 */ /* 0x000ee20000100c00 */
[----:B------:R-:W-:-:S03]  /*11ebb0*/  HFMA2 R8, -RZ, RZ, 0, 5.9604644775390625e-08 ;  /* 0x00000001ff087431 */ /* 0x000fc600000001ff */
[----:B------:R-:W-:Y:S01]  /*11ebc0*/  STL.64 [R1+0x7020], R124 ;  /* 0x0070207c01007387 */ /* 0x000fe20000100a00 */
[----:B------:R-:W-:Y:S03]  /*11ebd0*/  BSSY.RECONVERGENT B3, `(.L_x_2560) ;  /* 0x0000020000037945 */ /* 0x000fe60003800200 */
[----:B--2---:R0:W-:Y:S02]  /*11ebe0*/  STL.128 [R1+0x7c20], R48 ;  /* 0x007c203001007387 */ /* 0x0041e40000100c00 */
[----:B0-----:R-:W-:Y:S01]  /*11ebf0*/  IMAD.MOV.U32 R49, RZ, RZ, R51 ;  /* 0x000000ffff317224 */ /* 0x001fe200078e0033 */
[----:B------:R-:W-:-:S03]  /*11ec00*/  MOV R48, R50 ;  /* 0x0000003200307202 */ /* 0x000fc60000000f00 */
[----:B------:R-:W0:Y:S03]  /*11ec10*/  MUFU.RCP64H R9, R49 ;  /* 0x0000003100097308 */ /* 0x000e260000001800 */
[----:B0-----:R-:W-:-:S08]  /*11ec20*/  DFMA R12, -R48, R8, 1 ;  /* 0x3ff00000300c742b */ /* 0x001fd00000000108 */
[----:B------:R-:W-:Y:S01]  /*11ec30*/  DFMA R12, R12, R12, R12 ;  /* 0x0000000c0c0c722b */ /* 0x000fe2000000000c */
[----:B---3--:R-:W-:Y:S01]  /*11ec40*/  MOV R50, R52 ;  /* 0x0000003400327202 */ /* 0x008fe20000000f00 */
[----:B------:R-:W-:-:S06]  /*11ec50*/  IMAD.MOV.U32 R51, RZ, RZ, R53 ;  /* 0x000000ffff337224 */ /* 0x000fcc00078e0035 */
[----:B------:R-:W-:Y:S02]  /*11ec60*/  DFMA R8, R8, R12, R8 ;  /* 0x0000000c0808722b */ /* 0x000fe40000000008 */
[----:B------:R-:W-:Y:S01]  /*11ec70*/  DFMA R12, -R50, R18, R78 ;  /* 0x00000012320c722b */ /* 0x000fe2000000014e */
[----:B------:R-:W-:Y:S01]  /*11ec80*/  MOV R44, R54 ;  /* 0x00000036002c7202 */ /* 0x000fe20000000f00 */
[----:B------:R-:W-:-:S04]  /*11ec90*/  IMAD.MOV.U32 R45, RZ, RZ, R55 ;  /* 0x000000ffff2d7224 */ /* 0x000fc800078e0037 */
[----:B------:R-:W-:Y:S02]  /*11eca0*/  DFMA R18, -R48, R8, 1 ;  /* 0x3ff000003012742b */ /* 0x000fe40000000108 */
[----:B------:R-:W-:-:S06]  /*11ecb0*/  DFMA R12, -R44, R40, R12 ;  /* 0x000000282c0c722b */ /* 0x000fcc000000010c */
        /* <DEDUP_REMOVED lines=17> */
.L_x_2561:
[----:B------:R-:W-:Y:S05]  /*11edd0*/  BSYNC.RECONVERGENT B3 ;  /* 0x0000000000037941 */ /* 0x000fea0003800200 */
.L_x_2560:
        /* <DEDUP_REMOVED lines=33> */
.L_x_2563:
[----:B------:R-:W-:Y:S05]  /*11eff0*/  BSYNC.RECONVERGENT B3 ;  /* 0x0000000000037941 */ /* 0x000fea0003800200 */
.L_x_2562:
[----:B------:R-:W2:Y:S01]  /*11f000*/  LDL.128 R52, [R1+0x44c0] ;  /* 0x0044c00001347983 */ /* 0x000ea20000100c00 */
[----:B------:R-:W-:Y:S01]  /*11f010*/  HFMA2 R8, -RZ, RZ, 0, 5.9604644775390625e-08 ;  /* 0x00000001ff087431 */ /* 0x000fe200000001ff */
[----:B--2---:R-:W-:Y:S01]  /*11f020*/  MOV R50, R54 ;  /* 0x0000003600327202 */ /* 0x004fe20000000f00 */
[----:B------:R-:W-:Y:S01]  /*11f030*/  IMAD.MOV.U32 R51, RZ, RZ, R55 ;  /* 0x000000ffff337224 */ /* 0x000fe200078e0037 */
[----:B------:R0:W-:Y:S01]  /*11f040*/  STL.128 [R1+0x7b70], R52 ;  /* 0x007b703401007387 */ /* 0x0001e20000100c00 */
        /* <DEDUP_REMOVED lines=30> */
[----:B------:R-:W-:Y:S01]  /*11f230*/  IMAD.MOV.U32 R250, RZ, RZ, R12 ;  /* 0x000000fffffa7224 */ /* 0x000fe200078e000c */
[----:B------:R-:W-:-:S07]  /*11f240*/  MOV R251, R13 ;  /* 0x0000000d00fb7202 */ /* 0x000fce0000000f00 */
.L_x_2565:
[----:B------:R-:W-:Y:S05]  /*11f250*/  BSYNC.RECONVERGENT B3 ;  /* 0x0000000000037941 */ /* 0x000fea0003800200 */
.L_x_2564:
[----:B------:R-:W2:Y:S01]  /*11f260*/  LDL.128 R48, [R1+0x44b0] ;  /* 0x0044b00001307983 */ /* 0x000ea20000100c00 */
[----:B------:R-:W-:Y:S01]  /*11f270*/  IMAD.MOV.U32 R8, RZ, RZ, 0x1 ;  /* 0x00000001ff087424 */ /* 0x000fe200078e00ff */
[----:B------:R-:W-:Y:S02]  /*11f280*/  BSSY.RECONVERGENT B3, `(.L_x_2566) ;  /* 0x0000019000037945 */ /* 0x000fe40003800200 */
[----:B------:R-:W-:Y:S01]  /*11f290*/  STL.64 [R1+0x7008], R250 ;  /* 0x007008fa01007387 */ /* 0x000fe20000100a00 */
[----:B--2---:R-:W0:Y:S01]  /*11f2a0*/  MUFU.RCP64H R9, R49 ;  /* 0x0000003100097308 */ /* 0x004e220000001800 */
[----:B------:R-:W-:Y:S01]  /*11f2b0*/  IMAD.MOV.U32 R18, RZ, RZ, R50 ;  /* 0x000000ffff127224 */ /* 0x000fe200078e0032 */
[----:B------:R-:W-:Y:S01]  /*11f2c0*/  MOV R19, R51 ;  /* 0x0000003300137202 */ /* 0x000fe20000000f00 */
[----:B------:R1:W-:Y:S01]  /*11f2d0*/  STL.128 [R1+0x7b20], R48 ;  /* 0x007b203001007387 */ /* 0x0003e20000100c00 */
[----:B0-----:R-:W-:-:S08]  /*11f2e0*/  DFMA R12, -R48, R8, 1 ;  /* 0x3ff00000300c742b */ /* 0x001fd00000000108 */
[----:B------:R-:W-:-:S08]  /*11f2f0*/  DFMA R12, R12, R12, R12 ;  /* 0x0000000c0c0c722b */ /* 0x000fd0000000000c */
[----:B------:R-:W-:-:S08]  /*11f300*/  DFMA R8, R8, R12, R8 ;  /* 0x0000000c0808722b */ /* 0x000fd00000000008 */
[----:B------:R-:W-:-:S08]  /*11f310*/  DFMA R12, -R48, R8, 1 ;  /* 0x3ff00000300c742b */ /* 0x000fd00000000108 */
[----:B------:R-:W-:Y:S02]  /*11f320*/  DFMA R12, R8, R12, R8 ;  /* 0x0000000c080c722b */ /* 0x000fe40000000008 */
[----:B------:R-:W-:-:S08]  /*11f330*/  DFMA R8, -R18, R40, R112 ;  /* 0x000000281208722b */ /* 0x000fd00000000170 */
[----:B------:R-:W-:Y:S02]  /*11f340*/  DMUL R18, R8, R12 ;  /* 0x0000000c08127228 */ /* 0x000fe40000000000 */
[----:B------:R-:W-:-:S06]  /*11f350*/  FSETP.GEU.AND P2, PT, |R9|, 6.5827683646048100446e-37, PT ;  /* 0x036000000900780b */ /* 0x000fcc0003f4e200 */
[----:B------:R-:W-:-:S08]  /*11f360*/  DFMA R44, -R48, R18, R8 ;  /* 0x00000012302c722b */ /* 0x000fd00000000108 */
[----:B-1----:R-:W-:-:S10]  /*11f370*/  DFMA R50, R12, R44, R18 ;  /* 0x0000002c0c32722b */ /* 0x002fd40000000012 */
        /* <DEDUP_REMOVED lines=9> */
.L_x_2567:
[----:B------:R-:W-:Y:S05]  /*11f410*/  BSYNC.RECONVERGENT B3 ;  /* 0x0000000000037941 */ /* 0x000fea0003800200 */
.L_x_2566:
[----:B------:R-:W2:Y:S01]  /*11f420*/  LDL.128 R60, [R1+0x44a0] ;  /* 0x0044a000013c7983 */ /* 0x000ea20000100c00 */
[----:B------:R-:W-:Y:S01]  /*11f430*/  HFMA2 R8, -RZ, RZ, 0, 5.9604644775390625e-08 ;  /* 0x00000001ff087431 */ /* 0x000fe200000001ff */
[----:B------:R-:W-:Y:S02]  /*11f440*/  BSSY.RECONVERGENT B3, `(.L_x_2568) ;  /* 0x0000016000037945 */ /* 0x000fe40003800200 */
[----:B------:R0:W-:Y:S01]  /*11f450*/  STL.64 [R1+0x7000], R50 ;  /* 0x0070003201007387 */ /* 0x0001e20000100a00 */
[----:B--2---:R-:W1:Y:S02]  /*11f460*/  MUFU.RCP64H R9, R61 ;  /* 0x0000003d00097308 */ /* 0x004e640000001800 */
[----:B-1----:R-:W-:-:S08]  /*11f470*/  DFMA R12, -R60, R8, 1 ;  /* 0x3ff000003c0c742b */ /* 0x002fd00000000108 */
        /* <DEDUP_REMOVED lines=18> */
.L_x_2569:
[----:B------:R-:W-:Y:S05]  /*11f5a0*/  BSYNC.RECONVERGENT B3 ;  /* 0x0000000000037941 */ /* 0x000fea0003800200 */
.L_x_2568:
[----:B------:R-:W2:Y:S01]  /*11f5b0*/  LDL.128 R52, [R1+0x4490] ;  /* 0x0044900001347983 */ /* 0x000ea20000100c00 */
[----:B------:R-:W-:Y:S01]  /*11f5c0*/  IMAD.MOV.U32 R8, RZ, RZ, 0x1 ;  /* 0x00000001ff087424 */ /* 0x000fe200078e00ff */
[----:B------:R-:W-:Y:S02]  /*11f5d0*/  BSSY.RECONVERGENT B3, `(.L_x_2570) ;  /* 0x0000019000037945 */ /* 0x000fe40003800200 */
[----:B------:R0:W-:Y:S01]  /*11f5e0*/  STL.64 [R1+0x6ff8], R48 ;  /* 0x006ff83001007387 */ /* 0x0001e20000100a00 */
[----:B--2---:R-:W1:Y:S01]  /*11f5f0*/  MUFU.RCP64H R9, R53 ;  /* 0x0000003500097308 */ /* 0x004e620000001800 */
[----:B------:R-:W-:Y:S01]  /*11f600*/  IMAD.MOV.U32 R18, RZ, RZ, R54 ;  /* 0x000000ffff127224 */ /* 0x000fe200078e0036 */
[----:B------:R-:W-:Y:S01]  /*11f610*/  MOV R19, R55 ;  /* 0x0000003700137202 */ /* 0x000fe20000000f00 */
[----:B------:R0:W-:Y:S01]  /*11f620*/  STL.128 [R1+0x7b60], R52 ;  /* 0x007b603401007387 */ /* 0x0001e20000100c00 */
        /* <DEDUP_REMOVED lines=19> */
.L_x_2571:
[----:B------:R-:W-:Y:S05]  /*11f760*/  BSYNC.RECONVERGENT B3 ;  /* 0x0000000000037941 */ /* 0x000fea0003800200 */
.L_x_2570:
[----:B------:R-:W2:Y:S01]  /*11f770*/  LDL.128 R52, [R1+0x4480] ;  /* 0x0044800001347983 */ /* 0x000ea20000100c00 */
[----:B------:R-:W-:Y:S01]  /*11f780*/  HFMA2 R8, -RZ, RZ, 0, 5.9604644775390625e-08 ;  /* 0x00000001ff087431 */ /* 0x000fe200000001ff */
[----:B------:R-:W-:Y:S02]  /*11f790*/  BSSY.RECONVERGENT B3, `(.L_x_2572) ;  /* 0x0000019000037945 */ /* 0x000fe40003800200 */
[----:B------:R0:W-:Y:S01]  /*11f7a0*/  STL.64 [R1+0x6ff0], R242 ;  /* 0x006ff0f201007387 */ /* 0x0001e20000100a00 */
[----:B--2---:R-:W1:Y:S01]  /*11f7b0*/  MUFU.RCP64H R9, R53 ;  /* 0x0000003500097308 */ /* 0x004e620000001800 */
[----:B------:R-:W-:Y:S01]  /*11f7c0*/  MOV R18, R54 ;  /* 0x0000003600127202 */ /* 0x000fe20000000f00 */
[----:B------:R-:W-:Y:S01]  /*11f7d0*/  IMAD.MOV.U32 R19, RZ, RZ, R55 ;  /* 0x000000ffff137224 */ /* 0x000fe200078e0037 */
        /* <DEDUP_REMOVED lines=20> */
.L_x_2573:
[----:B------:R-:W-:Y:S05]  /*11f920*/  BSYNC.RECONVERGENT B3 ;  /* 0x0000000000037941 */ /* 0x000fea0003800200 */
.L_x_2572:
[----:B------:R-:W2:Y:S04]  /*11f930*/  LDL.128 R52, [R1+0x4460] ;  /* 0x0044600001347983 */ /* 0x000ea80000100c00 */
[----:B------:R-:W3:Y:S01]  /*11f940*/  LDL.128 R64, [R1+0x4470] ;  /* 0x0044700001407983 */ /* 0x000ee20000100c00 */
[----:B------:R-:W-:-:S03]  /*11f950*/  IMAD.MOV.U32 R8, RZ, RZ, 0x1 ;  /* 0x00000001ff087424 */ /* 0x000fc600078e00ff */
[----:B------:R-:W-:Y:S01]  /*11f960*/  STL.64 [R1+0x6fe8], R44 ;  /* 0x006fe82c01007387 */ /* 0x000fe20000100a00 */
[----:B------:R-:W-:Y:S01]  /*11f970*/  BSSY.RECONVERGENT B3, `(.L_x_2574) ;  /* 0x000001c000037945 */ /* 0x000fe20003800200 */
[----:B--2---:R-:W0:Y:S02]  /*11f980*/  MUFU.RCP64H R9, R55 ;  /* 0x0000003700097308 */ /* 0x004e240000001800 */
[----:B------:R1:W-:Y:S01]  /*11f990*/  STL.128 [R1+0x7c40], R52 ;  /* 0x007c403401007387 */ /* 0x0003e20000100c00 */
[----:B0-----:R-:W-:-:S08]  /*11f9a0*/  DFMA R12, -R54, R8, 1 ;  /* 0x3ff00000360c742b */ /* 0x001fd00000000108 */
[----:B------:R-:W-:Y:S01]  /*11f9b0*/  DFMA R12, R12, R12, R12 ;  /* 0x0000000c0c0c722b */ /* 0x000fe2000000000c */
[----:B---3--:R-:W-:Y:S01]  /*11f9c0*/  IMAD.MOV.U32 R18, RZ, RZ, R64 ;  /* 0x000000ffff127224 */ /* 0x008fe200078e0040 */
[----:B------:R-:W-:-:S06]  /*11f9d0*/  MOV R19, R65 ;  /* 0x0000004100137202 */ /* 0x000fcc0000000f00 */
[----:B------:R-:W-:Y:S02]  /*11f9e0*/  DFMA R8, R8, R12, R8 ;  /* 0x0000000c0808722b */ /* 0x000fe40000000008 */
[----:B------:R-:W-:Y:S01]  /*11f9f0*/  DFMA R18, -R18, R46, R108 ;  /* 0x0000002e1212722b */ /* 0x000fe2000000016c */
[----:B-1----:R-:W-:Y:S01]  /*11fa00*/  IMAD.MOV.U32 R52, RZ, RZ, R66 ;  /* 0x000000ffff347224 */ /* 0x002fe200078e0042 */
[----:B------:R-:W-:-:S04]  /*11fa10*/  MOV R53, R67 ;  /* 0x0000004300357202 */ /* 0x000fc80000000f00 */
        /* <DEDUP_REMOVED lines=17> */
.L_x_2575:
[----:B------:R-:W-:Y:S05]  /*11fb30*/  BSYNC.RECONVERGENT B3 ;  /* 0x0000000000037941 */ /* 0x000fea0003800200 */
.L_x_2574:
[----:B------:R-:W2:Y:S04]  /*11fb40*/  LDL.128 R64, [R1+0x4450] ;  /* 0x0044500001407983 */ /* 0x000ea80000100c00 */
[----:B------:R-:W3:Y:S01]  /*11fb50*/  LDL.64 R52, [R1+0x7c40] ;  /* 0x007c400001347983 */ /* 0x000ee20000100a00 */
[----:B------:R-:W-:-:S03]  /*11fb60*/  HFMA2 R8, -RZ, RZ, 0, 5.9604644775390625e-08 ;  /* 0x00000001ff087431 */ /* 0x000fc600000001ff */
[----:B------:R0:W-:Y:S01]  /*11fb70*/  STL.64 [R1+0x6fe0], R112 ;  /* 0x006fe07001007387 */ /* 0x0001e20000100a00 */
[----:B------:R-:W-:Y:S01]  /*11fb80*/  BSSY.RECONVERGENT B3, `(.L_x_2576) ;  /* 0x000001b000037945 */ /* 0x000fe20003800200 */
[----:B--2---:R-:W-:-:S04]  /*11fb90*/  IMAD.MOV.U32 R55, RZ, RZ, R65 ;  /* 0x000000ffff377224 */ /* 0x004fc800078e0041 */
[----:B------:R-:W1:Y:S01]  /*11fba0*/  MUFU.RCP64H R9, R55 ;  /* 0x0000003700097308 */ /* 0x000e620000001800 */
[----:B------:R-:W-:-:S06]  /*11fbb0*/  MOV R54, R64 ;  /* 0x0000004000367202 */ /* 0x000fcc0000000f00 */
[----:B-1----:R-:W-:-:S08]  /*11fbc0*/  DFMA R12, -R54, R8, 1 ;  /* 0x3ff00000360c742b */ /* 0x002fd00000000108 */
[----:B------:R-:W-:Y:S01]  /*11fbd0*/  DFMA R12, R12, R12, R12 ;  /* 0x0000000c0c0c722b */ /* 0x000fe2000000000c */
[----:B------:R-:W-:Y:S01]  /*11fbe0*/  MOV R18, R66 ;  /* 0x0000004200127202 */ /* 0x000fe20000000f00 */
[----:B------:R-:W-:-:S06]  /*11fbf0*/  IMAD.MOV.U32 R19, RZ, RZ, R67 ;  /* 0x000000ffff137224 */ /* 0x000fcc00078e0043 */
        /* <DEDUP_REMOVED lines=19> */
.L_x_2577:
[----:B------:R-:W-:Y:S05]  /*11fd30*/  BSYNC.RECONVERGENT B3 ;  /* 0x0000000000037941 */ /* 0x000fea0003800200 */
.L_x_2576:
[----:B------:R-:W2:Y:S01]  /*11fd40*/  LDL.128 R52, [R1+0x4440] ;  /* 0x0044400001347983 */ /* 0x000ea20000100c00 */
[----:B------:R-:W-:Y:S01]  /*11fd50*/  IMAD.MOV.U32 R8, RZ, RZ, 0x1 ;  /* 0x00000001ff087424 */ /* 0x000fe200078e00ff */
[----:B------:R-:W-:Y:S02]  /*11fd60*/  BSSY.RECONVERGENT B3, `(.L_x_2578) ;  /* 0x000001d000037945 */ /* 0x000fe40003800200 */
[----:B------:R-:W-:Y:S01]  /*11fd70*/  STL.64 [R1+0x6fd8], R114 ;  /* 0x006fd87201007387 */ /* 0x000fe20000100a00 */
[----:B--2---:R-:W-:-:S03]  /*11fd80*/  MOV R19, R55 ;  /* 0x0000003700137202 */ /* 0x004fc60000000f00 */
[----:B------:R0:W-:Y:S01]  /*11fd90*/  STL.128 [R1+0x7bb0], R52 ;  /* 0x007bb03401007387 */ /* 0x0001e20000100c00 */
[----:B------:R-:W-:Y:S01]  /*11fda0*/  IMAD.MOV.U32 R18, RZ, RZ, R54 ;  /* 0x000000ffff127224 */ /* 0x000fe200078e0036 */
[----:B0-----:R-:W-:Y:S01]  /*11fdb0*/  MOV R55, R53 ;  /* 0x0000003500377202 */ /* 0x001fe20000000f00 */
[----:B------:R-:W-:-:S03]  /*11fdc0*/  IMAD.MOV.U32 R54, RZ, RZ, R52 ;  /* 0x000000ffff367224 */ /* 0x000fc600078e0034 */
[----:B------:R-:W0:Y:S03]  /*11fdd0*/  MUFU.RCP64H R9, R55 ;  /* 0x0000003700097308 */ /* 0x000e260000001800 */
        /* <DEDUP_REMOVED lines=21> */
.L_x_2579:
[----:B------:R-:W-:Y:S05]  /*11ff30*/  BSYNC.RECONVERGENT B3 ;  /* 0x0000000000037941 */ /* 0x000fea0003800200 */
.L_x_2578:
        /* <DEDUP_REMOVED lines=29> */
.L_x_2581:
[----:B------:R-:W-:Y:S05]  /*120110*/  BSYNC.RECONVERGENT B3 ;  /* 0x0000000000037941 */ /* 0x000fea0003800200 */
.L_x_2580:
        /* <DEDUP_REMOVED lines=25> */
.L_x_2583:
[----:B------:R-:W-:Y:S05]  /*1202b0*/  BSYNC.RECONVERGENT B3 ;  /* 0x0000000000037941 */ /* 0x000fea0003800200 */
.L_x_2582:
[----:B------:R-:W2:Y:S04]  /*1202c0*/  LDL.128 R64, [R1+0x4400] ;  /* 0x0044000001407983 */ /* 0x000ea80000100c00 */
[----:B------:R-:W3:Y:S01]  /*1202d0*/  LDL.128 R68, [R1+0x4410] ;  /* 0x0044100001447983 */ /* 0x000ee20000100c00 */
[----:B------:R-:W-:-:S03]  /*1202e0*/  HFMA2 R8, -RZ, RZ, 0, 5.9604644775390625e-08 ;  /* 0x00000001ff087431 */ /* 0x000fc600000001ff */
[----:B------:R-:W-:Y:S01]  /*1202f0*/  STL.64 [R1+0x6fc0], R12 ;  /* 0x006fc00c01007387 */ /* 0x000fe20000100a00 */
[----:B------:R-:W-:Y:S01]  /*120300*/  BSSY.RECONVERGENT B3, `(.L_x_2584) ;  /* 0x000001f000037945 */ /* 0x000fe20003800200 */
[----:B--2---:R-:W0:Y:S01]  /*120310*/  MUFU.RCP64H R9, R65 ;  /* 0x0000004100097308 */ /* 0x004e220000001800 */
[----:B------:R-:W-:Y:S01]  /*120320*/  MOV R52, R66 ;  /* 0x0000004200347202 */ /* 0x000fe20000000f00 */
[----:B------:R-:W-:Y:S01]  /*120330*/  IMAD.MOV.U32 R53, RZ, RZ, R67 ;  /* 0x000000ffff357224 */ /* 0x000fe200078e0043 */
[----:B------:R3:W-:Y:S01]  /*120340*/  STL.128 [R1+0x7c00], R64 ;  /* 0x007c004001007387 */ /* 0x0007e20000100c00 */
[----:B0-----:R-:W-:-:S08]  /*120350*/  DFMA R18, -R64, R8, 1 ;  /* 0x3ff000004012742b */ /* 0x001fd00000000108 */
[----:B------:R-:W-:Y:S02]  /*120360*/  DFMA R18, R18, R18, R18 ;  /* 0x000000121212722b */ /* 0x000fe40000000012 */
[----:B------:R-:W-:Y:S01]  /*120370*/  DFMA R52, -R52, R144, R90 ;  /* 0x000000903434722b */ /* 0x000fe2000000015a */
[----:B---3--:R-:W-:Y:S01]  /*120380*/  MOV R66, R68 ;  /* 0x0000004400427202 */ /* 0x008fe20000000f00 */
[----:B------:R-:W-:-:S04]  /*120390*/  IMAD.MOV.U32 R67, RZ, RZ, R69 ;  /* 0x000000ffff437224 */ /* 0x000fc800078e0045 */
        /* <DEDUP_REMOVED lines=21> */
.L_x_2585:
[----:B------:R-:W-:Y:S05]  /*1204f0*/  BSYNC.RECONVERGENT B3 ;  /* 0x0000000000037941 */ /* 0x000fea0003800200 */
.L_x_2584:
        /* <DEDUP_REMOVED lines=29> */
.L_x_2587:
[----:B------:R-:W-:Y:S05]  /*1206d0*/  BSYNC.RECONVERGENT B3 ;  /* 0x0000000000037941 */ /* 0x000fea0003800200 */
.L_x_2586:
        /* <DEDUP_REMOVED lines=24> */
.L_x_2589:
[----:B------:R-:W-:Y:S05]  /*120860*/  BSYNC.RECONVERGENT B3 ;  /* 0x0000000000037941 */ /* 0x000fea0003800200 */
.L_x_2588:
[----:B------:R-:W2:Y:S01]  /*120870*/  LDL.128 R64, [R1+0x43d0] ;  /* 0x0043d00001407983 */ /* 0x000ea20000100c00 */
[----:B------:R-:W-:Y:S01]  /*120880*/  IMAD.MOV.U32 R8, RZ, RZ, 0x1 ;  /* 0x00000001ff087424 */ /* 0x000fe200078e00ff */
        /* <DEDUP_REMOVED lines=22> */
.L_x_2591:
[----:B------:R-:W-:Y:S05]  /*1209f0*/  BSYNC.RECONVERGENT B3 ;  /* 0x0000000000037941 */ /* 0x000fea0003800200 */
.L_x_2590:
        /* <DEDUP_REMOVED lines=24> */
.L_x_2593:
[----:B------:R-:W-:Y:S05]  /*120b80*/  BSYNC.RECONVERGENT B3 ;  /* 0x0000000000037941 */ /* 0x000fea0003800200 */
.L_x_2592:
        /* <DEDUP_REMOVED lines=29> */
.L_x_2595:
[----:B------:R-:W-:Y:S05]  /*120d60*/  BSYNC.RECONVERGENT B3 ;  /* 0x0000000000037941 */ /* 0x000fea0003800200 */
.L_x_2594:
        /* <DEDUP_REMOVED lines=26> */
.L_x_2597:
[----:B------:R-:W-:Y:S05]  /*120f10*/  BSYNC.RECONVERGENT B3 ;  /* 0x0000000000037941 */ /* 0x000fea0003800200 */
.L_x_2596:
        /* <DEDUP_REMOVED lines=26> */
.L_x_2599:
[----:B------:R-:W-:Y:S05]  /*1210c0*/  BSYNC.RECONVERGENT B3 ;  /* 0x0000000000037941 */ /* 0x000fea0003800200 */
.L_x_2598:
[----:B------:R-:W2:Y:S04]  /*1210d0*/  LDL.128 R108, [R1+0x4370] ;  /* 0x00437000016c7983 */ /* 0x000ea80000100c00 */
[----:B------:R-:W3:Y:S04]  /*1210e0*/  LDL.128 R24, [R1+0x4380] ;  /* 0x0043800001187983 */ /* 0x000ee80000100c00 */
[----:B------:R-:W4:Y:S01]  /*1210f0*/  LDL.LU.64 R22, [R1+0x7708] ;  /* 0x0077080001167983 */ /* 0x000f220000300a00 */
[----:B------:R-:W-:-:S03]  /*121100*/  HFMA2 R8, -RZ, RZ, 0, 5.9604644775390625e-08 ;  /* 0x00000001ff087431 */ /* 0x000fc600000001ff */
[----:B------:R0:W-:Y:S01]  /*121110*/  STL.64 [R1+0x6f80], R116 ;  /* 0x006f807401007387 */ /* 0x0001e20000100a00 */
[----:B------:R-:W-:Y:S01]  /*121120*/  BSSY.RECONVERGENT B3, `(.L_x_2600) ;  /* 0x000001d000037945 */ /* 0x000fe20003800200 */
[----:B--2---:R-:W1:Y:S02]  /*121130*/  MUFU.RCP64H R9, R111 ;  /* 0x0000006f00097308 */ /* 0x004e640000001800 */
[----:B-1----:R-:W-:-:S08]  /*121140*/  DFMA R12, -R110, R8, 1 ;  /* 0x3ff000006e0c742b */ /* 0x002fd00000000108 */
[----:B------:R-:W-:Y:S01]  /*121150*/  DFMA R12, R12, R12, R12 ;  /* 0x0000000c0c0c722b */ /* 0x000fe2000000000c */
[----:B---3--:R-:W-:Y:S01]  /*121160*/  MOV R20, R24 ;  /* 0x0000001800147202 */ /* 0x008fe20000000f00 */
[----:B------:R-:W-:-:S06]  /*121170*/  IMAD.MOV.U32 R21, RZ, RZ, R25 ;  /* 0x000000ffff157224 */ /* 0x000fcc00078e0019 */
[----:B------:R-:W-:Y:S02]  /*121180*/  DFMA R8, R8, R12, R8 ;  /* 0x0000000c0808722b */ /* 0x000fe40000000008 */
[----:B----4-:R-:W-:Y:S01]  /*121190*/  DFMA R12, -R20, R16, R22 ;  /* 0x00000010140c722b */ /* 0x010fe20000000116 */
        /* <DEDUP_REMOVED lines=21> */
.L_x_2601:
[----:B------:R-:W-:Y:S05]  /*1212f0*/  BSYNC.RECONVERGENT B3 ;  /* 0x0000000000037941 */ /* 0x000fea0003800200 */
.L_x_2600:
[----:B------:R-:W2:Y:S04]  /*121300*/  LDL.128 R104, [R1+0x4350] ;  /* 0x0043500001687983 */ /* 0x000ea80000100c00 */
[----:B------:R-:W3:Y:S04]  /*121310*/  LDL.128 R16, [R1+0x4360] ;  /* 0x0043600001107983 */ /* 0x000ee80000100c00 */
[----:B------:R-:W4:Y:S01]  /*121320*/  LDL.LU.64 R22, [R1+0x7700] ;  /* 0x0077000001167983 */ /* 0x000f220000300a00 */
[----:B------:R-:W-:-:S03]  /*121330*/  IMAD.MOV.U32 R12, RZ, RZ, 0x1 ;  /* 0x00000001ff0c7424 */ /* 0x000fc600078e00ff */
[----:B------:R-:W-:Y:S01]  /*121340*/  STL.64 [R1+0x6f78], R8 ;  /* 0x006f780801007387 */ /* 0x000fe20000100a00 */
[----:B------:R-:W-:Y:S01]  /*121350*/  BSSY.RECONVERGENT B3, `(.L_x_2602) ;  /* 0x000001a000037945 */ /* 0x000fe20003800200 */
[----:B--2---:R-:W0:Y:S01]  /*121360*/  MUFU.RCP64H R13, R107 ;  /* 0x0000006b000d7308 */ /* 0x004e220000001800 */
[----:B---3--:R-:W-:Y:S01]  /*121370*/  IMAD.MOV.U32 R20, RZ, RZ, R16 ;  /* 0x000000ffff147224 */ /* 0x008fe200078e0010 */
[----:B------:R-:W-:Y:S01]  /*121380*/  MOV R21, R17 ;  /* 0x0000001100157202 */ /* 0x000fe20000000f00 */
[----:B------:R0:W-:Y:S02]  /*121390*/  STL.128 [R1+0x8510], R16 ;  /* 0x0085101001007387 */ /* 0x0001e40000100c00 */
[----:B0-----:R-:W-:-:S08]  /*1213a0*/  DFMA R16, -R106, R12, 1 ;  /* 0x3ff000006a10742b */ /* 0x001fd0000000010c */
[----:B------:R-:W-:-:S08]  /*1213b0*/  DFMA R16, R16, R16, R16 ;  /* 0x000000101010722b */ /* 0x000fd00000000010 */
[----:B------:R-:W-:Y:S02]  /*1213c0*/  DFMA R12, R12, R16, R12 ;  /* 0x000000100c0c722b */ /* 0x000fe4000000000c */
[----:B----4-:R-:W-:-:S08]  /*1213d0*/  DFMA R16, -R20, R44, R22 ;  /* 0x0000002c1410722b */ /* 0x010fd00000000116 */
        /* <DEDUP_REMOVED lines=17> */
.L_x_2603:
[----:B------:R-:W-:Y:S05]  /*1214f0*/  BSYNC.RECONVERGENT B3 ;  /* 0x0000000000037941 */ /* 0x000fea0003800200 */
.L_x_2602:
[----:B------:R-:W2:Y:S04]  /*121500*/  LDL.128 R92, [R1+0x4320] ;  /* 0x00432000015c7983 */ /* 0x000ea80000100c00 */
[----:B------:R-:W3:Y:S04]  /*121510*/  LDL.LU.64 R16, [R1+0x7ee8] ;  /* 0x007ee80001107983 */ /* 0x000ee80000300a00 */
[----:B------:R-:W4:Y:S04]  /*121520*/  LDL.128 R20, [R1+0x4330] ;  /* 0x0043300001147983 */ /* 0x000f280000100c00 */
[----:B------:R-:W4:Y:S01]  /*121530*/  LDL.128 R88, [R1+0x4340] ;  /* 0x0043400001587983 */ /* 0x000f220000100c00 */
[----:B------:R-:W-:-:S03]  /*121540*/  MOV R8, 0x1 ;  /* 0x0000000100087802 */ /* 0x000fc60000000f00 */
[----:B------:R-:W-:Y:S01]  /*121550*/  STL.64 [R1+0x6f70], R12 ;  /* 0x006f700c01007387 */ /* 0x000fe20000100a00 */
[----:B------:R-:W-:Y:S01]  /*121560*/  BSSY.RECONVERGENT B3, `(.L_x_2604) ;  /* 0x0000026000037945 */ /* 0x000fe20003800200 */
[----:B--2---:R-:W0:Y:S01]  /*121570*/  MUFU.RCP64H R9, R93 ;  /* 0x0000005d00097308 */ /* 0x004e220000001800 */
[----:B---3--:R-:W-:Y:S01]  /*121580*/  DFMA R16, -R94, R238, R16 ;  /* 0x000000ee5e10722b */ /* 0x008fe20000000110 */
[----:B----4-:R-:W-:Y:S01]  /*121590*/  MOV R18, R20 ;  /* 0x0000001400127202 */ /* 0x010fe20000000f00 */
        /* <DEDUP_REMOVED lines=34> */
.L_x_2605:
[----:B------:R-:W-:Y:S05]  /*1217c0*/  BSYNC.RECONVERGENT B3 ;  /* 0x0000000000037941 */ /* 0x000fea0003800200 */
.L_x_2604:
[----:B------:R-:W2:Y:S04]  /*1217d0*/  LDL.128 R16, [R1+0x42d0] ;  /* 0x0042d00001107983 */ /* 0x000ea80000100c00 */
[----:B------:R-:W3:Y:S04]  /*1217e0*/  LDL.128 R24, [R1+0x42f0] ;  /* 0x0042f00001187983 */ /* 0x000ee80000100c00 */
[----:B------:R-:W4:Y:S04]  /*1217f0*/  LDL.LU.64 R132, [R1+0x7ee0] ;  /* 0x007ee00001847983 */ /* 0x000f280000300a00 */
[----:B------:R-:W4:Y:S01]  /*121800*/  LDL.128 R140, [R1+0x4310] ;  /* 0x00431000018c7983 */ /* 0x000f220000100c00 */
[----:B--2---:R-:W-:Y:S01]  /*121810*/  IMAD.MOV.U32 R12, RZ, RZ, R16 ;  /* 0x000000ffff0c7224 */ /* 0x004fe200078e0010 */
[----:B------:R-:W-:-:S02]  /*121820*/  MOV R13, R17 ;  /* 0x00000011000d7202 */ /* 0x000fc40000000f00 */
[----:B------:R0:W-:Y:S01]  /*121830*/  STL.128 [R1+0x8470], R16 ;  /* 0x0084701001007387 */ /* 0x0001e20000100c00 */
[----:B------:R-:W-:Y:S01]  /*121840*/  IMAD.MOV.U32 R130, RZ, RZ, R18 ;  /* 0x000000ffff827224 */ /* 0x000fe200078e0012 */
[----:B------:R-:W-:Y:S02]  /*121850*/  MOV R131, R19 ;  /* 0x0000001300837202 */ /* 0x000fe40000000f00 */
[----:B0-----:R-:W2:Y:S01]  /*121860*/  LDL.128 R16, [R1+0x42e0] ;  /* 0x0042e00001107983 */ /* 0x001ea20000100c00 */
[----:B---3--:R-:W-:Y:S01]  /*121870*/  IMAD.MOV.U32 R126, RZ, RZ, R24 ;  /* 0x000000ffff7e7224 */ /* 0x008fe200078e0018 */
[----:B------:R-:W-:Y:S01]  /*121880*/  MOV R127, R25 ;  /* 0x00000019007f7202 */ /* 0x000fe20000000f00 */
[----:B------:R-:W-:Y:S01]  /*121890*/  IMAD.MOV.U32 R22, RZ, RZ, R26 ;  /* 0x000000ffff167224 */ /* 0x000fe200078e001a */
[----:B------:R0:W-:Y:S01]  /*1218a0*/  STL.128 [R1+0x8600], R24 ;  /* 0x0086001801007387 */ /* 0x0001e20000100c00 */
[----:B------:R-:W-:-:S03]  /*1218b0*/  MOV R23, R27 ;  /* 0x0000001b00177202 */ /* 0x000fc60000000f00 */
[----:B0-----:R-:W3:Y:S01]  /*1218c0*/  LDL.128 R24, [R1+0x4300] ;  /* 0x0043000001187983 */ /* 0x001ee20000100c00 */
[----:B----4-:R-:W-:Y:S01]  /*1218d0*/  DFMA R12, -R12, R28, R132 ;  /* 0x0000001c0c0c722b */ /* 0x010fe20000000184 */
[----:B--2---:R-:W-:Y:S01]  /*1218e0*/  IMAD.MOV.U32 R128, RZ, RZ, R16 ;  /* 0x000000ffff807224 */ /* 0x004fe200078e0010 */
[----:B------:R-:W-:Y:S01]  /*1218f0*/  MOV R129, R17 ;  /* 0x0000001100817202 */ /* 0x000fe20000000f00 */
[----:B------:R0:W-:Y:S01]  /*121900*/  STL.128 [R1+0x8500], R16 ;  /* 0x0085001001007387 */ /* 0x0001e20000100c00 */
[----:B------:R-:W-:Y:S01]  /*121910*/  IMAD.MOV.U32 R20, RZ, RZ, R18 ;  /* 0x000000ffff147224 */ /* 0x000fe200078e0012 */
[----:B------:R-:W-:Y:S02]  /*121920*/  MOV R21, R19 ;  /* 0x0000001300157202 */ /* 0x000fe40000000f00 */
[----:B0-----:R-:W2:Y:S01]  /*121930*/  LDL.128 R16, [R1+0x42c0] ;  /* 0x0042c00001107983 */ /* 0x001ea20000100c00 */
[----:B------:R-:W-:-:S08]  /*121940*/  DFMA R12, -R130, R152, R12 ;  /* 0x00000098820c722b */ /* 0x000fd0000000010c */
[----:B------:R-:W-:-:S08]  /*121950*/  DFMA R12, -R128, R154, R12 ;  /* 0x0000009a800c722b */ /* 0x000fd0000000010c */
[----:B------:R-:W-:Y:S01]  /*121960*/  DFMA R20, -R20, R2, R12 ;  /* 0x000000021414722b */ /* 0x000fe2000000010c */
[----:B------:R-:W-:-:S07]  /*121970*/  IMAD.MOV.U32 R12, RZ, RZ, 0x1 ;  /* 0x00000001ff0c7424 */ /* 0x000fce00078e00ff */
[----:B------:R-:W-:Y:S01]  /*121980*/  DFMA R20, -R126, R162, R20 ;  /* 0x000000a27e14722b */ /* 0x000fe20000000114 */
[----:B---3--:R-:W-:Y:S01]  /*121990*/  IMAD.MOV.U32 R90, RZ, RZ, R24 ;  /* 0x000000ffff5a7224 */ /* 0x008fe200078e0018 */
[----:B------:R-:W-:-:S06]  /*1219a0*/  MOV R91, R25 ;  /* 0x00000019005b7202 */ /* 0x000fcc0000000f00 */
[----:B------:R-:W-:Y:S01]  /*1219b0*/  DFMA R20, -R22, R10, R20 ;  /* 0x0000000a1614722b */ /* 0x000fe20000000114 */
[----:B------:R-:W-:Y:S01]  /*1219c0*/  IMAD.MOV.U32 R88, RZ, RZ, R26 ;  /* 0x000000ffff587224 */ /* 0x000fe200078e001a */
[----:B------:R-:W-:-:S06]  /*1219d0*/  MOV R89, R27 ;  /* 0x0000001b00597202 */ /* 0x000fcc0000000f00 */
[----:B------:R-:W-:Y:S01]  /*1219e0*/  DFMA R20, -R90, R210, R20 ;  /* 0x000000d25a14722b */ /* 0x000fe20000000114 */
[----:B------:R0:W-:Y:S07]  /*1219f0*/  STL.128 [R1+0x8730], R24 ;  /* 0x0087301801007387 */ /* 0x0001ee0000100c00 */
[----:B------:R-:W-:Y:S01]  /*121a00*/  DFMA R20, -R88, R204, R20 ;  /* 0x000000cc5814722b */ /* 0x000fe20000000114 */
[----:B0-----:R-:W-:Y:S01]  /*121a10*/  IMAD.MOV.U32 R26, RZ, RZ, R140 ;  /* 0x000000ffff1a7224 */ /* 0x001fe200078e008c */
[----:B------:R-:W-:Y:S01]  /*121a20*/  MOV R27, R141 ;  /* 0x0000008d001b7202 */ /* 0x000fe20000000f00 */
[----:B------:R-:W-:Y:S01]  /*121a30*/  IMAD.MOV.U32 R24, RZ, RZ, R142 ;  /* 0x000000ffff187224 */ /* 0x000fe200078e008e */
[----:B------:R-:W-:-:S04]  /*121a40*/  MOV R25, R143 ;  /* 0x0000008f00197202 */ /* 0x000fc80000000f00 */
[----:B------:R-:W-:-:S08]  /*121a50*/  DFMA R20, -R26, R158, R20 ;  /* 0x0000009e1a14722b */ /* 0x000fd00000000114 */
[----:B------:R-:W-:Y:S01]  /*121a60*/  DFMA R20, -R24, R200, R20 ;  /* 0x000000c81814722b */ /* 0x000fe20000000114 */
[----:B------:R0:W-:Y:S04]  /*121a70*/  STL.128 [R1+0x8cb0], R140 ;  /* 0x008cb08c01007387 */ /* 0x0001e80000100c00 */
[----:B------:R0:W-:Y:S05]  /*121a80*/  STL.64 [R1+0x6f68], R8 ;  /* 0x006f680801007387 */ /* 0x0001ea0000100a00 */
        /* <DEDUP_REMOVED lines=20> */
.L_x_2607:
[----:B------:R-:W-:Y:S05]  /*121bd0*/  BSYNC.RECONVERGENT B3 ;  /* 0x0000000000037941 */ /* 0x000fea0003800200 */
.L_x_2606:
[----:B-----5:R0:W-:Y:S04]  /*121be0*/  STL.128 [R1+0xabc0], R4 ;  /* 0x00abc00401007387 */ /* 0x0201e80000100c00 */
[----:B------:R-:W2:Y:S04]  /*121bf0*/  LDL.LU.64 R8, [R1+0x7728] ;  /* 0x0077280001087983 */ /* 0x000ea80000300a00 */
[----:B------:R-:W2:Y:S04]  /*121c00*/  LDL.128 R88, [R1+0x41f0] ;  /* 0x0041f00001587983 */ /* 0x000ea80000100c00 */
[----:B------:R-:W3:Y:S04]  /*121c10*/  LDL.128 R24, [R1+0x4200] ;  /* 0x0042000001187983 */ /* 0x000ee80000100c00 */
[----:B0-----:R-:W4:Y:S01]  /*121c20*/  LDL.128 R4, [R1+0x4210] ;  /* 0x0042100001047983 */ /* 0x001f220000100c00 */
[----:B--2---:R-:W-:Y:S01]  /*121c30*/  DFMA R8, -R90, R114, R8 ;  /* 0x000000725a08722b */ /* 0x004fe20000000108 */
[----:B---3--:R-:W-:Y:S01]  /*121c40*/  MOV R20, R24 ;  /* 0x0000001800147202 */ /* 0x008fe20000000f00 */
[----:B------:R-:W-:Y:S01]  /*121c50*/  IMAD.MOV.U32 R21, RZ, RZ, R25 ;  /* 0x000000ffff157224 */ /* 0x000fe200078e0019 */
[----:B------:R-:W-:Y:S01]  /*121c60*/  MOV R146, R26 ;  /* 0x0000001a00927202 */ /* 0x000fe20000000f00 */
[----:B------:R-:W-:Y:S01]  /*121c70*/  IMAD.MOV.U32 R147, RZ, RZ, R27 ;  /* 0x000000ffff937224 */ /* 0x000fe200078e001b */
[----:B----4-:R-:W-:Y:S01]  /*121c80*/  MOV R144, R4 ;  /* 0x0000000400907202 */ /* 0x010fe20000000f00 */
[----:B------:R-:W-:Y:S01]  /*121c90*/  IMAD.MOV.U32 R145, RZ, RZ, R5 ;  /* 0x000000ffff917224 */ /* 0x000fe200078e0005 */
[----:B------:R0:W-:Y:S01]  /*121ca0*/  STL.128 [R1+0x85c0], R4 ;  /* 0x0085c00401007387 */ /* 0x0001e20000100c00 */
[----:B------:R-:W-:Y:S01]  /*121cb0*/  MOV R142, R6 ;  /* 0x00000006008e7202 */ /* 0x000fe20000000f00 */
[----:B------:R-:W-:-:S02]  /*121cc0*/  IMAD.MOV.U32 R143, RZ, RZ, R7 ;  /* 0x000000ffff8f7224 */ /* 0x000fc400078e0007 */
[----:B------:R-:W-:Y:S04]  /*121cd0*/  STL.128 [R1+0x8490], R24 ;  /* 0x0084901801007387 */ /* 0x000fe80000100c00 */
[----:B0-----:R-:W2:Y:S01]  /*121ce0*/  LDL.128 R4, [R1+0x4220] ;  /* 0x0042200001047983 */ /* 0x001ea20000100c00 */
[----:B------:R-:W-:-:S03]  /*121cf0*/  DFMA R8, -R20, R112, R8 ;  /* 0x000000701408722b */ /* 0x000fc60000000108 */
[----:B------:R-:W3:Y:S01]  /*121d00*/  LDL.128 R112, [R1+0x4260] ;  /* 0x0042600001707983 */ /* 0x000ee20000100c00 */
[----:B--2---:R-:W-:Y:S01]  /*121d10*/  MOV R140, R4 ;  /* 0x00000004008c7202 */ /* 0x004fe20000000f00 */
[----:B------:R-:W-:Y:S02]  /*121d20*/  IMAD.MOV.U32 R141, RZ, RZ, R5 ;  /* 0x000000ffff8d7224 */ /* 0x000fe400078e0005 */
[----:B------:R0:W-:Y:S01]  /*121d30*/  STL.128 [R1+0x8630], R4 ;  /* 0x0086300401007387 */ /* 0x0001e20000100c00 */
[----:B------:R-:W-:Y:S01]  /*121d40*/  MOV R134, R6 ;  /* 0x0000000600867202 */ /* 0x000fe20000000f00 */
[----:B------:R-:W-:Y:S02]  /*121d50*/  IMAD.MOV.U32 R135, RZ, RZ, R7 ;  /* 0x000000ffff877224 */ /* 0x000fe400078e0007 */
[----:B0-----:R-:W2:Y:S01]  /*121d60*/  LDL.128 R4, [R1+0x4230] ;  /* 0x0042300001047983 */ /* 0x001ea20000100c00 */
[----:B---3--:R-:W-:Y:S01]  /*121d70*/  MOV R20, R112 ;  /* 0x0000007000147202 */ /* 0x008fe20000000f00 */
[----:B------:R-:W-:Y:S01]  /*121d80*/  IMAD.MOV.U32 R21, RZ, RZ, R113 ;  /* 0x000000ffff157224 */ /* 0x000fe200078e0071 */
[----:B------:R-:W-:Y:S01]  /*121d90*/  MOV R130, R114 ;  /* 0x0000007200827202 */ /* 0x000fe20000000f00 */
[----:B------:R0:W-:Y:S01]  /*121da0*/  STL.128 [R1+0x8970], R112 ;  /* 0x0089707001007387 */ /* 0x0001e20000100c00 */
[----:B------:R-:W-:-:S03]  /*121db0*/  IMAD.MOV.U32 R131, RZ, RZ, R115 ;  /* 0x000000ffff837224 */ /* 0x000fc600078e0073 */
[----:B0-----:R-:W3:Y:S01]  /*121dc0*/  LDL.128 R112, [R1+0x4270] ;  /* 0x0042700001707983 */ /* 0x001ee20000100c00 */
[----:B------:R-:W-:-:S08]  /*121dd0*/  DFMA R8, -R146, R124, R8 ;  /* 0x0000007c9208722b */ /* 0x000fd00000000108 */
[----:B------:R-:W-:Y:S01]  /*121de0*/  DFMA R8, -R144, R58, R8 ;  /* 0x0000003a9008722b */ /* 0x000fe20000000108 */
[----:B--2---:R-:W-:Y:S01]  /*121df0*/  MOV R128, R4 ;  /* 0x0000000400807202 */ /* 0x004fe20000000f00 */
[----:B------:R-:W-:Y:S01]  /*121e00*/  IMAD.MOV.U32 R129, RZ, RZ, R5 ;  /* 0x000000ffff817224 */ /* 0x000fe200078e0005 */
[----:B------:R0:W-:Y:S01]  /*121e10*/  STL.128 [R1+0x8720], R4 ;  /* 0x0087200401007387 */ /* 0x0001e20000100c00 */
[----:B------:R-:W-:Y:S01]  /*121e20*/  MOV R126, R6 ;  /* 0x00000006007e7202 */ /* 0x000fe20000000f00 */
[----:B------:R-:W-:Y:S02]  /*121e30*/  IMAD.MOV.U32 R127, RZ, RZ, R7 ;  /* 0x000000ffff7f7224 */ /* 0x000fe400078e0007 */
[----:B0-----:R-:W2:Y:S01]  /*121e40*/  LDL.128 R4, [R1+0x4240] ;  /* 0x0042400001047983 */ /* 0x001ea20000100c00 */
[----:B------:R-:W-:-:S08]  /*121e50*/  DFMA R8, -R142, R226, R8 ;  /* 0x000000e28e08722b */ /* 0x000fd00000000108 */
[----:B------:R-:W-:-:S08]  /*121e60*/  DFMA R8, -R140, R136, R8 ;  /* 0x000000888c08722b */ /* 0x000fd00000000108 */
[----:B------:R-:W-:-:S08]  /*121e70*/  DFMA R8, -R134, R138, R8 ;  /* 0x0000008a8608722b */ /* 0x000fd00000000108 */
[----:B------:R-:W-:Y:S01]  /*121e80*/  DFMA R8, -R128, R28, R8 ;  /* 0x0000001c8008722b */ /* 0x000fe20000000108 */
[----:B---3--:R0:W-:Y:S07]  /*121e90*/  STL.128 [R1+0x8420], R112 ;  /* 0x0084207001007387 */ /* 0x0081ee0000100c00 */
[----:B------:R-:W-:Y:S01]  /*121ea0*/  DFMA R8, -R126, R152, R8 ;  /* 0x000000987e08722b */ /* 0x000fe20000000108 */
[----:B------:R-:W-:Y:S01]  /*121eb0*/  MOV R128, R112 ;  /* 0x0000007000807202 */ /* 0x000fe20000000f00 */
[----:B------:R-:W-:Y:S01]  /*121ec0*/  IMAD.MOV.U32 R129, RZ, RZ, R113 ;  /* 0x000000ffff817224 */ /* 0x000fe200078e0071 */
[----:B------:R-:W-:Y:S01]  /*121ed0*/  MOV R126, R114 ;  /* 0x00000072007e7202 */ /* 0x000fe20000000f00 */
[----:B------:R-:W-:-:S02]  /*121ee0*/  IMAD.MOV.U32 R127, RZ, RZ, R115 ;  /* 0x000000ffff7f7224 */ /* 0x000fc400078e0073 */
[----:B0-----:R-:W3:Y:S01]  /*121ef0*/  LDL.128 R112, [R1+0x4280] ;  /* 0x0042800001707983 */ /* 0x001ee20000100c00 */
[----:B--2---:R-:W-:Y:S01]  /*121f00*/  MOV R132, R4 ;  /* 0x0000000400847202 */ /* 0x004fe20000000f00 */
[----:B------:R-:W-:-:S06]  /*121f10*/  IMAD.MOV.U32 R133, RZ, RZ, R5 ;  /* 0x000000ffff857224 */ /* 0x000fcc00078e0005 */
[----:B------:R-:W-:Y:S01]  /*121f20*/  DFMA R8, -R132, R154, R8 ;  /* 0x0000009a8408722b */ /* 0x000fe20000000108 */
[----:B------:R-:W2:Y:S01]  /*121f30*/  LDL.128 R132, [R1+0x4290] ;  /* 0x0042900001847983 */ /* 0x000ea20000100c00 */
[----:B------:R-:W-:Y:S01]  /*121f40*/  MOV R26, R6 ;  /* 0x00000006001a7202 */ /* 0x000fe20000000f00 */
[----:B------:R-:W-:Y:S02]  /*121f50*/  IMAD.MOV.U32 R27, RZ, RZ, R7 ;  /* 0x000000ffff1b7224 */ /* 0x000fe400078e0007 */
[----:B------:R0:W-:Y:S04]  /*121f60*/  STL.128 [R1+0x8980], R4 ;  /* 0x0089800401007387 */ /* 0x0001e80000100c00 */
[----:B0-----:R-:W4:Y:S01]  /*121f70*/  LDL.128 R4, [R1+0x4250] ;  /* 0x0042500001047983 */ /* 0x001f220000100c00 */
[----:B---3--:R-:W-:Y:S01]  /*121f80*/  MOV R124, R112 ;  /* 0x00000070007c7202 */ /* 0x008fe20000000f00 */
[----:B------:R-:W-:-:S02]  /*121f90*/  IMAD.MOV.U32 R125, RZ, RZ, R113 ;  /* 0x000000ffff7d7224 */ /* 0x000fc400078e0071 */
[----:B------:R2:W-:Y:S02]  /*121fa0*/  STL.128 [R1+0x8410], R112 ;  /* 0x0084107001007387 */ /* 0x0005e40000100c00 */
[----:B--2---:R-:W-:Y:S01]  /*121fb0*/  MOV R112, R132 ;  /* 0x0000008400707202 */ /* 0x004fe20000000f00 */
[----:B------:R-:W-:Y:S01]  /*121fc0*/  IMAD.MOV.U32 R113, RZ, RZ, R133 ;  /* 0x000000ffff717224 */ /* 0x000fe200078e0085 */
[----:B------:R0:W-:Y:S01]  /*121fd0*/  STL.128 [R1+0x8400], R132 ;  /* 0x0084008401007387 */ /* 0x0001e20000100c00 */
[----:B------:R-:W-:Y:S01]  /*121fe0*/  MOV R28, R134 ;  /* 0x00000086001c7202 */ /* 0x000fe20000000f00 */
[----:B------:R-:W-:Y:S02]  /*121ff0*/  IMAD.MOV.U32 R29, RZ, RZ, R135 ;  /* 0x000000ffff1d7224 */ /* 0x000fe400078e0087 */
[----:B0-----:R-:W2:Y:S01]  /*122000*/  LDL.128 R132, [R1+0x42a0] ;  /* 0x0042a00001847983 */ /* 0x001ea20000100c00 */
[----:B------:R-:W-:Y:S01]  /*122010*/  DFMA R8, -R26, R232, R8 ;  /* 0x000000e81a08722b */ /* 0x000fe20000000108 */
[----:B----4-:R-:W-:Y:S01]  /*122020*/  MOV R24, R4 ;  /* 0x0000000400187202 */ /* 0x010fe20000000f00 */
[----:B------:R-:W-:-:S06]  /*122030*/  IMAD.MOV.U32 R25, RZ, RZ, R5 ;  /* 0x000000ffff197224 */ /* 0x000fcc00078e0005 */
[----:B------:R-:W-:Y:S01]  /*122040*/  DFMA R8, -R24, R244, R8 ;  /* 0x000000f41808722b */ /* 0x000fe20000000108 */
[----:B------:R0:W-:Y:S01]  /*122050*/  STL.128 [R1+0x8b90], R4 ;  /* 0x008b900401007387 */ /* 0x0001e20000100c00 */
[----:B------:R-:W-:Y:S01]  /*122060*/  MOV R22, R6 ;  /* 0x0000000600167202 */ /* 0x000fe20000000f00 */
[----:B------:R-:W-:Y:S02]  /*122070*/  IMAD.MOV.U32 R23, RZ, RZ, R7 ;  /* 0x000000ffff177224 */ /* 0x000fe400078e0007 */
[----:B0-----:R0:W5:Y:S04]  /*122080*/  LDL.LU.128 R4, [R1+0xabc0] ;  /* 0x00abc00001047983 */ /* 0x0011680000300c00 */
[----:B------:R-:W-:-:S08]  /*122090*/  DFMA R2, -R22, R2, R8 ;  /* 0x000000021602722b */ /* 0x000fd00000000108 */
[----:B------:R-:W-:-:S08]  /*1220a0*/  DFMA R2, -R20, R162, R2 ;  /* 0x000000a21402722b */ /* 0x000fd00000000102 */
[----:B------:R-:W-:-:S08]  /*1220b0*/  DFMA R2, -R130, R10, R2 ;  /* 0x0000000a8202722b */ /* 0x000fd00000000102 */
[----:B------:R-:W-:-:S08]  /*1220c0*/  DFMA R2, -R128, R224, R2 ;  /* 0x000000e08002722b */ /* 0x000fd00000000102 */
[----:B------:R-:W-:Y:S01]  /*1220d0*/  DFMA R2, -R126, R210, R2 ;  /* 0x000000d27e02722b */ /* 0x000fe20000000102 */
[----:B--2---:R-:W-:Y:S01]  /*1220e0*/  MOV R26, R132 ;  /* 0x00000084001a7202 */ /* 0x004fe20000000f00 */
[----:B------:R-:W-:Y:S01]  /*1220f0*/  IMAD.MOV.U32 R27, RZ, RZ, R133 ;  /* 0x000000ffff1b7224 */ /* 0x000fe200078e0085 */
[----:B------:R1:W-:Y:S01]  /*122100*/  STL.128 [R1+0x83f0], R132 ;  /* 0x0083f08401007387 */ /* 0x0003e20000100c00 */
[----:B------:R-:W-:Y:S01]  /*122110*/  MOV R24, R134 ;  /* 0x0000008600187202 */ /* 0x000fe20000000f00 */
[----:B------:R-:W-:Y:S02]  /*122120*/  IMAD.MOV.U32 R25, RZ, RZ, R135 ;  /* 0x000000ffff197224 */ /* 0x000fe400078e0087 */
[----:B-1----:R-:W2:Y:S01]  /*122130*/  LDL.128 R132, [R1+0x42b0] ;  /* 0x0042b00001847983 */ /* 0x002ea20000100c00 */
[----:B------:R-:W-:-:S08]  /*122140*/  DFMA R2, -R124, R204, R2 ;  /* 0x000000cc7c02722b */ /* 0x000fd00000000102 */
[----:B------:R-:W-:-:S08]  /*122150*/  DFMA R2, -R114, R158, R2 ;  /* 0x0000009e7202722b */ /* 0x000fd00000000102 */
[----:B------:R-:W-:-:S08]  /*122160*/  DFMA R2, -R112, R230, R2 ;  /* 0x000000e67002722b */ /* 0x000fd00000000102 */
[----:B------:R-:W-:Y:S02]  /*122170*/  DFMA R8, -R28, R160, R2 ;  /* 0x000000a01c08722b */ /* 0x000fe40000000102 */
[----:B------:R-:W1:Y:S01]  /*122180*/  MUFU.RCP64H R3, R89 ;  /* 0x0000005900037308 */ /* 0x000e620000001800 */
[----:B------:R-:W-:-:S05]  /*122190*/  MOV R2, 0x1 ;  /* 0x0000000100027802 */ /* 0x000fca0000000f00 */
[----:B------:R-:W-:Y:S02]  /*1221a0*/  DFMA R8, -R26, R40, R8 ;  /* 0x000000281a08722b */ /* 0x000fe40000000108 */
[----:B-1----:R-:W-:-:S06]  /*1221b0*/  DFMA R10, -R88, R2, 1 ;  /* 0x3ff00000580a742b */ /* 0x002fcc0000000102 */
        /* <DEDUP_REMOVED lines=30> */
.L_x_2609:
[----:B------:R-:W-:Y:S05]  /*1223a0*/  BSYNC.RECONVERGENT B3 ;  /* 0x0000000000037941 */ /* 0x000fea0003800200 */
.L_x_2608:
[----:B------:R-:W2:Y:S04]  /*1223b0*/  LDL.128 R132, [R1+0x41d0] ;  /* 0x0041d00001847983 */ /* 0x000ea80000100c00 */
[----:B------:R-:W3:Y:S04]  /*1223c0*/  LDL.LU.64 R12, [R1+0x7ef0] ;  /* 0x007ef000010c7983 */ /* 0x000ee80000300a00 */
[----:B------:R-:W4:Y:S01]  /*1223d0*/  LDL.64 R20, [R1+0x9a50] ;  /* 0x009a500001147983 */ /* 0x000f220000100a00 */
        /* <DEDUP_REMOVED lines=9> */
[----:B----4-:R-:W-:-:S06]  /*122470*/  DFMA R8, -R20, R200, R8 ;  /* 0x000000c81408722b */ /* 0x010fcc0000000108 */
        /* <DEDUP_REMOVED lines=14> */
.L_x_2611:
[----:B------:R-:W-:Y:S05]  /*122560*/  BSYNC.RECONVERGENT B3 ;  /* 0x0000000000037941 */ /* 0x000fea0003800200 */
.L_x_2610:
[----:B------:R-:W2:Y:S04]  /*122570*/  LDL.128 R20, [R1+0x41a0] ;  /* 0x0041a00001147983 */ /* 0x000ea80000100c00 */
[----:B------:R-:W3:Y:S04]  /*122580*/  LDL.LU.64 R10, [R1+0x7790] ;  /* 0x00779000010a7983 */ /* 0x000ee80000300a00 */
[----:B------:R-:W3:Y:S04]  /*122590*/  LDL.128 R128, [R1+0x4190] ;  /* 0x0041900001807983 */ /* 0x000ee80000100c00 */
[----:B------:R-:W4:Y:S01]  /*1225a0*/  LDL.128 R112, [R1+0x41c0] ;  /* 0x0041c00001707983 */ /* 0x000f220000100c00 */
[----:B--2---:R-:W-:Y:S01]  /*1225b0*/  MOV R28, R20 ;  /* 0x00000014001c7202 */ /* 0x004fe20000000f00 */
[----:B------:R-:W-:-:S02]  /*1225c0*/  IMAD.MOV.U32 R29, RZ, RZ, R21 ;  /* 0x000000ffff1d7224 */ /* 0x000fc400078e0015 */
[----:B------:R0:W-:Y:S01]  /*1225d0*/  STL.128 [R1+0x8240], R20 ;  /* 0x0082401401007387 */ /* 0x0001e20000100c00 */
[----:B------:R-:W-:Y:S01]  /*1225e0*/  MOV R12, R22 ;  /* 0x00000016000c7202 */ /* 0x000fe20000000f00 */
[----:B------:R-:W-:Y:S02]  /*1225f0*/  IMAD.MOV.U32 R13, RZ, RZ, R23 ;  /* 0x000000ffff0d7224 */ /* 0x000fe400078e0017 */
[----:B0-----:R-:W2:Y:S01]  /*122600*/  LDL.128 R20, [R1+0x41b0] ;  /* 0x0041b00001147983 */ /* 0x001ea20000100c00 */
[----:B---3--:R-:W-:Y:S01]  /*122610*/  DFMA R10, -R130, R234, R10 ;  /* 0x000000ea820a722b */ /* 0x008fe2000000010a */
[----:B------:R-:W0:Y:S01]  /*122620*/  MUFU.RCP64H R9, R129 ;  /* 0x0000008100097308 */ /* 0x000e220000001800 */
[----:B------:R-:W-:-:S06]  /*122630*/  MOV R8, 0x1 ;  /* 0x0000000100087802 */ /* 0x000fcc0000000f00 */
[----:B------:R-:W-:-:S08]  /*122640*/  DFMA R10, -R28, R54, R10 ;  /* 0x000000361c0a722b */ /* 0x000fd0000000010a */
[----:B------:R-:W-:Y:S02]  /*122650*/  DFMA R12, -R12, R52, R10 ;  /* 0x000000340c0c722b */ /* 0x000fe4000000010a */
[----:B0-----:R-:W-:-:S08]  /*122660*/  DFMA R10, -R128, R8, 1 ;  /* 0x3ff00000800a742b */ /* 0x001fd00000000108 */
[----:B------:R-:W-:-:S08]  /*122670*/  DFMA R10, R10, R10, R10 ;  /* 0x0000000a0a0a722b */ /* 0x000fd0000000000a */
[----:B------:R-:W-:Y:S01]  /*122680*/  DFMA R10, R8, R10, R8 ;  /* 0x0000000a080a722b */ /* 0x000fe20000000008 */
[----:B----4-:R-:W-:Y:S04]  /*122690*/  STL.128 [R1+0x8330], R112 ;  /* 0x0083307001007387 */ /* 0x010fe80000100c00 */
[----:B------:R-:W-:Y:S01]  /*1226a0*/  STL.64 [R1+0x6f50], R2 ;  /* 0x006f500201007387 */ /* 0x000fe20000100a00 */
[----:B------:R-:W-:Y:S01]  /*1226b0*/  BSSY.RECONVERGENT B3, `(.L_x_2612) ;  /* 0x000001d000037945 */ /* 0x000fe20003800200 */
[----:B--2---:R-:W-:Y:S01]  /*1226c0*/  MOV R26, R20 ;  /* 0x00000014001a7202 */ /* 0x004fe20000000f00 */
[----:B------:R-:W-:Y:S01]  /*1226d0*/  IMAD.MOV.U32 R27, RZ, RZ, R21 ;  /* 0x000000ffff1b7224 */ /* 0x000fe200078e0015 */
[----:B------:R-:W-:Y:S01]  /*1226e0*/  MOV R24, R22 ;  /* 0x0000001600187202 */ /* 0x000fe20000000f00 */
[----:B------:R-:W-:-:S04]  /*1226f0*/  IMAD.MOV.U32 R25, RZ, RZ, R23 ;  /* 0x000000ffff197224 */ /* 0x000fc800078e0017 */
[----:B------:R-:W-:Y:S01]  /*122700*/  DFMA R12, -R26, R56, R12 ;  /* 0x000000381a0c722b */ /* 0x000fe2000000010c */
[----:B------:R0:W-:Y:S07]  /*122710*/  STL.128 [R1+0x82c0], R20 ;  /* 0x0082c01401007387 */ /* 0x0001ee0000100c00 */
[----:B------:R-:W-:Y:S02]  /*122720*/  DFMA R8, -R24, R214, R12 ;  /* 0x000000d61808722b */ /* 0x000fe4000000010c */
[----:B------:R-:W-:Y:S01]  /*122730*/  DFMA R12, -R128, R10, 1 ;  /* 0x3ff00000800c742b */ /* 0x000fe2000000010a */
[----:B0-----:R-:W-:Y:S01]  /*122740*/  MOV R22, R112 ;  /* 0x0000007000167202 */ /* 0x001fe20000000f00 */
[----:B------:R-:W-:Y:S01]  /*122750*/  IMAD.MOV.U32 R23, RZ, RZ, R113 ;  /* 0x000000ffff177224 */ /* 0x000fe200078e0071 */
[----:B------:R-:W-:Y:S01]  /*122760*/  MOV R20, R114 ;  /* 0x0000007200147202 */ /* 0x000fe20000000f00 */
[----:B------:R-:W-:-:S04]  /*122770*/  IMAD.MOV.U32 R21, RZ, RZ, R115 ;  /* 0x000000ffff157224 */ /* 0x000fc800078e0073 */
[----:B------:R-:W-:Y:S02]  /*122780*/  DFMA R8, -R22, R36, R8 ;  /* 0x000000241608722b */ /* 0x000fe40000000108 */
[----:B------:R-:W-:-:S06]  /*122790*/  DFMA R10, R10, R12, R10 ;  /* 0x0000000c0a0a722b */ /* 0x000fcc000000000a */
        /* <DEDUP_REMOVED lines=12> */
[----:B------:R-:W-:Y:S01]  /*122860*/  IMAD.MOV.U32 R10, RZ, RZ, R12 ;  /* 0x000000ffff0a7224 */ /* 0x000fe200078e000c */
[----:B------:R-:W-:-:S07]  /*122870*/  MOV R11, R13 ;  /* 0x0000000d000b7202 */ /* 0x000fce0000000f00 */
.L_x_2613:
[----:B------:R-:W-:Y:S05]  /*122880*/  BSYNC.RECONVERGENT B3 ;  /* 0x0000000000037941 */ /* 0x000fea0003800200 */
.L_x_2612:
[----:B------:R-:W2:Y:S04]  /*122890*/  LDL.128 R124, [R1+0x4170] ;  /* 0x00417000017c7983 */ /* 0x000ea80000100c00 */
[----:B------:R-:W3:Y:S04]  /*1228a0*/  LDL.LU.64 R20, [R1+0x7be0] ;  /* 0x007be00001147983 */ /* 0x000ee80000300a00 */
[----:B------:R-:W4:Y:S01]  /*1228b0*/  LDL.LU.64 R12, [R1+0x77a0] ;  /* 0x0077a000010c7983 */ /* 0x000f220000300a00 */
[----:B------:R-:W-:-:S03]  /*1228c0*/  IMAD.MOV.U32 R2, RZ, RZ, 0x1 ;  /* 0x00000001ff027424 */ /* 0x000fc600078e00ff */
[----:B------:R0:W-:Y:S01]  /*1228d0*/  STL.64 [R1+0x6f48], R10 ;  /* 0x006f480a01007387 */ /* 0x0001e20000100a00 */
[----:B------:R-:W-:Y:S01]  /*1228e0*/  BSSY.RECONVERGENT B3, `(.L_x_2614) ;  /* 0x0000016000037945 */ /* 0x000fe20003800200 */
[----:B--2---:R-:W1:Y:S02]  /*1228f0*/  MUFU.RCP64H R3, R125 ;  /* 0x0000007d00037308 */ /* 0x004e640000001800 */
[----:B-1----:R-:W-:-:S08]  /*122900*/  DFMA R8, -R124, R2, 1 ;  /* 0x3ff000007c08742b */ /* 0x002fd00000000102 */
[----:B------:R-:W-:-:S08]  /*122910*/  DFMA R8, R8, R8, R8 ;  /* 0x000000080808722b */ /* 0x000fd00000000008 */
[----:B------:R-:W-:Y:S02]  /*122920*/  DFMA R2, R2, R8, R2 ;  /* 0x000000080202722b */ /* 0x000fe40000000002 */
[----:B---3--:R-:W-:-:S08]  /*122930*/  DFMA R8, -R126, R242, R20 ;  /* 0x000000f27e08722b */ /* 0x008fd00000000114 */
[----:B----4-:R-:W-:Y:S02]  /*122940*/  DFMA R8, -R12, R40, R8 ;  /* 0x000000280c08722b */ /* 0x010fe40000000108 */
        /* <DEDUP_REMOVED lines=15> */
.L_x_2615:
[----:B------:R-:W-:Y:S05]  /*122a40*/  BSYNC.RECONVERGENT B3 ;  /* 0x0000000000037941 */ /* 0x000fea0003800200 */
.L_x_2614:
        /* <DEDUP_REMOVED lines=32> */
.L_x_2617:
[----:B------:R-:W-:Y:S05]  /*122c50*/  BSYNC.RECONVERGENT B3 ;  /* 0x0000000000037941 */ /* 0x000fea0003800200 */
.L_x_2616:
        /* <DEDUP_REMOVED lines=26> */
.L_x_2619:
[----:B------:R-:W-:Y:S05]  /*122e00*/  BSYNC.RECONVERGENT B3 ;  /* 0x0000000000037941 */ /* 0x000fea0003800200 */
.L_x_2618:
[----:B------:R-:W2:Y:S04]  /*122e10*/  LDL.128 R8, [R1+0x40e0] ;  /* 0x0040e00001087983 */ /* 0x000ea80000100c00 */
[----:B------:R-:W3:Y:S04]  /*122e20*/  LDL.LU.64 R12, [R1+0x7f18] ;  /* 0x007f1800010c7983 */ /* 0x000ee80000300a00 */
[----:B------:R-:W3:Y:S04]  /*122e30*/  LDL.128 R152, [R1+0x40d0] ;  /* 0x0040d00001987983 */ /* 0x000ee80000100c00 */
[----:B------:R-:W4:Y:S04]  /*122e40*/  LDL.128 R24, [R1+0x4110] ;  /* 0x0041100001187983 */ /* 0x000f280000100c00 */
[----:B------:R-:W4:Y:S01]  /*122e50*/  LDL.128 R144, [R1+0x4120] ;  /* 0x0041200001907983 */ /* 0x000f220000100c00 */
[----:B--2---:R-:W-:Y:S01]  /*122e60*/  MOV R140, R8 ;  /* 0x00000008008c7202 */ /* 0x004fe20000000f00 */
[----:B------:R-:W-:-:S02]  /*122e70*/  IMAD.MOV.U32 R141, RZ, RZ, R9 ;  /* 0x000000ffff8d7224 */ /* 0x000fc400078e0009 */
[----:B------:R0:W-:Y:S01]  /*122e80*/  STL.128 [R1+0x8270], R8 ;  /* 0x0082700801007387 */ /* 0x0001e20000100c00 */
[----:B------:R-:W-:Y:S01]  /*122e90*/  MOV R138, R10 ;  /* 0x0000000a008a7202 */ /* 0x000fe20000000f00 */
[----:B------:R-:W-:Y:S02]  /*122ea0*/  IMAD.MOV.U32 R139, RZ, RZ, R11 ;  /* 0x000000ffff8b7224 */ /* 0x000fe400078e000b */
[----:B0-----:R-:W2:Y:S01]  /*122eb0*/  LDL.128 R8, [R1+0x40f0] ;  /* 0x0040f00001087983 */ /* 0x001ea20000100c00 */
[----:B---3--:R-:W-:-:S08]  /*122ec0*/  DFMA R12, -R154, R218, R12 ;  /* 0x000000da9a0c722b */ /* 0x008fd0000000010c */
        /* <DEDUP_REMOVED lines=9> */
[----:B------:R-:W-:Y:S02]  /*122f60*/  DFMA R20, -R20, R204, R12 ;  /* 0x000000cc1414722b */ /* 0x000fe4000000010c */
[----:B------:R-:W0:Y:S01]  /*122f70*/  MUFU.RCP64H R13, R153 ;  /* 0x00000099000d7308 */ /* 0x000e220000001800 */
[----:B------:R-:W-:Y:S01]  /*122f80*/  MOV R12, 0x1 ;  /* 0x00000001000c7802 */ /* 0x000fe20000000f00 */
[----:B----4-:R-:W-:Y:S01]  /*122f90*/  IMAD.MOV.U32 R29, RZ, RZ, R25 ;  /* 0x000000ffff1d7224 */ /* 0x010fe200078e0019 */
[----:B------:R-:W-:Y:S01]  /*122fa0*/  MOV R28, R24 ;  /* 0x00000018001c7202 */ /* 0x000fe20000000f00 */
[----:B------:R1:W-:Y:S01]  /*122fb0*/  STL.128 [R1+0x8320], R24 ;  /* 0x0083201801007387 */ /* 0x0003e20000100c00 */
[----:B------:R-:W-:Y:S01]  /*122fc0*/  MOV R22, R146 ;  /* 0x0000009200167202 */ /* 0x000fe20000000f00 */
[----:B------:R-:W-:Y:S01]  /*122fd0*/  IMAD.MOV.U32 R23, RZ, RZ, R147 ;  /* 0x000000ffff177224 */ /* 0x000fe200078e0093 */
[----:B-1----:R-:W-:Y:S01]  /*122fe0*/  MOV R24, R144 ;  /* 0x0000009000187202 */ /* 0x002fe20000000f00 */
[----:B------:R-:W-:Y:S01]  /*122ff0*/  IMAD.MOV.U32 R25, RZ, RZ, R145 ;  /* 0x000000ffff197224 */ /* 0x000fe200078e0091 */
[----:B------:R1:W-:Y:S04]  /*123000*/  STL.128 [R1+0x83e0], R144 ;  /* 0x0083e09001007387 */ /* 0x0003e80000100c00 */
[----:B------:R1:W-:Y:S01]  /*123010*/  STL.64 [R1+0x6f30], R2 ;  /* 0x006f300201007387 */ /* 0x0003e20000100a00 */
[----:B------:R-:W-:Y:S01]  /*123020*/  BSSY.RECONVERGENT B3, `(.L_x_2620) ;  /* 0x0000017000037945 */ /* 0x000fe20003800200 */
[----:B--2---:R-:W-:-:S08]  /*123030*/  DFMA R8, -R8, R236, R20 ;  /* 0x000000ec0808722b */ /* 0x004fd00000000114 */
        /* <DEDUP_REMOVED lines=16> */
[----:B-1----:R-:W-:Y:S05]  /*123140*/  @P1 BRA P2, `(.L_x_2621) ;  /* 0x0000000000101947 */ /* 0x002fea0001000000 */
[----:B------:R-:W-:Y:S01]  /*123150*/  IMAD.MOV.U32 R174, RZ, RZ, R152 ;  /* 0x000000ffffae7224 */ /* 0x000fe200078e0098 */
[----:B------:R-:W-:Y:S02]  /*123160*/  MOV R175, R153 ;  /* 0x0000009900af7202 */ /* 0x000fe40000000f00 */
[----:B------:R-:W-:-:S07]  /*123170*/  MOV R0, 0x123190 ;  /* 0x0012319000007802 */ /* 0x000fce0000000f00 */
[----:B-----5:R-:W-:Y:S05]  /*123180*/  CALL.REL.NOINC `($__internal_1_$__cuda_sm20_div_rn_f64_full) ;  /* 0x000002d400487944 */ /* 0x020fea0003c00000 */
.L_x_2621:
[----:B------:R-:W-:Y:S05]  /*123190*/  BSYNC.RECONVERGENT B3 ;  /* 0x0000000000037941 */ /* 0x000fea0003800200 */
.L_x_2620:
[----:B------:R-:W2:Y:S04]  /*1231a0*/  LDL.128 R8, [R1+0x40a0] ;  /* 0x0040a00001087983 */ /* 0x000ea80000100c00 */
[----:B------:R-:W3:Y:S04]  /*1231b0*/  LDL.LU.64 R138, [R1+0x7f10] ;  /* 0x007f1000018a7983 */ /* 0x000ee80000300a00 */
[----:B------:R-:W4:Y:S04]  /*1231c0*/  LDL.128 R24, [R1+0x4090] ;  /* 0x0040900001187983 */ /* 0x000f280000100c00 */
[----:B------:R-:W4:Y:S01]  /*1231d0*/  LDL.128 R140, [R1+0x40c0] ;  /* 0x0040c000018c7983 */ /* 0x000f220000100c00 */
[----:B--2---:R-:W-:Y:S01]  /*1231e0*/  IMAD.MOV.U32 R20, RZ, RZ, R8 ;  /* 0x000000ffff147224 */ /* 0x004fe200078e0008 */
[----:B------:R-:W-:-:S02]  /*1231f0*/  MOV R21, R9 ;  /* 0x0000000900157202 */ /* 0x000fc40000000f00 */
[----:B------:R0:W-:Y:S01]  /*123200*/  STL.128 [R1+0x8260], R8 ;  /* 0x0082600801007387 */ /* 0x0001e20000100c00 */
[----:B------:R-:W-:Y:S01]  /*123210*/  IMAD.MOV.U32 R136, RZ, RZ, R10 ;  /* 0x000000ffff887224 */ /* 0x000fe200078e000a */
[----:B------:R-:W-:Y:S02]  /*123220*/  MOV R137, R11 ;  /* 0x0000000b00897202 */ /* 0x000fe40000000f00 */
[----:B0-----:R-:W2:Y:S01]  /*123230*/  LDL.128 R8, [R1+0x40b0] ;  /* 0x0040b00001087983 */ /* 0x001ea20000100c00 */
[----:B---3--:R-:W-:Y:S01]  /*123240*/  DFMA R20, -R20, R58, R138 ;  /* 0x0000003a1414722b */ /* 0x008fe2000000018a */
[----:B----4-:R-:W0:Y:S01]  /*123250*/  MUFU.RCP64H R3, R27 ;  /* 0x0000001b00037308 */ /* 0x010e220000001800 */
[----:B------:R-:W-:-:S06]  /*123260*/  IMAD.MOV.U32 R2, RZ, RZ, 0x1 ;  /* 0x00000001ff027424 */ /* 0x000fcc00078e00ff */
[----:B------:R-:W-:Y:S01]  /*123270*/  DFMA R20, -R136, R222, R20 ;  /* 0x000000de8814722b */ /* 0x000fe20000000114 */
[----:B------:R-:W-:Y:S01]  /*123280*/  IMAD.MOV.U32 R28, RZ, RZ, R140 ;  /* 0x000000ffff1c7224 */ /* 0x000fe200078e008c */
[----:B------:R-:W-:Y:S01]  /*123290*/  MOV R29, R141 ;  /* 0x0000008d001d7202 */ /* 0x000fe20000000f00 */
[----:B------:R-:W-:Y:S01]  /*1232a0*/  IMAD.MOV.U32 R22, RZ, RZ, R142 ;  /* 0x000000ffff167224 */ /* 0x000fe200078e008e */
[----:B------:R-:W-:Y:S01]  /*1232b0*/  MOV R23, R143 ;  /* 0x0000008f00177202 */ /* 0x000fe20000000f00 */
[----:B------:R1:W-:Y:S04]  /*1232c0*/  STL.128 [R1+0x8370], R140 ;  /* 0x0083708c01007387 */ /* 0x0003e80000100c00 */
[----:B------:R1:W-:Y:S01]  /*1232d0*/  STL.64 [R1+0x6f28], R12 ;  /* 0x006f280c01007387 */ /* 0x0003e20000100a00 */
[----:B------:R-:W-:Y:S01]  /*1232e0*/  BSSY.RECONVERGENT B3, `(.L_x_2622) ;  /* 0x0000017000037945 */ /* 0x000fe20003800200 */
[----:B--2---:R-:W-:-:S02]  /*1232f0*/  DFMA R8, -R8, R36, R20 ;  /* 0x000000240808722b */ /* 0x004fc40000000114 */
        /* <DEDUP_REMOVED lines=18> */
[----:B-----5:R-:W-:Y:S05]  /*123420*/  CALL.REL.NOINC `($__internal_1_$__cuda_sm20_div_rn_f64_full) ;  /* 0x000002d000a07944 */ /* 0x020fea0003c00000 */
[----:B------:R-:W-:Y:S01]  /*123430*/  MOV R2, R12 ;  /* 0x0000000c00027202 */ /* 0x000fe20000000f00 */
[----:B------:R-:W-:-:S07]  /*123440*/  IMAD.MOV.U32 R3, RZ, RZ, R13 ;  /* 0x000000ffff037224 */ /* 0x000fce00078e000d */
.L_x_2623:
[----:B------:R-:W-:Y:S05]  /*123450*/  BSYNC.RECONVERGENT B3 ;  /* 0x0000000000037941 */ /* 0x000fea0003800200 */
.L_x_2622:
[----:B-----5:R0:W-:Y:S04]  /*123460*/  STL.128 [R1+0xabc0], R4 ;  /* 0x00abc00401007387 */ /* 0x0201e80000100c00 */
[----:B------:R-:W2:Y:S04]  /*123470*/  LDL.128 R8, [R1+0x4040] ;  /* 0x0040400001087983 */ /* 0x000ea80000100c00 */
[----:B------:R-:W3:Y:S04]  /*123480*/  LDL.LU.64 R12, [R1+0x7f38] ;  /* 0x007f3800010c7983 */ /* 0x000ee80000300a00 */
[----:B------:R-:W3:Y:S04]  /*123490*/  LDL.128 R144, [R1+0x4020] ;  /* 0x0040200001907983 */ /* 0x000ee80000100c00 */
[----:B0-----:R-:W4:Y:S04]  /*1234a0*/  LDL.128 R4, [R1+0x4050] ;  /* 0x0040500001047983 */ /* 0x001f280000100c00 */
[----:B------:R-:W3:Y:S01]  /*1234b0*/  LDL.128 R20, [R1+0x4030] ;  /* 0x0040300001147983 */ /* 0x000ee20000100c00 */
[----:B----4-:R-:W-:Y:S01]  /*1234c0*/  MOV R162, R4 ;  /* 0x0000000400a27202 */ /* 0x010fe20000000f00 */
[----:B------:R-:W-:-:S02]  /*1234d0*/  IMAD.MOV.U32 R163, RZ, RZ, R5 ;  /* 0x000000ffffa37224 */ /* 0x000fc400078e0005 */
[----:B------:R0:W-:Y:S01]  /*1234e0*/  STL.128 [R1+0x8310], R4 ;  /* 0x0083100401007387 */ /* 0x0001e20000100c00 */
[----:B------:R-:W-:Y:S01]  /*1234f0*/  MOV R142, R6 ;  /* 0x00000006008e7202 */ /* 0x000fe20000000f00 */
[----:B------:R-:W-:Y:S02]  /*123500*/  IMAD.MOV.U32 R143, RZ, RZ, R7 ;  /* 0x000000ffff8f7224 */ /* 0x000fe400078e0007 */
[----:B0-----:R-:W4:Y:S01]  /*123510*/  LDL.128 R4, [R1+0x4060] ;  /* 0x0040600001047983 */ /* 0x001f220000100c00 */
[----:B--2---:R-:W-:Y:S01]  /*123520*/  MOV R196, R8 ;  /* 0x0000000800c47202 */ /* 0x004fe20000000f00 */
[----:B------:R-:W-:Y:S01]  /*123530*/  IMAD.MOV.U32 R197, RZ, RZ, R9 ;  /* 0x000000ffffc57224 */ /* 0x000fe200078e0009 */
[----:B------:R-:W-:Y:S01]  /*123540*/  MOV R174, R10 ;  /* 0x0000000a00ae7202 */ /* 0x000fe20000000f00 */
[----:B------:R0:W-:Y:S01]  /*123550*/  STL.128 [R1+0x82e0], R8 ;  /* 0x0082e00801007387 */ /* 0x0001e20000100c00 */
[----:B------:R-:W-:-:S03]  /*123560*/  IMAD.MOV.U32 R175, RZ, RZ, R11 ;  /* 0x000000ffffaf7224 */ /* 0x000fc600078e000b */
[----:B0-----:R-:W2:Y:S01]  /*123570*/  LDL.128 R8, [R1+0x4070] ;  /* 0x0040700001087983 */ /* 0x001ea20000100c00 */
[----:B----4-:R-:W-:Y:S01]  /*123580*/  MOV R140, R4 ;  /* 0x00000004008c7202 */ /* 0x010fe20000000f00 */
[----:B------:R-:W-:Y:S02]  /*123590*/  IMAD.MOV.U32 R141, RZ, RZ, R5 ;  /* 0x000000ffff8d7224 */ /* 0x000fe400078e0005 */
[----:B------:R0:W-:Y:S01]  /*1235a0*/  STL.128 [R1+0x8360], R4 ;  /* 0x0083600401007387 */ /* 0x0001e20000100c00 */
[----:B------:R-:W-:Y:S01]  /*1235b0*/  MOV R138, R6 ;  /* 0x00000006008a7202 */ /* 0x000fe20000000f00 */
[----:B------:R-:W-:Y:S02]  /*1235c0*/  IMAD.MOV.U32 R139, RZ, RZ, R7 ;  /* 0x000000ffff8b7224 */ /* 0x000fe400078e0007 */
[----:B0-----:R-:W4:Y:S01]  /*1235d0*/  LDL.128 R4, [R1+0x4080] ;  /* 0x0040800001047983 */ /* 0x001f220000100c00 */
[----:B---3--:R-:W-:-:S08]  /*1235e0*/  DFMA R12, -R146, R14, R12 ;  /* 0x0000000e920c722b */ /* 0x008fd0000000010c */
        /* <DEDUP_REMOVED lines=8> */
[----:B------:R-:W0:Y:S01]  /*123670*/  MUFU.RCP64H R13, R145 ;  /* 0x00000091000d7308 */ /* 0x000e220000001800 */
[----:B------:R-:W-:-:S05]  /*123680*/  MOV R12, 0x1 ;  /* 0x00000001000c7802 */ /* 0x000fca0000000f00 */
[----:B--2---:R-:W-:-:S08]  /*123690*/  DFMA R8, -R8, R172, R20 ;  /* 0x000000ac0808722b */ /* 0x004fd00000000114 */
[----:B------:R-:W-:Y:S02]  /*1236a0*/  DFMA R10, -R10, R118, R8 ;  /* 0x000000760a0a722b */ /* 0x000fe40000000108 */
[----:B0-----:R-:W-:Y:S01]  /*1236b0*/  DFMA R8, -R144, R12, 1 ;  /* 0x3ff000009008742b */ /* 0x001fe2000000010c */
[----:B----4-:R-:W-:Y:S01]  /*1236c0*/  MOV R136, R4 ;  /* 0x0000000400887202 */ /* 0x010fe20000000f00 */
[----:B------:R-:W-:Y:S01]  /*1236d0*/  IMAD.MOV.U32 R137, RZ, RZ, R5 ;  /* 0x000000ffff897224 */ /* 0x000fe200078e0005 */
[----:B------:R0:W-:Y:S01]  /*1236e0*/  STL.128 [R1+0x8450], R4 ;  /* 0x0084500401007387 */ /* 0x0001e20000100c00 */
[----:B------:R-:W-:Y:S01]  /*1236f0*/  MOV R28, R6 ;  /* 0x00000006001c7202 */ /* 0x000fe20000000f00 */
[----:B------:R-:W-:Y:S02]  /*123700*/  IMAD.MOV.U32 R29, RZ, RZ, R7 ;  /* 0x000000ffff1d7224 */ /* 0x000fe400078e0007 */
[----:B0-----:R0:W5:Y:S01]  /*123710*/  LDL.LU.128 R4, [R1+0xabc0] ;  /* 0x00abc00001047983 */ /* 0x0011620000300c00 */
[----:B------:R-:W-:-:S02]  /*123720*/  DFMA R8, R8, R8, R8 ;  /* 0x000000080808722b */ /* 0x000fc40000000008 */
[----:B------:R-:W-:-:S06]  /*123730*/  DFMA R10, -R136, R120, R10 ;  /* 0x00000078880a722b */ /* 0x000fcc000000010a */
[----:B------:R-:W-:Y:S02]  /*123740*/  DFMA R8, R12, R8, R12 ;  /* 0x000000080c08722b */ /* 0x000fe4000000000c */
[----:B------:R-:W-:-:S06]  /*123750*/  DFMA R12, -R28, R122, R10 ;  /* 0x0000007a1c0c722b */ /* 0x000fcc000000010a */
[----:B------:R-:W-:-:S08]  /*123760*/  DFMA R10, -R144, R8, 1 ;  /* 0x3ff00000900a742b */ /* 0x000fd00000000108 */
[----:B------:R-:W-:Y:S02]  /*123770*/  DFMA R10, R8, R10, R8 ;  /* 0x0000000a080a722b */ /* 0x000fe40000000008 */
        /* <DEDUP_REMOVED lines=11> */
[----:B------:R-:W-:Y:S02]  /*123830*/  MOV R175, R145 ;  /* 0x0000009100af7202 */ /* 0x000fe40000000f00 */
[----:B------:R-:W-:-:S07]  /*123840*/  MOV R0, 0x123860 ;  /* 0x0012386000007802 */ /* 0x000fce0000000f00 */
[----:B-----5:R-:W-:Y:S05]  /*123850*/  CALL.REL.NOINC `($__internal_1_$__cuda_sm20_div_rn_f64_full) ;  /* 0x000002cc00947944 */ /* 0x020fea0003c00000 */
.L_x_2625:
[----:B------:R-:W-:Y:S05]  /*123860*/  BSYNC.RECONVERGENT B3 ;  /* 0x0000000000037941 */ /* 0x000fea0003800200 */
.L_x_2624:
[----:B------:R-:W2:Y:S04]  /*123870*/  LDL.128 R8, [R1+0x3ff0] ;  /* 0x003ff00001087983 */ /* 0x000ea80000100c00 */
[----:B------:R-:W3:Y:S04]  /*123880*/  LDL.LU.64 R2, [R1+0x7f30] ;  /* 0x007f300001027983 */ /* 0x000ee80000300a00 */
[----:B------:R-:W3:Y:S04]  /*123890*/  LDL.128 R140, [R1+0x3fe0] ;  /* 0x003fe000018c7983 */ /* 0x000ee80000100c00 */
[----:B------:R-:W4:Y:S01]  /*1238a0*/  LDL.128 R196, [R1+0x4010] ;  /* 0x0040100001c47983 */ /* 0x000f220000100c00 */
[----:B--2---:R-:W-:Y:S01]  /*1238b0*/  IMAD.MOV.U32 R20, RZ, RZ, R8 ;  /* 0x000000ffff147224 */ /* 0x004fe200078e0008 */
[----:B------:R-:W-:-:S02]  /*1238c0*/  MOV R21, R9 ;  /* 0x0000000900157202 */ /* 0x000fc40000000f00 */
[----:B------:R0:W-:Y:S01]  /*1238d0*/  STL.128 [R1+0x8290], R8 ;  /* 0x0082900801007387 */ /* 0x0001e20000100c00 */
[----:B------:R-:W-:Y:S01]  /*1238e0*/  IMAD.MOV.U32 R136, RZ, RZ, R10 ;  /* 0x000000ffff887224 */ /* 0x000fe200078e000a */
[----:B------:R-:W-:Y:S02]  /*1238f0*/  MOV R137, R11 ;  /* 0x0000000b00897202 */ /* 0x000fe40000000f00 */
[----:B0-----:R-:W2:Y:S01]  /*123900*/  LDL.128 R8, [R1+0x4000] ;  /* 0x0040000001087983 */ /* 0x001ea20000100c00 */
[----:B---3--:R-:W-:-:S08]  /*123910*/  DFMA R2, -R142, R246, R2 ;  /* 0x000000f68e02722b */ /* 0x008fd00000000102 */
[----:B------:R-:W-:Y:S02]  /*123920*/  DFMA R20, -R20, R36, R2 ;  /* 0x000000241414722b */ /* 0x000fe40000000102 */
[----:B------:R-:W0:Y:S01]  /*123930*/  MUFU.RCP64H R3, R141 ;  /* 0x0000008d00037308 */ /* 0x000e220000001800 */
[----:B------:R-:W-:-:S05]  /*123940*/  IMAD.MOV.U32 R2, RZ, RZ, 0x1 ;  /* 0x00000001ff027424 */ /* 0x000fca00078e00ff */
[----:B------:R-:W-:Y:S01]  /*123950*/  DFMA R20, -R136, R230, R20 ;  /* 0x000000e68814722b */ /* 0x000fe20000000114 */
[----:B----4-:R-:W-:Y:S01]  /*123960*/  IMAD.MOV.U32 R28, RZ, RZ, R196 ;  /* 0x000000ffff1c7224 */ /* 0x010fe200078e00c4 */
        /* <DEDUP_REMOVED lines=28> */
.L_x_2627:
[----:B------:R-:W-:Y:S05]  /*123b30*/  BSYNC.RECONVERGENT B3 ;  /* 0x0000000000037941 */ /* 0x000fea0003800200 */
.L_x_2626:
[----:B------:R-:W2:Y:S04]  /*123b40*/  LDL.128 R8, [R1+0x3f60] ;  /* 0x003f600001087983 */ /* 0x000ea80000100c00 */
[----:B-----5:R-:W-:Y:S04]  /*123b50*/  STL.64 [R1+0xabb8], R4 ;  /* 0x00abb80401007387 */ /* 0x020fe80000100a00 */
[----:B------:R0:W-:Y:S04]  /*123b60*/  STL.64 [R1+0xabc0], R6 ;  /* 0x00abc00601007387 */ /* 0x0001e80000100a00 */
[----:B------:R1:W-:Y:S04]  /*123b70*/  STL.128 [R1+0xabd0], R16 ;  /* 0x00abd01001007387 */ /* 0x0003e80000100c00 */
[----:B------:R-:W3:Y:S04]  /*123b80*/  LDL.128 R136, [R1+0x3f80] ;  /* 0x003f800001887983 */ /* 0x000ee80000100c00 */
[----:B0-----:R-:W4:Y:S04]  /*123b90*/  LDL.LU.64 R6, [R1+0x7f48] ;  /* 0x007f480001067983 */ /* 0x001f280000300a00 */
[----:B------:R-:W3:Y:S04]  /*123ba0*/  LDL.128 R20, [R1+0x3f50] ;  /* 0x003f500001147983 */ /* 0x000ee80000100c00 */
[----:B-1----:R-:W3:Y:S01]  /*123bb0*/  LDL.128 R16, [R1+0x3fd0] ;  /* 0x003fd00001107983 */ /* 0x002ee20000100c00 */
[----:B--2---:R-:W-:Y:S01]  /*123bc0*/  MOV R12, R8 ;  /* 0x00000008000c7202 */ /* 0x004fe20000000f00 */
[----:B------:R-:W-:-:S02]  /*123bd0*/  IMAD.MOV.U32 R13, RZ, RZ, R9 ;  /* 0x000000ffff0d7224 */ /* 0x000fc400078e0009 */
[----:B------:R0:W-:Y:S01]  /*123be0*/  STL.128 [R1+0x8280], R8 ;  /* 0x0082800801007387 */ /* 0x0001e20000100c00 */
[----:B------:R-:W-:Y:S01]  /*123bf0*/  MOV R4, R10 ;  /* 0x0000000a00047202 */ /* 0x000fe20000000f00 */
[----:B------:R-:W-:Y:S02]  /*123c00*/  IMAD.MOV.U32 R5, RZ, RZ, R11 ;  /* 0x000000ffff057224 */ /* 0x000fe400078e000b */
[----:B0-----:R-:W2:Y:S02]  /*123c10*/  LDL.128 R8, [R1+0x3f70] ;  /* 0x003f700001087983 */ /* 0x001ea40000100c00 */
[----:B--2---:R-:W-:Y:S01]  /*123c20*/  MOV R244, R8 ;  /* 0x0000000800f47202 */ /* 0x004fe20000000f00 */
[----:B------:R-:W-:Y:S01]  /*123c30*/  IMAD.MOV.U32 R245, RZ, RZ, R9 ;  /* 0x000000fffff57224 */ /* 0x000fe200078e0009 */
[----:B------:R0:W-:Y:S01]  /*123c40*/  STL.128 [R1+0x82d0], R8 ;  /* 0x0082d00801007387 */ /* 0x0001e20000100c00 */
[----:B------:R-:W-:Y:S01]  /*123c50*/  MOV R232, R10 ;  /* 0x0000000a00e87202 */ /* 0x000fe20000000f00 */
[----:B------:R-:W-:-:S02]  /*123c60*/  IMAD.MOV.U32 R233, RZ, RZ, R11 ;  /* 0x000000ffffe97224 */ /* 0x000fc400078e000b */
[----:B0-----:R-:W2:Y:S02]  /*123c70*/  LDL.128 R8, [R1+0x3f90] ;  /* 0x003f900001087983 */ /* 0x001ea40000100c00 */
[----:B--2---:R-:W-:Y:S01]  /*123c80*/  MOV R224, R8 ;  /* 0x0000000800e07202 */ /* 0x004fe20000000f00 */
[----:B------:R-:W-:Y:S01]  /*123c90*/  IMAD.MOV.U32 R225, RZ, RZ, R9 ;  /* 0x000000ffffe17224 */ /* 0x000fe200078e0009 */
        /* <DEDUP_REMOVED lines=9> */
[----:B0-----:R-:W2:Y:S01]  /*123d30*/  LDL.128 R8, [R1+0x3fb0] ;  /* 0x003fb00001087983 */ /* 0x001ea20000100c00 */
[----:B----4-:R-:W-:Y:S01]  /*123d40*/  DFMA R12, -R12, R116, R6 ;  /* 0x000000740c0c722b */ /* 0x010fe20000000106 */
[----:B---3--:R-:W-:Y:S01]  /*123d50*/  MOV R174, R16 ;  /* 0x0000001000ae7202 */ /* 0x008fe20000000f00 */
[----:B------:R-:W-:Y:S01]  /*123d60*/  IMAD.MOV.U32 R175, RZ, RZ, R17 ;  /* 0x000000ffffaf7224 */ /* 0x000fe200078e0011 */
[----:B------:R0:W-:Y:S01]  /*123d70*/  STL.128 [R1+0x8620], R16 ;  /* 0x0086201001007387 */ /* 0x0001e20000100c00 */
[----:B------:R-:W-:Y:S01]  /*123d80*/  MOV R162, R18 ;  /* 0x0000001200a27202 */ /* 0x000fe20000000f00 */
[----:B------:R-:W-:Y:S02]  /*123d90*/  IMAD.MOV.U32 R163, RZ, RZ, R19 ;  /* 0x000000ffffa37224 */ /* 0x000fe400078e0013 */
[----:B------:R1:W5:Y:S01]  /*123da0*/  LDL.LU.64 R6, [R1+0xabc0] ;  /* 0x00abc00001067983 */ /* 0x0003620000300a00 */
[----:B------:R-:W-:-:S03]  /*123db0*/  DFMA R12, -R4, R56, R12 ;  /* 0x00000038040c722b */ /* 0x000fc6000000010c */
[----:B------:R1:W5:Y:S04]  /*123dc0*/  LDL.LU.64 R4, [R1+0xabb8] ;  /* 0x00abb80001047983 */ /* 0x0003680000300a00 */
[----:B0-----:R1:W5:Y:S01]  /*123dd0*/  LDL.LU.128 R16, [R1+0xabd0] ;  /* 0x00abd00001107983 */ /* 0x0013620000300c00 */
        /* <DEDUP_REMOVED lines=16> */
[----:B------:R-:W-:-:S05]  /*123ee0*/  MOV R12, 0x1 ;  /* 0x00000001000c7802 */ /* 0x000fca0000000f00 */
[----:B------:R-:W-:Y:S01]  /*123ef0*/  DFMA R28, -R196, R40, R28 ;  /* 0x00000028c41c722b */ /* 0x000fe2000000011c */
[----:B------:R1:W-:Y:S01]  /*123f00*/  STL.64 [R1+0x6f10], R2 ;  /* 0x006f100201007387 */ /* 0x0003e20000100a00 */
[----:B------:R-:W-:Y:S06]  /*123f10*/  BSSY.RECONVERGENT B3, `(.L_x_2628) ;  /* 0x0000015000037945 */ /* 0x000fec0003800200 */
[----:B--2---:R-:W-:Y:S02]  /*123f20*/  DFMA R8, -R8, R172, R28 ;  /* 0x000000ac0808722b */ /* 0x004fe4000000011c */
        /* <DEDUP_REMOVED lines=19> */
.L_x_2629:
[----:B------:R-:W-:Y:S05]  /*124060*/  BSYNC.RECONVERGENT B3 ;  /* 0x0000000000037941 */ /* 0x000fea0003800200 */
.L_x_2628:
[----:B-----5:R0:W-:Y:S04]  /*124070*/  STL.128 [R1+0xabc0], R4 ;  /* 0x00abc00401007387 */ /* 0x0201e80000100c00 */
[----:B------:R-:W2:Y:S04]  /*124080*/  LDL.128 R196, [R1+0x3f20] ;  /* 0x003f200001c47983 */ /* 0x000ea80000100c00 */
[----:B------:R-:W3:Y:S04]  /*124090*/  LDL.LU.64 R2, [R1+0x7f40] ;  /* 0x007f400001027983 */ /* 0x000ee80000300a00 */
[----:B------:R-:W3:Y:S04]  /*1240a0*/  LDL.128 R136, [R1+0x3f00] ;  /* 0x003f000001887983 */ /* 0x000ee80000100c00 */
[----:B0-----:R-:W4:Y:S04]  /*1240b0*/  LDL.128 R4, [R1+0x3f30] ;  /* 0x003f300001047983 */ /* 0x001f280000100c00 */
[----:B------:R-:W3:Y:S01]  /*1240c0*/  LDL.128 R8, [R1+0x3f10] ;  /* 0x003f100001087983 */ /* 0x000ee20000100c00 */
[----:B--2---:R-:W-:Y:S01]  /*1240d0*/  IMAD.MOV.U32 R200, RZ, RZ, R196 ;  /* 0x000000ffffc87224 */ /* 0x004fe200078e00c4 */
[----:B------:R-:W-:-:S02]  /*1240e0*/  MOV R201, R197 ;  /* 0x000000c500c97202 */ /* 0x000fc40000000f00 */
[----:B------:R0:W-:Y:S04]  /*1240f0*/  STL.128 [R1+0x82f0], R196 ;  /* 0x0082f0c401007387 */ /* 0x0001e80000100c00 */
[----:B----4-:R1:W-:Y:S01]  /*124100*/  STL.128 [R1+0x8340], R4 ;  /* 0x0083400401007387 */ /* 0x0103e20000100c00 */
[----:B------:R-:W-:Y:S01]  /*124110*/  IMAD.MOV.U32 R174, RZ, RZ, R6 ;  /* 0x000000ffffae7224 */ /* 0x000fe200078e0006 */
[----:B------:R-:W-:Y:S01]  /*124120*/  MOV R175, R7 ;  /* 0x0000000700af7202 */ /* 0x000fe20000000f00 */
[----:B0-----:R-:W-:Y:S01]  /*124130*/  IMAD.MOV.U32 R196, RZ, RZ, R4 ;  /* 0x000000ffffc47224 */ /* 0x001fe200078e0004 */
[----:B------:R-:W-:Y:S02]  /*124140*/  MOV R197, R5 ;  /* 0x0000000500c57202 */ /* 0x000fe40000000f00 */
[----:B-1----:R-:W2:Y:S01]  /*124150*/  LDL.128 R4, [R1+0x3f40] ;  /* 0x003f400001047983 */ /* 0x002ea20000100c00 */
[----:B---3--:R-:W-:-:S08]  /*124160*/  DFMA R2, -R138, R156, R2 ;  /* 0x0000009c8a02722b */ /* 0x008fd00000000102 */
[----:B------:R-:W-:-:S08]  /*124170*/  DFMA R2, -R8, R212, R2 ;  /* 0x000000d40802722b */ /* 0x000fd00000000102 */
[----:B------:R-:W-:-:S08]  /*124180*/  DFMA R2, -R10, R166, R2 ;  /* 0x000000a60a02722b */ /* 0x000fd00000000102 */
[----:B------:R-:W-:Y:S02]  /*124190*/  DFMA R8, -R200, R228, R2 ;  /* 0x000000e4c808722b */ /* 0x000fe40000000102 */
[----:B------:R-:W0:Y:S01]  /*1241a0*/  MUFU.RCP64H R3, R137 ;  /* 0x0000008900037308 */ /* 0x000e220000001800 */
[----:B------:R-:W-:-:S05]  /*1241b0*/  IMAD.MOV.U32 R2, RZ, RZ, 0x1 ;  /* 0x00000001ff027424 */ /* 0x000fca00078e00ff */
        /* <DEDUP_REMOVED lines=9> */
[----:B------:R-:W-:Y:S01]  /*124250*/  IMAD.MOV.U32 R28, RZ, RZ, R6 ;  /* 0x000000ffff1c7224 */ /* 0x000fe200078e0006 */
[----:B------:R-:W-:Y:S02]  /*124260*/  MOV R29, R7 ;  /* 0x00000007001d7202 */ /* 0x000fe40000000f00 */
        /* <DEDUP_REMOVED lines=17> */
[----:B------:R-:W-:-:S07]  /*124380*/  MOV R0, 0x1243a0 ;  /* 0x001243a000007802 */ /* 0x000fce0000000f00 */
[----:B-----5:R-:W-:Y:S05]  /*124390*/  CALL.REL.NOINC `($__internal_1_$__cuda_sm20_div_rn_f64_full) ;  /* 0x000002c000c47944 */ /* 0x020fea0003c00000 */
[----:B------:R-:W-:Y:S01]  /*1243a0*/  MOV R2, R12 ;  /* 0x0000000c00027202 */ /* 0x000fe20000000f00 */
[----:B------:R-:W-:-:S07]  /*1243b0*/  IMAD.MOV.U32 R3, RZ, RZ, R13 ;  /* 0x000000ffff037224 */ /* 0x000fce00078e000d */
.L_x_2631:
[----:B------:R-:W-:Y:S05]  /*1243c0*/  BSYNC.RECONVERGENT B3 ;  /* 0x0000000000037941 */ /* 0x000fea0003800200 */
.L_x_2630:
[----:B-----5:R0:W-:Y:S04]  /*1243d0*/  STL.128 [R1+0xabc0], R4 ;  /* 0x00abc00401007387 */ /* 0x0201e80000100c00 */
[----:B------:R-:W2:Y:S04]  /*1243e0*/  LDL.LU.64 R12, [R1+0x7f58] ;  /* 0x007f5800010c7983 */ /* 0x000ea80000300a00 */
[----:B------:R-:W2:Y:S04]  /*1243f0*/  LDL.128 R8, [R1+0x3de0] ;  /* 0x003de00001087983 */ /* 0x000ea80000100c00 */
[----:B0-----:R-:W3:Y:S01]  /*124400*/  LDL.128 R4, [R1+0x3df0] ;  /* 0x003df00001047983 */ /* 0x001ee20000100c00 */
[----:B--2---:R-:W-:Y:S01]  /*124410*/  DFMA R8, -R8, R116, R12 ;  /* 0x000000740808722b */ /* 0x004fe2000000010c */
[----:B---3--:R-:W-:Y:S01]  /*124420*/  MOV R196, R4 ;  /* 0x0000000400c47202 */ /* 0x008fe20000000f00 */
[----:B------:R-:W-:Y:S01]  /*124430*/  IMAD.MOV.U32 R197, RZ, RZ, R5 ;  /* 0x000000ffffc57224 */ /* 0x000fe200078e0005 */
[----:B------:R0:W-:Y:S01]  /*124440*/  STL.128 [R1+0x8300], R4 ;  /* 0x0083000401007387 */ /* 0x0001e20000100c00 */
[----:B------:R-:W-:Y:S01]  /*124450*/  MOV R174, R6 ;  /* 0x0000000600ae7202 */ /* 0x000fe20000000f00 */
[----:B------:R-:W-:-:S02]  /*124460*/  IMAD.MOV.U32 R175, RZ, RZ, R7 ;  /* 0x000000ffffaf7224 */ /* 0x000fc400078e0007 */
[----:B0-----:R-:W2:Y:S01]  /*124470*/  LDL.128 R4, [R1+0x3e00] ;  /* 0x003e000001047983 */ /* 0x001ea20000100c00 */
[----:B------:R-:W-:-:S08]  /*124480*/  DFMA R8, -R10, R56, R8 ;  /* 0x000000380a08722b */ /* 0x000fd00000000108 */
[----:B------:R-:W-:Y:S01]  /*124490*/  DFMA R8, -R196, R58, R8 ;  /* 0x0000003ac408722b */ /* 0x000fe20000000108 */
[----:B------:R-:W3:Y:S07]  /*1244a0*/  LDL.128 R196, [R1+0x3e40] ;  /* 0x003e400001c47983 */ /* 0x000eee0000100c00 */
[----:B------:R-:W-:Y:S01]  /*1244b0*/  DFMA R8, -R174, R214, R8 ;  /* 0x000000d6ae08722b */ /* 0x000fe20000000108 */
[----:B--2---:R-:W-:Y:S01]  /*1244c0*/  MOV R162, R4 ;  /* 0x0000000400a27202 */ /* 0x004fe20000000f00 */
[----:B------:R-:W-:Y:S01]  /*1244d0*/  IMAD.MOV.U32 R163, RZ, RZ, R5 ;  /* 0x000000ffffa37224 */ /* 0x000fe200078e0005 */
[----:B------:R0:W-:Y:S01]  /*1244e0*/  STL.128 [R1+0x8380], R4 ;  /* 0x0083800401007387 */ /* 0x0001e20000100c00 */
[----:B------:R-:W-:Y:S01]  /*1244f0*/  MOV R116, R6 ;  /* 0x0000000600747202 */ /* 0x000fe20000000f00 */
[----:B------:R-:W-:-:S02]  /*124500*/  IMAD.MOV.U32 R117, RZ, RZ, R7 ;  /* 0x000000ffff757224 */ /* 0x000fc400078e0007 */
[----:B0-----:R-:W2:Y:S01]  /*124510*/  LDL.128 R4, [R1+0x3e10] ;  /* 0x003e100001047983 */ /* 0x001ea20000100c00 */
[----:B------:R-:W-:-:S08]  /*124520*/  DFMA R8, -R162, R14, R8 ;  /* 0x0000000ea208722b */ /* 0x000fd00000000108 */
[----:B------:R-:W-:Y:S01]  /*124530*/  DFMA R8, -R116, R148, R8 ;  /* 0x000000947408722b */ /* 0x000fe20000000108 */
[----:B--2---:R-:W-:Y:S01]  /*124540*/  MOV R12, R4 ;  /* 0x00000004000c7202 */ /* 0x004fe20000000f00 */
[----:B------:R-:W-:Y:S01]  /*124550*/  IMAD.MOV.U32 R13, RZ, RZ, R5 ;  /* 0x000000ffff0d7224 */ /* 0x000fe200078e0005 */
[----:B------:R-:W-:Y:S01]  /*124560*/  MOV R28, R6 ;  /* 0x00000006001c7202 */ /* 0x000fe20000000f00 */
[----:B------:R-:W-:-:S04]  /*124570*/  IMAD.MOV.U32 R29, RZ, RZ, R7 ;  /* 0x000000ffff1d7224 */ /* 0x000fc800078e0007 */
[----:B------:R-:W-:Y:S02]  /*124580*/  DFMA R12, -R12, R30, R8 ;  /* 0x0000001e0c0c722b */ /* 0x000fe40000000108 */
[----:B------:R-:W2:Y:S06]  /*124590*/  LDL.128 R8, [R1+0x3e20] ;  /* 0x003e200001087983 */ /* 0x000eac0000100c00 */
[----:B------:R-:W-:Y:S01]  /*1245a0*/  DFMA R12, -R28, R216, R12 ;  /* 0x000000d81c0c722b */ /* 0x000fe2000000010c */
[----:B------:R-:W4:Y:S04]  /*1245b0*/  LDL.128 R28, [R1+0x3e30] ;  /* 0x003e3000011c7983 */ /* 0x000f280000100c00 */
[----:B---3--:R-:W-:Y:S01]  /*1245c0*/  STL.128 [R1+0x8230], R196 ;  /* 0x008230c401007387 */ /* 0x008fe20000100c00 */
[----:B----4-:R-:W-:Y:S01]  /*1245d0*/  MOV R116, R28 ;  /* 0x0000001c00747202 */ /* 0x010fe20000000f00 */
[----:B------:R-:W-:-:S02]  /*1245e0*/  IMAD.MOV.U32 R117, RZ, RZ, R29 ;  /* 0x000000ffff757224 */ /* 0x000fc400078e001d */
[----:B------:R0:W-:Y:S01]  /*1245f0*/  STL.128 [R1+0x8250], R28 ;  /* 0x0082501c01007387 */ /* 0x0001e20000100c00 */
[----:B------:R-:W-:Y:S01]  /*124600*/  MOV R58, R30 ;  /* 0x0000001e003a7202 */ /* 0x000fe20000000f00 */
[----:B------:R-:W-:Y:S01]  /*124610*/  IMAD.MOV.U32 R59, RZ, RZ, R31 ;  /* 0x000000ffff3b7224 */ /* 0x000fe200078e001f */
[----:B0-----:R-:W-:Y:S01]  /*124620*/  MOV R30, R196 ;  /* 0x000000c4001e7202 */ /* 0x001fe20000000f00 */
[----:B------:R-:W-:Y:S01]  /*124630*/  IMAD.MOV.U32 R31, RZ, RZ, R197 ;  /* 0x000000ffff1f7224 */ /* 0x000fe200078e00c5 */
[----:B------:R-:W-:Y:S01]  /*124640*/  MOV R28, R198 ;  /* 0x000000c6001c7202 */ /* 0x000fe20000000f00 */
[----:B------:R-:W-:Y:S02]  /*124650*/  IMAD.MOV.U32 R29, RZ, RZ, R199 ;  /* 0x000000ffff1d7224 */ /* 0x000fe400078e00c7 */
[----:B------:R-:W3:Y:S01]  /*124660*/  LDL.128 R196, [R1+0x3e50] ;  /* 0x003e500001c47983 */ /* 0x000ee20000100c00 */
[----:B--2---:R-:W-:-:S08]  /*124670*/  DFMA R8, -R8, R246, R12 ;  /* 0x000000f60808722b */ /* 0x004fd0000000010c */
[----:B------:R-:W-:-:S08]  /*124680*/  DFMA R8, -R10, R222, R8 ;  /* 0x000000de0a08722b */ /* 0x000fd00000000108 */
[----:B------:R-:W-:-:S08]  /*124690*/  DFMA R8, -R116, R218, R8 ;  /* 0x000000da7408722b */ /* 0x000fd00000000108 */
[----:B------:R-:W-:-:S08]  /*1246a0*/  DFMA R8, -R58, R156, R8 ;  /* 0x0000009c3a08722b */ /* 0x000fd00000000108 */
[----:B------:R-:W-:Y:S02]  /*1246b0*/  DFMA R12, -R30, R206, R8 ;  /* 0x000000ce1e0c722b */ /* 0x000fe40000000108 */
[----:B------:R-:W2:Y:S06]  /*1246c0*/  LDL.128 R8, [R1+0x3e60] ;  /* 0x003e600001087983 */ /* 0x000eac0000100c00 */
[----:B------:R-:W-:Y:S01]  /*1246d0*/  DFMA R12, -R28, R202, R12 ;  /* 0x000000ca1c0c722b */ /* 0x000fe2000000010c */
[----:B------:R-:W4:Y:S01]  /*1246e0*/  LDL.128 R28, [R1+0x3e70] ;  /* 0x003e7000011c7983 */ /* 0x000f220000100c00 */
[----:B---3--:R-:W-:Y:S01]  /*1246f0*/  MOV R156, R196 ;  /* 0x000000c4009c7202 */ /* 0x008fe20000000f00 */
[----:B------:R-:W-:-:S02]  /*124700*/  IMAD.MOV.U32 R157, RZ, RZ, R197 ;  /* 0x000000ffff9d7224 */ /* 0x000fc400078e00c5 */
[----:B------:R0:W-:Y:S01]  /*124710*/  STL.128 [R1+0x8220], R196 ;  /* 0x008220c401007387 */ /* 0x0001e20000100c00 */
[----:B------:R-:W-:Y:S01]  /*124720*/  MOV R148, R198 ;  /* 0x000000c600947202 */ /* 0x000fe20000000f00 */
[----:B------:R-:W-:Y:S02]  /*124730*/  IMAD.MOV.U32 R149, RZ, RZ, R199 ;  /* 0x000000ffff957224 */ /* 0x000fe400078e00c7 */
[----:B0-----:R-:W3:Y:S01]  /*124740*/  LDL.128 R196, [R1+0x3e80] ;  /* 0x003e800001c47983 */ /* 0x001ee20000100c00 */
[----:B----4-:R-:W-:Y:S01]  /*124750*/  MOV R116, R28 ;  /* 0x0000001c00747202 */ /* 0x010fe20000000f00 */
[----:B------:R-:W-:Y:S02]  /*124760*/  IMAD.MOV.U32 R117, RZ, RZ, R29 ;  /* 0x000000ffff757224 */ /* 0x000fe400078e001d */
[----:B------:R3:W-:Y:S01]  /*124770*/  STL.128 [R1+0x8210], R28 ;  /* 0x0082101c01007387 */ /* 0x0007e20000100c00 */
[----:B------:R-:W-:Y:S01]  /*124780*/  MOV R58, R30 ;  /* 0x0000001e003a7202 */ /* 0x000fe20000000f00 */
[----:B------:R-:W-:Y:S01]  /*124790*/  IMAD.MOV.U32 R59, RZ, RZ, R31 ;  /* 0x000000ffff3b7224 */ /* 0x000fe200078e001f */
[----:B---3--:R-:W-:Y:S01]  /*1247a0*/  MOV R30, R196 ;  /* 0x000000c4001e7202 */ /* 0x008fe20000000f00 */
[----:B------:R-:W-:Y:S01]  /*1247b0*/  IMAD.MOV.U32 R31, RZ, RZ, R197 ;  /* 0x000000ffff1f7224 */ /* 0x000fe200078e00c5 */
[----:B------:R0:W-:Y:S01]  /*1247c0*/  STL.128 [R1+0x8200], R196 ;  /* 0x008200c401007387 */ /* 0x0001e20000100c00 */
[----:B------:R-:W-:Y:S01]  /*1247d0*/  MOV R28, R198 ;  /* 0x000000c6001c7202 */ /* 0x000fe20000000f00 */
[----:B------:R-:W-:-:S02]  /*1247e0*/  IMAD.MOV.U32 R29, RZ, RZ, R199 ;  /* 0x000000ffff1d7224 */ /* 0x000fc400078e00c7 */
[----:B0-----:R-:W3:Y:S01]  /*1247f0*/  LDL.128 R196, [R1+0x3e90] ;  /* 0x003e900001c47983 */ /* 0x001ee20000100c00 */
[----:B------:R-:W-:-:S08]  /*124800*/  DFMA R12, -R156, R220, R12 ;  /* 0x000000dc9c0c722b */ /* 0x000fd0000000010c */
[----:B------:R-:W-:-:S08]  /*124810*/  DFMA R12, -R148, R212, R12 ;  /* 0x000000d4940c722b */ /* 0x000fd0000000010c */
[----:B--2---:R-:W-:-:S08]  /*124820*/  DFMA R8, -R8, R166, R12 ;  /* 0x000000a60808722b */ /* 0x004fd0000000010c */
[----:B------:R-:W-:-:S08]  /*124830*/  DFMA R8, -R10, R204, R8 ;  /* 0x000000cc0a08722b */ /* 0x000fd00000000108 */
[----:B------:R-:W-:-:S08]  /*124840*/  DFMA R8, -R116, R228, R8 ;  /* 0x000000e47408722b */ /* 0x000fd00000000108 */
[----:B------:R-:W-:Y:S02]  /*124850*/  DFMA R12, -R58, R236, R8 ;  /* 0x000000ec3a0c722b */ /* 0x000fe40000000108 */
[----:B------:R-:W2:Y:S01]  /*124860*/  LDL.128 R8, [R1+0x3ea0] ;  /* 0x003ea00001087983 */ /* 0x000ea20000100c00 */
[----:B---3--:R-:W-:Y:S01]  /*124870*/  MOV R156, R196 ;  /* 0x000000c4009c7202 */ /* 0x008fe20000000f00 */
[----:B------:R-:W-:Y:S02]  /*124880*/  IMAD.MOV.U32 R157, RZ, RZ, R197 ;  /* 0x000000ffff9d7224 */ /* 0x000fe400078e00c5 */
[----:B------:R0:W-:Y:S01]  /*124890*/  STL.128 [R1+0x81f0], R196 ;  /* 0x0081f0c401007387 */ /* 0x0001e20000100c00 */
[----:B------:R-:W-:Y:S01]  /*1248a0*/  MOV R148, R198 ;  /* 0x000000c600947202 */ /* 0x000fe20000000f00 */
[----:B------:R-:W-:Y:S02]  /*1248b0*/  IMAD.MOV.U32 R149, RZ, RZ, R199 ;  /* 0x000000ffff957224 */ /* 0x000fe400078e00c7 */
[----:B0-----:R-:W3:Y:S01]  /*1248c0*/  LDL.128 R196, [R1+0x3eb0] ;  /* 0x003eb00001c47983 */ /* 0x001ee20000100c00 */
[----:B------:R-:W-:-:S08]  /*1248d0*/  DFMA R12, -R30, R36, R12 ;  /* 0x000000241e0c722b */ /* 0x000fd0000000010c */
[----:B------:R-:W-:-:S08]  /*1248e0*/  DFMA R12, -R28, R158, R12 ;  /* 0x0000009e1c0c722b */ /* 0x000fd0000000010c */
[----:B------:R-:W-:-:S08]  /*1248f0*/  DFMA R12, -R156, R230, R12 ;  /* 0x000000e69c0c722b */ /* 0x000fd0000000010c */
[----:B------:R-:W-:-:S08]  /*124900*/  DFMA R12, -R148, R208, R12 ;  /* 0x000000d0940c722b */ /* 0x000fd0000000010c */
[----:B--2---:R-:W-:-:S08]  /*124910*/  DFMA R8, -R8, R38, R12 ;  /* 0x000000260808722b */ /* 0x004fd0000000010c */
[----:B------:R-:W-:Y:S01]  /*124920*/  DFMA R8, -R10, R160, R8 ;  /* 0x000000a00a08722b */ /* 0x000fe20000000108 */
        /* <DEDUP_REMOVED lines=14> */
[----:B0-----:R-:W2:Y:S04]  /*124a10*/  LDL.128 R160, [R1+0x3ef0] ;  /* 0x003ef00001a07983 */ /* 0x001ea80000100c00 */
[----:B------:R0:W-:Y:S04]  /*124a20*/  STL.128 [R1+0x83b0], R4 ;  /* 0x0083b00401007387 */ /* 0x0001e80000100c00 */
[----:B0-----:R0:W5:Y:S01]  /*124a30*/  LDL.LU.128 R4, [R1+0xabc0] ;  /* 0x00abc00001047983 */ /* 0x0011620000300c00 */
[----:B---3--:R-:W-:Y:S01]  /*124a40*/  MOV R30, R196 ;  /* 0x000000c4001e7202 */ /* 0x008fe20000000f00 */
[----:B------:R-:W-:Y:S01]  /*124a50*/  IMAD.MOV.U32 R31, RZ, RZ, R197 ;  /* 0x000000ffff1f7224 */ /* 0x000fe200078e00c5 */
[----:B------:R-:W-:Y:S01]  /*124a60*/  MOV R28, R198 ;  /* 0x000000c6001c7202 */ /* 0x000fe20000000f00 */
[----:B------:R-:W-:-:S04]  /*124a70*/  IMAD.MOV.U32 R29, RZ, RZ, R199 ;  /* 0x000000ffff1d7224 */ /* 0x000fc800078e00c7 */
[----:B------:R-:W-:-:S08]  /*124a80*/  DFMA R8, -R30, R164, R8 ;  /* 0x000000a41e08722b */ /* 0x000fd00000000108 */
[----:B------:R-:W-:Y:S02]  /*124a90*/  DFMA R12, -R28, R172, R8 ;  /* 0x000000ac1c0c722b */ /* 0x000fe40000000108 */
[----:B------:R-:W3:Y:S04]  /*124aa0*/  LDL.128 R8, [R1+0x3ee0] ;  /* 0x003ee00001087983 */ /* 0x000ee80000100c00 */
[----:B------:R-:W4:Y:S02]  /*124ab0*/  LDL.128 R28, [R1+0x3dd0] ;  /* 0x003dd000011c7983 */ /* 0x000f240000100c00 */
[----:B------:R-:W-:-:S08]  /*124ac0*/  DFMA R12, -R156, R46, R12 ;  /* 0x0000002e9c0c722b */ /* 0x000fd0000000010c */
[----:B------:R-:W-:Y:S01]  /*124ad0*/  DFMA R12, -R148, R74, R12 ;  /* 0x0000004a940c722b */ /* 0x000fe2000000010c */
[----:B--2---:R-:W-:Y:S01]  /*124ae0*/  MOV R116, R160 ;  /* 0x000000a000747202 */ /* 0x004fe20000000f00 */
[----:B------:R-:W-:Y:S01]  /*124af0*/  IMAD.MOV.U32 R117, RZ, RZ, R161 ;  /* 0x000000ffff757224 */ /* 0x000fe200078e00a1 */
[----:B------:R-:W-:Y:S01]  /*124b00*/  MOV R58, R162 ;  /* 0x000000a2003a7202 */ /* 0x000fe20000000f00 */
[----:B------:R-:W-:Y:S01]  /*124b10*/  IMAD.MOV.U32 R59, RZ, RZ, R163 ;  /* 0x000000ffff3b7224 */ /* 0x000fe200078e00a3 */
[----:B------:R0:W-:Y:S04]  /*124b20*/  STL.128 [R1+0x81d0], R196 ;  /* 0x0081d0c401007387 */ /* 0x0001e80000100c00 */
[----:B------:R0:W-:Y:S04]  /*124b30*/  STL.128 [R1+0x81b0], R160 ;  /* 0x0081b0a001007387 */ /* 0x0001e80000100c00 */
[----:B------:R0:W-:Y:S01]  /*124b40*/  STL.64 [R1+0x6f00], R2 ;  /* 0x006f000201007387 */ /* 0x0001e20000100a00 */
[----:B------:R-:W-:Y:S01]  /*124b50*/  BSSY.RECONVERGENT B3, `(.L_x_2632) ;  /* 0x000001b000037945 */ /* 0x000fe20003800200 */
[----:B---3--:R-:W-:Y:S01]  /*124b60*/  DFMA R8, -R8, R118, R12 ;  /* 0x000000760808722b */ /* 0x008fe2000000010c */
[----:B----4-:R-:W1:Y:S01]  /*124b70*/  MUFU.RCP64H R13, R31 ;  /* 0x0000001f000d7308 */ /* 0x010e620000001800 */
[----:B------:R-:W-:-:S06]  /*124b80*/  MOV R12, 0x1 ;  /* 0x00000001000c7802 */ /* 0x000fcc0000000f00 */
        /* <DEDUP_REMOVED lines=23> */
.L_x_2633:
[----:B------:R-:W-:Y:S05]  /*124d00*/  BSYNC.RECONVERGENT B3 ;  /* 0x0000000000037941 */ /* 0x000fea0003800200 */
.L_x_2632:
        /* <DEDUP_REMOVED lines=26> */
.L_x_2635:
[----:B------:R-:W-:Y:S05]  /*124eb0*/  BSYNC.RECONVERGENT B3 ;  /* 0x0000000000037941 */ /* 0x000fea0003800200 */
.L_x_2634:
[----:B------:R-:W2:Y:S04]  /*124ec0*/  LDL.128 R156, [R1+0x3da0] ;  /* 0x003da000019c7983 */ /* 0x000ea80000100c00 */
[----:B------:R-:W3:Y:S04]  /*124ed0*/  LDL.LU.64 R42, [R1+0x7f68] ;  /* 0x007f6800012a7983 */ /* 0x000ee80000300a00 */
[----:B------:R-:W3:Y:S01]  /*124ee0*/  LDL.128 R8, [R1+0x3db0] ;  /* 0x003db00001087983 */ /* 0x000ee20000100c00 */
[----:B------:R-:W-:-:S03]  /*124ef0*/  MOV R2, 0x1 ;  /* 0x0000000100027802 */ /* 0x000fc60000000f00 */
[----:B------:R0:W-:Y:S01]  /*124f00*/  STL.64 [R1+0x6ef0], R12 ;  /* 0x006ef00c01007387 */ /* 0x0001e20000100a00 */
[----:B------:R-:W-:Y:S01]  /*124f10*/  BSSY.RECONVERGENT B3, `(.L_x_2636) ;  /* 0x0000018000037945 */ /* 0x000fe20003800200 */
[----:B--2---:R-:W1:Y:S01]  /*124f20*/  MUFU.RCP64H R3, R159 ;  /* 0x0000009f00037308 */ /* 0x004e620000001800 */
[----:B---3--:R-:W-:Y:S02]  /*124f30*/  DFMA R8, -R8, R38, R42 ;  /* 0x000000260808722b */ /* 0x008fe4000000012a */
        /* <DEDUP_REMOVED lines=21> */
.L_x_2637:
[----:B------:R-:W-:Y:S05]  /*125090*/  BSYNC.RECONVERGENT B3 ;  /* 0x0000000000037941 */ /* 0x000fea0003800200 */
.L_x_2636:
        /* <DEDUP_REMOVED lines=25> */
.L_x_2639:
[----:B------:R-:W-:Y:S05]  /*125230*/  BSYNC.RECONVERGENT B3 ;  /* 0x0000000000037941 */ /* 0x000fea0003800200 */
.L_x_2638:
[----:B------:R-:W2:Y:S04]  /*125240*/  LDL.128 R196, [R1+0x3d80] ;  /* 0x003d800001c47983 */ /* 0x000ea80000100c00 */
[----:B------:R-:W3:Y:S04]  /*125250*/  LDL.LU.64 R38, [R1+0x7f78] ;  /* 0x007f780001267983 */ /* 0x000ee80000300a00 */
[----:B------:R-:W4:Y:S01]  /*125260*/  LDL.LU.64 R12, [R1+0x77b0] ;  /* 0x0077b000010c7983 */ /* 0x000f220000300a00 */
[----:B------:R-:W-:-:S03]  /*125270*/  HFMA2 R2, -RZ, RZ, 0, 5.9604644775390625e-08 ;  /* 0x00000001ff027431 */ /* 0x000fc600000001ff */
        /* <DEDUP_REMOVED lines=23> */
.L_x_2641:
[----:B------:R-:W-:Y:S05]  /*1253f0*/  BSYNC.RECONVERGENT B3 ;  /* 0x0000000000037941 */ /* 0x000fea0003800200 */
.L_x_2640:
[----:B------:R-:W2:Y:S04]  /*125400*/  LDL.64 R42, [R1+0x8130] ;  /* 0x00813000012a7983 */ /* 0x000ea80000100a00 */
[----:B------:R-:W3:Y:S04]  /*125410*/  LDL.LU.64 R38, [R1+0x7f70] ;  /* 0x007f700001267983 */ /* 0x000ee80000300a00 */
[----:B------:R-:W3:Y:S01]  /*125420*/  LDL.64 R12, [R1+0x8138] ;  /* 0x00813800010c7983 */ /* 0x000ee20000100a00 */
[----:B------:R-:W-:-:S03]  /*125430*/  IMAD.MOV.U32 R8, RZ, RZ, 0x1 ;  /* 0x00000001ff087424 */ /* 0x000fc600078e00ff */
[----:B------:R0:W-:Y:S01]  /*125440*/  STL.64 [R1+0x6ed8], R2 ;  /* 0x006ed80201007387 */ /* 0x0001e20000100a00 */
[----:B------:R-:W-:Y:S01]  /*125450*/  BSSY.RECONVERGENT B3, `(.L_x_2642) ;  /* 0x0000015000037945 */ /* 0x000fe20003800200 */
[----:B--2---:R-:W1:Y:S02]  /*125460*/  MUFU.RCP64H R9, R43 ;  /* 0x0000002b00097308 */ /* 0x004e640000001800 */
[----:B-1----:R-:W-:-:S08]  /*125470*/  DFMA R10, -R42, R8, 1 ;  /* 0x3ff000002a0a742b */ /* 0x002fd00000000108 */
[----:B------:R-:W-:-:S08]  /*125480*/  DFMA R10, R10, R10, R10 ;  /* 0x0000000a0a0a722b */ /* 0x000fd0000000000a */
[----:B------:R-:W-:-:S08]  /*125490*/  DFMA R10, R8, R10, R8 ;  /* 0x0000000a080a722b */ /* 0x000fd00000000008 */
[----:B------:R-:W-:-:S08]  /*1254a0*/  DFMA R8, -R42, R10, 1 ;  /* 0x3ff000002a08742b */ /* 0x000fd0000000010a */
[----:B------:R-:W-:Y:S02]  /*1254b0*/  DFMA R10, R10, R8, R10 ;  /* 0x000000080a0a722b */ /* 0x000fe4000000000a */
[----:B---3--:R-:W-:-:S08]  /*1254c0*/  DFMA R8, -R12, R36, R38 ;  /* 0x000000240c08722b */ /* 0x008fd00000000126 */
        /* <DEDUP_REMOVED lines=13> */
.L_x_2643:
[----:B------:R-:W-:Y:S05]  /*1255a0*/  BSYNC.RECONVERGENT B3 ;  /* 0x0000000000037941 */ /* 0x000fea0003800200 */
.L_x_2642:
[----:B------:R-:W2:Y:S04]  /*1255b0*/  LDL.128 R116, [R1+0x3d60] ;  /* 0x003d600001747983 */ /* 0x000ea80000100c00 */
[----:B------:R-:W3:Y:S01]  /*1255c0*/  LDL.LU.64 R38, [R1+0x7f98] ;  /* 0x007f980001267983 */ /* 0x000ee20000300a00 */
[----:B------:R-:W-:-:S03]  /*1255d0*/  HFMA2 R8, -RZ, RZ, 0, 5.9604644775390625e-08 ;  /* 0x00000001ff087431 */ /* 0x000fc600000001ff */
        /* <DEDUP_REMOVED lines=22> */
.L_x_2645:
[----:B------:R-:W-:Y:S05]  /*125740*/  BSYNC.RECONVERGENT B3 ;  /* 0x0000000000037941 */ /* 0x000fea0003800200 */
.L_x_2644:
        /* <DEDUP_REMOVED lines=28> */
.L_x_2647:
[----:B------:R-:W-:Y:S05]  /*125910*/  BSYNC.RECONVERGENT B3 ;  /* 0x0000000000037941 */ /* 0x000fea0003800200 */
.L_x_2646:
[----:B------:R-:W2:Y:S04]  /*125920*/  LDL.LU.64 R12, [R1+0x7be8] ;  /* 0x007be800010c7983 */ /* 0x000ea80000300a00 */
[----:B------:R-:W2:Y:S04]  /*125930*/  LDL.128 R164, [R1+0x3d20] ;  /* 0x003d200001a47983 */ /* 0x000ea80000100c00 */
[----:B------:R-:W3:Y:S04]  /*125940*/  LDL.64 R116, [R1+0x9a80] ;  /* 0x009a800001747983 */ /* 0x000ee80000100a00 */
[----:B------:R-:W4:Y:S04]  /*125950*/  LDL.LU.64 R74, [R1+0x9a88] ;  /* 0x009a8800014a7983 */ /* 0x000f280000300a00 */
[----:B------:R-:W4:Y:S04]  /*125960*/  LDL.64 R58, [R1+0x9a10] ;  /* 0x009a1000013a7983 */ /* 0x000f280000100a00 */
[----:B------:R-:W4:Y:S01]  /*125970*/  LDL.64 R46, [R1+0x9a18] ;  /* 0x009a1800012e7983 */ /* 0x000f220000100a00 */
[----:B------:R-:W-:-:S03]  /*125980*/  MOV R42, 0x1 ;  /* 0x00000001002a7802 */ /* 0x000fc60000000f00 */
[----:B------:R0:W-:Y:S01]  /*125990*/  STL.64 [R1+0x6ec0], R8 ;  /* 0x006ec00801007387 */ /* 0x0001e20000100a00 */
[----:B------:R-:W-:Y:S01]  /*1259a0*/  BSSY.RECONVERGENT B3, `(.L_x_2648) ;  /* 0x000001b000037945 */ /* 0x000fe20003800200 */
[----:B--2---:R-:W-:Y:S01]  /*1259b0*/  DFMA R12, R166, -R8, R12 ;  /* 0x80000008a60c722b */ /* 0x004fe2000000000c */
[----:B------:R-:W1:Y:S07]  /*1259c0*/  MUFU.RCP64H R43, R165 ;  /* 0x000000a5002b7308 */ /* 0x000e6e0000001800 */
[----:B---3--:R-:W-:-:S08]  /*1259d0*/  DFMA R12, -R116, R38, R12 ;  /* 0x00000026740c722b */ /* 0x008fd0000000010c */
[----:B----4-:R-:W-:Y:S02]  /*1259e0*/  DFMA R10, -R74, R10, R12 ;  /* 0x0000000a4a0a722b */ /* 0x010fe4000000010c */
        /* <DEDUP_REMOVED lines=22> */
.L_x_2649:
[----:B------:R-:W-:Y:S05]  /*125b50*/  BSYNC.RECONVERGENT B3 ;  /* 0x0000000000037941 */ /* 0x000fea0003800200 */
.L_x_2648:
[----:B------:R-:W2:Y:S04]  /*125b60*/  LDL.64 R42, [R1+0x7ff0] ;  /* 0x007ff000012a7983 */ /* 0x000ea80000100a00 */
[----:B------:R-:W3:Y:S04]  /*125b70*/  LDL.LU.64 R38, [R1+0x7fa0] ;  /* 0x007fa00001267983 */ /* 0x000ee80000300a00 */
        /* <DEDUP_REMOVED lines=24> */
.L_x_2651:
[----:B------:R-:W-:Y:S05]  /*125d00*/  BSYNC.RECONVERGENT B3 ;  /* 0x0000000000037941 */ /* 0x000fea0003800200 */
.L_x_2650:
        /* <DEDUP_REMOVED lines=25> */
.L_x_2653:
[----:B------:R-:W-:Y:S05]  /*125ea0*/  BSYNC.RECONVERGENT B3 ;  /* 0x0000000000037941 */ /* 0x000fea0003800200 */
.L_x_2652:
[----:B------:R-:W2:Y:S04]  /*125eb0*/  LDL.64 R38, [R1+0x8118] ;  /* 0x0081180001267983 */ /* 0x000ea80000100a00 */
[----:B------:R-:W3:Y:S04]  /*125ec0*/  LDL.LU.64 R12, [R1+0x7fd0] ;  /* 0x007fd000010c7983 */ /* 0x000ee80000300a00 */
[----:B------:R-:W3:Y:S04]  /*125ed0*/  LDL.LU.64 R8, [R1+0x8180] ;  /* 0x0081800001087983 */ /* 0x000ee80000300a00 */
[----:B------:R-:W4:Y:S01]  /*125ee0*/  LDL.LU.64 R14, [R1+0x8188] ;  /* 0x00818800010e7983 */ /* 0x000f220000300a00 */
[----:B------:R-:W-:-:S03]  /*125ef0*/  IMAD.MOV.U32 R2, RZ, RZ, 0x1 ;  /* 0x00000001ff027424 */ /* 0x000fc600078e00ff */
[----:B------:R0:W-:Y:S01]  /*125f00*/  STL.64 [R1+0x6ea8], R10 ;  /* 0x006ea80a01007387 */ /* 0x0001e20000100a00 */
[----:B------:R-:W-:Y:S01]  /*125f10*/  BSSY.RECONVERGENT B3, `(.L_x_2654) ;  /* 0x0000018000037945 */ /* 0x000fe20003800200 */
[----:B--2---:R-:W1:Y:S01]  /*125f20*/  MUFU.RCP64H R3, R39 ;  /* 0x0000002700037308 */ /* 0x004e620000001800 */
[----:B---3--:R-:W-:Y:S02]  /*125f30*/  DFMA R8, -R8, R250, R12 ;  /* 0x000000fa0808722b */ /* 0x008fe4000000010c */
[----:B-1----:R-:W-:-:S08]  /*125f40*/  DFMA R12, -R38, R2, 1 ;  /* 0x3ff00000260c742b */ /* 0x002fd00000000102 */
        /* <DEDUP_REMOVED lines=20> */
.L_x_2655:
[----:B------:R-:W-:Y:S05]  /*126090*/  BSYNC.RECONVERGENT B3 ;  /* 0x0000000000037941 */ /* 0x000fea0003800200 */
.L_x_2654:
[----:B------:R-:W2:Y:S04]  /*1260a0*/  LDL.64 R38, [R1+0x8040] ;  /* 0x0080400001267983 */ /* 0x000ea80000100a00 */
[----:B------:R-:W3:Y:S04]  /*1260b0*/  LDL.LU.64 R46, [R1+0x8008] ;  /* 0x00800800012e7983 */ /* 0x000ee80000300a00 */
[----:B------:R-:W3:Y:S04]  /*1260c0*/  LDL.LU.64 R10, [R1+0x8048] ;  /* 0x00804800010a7983 */ /* 0x000ee80000300a00 */
[----:B------:R-:W4:Y:S04]  /*1260d0*/  LDL.128 R116, [R1+0x3cc0] ;  /* 0x003cc00001747983 */ /* 0x000f280000100c00 */
[----:B------:R-:W4:Y:S01]  /*1260e0*/  LDL.64 R14, [R1+0x8110] ;  /* 0x00811000010e7983 */ /* 0x000f220000100a00 */
[----:B------:R-:W-:-:S03]  /*1260f0*/  MOV R2, 0x1 ;  /* 0x0000000100027802 */ /* 0x000fc60000000f00 */
[----:B------:R0:W-:Y:S01]  /*126100*/  STL.64 [R1+0x6ea0], R8 ;  /* 0x006ea00801007387 */ /* 0x0001e20000100a00 */
[----:B------:R-:W-:Y:S01]  /*126110*/  BSSY.RECONVERGENT B3, `(.L_x_2656) ;  /* 0x000001f000037945 */ /* 0x000fe20003800200 */
[----:B--2---:R-:W1:Y:S01]  /*126120*/  MUFU.RCP64H R3, R39 ;  /* 0x0000002700037308 */ /* 0x004e620000001800 */
[----:B---3--:R-:W-:Y:S01]  /*126130*/  DFMA R10, -R10, R248, R46 ;  /* 0x000000f80a0a722b */ /* 0x008fe2000000012e */
[----:B----4-:R-:W-:Y:S01]  /*126140*/  MOV R12, R116 ;  /* 0x00000074000c7202 */ /* 0x010fe20000000f00 */
[----:B------:R-:W-:-:S06]  /*126150*/  IMAD.MOV.U32 R13, RZ, RZ, R117 ;  /* 0x000000ffff0d7224 */ /* 0x000fcc00078e0075 */
[----:B------:R-:W-:Y:S02]  /*126160*/  DFMA R10, -R12, R226, R10 ;  /* 0x000000e20c0a722b */ /* 0x000fe4000000010a */
[----:B-1----:R-:W-:-:S08]  /*126170*/  DFMA R12, -R38, R2, 1 ;  /* 0x3ff00000260c742b */ /* 0x002fd00000000102 */
[----:B------:R-:W-:Y:S01]  /*126180*/  DFMA R12, R12, R12, R12 ;  /* 0x0000000c0c0c722b */ /* 0x000fe2000000000c */
[----:B------:R-:W-:Y:S01]  /*126190*/  MOV R42, R118 ;  /* 0x00000076002a7202 */ /* 0x000fe20000000f00 */
[----:B------:R-:W-:-:S06]  /*1261a0*/  IMAD.MOV.U32 R43, RZ, RZ, R119 ;  /* 0x000000ffff2b7224 */ /* 0x000fcc00078e0077 */
        /* <DEDUP_REMOVED lines=21> */
.L_x_2657:
[----:B------:R-:W-:Y:S05]  /*126300*/  BSYNC.RECONVERGENT B3 ;  /* 0x0000000000037941 */ /* 0x000fea0003800200 */
.L_x_2656:
[----:B------:R-:W2:Y:S04]  /*126310*/  LDL.LU.64 R116, [R1+0x8000] ;  /* 0x0080000001747983 */ /* 0x000ea80000300a00 */
[----:B------:R-:W2:Y:S04]  /*126320*/  LDL.LU.64 R2, [R1+0x8170] ;  /* 0x0081700001027983 */ /* 0x000ea80000300a00 */
[----:B------:R-:W3:Y:S04]  /*126330*/  LDL.LU.64 R74, [R1+0x8178] ;  /* 0x00817800014a7983 */ /* 0x000ee80000300a00 */
[----:B------:R-:W4:Y:S04]  /*126340*/  LDL.64 R8, [R1+0x9a00] ;  /* 0x009a000001087983 */ /* 0x000f280000100a00 */
[----:B------:R-:W4:Y:S04]  /*126350*/  LDL.64 R38, [R1+0x8068] ;  /* 0x0080680001267983 */ /* 0x000f280000100a00 */
[----:B------:R-:W4:Y:S04]  /*126360*/  LDL.64 R58, [R1+0x9a08] ;  /* 0x009a0800013a7983 */ /* 0x000f280000100a00 */
[----:B------:R-:W4:Y:S04]  /*126370*/  LDL.LU.64 R12, [R1+0x9900] ;  /* 0x00990000010c7983 */ /* 0x000f280000300a00 */
[----:B------:R-:W4:Y:S04]  /*126380*/  LDL.LU.64 R46, [R1+0x9908] ;  /* 0x00990800012e7983 */ /* 0x000f280000300a00 */
[----:B------:R-:W4:Y:S04]  /*126390*/  LDL.128 R120, [R1+0x3ca0] ;  /* 0x003ca00001787983 */ /* 0x000f280000100c00 */
[----:B------:R0:W-:Y:S01]  /*1263a0*/  STL.64 [R1+0x6e98], R10 ;  /* 0x006e980a01007387 */ /* 0x0001e20000100a00 */
[----:B------:R-:W-:Y:S01]  /*1263b0*/  BSSY.RECONVERGENT B3, `(.L_x_2658) ;  /* 0x0000022000037945 */ /* 0x000fe20003800200 */
[----:B--2---:R-:W-:-:S08]  /*1263c0*/  DFMA R2, -R2, R54, R116 ;  /* 0x000000360202722b */ /* 0x004fd00000000174 */
[----:B---3--:R-:W-:-:S08]  /*1263d0*/  DFMA R2, -R74, R52, R2 ;  /* 0x000000344a02722b */ /* 0x008fd00000000102 */
[----:B----4-:R-:W-:Y:S02]  /*1263e0*/  DFMA R8, -R8, R44, R2 ;  /* 0x0000002c0808722b */ /* 0x010fe40000000102 */
[----:B------:R-:W1:Y:S01]  /*1263f0*/  MUFU.RCP64H R3, R39 ;  /* 0x0000002700037308 */ /* 0x000e620000001800 */
[----:B------:R-:W-:-:S05]  /*126400*/  IMAD.MOV.U32 R2, RZ, RZ, 0x1 ;  /* 0x00000001ff027424 */ /* 0x000fca00078e00ff */
[----:B------:R-:W-:-:S08]  /*126410*/  DFMA R8, -R58, R48, R8 ;  /* 0x000000303a08722b */ /* 0x000fd00000000108 */
[----:B------:R-:W-:Y:S02]  /*126420*/  DFMA R12, -R12, R50, R8 ;  /* 0x000000320c0c722b */ /* 0x000fe40000000108 */
[----:B-1----:R-:W-:-:S08]  /*126430*/  DFMA R8, -R38, R2, 1 ;  /* 0x3ff000002608742b */ /* 0x002fd00000000102 */
[----:B------:R-:W-:Y:S02]  /*126440*/  DFMA R8, R8, R8, R8 ;  /* 0x000000080808722b */ /* 0x000fe40000000008 */
[----:B------:R-:W-:Y:S01]  /*126450*/  DFMA R12, -R46, R214, R12 ;  /* 0x000000d62e0c722b */ /* 0x000fe2000000010c */
[----:B------:R-:W-:Y:S01]  /*126460*/  IMAD.MOV.U32 R42, RZ, RZ, R120 ;  /* 0x000000ffff2a7224 */ /* 0x000fe200078e0078 */
[----:B------:R-:W-:-:S04]  /*126470*/  MOV R43, R121 ;  /* 0x00000079002b7202 */ /* 0x000fc80000000f00 */
[----:B------:R-:W-:Y:S02]  /*126480*/  DFMA R2, R2, R8, R2 ;  /* 0x000000080202722b */ /* 0x000fe40000000002 */
[----:B------:R-:W-:Y:S01]  /*126490*/  DFMA R8, -R42, R36, R12 ;  /* 0x000000242a08722b */ /* 0x000fe2000000010c */
[----:B------:R-:W-:Y:S01]  /*1264a0*/  IMAD.MOV.U32 R14, RZ, RZ, R122 ;  /* 0x000000ffff0e7224 */ /* 0x000fe200078e007a */
[----:B------:R-:W-:-:S04]  /*1264b0*/  MOV R15, R123 ;  /* 0x0000007b000f7202 */ /* 0x000fc80000000f00 */
        /* <DEDUP_REMOVED lines=17> */
.L_x_2659:
[----:B------:R-:W-:Y:S05]  /*1265d0*/  BSYNC.RECONVERGENT B3 ;  /* 0x0000000000037941 */ /* 0x000fea0003800200 */
.L_x_2658:
[----:B------:R-:W2:Y:S04]  /*1265e0*/  LDL.64 R38, [R1+0x7738] ;  /* 0x0077380001267983 */ /* 0x000ea80000100a00 */
[----:B------:R-:W3:Y:S04]  /*1265f0*/  LDL.LU.64 R58, [R1+0x7730] ;  /* 0x00773000013a7983 */ /* 0x000ee80000300a00 */
[----:B------:R-:W3:Y:S04]  /*126600*/  LDL.64 R46, [R1+0x99f0] ;  /* 0x0099f000012e7983 */ /* 0x000ee80000100a00 */
[----:B------:R-:W4:Y:S04]  /*126610*/  LDL.64 R42, [R1+0x99f8] ;  /* 0x0099f800012a7983 */ /* 0x000f280000100a00 */
[----:B------:R-:W4:Y:S01]  /*126620*/  LDL.LU.64 R14, [R1+0x8060] ;  /* 0x00806000010e7983 */ /* 0x000f220000300a00 */
[----:B------:R-:W-:-:S03]  /*126630*/  HFMA2 R10, -RZ, RZ, 0, 5.9604644775390625e-08 ;  /* 0x00000001ff0a7431 */ /* 0x000fc600000001ff */
[----:B------:R0:W-:Y:S01]  /*126640*/  STL.64 [R1+0x6e90], R2 ;  /* 0x006e900201007387 */ /* 0x0001e20000100a00 */
[----:B------:R-:W-:Y:S01]  /*126650*/  BSSY.RECONVERGENT B3, `(.L_x_2660) ;  /* 0x0000017000037945 */ /* 0x000fe20003800200 */
[----:B--2---:R-:W1:Y:S02]  /*126660*/  MUFU.RCP64H R11, R39 ;  /* 0x00000027000b7308 */ /* 0x004e640000001800 */
[----:B-1----:R-:W-:-:S08]  /*126670*/  DFMA R8, -R38, R10, 1 ;  /* 0x3ff000002608742b */ /* 0x002fd0000000010a */
[----:B------:R-:W-:Y:S02]  /*126680*/  DFMA R12, R8, R8, R8 ;  /* 0x00000008080c722b */ /* 0x000fe40000000008 */
[----:B---3--:R-:W-:-:S06]  /*126690*/  DFMA R8, -R46, R54, R58 ;  /* 0x000000362e08722b */ /* 0x008fcc000000013a */
        /* <DEDUP_REMOVED lines=18> */
.L_x_2661:
[----:B------:R-:W-:Y:S05]  /*1267c0*/  BSYNC.RECONVERGENT B3 ;  /* 0x0000000000037941 */ /* 0x000fea0003800200 */
.L_x_2660:
[----:B------:R-:W2:Y:S04]  /*1267d0*/  LDL.128 R200, [R1+0x3be0] ;  /* 0x003be00001c87983 */ /* 0x000ea80000100c00 */
[----:B------:R-:W3:Y:S04]  /*1267e0*/  LDL.LU.64 R12, [R1+0x7740] ;  /* 0x00774000010c7983 */ /* 0x000ee80000300a00 */
[----:B------:R-:W3:Y:S04]  /*1267f0*/  LDL.LU.64 R2, [R1+0x98e0] ;  /* 0x0098e00001027983 */ /* 0x000ee80000300a00 */
[----:B------:R-:W4:Y:S04]  /*126800*/  LDL.LU.64 R172, [R1+0x98e8] ;  /* 0x0098e80001ac7983 */ /* 0x000f280000300a00 */
[----:B------:R-:W4:Y:S04]  /*126810*/  LDL.LU.64 R118, [R1+0x98f0] ;  /* 0x0098f00001767983 */ /* 0x000f280000300a00 */
[----:B------:R-:W4:Y:S04]  /*126820*/  LDL.LU.64 R116, [R1+0x98f8] ;  /* 0x0098f80001747983 */ /* 0x000f280000300a00 */
[----:B------:R-:W4:Y:S04]  /*126830*/  LDL.64 R74, [R1+0x99d0] ;  /* 0x0099d000014a7983 */ /* 0x000f280000100a00 */
[----:B------:R-:W4:Y:S04]  /*126840*/  LDL.64 R58, [R1+0x99d8] ;  /* 0x0099d800013a7983 */ /* 0x000f280000100a00 */
[----:B------:R-:W4:Y:S04]  /*126850*/  LDL.LU.64 R46, [R1+0x9910] ;  /* 0x00991000012e7983 */ /* 0x000f280000300a00 */
[----:B------:R-:W4:Y:S04]  /*126860*/  LDL.LU.64 R8, [R1+0x9918] ;  /* 0x0099180001087983 */ /* 0x000f280000300a00 */
[----:B------:R-:W4:Y:S04]  /*126870*/  LDL.64 R38, [R1+0x7748] ;  /* 0x0077480001267983 */ /* 0x000f280000100a00 */
[----:B------:R-:W4:Y:S01]  /*126880*/  LDL.LU.64 R14, [R1+0x7bc0] ;  /* 0x007bc000010e7983 */ /* 0x000f220000300a00 */
[----:B--2---:R-:W-:Y:S01]  /*126890*/  IMAD.MOV.U32 R122, RZ, RZ, R200 ;  /* 0x000000ffff7a7224 */ /* 0x004fe200078e00c8 */
[----:B------:R-:W-:-:S02]  /*1268a0*/  MOV R123, R201 ;  /* 0x000000c9007b7202 */ /* 0x000fc40000000f00 */
[----:B------:R0:W-:Y:S01]  /*1268b0*/  STL.128 [R1+0x8170], R200 ;  /* 0x008170c801007387 */ /* 0x0001e20000100c00 */
[----:B------:R-:W-:Y:S01]  /*1268c0*/  IMAD.MOV.U32 R120, RZ, RZ, R202 ;  /* 0x000000ffff787224 */ /* 0x000fe200078e00ca */
[----:B------:R-:W-:Y:S02]  /*1268d0*/  MOV R121, R203 ;  /* 0x000000cb00797202 */ /* 0x000fe40000000f00 */
[----:B0-----:R-:W2:Y:S01]  /*1268e0*/  LDL.128 R200, [R1+0x3c20] ;  /* 0x003c200001c87983 */ /* 0x001ea20000100c00 */
[----:B---3--:R-:W-:-:S08]  /*1268f0*/  DFMA R2, -R2, R234, R12 ;  /* 0x000000ea0202722b */ /* 0x008fd0000000010c */
[----:B----4-:R-:W-:-:S08]  /*126900*/  DFMA R2, -R172, R54, R2 ;  /* 0x00000036ac02722b */ /* 0x010fd00000000102 */
        /* <DEDUP_REMOVED lines=9> */
[----:B------:R-:W-:Y:S01]  /*1269a0*/  IMAD.MOV.U32 R2, RZ, RZ, 0x1 ;  /* 0x00000001ff027424 */ /* 0x000fe200078e00ff */
[----:B------:R1:W-:Y:S01]  /*1269b0*/  STL.64 [R1+0x6e88], R10 ;  /* 0x006e880a01007387 */ /* 0x0003e20000100a00 */
[----:B------:R-:W-:Y:S01]  /*1269c0*/  BSSY.RECONVERGENT B3, `(.L_x_2662) ;  /* 0x000001b000037945 */ /* 0x000fe20003800200 */
[----:B--2---:R-:W-:Y:S01]  /*1269d0*/  IMAD.MOV.U32 R12, RZ, RZ, R200 ;  /* 0x000000ffff0c7224 */ /* 0x004fe200078e00c8 */
[----:B------:R-:W-:-:S06]  /*1269e0*/  MOV R13, R201 ;  /* 0x000000c9000d7202 */ /* 0x000fcc0000000f00 */
[----:B------:R-:W-:Y:S02]  /*1269f0*/  DFMA R8, -R12, R214, R8 ;  /* 0x000000d60c08722b */ /* 0x000fe40000000108 */
[----:B0-----:R-:W-:-:S08]  /*126a00*/  DFMA R12, -R38, R2, 1 ;  /* 0x3ff00000260c742b */ /* 0x001fd00000000102 */
[----:B------:R-:W-:Y:S01]  /*126a10*/  DFMA R12, R12, R12, R12 ;  /* 0x0000000c0c0c722b */ /* 0x000fe2000000000c */
[----:B------:R-:W-:Y:S01]  /*126a20*/  IMAD.MOV.U32 R42, RZ, RZ, R202 ;  /* 0x000000ffff2a7224 */ /* 0x000fe200078e00ca */
[----:B------:R-:W-:-:S06]  /*126a30*/  MOV R43, R203 ;  /* 0x000000cb002b7202 */ /* 0x000fcc0000000f00 */
        /* <DEDUP_REMOVED lines=19> */
.L_x_2663:
[----:B------:R-:W-:Y:S05]  /*126b70*/  BSYNC.RECONVERGENT B3 ;  /* 0x0000000000037941 */ /* 0x000fea0003800200 */
.L_x_2662:
[----:B------:R-:W2:Y:S01]  /*126b80*/  LDL.64 R14, [R1+0x7b00] ;  /* 0x007b0000010e7983 */ /* 0x000ea20000100a00 */
[----:B------:R-:W-:Y:S01]  /*126b90*/  HFMA2 R8, -RZ, RZ, 0, 5.9604644775390625e-08 ;  /* 0x00000001ff087431 */ /* 0x000fe200000001ff */
[----:B------:R-:W-:Y:S01]  /*126ba0*/  FSETP.GEU.AND P2, PT, |R99|, 6.5827683646048100446e-37, PT ;  /* 0x036000006300780b */ /* 0x000fe20003f4e200 */
[----:B------:R-:W-:Y:S01]  /*126bb0*/  BSSY.RECONVERGENT B3, `(.L_x_2664) ;  /* 0x0000016000037945 */ /* 0x000fe20003800200 */
[----:B------:R0:W-:Y:S01]  /*126bc0*/  STL.64 [R1+0x6e80], R2 ;  /* 0x006e800201007387 */ /* 0x0001e20000100a00 */
        /* <DEDUP_REMOVED lines=20> */
.L_x_2665:
[----:B------:R-:W-:Y:S05]  /*126d10*/  BSYNC.RECONVERGENT B3 ;  /* 0x0000000000037941 */ /* 0x000fea0003800200 */
.L_x_2664:
[----:B------:R-:W0:Y:S01]  /*126d20*/  MUFU.RCP64H R3, R179 ;  /* 0x000000b300037308 */ /* 0x000e220000001800 */
[----:B------:R-:W-:Y:S01]  /*126d30*/  IMAD.MOV.U32 R2, RZ, RZ, 0x1 ;  /* 0x00000001ff027424 */ /* 0x000fe200078e00ff */
[----:B------:R1:W-:Y:S01]  /*126d40*/  STL.64 [R1+0x6e78], R8 ;  /* 0x006e780801007387 */ /* 0x0003e20000100a00 */
        /* <DEDUP_REMOVED lines=21> */
.L_x_2667:
[----:B------:R-:W-:Y:S05]  /*126ea0*/  BSYNC.RECONVERGENT B3 ;  /* 0x0000000000037941 */ /* 0x000fea0003800200 */
.L_x_2666:
[----:B------:R-:W0:Y:S01]  /*126eb0*/  MUFU.RCP64H R9, R177 ;  /* 0x000000b100097308 */ /* 0x000e220000001800 */
[----:B------:R-:W-:Y:S01]  /*126ec0*/  HFMA2 R8, -RZ, RZ, 0, 5.9604644775390625e-08 ;  /* 0x00000001ff087431 */ /* 0x000fe200000001ff */
        /* <DEDUP_REMOVED lines=22> */
.L_x_2669:
[----:B------:R-:W-:Y:S05]  /*127030*/  BSYNC.RECONVERGENT B3 ;  /* 0x0000000000037941 */ /* 0x000fea0003800200 */
.L_x_2668:
        /* <DEDUP_REMOVED lines=24> */
.L_x_2671:
[----:B------:R-:W-:Y:S05]  /*1271c0*/  BSYNC.RECONVERGENT B3 ;  /* 0x0000000000037941 */ /* 0x000fea0003800200 */
.L_x_2670:
        /* <DEDUP_REMOVED lines=24> */
[----:B------:R-:W-:-:S05]  /*127350*/  MOV R3, R13 ;  /* 0x0000000d00037202 */ /* 0x000fca0000000f00 */
[----:B------:R0:W-:Y:S02]  /*127360*/  STL.64 [R1+0x7fb0], R2 ;  /* 0x007fb00201007387 */ /* 0x0001e40000100a00 */
.L_x_2673:
[----:B------:R-:W-:Y:S05]  /*127370*/  BSYNC.RECONVERGENT B3 ;  /* 0x0000000000037941 */ /* 0x000fea0003800200 */
.L_x_2672:
        /* <DEDUP_REMOVED lines=23> */
[----:B0----5:R-:W-:Y:S05]  /*1274f0*/  CALL.REL.NOINC `($__internal_1_$__cuda_sm20_div_rn_f64_full) ;  /* 0x00000290006c7944 */ /* 0x021fea0003c00000 */
[----:B------:R-:W-:Y:S01]  /*127500*/  MOV R2, R12 ;  /* 0x0000000c00027202 */ /* 0x000fe20000000f00 */
[----:B------:R-:W-:-:S05]  /*127510*/  IMAD.MOV.U32 R3, RZ, RZ, R13 ;  /* 0x000000ffff037224 */ /* 0x000fca00078e000d */
[----:B------:R1:W-:Y:S02]  /*127520*/  STL.64 [R1+0x7f80], R2 ;  /* 0x007f800201007387 */ /* 0x0003e40000100a00 */
.L_x_2675:
[----:B------:R-:W-:Y:S05]  /*127530*/  BSYNC.RECONVERGENT B3 ;  /* 0x0000000000037941 */ /* 0x000fea0003800200 */
.L_x_2674:
[----:B0-----:R-:W2:Y:S04]  /*127540*/  LDL.64 R14, [R1+0x7b50] ;  /* 0x007b5000010e7983 */ /* 0x001ea80000100a00 */
[----:B------:R-:W3:Y:S01]  /*127550*/  LDL.64 R34, [R1+0x7f80] ;  /* 0x007f800001227983 */ /* 0x000ee20000100a00 */
[----:B-1----:R-:W0:Y:S01]  /*127560*/  MUFU.RCP64H R3, R185 ;  /* 0x000000b900037308 */ /* 0x002e220000001800 */
[----:B------:R-:W-:-:S06]  /*127570*/  HFMA2 R2, -RZ, RZ, 0, 5.9604644775390625e-08 ;  /* 0x00000001ff027431 */ /* 0x000fcc00000001ff */
        /* <DEDUP_REMOVED lines=24> */
.L_x_2677:
[----:B------:R-:W-:Y:S05]  /*127700*/  BSYNC.RECONVERGENT B3 ;  /* 0x0000000000037941 */ /* 0x000fea0003800200 */
.L_x_2676:
[----:B------:R-:W2:Y:S04]  /*127710*/  LDL.64 R14, [R1+0x9850] ;  /* 0x00985000010e7983 */ /* 0x000ea80000100a00 */
[----:B------:R-:W3:Y:S01]  /*127720*/  LDL.64 R32, [R1+0x7f20] ;  /* 0x007f200001207983 */ /* 0x000ee20000100a00 */
[----:B0-----:R-:W-:Y:S01]  /*127730*/  IMAD.MOV.U32 R2, RZ, RZ, 0x1 ;  /* 0x00000001ff027424 */ /* 0x001fe200078e00ff */
        /* <DEDUP_REMOVED lines=8> */
[----:B------:R-:W-:-:S08]  /*1277c0*/  DFMA R2, R2, R8, R2 ;  /* 0x000000080202722b */ /* 0x000fd00000000002 */
[----:B------:R-:W-:-:S08]  /*1277d0*/  DMUL R8, R2, UR4 ;  /* 0x0000000402087c28 */ /* 0x000fd00008000000 */
[----:B------:R-:W-:-:S08]  /*1277e0*/  DFMA R10, -R14, R8, UR4 ;  /* 0x000000040e0a7e2b */ /* 0x000fd00008000108 */
[----:B------:R-:W-:Y:S01]  /*1277f0*/  DFMA R2, R2, R10, R8 ;  /* 0x0000000a0202722b */ /* 0x000fe20000000008 */
[----:B---3--:R0:W-:Y:S09]  /*127800*/  STL.64 [R1+0x6e48], R32 ;  /* 0x006e482001007387 */ /* 0x0081f20000100a00 */
[----:B------:R-:W-:-:S05]  /*127810*/  FFMA R0, RZ, R15, R3 ;  /* 0x0000000fff007223 */ /* 0x000fca0000000003 */
[----:B------:R-:W-:-:S13]  /*127820*/  FSETP.GT.AND P1, PT, |R0|, 1.469367938527859385e-39, PT ;  /* 0x001000000000780b */ /* 0x000fda0003f24200 */
[----:B0-----:R-:W-:Y:S05]  /*127830*/  @P1 BRA `(.L_x_2679) ;  /* 0x0000000000201947 */ /* 0x001fea0003800000 */
[----:B------:R-:W-:Y:S01]  /*127840*/  MOV R8, 0xcd6c0371 ;  /* 0xcd6c037100087802 */ /* 0x000fe20000000f00 */
[----:B------:R-:W-:Y:S01]  /*127850*/  IMAD.MOV.U32 R9, RZ, RZ, 0x40104dd1 ;  /* 0x40104dd1ff097424 */ /* 0x000fe200078e00ff */
[----:B------:R-:W-:Y:S01]  /*127860*/  MOV R174, R14 ;  /* 0x0000000e00ae7202 */ /* 0x000fe20000000f00 */
[----:B------:R-:W-:Y:S01]  /*127870*/  IMAD.MOV.U32 R175, RZ, RZ, R15 ;  /* 0x000000ffffaf7224 */ /* 0x000fe200078e000f */
[----:B------:R-:W-:-:S07]  /*127880*/  MOV R0, 0x1278a0 ;  /* 0x001278a000007802 */ /* 0x000fce0000000f00 */
[----:B-----5:R-:W-:Y:S05]  /*127890*/  CALL.REL.NOINC `($__internal_1_$__cuda_sm20_div_rn_f64_full) ;  /* 0x0000028c00847944 */ /* 0x020fea0003c00000 */
[----:B------:R-:W-:Y:S01]  /*1278a0*/  MOV R2, R12 ;  /* 0x0000000c00027202 */ /* 0x000fe20000000f00 */
[----:B------:R-:W-:-:S07]  /*1278b0*/  IMAD.MOV.U32 R3, RZ, RZ, R13 ;  /* 0x000000ffff037224 */ /* 0x000fce00078e000d */
.L_x_2679:
[----:B------:R-:W-:Y:S05]  /*1278c0*/  BSYNC.RECONVERGENT B3 ;  /* 0x0000000000037941 */ /* 0x000fea0003800200 */
.L_x_2678:
[----:B------:R-:W2:Y:S01]  /*1278d0*/  LDL.64 R14, [R1+0x9850] ;  /* 0x00985000010e7983 */ /* 0x000ea20000100a00 */
[----:B------:R-:W-:Y:S01]  /*1278e0*/  HFMA2 R8, -RZ, RZ, 0, 5.9604644775390625e-08 ;  /* 0x00000001ff087431 */ /* 0x000fe200000001ff */
        /* <DEDUP_REMOVED lines=11> */
[----:B------:R-:W-:-:S10]  /*1279a0*/  DFMA R32, R8, R12, R10 ;  /* 0x0000000c0820722b */ /* 0x000fd4000000000a */
[----:B------:R-:W-:-:S05]  /*1279b0*/  FFMA R0, RZ, R15, R33 ;  /* 0x0000000fff007223 */ /* 0x000fca0000000021 */
[----:B------:R-:W-:-:S13]  /*1279c0*/  FSETP.GT.AND P1, PT, |R0|, 1.469367938527859385e-39, PT ;  /* 0x001000000000780b */ /* 0x000fda0003f24200 */
[----:B------:R-:W-:Y:S05]  /*1279d0*/  @P1 BRA `(.L_x_2681) ;  /* 0x0000000000201947 */ /* 0x000fea0003800000 */
[----:B------:R-:W-:Y:S01]  /*1279e0*/  IMAD.MOV.U32 R174, RZ, RZ, R14 ;  /* 0x000000ffffae7224 */ /* 0x000fe200078e000e */
[----:B------:R-:W-:Y:S01]  /*1279f0*/  MOV R175, R15 ;  /* 0x0000000f00af7202 */ /* 0x000fe20000000f00 */
[----:B------:R-:W-:Y:S01]  /*127a00*/  IMAD.MOV.U32 R8, RZ, RZ, -0xab1a147 ;  /* 0xf54e5eb9ff087424 */ /* 0x000fe200078e00ff */
[----:B------:R-:W-:Y:S02]  /*127a10*/  MOV R9, 0x40226a54 ;  /* 0x40226a5400097802 */ /* 0x000fe40000000f00 */
[----:B------:R-:W-:-:S07]  /*127a20*/  MOV R0, 0x127a40 ;  /* 0x00127a4000007802 */ /* 0x000fce0000000f00 */
[----:B-----5:R-:W-:Y:S05]  /*127a30*/  CALL.REL.NOINC `($__internal_1_$__cuda_sm20_div_rn_f64_full) ;  /* 0x0000028c001c7944 */ /* 0x020fea0003c00000 */
[----:B------:R-:W-:Y:S01]  /*127a40*/  IMAD.MOV.U32 R32, RZ, RZ, R12 ;  /* 0x000000ffff207224 */ /* 0x000fe200078e000c */
[----:B------:R-:W-:-:S07]  /*127a50*/  MOV R33, R13 ;  /* 0x0000000d00217202 */ /* 0x000fce0000000f00 */
.L_x_2681:
[----:B------:R-:W-:Y:S05]  /*127a60*/  BSYNC.RECONVERGENT B3 ;  /* 0x0000000000037941 */ /* 0x000fea0003800200 */
.L_x_2680:
[----:B------:R-:W2:Y:S04]  /*127a70*/  LDL.64 R12, [R1+0x81a0] ;  /* 0x0081a000010c7983 */ /* 0x000ea80000100a00 */
[----:B------:R-:W3:Y:S04]  /*127a80*/  LDL.64 R8, [R1+0x69f8] ;  /* 0x0069f80001087983 */ /* 0x000ee80000100a00 */
[----:B------:R-:W4:Y:S04]  /*127a90*/  LDL.64 R10, [R1+0x9858] ;  /* 0x00985800010a7983 */ /* 0x000f280000100a00 */
[----:B------:R-:W4:Y:S04]  /*127aa0*/  LDL.64 R42, [R1+0x7f20] ;  /* 0x007f2000012a7983 */ /* 0x000f280000100a00 */
[----:B------:R-:W4:Y:S04]  /*127ab0*/  LDL.64 R38, [R1+0x7f80] ;  /* 0x007f800001267983 */ /* 0x000f280000100a00 */
[----:B------:R-:W4:Y:S04]  /*127ac0*/  LDL.64 R40, [R1+0x7fb0] ;  /* 0x007fb00001287983 */ /* 0x000f280000100a00 */
[----:B------:R-:W4:Y:S04]  /*127ad0*/  LDL.LU.64 R34, [R1+0x8100] ;  /* 0x0081000001227983 */ /* 0x000f280000300a00 */
[----:B------:R-:W4:Y:S04]  /*127ae0*/  LDL.LU.64 R36, [R1+0x8150] ;  /* 0x0081500001247983 */ /* 0x000f280000300a00 */
[----:B------:R-:W4:Y:S01]  /*127af0*/  LDL.LU.64 R14, [R1+0x8108] ;  /* 0x00810800010e7983 */ /* 0x000f220000300a00 */
[----:B--2---:R-:W-:-:S02]  /*127b00*/  DMUL R12, R2, R12 ;  /* 0x0000000c020c7228 */ /* 0x004fc40000000000 */
[----:B---3--:R-:W-:Y:S02]  /*127b10*/  DMUL R8, R8, R2 ;  /* 0x0000000208087228 */ /* 0x008fe40000000000 */
[----:B----4-:R-:W-:-:S04]  /*127b20*/  DMUL R10, R2, R10 ;  /* 0x0000000a020a7228 */ /* 0x010fc80000000000 */
[C---:B------:R-:W-:Y:S01]  /*127b30*/  DFMA R12, R32.reuse, R42, R12 ;  /* 0x0000002a200c722b */ /* 0x040fe2000000000c */
[----:B------:R-:W2:Y:S01]  /*127b40*/  LDL.64 R42, [R1+0x6a38] ;  /* 0x006a3800012a7983 */ /* 0x000ea20000100a00 */
[----:B------:R-:W-:-:S03]  /*127b50*/  DFMA R8, R32, R38, R8 ;  /* 0x000000262008722b */ /* 0x000fc60000000008 */
[----:B------:R-:W3:Y:S01]  /*127b60*/  LDL.64 R38, [R1+0x6a08] ;  /* 0x006a080001267983 */ /* 0x000ee20000100a00 */
[----:B------:R-:W-:-:S04]  /*127b70*/  DFMA R10, R32, R40, R10 ;  /* 0x00000028200a722b */ /* 0x000fc8000000000a */
[----:B------:R-:W-:Y:S01]  /*127b80*/  DADD R8, -R34, R8 ;  /* 0x0000000022087229 */ /* 0x000fe20000000108 */
[----:B------:R-:W4:Y:S01]  /*127b90*/  LDL.64 R34, [R1+0x6a10] ;  /* 0x006a100001227983 */ /* 0x000f220000100a00 */
[----:B------:R-:W-:-:S03]  /*127ba0*/  DADD R36, -R36, R12 ;  /* 0x0000000024247229 */ /* 0x000fc6000000010c */
[----:B------:R-:W2:Y:S01]  /*127bb0*/  LDL.64 R12, [R1+0x6e60] ;  /* 0x006e6000010c7983 */ /* 0x000ea20000100a00 */
[----:B------:R-:W-:-:S03]  /*127bc0*/  DADD R14, -R14, R10 ;  /* 0x000000000e0e7229 */ /* 0x000fc6000000010a */
[----:B------:R-:W2:Y:S04]  /*127bd0*/  LDL.64 R10, [R1+0x6e68] ;  /* 0x006e6800010a7983 */ /* 0x000ea80000100a00 */
[----:B------:R4:W-:Y:S04]  /*127be0*/  STL.64 [R1+0x72a0], R36 ;  /* 0x0072a02401007387 */ /* 0x0009e80000100a00 */
[----:B------:R0:W-:Y:S04]  /*127bf0*/  STL.64 [R1+0x72a8], R8 ;  /* 0x0072a80801007387 */ /* 0x0001e80000100a00 */
[----:B------:R1:W-:Y:S01]  /*127c00*/  STL.64 [R1+0x72b0], R14 ;  /* 0x0072b00e01007387 */ /* 0x0003e20000100a00 */
[----:B---3--:R-:W-:-:S02]  /*127c10*/  DMUL R38, R38, R2 ;  /* 0x0000000226267228 */ /* 0x008fc40000000000 */
[----:B----4-:R-:W-:-:S06]  /*127c20*/  DMUL R36, R34, R2 ;  /* 0x0000000222247228 */ /* 0x010fcc0000000000 */
[-C--:B--2---:R-:W-:Y:S02]  /*127c30*/  DFMA R34, R12, R32.reuse, R38 ;  /* 0x000000200c22722b */ /* 0x084fe40000000026 */
[----:B------:R-:W2:Y:S01]  /*127c40*/  LDL.64 R38, [R1+0x6a18] ;  /* 0x006a180001267983 */ /* 0x000ea20000100a00 */
[----:B------:R-:W-:-:S03]  /*127c50*/  DFMA R40, R10, R32, R36 ;  /* 0x000000200a28722b */ /* 0x000fc60000000024 */
[----:B0-----:R-:W3:Y:S04]  /*127c60*/  LDL.128 R8, [R1+0x6e70] ;  /* 0x006e700001087983 */ /* 0x001ee80000100c00 */
[----:B-1----:R-:W4:Y:S04]  /*127c70*/  LDL.128 R12, [R1+0x20] ;  /* 0x00002000010c7983 */ /* 0x002f280000100c00 */
[----:B------:R-:W4:Y:S01]  /*127c80*/  LDL.64 R36, [R1+0x18] ;  /* 0x0000180001247983 */ /* 0x000f220000100a00 */
[----:B--2---:R-:W-:-:S08]  /*127c90*/  DMUL R38, R38, R2 ;  /* 0x0000000226267228 */ /* 0x004fd00000000000 */
[----:B---3--:R-:W-:Y:S02]  /*127ca0*/  DFMA R8, R8, R32, R38 ;  /* 0x000000200808722b */ /* 0x008fe40000000026 */
[----:B----4-:R-:W-:Y:S01]  /*127cb0*/  DADD R12, R12, R40 ;  /* 0x000000000c0c7229 */ /* 0x010fe20000000028 */
[----:B------:R-:W2:Y:S04]  /*127cc0*/  LDL.64 R38, [R1+0x30] ;  /* 0x0000300001267983 */ /* 0x000ea80000100a00 */
[----:B------:R-:W3:Y:S01]  /*127cd0*/  LDL.64 R40, [R1+0x6a28] ;  /* 0x006a280001287983 */ /* 0x000ee20000100a00 */
[----:B------:R-:W-:-:S03]  /*127ce0*/  DADD R14, R8, R14 ;  /* 0x00000000080e7229 */ /* 0x000fc6000000000e */
[----:B------:R-:W4:Y:S01]  /*127cf0*/  LDL.64 R8, [R1+0x6a20] ;  /* 0x006a200001087983 */ /* 0x000f220000100a00 */
[----:B------:R-:W-:-:S03]  /*127d00*/  DADD R34, R34, R36 ;  /* 0x0000000022227229 */ /* 0x000fc60000000024 */
[----:B------:R-:W2:Y:S04]  /*127d10*/  LDL.64 R36, [R1+0x6e80] ;  /* 0x006e800001247983 */ /* 0x000ea80000100a00 */
[----:B------:R-:W-:Y:S04]  /*127d20*/  STL.64 [R1+0x72b8], R34 ;  /* 0x0072b82201007387 */ /* 0x000fe80000100a00 */
[----:B------:R0:W-:Y:S04]  /*127d30*/  STL.64 [R1+0x72c0], R12 ;  /* 0x0072c00c01007387 */ /* 0x0001e80000100a00 */
[----:B0-----:R-:W2:Y:S01]  /*127d40*/  LDL.64 R12, [R1+0x38] ;  /* 0x00003800010c7983 */ /* 0x001ea20000100a00 */
[----:B----4-:R-:W-:-:S08]  /*127d50*/  DMUL R8, R8, R2 ;  /* 0x0000000208087228 */ /* 0x010fd00000000000 */
[----:B------:R-:W-:Y:S02]  /*127d60*/  DFMA R8, R32, R10, R8 ;  /* 0x0000000a2008722b */ /* 0x000fe40000000008 */
[----:B---3--:R-:W-:Y:S01]  /*127d70*/  DMUL R10, R40, R2 ;  /* 0x00000002280a7228 */ /* 0x008fe20000000000 */
[----:B------:R-:W3:Y:S05]  /*127d80*/  LDL.64 R40, [R1+0x6a30] ;  /* 0x006a300001287983 */ /* 0x000eea0000100a00 */
[----:B--2---:R-:W-:Y:S01]  /*127d90*/  DADD R34, R38, R8 ;  /* 0x0000000026227229 */ /* 0x004fe20000000008 */
[----:B------:R-:W2:Y:S01]  /*127da0*/  LDL.64 R38, [R1+0x6e88] ;  /* 0x006e880001267983 */ /* 0x000ea20000100a00 */
[----:B------:R-:W-:-:S03]  /*127db0*/  DFMA R36, R36, R32, R10 ;  /* 0x000000202424722b */ /* 0x000fc6000000000a */
[----:B------:R-:W4:Y:S04]  /*127dc0*/  LDL.128 R8, [R1+0x40] ;  /* 0x0000400001087983 */ /* 0x000f280000100c00 */
[----:B------:R0:W-:Y:S01]  /*127dd0*/  STL.64 [R1+0x72c8], R14 ;  /* 0x0072c80e01007387 */ /* 0x0001e20000100a00 */
[----:B------:R-:W-:-:S03]  /*127de0*/  DADD R36, R36, R12 ;  /* 0x0000000024247229 */ /* 0x000fc6000000000c */
[----:B0-----:R-:W4:Y:S01]  /*127df0*/  LDL.128 R12, [R1+0x6e90] ;  /* 0x006e9000010c7983 */ /* 0x001f220000100c00 */
[----:B---3--:R-:W-:-:S08]  /*127e00*/  DMUL R40, R40, R2 ;  /* 0x0000000228287228 */ /* 0x008fd00000000000 */
[----:B--2---:R-:W-:Y:S02]  /*127e10*/  DFMA R38, R38, R32, R40 ;  /* 0x000000202626722b */ /* 0x004fe40000000028 */
[----:B------:R-:W2:Y:S06]  /*127e20*/  LDL.64 R40, [R1+0x50] ;  /* 0x0000500001287983 */ /* 0x000eac0000100a00 */
[----:B----4-:R-:W-:Y:S02]  /*127e30*/  DADD R8, R8, R38 ;  /* 0x0000000008087229 */ /* 0x010fe40000000026 */
[----:B------:R-:W3:Y:S01]  /*127e40*/  LDL.64 R38, [R1+0x6a40] ;  /* 0x006a400001267983 */ /* 0x000ee20000100a00 */
[----:B------:R-:W-:-:S08]  /*127e50*/  DMUL R42, R42, R2 ;  /* 0x000000022a2a7228 */ /* 0x000fd00000000000 */
[----:B------:R-:W-:Y:S01]  /*127e60*/  DFMA R12, R12, R32, R42 ;  /* 0x000000200c0c722b */ /* 0x000fe2000000002a */
[----:B------:R0:W-:Y:S07]  /*127e70*/  STL.64 [R1+0x72d0], R34 ;  /* 0x0072d02201007387 */ /* 0x0001ee0000100a00 */
[----:B------:R-:W-:Y:S01]  /*127e80*/  DADD R10, R12, R10 ;  /* 0x000000000c0a7229 */ /* 0x000fe2000000000a */
[----:B------:R0:W-:Y:S04]  /*127e90*/  STL.64 [R1+0x72d8], R36 ;  /* 0x0072d82401007387 */ /* 0x0001e80000100a00 */
[----:B------:R0:W-:Y:S04]  /*127ea0*/  STL.64 [R1+0x72e0], R8 ;  /* 0x0072e00801007387 */ /* 0x0001e80000100a00 */
[----:B------:R0:W-:Y:S01]  /*127eb0*/  STL.64 [R1+0x72e8], R10 ;  /* 0x0072e80a01007387 */ /* 0x0001e20000100a00 */
[----:B------:R-:W-:Y:S01]  /*127ec0*/  IMAD.MOV.U32 R0, RZ, RZ, 0x8 ;  /* 0x00000008ff007424 */ /* 0x000fe200078e00ff */
[----:B---3--:R-:W-:-:S08]  /*127ed0*/  DMUL R38, R38, R2 ;  /* 0x0000000226267228 */ /* 0x008fd00000000000 */
[----:B------:R-:W-:-:S08]  /*127ee0*/  DFMA R14, R32, R14, R38 ;  /* 0x0000000e200e722b */ /* 0x000fd00000000026 */
[----:B--2---:R-:W-:-:S07]  /*127ef0*/  DADD R14, R40, R14 ;  /* 0x00000000280e7229 */ /* 0x004fce000000000e */
[----:B------:R0:W-:Y:S04]  /*127f00*/  STL.64 [R1+0x72f0], R14 ;  /* 0x0072f00e01007387 */ /* 0x0001e80000100a00 */
.L_x_2682:
[----:B01----:R-:W-:-:S05]  /*127f10*/  LEA R10, R0, R1, 0x3 ;  /* 0x00000001000a7211 */ /* 0x003fca00078e18ff */
[----:B------:R-:W2:Y:S04]  /*127f20*/  LDL.64 R14, [R10+0x6a08] ;  /* 0x006a08000a0e7983 */ /* 0x000ea80000100a00 */
[----:B------:R-:W3:Y:S04]  /*127f30*/  LDL.64 R8, [R10+0x6e60] ;  /* 0x006e60000a087983 */ /* 0x000ee80000100a00 */
[----:B------:R-:W4:Y:S04]  /*127f40*/  LDL.64 R12, [R10+0x18] ;  /* 0x000018000a0c7983 */ /* 0x000f280000100a00 */
[----:B------:R-:W4:Y:S01]  /*127f50*/  LDL.64 R34, [R10+0x6a10] ;  /* 0x006a10000a227983 */ /* 0x000f220000100a00 */
[----:B--2---:R-:W-:-:S08]  /*127f60*/  DMUL R14, R14, R2 ;  /* 0x000000020e0e7228 */ /* 0x004fd00000000000 */
[----:B---3--:R-:W-:-:S08]  /*127f70*/  DFMA R8, R8, R32, R14 ;  /* 0x000000200808722b */ /* 0x008fd0000000000e */
[----:B----4-:R-:W-:-:S07]  /*127f80*/  DADD R8, R8, R12 ;  /* 0x0000000008087229 */ /* 0x010fce000000000c */
[----:B------:R0:W-:Y:S02]  /*127f90*/  STL.64 [R10+0x72b8], R8 ;  /* 0x0072b8080a007387 */ /* 0x0001e40000100a00 */
[----:B0-----:R-:W-:-:S05]  /*127fa0*/  VIADD R9, R0, 0x4 ;  /* 0x0000000400097836 */ /* 0x001fca0000000000 */
[----:B------:R-:W-:-:S05]  /*127fb0*/  LEA R8, R9, R1, 0x3 ;  /* 0x0000000109087211 */ /* 0x000fca00078e18ff */
[----:B------:R-:W2:Y:S04]  /*127fc0*/  LDL.64 R36, [R8+0x6a00] ;  /* 0x006a000008247983 */ /* 0x000ea80000100a00 */
[----:B------:R-:W3:Y:S04]  /*127fd0*/  LDL.128 R12, [R8+0x6e50] ;  /* 0x006e5000080c7983 */ /* 0x000ee80000100c00 */
[----:B------:R-:W4:Y:S01]  /*127fe0*/  LDL.64 R38, [R8+0x6e48] ;  /* 0x006e480008267983 */ /* 0x000f220000100a00 */
[----:B------:R-:W-:Y:S01]  /*127ff0*/  VIADD R44, R1, 0x69f0 ;  /* 0x000069f0012c7836 */ /* 0x000fe20000000000 */
[----:B------:R-:W-:-:S04]  /*128000*/  DMUL R40, R34, R2 ;  /* 0x0000000222287228 */ /* 0x000fc80000000000 */
[----:B------:R-:W-:-:S05]  /*128010*/  LEA R9, R9, R44, 0x3 ;  /* 0x0000002c09097211 */ /* 0x000fca00078e18ff */
[----:B------:R-:W4:Y:S01]  /*128020*/  LDL.64 R34, [R9+0x8] ;  /* 0x0000080009227983 */ /* 0x000f220000100a00 */
[----:B--2---:R-:W-:-:S08]  /*128030*/  DMUL R36, R36, R2 ;  /* 0x0000000224247228 */ /* 0x004fd00000000000 */
[----:B---3--:R-:W-:Y:S02]  /*128040*/  DFMA R14, R32, R14, R36 ;  /* 0x0000000e200e722b */ /* 0x008fe40000000024 */
[----:B----4-:R-:W-:Y:S01]  /*128050*/  DFMA R38, R38, R32, R40 ;  /* 0x000000202626722b */ /* 0x010fe20000000028 */
[----:B------:R-:W2:Y:S04]  /*128060*/  LDL.64 R36, [R8+0x10] ;  /* 0x0000100008247983 */ /* 0x000ea80000100a00 */
[----:B------:R-:W3:Y:S04]  /*128070*/  LDL.64 R40, [R10+0x20] ;  /* 0x000020000a287983 */ /* 0x000ee80000100a00 */
[----:B------:R-:W4:Y:S01]  /*128080*/  LDL.64 R10, [R8+0x8] ;  /* 0x00000800080a7983 */ /* 0x000f220000100a00 */
[----:B------:R-:W-:-:S08]  /*128090*/  DMUL R34, R34, R2 ;  /* 0x0000000222227228 */ /* 0x000fd00000000000 */
[----:B------:R-:W-:Y:S02]  /*1280a0*/  DFMA R12, R12, R32, R34 ;  /* 0x000000200c0c722b */ /* 0x000fe40000000022 */
[----:B--2---:R-:W-:Y:S02]  /*1280b0*/  DADD R14, R36, R14 ;  /* 0x00000000240e7229 */ /* 0x004fe4000000000e */
[----:B---3--:R-:W-:-:S04]  /*1280c0*/  DADD R34, R40, R38 ;  /* 0x0000000028227229 */ /* 0x008fc80000000026 */
[----:B----4-:R-:W-:-:S03]  /*1280d0*/  DADD R10, R10, R12 ;  /* 0x000000000a0a7229 */ /* 0x010fc6000000000c */
[----:B------:R-:W-:Y:S04]  /*1280e0*/  STL.64 [R9+0x8b0], R34 ;  /* 0x0008b02209007387 */ /* 0x000fe80000100a00 */
[----:B------:R0:W-:Y:S04]  /*1280f0*/  STL.64 [R9+0x8c0], R14 ;  /* 0x0008c00e09007387 */ /* 0x0001e80000100a00 */
[----:B------:R1:W-:Y:S04]  /*128100*/  STL.64 [R9+0x8b8], R10 ;  /* 0x0008b80a09007387 */ /* 0x0003e80000100a00 */
[----:B------:R-:W2:Y:S04]  /*128110*/  LDL.64 R12, [R8+0x18] ;  /* 0x00001800080c7983 */ /* 0x000ea80000100a00 */
[----:B0-----:R-:W3:Y:S04]  /*128120*/  LDL.64 R14, [R8+0x6a08] ;  /* 0x006a0800080e7983 */ /* 0x001ee80000100a00 */
[----:B-1----:R-:W4:Y:S04]  /*128130*/  LDL.64 R10, [R8+0x6e60] ;  /* 0x006e6000080a7983 */ /* 0x002f280000100a00 */
[----:B------:R-:W2:Y:S04]  /*128140*/  LDL.64 R34, [R8+0x6a10] ;  /* 0x006a100008227983 */ /* 0x000ea80000100a00 */
[----:B------:R-:W2:Y:S01]  /*128150*/  LDL.64 R42, [R8+0x20] ;  /* 0x00002000082a7983 */ /* 0x000ea20000100a00 */
[----:B---3--:R-:W-:-:S08]  /*128160*/  DMUL R14, R14, R2 ;  /* 0x000000020e0e7228 */ /* 0x008fd00000000000 */
[----:B----4-:R-:W-:-:S08]  /*128170*/  DFMA R10, R10, R32, R14 ;  /* 0x000000200a0a722b */ /* 0x010fd0000000000e */
[----:B--2---:R-:W-:-:S07]  /*128180*/  DADD R10, R10, R12 ;  /* 0x000000000a0a7229 */ /* 0x004fce000000000c */
[----:B------:R0:W-:Y:S02]  /*128190*/  STL.64 [R8+0x72b8], R10 ;  /* 0x0072b80a08007387 */ /* 0x0001e40000100a00 */
[----:B0-----:R-:W-:-:S05]  /*1281a0*/  VIADD R10, R0, 0x8 ;  /* 0x00000008000a7836 */ /* 0x001fca0000000000 */
[----:B------:R-:W-:-:S05]  /*1281b0*/  LEA R9, R10, R1, 0x3 ;  /* 0x000000010a097211 */ /* 0x000fca00078e18ff */
[----:B------:R-:W2:Y:S04]  /*1281c0*/  LDL.64 R36, [R9+0x6a00] ;  /* 0x006a000009247983 */ /* 0x000ea80000100a00 */
[----:B------:R-:W3:Y:S04]  /*1281d0*/  LDL.64 R38, [R9+0x6e48] ;  /* 0x006e480009267983 */ /* 0x000ee80000100a00 */
[----:B------:R-:W4:Y:S01]  /*1281e0*/  LDL.128 R12, [R9+0x6e50] ;  /* 0x006e5000090c7983 */ /* 0x000f220000100c00 */
[----:B------:R-:W-:Y:S01]  /*1281f0*/  IMAD R10, R10, 0x8, R44 ;  /* 0x000000080a0a7824 */ /* 0x000fe200078e022c */
[----:B------:R-:W-:-:S04]  /*128200*/  DMUL R40, R34, R2 ;  /* 0x0000000222287228 */ /* 0x000fc80000000000 */
[----:B------:R-:W4:Y:S01]  /*128210*/  LDL.64 R34, [R10+0x8] ;  /* 0x000008000a227983 */ /* 0x000f220000100a00 */
[----:B--2---:R-:W-:-:S03]  /*128220*/  DMUL R36, R36, R2 ;  /* 0x0000000224247228 */ /* 0x004fc60000000000 */
[----:B---3--:R-:W-:Y:S02]  /*128230*/  DFMA R38, R38, R32, R40 ;  /* 0x000000202626722b */ /* 0x008fe40000000028 */
[----:B------:R-:W2:Y:S03]  /*128240*/  LDL.64 R40, [R9+0x10] ;  /* 0x0000100009287983 */ /* 0x000ea60000100a00 */
[----:B----4-:R-:W-:Y:S02]  /*128250*/  DFMA R14, R32, R14, R36 ;  /* 0x0000000e200e722b */ /* 0x010fe40000000024 */
[----:B------:R-:W3:Y:S01]  /*128260*/  LDL.64 R36, [R9+0x8] ;  /* 0x0000080009247983 */ /* 0x000ee20000100a00 */
[----:B------:R-:W-:-:S08]  /*128270*/  DMUL R34, R34, R2 ;  /* 0x0000000222227228 */ /* 0x000fd00000000000 */
[----:B------:R-:W-:Y:S02]  /*128280*/  DFMA R12, R12, R32, R34 ;  /* 0x000000200c0c722b */ /* 0x000fe40000000022 */
[----:B------:R-:W-:-:S07]  /*128290*/  DADD R34, R42, R38 ;  /* 0x000000002a227229 */ /* 0x000fce0000000026 */
[----:B------:R0:W-:Y:S01]  /*1282a0*/  STL.64 [R10+0x8b0], R34 ;  /* 0x0008b0220a007387 */ /* 0x0001e20000100a00 */
[----:B--2---:R-:W-:Y:S02]  /*1282b0*/  DADD R14, R40, R14 ;  /* 0x00000000280e7229 */ /* 0x004fe4000000000e */
[----:B---3--:R-:W-:-:S05]  /*1282c0*/  DADD R12, R36, R12 ;  /* 0x00000000240c7229 */ /* 0x008fca000000000c */
[----:B------:R1:W-:Y:S04]  /*1282d0*/  STL.64 [R10+0x8c0], R14 ;  /* 0x0008c00e0a007387 */ /* 0x0003e80000100a00 */
[----:B------:R2:W-:Y:S04]  /*1282e0*/  STL.64 [R10+0x8b8], R12 ;  /* 0x0008b80c0a007387 */ /* 0x0005e80000100a00 */
[----:B0-----:R-:W3:Y:S04]  /*1282f0*/  LDL.64 R34, [R9+0x6a10] ;  /* 0x006a100009227983 */ /* 0x001ee80000100a00 */
[----:B-1----:R-:W4:Y:S04]  /*128300*/  LDL.64 R14, [R9+0x6a08] ;  /* 0x006a0800090e7983 */ /* 0x002f280000100a00 */
[----:B--2---:R-:W2:Y:S04]  /*128310*/  LDL.64 R10, [R9+0x6e60] ;  /* 0x006e6000090a7983 */ /* 0x004ea80000100a00 */
[----:B------:R-:W3:Y:S04]  /*128320*/  LDL.64 R12, [R9+0x18] ;  /* 0x00001800090c7983 */ /* 0x000ee80000100a00 */
[----:B------:R-:W3:Y:S01]  /*128330*/  LDL.64 R42, [R9+0x20] ;  /* 0x00002000092a7983 */ /* 0x000ee20000100a00 */
[----:B----4-:R-:W-:-:S08]  /*128340*/  DMUL R14, R14, R2 ;  /* 0x000000020e0e7228 */ /* 0x010fd00000000000 */
[----:B--2---:R-:W-:-:S08]  /*128350*/  DFMA R10, R10, R32, R14 ;  /* 0x000000200a0a722b */ /* 0x004fd0000000000e */
[----:B---3--:R-:W-:-:S07]  /*128360*/  DADD R10, R10, R12 ;  /* 0x000000000a0a7229 */ /* 0x008fce000000000c */
[----:B------:R0:W-:Y:S02]  /*128370*/  STL.64 [R9+0x72b8], R10 ;  /* 0x0072b80a09007387 */ /* 0x0001e40000100a00 */
[----:B0-----:R-:W-:-:S05]  /*128380*/  IADD3 R10, PT, PT, R0, 0xc, RZ ;  /* 0x0000000c000a7810 */ /* 0x001fca0007ffe0ff */
[----:B------:R-:W-:-:S05]  /*128390*/  IMAD R8, R10, 0x8, R1 ;  /* 0x000000080a087824 */ /* 0x000fca00078e0201 */
[----:B------:R-:W2:Y:S04]  /*1283a0*/  LDL.64 R36, [R8+0x6a00] ;  /* 0x006a000008247983 */ /* 0x000ea80000100a00 */
[----:B------:R-:W3:Y:S04]  /*1283b0*/  LDL.64 R38, [R8+0x6e48] ;  /* 0x006e480008267983 */ /* 0x000ee80000100a00 */
[----:B------:R-:W4:Y:S01]  /*1283c0*/  LDL.128 R12, [R8+0x6e50] ;  /* 0x006e5000080c7983 */ /* 0x000f220000100c00 */
[----:B------:R-:W-:Y:S01]  /*1283d0*/  LEA R10, R10, R44, 0x3 ;  /* 0x0000002c0a0a7211 */ /* 0x000fe200078e18ff */
        /* <DEDUP_REMOVED lines=10> */
[----:B------:R-:W-:Y:S01]  /*128480*/  STL.64 [R10+0x8b0], R34 ;  /* 0x0008b0220a007387 */ /* 0x000fe20000100a00 */
[----:B--2---:R-:W-:Y:S02]  /*128490*/  DADD R14, R40, R14 ;  /* 0x00000000280e7229 */ /* 0x004fe4000000000e */
[----:B---3--:R-:W-:-:S05]  /*1284a0*/  DADD R12, R36, R12 ;  /* 0x00000000240c7229 */ /* 0x008fca000000000c */
[----:B------:R0:W-:Y:S04]  /*1284b0*/  STL.64 [R10+0x8c0], R14 ;  /* 0x0008c00e0a007387 */ /* 0x0001e80000100a00 */
[----:B------:R1:W-:Y:S01]  /*1284c0*/  STL.64 [R10+0x8b8], R12 ;  /* 0x0008b80c0a007387 */ /* 0x0003e20000100a00 */
[----:B------:R-:W-:-:S03]  /*1284d0*/  VIADD R0, R0, 0x10 ;  /* 0x0000001000007836 */ /* 0x000fc60000000000 */
[----:B------:R-:W2:Y:S04]  /*1284e0*/  LDL.64 R42, [R8+0x20] ;  /* 0x00002000082a7983 */ /* 0x000ea80000100a00 */
[----:B0-----:R-:W3:Y:S04]  /*1284f0*/  LDL.64 R14, [R8+0x6a08] ;  /* 0x006a0800080e7983 */ /* 0x001ee80000100a00 */
[----:B-1----:R-:W4:Y:S04]  /*128500*/  LDL.64 R10, [R8+0x6e60] ;  /* 0x006e6000080a7983 */ /* 0x002f280000100a00 */
[----:B------:R-:W2:Y:S01]  /*128510*/  LDL.64 R12, [R8+0x18] ;  /* 0x00001800080c7983 */ /* 0x000ea20000100a00 */
[----:B------:R-:W-:Y:S01]  /*128520*/  LEA R38, R0, R1, 0x3 ;  /* 0x0000000100267211 */ /* 0x000fe200078e18ff */
[----:B---3--:R-:W-:-:S08]  /*128530*/  DMUL R14, R14, R2 ;  /* 0x000000020e0e7228 */ /* 0x008fd00000000000 */
[----:B----4-:R-:W-:-:S08]  /*128540*/  DFMA R10, R10, R32, R14 ;  /* 0x000000200a0a722b */ /* 0x010fd0000000000e */
[----:B--2---:R-:W-:Y:S01]  /*128550*/  DADD R10, R10, R12 ;  /* 0x000000000a0a7229 */ /* 0x004fe2000000000c */
[----:B------:R-:W2:Y:S06]  /*128560*/  LDL.64 R12, [R8+0x6a10] ;  /* 0x006a1000080c7983 */ /* 0x000eac0000100a00 */
[----:B------:R0:W-:Y:S01]  /*128570*/  STL.64 [R8+0x72b8], R10 ;  /* 0x0072b80a08007387 */ /* 0x0001e20000100a00 */
[----:B------:R-:W-:-:S03]  /*128580*/  IMAD R9, R0, 0x8, R44 ;  /* 0x0000000800097824 */ /* 0x000fc600078e022c */
[----:B------:R-:W3:Y:S04]  /*128590*/  LDL.64 R40, [R38+0x8] ;  /* 0x0000080026287983 */ /* 0x000ee80000100a00 */
[----:B------:R-:W4:Y:S04]  /*1285a0*/  LDL.64 R36, [R9+0x8] ;  /* 0x0000080009247983 */ /* 0x000f280000100a00 */
[----:B0-----:R-:W3:Y:S01]  /*1285b0*/  LDL.64 R10, [R38+0x6e48] ;  /* 0x006e4800260a7983 */ /* 0x001ee20000100a00 */
[----:B--2---:R-:W-:-:S08]  /*1285c0*/  DMUL R12, R12, R2 ;  /* 0x000000020c0c7228 */ /* 0x004fd00000000000 */
[----:B---3--:R-:W-:Y:S01]  /*1285d0*/  DFMA R34, R10, R32, R12 ;  /* 0x000000200a22722b */ /* 0x008fe2000000000c */
[----:B------:R-:W2:Y:S04]  /*1285e0*/  LDL.64 R10, [R38+0x6a00] ;  /* 0x006a0000260a7983 */ /* 0x000ea80000100a00 */
[----:B------:R-:W3:Y:S04]  /*1285f0*/  LDL.128 R12, [R38+0x6e50] ;  /* 0x006e5000260c7983 */ /* 0x000ee80000100c00 */
[----:B------:R-:W3:Y:S01]  /*128600*/  LDL.64 R38, [R38+0x10] ;  /* 0x0000100026267983 */ /* 0x000ee20000100a00 */
[-C--:B----4-:R-:W-:Y:S01]  /*128610*/  DMUL R36, R36, R2.reuse ;  /* 0x0000000224247228 */ /* 0x090fe20000000000 */
[----:B------:R-:W-:Y:S01]  /*128620*/  ISETP.NE.AND P1, PT, R0, 0x88, PT ;  /* 0x000000880000780c */ /* 0x000fe20003f25270 */
[----:B--2---:R-:W-:-:S06]  /*128630*/  DMUL R10, R10, R2 ;  /* 0x000000020a0a7228 */ /* 0x004fcc0000000000 */
[----:B---3--:R-:W-:Y:S02]  /*128640*/  DFMA R12, R12, R32, R36 ;  /* 0x000000200c0c722b */ /* 0x008fe40000000024 */
[----:B------:R-:W-:Y:S02]  /*128650*/  DFMA R10, R32, R14, R10 ;  /* 0x0000000e200a722b */ /* 0x000fe4000000000a */
[----:B------:R-:W-:-:S04]  /*128660*/  DADD R14, R42, R34 ;  /* 0x000000002a0e7229 */ /* 0x000fc80000000022 */
[----:B------:R-:W-:Y:S02]  /*128670*/  DADD R12, R40, R12 ;  /* 0x00000000280c7229 */ /* 0x000fe4000000000c */
[----:B------:R-:W-:Y:S01]  /*128680*/  DADD R10, R38, R10 ;  /* 0x00000000260a7229 */ /* 0x000fe2000000000a */
[----:B------:R1:W-:Y:S04]  /*128690*/  STL.64 [R9+0x8b0], R14 ;  /* 0x0008b00e09007387 */ /* 0x0003e80000100a00 */
[----:B------:R1:W-:Y:S04]  /*1286a0*/  STL.64 [R9+0x8b8], R12 ;  /* 0x0008b80c09007387 */ /* 0x0003e80000100a00 */
[----:B------:R1:W-:Y:S01]  /*1286b0*/  STL.64 [R9+0x8c0], R10 ;  /* 0x0008c00a09007387 */ /* 0x0003e20000100a00 */
[----:B------:R-:W-:Y:S05]  /*1286c0*/  @P1 BRA `(.L_x_2682) ;  /* 0xfffffff800101947 */ /* 0x000fea000383ffff */
[----:B-1----:R-:W2:Y:S01]  /*1286d0*/  LDL.128 R8, [R1+0x72b0] ;  /* 0x0072b00001087983 */ /* 0x002ea20000100c00 */
[----:B------:R-:W0:Y:S03]  /*1286e0*/  LDCU UR4, c[0x0][0x3a8] ;  /* 0x00007500ff0477ac */ /* 0x000e260008000800 */
[----:B------:R-:W3:Y:S04]  /*1286f0*/  LDL.128 R12, [R1+0x72d0] ;  /* 0x0072d000010c7983 */ /* 0x000ee80000100c00 */
[----:B------:R1:W5:Y:S04]  /*128700*/  LDL.128 R208, [R1+0x72a0] ;  /* 0x0072a00001d07983 */ /* 0x0003680000100c00 */
[----:B------:R1:W5:Y:S04]  /*128710*/  LDL.128 R204, [R1+0x72c0] ;  /* 0x0072c00001cc7983 */ /* 0x0003680000100c00 */
[----:B--2---:R2:W-:Y:S01]  /*128720*/  STL.128 [R1+0x7b00], R8 ;  /* 0x007b000801007387 */ /* 0x0045e20000100c00 */
[----:B------:R-:W-:Y:S01]  /*128730*/  MOV R32, R10 ;  /* 0x0000000a00207202 */ /* 0x000fe20000000f00 */
[----:B------:R-:W-:-:S02]  /*128740*/  IMAD.MOV.U32 R33, RZ, RZ, R11 ;  /* 0x000000ffff217224 */ /* 0x000fc400078e000b */
[----:B--2---:R-:W2:Y:S04]  /*128750*/  LDL.128 R8, [R1+0x72e0] ;  /* 0x0072e00001087983 */ /* 0x004ea80000100c00 */
[----:B--2---:R2:W-:Y:S01]  /*128760*/  STL.128 [R1+0x7ab0], R8 ;  /* 0x007ab00801007387 */ /* 0x0045e20000100c00 */
[----:B------:R-:W-:Y:S01]  /*128770*/  MOV R74, R10 ;  /* 0x0000000a004a7202 */ /* 0x000fe20000000f00 */
[----:B------:R-:W-:Y:S02]  /*128780*/  IMAD.MOV.U32 R75, RZ, RZ, R11 ;  /* 0x000000ffff4b7224 */ /* 0x000fe400078e000b */
[----:B--2---:R-:W2:Y:S04]  /*128790*/  LDL.128 R8, [R1+0x7310] ;  /* 0x0073100001087983 */ /* 0x004ea80000100c00 */
[----:B--2---:R2:W-:Y:S01]  /*1287a0*/  STL.128 [R1+0x79c0], R8 ;  /* 0x0079c00801007387 */ /* 0x0045e20000100c00 */
[----:B------:R-:W-:Y:S01]  /*1287b0*/  MOV R34, R10 ;  /* 0x0000000a00227202 */ /* 0x000fe20000000f00 */
[----:B------:R-:W-:-:S02]  /*1287c0*/  IMAD.MOV.U32 R35, RZ, RZ, R11 ;  /* 0x000000ffff237224 */ /* 0x000fc400078e000b */
[----:B--2---:R-:W2:Y:S04]  /*1287d0*/  LDL.128 R8, [R1+0x7330] ;  /* 0x0073300001087983 */ /* 0x004ea80000100c00 */
[----:B---3--:R1:W-:Y:S01]  /*1287e0*/  STL.128 [R1+0x7ae0], R12 ;  /* 0x007ae00c01007387 */ /* 0x0083e20000100c00 */
[----:B0-----:R-:W-:-:S03]  /*1287f0*/  UISETP.NE.AND UP0, UPT, UR4, URZ, UPT ;  /* 0x000000ff0400728c */ /* 0x001fc6000bf05270 */
[----:B--2---:R1:W-:Y:S01]  /*128800*/  STL.128 [R1+0x7aa0], R8 ;  /* 0x007aa00801007387 */ /* 0x0043e20000100c00 */
[----:B------:R-:W-:Y:S01]  /*128810*/  MOV R2, R8 ;  /* 0x0000000800027202 */ /* 0x000fe20000000f00 */
[----:B------:R-:W-:-:S04]  /*128820*/  IMAD.MOV.U32 R3, RZ, RZ, R9 ;  /* 0x000000ffff037224 */ /* 0x000fc800078e0009 */
[----:B------:R-:W-:Y:S05]  /*128830*/  BRA.U !UP0, `(.L_x_2683) ;  /* 0x0000000508cc7547 */ /* 0x000fea000b800000 */
[----:B------:R0:W-:Y:S04]  /*128840*/  STL.128 [R1+0xabd0], R16 ;  /* 0x00abd01001007387 */ /* 0x0001e80000100c00 */
[----:B------:R-:W2:Y:S04]  /*128850*/  LDL.128 R212, [R1+0x7420] ;  /* 0x0074200001d47983 */ /* 0x000ea80000100c00 */
[----:B------:R-:W3:Y:S04]  /*128860*/  LDL.128 R172, [R1+0x7410] ;  /* 0x0074100001ac7983 */ /* 0x000ee80000100c00 */
[----:B-----5:R4:W-:Y:S04]  /*128870*/  STL.64 [R1+0xabc0], R6 ;  /* 0x00abc00601007387 */ /* 0x0209e80000100a00 */
[----:B0-----:R-:W2:Y:S04]  /*128880*/  LDL.128 R16, [R1+0x7520] ;  /* 0x0075200001107983 */ /* 0x001ea80000100c00 */
[----:B------:R-:W3:Y:S04]  /*128890*/  LDL.128 R56, [R1+0x7390] ;  /* 0x0073900001387983 */ /* 0x000ee80000100c00 */
[----:B----4-:R-:W4:Y:S04]  /*1288a0*/  LDL.64 R6, [R1+0x76f0] ;  /* 0x0076f00001067983 */ /* 0x010f280000100a00 */
[----:B------:R-:W4:Y:S04]  /*1288b0*/  LDL.128 R52, [R1+0x73a0] ;  /* 0x0073a00001347983 */ /* 0x000f280000100c00 */
        /* <DEDUP_REMOVED lines=9> */
[----:B------:R-:W-:Y:S04]  /*128950*/  STL.64 [R1+0xabb8], R4 ;  /* 0x00abb80401007387 */ /* 0x000fe80000100a00 */
        /* <DEDUP_REMOVED lines=8> */
[----:B-1----:R0:W5:Y:S04]  /*1289e0*/  LDL.128 R12, [R1+0x75a0] ;  /* 0x0075a000010c7983 */ /* 0x0021680000100c00 */
[----:B------:R0:W5:Y:S04]  /*1289f0*/  LDL.128 R96, [R1+0x75b0] ;  /* 0x0075b00001607983 */ /* 0x0001680000100c00 */
[----:B------:R0:W5:Y:S04]  /*128a00*/  LDL.128 R240, [R1+0x75c0] ;  /* 0x0075c00001f07983 */ /* 0x0001680000100c00 */
[----:B------:R0:W5:Y:S04]  /*128a10*/  LDL.128 R8, [R1+0x75d0] ;  /* 0x0075d00001087983 */ /* 0x0001680000100c00 */
[----:B------:R0:W5:Y:S04]  /*128a20*/  LDL.128 R236, [R1+0x7600] ;  /* 0x0076000001ec7983 */ /* 0x0001680000100c00 */
[----:B--2---:R1:W-:Y:S04]  /*128a30*/  STL.128 [R1+0x7a10], R16 ;  /* 0x007a101001007387 */ /* 0x0043e80000100c00 */
[----:B-1----:R-:W2:Y:S04]  /*128a40*/  LDL.128 R16, [R1+0x73f0] ;  /* 0x0073f00001107983 */ /* 0x002ea80000100c00 */
        /* <DEDUP_REMOVED lines=30> */
[----:B------:R1:W-:Y:S04]  /*128c30*/  STL.128 [R1+0x7ac0], R212 ;  /* 0x007ac0d401007387 */ /* 0x0003e80000100c00 */
[----:B-1----:R-:W4:Y:S04]  /*128c40*/  LDL.128 R212, [R1+0x73d0] ;  /* 0x0073d00001d47983 */ /* 0x002f280000100c00 */
[----:B--2---:R1:W-:Y:S04]  /*128c50*/  STL.128 [R1+0x8040], R16 ;  /* 0x0080401001007387 */ /* 0x0043e80000100c00 */
[----:B-1----:R-:W2:Y:S04]  /*128c60*/  LDL.128 R16, [R1+0x7300] ;  /* 0x0073000001107983 */ /* 0x002ea80000100c00 */
[----:B---3--:R1:W-:Y:S04]  /*128c70*/  STL.128 [R1+0x7f00], R172 ;  /* 0x007f00ac01007387 */ /* 0x0083e80000100c00 */
[----:B----4-:R3:W-:Y:S04]  /*128c80*/  STL.128 [R1+0x7f30], R212 ;  /* 0x007f30d401007387 */ /* 0x0107e80000100c00 */
[----:B-1----:R-:W4:Y:S04]  /*128c90*/  LDL.128 R172, [R1+0x7460] ;  /* 0x0074600001ac7983 */ /* 0x002f280000100c00 */
[----:B---3--:R-:W3:Y:S04]  /*128ca0*/  LDL.128 R212, [R1+0x7400] ;  /* 0x0074000001d47983 */ /* 0x008ee80000100c00 */
[----:B--2---:R1:W-:Y:S04]  /*128cb0*/  STL.128 [R1+0x8060], R16 ;  /* 0x0080601001007387 */ /* 0x0043e80000100c00 */
[----:B-1----:R-:W2:Y:S01]  /*128cc0*/  LDL.128 R16, [R1+0x72f0] ;  /* 0x0072f00001107983 */ /* 0x002ea20000100c00 */
[----:B------:R-:W-:Y:S01]  /*128cd0*/  MOV R4, R34 ;  /* 0x0000002200047202 */ /* 0x000fe20000000f00 */
[----:B------:R-:W-:-:S02]  /*128ce0*/  IMAD.MOV.U32 R5, RZ, RZ, R35 ;  /* 0x000000ffff057224 */ /* 0x000fc400078e0023 */
[----:B------:R1:W-:Y:S04]  /*128cf0*/  STL.64 [R1+0x7ee8], R6 ;  /* 0x007ee80601007387 */ /* 0x0003e80000100a00 */
[----:B------:R0:W-:Y:S01]  /*128d00*/  STL.128 [R1+0x7f70], R56 ;  /* 0x007f703801007387 */ /* 0x0001e20000100c00 */
[----:B-1----:R-:W-:Y:S01]  /*128d10*/  MOV R6, R32 ;  /* 0x0000002000067202 */ /* 0x002fe20000000f00 */
[----:B------:R-:W-:Y:S02]  /*128d20*/  IMAD.MOV.U32 R7, RZ, RZ, R33 ;  /* 0x000000ffff077224 */ /* 0x000fe400078e0021 */
        /* <DEDUP_REMOVED lines=10> */
[----:B----4-:R4:W-:Y:S04]  /*128dd0*/  STL.128 [R1+0x7b10], R172 ;  /* 0x007b10ac01007387 */ /* 0x0109e80000100c00 */
[----:B---3--:R3:W-:Y:S04]  /*128de0*/  STL.128 [R1+0x7bc0], R212 ;  /* 0x007bc0d401007387 */ /* 0x0087e80000100c00 */
[----:B------:R3:W-:Y:S04]  /*128df0*/  STL.64 [R1+0x7b08], R6 ;  /* 0x007b080601007387 */ /* 0x0007e80000100a00 */
[----:B------:R3:W-:Y:S04]  /*128e00*/  STL.64 [R1+0x7fc0], R4 ;  /* 0x007fc00401007387 */ /* 0x0007e80000100a00 */
        /* <DEDUP_REMOVED lines=12> */
[----:B----4-:R0:W5:Y:S04]  /*128ed0*/  LDL.128 R172, [R1+0x7690] ;  /* 0x0076900001ac7983 */ /* 0x0101680000100c00 */
[----:B---3--:R0:W5:Y:S04]  /*128ee0*/  LDL.128 R212, [R1+0x7560] ;  /* 0x0075600001d47983 */ /* 0x0081680000100c00 */
[----:B------:R0:W5:Y:S04]  /*128ef0*/  LDL.LU.64 R6, [R1+0xabc0] ;  /* 0x00abc00001067983 */ /* 0x0001680000300a00 */
[----:B------:R0:W5:Y:S04]  /*128f00*/  LDL.LU.64 R4, [R1+0xabb8] ;  /* 0x00abb80001047983 */ /* 0x0001680000300a00 */
[----:B--2---:R1:W-:Y:S04]  /*128f10*/  STL.128 [R1+0x8100], R16 ;  /* 0x0081001001007387 */ /* 0x0043e80000100c00 */
[----:B-1----:R0:W5:Y:S04]  /*128f20*/  LDL.LU.128 R16, [R1+0xabd0] ;  /* 0x00abd00001107983 */ /* 0x0021680000300c00 */
[----:B------:R0:W-:Y:S04]  /*128f30*/  STL.64 [R1+0x7ee0], R208 ;  /* 0x007ee0d001007387 */ /* 0x0001e80000100a00 */
[----:B------:R0:W-:Y:S04]  /*128f40*/  STL.64 [R1+0x79c8], R74 ;  /* 0x0079c84a01007387 */ /* 0x0001e80000100a00 */
[----:B------:R0:W-:Y:S01]  /*128f50*/  STL.64 [R1+0x7aa0], R2 ;  /* 0x007aa00201007387 */ /* 0x0001e20000100a00 */
[----:B------:R-:W-:Y:S05]  /*128f60*/  BRA `(.L_x_2684) ;  /* 0x0000003800a87947 */ /* 0x000fea0003800000 */
.L_x_2683:
[----:B-----5:R0:W-:Y:S04]  /*128f70*/  STL.64 [R1+0xabb8], R4 ;  /* 0x00abb80401007387 */ /* 0x0201e80000100a00 */
[----:B------:R2:W-:Y:S04]  /*128f80*/  STL.64 [R1+0xac98], R106 ;  /* 0x00ac986a01007387 */ /* 0x0005e80000100a00 */
[----:B------:R3:W-:Y:S04]  /*128f90*/  STL.64 [R1+0xaca8], R110 ;  /* 0x00aca86e01007387 */ /* 0x0007e80000100a00 */
[----:B0-----:R-:W4:Y:S04]  /*128fa0*/  LDL.64 R4, [R1+0x74c8] ;  /* 0x0074c80001047983 */ /* 0x001f280000100a00 */
[----:B------:R0:W-:Y:S04]  /*128fb0*/  STL.64 [R1+0xac58], R82 ;  /* 0x00ac585201007387 */ /* 0x0001e80000100a00 */
[----:B--2---:R-:W2:Y:S04]  /*128fc0*/  LDL.64 R106, [R1+0x7560] ;  /* 0x00756000016a7983 */ /* 0x004ea80000100a00 */
[----:B------:R-:W2:Y:S04]  /*128fd0*/  LDL.LU.64 R2, [R1+0x7b00] ;  /* 0x007b000001027983 */ /* 0x000ea80000300a00 */
[----:B---3--:R-:W3:Y:S04]  /*128fe0*/  LDL.64 R110, [R1+0x7510] ;  /* 0x00751000016e7983 */ /* 0x008ee80000100a00 */
[----:B0-----:R-:W3:Y:S04]  /*128ff0*/  LDL.64 R82, [R1+0x7578] ;  /* 0x0075780001527983 */ /* 0x001ee80000100a00 */
[----:B------:R0:W-:Y:S04]  /*129000*/  STL.64 [R1+0xac68], R86 ;  /* 0x00ac685601007387 */ /* 0x0001e80000100a00 */
[----:B------:R-:W-:Y:S04]  /*129010*/  STL.64 [R1+0xaca0], R108 ;  /* 0x00aca06c01007387 */ /* 0x000fe80000100a00 */
[----:B------:R1:W-:Y:S04]  /*129020*/  STL.64 [R1+0xac60], R84 ;  /* 0x00ac605401007387 */ /* 0x0003e80000100a00 */
[----:B0-----:R-:W3:Y:S04]  /*129030*/  LDL.64 R86, [R1+0x7518] ;  /* 0x0075180001567983 */ /* 0x001ee80000100a00 */
[----:B------:R0:W-:Y:S04]  /*129040*/  STL.64 [R1+0xac40], R76 ;  /* 0x00ac404c01007387 */ /* 0x0001e80000100a00 */
[----:B-1----:R-:W3:Y:S04]  /*129050*/  LDL.64 R84, [R1+0x7538] ;  /* 0x0075380001547983 */ /* 0x002ee80000100a00 */
[----:B------:R-:W3:Y:S04]  /*129060*/  LDL.64 R108, [R1+0x7558] ;  /* 0x00755800016c7983 */ /* 0x000ee80000100a00 */
[----:B------:R1:W-:Y:S04]  /*129070*/  STL.64 [R1+0xac48], R78 ;  /* 0x00ac484e01007387 */ /* 0x0003e80000100a00 */
[----:B0-----:R-:W3:Y:S04]  /*129080*/  LDL.64 R76, [R1+0x75c0] ;  /* 0x0075c000014c7983 */ /* 0x001ee80000100a00 */
[----:B------:R0:W-:Y:S04]  /*129090*/  STL.64 [R1+0xac90], R104 ;  /* 0x00ac906801007387 */ /* 0x0001e80000100a00 */
[----:B-1----:R-:W3:Y:S04]  /*1290a0*/  LDL.64 R78, [R1+0x75b8] ;  /* 0x0075b800014e7983 */ /* 0x002ee80000100a00 */
[----:B------:R-:W-:Y:S04]  /*1290b0*/  STL.64 [R1+0xad88], R182 ;  /* 0x00ad88b601007387 */ /* 0x000fe80000100a00 */
[----:B0-----:R-:W3:Y:S04]  /*1290c0*/  LDL.64 R104, [R1+0x7568] ;  /* 0x0075680001687983 */ /* 0x001ee80000100a00 */
[----:B------:R0:W-:Y:S04]  /*1290d0*/  STL.64 [R1+0xadb8], R198 ;  /* 0x00adb8c601007387 */ /* 0x0001e80000100a00 */
[----:B------:R1:W-:Y:S04]  /*1290e0*/  STL.64 [R1+0xac38], R72 ;  /* 0x00ac384801007387 */ /* 0x0003e80000100a00 */
[----:B------:R-:W3:Y:S04]  /*1290f0*/  LDL.64 R8, [R1+0x72b8] ;  /* 0x0072b80001087983 */ /* 0x000ee80000100a00 */
[----:B0-----:R-:W3:Y:S01]  /*129100*/  LDL.LU.64 R198, [R1+0x7aa8] ;  /* 0x007aa80001c67983 */ /* 0x001ee20000300a00 */
[----:B------:R-:W-:Y:S01]  /*129110*/  UMOV UR4, 0xa219071c ;  /* 0xa219071c00047882 */ /* 0x000fe20000000000 */
[----:B------:R-:W-:-:S02]  /*129120*/  UMOV UR5, 0x40017b29 ;  /* 0x40017b2900057882 */ /* 0x000fc40000000000 */
[----:B-1----:R-:W3:Y:S04]  /*129130*/  LDL.64 R72, [R1+0x7550] ;  /* 0x0075500001487983 */ /* 0x002ee80000100a00 */
[----:B------:R-:W3:Y:S04]  /*129140*/  LDL.64 R34, [R1+0x72e8] ;  /* 0x0072e80001227983 */ /* 0x000ee80000100a00 */
[----:B------:R0:W-:Y:S04]  /*129150*/  STL.64 [R1+0xada0], R192 ;  /* 0x00ada0c001007387 */ /* 0x0001e80000100a00 */
[----:B------:R-:W3:Y:S04]  /*129160*/  LDL.64 R250, [R1+0x7330] ;  /* 0x0073300001fa7983 */ /* 0x000ee80000100a00 */
[----:B------:R1:W-:Y:S04]  /*129170*/  STL.64 [R1+0xad98], R190 ;  /* 0x00ad98be01007387 */ /* 0x0003e80000100a00 */
[----:B0-----:R-:W3:Y:S04]  /*129180*/  LDL.64 R192, [R1+0x72f0] ;  /* 0x0072f00001c07983 */ /* 0x001ee80000100a00 */
[----:B------:R-:W3:Y:S04]  /*129190*/  LDL.64 R48, [R1+0x7348] ;  /* 0x0073480001307983 */ /* 0x000ee80000100a00 */
[----:B-1----:R-:W3:Y:S04]  /*1291a0*/  LDL.LU.64 R190, [R1+0x79c0] ;  /* 0x0079c00001be7983 */ /* 0x002ee80000300a00 */
[----:B------:R-:W3:Y:S04]  /*1291b0*/  LDL.64 R44, [R1+0x7318] ;  /* 0x00731800012c7983 */ /* 0x000ee80000100a00 */
[----:B------:R0:W-:Y:S04]  /*1291c0*/  STL.64 [R1+0xac88], R94 ;  /* 0x00ac885e01007387 */ /* 0x0001e80000100a00 */
[----:B------:R1:W-:Y:S04]  /*1291d0*/  STL.64 [R1+0xada8], R194 ;  /* 0x00ada8c201007387 */ /* 0x0003e80000100a00 */
[----:B------:R-:W3:Y:S04]  /*1291e0*/  LDL.64 R32, [R1+0x72f8] ;  /* 0x0072f80001207983 */ /* 0x000ee80000100a00 */
[----:B0-----:R-:W3:Y:S04]  /*1291f0*/  LDL.64 R94, [R1+0x7570] ;  /* 0x00757000015e7983 */ /* 0x001ee80000100a00 */
[----:B-1----:R-:W3:Y:S04]  /*129200*/  LDL.64 R194, [R1+0x7300] ;  /* 0x0073000001c27983 */ /* 0x002ee80000100a00 */
[----:B------:R-:W3:Y:S04]  /*129210*/  LDL.64 R242, [R1+0x7370] ;  /* 0x0073700001f27983 */ /* 0x000ee80000100a00 */
[----:B------:R-:W3:Y:S04]  /*129220*/  LDL.64 R238, [R1+0x7390] ;  /* 0x0073900001ee7983 */ /* 0x000ee80000100a00 */
[----:B------:R0:W-:Y:S04]  /*129230*/  STL.64 [R1+0xac70], R88 ;  /* 0x00ac705801007387 */ /* 0x0001e80000100a00 */
[----:B------:R-:W3:Y:S04]  /*129240*/  LDL.64 R46, [R1+0x76f0] ;  /* 0x0076f000012e7983 */ /* 0x000ee80000100a00 */
[----:B------:R1:W-:Y:S04]  /*129250*/  STL.64 [R1+0xac50], R80 ;  /* 0x00ac505001007387 */ /* 0x0003e80000100a00 */
[----:B0-----:R-:W3:Y:S04]  /*129260*/  LDL.64 R88, [R1+0x7508] ;  /* 0x0075080001587983 */ /* 0x001ee80000100a00 */
[----:B------:R-:W-:Y:S04]  /*129270*/  STL.64 [R1+0xad70], R168 ;  /* 0x00ad70a801007387 */ /* 0x000fe80000100a00 */
[----:B-1----:R-:W3:Y:S04]  /*129280*/  LDL.64 R80, [R1+0x7590] ;  /* 0x0075900001507983 */ /* 0x002ee80000100a00 */
[----:B------:R-:W-:Y:S04]  /*129290*/  STL.64 [R1+0xad50], R160 ;  /* 0x00ad50a001007387 */ /* 0x000fe80000100a00 */
[----:B------:R-:W-:Y:S04]  /*1292a0*/  STL.64 [R1+0xacb0], R112 ;  /* 0x00acb07001007387 */ /* 0x000fe80000100a00 */
[----:B------:R0:W-:Y:S04]  /*1292b0*/  STL.64 [R1+0xac80], R92 ;  /* 0x00ac805c01007387 */ /* 0x0001e80000100a00 */
[----:B------:R1:W-:Y:S04]  /*1292c0*/  STL.64 [R1+0xabe0], R22 ;  /* 0x00abe01601007387 */ /* 0x0003e80000100a00 */
[----:B------:R-:W3:Y:S04]  /*1292d0*/  LDL.64 R10, [R1+0x7398] ;  /* 0x00739800010a7983 */ /* 0x000ee80000100a00 */
[----:B0-----:R-:W3:Y:S04]  /*1292e0*/  LDL.64 R92, [R1+0x7580] ;  /* 0x00758000015c7983 */ /* 0x001ee80000100a00 */
[----:B-1----:R-:W3:Y:S04]  /*1292f0*/  LDL.64 R22, [R1+0x7528] ;  /* 0x0075280001167983 */ /* 0x002ee80000100a00 */
[----:B------:R-:W3:Y:S04]  /*129300*/  LDL.64 R112, [R1+0x7630] ;  /* 0x0076300001707983 */ /* 0x000ee80000100a00 */
[----:B------:R-:W3:Y:S04]  /*129310*/  LDL.64 R52, [R1+0x73b0] ;  /* 0x0073b00001347983 */ /* 0x000ee80000100a00 */
[----:B------:R-:W3:Y:S04]  /*129320*/  LDL.64 R58, [R1+0x73c8] ;  /* 0x0073c800013a7983 */ /* 0x000ee80000100a00 */
[----:B------:R0:W-:Y:S04]  /*129330*/  STL.64 [R1+0xac78], R90 ;  /* 0x00ac785a01007387 */ /* 0x0001e80000100a00 */
[----:B------:R1:W-:Y:S04]  /*129340*/  STL.64 [R1+0xabe8], R24 ;  /* 0x00abe81801007387 */ /* 0x0003e80000100a00 */
[----:B------:R1:W-:Y:S04]  /*129350*/  STL.64 [R1+0xadb0], R196 ;  /* 0x00adb0c401007387 */ /* 0x0003e80000100a00 */
[----:B0-----:R-:W3:Y:S04]  /*129360*/  LDL.64 R90, [R1+0x75a8] ;  /* 0x0075a800015a7983 */ /* 0x001ee80000100a00 */
[----:B-1----:R-:W3:Y:S04]  /*129370*/  LDL.64 R24, [R1+0x7530] ;  /* 0x0075300001187983 */ /* 0x002ee80000100a00 */
[----:B------:R-:W3:Y:S04]  /*129380*/  LDL.64 R42, [R1+0x7308] ;  /* 0x00730800012a7983 */ /* 0x000ee80000100a00 */
[----:B------:R-:W3:Y:S04]  /*129390*/  LDL.64 R196, [R1+0x7320] ;  /* 0x0073200001c47983 */ /* 0x000ee80000100a00 */
[----:B------:R-:W3:Y:S04]  /*1293a0*/  LDL.64 R36, [R1+0x7328] ;  /* 0x0073280001247983 */ /* 0x000ee80000100a00 */
[----:B------:R-:W3:Y:S04]  /*1293b0*/  LDL.64 R14, [R1+0x7358] ;  /* 0x00735800010e7983 */ /* 0x000ee80000100a00 */
[----:B------:R-:W3:Y:S04]  /*1293c0*/  LDL.64 R12, [R1+0x7388] ;  /* 0x00738800010c7983 */ /* 0x000ee80000100a00 */
[----:B------:R-:W-:Y:S04]  /*1293d0*/  STL.64 [R1+0xad48], R158 ;  /* 0x00ad489e01007387 */ /* 0x000fe80000100a00 */
[----:B------:R-:W-:Y:S04]  /*1293e0*/  STL.64 [R1+0xad30], R152 ;  /* 0x00ad309801007387 */ /* 0x000fe80000100a00 */
[----:B------:R-:W-:Y:S04]  /*1293f0*/  STL.64 [R1+0xad18], R146 ;  /* 0x00ad189201007387 */ /* 0x000fe80000100a00 */
[----:B------:R0:W-:Y:S04]  /*129400*/  STL.64 [R1+0xace0], R132 ;  /* 0x00ace08401007387 */ /* 0x0001e80000100a00 */
[----:B------:R-:W3:Y:S04]  /*129410*/  LDL.64 R102, [R1+0x73f0] ;  /* 0x0073f00001667983 */ /* 0x000ee80000100a00 */
[----:B------:R-:W3:Y:S04]  /*129420*/  LDL.64 R118, [R1+0x7400] ;  /* 0x0074000001767983 */ /* 0x000ee80000100a00 */
[----:B0-----:R-:W3:Y:S04]  /*129430*/  LDL.64 R132, [R1+0x76a8] ;  /* 0x0076a80001847983 */ /* 0x001ee80000100a00 */
[----:B------:R-:W3:Y:S04]  /*129440*/  LDL.64 R178, [R1+0x7430] ;  /* 0x0074300001b27983 */ /* 0x000ee80000100a00 */
[----:B------:R-:W-:Y:S04]  /*129450*/  STL.64 [R1+0xad58], R162 ;  /* 0x00ad58a201007387 */ /* 0x000fe80000100a00 */
[----:B------:R-:W-:Y:S04]  /*129460*/  STL.64 [R1+0xacd0], R128 ;  /* 0x00acd08001007387 */ /* 0x000fe80000100a00 */
[----:B----4-:R0:W-:Y:S04]  /*129470*/  STL.64 [R1+0x7728], R4 ;  /* 0x0077280401007387 */ /* 0x0101e80000100a00 */
[----:B------:R-:W-:Y:S04]  /*129480*/  STL.64 [R1+0xacc8], R126 ;  /* 0x00acc87e01007387 */ /* 0x000fe80000100a00 */
[----:B--2---:R1:W-:Y:S04]  /*129490*/  STL.64 [R1+0x7800], R106 ;  /* 0x0078006a01007387 */ /* 0x0043e80000100a00 */
[----:B0-----:R-:W2:Y:S01]  /*1294a0*/  LDL.64 R4, [R1+0x75a0] ;  /* 0x0075a00001047983 */ /* 0x001ea20000100a00 */
[----:B------:R-:W-:Y:S01]  /*1294b0*/  MOV R182, R2 ;  /* 0x0000000200b67202 */ /* 0x000fe20000000f00 */
[----:B------:R-:W-:-:S02]  /*1294c0*/  IMAD.MOV.U32 R183, RZ, RZ, R3 ;  /* 0x000000ffffb77224 */ /* 0x000fc400078e0003 */
[----:B---3--:R0:W-:Y:S04]  /*1294d0*/  STL.64 [R1+0x77b0], R110 ;  /* 0x0077b06e01007387 */ /* 0x0081e80000100a00 */
[----:B-1----:R-:W3:Y:S04]  /*1294e0*/  LDL.64 R106, [R1+0x7640] ;  /* 0x00764000016a7983 */ /* 0x002ee80000100a00 */
[----:B------:R1:W-:Y:S04]  /*1294f0*/  STL.64 [R1+0x7818], R82 ;  /* 0x0078185201007387 */ /* 0x0003e80000100a00 */
[----:B0-----:R-:W4:Y:S04]  /*129500*/  LDL.64 R110, [R1+0x75f8] ;  /* 0x0075f800016e7983 */ /* 0x001f280000100a00 */
[----:B------:R-:W4:Y:S04]  /*129510*/  LDL.64 R2, [R1+0x9850] ;  /* 0x0098500001027983 */ /* 0x000f280000100a00 */
[----:B-1----:R-:W4:Y:S04]  /*129520*/  LDL.64 R82, [R1+0x7650] ;  /* 0x0076500001527983 */ /* 0x002f280000100a00 */
        /* <DEDUP_REMOVED lines=12> */
[----:B------:R-:W-:Y:S04]  /*1295f0*/  STL.64 [R1+0xacc0], R124 ;  /* 0x00acc07c01007387 */ /* 0x000fe80000100a00 */
[----:B------:R0:W-:Y:S04]  /*129600*/  STL.64 [R1+0x77e8], R72 ;  /* 0x0077e84801007387 */ /* 0x0001e80000100a00 */
[----:B------:R1:W-:Y:S04]  /*129610*/  STL.64 [R1+0xacb8], R114 ;  /* 0x00acb87201007387 */ /* 0x0003e80000100a00 */
        /* <DEDUP_REMOVED lines=16> */
[----:B------:R-:W-:Y:S04]  /*129720*/  STL.64 [R1+0xabf0], R26 ;  /* 0x00abf01a01007387 */ /* 0x000fe80000100a00 */
[----:B------:R0:W-:Y:S04]  /*129730*/  STL.64 [R1+0x7810], R94 ;  /* 0x0078105e01007387 */ /* 0x0001e80000100a00 */
[----:B------:R1:W-:Y:S04]  /*129740*/  STL.64 [R1+0x77a8], R88 ;  /* 0x0077a85801007387 */ /* 0x0003e80000100a00 */
[----:B------:R1:W-:Y:S04]  /*129750*/  STL.64 [R1+0x7840], R80 ;  /* 0x0078405001007387 */ /* 0x0003e80000100a00 */
[----:B0-----:R-:W4:Y:S04]  /*129760*/  LDL.64 R94, [R1+0x7658] ;  /* 0x00765800015e7983 */ /* 0x001f280000100a00 */
[----:B-1----:R-:W4:Y:S04]  /*129770*/  LDL.64 R88, [R1+0x75e0] ;  /* 0x0075e00001587983 */ /* 0x002f280000100a00 */
        /* <DEDUP_REMOVED lines=9> */
[----:B------:R-:W4:Y:S04]  /*129810*/  LDL.64 R18, [R1+0x74b8] ;  /* 0x0074b80001127983 */ /* 0x000f280000100a00 */
[----:B------:R-:W4:Y:S04]  /*129820*/  LDL.64 R20, [R1+0x74f8] ;  /* 0x0074f80001147983 */ /* 0x000f280000100a00 */
[----:B------:R0:W-:Y:S04]  /*129830*/  STL.64 [R1+0x7858], R90 ;  /* 0x0078585a01007387 */ /* 0x0001e80000100a00 */
[----:B------:R1:W-:Y:S04]  /*129840*/  STL.64 [R1+0x77c8], R24 ;  /* 0x0077c81801007387 */ /* 0x0003e80000100a00 */
[----:B------:R-:W4:Y:S04]  /*129850*/  LDL.64 R26, [R1+0x7500] ;  /* 0x00750000011a7983 */ /* 0x000f280000100a00 */
[----:B0-----:R-:W4:Y:S04]  /*129860*/  LDL.64 R90, [R1+0x7678] ;  /* 0x00767800015a7983 */ /* 0x001f280000100a00 */
[----:B-1----:R-:W4:Y:S04]  /*129870*/  LDL.64 R24, [R1+0x7608] ;  /* 0x0076080001187983 */ /* 0x002f280000100a00 */
[----:B------:R-:W4:Y:S04]  /*129880*/  LDL.64 R202, [R1+0x7450] ;  /* 0x0074500001ca7983 */ /* 0x000f280000100a00 */
[----:B------:R-:W4:Y:S04]  /*129890*/  LDL.64 R212, [R1+0x7458] ;  /* 0x0074580001d47983 */ /* 0x000f280000100a00 */
[----:B------:R-:W4:Y:S04]  /*1298a0*/  LDL.64 R214, [R1+0x7460] ;  /* 0x0074600001d67983 */ /* 0x000f280000100a00 */
[----:B------:R0:W-:Y:S04]  /*1298b0*/  STL.64 [R1+0xad90], R188 ;  /* 0x00ad90bc01007387 */ /* 0x0001e80000100a00 */
[----:B------:R-:W-:Y:S04]  /*1298c0*/  STL.64 [R1+0xad78], R170 ;  /* 0x00ad78aa01007387 */ /* 0x000fe80000100a00 */
[----:B------:R-:W-:Y:S04]  /*1298d0*/  STL.64 [R1+0xad68], R166 ;  /* 0x00ad68a601007387 */ /* 0x000fe80000100a00 */
[----:B0-----:R-:W4:Y:S04]  /*1298e0*/  LDL.LU.64 R188, [R1+0x7ab0] ;  /* 0x007ab00001bc7983 */ /* 0x001f280000300a00 */
        /* <DEDUP_REMOVED lines=10> */
[----:B------:R-:W-:Y:S04]  /*129990*/  STL.64 [R1+0xacd8], R130 ;  /* 0x00acd88201007387 */ /* 0x000fe80000100a00 */
[----:B0-----:R-:W2:Y:S04]  /*1299a0*/  LDL.64 R4, [R1+0x9ae8] ;  /* 0x009ae80001047983 */ /* 0x001ea80000100a00 */
[----:B---3--:R0:W-:Y:S04]  /*1299b0*/  STL.64 [R1+0x78f0], R106 ;  /* 0x0078f06a01007387 */ /* 0x0081e80000100a00 */
[----:B----4-:R1:W-:Y:S01]  /*1299c0*/  STL.64 [R1+0x78a8], R110 ;  /* 0x0078a86e01007387 */ /* 0x0103e20000100a00 */
[----:B------:R-:W-:-:S03]  /*1299d0*/  DMUL R2, R2, UR4 ;  /* 0x0000000402027c28 */ /* 0x000fc60008000000 */
[----:B------:R3:W-:Y:S04]  /*1299e0*/  STL.64 [R1+0x7900], R82 ;  /* 0x0079005201007387 */ /* 0x0007e80000100a00 */
[----:B0-----:R-:W4:Y:S04]  /*1299f0*/  LDL.64 R106, [R1+0xa420] ;  /* 0x00a42000016a7983 */ /* 0x001f280000100a00 */
[----:B-1----:R-:W4:Y:S04]  /*129a00*/  LDL.64 R110, [R1+0x76b0] ;  /* 0x0076b000016e7983 */ /* 0x002f280000100a00 */
[----:B---3--:R-:W3:Y:S04]  /*129a10*/  LDL.64 R82, [R1+0xa3f8] ;  /* 0x00a3f80001527983 */ /* 0x008ee80000100a00 */
[----:B------:R0:W-:Y:S04]  /*129a20*/  STL.64 [R1+0x78c0], R86 ;  /* 0x0078c05601007387 */ /* 0x0001e80000100a00 */
[----:B------:R1:W-:Y:S04]  /*129a30*/  STL.64 [R1+0x78c8], R84 ;  /* 0x0078c85401007387 */ /* 0x0003e80000100a00 */
[----:B------:R1:W-:Y:S04]  /*129a40*/  STL.64 [R1+0x78e8], R108 ;  /* 0x0078e86c01007387 */ /* 0x0003e80000100a00 */
[----:B0-----:R-:W3:Y:S04]  /*129a50*/  LDL.64 R86, [R1+0x76b8] ;  /* 0x0076b80001567983 */ /* 0x001ee80000100a00 */
[----:B-1----:R-:W3:Y:S04]  /*129a60*/  LDL.64 R84, [R1+0xa3c0] ;  /* 0x00a3c00001547983 */ /* 0x002ee80000100a00 */
[----:B------:R-:W-:Y:S01]  /*129a70*/  STL.64 [R1+0x7958], R132 ;  /* 0x0079588401007387 */ /* 0x000fe20000100a00 */
[----:B------:R-:W-:-:S03]  /*129a80*/  DFMA R108, R76, R2, R208 ;  /* 0x000000024c6c722b */ /* 0x000fc600000000d0 */
[----:B------:R-:W3:Y:S01]  /*129a90*/  LDL.64 R248, [R1+0x7340] ;  /* 0x0073400001f87983 */ /* 0x000ee20000100a00 */
[----:B------:R-:W-:-:S03]  /*129aa0*/  DFMA R210, R78, R2, R210 ;  /* 0x000000024ed2722b */ /* 0x000fc600000000d2 */
[----:B------:R-:W3:Y:S04]  /*129ab0*/  LDL.64 R76, [R1+0xa3f0] ;  /* 0x00a3f000014c7983 */ /* 0x000ee80000100a00 */
[----:B------:R-:W3:Y:S04]  /*129ac0*/  LDL.64 R78, [R1+0xa3e0] ;  /* 0x00a3e000014e7983 */ /* 0x000ee80000100a00 */
[----:B------:R0:W-:Y:S04]  /*129ad0*/  STL.64 [R1+0x78f8], R104 ;  /* 0x0078f86801007387 */ /* 0x0001e80000100a00 */
[----:B------:R-:W3:Y:S04]  /*129ae0*/  LDL.64 R134, [R1+0x76a0] ;  /* 0x0076a00001867983 */ /* 0x000ee80000100a00 */
[----:B------:R-:W3:Y:S04]  /*129af0*/  LDL.64 R130, [R1+0x76c0] ;  /* 0x0076c00001827983 */ /* 0x000ee80000100a00 */
[----:B0-----:R-:W3:Y:S04]  /*129b00*/  LDL.64 R104, [R1+0xa3d8] ;  /* 0x00a3d80001687983 */ /* 0x001ee80000100a00 */
        /* <DEDUP_REMOVED lines=34> */
[----:B--2---:R-:W-:-:S02]  /*129d30*/  DFMA R198, R4, R2, R198 ;  /* 0x0000000204c6722b */ /* 0x004fc400000000c6 */
[-C--:B------:R-:W-:Y:S01]  /*129d40*/  DFMA R204, R4, R2.reuse, R204 ;  /* 0x0000000204cc722b */ /* 0x080fe200000000cc */
[----:B------:R-:W-:Y:S04]  /*129d50*/  STL.64 [R1+0x7ee0], R108 ;  /* 0x007ee06c01007387 */ /* 0x000fe80000100a00 */
[----:B------:R-:W2:Y:S04]  /*129d60*/  LDL.64 R4, [R1+0xa3b0] ;  /* 0x00a3b00001047983 */ /* 0x000ea80000100a00 */
[----:B------:R-:W-:Y:S04]  /*129d70*/  STL.64 [R1+0x78d8], R72 ;  /* 0x0078d84801007387 */ /* 0x000fe80000100a00 */
[----:B------:R-:W-:Y:S01]  /*129d80*/  STL.64 [R1+0x7908], R94 ;  /* 0x0079085e01007387 */ /* 0x000fe20000100a00 */
[----:B----4-:R-:W-:-:S03]  /*129d90*/  DFMA R106, R106, R2, R8 ;  /* 0x000000026a6a722b */ /* 0x010fc60000000008 */
[----:B------:R-:W-:Y:S04]  /*129da0*/  STL.64 [R1+0x7890], R88 ;  /* 0x0078905801007387 */ /* 0x000fe80000100a00 */
[----:B------:R0:W-:Y:S01]  /*129db0*/  STL.64 [R1+0x7960], R110 ;  /* 0x0079606e01007387 */ /* 0x0001e20000100a00 */
[----:B---3--:R-:W-:-:S03]  /*129dc0*/  DFMA R8, R82, R2, R34 ;  /* 0x000000025208722b */ /* 0x008fc60000000022 */
[----:B------:R-:W-:Y:S04]  /*129dd0*/  STL.64 [R1+0x7920], R80 ;  /* 0x0079205001007387 */ /* 0x000fe80000100a00 */
[----:B------:R-:W-:Y:S01]  /*129de0*/  STL.64 [R1+0x78b0], R22 ;  /* 0x0078b01601007387 */ /* 0x000fe20000100a00 */
[----:B0-----:R-:W-:Y:S01]  /*129df0*/  MOV R110, R210 ;  /* 0x000000d2006e7202 */ /* 0x001fe20000000f00 */
[----:B------:R-:W-:Y:S02]  /*129e00*/  IMAD.MOV.U32 R111, RZ, RZ, R211 ;  /* 0x000000ffff6f7224 */ /* 0x000fe400078e00d3 */
[----:B------:R-:W-:Y:S04]  /*129e10*/  STL.64 [R1+0x79c8], R8 ;  /* 0x0079c80801007387 */ /* 0x000fe80000100a00 */
[----:B------:R-:W-:Y:S04]  /*129e20*/  STL.128 [R1+0x72a0], R108 ;  /* 0x0072a06c01007387 */ /* 0x000fe80000100c00 */
[----:B------:R0:W-:Y:S04]  /*129e30*/  STL.64 [R1+0x7968], R86 ;  /* 0x0079685601007387 */ /* 0x0001e80000100a00 */
[----:B------:R-:W-:Y:S04]  /*129e40*/  STL.64 [R1+0x7918], R92 ;  /* 0x0079185c01007387 */ /* 0x000fe80000100a00 */
[----:B------:R-:W-:Y:S04]  /*129e50*/  STL.64 [R1+0x7998], R112 ;  /* 0x0079987001007387 */ /* 0x000fe80000100a00 */
[----:B0-----:R-:W3:Y:S01]  /*129e60*/  LDL.64 R86, [R1+0xa3e8] ;  /* 0x00a3e80001567983 */ /* 0x001ee20000100a00 */
[----:B------:R-:W-:-:S02]  /*129e70*/  DFMA R108, R84, R2, R250 ;  /* 0x00000002546c722b */ /* 0x000fc400000000fa */
[-C--:B------:R-:W-:Y:S01]  /*129e80*/  DFMA R8, R76, R2.reuse, R192 ;  /* 0x000000024c08722b */ /* 0x080fe200000000c0 */
[----:B------:R-:W4:Y:S01]  /*129e90*/  LDL.64 R84, [R1+0x9f00] ;  /* 0x009f000001547983 */ /* 0x000f220000100a00 */
[-C--:B------:R-:W-:Y:S01]  /*129ea0*/  DFMA R190, R78, R2.reuse, R190 ;  /* 0x000000024ebe722b */ /* 0x080fe200000000be */
[----:B------:R-:W-:Y:S01]  /*129eb0*/  MOV R110, R198 ;  /* 0x000000c6006e7202 */ /* 0x000fe20000000f00 */
[----:B------:R-:W-:Y:S01]  /*129ec0*/  IMAD.MOV.U32 R111, RZ, RZ, R199 ;  /* 0x000000ffff6f7224 */ /* 0x000fe200078e00c7 */
[----:B------:R-:W-:Y:S04]  /*129ed0*/  STL.64 [R1+0x7aa8], R198 ;  /* 0x007aa8c601007387 */ /* 0x000fe80000100a00 */
[----:B------:R-:W-:Y:S04]  /*129ee0*/  STL.64 [R1+0x79c0], R190 ;  /* 0x0079c0be01007387 */ /* 0x000fe80000100a00 */
[----:B------:R0:W-:Y:S04]  /*129ef0*/  STL.64 [R1+0x8100], R8 ;  /* 0x0081000801007387 */ /* 0x0001e80000100a00 */
[----:B------:R-:W4:Y:S04]  /*129f00*/  LDL.64 R72, [R1+0xa440] ;  /* 0x00a4400001487983 */ /* 0x000f280000100a00 */
[----:B------:R-:W4:Y:S04]  /*129f10*/  LDL.64 R94, [R1+0xa428] ;  /* 0x00a42800015e7983 */ /* 0x000f280000100a00 */
[----:B0-----:R-:W4:Y:S04]  /*129f20*/  LDL.64 R8, [R1+0xa388] ;  /* 0x00a3880001087983 */ /* 0x001f280000100a00 */
[----:B------:R-:W4:Y:S04]  /*129f30*/  LDL.64 R34, [R1+0xa370] ;  /* 0x00a3700001227983 */ /* 0x000f280000100a00 */
[----:B------:R-:W4:Y:S04]  /*129f40*/  LDL.64 R88, [R1+0x7698] ;  /* 0x0076980001587983 */ /* 0x000f280000100a00 */
[----:B------:R-:W-:Y:S04]  /*129f50*/  STL.64 [R1+0xadc0], R210 ;  /* 0x00adc0d201007387 */ /* 0x000fe80000100a00 */
[----:B------:R-:W4:Y:S04]  /*129f60*/  LDL.64 R80, [R1+0xa418] ;  /* 0x00a4180001507983 */ /* 0x000f280000100a00 */
[----:B------:R-:W4:Y:S04]  /*129f70*/  LDL.64 R76, [R1+0xa390] ;  /* 0x00a39000014c7983 */ /* 0x000f280000100a00 */
[----:B------:R-:W4:Y:S04]  /*129f80*/  LDL.LU.64 R22, [R1+0x7ae0] ;  /* 0x007ae00001167983 */ /* 0x000f280000300a00 */
[----:B------:R-:W4:Y:S04]  /*129f90*/  LDL.64 R92, [R1+0xa410] ;  /* 0x00a41000015c7983 */ /* 0x000f280000100a00 */
[----:B------:R-:W-:Y:S01]  /*129fa0*/  STL.64 [R1+0x7860], R128 ;  /* 0x0078608001007387 */ /* 0x000fe20000100a00 */
[----:B------:R-:W-:-:S03]  /*129fb0*/  DFMA R198, R104, R2, R44 ;  /* 0x0000000268c6722b */ /* 0x000fc6000000002c */
[----:B------:R-:W4:Y:S04]  /*129fc0*/  LDL.64 R44, [R1+0xa3a0] ;  /* 0x00a3a000012c7983 */ /* 0x000f280000100a00 */
[----:B------:R-:W-:Y:S04]  /*129fd0*/  STL.64 [R1+0x7898], R126 ;  /* 0x0078987e01007387 */ /* 0x000fe80000100a00 */
[----:B------:R-:W-:Y:S04]  /*129fe0*/  STL.64 [R1+0x78a0], R124 ;  /* 0x0078a07c01007387 */ /* 0x000fe80000100a00 */
[----:B------:R0:W-:Y:S04]  /*129ff0*/  STL.64 [R1+0x78b8], R24 ;  /* 0x0078b81801007387 */ /* 0x0001e80000100a00 */
[----:B------:R1:W-:Y:S04]  /*12a000*/  STL.64 [R1+0x78d0], R114 ;  /* 0x0078d07201007387 */ /* 0x0003e80000100a00 */
[----:B------:R1:W-:Y:S04]  /*12a010*/  STL.64 [R1+0x7928], R90 ;  /* 0x0079285a01007387 */ /* 0x0003e80000100a00 */
[----:B------:R-:W4:Y:S04]  /*12a020*/  LDL.64 R82, [R1+0xa3b8] ;  /* 0x00a3b80001527983 */ /* 0x000f280000100a00 */
[----:B------:R-:W4:Y:S04]  /*12a030*/  LDL.64 R78, [R1+0xa398] ;  /* 0x00a39800014e7983 */ /* 0x000f280000100a00 */
[----:B------:R-:W4:Y:S04]  /*12a040*/  LDL.64 R6, [R1+0x74c0] ;  /* 0x0074c00001067983 */ /* 0x000f280000100a00 */
[----:B------:R1:W-:Y:S04]  /*12a050*/  STL.64 [R1+0x7718], R18 ;  /* 0x0077181201007387 */ /* 0x0003e80000100a00 */
[----:B------:R1:W-:Y:S04]  /*12a060*/  STL.64 [R1+0x7798], R20 ;  /* 0x0077981401007387 */ /* 0x0003e80000100a00 */
[----:B------:R1:W-:Y:S04]  /*12a070*/  STL.64 [R1+0x77a0], R26 ;  /* 0x0077a01a01007387 */ /* 0x0003e80000100a00 */
[----:B------:R-:W4:Y:S04]  /*12a080*/  LDL.64 R16, [R1+0x7588] ;  /* 0x0075880001107983 */ /* 0x000f280000100a00 */
[----:B------:R-:W4:Y:S04]  /*12a090*/  LDL.64 R68, [R1+0x74d8] ;  /* 0x0074d80001447983 */ /* 0x000f280000100a00 */
[----:B------:R-:W4:Y:S04]  /*12a0a0*/  LDL.64 R28, [R1+0x74e0] ;  /* 0x0074e000011c7983 */ /* 0x000f280000100a00 */
[----:B------:R-:W4:Y:S04]  /*12a0b0*/  LDL.64 R64, [R1+0x74e8] ;  /* 0x0074e80001407983 */ /* 0x000f280000100a00 */
[----:B------:R-:W-:Y:S04]  /*12a0c0*/  STL.64 [R1+0x7950], R134 ;  /* 0x0079508601007387 */ /* 0x000fe80000100a00 */
[----:B------:R-:W-:Y:S04]  /*12a0d0*/  STL.64 [R1+0x7970], R130 ;  /* 0x0079708201007387 */ /* 0x000fe80000100a00 */
[----:B------:R-:W4:Y:S04]  /*12a0e0*/  LDL.LU.64 R208, [R1+0x7728] ;  /* 0x0077280001d07983 */ /* 0x000f280000300a00 */
[----:B------:R-:W4:Y:S04]  /*12a0f0*/  LDL.64 R70, [R1+0x74d0] ;  /* 0x0074d00001467983 */ /* 0x000f280000100a00 */
[----:B------:R-:W4:Y:S04]  /*12a100*/  LDL.64 R66, [R1+0x7520] ;  /* 0x0075200001427983 */ /* 0x000f280000100a00 */
[----:B------:R-:W4:Y:S04]  /*12a110*/  LDL.64 R30, [R1+0x74f0] ;  /* 0x0074f000011e7983 */ /* 0x000f280000100a00 */
[----:B------:R-:W4:Y:S04]  /*12a120*/  LDL.64 R60, [R1+0x7548] ;  /* 0x00754800013c7983 */ /* 0x000f280000100a00 */
[----:B------:R-:W4:Y:S01]  /*12a130*/  LDL.64 R62, [R1+0x7540] ;  /* 0x00754000013e7983 */ /* 0x000f220000100a00 */
[----:B--2---:R-:W-:-:S03]  /*12a140*/  DFMA R190, R4, R2, R48 ;  /* 0x0000000204be722b */ /* 0x004fc60000000030 */
[----:B------:R-:W-:Y:S04]  /*12a150*/  STL.64 [R1+0x7fc0], R198 ;  /* 0x007fc0c601007387 */ /* 0x000fe80000100a00 */
[----:B------:R-:W2:Y:S04]  /*12a160*/  LDL.64 R4, [R1+0xa368] ;  /* 0x00a3680001047983 */ /* 0x000ea80000100a00 */
[----:B------:R3:W-:Y:S04]  /*12a170*/  STL.64 [R1+0xadc8], R198 ;  /* 0x00adc8c601007387 */ /* 0x0007e80000100a00 */
[----:B0-----:R-:W2:Y:S04]  /*12a180*/  LDL.LU.64 R24, [R1+0x7ae8] ;  /* 0x007ae80001187983 */ /* 0x001ea80000300a00 */
[----:B------:R-:W2:Y:S04]  /*12a190*/  LDL.64 R128, [R1+0x76c8] ;  /* 0x0076c80001807983 */ /* 0x000ea80000100a00 */
[----:B------:R-:W2:Y:S04]  /*12a1a0*/  LDL.64 R126, [R1+0x76d0] ;  /* 0x0076d000017e7983 */ /* 0x000ea80000100a00 */
[----:B------:R-:W2:Y:S04]  /*12a1b0*/  LDL.64 R124, [R1+0x76d8] ;  /* 0x0076d800017c7983 */ /* 0x000ea80000100a00 */
[----:B-1----:R-:W2:Y:S04]  /*12a1c0*/  LDL.64 R114, [R1+0x76e0] ;  /* 0x0076e00001727983 */ /* 0x002ea80000100a00 */
[----:B------:R-:W2:Y:S04]  /*12a1d0*/  LDL.64 R90, [R1+0xa408] ;  /* 0x00a40800015a7983 */ /* 0x000ea80000100a00 */
[----:B------:R-:W2:Y:S04]  /*12a1e0*/  LDL.64 R18, [R1+0x75c8] ;  /* 0x0075c80001127983 */ /* 0x000ea80000100a00 */
[----:B------:R-:W2:Y:S04]  /*12a1f0*/  LDL.64 R20, [R1+0x75d0] ;  /* 0x0075d00001147983 */ /* 0x000ea80000100a00 */
[----:B------:R-:W2:Y:S04]  /*12a200*/  LDL.64 R26, [R1+0x75d8] ;  /* 0x0075d800011a7983 */ /* 0x000ea80000100a00 */
[----:B------:R-:W-:Y:S01]  /*12a210*/  STL.64 [R1+0x7aa0], R108 ;  /* 0x007aa06c01007387 */ /* 0x000fe20000100a00 */
[----:B---3--:R-:W-:-:S03]  /*12a220*/  DFMA R198, R86, R2, R32 ;  /* 0x0000000256c6722b */ /* 0x008fc60000000020 */
[----:B------:R-:W-:Y:S01]  /*12a230*/  STL.128 [R1+0x7330], R108 ;  /* 0x0073306c01007387 */ /* 0x000fe20000100c00 */
[-C--:B----4-:R-:W-:Y:S02]  /*12a240*/  DFMA R32, R84, R2.reuse, R194 ;  /* 0x000000025420722b */ /* 0x090fe400000000c2 */
[----:B------:R-:W-:-:S05]  /*12a250*/  DFMA R168, R8, R2, R242 ;  /* 0x0000000208a8722b */ /* 0x000fca00000000f2 */
[----:B------:R0:W-:Y:S04]  /*12a260*/  STL.64 [R1+0x8060], R32 ;  /* 0x0080602001007387 */ /* 0x0001e80000100a00 */
[----:B------:R-:W3:Y:S01]  /*12a270*/  LDL.64 R8, [R1+0xa348] ;  /* 0x00a3480001087983 */ /* 0x000ee20000100a00 */
[----:B------:R-:W-:-:S03]  /*12a280*/  DFMA R46, R72, R2, R46 ;  /* 0x00000002482e722b */ /* 0x000fc6000000002e */
[----:B------:R-:W4:Y:S04]  /*12a290*/  LDL.64 R72, [R1+0xa3d0] ;  /* 0x00a3d00001487983 */ /* 0x000f280000100a00 */
[----:B0-----:R-:W4:Y:S01]  /*12a2a0*/  LDL.64 R32, [R1+0xa360] ;  /* 0x00a3600001207983 */ /* 0x001f220000100a00 */
[-C--:B------:R-:W-:Y:S02]  /*12a2b0*/  DFMA R182, R94, R2.reuse, R182 ;  /* 0x000000025eb6722b */ /* 0x080fe400000000b6 */
[-C--:B------:R-:W-:Y:S02]  /*12a2c0*/  DFMA R210, R84, R2.reuse, R42 ;  /* 0x0000000254d2722b */ /* 0x080fe4000000002a */
[-C--:B------:R-:W-:Y:S01]  /*12a2d0*/  DFMA R162, R34, R2.reuse, R12 ;  /* 0x0000000222a2722b */ /* 0x080fe2000000000c */
[----:B------:R-:W-:Y:S01]  /*12a2e0*/  STL.64 [R1+0x7948], R88 ;  /* 0x0079485801007387 */ /* 0x000fe20000100a00 */
[----:B------:R-:W-:-:S02]  /*12a2f0*/  DFMA R206, R80, R2, R206 ;  /* 0x0000000250ce722b */ /* 0x000fc400000000ce */
[-C--:B------:R-:W-:Y:S01]  /*12a300*/  DFMA R170, R76, R2.reuse, R40 ;  /* 0x000000024caa722b */ /* 0x080fe20000000028 */
[----:B------:R-:W-:Y:S04]  /*12a310*/  STL.64 [R1+0x7b08], R106 ;  /* 0x007b086a01007387 */ /* 0x000fe80000100a00 */
[----:B------:R-:W-:Y:S01]  /*12a320*/  STL.64 [R1+0xae10], R204 ;  /* 0x00ae10cc01007387 */ /* 0x000fe20000100a00 */
[----:B------:R-:W-:-:S03]  /*12a330*/  DFMA R22, R92, R2, R22 ;  /* 0x000000025c16722b */ /* 0x000fc60000000016 */
[----:B------:R-:W4:Y:S01]  /*12a340*/  LDL.64 R48, [R1+0xa270] ;  /* 0x00a2700001307983 */ /* 0x000f220000100a00 */
[----:B--2---:R-:W-:-:S03]  /*12a350*/  DFMA R160, R4, R2, R238 ;  /* 0x0000000204a0722b */ /* 0x004fc600000000ee */
[----:B------:R0:W-:Y:S04]  /*12a360*/  STL.64 [R1+0x7ee8], R46 ;  /* 0x007ee82e01007387 */ /* 0x0001e80000100a00 */
[----:B------:R-:W2:Y:S01]  /*12a370*/  LDL.64 R4, [R1+0xa330] ;  /* 0x00a3300001047983 */ /* 0x000ea20000100a00 */
[----:B---3--:R-:W-:-:S03]  /*12a380*/  DFMA R152, R8, R2, R52 ;  /* 0x000000020898722b */ /* 0x008fc60000000034 */
[----:B0-----:R-:W3:Y:S04]  /*12a390*/  LDL.64 R46, [R1+0xa3c8] ;  /* 0x00a3c800012e7983 */ /* 0x001ee80000100a00 */
[----:B------:R-:W3:Y:S01]  /*12a3a0*/  LDL.64 R8, [R1+0xa2f8] ;  /* 0x00a2f80001087983 */ /* 0x000ee20000100a00 */
[----:B----4-:R-:W-:-:S03]  /*12a3b0*/  DFMA R158, R32, R2, R10 ;  /* 0x00000002209e722b */ /* 0x010fc6000000000a */
[----:B------:R0:W-:Y:S04]  /*12a3c0*/  STL.64 [R1+0x7b00], R182 ;  /* 0x007b00b601007387 */ /* 0x0001e80000100a00 */
        /* <DEDUP_REMOVED lines=8> */
[----:B------:R-:W4:Y:S01]  /*12a450*/  LDL.64 R40, [R1+0xa2e8] ;  /* 0x00a2e80001287983 */ /* 0x000f220000100a00 */
[----:B--2---:R-:W-:-:S03]  /*12a460*/  DFMA R146, R4, R2, R58 ;  /* 0x000000020492722b */ /* 0x004fc6000000003a */
[----:B------:R-:W2:Y:S04]  /*12a470*/  LDL.64 R32, [R1+0xa328] ;  /* 0x00a3280001207983 */ /* 0x000ea80000100a00 */
[----:B------:R-:W2:Y:S01]  /*12a480*/  LDL.64 R4, [R1+0xa2c8] ;  /* 0x00a2c80001047983 */ /* 0x000ea20000100a00 */
[----:B0-----:R-:W-:-:S03]  /*12a490*/  DFMA R182, R44, R2, R14 ;  /* 0x000000022cb6722b */ /* 0x001fc6000000000e */
[----:B------:R-:W2:Y:S04]  /*12a4a0*/  LDL.64 R44, [R1+0xa358] ;  /* 0x00a35800012c7983 */ /* 0x000ea80000100a00 */
[----:B------:R-:W2:Y:S01]  /*12a4b0*/  LDL.64 R14, [R1+0xa320] ;  /* 0x00a32000010e7983 */ /* 0x000ea20000100a00 */
[-C--:B------:R-:W-:Y:S02]  /*12a4c0*/  DFMA R24, R90, R2.reuse, R24 ;  /* 0x000000025a18722b */ /* 0x080fe40000000018 */
[-C--:B------:R-:W-:Y:S01]  /*12a4d0*/  DFMA R192, R82, R2.reuse, R248 ;  /* 0x0000000252c0722b */ /* 0x080fe200000000f8 */
[----:B------:R0:W-:Y:S01]  /*12a4e0*/  STL.64 [R1+0x7978], R128 ;  /* 0x0079788001007387 */ /* 0x0001e20000100a00 */
[----:B------:R-:W-:-:S03]  /*12a4f0*/  DFMA R180, R78, R2, R244 ;  /* 0x000000024eb4722b */ /* 0x000fc600000000f4 */
        /* <DEDUP_REMOVED lines=14> */
[----:B---3--:R-:W-:-:S03]  /*12a5e0*/  DFMA R194, R46, R2, R36 ;  /* 0x000000022ec2722b */ /* 0x008fc60000000024 */
[----:B------:R-:W3:Y:S04]  /*12a5f0*/  LDL.64 R46, [R1+0xa378] ;  /* 0x00a37800012e7983 */ /* 0x000ee80000100a00 */
[----:B------:R-:W3:Y:S01]  /*12a600*/  LDL.64 R36, [R1+0xa340] ;  /* 0x00a3400001247983 */ /* 0x000ee20000100a00 */
[----:B------:R-:W-:-:S03]  /*12a610*/  DFMA R132, R8, R2, R118 ;  /* 0x000000020884722b */ /* 0x000fc60000000076 */
[----:B------:R-:W3:Y:S01]  /*12a620*/  LDL.64 R8, [R1+0xa2a0] ;  /* 0x00a2a00001087983 */ /* 0x000ee20000100a00 */
[----:B----4-:R-:W-:-:S03]  /*12a630*/  DFMA R136, R10, R2, R102 ;  /* 0x000000020a88722b */ /* 0x010fc60000000066 */
[----:B------:R-:W4:Y:S04]  /*12a640*/  LDL.64 R10, [R1+0xa2a8] ;  /* 0x00a2a800010a7983 */ /* 0x000f280000100a00 */
        /* <DEDUP_REMOVED lines=11> */
[----:B--2---:R-:W-:-:S02]  /*12a700*/  DFMA R112, R4, R2, R178 ;  /* 0x000000020470722b */ /* 0x004fc400000000b2 */
[-C--:B------:R-:W-:Y:S01]  /*12a710*/  DFMA R166, R72, R2.reuse, R38 ;  /* 0x0000000248a6722b */ /* 0x080fe20000000026 */
[----:B------:R-:W2:Y:S01]  /*12a720*/  LDL.64 R4, [R1+0xa298] ;  /* 0x00a2980001047983 */ /* 0x000ea20000100a00 */
[-C--:B------:R-:W-:Y:S02]  /*12a730*/  DFMA R156, R44, R2.reuse, R236 ;  /* 0x000000022c9c722b */ /* 0x080fe400000000ec */
[-C--:B------:R-:W-:Y:S01]  /*12a740*/  DFMA R154, R42, R2.reuse, R50 ;  /* 0x000000022a9a722b */ /* 0x080fe20000000032 */
[----:B------:R-:W2:Y:S01]  /*12a750*/  LDL.64 R44, [R1+0xa300] ;  /* 0x00a30000012c7983 */ /* 0x000ea20000100a00 */
[-C--:B------:R-:W-:Y:S02]  /*12a760*/  DFMA R148, R34, R2.reuse, R56 ;  /* 0x000000022294722b */ /* 0x080fe40000000038 */
[-C--:B------:R-:W-:Y:S01]  /*12a770*/  DFMA R144, R32, R2.reuse, R74 ;  /* 0x000000022090722b */ /* 0x080fe2000000004a */
[----:B------:R-:W2:Y:S01]  /*12a780*/  LDL.64 R42, [R1+0xa2f0] ;  /* 0x00a2f000012a7983 */ /* 0x000ea20000100a00 */
[----:B------:R-:W-:-:S02]  /*12a790*/  DFMA R142, R14, R2, R96 ;  /* 0x000000020e8e722b */ /* 0x000fc40000000060 */
[-C--:B------:R-:W-:Y:S01]  /*12a7a0*/  DFMA R138, R12, R2.reuse, R100 ;  /* 0x000000020c8a722b */ /* 0x080fe20000000064 */
[----:B------:R-:W2:Y:S04]  /*12a7b0*/  LDL.64 R38, [R1+0xa2e0] ;  /* 0x00a2e00001267983 */ /* 0x000ea80000100a00 */
[----:B------:R-:W2:Y:S04]  /*12a7c0*/  LDL.64 R34, [R1+0xa2d0] ;  /* 0x00a2d00001227983 */ /* 0x000ea80000100a00 */
[----:B------:R-:W2:Y:S04]  /*12a7d0*/  LDL.64 R32, [R1+0xa2c0] ;  /* 0x00a2c00001207983 */ /* 0x000ea80000100a00 */
[----:B------:R-:W2:Y:S04]  /*12a7e0*/  LDL.64 R14, [R1+0xa2b8] ;  /* 0x00a2b800010e7983 */ /* 0x000ea80000100a00 */
[----:B------:R-:W2:Y:S04]  /*12a7f0*/  LDL.64 R12, [R1+0xa2b0] ;  /* 0x00a2b000010c7983 */ /* 0x000ea80000100a00 */
[----:B------:R-:W2:Y:S01]  /*12a800*/  LDL.64 R56, [R1+0xa290] ;  /* 0x00a2900001387983 */ /* 0x000ea20000100a00 */
[----:B------:R-:W-:-:S02]  /*12a810*/  DFMA R188, R88, R2, R188 ;  /* 0x0000000258bc722b */ /* 0x000fc400000000bc */
[-C--:B0-----:R-:W-:Y:S01]  /*12a820*/  DFMA R128, R40, R2.reuse, R122 ;  /* 0x000000022880722b */ /* 0x081fe2000000007a */
[----:B------:R-:W-:Y:S04]  /*12a830*/  STL.64 [R1+0x7ae8], R24 ;  /* 0x007ae81801007387 */ /* 0x000fe80000100a00 */
[----:B------:R-:W-:Y:S04]  /*12a840*/  STL.64 [R1+0x8040], R196 ;  /* 0x008040c401007387 */ /* 0x000fe80000100a00 */
[----:B------:R-:W-:Y:S04]  /*12a850*/  STL.64 [R1+0xade0], R196 ;  /* 0x00ade0c401007387 */ /* 0x000fe80000100a00 */
[----:B------:R-:W-:Y:S04]  /*12a860*/  STL.64 [R1+0x8000], R192 ;  /* 0x008000c001007387 */ /* 0x000fe80000100a00 */
[----:B------:R-:W-:Y:S04]  /*12a870*/  STL.64 [R1+0xadf0], R192 ;  /* 0x00adf0c001007387 */ /* 0x000fe80000100a00 */
[----:B------:R-:W-:Y:S04]  /*12a880*/  STL.64 [R1+0x7ff8], R182 ;  /* 0x007ff8b601007387 */ /* 0x000fe80000100a00 */
[----:B------:R-:W-:Y:S04]  /*12a890*/  STL.64 [R1+0x7fd0], R180 ;  /* 0x007fd0b401007387 */ /* 0x000fe80000100a00 */
[----:B------:R-:W-:Y:S04]  /*12a8a0*/  STL.128 [R1+0xae00], R180 ;  /* 0x00ae00b401007387 */ /* 0x000fe80000100c00 */
[----:B------:R-:W-:Y:S01]  /*12a8b0*/  STL.64 [R1+0x7f78], R158 ;  /* 0x007f789e01007387 */ /* 0x000fe20000100a00 */
[----:B---3--:R-:W-:-:S03]  /*12a8c0*/  DFMA R164, R46, R2, R240 ;  /* 0x000000022ea4722b */ /* 0x008fc600000000f0 */
[----:B------:R-:W3:Y:S01]  /*12a8d0*/  LDL.64 R46, [R1+0xa318] ;  /* 0x00a31800012e7983 */ /* 0x000ee20000100a00 */
[----:B------:R-:W-:-:S03]  /*12a8e0*/  DFMA R150, R36, R2, R54 ;  /* 0x000000022496722b */ /* 0x000fc60000000036 */
[----:B------:R-:W3:Y:S04]  /*12a8f0*/  LDL.64 R36, [R1+0xa2d8] ;  /* 0x00a2d80001247983 */ /* 0x000ee80000100a00 */
[----:B------:R-:W3:Y:S01]  /*12a900*/  LDL.64 R54, [R1+0xa288] ;  /* 0x00a2880001367983 */ /* 0x000ee20000100a00 */
[-C--:B----4-:R-:W-:Y:S02]  /*12a910*/  DFMA R104, R10, R2.reuse, R202 ;  /* 0x000000020a68722b */ /* 0x090fe400000000ca */
[-C--:B------:R-:W-:Y:S01]  /*12a920*/  DFMA R94, R8, R2.reuse, R212 ;  /* 0x00000002085e722b */ /* 0x080fe200000000d4 */
[----:B------:R-:W4:Y:S04]  /*12a930*/  LDL.64 R10, [R1+0xa220] ;  /* 0x00a22000010a7983 */ /* 0x000f280000100a00 */
[----:B------:R-:W4:Y:S04]  /*12a940*/  LDL.64 R8, [R1+0xa218] ;  /* 0x00a2180001087983 */ /* 0x000f280000100a00 */
[----:B------:R-:W-:Y:S04]  /*12a950*/  STL.64 [R1+0xae58], R158 ;  /* 0x00ae589e01007387 */ /* 0x000fe80000100a00 */
[----:B------:R-:W-:Y:S04]  /*12a960*/  STL.64 [R1+0x7f50], R152 ;  /* 0x007f509801007387 */ /* 0x000fe80000100a00 */
[----:B------:R-:W-:Y:S04]  /*12a970*/  STL.64 [R1+0x7f48], R146 ;  /* 0x007f489201007387 */ /* 0x000fe80000100a00 */
[----:B------:R-:W4:Y:S01]  /*12a980*/  LDL.LU.64 R250, [R1+0x7720] ;  /* 0x0077200001fa7983 */ /* 0x000f220000300a00 */
[----:B------:R-:W-:-:S03]  /*12a990*/  DFMA R82, R48, R2, R224 ;  /* 0x000000023052722b */ /* 0x000fc600000000e0 */
[----:B-1----:R-:W4:Y:S04]  /*12a9a0*/  LDL.64 R6, [R1+0x7598] ;  /* 0x0075980001067983 */ /* 0x002f280000100a00 */
[----:B------:R-:W4:Y:S04]  /*12a9b0*/  LDL.64 R16, [R1+0x7660] ;  /* 0x0076600001107983 */ /* 0x000f280000100a00 */
[----:B------:R-:W4:Y:S04]  /*12a9c0*/  LDL.64 R18, [R1+0x7680] ;  /* 0x0076800001127983 */ /* 0x000f280000100a00 */
[----:B------:R-:W4:Y:S04]  /*12a9d0*/  LDL.64 R20, [R1+0x7688] ;  /* 0x0076880001147983 */ /* 0x000f280000100a00 */
[----:B------:R-:W4:Y:S01]  /*12a9e0*/  LDL.64 R26, [R1+0x7690] ;  /* 0x00769000011a7983 */ /* 0x000f220000100a00 */
[----:B--2---:R-:W-:-:S03]  /*12a9f0*/  DFMA R92, R4, R2, R214 ;  /* 0x00000002045c722b */ /* 0x004fc600000000d6 */
[----:B------:R0:W-:Y:S04]  /*12aa00*/  STL.64 [R1+0x7ab0], R188 ;  /* 0x007ab0bc01007387 */ /* 0x0001e80000100a00 */
[----:B------:R-:W2:Y:S01]  /*12aa10*/  LDL.64 R4, [R1+0xa210] ;  /* 0x00a2100001047983 */ /* 0x000ea20000100a00 */
[-C--:B------:R-:W-:Y:S02]  /*12aa20*/  DFMA R134, R44, R2.reuse, R116 ;  /* 0x000000022c86722b */ /* 0x080fe40000000074 */
[-C--:B------:R-:W-:Y:S01]  /*12aa30*/  DFMA R130, R42, R2.reuse, R120 ;  /* 0x000000022a82722b */ /* 0x080fe20000000078 */
[----:B------:R-:W-:Y:S01]  /*12aa40*/  STL.64 [R1+0x8048], R194 ;  /* 0x008048c201007387 */ /* 0x000fe20000100a00 */
[----:B------:R-:W-:-:S03]  /*12aa50*/  DFMA R126, R38, R2, R172 ;  /* 0x00000002267e722b */ /* 0x000fc600000000ac */
[----:B------:R1:W-:Y:S01]  /*12aa60*/  STL.64 [R1+0xade8], R194 ;  /* 0x00ade8c201007387 */ /* 0x0003e20000100a00 */
[-C--:B0-----:R-:W-:Y:S02]  /*12aa70*/  DFMA R188, R80, R2.reuse, R246 ;  /* 0x0000000250bc722b */ /* 0x081fe400000000f6 */
[-C--:B------:R-:W-:Y:S01]  /*12aa80*/  DFMA R114, R34, R2.reuse, R176 ;  /* 0x000000022272722b */ /* 0x080fe200000000b0 */
[----:B------:R-:W-:Y:S01]  /*12aa90*/  STL.64 [R1+0x7fa8], R166 ;  /* 0x007fa8a601007387 */ /* 0x000fe20000100a00 */
[----:B------:R-:W-:-:S03]  /*12aaa0*/  DFMA R110, R32, R2, R184 ;  /* 0x00000002206e722b */ /* 0x000fc600000000b8 */
[----:B------:R-:W-:Y:S01]  /*12aab0*/  STL.64 [R1+0xae38], R166 ;  /* 0x00ae38a601007387 */ /* 0x000fe20000100a00 */
[----:B------:R-:W-:-:S03]  /*12aac0*/  DFMA R108, R14, R2, R186 ;  /* 0x000000020e6c722b */ /* 0x000fc600000000ba */
[----:B------:R-:W-:Y:S01]  /*12aad0*/  STL.64 [R1+0x7f60], R156 ;  /* 0x007f609c01007387 */ /* 0x000fe20000100a00 */
[----:B------:R-:W-:-:S03]  /*12aae0*/  DFMA R106, R12, R2, R200 ;  /* 0x000000020c6a722b */ /* 0x000fc600000000c8 */
[----:B------:R-:W-:Y:S01]  /*12aaf0*/  STL.64 [R1+0xae60], R156 ;  /* 0x00ae609c01007387 */ /* 0x000fe20000100a00 */
[----:B------:R-:W-:-:S03]  /*12ab00*/  DFMA R90, R56, R2, R216 ;  /* 0x00000002385a722b */ /* 0x000fc600000000d8 */
[----:B------:R-:W-:Y:S04]  /*12ab10*/  STL.64 [R1+0x7ff0], R188 ;  /* 0x007ff0bc01007387 */ /* 0x000fe80000100a00 */
[----:B------:R-:W-:Y:S04]  /*12ab20*/  STL.64 [R1+0xae20], R188 ;  /* 0x00ae20bc01007387 */ /* 0x000fe80000100a00 */
[----:B------:R-:W-:Y:S04]  /*12ab30*/  STL.64 [R1+0x7f90], R164 ;  /* 0x007f90a401007387 */ /* 0x000fe80000100a00 */
[----:B------:R0:W-:Y:S04]  /*12ab40*/  STL.64 [R1+0xae40], R164 ;  /* 0x00ae40a401007387 */ /* 0x0001e80000100a00 */
[----:B------:R-:W-:Y:S04]  /*12ab50*/  STL.64 [R1+0x7f68], R154 ;  /* 0x007f689a01007387 */ /* 0x000fe80000100a00 */
[----:B------:R2:W-:Y:S04]  /*12ab60*/  STL.64 [R1+0xae68], R154 ;  /* 0x00ae689a01007387 */ /* 0x0005e80000100a00 */
[----:B------:R-:W-:Y:S04]  /*12ab70*/  STL.64 [R1+0x7f58], R150 ;  /* 0x007f589601007387 */ /* 0x000fe80000100a00 */
[----:B------:R-:W-:Y:S04]  /*12ab80*/  STL.64 [R1+0x7f40], R148 ;  /* 0x007f409401007387 */ /* 0x000fe80000100a00 */
[----:B------:R-:W-:Y:S04]  /*12ab90*/  STL.64 [R1+0x7f30], R144 ;  /* 0x007f309001007387 */ /* 0x000fe80000100a00 */
[----:B------:R-:W-:Y:S01]  /*12aba0*/  STL.64 [R1+0x7f38], R142 ;  /* 0x007f388e01007387 */ /* 0x000fe20000100a00 */
[----:B---3--:R-:W-:-:S03]  /*12abb0*/  DFMA R140, R46, R2, R98 ;  /* 0x000000022e8c722b */ /* 0x008fc60000000062 */
[----:B------:R-:W-:Y:S01]  /*12abc0*/  STL.64 [R1+0x7bf8], R138 ;  /* 0x007bf88a01007387 */ /* 0x000fe20000100a00 */
[----:B------:R-:W-:-:S03]  /*12abd0*/  DFMA R124, R36, R2, R174 ;  /* 0x00000002247c722b */ /* 0x000fc600000000ae */
[----:B------:R-:W-:Y:S01]  /*12abe0*/  STL.64 [R1+0x7be0], R136 ;  /* 0x007be08801007387 */ /* 0x000fe20000100a00 */
[----:B------:R-:W-:-:S03]  /*12abf0*/  DFMA R88, R54, R2, R218 ;  /* 0x000000023658722b */ /* 0x000fc600000000da */
[----:B------:R-:W-:Y:S01]  /*12ac00*/  STL.64 [R1+0x7bf0], R140 ;  /* 0x007bf08c01007387 */ /* 0x000fe20000100a00 */
[----:B----4-:R-:W-:-:S03]  /*12ac10*/  DFMA R68, R10, R2, R68 ;  /* 0x000000020a44722b */ /* 0x010fc60000000044 */
[----:B------:R-:W-:Y:S04]  /*12ac20*/  STL.64 [R1+0x7be8], R134 ;  /* 0x007be88601007387 */ /* 0x000fe80000100a00 */
[----:B------:R-:W-:Y:S01]  /*12ac30*/  STL.64 [R1+0x7bc0], R132 ;  /* 0x007bc08401007387 */ /* 0x000fe20000100a00 */
[----:B------:R-:W-:-:S03]  /*12ac40*/  DFMA R120, R8, R2, R28 ;  /* 0x000000020878722b */ /* 0x000fc6000000001c */
[----:B------:R-:W-:Y:S04]  /*12ac50*/  STL.64 [R1+0x7bc8], R130 ;  /* 0x007bc88201007387 */ /* 0x000fe80000100a00 */
[----:B------:R-:W-:Y:S04]  /*12ac60*/  STL.64 [R1+0x7f00], R128 ;  /* 0x007f008001007387 */ /* 0x000fe80000100a00 */
[----:B------:R-:W-:Y:S04]  /*12ac70*/  STL.64 [R1+0x7f08], R126 ;  /* 0x007f087e01007387 */ /* 0x000fe80000100a00 */
[----:B------:R-:W-:Y:S04]  /*12ac80*/  STL.64 [R1+0x7ac0], R124 ;  /* 0x007ac07c01007387 */ /* 0x000fe80000100a00 */
[----:B------:R-:W3:Y:S04]  /*12ac90*/  LDL.64 R50, [R1+0xa278] ;  /* 0x00a2780001327983 */ /* 0x000ee80000100a00 */
[----:B------:R-:W-:Y:S04]  /*12aca0*/  STL.64 [R1+0x7ac8], R114 ;  /* 0x007ac87201007387 */ /* 0x000fe80000100a00 */
[----:B------:R-:W4:Y:S04]  /*12acb0*/  LDL.64 R44, [R1+0xa268] ;  /* 0x00a26800012c7983 */ /* 0x000f280000100a00 */
[----:B------:R-:W-:Y:S04]  /*12acc0*/  STL.64 [R1+0x7ef0], R112 ;  /* 0x007ef07001007387 */ /* 0x000fe80000100a00 */
[----:B------:R-:W3:Y:S04]  /*12acd0*/  LDL.64 R42, [R1+0xa260] ;  /* 0x00a26000012a7983 */ /* 0x000ee80000100a00 */
[----:B------:R-:W3:Y:S04]  /*12ace0*/  LDL.64 R40, [R1+0xa258] ;  /* 0x00a2580001287983 */ /* 0x000ee80000100a00 */
[----:B------:R-:W-:Y:S04]  /*12acf0*/  STL.64 [R1+0x7ef8], R110 ;  /* 0x007ef86e01007387 */ /* 0x000fe80000100a00 */
[----:B------:R-:W3:Y:S04]  /*12ad00*/  LDL.64 R38, [R1+0xa250] ;  /* 0x00a2500001267983 */ /* 0x000ee80000100a00 */
[----:B------:R-:W4:Y:S04]  /*12ad10*/  LDL.64 R36, [R1+0xa248] ;  /* 0x00a2480001247983 */ /* 0x000f280000100a00 */
[----:B------:R-:W3:Y:S04]  /*12ad20*/  LDL.LU.64 R46, [R1+0x7718] ;  /* 0x00771800012e7983 */ /* 0x000ee80000300a00 */
        /* <DEDUP_REMOVED lines=11> */
[----:B------:R-:W3:Y:S04]  /*12ade0*/  LDL.LU.64 R192, [R1+0x77b0] ;  /* 0x0077b00001c07983 */ /* 0x000ee80000300a00 */
[----:B------:R-:W3:Y:S04]  /*12adf0*/  LDL.64 R10, [R1+0xa1e8] ;  /* 0x00a1e800010a7983 */ /* 0x000ee80000100a00 */
[----:B-1----:R-:W3:Y:S04]  /*12ae00*/  LDL.LU.64 R194, [R1+0x77b8] ;  /* 0x0077b80001c27983 */ /* 0x002ee80000300a00 */
[----:B------:R-:W3:Y:S04]  /*12ae10*/  LDL.64 R8, [R1+0xa1e0] ;  /* 0x00a1e00001087983 */ /* 0x000ee80000100a00 */
[----:B------:R-:W3:Y:S04]  /*12ae20*/  LDL.64 R28, [R1+0xa208] ;  /* 0x00a20800011c7983 */ /* 0x000ee80000100a00 */
[----:B------:R-:W3:Y:S04]  /*12ae30*/  LDL.LU.64 R244, [R1+0x77a0] ;  /* 0x0077a00001f47983 */ /* 0x000ee80000300a00 */
[----:B------:R-:W3:Y:S04]  /*12ae40*/  LDL.LU.64 R246, [R1+0x77c0] ;  /* 0x0077c00001f67983 */ /* 0x000ee80000300a00 */
[----:B------:R-:W3:Y:S04]  /*12ae50*/  LDL.64 R48, [R1+0xa1b0] ;  /* 0x00a1b00001307983 */ /* 0x000ee80000100a00 */
[----:B------:R-:W3:Y:S04]  /*12ae60*/  LDL.LU.64 R196, [R1+0x77c8] ;  /* 0x0077c80001c47983 */ /* 0x000ee80000300a00 */
[----:B------:R-:W3:Y:S04]  /*12ae70*/  LDL.64 R54, [R1+0xa1c8] ;  /* 0x00a1c80001367983 */ /* 0x000ee80000100a00 */
[----:B------:R-:W3:Y:S04]  /*12ae80*/  LDL.LU.64 R248, [R1+0x77e8] ;  /* 0x0077e80001f87983 */ /* 0x000ee80000300a00 */
[----:B------:R-:W3:Y:S04]  /*12ae90*/  LDL.LU.64 R242, [R1+0x7878] ;  /* 0x0078780001f27983 */ /* 0x000ee80000300a00 */
[----:B------:R-:W3:Y:S01]  /*12aea0*/  LDL.LU.64 R204, [R1+0x7810] ;  /* 0x0078100001cc7983 */ /* 0x000ee20000300a00 */
[----:B------:R-:W-:-:S03]  /*12aeb0*/  DFMA R86, R52, R2, R220 ;  /* 0x000000023456722b */ /* 0x000fc600000000dc */
[----:B------:R-:W3:Y:S04]  /*12aec0*/  LDL.LU.64 R210, [R1+0x77d8] ;  /* 0x0077d80001d27983 */ /* 0x000ee80000300a00 */
[----:B------:R-:W3:Y:S04]  /*12aed0*/  LDL.64 R52, [R1+0xa1c0] ;  /* 0x00a1c00001347983 */ /* 0x000ee80000100a00 */
[----:B------:R-:W3:Y:S04]  /*12aee0*/  LDL.LU.64 R236, [R1+0x7858] ;  /* 0x0078580001ec7983 */ /* 0x000ee80000300a00 */
[----:B0-----:R-:W3:Y:S04]  /*12aef0*/  LDL.LU.64 R164, [R1+0x7860] ;  /* 0x0078600001a47983 */ /* 0x001ee80000300a00 */
[----:B------:R-:W3:Y:S04]  /*12af00*/  LDL.LU.64 R198, [R1+0x77f8] ;  /* 0x0077f80001c67983 */ /* 0x000ee80000300a00 */
[----:B------:R-:W3:Y:S04]  /*12af10*/  LDL.LU.64 R206, [R1+0x7808] ;  /* 0x0078080001ce7983 */ /* 0x000ee80000300a00 */
[----:B------:R-:W3:Y:S04]  /*12af20*/  LDL.LU.64 R238, [R1+0x78b0] ;  /* 0x0078b00001ee7983 */ /* 0x000ee80000300a00 */
[----:B------:R-:W3:Y:S04]  /*12af30*/  LDL.LU.64 R166, [R1+0x7868] ;  /* 0x0078680001a67983 */ /* 0x000ee80000300a00 */
[----:B------:R-:W3:Y:S04]  /*12af40*/  LDL.LU.64 R190, [R1+0x7798] ;  /* 0x0077980001be7983 */ /* 0x000ee80000300a00 */
[----:B------:R-:W3:Y:S04]  /*12af50*/  LDL.LU.64 R240, [R1+0x7870] ;  /* 0x0078700001f07983 */ /* 0x000ee80000300a00 */
[----:B------:R-:W3:Y:S04]  /*12af60*/  LDL.64 R74, [R1+0xa0a0] ;  /* 0x00a0a000014a7983 */ /* 0x000ee80000100a00 */
[----:B------:R-:W3:Y:S04]  /*12af70*/  LDL.LU.64 R180, [R1+0x78c8] ;  /* 0x0078c80001b47983 */ /* 0x000ee80000300a00 */
[----:B------:R-:W3:Y:S04]  /*12af80*/  LDL.LU.64 R182, [R1+0x78d0] ;  /* 0x0078d00001b67983 */ /* 0x000ee80000300a00 */
[----:B------:R-:W3:Y:S04]  /*12af90*/  LDL.64 R158, [R1+0xa0e0] ;  /* 0x00a0e000019e7983 */ /* 0x000ee80000100a00 */
[----:B------:R-:W3:Y:S01]  /*12afa0*/  LDL.LU.64 R168, [R1+0x78b8] ;  /* 0x0078b80001a87983 */ /* 0x000ee20000300a00 */
[----:B--2---:R-:W-:-:S03]  /*12afb0*/  DFMA R122, R4, R2, R64 ;  /* 0x00000002047a722b */ /* 0x004fc60000000040 */
[----:B------:R-:W2:Y:S04]  /*12afc0*/  LDL.LU.64 R170, [R1+0x78c0] ;  /* 0x0078c00001aa7983 */ /* 0x000ea80000300a00 */
[----:B------:R-:W2:Y:S04]  /*12afd0*/  LDL.64 R4, [R1+0xa1d8] ;  /* 0x00a1d80001047983 */ /* 0x000ea80000100a00 */
[----:B------:R-:W2:Y:S04]  /*12afe0*/  LDL.64 R64, [R1+0xa1d0] ;  /* 0x00a1d00001407983 */ /* 0x000ea80000100a00 */
[----:B------:R-:W2:Y:S04]  /*12aff0*/  LDL.LU.64 R188, [R1+0x78d8] ;  /* 0x0078d80001bc7983 */ /* 0x000ea80000300a00 */
[----:B------:R-:W2:Y:S04]  /*12b000*/  LDL.64 R162, [R1+0xa0f0] ;  /* 0x00a0f00001a27983 */ /* 0x000ea80000100a00 */
[----:B------:R-:W2:Y:S04]  /*12b010*/  LDL.64 R160, [R1+0xa0e8] ;  /* 0x00a0e80001a07983 */ /* 0x000ea80000100a00 */
[----:B------:R-:W2:Y:S04]  /*12b020*/  LDL.64 R156, [R1+0xa0a8] ;  /* 0x00a0a800019c7983 */ /* 0x000ea80000100a00 */
[----:B------:R-:W2:Y:S04]  /*12b030*/  LDL.64 R154, [R1+0xa090] ;  /* 0x00a09000019a7983 */ /* 0x000ea80000100a00 */
[----:B------:R-:W2:Y:S01]  /*12b040*/  LDL.64 R174, [R1+0xa060] ;  /* 0x00a0600001ae7983 */ /* 0x000ea20000100a00 */
[----:B----4-:R-:W-:-:S03]  /*12b050*/  DFMA R56, R36, R2, R234 ;  /* 0x000000022438722b */ /* 0x010fc600000000ea */
[----:B------:R-:W4:Y:S01]  /*12b060*/  LDL.LU.64 R36, [R1+0x77a8] ;  /* 0x0077a80001247983 */ /* 0x000f220000300a00 */
[----:B---3--:R-:W-:-:S03]  /*12b070*/  DFMA R184, R32, R2, R250 ;  /* 0x0000000220b8722b */ /* 0x008fc600000000fa */
[----:B------:R-:W3:Y:S01]  /*12b080*/  LDL.LU.64 R250, [R1+0x7828] ;  /* 0x0078280001fa7983 */ /* 0x000ee20000300a00 */
[----:B------:R-:W-:-:S03]  /*12b090*/  DFMA R186, R14, R2, R208 ;  /* 0x000000020eba722b */ /* 0x000fc600000000d0 */
[----:B------:R-:W4:Y:S01]  /*12b0a0*/  LDL.64 R14, [R1+0xa1f8] ;  /* 0x00a1f800010e7983 */ /* 0x000f220000100a00 */
[----:B------:R-:W-:-:S03]  /*12b0b0*/  DFMA R70, R12, R2, R70 ;  /* 0x000000020c46722b */ /* 0x000fc60000000046 */
[----:B------:R-:W3:Y:S04]  /*12b0c0*/  LDL.64 R12, [R1+0xa1f0] ;  /* 0x00a1f000010c7983 */ /* 0x000ee80000100a00 */
[----:B------:R-:W3:Y:S01]  /*12b0d0*/  LDL.LU.64 R208, [R1+0x7840] ;  /* 0x0078400001d07983 */ /* 0x000ee20000300a00 */
[----:B------:R-:W-:-:S03]  /*12b0e0*/  DFMA R200, R10, R2, R192 ;  /* 0x000000020ac8722b */ /* 0x000fc600000000c0 */
[----:B------:R-:W3:Y:S01]  /*12b0f0*/  LDL.64 R10, [R1+0xa170] ;  /* 0x00a17000010a7983 */ /* 0x000ee20000100a00 */
[-C--:B------:R-:W-:Y:S02]  /*12b100*/  DFMA R80, R44, R2.reuse, R226 ;  /* 0x000000022c50722b */ /* 0x080fe400000000e2 */
[-C--:B------:R-:W-:Y:S01]  /*12b110*/  DFMA R58, R34, R2.reuse, R46 ;  /* 0x00000002223a722b */ /* 0x080fe2000000002e */
[----:B------:R-:W3:Y:S01]  /*12b120*/  LDL.LU.64 R44, [R1+0x7818] ;  /* 0x00781800012c7983 */ /* 0x000ee20000300a00 */
[----:B------:R-:W-:-:S03]  /*12b130*/  DFMA R202, R8, R2, R194 ;  /* 0x0000000208ca722b */ /* 0x000fc600000000c2 */
[----:B------:R-:W3:Y:S01]  /*12b140*/  LDL.64 R8, [R1+0xa168] ;  /* 0x00a1680001087983 */ /* 0x000ee20000100a00 */
[----:B--2---:R-:W-:-:S03]  /*12b150*/  DFMA R66, R4, R2, R66 ;  /* 0x000000020442722b */ /* 0x004fc60000000042 */
[----:B------:R-:W2:Y:S04]  /*12b160*/  LDL.LU.64 R46, [R1+0x7820] ;  /* 0x00782000012e7983 */ /* 0x000ea80000300a00 */
[----:B------:R-:W2:Y:S01]  /*12b170*/  LDL.64 R4, [R1+0xa160] ;  /* 0x00a1600001047983 */ /* 0x000ea20000100a00 */
[-C--:B------:R-:W-:Y:S02]  /*12b180*/  DFMA R32, R28, R2.reuse, R30 ;  /* 0x000000021c20722b */ /* 0x080fe4000000001e */
[-C--:B------:R-:W-:Y:S01]  /*12b190*/  DFMA R64, R64, R2.reuse, R246 ;  /* 0x000000024040722b */ /* 0x080fe200000000f6 */
[----:B------:R-:W2:Y:S01]  /*12b1a0*/  LDL.64 R30, [R1+0xa1a8] ;  /* 0x00a1a800011e7983 */ /* 0x000ea20000100a00 */
[----:B------:R-:W-:-:S03]  /*12b1b0*/  DFMA R60, R48, R2, R60 ;  /* 0x00000002303c722b */ /* 0x000fc6000000003c */
[----:B------:R-:W2:Y:S01]  /*12b1c0*/  LDL.LU.64 R48, [R1+0x7888] ;  /* 0x0078880001307983 */ /* 0x000ea20000300a00 */
[-C--:B------:R-:W-:Y:S02]  /*12b1d0*/  DFMA R100, R54, R2.reuse, R196 ;  /* 0x000000023664722b */ /* 0x080fe400000000c4 */
[-C--:B------:R-:W-:Y:S01]  /*12b1e0*/  DFMA R84, R50, R2.reuse, R222 ;  /* 0x000000023254722b */ /* 0x080fe200000000de */
[----:B------:R-:W2:Y:S01]  /*12b1f0*/  LDL.64 R54, [R1+0xa148] ;  /* 0x00a1480001367983 */ /* 0x000ea20000100a00 */
[-C--:B------:R-:W-:Y:S02]  /*12b200*/  DFMA R78, R42, R2.reuse, R228 ;  /* 0x000000022a4e722b */ /* 0x080fe400000000e4 */
[-C--:B------:R-:W-:Y:S01]  /*12b210*/  DFMA R76, R40, R2.reuse, R230 ;  /* 0x00000002284c722b */ /* 0x080fe200000000e6 */
[----:B------:R-:W2:Y:S01]  /*12b220*/  LDL.64 R50, [R1+0xa1b8] ;  /* 0x00a1b80001327983 */ /* 0x000ea20000100a00 */
[----:B------:R-:W-:-:S03]  /*12b230*/  DFMA R72, R38, R2, R232 ;  /* 0x000000022648722b */ /* 0x000fc600000000e8 */
[----:B------:R-:W2:Y:S04]  /*12b240*/  LDL.LU.64 R42, [R1+0x7800] ;  /* 0x00780000012a7983 */ /* 0x000ea80000300a00 */
[----:B------:R-:W2:Y:S04]  /*12b250*/  LDL.64 R28, [R1+0xa1a0] ;  /* 0x00a1a000011c7983 */ /* 0x000ea80000100a00 */
[----:B------:R-:W2:Y:S04]  /*12b260*/  LDL.64 R40, [R1+0xa198] ;  /* 0x00a1980001287983 */ /* 0x000ea80000100a00 */
[----:B------:R-:W2:Y:S01]  /*12b270*/  LDL.64 R38, [R1+0xa190] ;  /* 0x00a1900001267983 */ /* 0x000ea20000100a00 */
[----:B------:R-:W-:-:S03]  /*12b280*/  DFMA R102, R52, R2, R210 ;  /* 0x000000023466722b */ /* 0x000fc600000000d2 */
[----:B------:R-:W2:Y:S04]  /*12b290*/  LDL.64 R52, [R1+0xa140] ;  /* 0x00a1400001347983 */ /* 0x000ea80000100a00 */
[----:B------:R-:W2:Y:S04]  /*12b2a0*/  LDL.64 R34, [R1+0xa200] ;  /* 0x00a2000001227983 */ /* 0x000ea80000100a00 */
[----:B------:R-:W2:Y:S04]  /*12b2b0*/  LDL.LU.64 R192, [R1+0x78e8] ;  /* 0x0078e80001c07983 */ /* 0x000ea80000300a00 */
[----:B------:R-:W2:Y:S04]  /*12b2c0*/  LDL.LU.64 R194, [R1+0x78f0] ;  /* 0x0078f00001c27983 */ /* 0x000ea80000300a00 */
[----:B------:R-:W2:Y:S04]  /*12b2d0*/  LDL.LU.64 R196, [R1+0x78f8] ;  /* 0x0078f80001c47983 */ /* 0x000ea80000300a00 */
[----:B------:R-:W2:Y:S01]  /*12b2e0*/  LDL.LU.64 R210, [R1+0x7900] ;  /* 0x0079000001d27983 */ /* 0x000ea20000300a00 */
[----:B----4-:R-:W-:-:S03]  /*12b2f0*/  DFMA R116, R14, R2, R244 ;  /* 0x000000020e74722b */ /* 0x010fc600000000f4 */
[----:B------:R-:W4:Y:S01]  /*12b300*/  LDL.64 R14, [R1+0xa180] ;  /* 0x00a18000010e7983 */ /* 0x000f220000100a00 */
[----:B---3--:R-:W-:-:S03]  /*12b310*/  DFMA R118, R12, R2, R36 ;  /* 0x000000020c76722b */ /* 0x008fc60000000024 */
[----:B------:R-:W3:Y:S04]  /*12b320*/  LDL.64 R36, [R1+0xa188] ;  /* 0x00a1880001247983 */ /* 0x000ee80000100a00 */
[----:B------:R-:W3:Y:S01]  /*12b330*/  LDL.64 R12, [R1+0xa178] ;  /* 0x00a17800010c7983 */ /* 0x000ee20000100a00 */
[----:B------:R-:W-:-:S03]  /*12b340*/  DFMA R250, R10, R2, R250 ;  /* 0x000000020afa722b */ /* 0x000fc600000000fa */
[----:B------:R-:W3:Y:S01]  /*12b350*/  LDL.64 R10, [R1+0xa130] ;  /* 0x00a13000010a7983 */ /* 0x000ee20000100a00 */
[----:B------:R-:W-:-:S03]  /*12b360*/  DFMA R244, R8, R2, R208 ;  /* 0x0000000208f4722b */ /* 0x000fc600000000d0 */
[----:B------:R-:W3:Y:S04]  /*12b370*/  LDL.LU.64 R8, [R1+0x7880] ;  /* 0x0078800001087983 */ /* 0x000ee80000300a00 */
[----:B------:R-:W3:Y:S01]  /*12b380*/  LDL.LU.64 R208, [R1+0x78a8] ;  /* 0x0078a80001d07983 */ /* 0x000ee20000300a00 */
[----:B--2---:R-:W-:-:S03]  /*12b390*/  DFMA R246, R4, R2, R6 ;  /* 0x0000000204f6722b */ /* 0x004fc60000000006 */
[----:B------:R-:W2:Y:S04]  /*12b3a0*/  LDL.64 R6, [R1+0xa128] ;  /* 0x00a1280001067983 */ /* 0x000ea80000100a00 */
[----:B------:R-:W2:Y:S01]  /*12b3b0*/  LDL.64 R4, [R1+0xa120] ;  /* 0x00a1200001047983 */ /* 0x000ea20000100a00 */
[-C--:B------:R-:W-:Y:S02]  /*12b3c0*/  DFMA R30, R30, R2.reuse, R248 ;  /* 0x000000021e1e722b */ /* 0x080fe400000000f8 */
[-C--:B----4-:R-:W-:Y:S01]  /*12b3d0*/  DFMA R178, R14, R2.reuse, R44 ;  /* 0x000000020eb2722b */ /* 0x090fe2000000002c */
[----:B------:R-:W4:Y:S01]  /*12b3e0*/  LDL.64 R14, [R1+0xa150] ;  /* 0x00a15000010e7983 */ /* 0x000f220000100a00 */
[----:B---3--:R-:W-:-:S03]  /*12b3f0*/  DFMA R176, R36, R2, R204 ;  /* 0x0000000224b0722b */ /* 0x008fc600000000cc */
[----:B------:R-:W3:Y:S01]  /*12b400*/  LDL.LU.64 R204, [R1+0x7850] ;  /* 0x0078500001cc7983 */ /* 0x000ee20000300a00 */
[----:B------:R-:W-:-:S03]  /*12b410*/  DFMA R248, R12, R2, R46 ;  /* 0x000000020cf8722b */ /* 0x000fc6000000002e */
[----:B------:R-:W3:Y:S01]  /*12b420*/  LDL.64 R12, [R1+0xa158] ;  /* 0x00a15800010c7983 */ /* 0x000ee20000100a00 */
[-C--:B------:R-:W-:Y:S02]  /*12b430*/  DFMA R96, R54, R2.reuse, R164 ;  /* 0x000000023660722b */ /* 0x080fe400000000a4 */
[-C--:B------:R-:W-:Y:S01]  /*12b440*/  DFMA R62, R50, R2.reuse, R62 ;  /* 0x00000002323e722b */ /* 0x080fe2000000003e */
[----:B------:R-:W3:Y:S01]  /*12b450*/  LDL.64 R36, [R1+0xa118] ;  /* 0x00a1180001247983 */ /* 0x000ee20000100a00 */
[-C--:B------:R-:W-:Y:S02]  /*12b460*/  DFMA R28, R28, R2.reuse, R198 ;  /* 0x000000021c1c722b */ /* 0x080fe400000000c6 */
[-C--:B------:R-:W-:Y:S01]  /*12b470*/  DFMA R212, R40, R2.reuse, R42 ;  /* 0x0000000228d4722b */ /* 0x080fe2000000002a */
[----:B------:R-:W3:Y:S01]  /*12b480*/  LDL.64 R50, [R1+0xa138] ;  /* 0x00a1380001327983 */ /* 0x000ee20000100a00 */
[----:B------:R-:W-:-:S03]  /*12b490*/  DFMA R214, R38, R2, R206 ;  /* 0x0000000226d6722b */ /* 0x000fc600000000ce */
[----:B------:R-:W3:Y:S04]  /*12b4a0*/  LDL.LU.64 R42, [R1+0x7890] ;  /* 0x00789000012a7983 */ /* 0x000ee80000300a00 */
[----:B------:R-:W3:Y:S04]  /*12b4b0*/  LDL.LU.64 R44, [R1+0x7898] ;  /* 0x00789800012c7983 */ /* 0x000ee80000300a00 */
[----:B------:R-:W3:Y:S04]  /*12b4c0*/  LDL.64 R38, [R1+0xa110] ;  /* 0x00a1100001267983 */ /* 0x000ee80000100a00 */
[----:B------:R-:W3:Y:S04]  /*12b4d0*/  LDL.LU.64 R46, [R1+0x78a0] ;  /* 0x0078a000012e7983 */ /* 0x000ee80000300a00 */
[----:B------:R-:W3:Y:S01]  /*12b4e0*/  LDL.64 R40, [R1+0xa108] ;  /* 0x00a1080001287983 */ /* 0x000ee20000100a00 */
[----:B------:R-:W-:-:S03]  /*12b4f0*/  DFMA R242, R10, R2, R242 ;  /* 0x000000020af2722b */ /* 0x000fc600000000f2 */
[----:B------:R-:W3:Y:S01]  /*12b500*/  LDL.LU.64 R198, [R1+0x7908] ;  /* 0x0079080001c67983 */ /* 0x000ee20000300a00 */
[-C--:B------:R-:W-:Y:S02]  /*12b510*/  DFMA R98, R52, R2.reuse, R166 ;  /* 0x000000023462722b */ /* 0x080fe400000000a6 */
[-C--:B------:R-:W-:Y:S01]  /*12b520*/  DFMA R34, R34, R2.reuse, R190 ;  /* 0x000000022222722b */ /* 0x080fe200000000be */
[----:B------:R-:W3:Y:S04]  /*12b530*/  LDL.LU.64 R206, [R1+0x7918] ;  /* 0x0079180001ce7983 */ /* 0x000ee80000300a00 */
[----:B------:R-:W3:Y:S01]  /*12b540*/  LDL.LU.64 R190, [R1+0x78e0] ;  /* 0x0078e00001be7983 */ /* 0x000ee20000300a00 */
[-C--:B------:R-:W-:Y:S02]  /*12b550*/  DFMA R234, R158, R2.reuse, R180 ;  /* 0x000000029eea722b */ /* 0x080fe400000000b4 */
[-C--:B------:R-:W-:Y:S01]  /*12b560*/  DFMA R232, R160, R2.reuse, R170 ;  /* 0x00000002a0e8722b */ /* 0x080fe200000000aa */
[----:B------:R-:W3:Y:S01]  /*12b570*/  LDL.LU.64 R164, [R1+0x7970] ;  /* 0x0079700001a47983 */ /* 0x000ee20000300a00 */
[----:B--2---:R-:W-:-:S02]  /*12b580*/  DFMA R8, R6, R2, R8 ;  /* 0x000000020608722b */ /* 0x004fc40000000008 */
[-C--:B------:R-:W-:Y:S01]  /*12b590*/  DFMA R10, R4, R2.reuse, R48 ;  /* 0x00000002040a722b */ /* 0x080fe20000000030 */
[----:B------:R-:W2:Y:S04]  /*12b5a0*/  LDL.64 R6, [R1+0xa100] ;  /* 0x00a1000001067983 */ /* 0x000ea80000100a00 */
[----:B------:R-:W2:Y:S04]  /*12b5b0*/  LDL.64 R4, [R1+0xa0f8] ;  /* 0x00a0f80001047983 */ /* 0x000ea80000100a00 */
[----:B------:R-:W2:Y:S01]  /*12b5c0*/  LDL.64 R48, [R1+0xa0d8] ;  /* 0x00a0d80001307983 */ /* 0x000ea20000100a00 */
[----:B----4-:R-:W-:-:S02]  /*12b5d0*/  DFMA R14, R14, R2, R236 ;  /* 0x000000020e0e722b */ /* 0x010fc400000000ec */
[-C--:B---3--:R-:W-:Y:S02]  /*12b5e0*/  DFMA R12, R12, R2.reuse, R204 ;  /* 0x000000020c0c722b */ /* 0x088fe400000000cc */
[-C--:B------:R-:W-:Y:S01]  /*12b5f0*/  DFMA R240, R50, R2.reuse, R240 ;  /* 0x0000000232f0722b */ /* 0x080fe200000000f0 */
[----:B------:R-:W3:Y:S01]  /*12b600*/  LDL.LU.64 R204, [R1+0x7920] ;  /* 0x0079200001cc7983 */ /* 0x000ee20000300a00 */
[----:B------:R-:W-:-:S03]  /*12b610*/  DFMA R36, R36, R2, R42 ;  /* 0x000000022424722b */ /* 0x000fc6000000002a */
[----:B------:R-:W4:Y:S04]  /*12b620*/  LDL.64 R50, [R1+0xa0d0] ;  /* 0x00a0d00001327983 */ /* 0x000f280000100a00 */
        /* <DEDUP_REMOVED lines=8> */
[----:B------:R-:W4:Y:S01]  /*12b6b0*/  LDL.64 R198, [R1+0x8100] ;  /* 0x0081000001c67983 */ /* 0x000f220000100a00 */
[-C--:B------:R-:W-:Y:S01]  /*12b6c0*/  DFMA R228, R156, R2.reuse, R210 ;  /* 0x000000029ce4722b */ /* 0x080fe200000000d2 */
[----:B------:R-:W-:Y:S01]  /*12b6d0*/  MOV R180, R22 ;  /* 0x0000001600b47202 */ /* 0x000fe20000000f00 */
[-C--:B------:R-:W-:Y:S01]  /*12b6e0*/  DFMA R226, R154, R2.reuse, R206 ;  /* 0x000000029ae2722b */ /* 0x080fe200000000ce */
[----:B------:R-:W-:Y:S01]  /*12b6f0*/  IMAD.MOV.U32 R181, RZ, RZ, R23 ;  /* 0x000000ffffb57224 */ /* 0x000fe200078e0017 */
[----:B------:R-:W4:Y:S04]  /*12b700*/  LDL.LU.64 R154, [R1+0x7948] ;  /* 0x00794800019a7983 */ /* 0x000f280000300a00 */
[----:B------:R-:W4:Y:S04]  /*12b710*/  LDL.LU.64 R156, [R1+0x7950] ;  /* 0x00795000019c7983 */ /* 0x000f280000300a00 */
[----:B------:R-:W4:Y:S04]  /*12b720*/  LDL.LU.64 R158, [R1+0x7958] ;  /* 0x00795800019e7983 */ /* 0x000f280000300a00 */
[----:B------:R-:W4:Y:S04]  /*12b730*/  LDL.LU.64 R160, [R1+0x7960] ;  /* 0x0079600001a07983 */ /* 0x000f280000300a00 */
[----:B------:R-:W4:Y:S04]  /*12b740*/  LDL.LU.64 R166, [R1+0x7978] ;  /* 0x0079780001a67983 */ /* 0x000f280000300a00 */
[----:B------:R-:W4:Y:S04]  /*12b750*/  LDL.LU.64 R170, [R1+0x7988] ;  /* 0x0079880001aa7983 */ /* 0x000f280000300a00 */
[----:B------:R-:W4:Y:S04]  /*12b760*/  LDL.64 R22, [R1+0xa048] ;  /* 0x00a0480001167983 */ /* 0x000f280000100a00 */
[----:B------:R-:W4:Y:S04]  /*12b770*/  LDL.64 R210, [R1+0x79c8] ;  /* 0x0079c80001d27983 */ /* 0x000f280000100a00 */
[----:B------:R-:W4:Y:S01]  /*12b780*/  LDL.LU.64 R206, [R1+0x7998] ;  /* 0x0079980001ce7983 */ /* 0x000f220000300a00 */
[----:B--2---:R-:W-:-:S03]  /*12b790*/  DFMA R54, R6, R2, R208 ;  /* 0x000000020636722b */ /* 0x004fc600000000d0 */
[----:B------:R-:W2:Y:S01]  /*12b7a0*/  LDL.64 R6, [R1+0xa098] ;  /* 0x00a0980001067983 */ /* 0x000ea20000100a00 */
[----:B------:R-:W-:-:S03]  /*12b7b0*/  DFMA R236, R4, R2, R238 ;  /* 0x0000000204ec722b */ /* 0x000fc600000000ee */
[----:B------:R-:W3:Y:S04]  /*12b7c0*/  LDL.64 R4, [R1+0xa088] ;  /* 0x00a0880001047983 */ /* 0x000ee80000100a00 */
[----:B------:R-:W4:Y:S01]  /*12b7d0*/  LDL.LU.64 R208, [R1+0x7928] ;  /* 0x0079280001d07983 */ /* 0x000f220000300a00 */
[----:B--2---:R-:W-:-:S03]  /*12b7e0*/  DFMA R224, R6, R2, R16 ;  /* 0x0000000206e0722b */ /* 0x004fc60000000010 */
[----:B------:R-:W2:Y:S01]  /*12b7f0*/  LDL.64 R16, [R1+0xa078] ;  /* 0x00a0780001107983 */ /* 0x000ea20000100a00 */
[----:B---3--:R-:W-:-:S03]  /*12b800*/  DFMA R220, R4, R2, R204 ;  /* 0x0000000204dc722b */ /* 0x008fc600000000cc */
[----:B------:R-:W3:Y:S04]  /*12b810*/  LDL.64 R6, [R1+0xa070] ;  /* 0x00a0700001067983 */ /* 0x000ee80000100a00 */
[----:B------:R-:W3:Y:S01]  /*12b820*/  LDL.64 R4, [R1+0xa068] ;  /* 0x00a0680001047983 */ /* 0x000ee20000100a00 */
[-C--:B------:R-:W-:Y:S02]  /*12b830*/  DFMA R48, R48, R2.reuse, R182 ;  /* 0x000000023030722b */ /* 0x080fe400000000b6 */
[-C--:B------:R-:W-:Y:S01]  /*12b840*/  DFMA R238, R162, R2.reuse, R168 ;  /* 0x00000002a2ee722b */ /* 0x080fe200000000a8 */
[----:B------:R-:W-:Y:S01]  /*12b850*/  MOV R182, R24 ;  /* 0x0000001800b67202 */ /* 0x000fe20000000f00 */
[-C--:B----4-:R-:W-:Y:S01]  /*12b860*/  DFMA R50, R50, R2.reuse, R188 ;  /* 0x000000023232722b */ /* 0x090fe200000000bc */
[----:B------:R-:W-:Y:S01]  /*12b870*/  IMAD.MOV.U32 R183, RZ, RZ, R25 ;  /* 0x000000ffffb77224 */ /* 0x000fe200078e0019 */
[-C--:B------:R-:W-:Y:S01]  /*12b880*/  DFMA R44, R44, R2.reuse, R190 ;  /* 0x000000022c2c722b */ /* 0x080fe200000000be */
[----:B------:R0:W-:Y:S01]  /*12b890*/  STL.64 [R1+0x72f0], R198 ;  /* 0x0072f0c601007387 */ /* 0x0001e20000100a00 */
[----:B------:R-:W-:-:S02]  /*12b8a0*/  DFMA R46, R46, R2, R192 ;  /* 0x000000022e2e722b */ /* 0x000fc400000000c0 */
[-C--:B------:R-:W-:Y:S01]  /*12b8b0*/  DFMA R40, R40, R2.reuse, R194 ;  /* 0x000000022828722b */ /* 0x080fe200000000c2 */
[----:B------:R-:W4:Y:S01]  /*12b8c0*/  LDL.LU.64 R162, [R1+0x7968] ;  /* 0x0079680001a27983 */ /* 0x000f220000300a00 */
[-C--:B------:R-:W-:Y:S02]  /*12b8d0*/  DFMA R42, R42, R2.reuse, R196 ;  /* 0x000000022a2a722b */ /* 0x080fe400000000c4 */
[-C--:B------:R-:W-:Y:S01]  /*12b8e0*/  DFMA R222, R74, R2.reuse, R208 ;  /* 0x000000024ade722b */ /* 0x080fe200000000d0 */
[----:B------:R-:W4:Y:S04]  /*12b8f0*/  LDL.LU.64 R168, [R1+0x7980] ;  /* 0x0079800001a87983 */ /* 0x000f280000300a00 */
[----:B------:R-:W4:Y:S04]  /*12b900*/  LDL.LU.64 R188, [R1+0x7990] ;  /* 0x0079900001bc7983 */ /* 0x000f280000300a00 */
[----:B------:R-:W4:Y:S04]  /*12b910*/  LDL.64 R24, [R1+0xa050] ;  /* 0x00a0500001187983 */ /* 0x000f280000100a00 */
[----:B------:R-:W4:Y:S04]  /*12b920*/  LDL.64 R208, [R1+0xa018] ;  /* 0x00a0180001d07983 */ /* 0x000f280000100a00 */
[----:B------:R-:W4:Y:S04]  /*12b930*/  LDL.64 R190, [R1+0x7ab0] ;  /* 0x007ab00001be7983 */ /* 0x000f280000100a00 */
[----:B------:R-:W4:Y:S04]  /*12b940*/  LDL.64 R192, [R1+0x79c0] ;  /* 0x0079c00001c07983 */ /* 0x000f280000100a00 */
[----:B------:R-:W4:Y:S04]  /*12b950*/  LDL.64 R194, [R1+0x7ee8] ;  /* 0x007ee80001c27983 */ /* 0x000f280000100a00 */
[----:B------:R-:W4:Y:S04]  /*12b960*/  LDL.64 R196, [R1+0x7b08] ;  /* 0x007b080001c47983 */ /* 0x000f280000100a00 */
[----:B0-----:R-:W4:Y:S04]  /*12b970*/  LDL.LU.64 R198, [R1+0xadd0] ;  /* 0x00add00001c67983 */ /* 0x001f280000300a00 */
[----:B------:R-:W4:Y:S04]  /*12b980*/  LDL.64 R204, [R1+0x7b00] ;  /* 0x007b000001cc7983 */ /* 0x000f280000100a00 */
[----:B------:R-:W4:Y:S01]  /*12b990*/  LDL.64 R74, [R1+0xa010] ;  /* 0x00a01000014a7983 */ /* 0x000f220000100a00 */
[----:B--2---:R-:W-:-:S03]  /*12b9a0*/  DFMA R216, R16, R2, R18 ;  /* 0x0000000210d8722b */ /* 0x004fc60000000012 */
[----:B------:R-:W2:Y:S01]  /*12b9b0*/  LDL.64 R18, [R1+0xa038] ;  /* 0x00a0380001127983 */ /* 0x000ea20000100a00 */
[----:B---3--:R-:W-:-:S03]  /*12b9c0*/  DFMA R218, R6, R2, R20 ;  /* 0x0000000206da722b */ /* 0x008fc60000000014 */
[----:B------:R-:W3:Y:S01]  /*12b9d0*/  LDL.64 R20, [R1+0xa040] ;  /* 0x00a0400001147983 */ /* 0x000ee20000100a00 */
[----:B------:R-:W-:-:S03]  /*12b9e0*/  DFMA R172, R4, R2, R26 ;  /* 0x0000000204ac722b */ /* 0x000fc6000000001a */
[----:B------:R-:W3:Y:S04]  /*12b9f0*/  LDL.64 R26, [R1+0xa058] ;  /* 0x00a05800011a7983 */ /* 0x000ee80000100a00 */
[----:B------:R-:W3:Y:S04]  /*12ba00*/  LDL.64 R16, [R1+0xa030] ;  /* 0x00a0300001107983 */ /* 0x000ee80000100a00 */
[----:B------:R-:W3:Y:S04]  /*12ba10*/  LDL.64 R6, [R1+0xa028] ;  /* 0x00a0280001067983 */ /* 0x000ee80000100a00 */
[----:B------:R-:W3:Y:S01]  /*12ba20*/  LDL.64 R4, [R1+0xa020] ;  /* 0x00a0200001047983 */ /* 0x000ee20000100a00 */
[----:B------:R-:W-:-:S02]  /*12ba30*/  DFMA R174, R174, R2, R154 ;  /* 0x00000002aeae722b */ /* 0x000fc4000000009a */
[-C--:B------:R-:W-:Y:S01]  /*12ba40*/  DFMA R22, R22, R2.reuse, R160 ;  /* 0x000000021616722b */ /* 0x080fe200000000a0 */
[----:B------:R0:W-:Y:S04]  /*12ba50*/  STL.128 [R1+0x72d0], R180 ;  /* 0x0072d0b401007387 */ /* 0x0001e80000100c00 */
[----:B------:R-:W-:Y:S01]  /*12ba60*/  STL.64 [R1+0x72e8], R210 ;  /* 0x0072e8d201007387 */ /* 0x000fe20000100a00 */
[----:B----4-:R-:W-:-:S03]  /*12ba70*/  DFMA R24, R24, R2, R158 ;  /* 0x000000021818722b */ /* 0x010fc6000000009e */
[----:B------:R-:W4:Y:S01]  /*12ba80*/  LDL.LU.64 R154, [R1+0xae68] ;  /* 0x00ae6800019a7983 */ /* 0x000f220000300a00 */
[----:B------:R-:W-:-:S03]  /*12ba90*/  DFMA R208, R208, R2, R188 ;  /* 0x00000002d0d0722b */ /* 0x000fc600000000bc */
[----:B------:R-:W4:Y:S04]  /*12baa0*/  LDL.LU.64 R158, [R1+0xae58] ;  /* 0x00ae5800019e7983 */ /* 0x000f280000300a00 */
[----:B------:R1:W-:Y:S04]  /*12bab0*/  STL.64 [R1+0x72e0], R190 ;  /* 0x0072e0be01007387 */ /* 0x0003e80000100a00 */
[----:B------:R1:W-:Y:S04]  /*12bac0*/  STL.64 [R1+0x7310], R192 ;  /* 0x007310c001007387 */ /* 0x0003e80000100a00 */
[----:B------:R1:W-:Y:S04]  /*12bad0*/  STL.64 [R1+0x76f0], R194 ;  /* 0x0076f0c201007387 */ /* 0x0003e80000100a00 */
[----:B------:R1:W-:Y:S04]  /*12bae0*/  STL.64 [R1+0x72b8], R196 ;  /* 0x0072b8c401007387 */ /* 0x0003e80000100a00 */
[----:B------:R1:W-:Y:S04]  /*12baf0*/  STL.64 [R1+0x72f8], R198 ;  /* 0x0072f8c601007387 */ /* 0x0003e80000100a00 */
[----:B------:R-:W4:Y:S04]  /*12bb00*/  LDL.LU.64 R160, [R1+0xae50] ;  /* 0x00ae500001a07983 */ /* 0x000f280000300a00 */
[----:B------:R-:W4:Y:S04]  /*12bb10*/  LDL.LU.64 R188, [R1+0xae20] ;  /* 0x00ae200001bc7983 */ /* 0x000f280000300a00 */
[----:B0-----:R-:W4:Y:S04]  /*12bb20*/  LDL.LU.128 R180, [R1+0xae00] ;  /* 0x00ae000001b47983 */ /* 0x001f280000300c00 */
[----:B-1----:R-:W4:Y:S04]  /*12bb30*/  LDL.LU.64 R190, [R1+0xadf8] ;  /* 0x00adf80001be7983 */ /* 0x002f280000300a00 */
[----:B------:R-:W4:Y:S04]  /*12bb40*/  LDL.LU.64 R192, [R1+0xadf0] ;  /* 0x00adf00001c07983 */ /* 0x000f280000300a00 */
[----:B------:R-:W4:Y:S04]  /*12bb50*/  LDL.LU.64 R194, [R1+0xade8] ;  /* 0x00ade80001c27983 */ /* 0x000f280000300a00 */
[----:B------:R-:W4:Y:S04]  /*12bb60*/  LDL.LU.64 R196, [R1+0xade0] ;  /* 0x00ade00001c47983 */ /* 0x000f280000300a00 */
[----:B------:R-:W4:Y:S04]  /*12bb70*/  LDL.LU.64 R210, [R1+0xadd8] ;  /* 0x00add80001d27983 */ /* 0x000f280000300a00 */
[----:B------:R-:W4:Y:S01]  /*12bb80*/  LDL.LU.64 R198, [R1+0xadc8] ;  /* 0x00adc80001c67983 */ /* 0x000f220000300a00 */
[----:B--2---:R-:W-:-:S03]  /*12bb90*/  DFMA R18, R18, R2, R164 ;  /* 0x000000021212722b */ /* 0x004fc600000000a4 */
[----:B------:R-:W2:Y:S01]  /*12bba0*/  LDL.LU.64 R164, [R1+0xae40] ;  /* 0x00ae400001a47983 */ /* 0x000ea20000300a00 */
[----:B---3--:R-:W-:-:S03]  /*12bbb0*/  DFMA R20, R20, R2, R162 ;  /* 0x000000021414722b */ /* 0x008fc600000000a2 */
[----:B------:R-:W3:Y:S01]  /*12bbc0*/  LDL.LU.64 R162, [R1+0xae48] ;  /* 0x00ae480001a27983 */ /* 0x000ee20000300a00 */
[----:B------:R-:W-:-:S03]  /*12bbd0*/  DFMA R26, R26, R2, R156 ;  /* 0x000000021a1a722b */ /* 0x000fc6000000009c */
        /* <DEDUP_REMOVED lines=8> */
[----:B------:R0:W-:Y:S04]  /*12bc60*/  STL.64 [R1+0x72b0], R204 ;  /* 0x0072b0cc01007387 */ /* 0x0001e80000100a00 */
[----:B------:R-:W3:Y:S04]  /*12bc70*/  LDL.LU.64 R206, [R1+0xae18] ;  /* 0x00ae180001ce7983 */ /* 0x000ee80000300a00 */
[----:B------:R-:W3:Y:S04]  /*12bc80*/  LDL.64 R2, [R1+0x8060] ;  /* 0x0080600001027983 */ /* 0x000ee80000100a00 */
[----:B0-----:R-:W3:Y:S04]  /*12bc90*/  LDL.LU.64 R204, [R1+0xae10] ;  /* 0x00ae100001cc7983 */ /* 0x001ee80000300a00 */
        /* <DEDUP_REMOVED lines=23> */
[----:B----4-:R0:W-:Y:S04]  /*12be10*/  STL.64 [R1+0x7308], R210 ;  /* 0x007308d201007387 */ /* 0x0101e80000100a00 */
        /* <DEDUP_REMOVED lines=41> */
[----:B--2---:R-:W-:Y:S04]  /*12c0b0*/  STL.64 [R1+0x7380], R164 ;  /* 0x007380a401007387 */ /* 0x004fe80000100a00 */
[----:B---3--:R-:W-:Y:S04]  /*12c0c0*/  STL.64 [R1+0x7388], R162 ;  /* 0x007388a201007387 */ /* 0x008fe80000100a00 */
        /* <DEDUP_REMOVED lines=22> */
[----:B0-----:R0:W5:Y:S04]  /*12c230*/  LDL.LU.64 R210, [R1+0xadc0] ;  /* 0x00adc00001d27983 */ /* 0x0011680000300a00 */
[----:B-1----:R0:W5:Y:S04]  /*12c240*/  LDL.LU.64 R198, [R1+0xadb8] ;  /* 0x00adb80001c67983 */ /* 0x0021680000300a00 */
[----:B----4-:R0:W5:Y:S04]  /*12c250*/  LDL.LU.64 R196, [R1+0xadb0] ;  /* 0x00adb00001c47983 */ /* 0x0101680000300a00 */
[----:B------:R0:W5:Y:S04]  /*12c260*/  LDL.LU.64 R194, [R1+0xada8] ;  /* 0x00ada80001c27983 */ /* 0x0001680000300a00 */
[----:B------:R0:W5:Y:S04]  /*12c270*/  LDL.LU.64 R192, [R1+0xada0] ;  /* 0x00ada00001c07983 */ /* 0x0001680000300a00 */
[----:B------:R0:W5:Y:S04]  /*12c280*/  LDL.LU.64 R190, [R1+0xad98] ;  /* 0x00ad980001be7983 */ /* 0x0001680000300a00 */
[----:B------:R0:W5:Y:S04]  /*12c290*/  LDL.LU.64 R188, [R1+0xad90] ;  /* 0x00ad900001bc7983 */ /* 0x0001680000300a00 */
[----:B------:R0:W5:Y:S04]  /*12c2a0*/  LDL.LU.64 R182, [R1+0xad88] ;  /* 0x00ad880001b67983 */ /* 0x0001680000300a00 */
[----:B------:R0:W5:Y:S04]  /*12c2b0*/  LDL.LU.64 R180, [R1+0xad80] ;  /* 0x00ad800001b47983 */ /* 0x0001680000300a00 */
[----:B--2---:R0:W5:Y:S04]  /*12c2c0*/  LDL.LU.64 R170, [R1+0xad78] ;  /* 0x00ad780001aa7983 */ /* 0x0041680000300a00 */
        /* <DEDUP_REMOVED lines=115> */
[----:B------:R0:W-:Y:S02]  /*12ca00*/  STL.64 [R1+0x76e8], R74 ;  /* 0x0076e84a01007387 */ /* 0x0001e40000100a00 */
.L_x_2684:
[----:B-----5:R-:W-:Y:S04]  /*12ca10*/  STL.64 [R1+0xad10], R146 ;  /* 0x00ad109201007387 */ /* 0x020fe80000100a00 */
[----:B------:R1:W-:Y:S04]  /*12ca20*/  STL.64 [R1+0xad08], R144 ;  /* 0x00ad089001007387 */ /* 0x0003e80000100a00 */
[----:B------:R2:W-:Y:S04]  /*12ca30*/  STL.64 [R1+0xac68], R88 ;  /* 0x00ac685801007387 */ /* 0x0005e80000100a00 */
[----:B0-----:R-:W3:Y:S04]  /*12ca40*/  LDL.LU.64 R74, [R1+0x7700] ;  /* 0x00770000014a7983 */ /* 0x001ee80000300a00 */
[----:B-1----:R-:W4:Y:S04]  /*12ca50*/  LDL.128 R144, [R1+0x4910] ;  /* 0x0049100001907983 */ /* 0x002f280000100c00 */
[----:B--2---:R-:W3:Y:S04]  /*12ca60*/  LDL.64 R88, [R1+0x79e0] ;  /* 0x0079e00001587983 */ /* 0x004ee80000100a00 */
[----:B------:R-:W-:Y:S04]  /*12ca70*/  STL.64 [R1+0xabd8], R22 ;  /* 0x00abd81601007387 */ /* 0x000fe80000100a00 */
[----:B------:R0:W-:Y:S04]  /*12ca80*/  STL.64 [R1+0xabd0], R20 ;  /* 0x00abd01401007387 */ /* 0x0001e80000100a00 */
[----:B------:R-:W-:Y:S04]  /*12ca90*/  STL.64 [R1+0xabe8], R26 ;  /* 0x00abe81a01007387 */ /* 0x000fe80000100a00 */
[----:B------:R1:W-:Y:S04]  /*12caa0*/  STL.64 [R1+0xabe0], R24 ;  /* 0x00abe01801007387 */ /* 0x0003e80000100a00 */
[----:B0-----:R-:W2:Y:S04]  /*12cab0*/  LDL.128 R20, [R1+0x4b30] ;  /* 0x004b300001147983 */ /* 0x001ea80000100c00 */
[----:B------:R-:W-:Y:S04]  /*12cac0*/  STL.64 [R1+0xad30], R154 ;  /* 0x00ad309a01007387 */ /* 0x000fe80000100a00 */
[----:B-1----:R-:W2:Y:S04]  /*12cad0*/  LDL.128 R24, [R1+0x4b70] ;  /* 0x004b700001187983 */ /* 0x002ea80000100c00 */
[----:B------:R0:W-:Y:S04]  /*12cae0*/  STL.64 [R1+0xad00], R142 ;  /* 0x00ad008e01007387 */ /* 0x0001e80000100a00 */
[----:B------:R-:W-:Y:S04]  /*12caf0*/  STL.64 [R1+0xabc0], R16 ;  /* 0x00abc01001007387 */ /* 0x000fe80000100a00 */
[----:B------:R-:W-:Y:S04]  /*12cb00*/  STL.64 [R1+0xabc8], R18 ;  /* 0x00abc81201007387 */ /* 0x000fe80000100a00 */
[----:B0-----:R-:W2:Y:S04]  /*12cb10*/  LDL.64 R142, [R1+0x79f0] ;  /* 0x0079f000018e7983 */ /* 0x001ea80000100a00 */
[----:B------:R-:W-:Y:S04]  /*12cb20*/  STL.64 [R1+0xabb8], R6 ;  /* 0x00abb80601007387 */ /* 0x000fe80000100a00 */
[----:B------:R0:W-:Y:S04]  /*12cb30*/  STL.64 [R1+0xad18], R148 ;  /* 0x00ad189401007387 */ /* 0x0001e80000100a00 */
[----:B------:R-:W-:Y:S04]  /*12cb40*/  STL.64 [R1+0xabf8], R30 ;  /* 0x00abf81e01007387 */ /* 0x000fe80000100a00 */
[----:B------:R1:W-:Y:S04]  /*12cb50*/  STL.64 [R1+0xabf0], R28 ;  /* 0x00abf01c01007387 */ /* 0x0003e80000100a00 */
[----:B0-----:R-:W2:Y:S04]  /*12cb60*/  LDL.64 R148, [R1+0x7ac8] ;  /* 0x007ac80001947983 */ /* 0x001ea80000100a00 */
[----:B------:R-:W-:Y:S04]  /*12cb70*/  STL.64 [R1+0xacb8], R124 ;  /* 0x00acb87c01007387 */ /* 0x000fe80000100a00 */
[----:B-1----:R-:W2:Y:S04]  /*12cb80*/  LDL.128 R28, [R1+0x4c40] ;  /* 0x004c4000011c7983 */ /* 0x002ea80000100c00 */
[----:B------:R0:W-:Y:S04]  /*12cb90*/  STL.64 [R1+0xac78], R92 ;  /* 0x00ac785c01007387 */ /* 0x0001e80000100a00 */
[----:B------:R-:W-:Y:S04]  /*12cba0*/  STL.64 [R1+0xac60], R86 ;  /* 0x00ac605601007387 */ /* 0x000fe80000100a00 */
[----:B------:R-:W2:Y:S04]  /*12cbb0*/  LDL.64 R154, [R1+0x7bf0] ;  /* 0x007bf000019a7983 */ /* 0x000ea80000100a00 */
[----:B0-----:R-:W2:Y:S04]  /*12cbc0*/  LDL.64 R92, [R1+0x79b0] ;  /* 0x0079b000015c7983 */ /* 0x001ea80000100a00 */
[----:B------:R0:W-:Y:S04]  /*12cbd0*/  STL.64 [R1+0xad28], R152 ;  /* 0x00ad289801007387 */ /* 0x0001e80000100a00 */
[----:B------:R-:W-:Y:S04]  /*12cbe0*/  STL.64 [R1+0xacf0], R138 ;  /* 0x00acf08a01007387 */ /* 0x000fe80000100a00 */
[----:B------:R1:W-:Y:S04]  /*12cbf0*/  STL.64 [R1+0xad20], R150 ;  /* 0x00ad209601007387 */ /* 0x0003e80000100a00 */
[----:B0-----:R-:W2:Y:S04]  /*12cc00*/  LDL.LU.64 R152, [R1+0x7a48] ;  /* 0x007a480001987983 */ /* 0x001ea80000300a00 */
[----:B------:R-:W-:Y:S04]  /*12cc10*/  STL.64 [R1+0xaca8], R112 ;  /* 0x00aca87001007387 */ /* 0x000fe80000100a00 */
[----:B------:R-:W-:Y:S04]  /*12cc20*/  STL.64 [R1+0xac00], R60 ;  /* 0x00ac003c01007387 */ /* 0x000fe80000100a00 */
[----:B------:R-:W-:Y:S04]  /*12cc30*/  STL.64 [R1+0xac20], R68 ;  /* 0x00ac204401007387 */ /* 0x000fe80000100a00 */
[----:B-1----:R-:W2:Y:S01]  /*12cc40*/  LDL.64 R150, [R1+0x7ac0] ;  /* 0x007ac00001967983 */ /* 0x002ea20000100a00 */
[----:B----4-:R-:W-:Y:S01]  /*12cc50*/  MOV R2, R144 ;  /* 0x0000009000027202 */ /* 0x010fe20000000f00 */
[----:B------:R-:W-:Y:S01]  /*12cc60*/  IMAD.MOV.U32 R3, RZ, RZ, R145 ;  /* 0x000000ffff037224 */ /* 0x000fe200078e0091 */
[----:B------:R-:W-:Y:S01]  /*12cc70*/  MOV R16, R146 ;  /* 0x0000009200107202 */ /* 0x000fe20000000f00 */
[----:B------:R-:W-:Y:S01]  /*12cc80*/  IMAD.MOV.U32 R17, RZ, RZ, R147 ;  /* 0x000000ffff117224 */ /* 0x000fe200078e0093 */
[----:B------:R0:W-:Y:S03]  /*12cc90*/  STL.64 [R1+0xace8], R136 ;  /* 0x00ace88801007387 */ /* 0x0001e60000100a00 */
[----:B---3--:R-:W-:Y:S01]  /*12cca0*/  DFMA R2, -R2, R88, R74 ;  /* 0x000000580202722b */ /* 0x008fe2000000014a */
[----:B------:R-:W-:Y:S04]  /*12ccb0*/  STL.64 [R1+0xac38], R76 ;  /* 0x00ac384c01007387 */ /* 0x000fe80000100a00 */
[----:B------:R-:W3:Y:S04]  /*12ccc0*/  LDL.64 R74, [R1+0x4af8] ;  /* 0x004af800014a7983 */ /* 0x000ee80000100a00 */
[----:B0-----:R-:W4:Y:S04]  /*12ccd0*/  LDL.64 R136, [R1+0x7b58] ;  /* 0x007b580001887983 */ /* 0x001f280000100a00 */
[----:B------:R0:W-:Y:S01]  /*12cce0*/  STL.64 [R1+0xace0], R134 ;  /* 0x00ace08601007387 */ /* 0x0001e20000100a00 */
[----:B--2---:R-:W-:Y:S01]  /*12ccf0*/  MOV R18, R22 ;  /* 0x0000001600127202 */ /* 0x004fe20000000f00 */
[----:B------:R-:W-:Y:S01]  /*12cd00*/  IMAD.MOV.U32 R19, RZ, RZ, R23 ;  /* 0x000000ffff137224 */ /* 0x000fe200078e0017 */
[----:B------:R-:W-:Y:S01]  /*12cd10*/  MOV R6, R20 ;  /* 0x0000001400067202 */ /* 0x000fe20000000f00 */
[----:B------:R-:W-:Y:S01]  /*12cd20*/  IMAD.MOV.U32 R7, RZ, RZ, R21 ;  /* 0x000000ffff077224 */ /* 0x000fe200078e0015 */
[----:B------:R-:W-:Y:S01]  /*12cd30*/  DFMA R22, -R16, R186, R2 ;  /* 0x000000ba1016722b */ /* 0x000fe20000000102 */
[----:B------:R-:W-:Y:S01]  /*12cd40*/  STL.64 [R1+0xac18], R66 ;  /* 0x00ac184201007387 */ /* 0x000fe20000100a00 */
[----:B------:R-:W-:Y:S01]  /*12cd50*/  MOV R2, R24 ;  /* 0x0000001800027202 */ /* 0x000fe20000000f00 */
[----:B------:R-:W-:Y:S01]  /*12cd60*/  IMAD.MOV.U32 R3, RZ, RZ, R25 ;  /* 0x000000ffff037224 */ /* 0x000fe200078e0019 */
[----:B------:R-:W-:Y:S01]  /*12cd70*/  MOV R20, R26 ;  /* 0x0000001a00147202 */ /* 0x000fe20000000f00 */
[----:B------:R-:W-:Y:S01]  /*12cd80*/  IMAD.MOV.U32 R21, RZ, RZ, R27 ;  /* 0x000000ffff157224 */ /* 0x000fe200078e001b */
[----:B0-----:R-:W2:Y:S04]  /*12cd90*/  LDL.64 R134, [R1+0x7bf8] ;  /* 0x007bf80001867983 */ /* 0x001ea80000100a00 */
[----:B------:R-:W4:Y:S01]  /*12cda0*/  LDL.128 R24, [R1+0x4b80] ;  /* 0x004b800001187983 */ /* 0x000f220000100c00 */
[----:B------:R-:W-:-:S03]  /*12cdb0*/  DFMA R208, -R6, R120, R244 ;  /* 0x0000007806d0722b */ /* 0x000fc600000001f4 */
[----:B------:R-:W2:Y:S01]  /*12cdc0*/  LDL.64 R244, [R1+0x4b00] ;  /* 0x004b000001f47983 */ /* 0x000ea20000100a00 */
[----:B------:R-:W-:-:S03]  /*12cdd0*/  DFMA R2, -R2, R142, R246 ;  /* 0x0000008e0202722b */ /* 0x000fc600000001f6 */
[----:B------:R0:W-:Y:S04]  /*12cde0*/  STL.64 [R1+0xac10], R64 ;  /* 0x00ac104001007387 */ /* 0x0001e80000100a00 */
[----:B------:R1:W-:Y:S01]  /*12cdf0*/  STL.64 [R1+0xacd0], R130 ;  /* 0x00acd08201007387 */ /* 0x0003e20000100a00 */
[----:B------:R-:W-:-:S03]  /*12ce00*/  DFMA R2, -R20, R118, R2 ;  /* 0x000000761402722b */ /* 0x000fc60000000102 */
[----:B------:R2:W-:Y:S04]  /*12ce10*/  STL.64 [R1+0xaca0], R110 ;  /* 0x00aca06e01007387 */ /* 0x0005e80000100a00 */
[----:B------:R-:W2:Y:S04]  /*12ce20*/  LDL.64 R146, [R1+0x7f30] ;  /* 0x007f300001927983 */ /* 0x000ea80000100a00 */
[----:B------:R2:W-:Y:S04]  /*12ce30*/  STL.64 [R1+0xac88], R104 ;  /* 0x00ac886801007387 */ /* 0x0005e80000100a00 */
[----:B------:R-:W2:Y:S01]  /*12ce40*/  LDL.LU.64 R144, [R1+0x7f10] ;  /* 0x007f100001907983 */ /* 0x000ea20000300a00 */
[----:B---3--:R-:W-:-:S03]  /*12ce50*/  DFMA R74, -R74, R148, R250 ;  /* 0x000000944a4a722b */ /* 0x008fc600000001fa */
[----:B0-----:R-:W3:Y:S01]  /*12ce60*/  LDL.128 R64, [R1+0x53d0] ;  /* 0x0053d00001407983 */ /* 0x001ee20000100c00 */
[----:B----4-:R-:W-:Y:S01]  /*12ce70*/  MOV R6, R24 ;  /* 0x0000001800067202 */ /* 0x010fe20000000f00 */
[----:B------:R-:W-:Y:S01]  /*12ce80*/  IMAD.MOV.U32 R7, RZ, RZ, R25 ;  /* 0x000000ffff077224 */ /* 0x000fe200078e0019 */
[----:B------:R-:W-:Y:S01]  /*12ce90*/  DFMA R208, R22, -R18, R208 ;  /* 0x8000001216d0722b */ /* 0x000fe200000000d0 */
[----:B------:R-:W-:Y:S01]  /*12cea0*/  MOV R16, R26 ;  /* 0x0000001a00107202 */ /* 0x000fe20000000f00 */
[----:B------:R-:W-:Y:S01]  /*12ceb0*/  IMAD.MOV.U32 R17, RZ, RZ, R27 ;  /* 0x000000ffff117224 */ /* 0x000fe200078e001b */
[----:B-1----:R-:W4:Y:S02]  /*12cec0*/  LDL.64 R130, [R1+0x7be0] ;  /* 0x007be00001827983 */ /* 0x002f240000100a00 */
[----:B------:R-:W-:Y:S02]  /*12ced0*/  DFMA R250, -R6, R100, R2 ;  /* 0x0000006406fa722b */ /* 0x000fe40000000102 */
[----:B------:R-:W3:Y:S01]  /*12cee0*/  LDL.64 R2, [R1+0x4c38] ;  /* 0x004c380001027983 */ /* 0x000ee20000100a00 */
[----:B--2---:R-:W-:-:S03]  /*12cef0*/  DFMA R124, -R244, R186, R74 ;  /* 0x000000baf47c722b */ /* 0x004fc6000000014a */
[----:B------:R-:W2:Y:S04]  /*12cf00*/  LDL.64 R74, [R1+0x4b40] ;  /* 0x004b4000014a7983 */ /* 0x000ea80000100a00 */
[----:B------:R-:W4:Y:S01]  /*12cf10*/  LDL.128 R244, [R1+0x4f30] ;  /* 0x004f300001f47983 */ /* 0x000f220000100c00 */
[----:B------:R-:W-:Y:S01]  /*12cf20*/  MOV R24, R28 ;  /* 0x0000001c00187202 */ /* 0x000fe20000000f00 */
[----:B------:R-:W-:Y:S01]  /*12cf30*/  IMAD.MOV.U32 R25, RZ, RZ, R29 ;  /* 0x000000ffff197224 */ /* 0x000fe200078e001d */
[----:B------:R-:W-:Y:S01]  /*12cf40*/  MOV R18, R30 ;  /* 0x0000001e00127202 */ /* 0x000fe20000000f00 */
[----:B------:R-:W-:Y:S01]  /*12cf50*/  IMAD.MOV.U32 R19, RZ, RZ, R31 ;  /* 0x000000ffff137224 */ /* 0x000fe200078e001f */
[----:B------:R-:W4:Y:S04]  /*12cf60*/  LDL.64 R110, [R1+0x7be8] ;  /* 0x007be800016e7983 */ /* 0x000f280000100a00 */
[----:B------:R-:W4:Y:S04]  /*12cf70*/  LDL.128 R28, [R1+0x4e30] ;  /* 0x004e3000011c7983 */ /* 0x000f280000100c00 */
[----:B------:R-:W4:Y:S01]  /*12cf80*/  LDL.64 R104, [R1+0x79f8] ;  /* 0x0079f80001687983 */ /* 0x000f220000100a00 */
[----:B---3--:R-:W-:-:S02]  /*12cf90*/  DFMA R2, -R2, R120, R12 ;  /* 0x000000780202722b */ /* 0x008fc4000000010c */
[----:B--2---:R-:W-:Y:S02]  /*12cfa0*/  DFMA R86, R124, -R74, R208 ;  /* 0x8000004a7c56722b */ /* 0x004fe400000000d0 */
[----:B------:R-:W-:Y:S01]  /*12cfb0*/  DFMA R16, -R16, R178, R250 ;  /* 0x000000b21010722b */ /* 0x000fe200000001fa */
[----:B------:R-:W2:Y:S03]  /*12cfc0*/  LDL.64 R208, [R1+0x4d20] ;  /* 0x004d200001d07983 */ /* 0x000ea60000100a00 */
[----:B------:R-:W-:Y:S01]  /*12cfd0*/  DFMA R74, -R24, R100, R2 ;  /* 0x00000064184a722b */ /* 0x000fe20000000102 */
[----:B------:R-:W3:Y:S01]  /*12cfe0*/  LDL.128 R24, [R1+0x4f40] ;  /* 0x004f400001187983 */ /* 0x000ee20000100c00 */
[----:B----4-:R-:W-:-:S08]  /*12cff0*/  DFMA R2, -R244, R92, R236 ;  /* 0x0000005cf402722b */ /* 0x010fd000000001ec */
[----:B------:R-:W-:Y:S01]  /*12d000*/  DFMA R2, -R246, R58, R2 ;  /* 0x0000003af602722b */ /* 0x000fe20000000102 */
[----:B------:R-:W4:Y:S01]  /*12d010*/  LDL.128 R244, [R1+0x4f50] ;  /* 0x004f500001f47983 */ /* 0x000f220000100c00 */
[----:B------:R-:W-:Y:S01]  /*12d020*/  MOV R20, R28 ;  /* 0x0000001c00147202 */ /* 0x000fe20000000f00 */
[----:B------:R-:W-:-:S06]  /*12d030*/  IMAD.MOV.U32 R21, RZ, RZ, R29 ;  /* 0x000000ffff157224 */ /* 0x000fcc00078e001d */
[----:B------:R-:W-:Y:S01]  /*12d040*/  DFMA R12, -R20, R154, R8 ;  /* 0x0000009a140c722b */ /* 0x000fe20000000108 */
[----:B------:R-:W-:Y:S01]  /*12d050*/  MOV R6, R30 ;  /* 0x0000001e00067202 */ /* 0x000fe20000000f00 */
[----:B------:R-:W-:Y:S01]  /*12d060*/  IMAD.MOV.U32 R7, RZ, RZ, R31 ;  /* 0x000000ffff077224 */ /* 0x000fe200078e001f */
[----:B------:R-:W-:Y:S01]  /*12d070*/  DFMA R138, R86, -R18, R74 ;  /* 0x80000012568a722b */ /* 0x000fe2000000004a */
[----:B------:R-:W2:Y:S04]  /*12d080*/  LDL.128 R28, [R1+0x5180] ;  /* 0x00518000011c7983 */ /* 0x000ea80000100c00 */
[----:B------:R-:W-:Y:S01]  /*12d090*/  DFMA R250, -R6, R202, R12 ;  /* 0x000000ca06fa722b */ /* 0x000fe2000000010c */
[----:B------:R-:W2:Y:S04]  /*12d0a0*/  LDL.64 R74, [R1+0x48d0] ;  /* 0x0048d000014a7983 */ /* 0x000ea80000100a00 */
[----:B------:R-:W2:Y:S01]  /*12d0b0*/  LDL.64 R12, [R1+0x4d18] ;  /* 0x004d1800010c7983 */ /* 0x000ea20000100a00 */
[----:B---3--:R-:W-:Y:S01]  /*12d0c0*/  MOV R8, R24 ;  /* 0x0000001800087202 */ /* 0x008fe20000000f00 */
[----:B------:R-:W-:Y:S01]  /*12d0d0*/  IMAD.MOV.U32 R9, RZ, RZ, R25 ;  /* 0x000000ffff097224 */ /* 0x000fe200078e0019 */
[----:B------:R-:W-:Y:S01]  /*12d0e0*/  MOV R20, R26 ;  /* 0x0000001a00147202 */ /* 0x000fe20000000f00 */
[----:B------:R-:W-:-:S02]  /*12d0f0*/  IMAD.MOV.U32 R21, RZ, RZ, R27 ;  /* 0x000000ffff157224 */ /* 0x000fc400078e001b */
[----:B------:R-:W3:Y:S02]  /*12d100*/  LDL.128 R24, [R1+0x5000] ;  /* 0x0050000001187983 */ /* 0x000ee40000100c00 */
[----:B------:R-:W-:Y:S02]  /*12d110*/  DFMA R2, -R8, R100, R2 ;  /* 0x000000640802722b */ /* 0x000fe40000000102 */
[----:B------:R-:W3:Y:S06]  /*12d120*/  LDL.64 R8, [R1+0x4ff8] ;  /* 0x004ff80001087983 */ /* 0x000eec0000100a00 */
[----:B------:R-:W-:-:S08]  /*12d130*/  DFMA R2, -R20, R178, R2 ;  /* 0x000000b21402722b */ /* 0x000fd00000000102 */
[----:B----4-:R-:W-:-:S08]  /*12d140*/  DFMA R2, R86, -R244, R2 ;  /* 0x800000f45602722b */ /* 0x010fd00000000002 */
[----:B------:R-:W-:Y:S01]  /*12d150*/  DFMA R112, -R246, R52, R2 ;  /* 0x00000034f670722b */ /* 0x000fe20000000102 */
[----:B------:R-:W4:Y:S01]  /*12d160*/  LDL.128 R244, [R1+0x5050] ;  /* 0x0050500001f47983 */ /* 0x000f220000100c00 */
[----:B--2---:R-:W-:-:S03]  /*12d170*/  DFMA R60, -R74, R202, R152 ;  /* 0x000000ca4a3c722b */ /* 0x004fc60000000198 */
[----:B------:R-:W2:Y:S01]  /*12d180*/  LDL.64 R152, [R1+0x7f08] ;  /* 0x007f080001987983 */ /* 0x000ea20000100a00 */
[----:B---3--:R-:W-:Y:S01]  /*12d190*/  MOV R18, R24 ;  /* 0x0000001800127202 */ /* 0x008fe20000000f00 */
[----:B------:R-:W-:Y:S01]  /*12d1a0*/  IMAD.MOV.U32 R19, RZ, RZ, R25 ;  /* 0x000000ffff137224 */ /* 0x000fe200078e0019 */
[----:B------:R-:W-:Y:S01]  /*12d1b0*/  DFMA R2, -R8, R56, R232 ;  /* 0x000000380802722b */ /* 0x000fe200000001e8 */
[----:B------:R-:W-:Y:S01]  /*12d1c0*/  MOV R6, R26 ;  /* 0x0000001a00067202 */ /* 0x000fe20000000f00 */
[----:B------:R-:W-:Y:S02]  /*12d1d0*/  IMAD.MOV.U32 R7, RZ, RZ, R27 ;  /* 0x000000ffff077224 */ /* 0x000fe400078e001b */
[----:B------:R-:W3:Y:S04]  /*12d1e0*/  LDL.128 R24, [R1+0x50f0] ;  /* 0x0050f00001187983 */ /* 0x000ee80000100c00 */
[----:B------:R-:W-:-:S02]  /*12d1f0*/  DFMA R8, -R18, R178, R2 ;  /* 0x000000b21208722b */ /* 0x000fc40000000102 */
[----:B------:R-:W-:Y:S01]  /*12d200*/  DFMA R2, -R12, R184, R98 ;  /* 0x000000b80c02722b */ /* 0x000fe20000000162 */
[----:B------:R-:W2:Y:S07]  /*12d210*/  LDL.64 R12, [R1+0x50e8] ;  /* 0x0050e800010c7983 */ /* 0x000eae0000100a00 */
[----:B------:R-:W-:-:S08]  /*12d220*/  DFMA R68, R60, -R208, R2 ;  /* 0x800000d03c44722b */ /* 0x000fd00000000002 */
[----:B----4-:R-:W-:Y:S01]  /*12d230*/  DFMA R2, R68, -R244, R234 ;  /* 0x800000f44402722b */ /* 0x010fe200000000ea */
[----:B------:R-:W4:Y:S01]  /*12d240*/  LDL.128 R232, [R1+0x5210] ;  /* 0x0052100001e87983 */ /* 0x000f220000100c00 */
[----:B------:R-:W-:-:S03]  /*12d250*/  DFMA R236, -R6, R52, R8 ;  /* 0x0000003406ec722b */ /* 0x000fc60000000108 */
[----:B------:R-:W4:Y:S03]  /*12d260*/  LDL.64 R8, [R1+0x5178] ;  /* 0x0051780001087983 */ /* 0x000f260000100a00 */
[----:B------:R-:W-:Y:S01]  /*12d270*/  DFMA R74, R250, -R246, R2 ;  /* 0x800000f6fa4a722b */ /* 0x000fe20000000002 */
[----:B------:R-:W4:Y:S01]  /*12d280*/  LDL.128 R244, [R1+0x5230] ;  /* 0x0052300001f47983 */ /* 0x000f220000100c00 */
[----:B---3--:R-:W-:Y:S01]  /*12d290*/  MOV R6, R24 ;  /* 0x0000001800067202 */ /* 0x008fe20000000f00 */
[----:B------:R-:W-:Y:S01]  /*12d2a0*/  IMAD.MOV.U32 R7, RZ, RZ, R25 ;  /* 0x000000ffff077224 */ /* 0x000fe200078e0019 */
[----:B--2---:R-:W-:Y:S01]  /*12d2b0*/  DFMA R2, -R12, R92, R50 ;  /* 0x0000005c0c02722b */ /* 0x004fe20000000132 */
[----:B------:R-:W-:Y:S01]  /*12d2c0*/  MOV R18, R26 ;  /* 0x0000001a00127202 */ /* 0x000fe20000000f00 */
[----:B------:R-:W-:Y:S01]  /*12d2d0*/  IMAD.MOV.U32 R19, RZ, RZ, R27 ;  /* 0x000000ffff137224 */ /* 0x000fe200078e001b */
[----:B------:R-:W-:Y:S01]  /*12d2e0*/  MOV R26, R28 ;  /* 0x0000001c001a7202 */ /* 0x000fe20000000f00 */
[----:B------:R-:W-:-:S04]  /*12d2f0*/  IMAD.MOV.U32 R27, RZ, RZ, R29 ;  /* 0x000000ffff1b7224 */ /* 0x000fc800078e001d */
[----:B------:R-:W-:Y:S01]  /*12d300*/  DFMA R12, -R6, R100, R2 ;  /* 0x00000064060c722b */ /* 0x000fe20000000102 */
[----:B------:R-:W-:Y:S01]  /*12d310*/  MOV R6, R30 ;  /* 0x0000001e00067202 */ /* 0x000fe20000000f00 */
[----:B------:R-:W-:Y:S02]  /*12d320*/  IMAD.MOV.U32 R7, RZ, RZ, R31 ;  /* 0x000000ffff077224 */ /* 0x000fe400078e001f */
[----:B------:R-:W2:Y:S01]  /*12d330*/  LDL.128 R28, [R1+0x5220] ;  /* 0x00522000011c7983 */ /* 0x000ea20000100c00 */
[----:B----4-:R-:W-:-:S08]  /*12d340*/  DFMA R2, -R232, R150, R42 ;  /* 0x00000096e802722b */ /* 0x010fd0000000012a */
[----:B------:R-:W-:Y:S01]  /*12d350*/  DFMA R2, -R234, R148, R2 ;  /* 0x00000094ea02722b */ /* 0x000fe20000000102 */
[----:B------:R-:W3:Y:S01]  /*12d360*/  LDL.128 R232, [R1+0x5330] ;  /* 0x0053300001e87983 */ /* 0x000ee20000100c00 */
[----:B------:R-:W-:Y:S02]  /*12d370*/  DFMA R8, -R8, R58, R46 ;  /* 0x0000003a0808722b */ /* 0x000fe4000000012e */
[----:B------:R-:W-:-:S06]  /*12d380*/  DFMA R50, -R18, R52, R12 ;  /* 0x000000341232722b */ /* 0x000fcc000000010c */
[----:B------:R-:W-:-:S08]  /*12d390*/  DFMA R8, -R26, R10, R8 ;  /* 0x0000000a1a08722b */ /* 0x000fd00000000108 */
[----:B------:R-:W-:Y:S02]  /*12d3a0*/  DFMA R76, -R6, R54, R8 ;  /* 0x00000036064c722b */ /* 0x000fe40000000108 */
[----:B------:R-:W4:Y:S04]  /*12d3b0*/  LDL.64 R8, [R1+0x5060] ;  /* 0x0050600001087983 */ /* 0x000f280000100a00 */
[----:B------:R-:W4:Y:S01]  /*12d3c0*/  LDL.64 R6, [R1+0x79e8] ;  /* 0x0079e80001067983 */ /* 0x000f220000100a00 */
[----:B--2---:R-:W-:Y:S01]  /*12d3d0*/  MOV R24, R28 ;  /* 0x0000001c00187202 */ /* 0x004fe20000000f00 */
[----:B------:R-:W-:Y:S01]  /*12d3e0*/  IMAD.MOV.U32 R25, RZ, RZ, R29 ;  /* 0x000000ffff197224 */ /* 0x000fe200078e001d */
[----:B------:R-:W-:Y:S01]  /*12d3f0*/  MOV R20, R30 ;  /* 0x0000001e00147202 */ /* 0x000fe20000000f00 */
[----:B------:R-:W-:-:S02]  /*12d400*/  IMAD.MOV.U32 R21, RZ, RZ, R31 ;  /* 0x000000ffff157224 */ /* 0x000fc400078e001f */
[----:B------:R-:W2:Y:S02]  /*12d410*/  LDL.128 R28, [R1+0x5340] ;  /* 0x00534000011c7983 */ /* 0x000ea40000100c00 */
[----:B------:R-:W-:-:S08]  /*12d420*/  DFMA R2, -R24, R136, R2 ;  /* 0x000000881802722b */ /* 0x000fd00000000102 */
[----:B------:R-:W-:Y:S01]  /*12d430*/  DFMA R2, -R20, R202, R2 ;  /* 0x000000ca1402722b */ /* 0x000fe20000000102 */
[----:B------:R-:W4:Y:S07]  /*12d440*/  LDL.64 R20, [R1+0x7b18] ;  /* 0x007b180001147983 */ /* 0x000f2e0000100a00 */
[----:B------:R-:W-:-:S08]  /*12d450*/  DFMA R2, R60, -R244, R2 ;  /* 0x800000f43c02722b */ /* 0x000fd00000000002 */
[----:B------:R-:W-:Y:S02]  /*12d460*/  DFMA R12, R250, -R246, R2 ;  /* 0x800000f6fa0c722b */ /* 0x000fe40000000002 */
[----:B---3--:R-:W-:Y:S01]  /*12d470*/  DFMA R2, -R232, R184, R230 ;  /* 0x000000b8e802722b */ /* 0x008fe200000001e6 */
[----:B------:R-:W3:Y:S07]  /*12d480*/  LDL.128 R244, [R1+0x5240] ;  /* 0x0052400001f47983 */ /* 0x000eee0000100c00 */
[----:B------:R-:W-:Y:S01]  /*12d490*/  DFMA R2, -R234, R136, R2 ;  /* 0x00000088ea02722b */ /* 0x000fe20000000102 */
[----:B------:R-:W4:Y:S01]  /*12d4a0*/  LDL.128 R232, [R1+0x5350] ;  /* 0x0053500001e87983 */ /* 0x000f220000100c00 */
[----:B--2---:R-:W-:Y:S01]  /*12d4b0*/  MOV R24, R28 ;  /* 0x0000001c00187202 */ /* 0x004fe20000000f00 */
[----:B------:R-:W-:-:S06]  /*12d4c0*/  IMAD.MOV.U32 R25, RZ, RZ, R29 ;  /* 0x000000ffff197224 */ /* 0x000fcc00078e001d */
[----:B------:R-:W-:Y:S01]  /*12d4d0*/  DFMA R2, -R24, R202, R2 ;  /* 0x000000ca1802722b */ /* 0x000fe20000000102 */
[----:B------:R-:W2:Y:S01]  /*12d4e0*/  LDL.128 R24, [R1+0x5360] ;  /* 0x0053600001187983 */ /* 0x000ea20000100c00 */
[----:B------:R-:W-:Y:S01]  /*12d4f0*/  MOV R18, R30 ;  /* 0x0000001e00127202 */ /* 0x000fe20000000f00 */
[----:B------:R-:W-:-:S06]  /*12d500*/  IMAD.MOV.U32 R19, RZ, RZ, R31 ;  /* 0x000000ffff137224 */ /* 0x000fcc00078e001f */
[----:B------:R-:W-:Y:S02]  /*12d510*/  DFMA R2, R68, -R18, R2 ;  /* 0x800000124402722b */ /* 0x000fe40000000002 */
[----:B---3--:R-:W-:Y:S01]  /*12d520*/  DFMA R42, -R244, R54, R12 ;  /* 0x00000036f42a722b */ /* 0x008fe2000000010c */
[----:B------:R-:W3:Y:S05]  /*12d530*/  LDL.64 R12, [R1+0x53c8] ;  /* 0x0053c800010c7983 */ /* 0x000eea0000100a00 */
[----:B----4-:R-:W-:Y:S02]  /*12d540*/  DFMA R2, R250, -R232, R2 ;  /* 0x800000e8fa02722b */ /* 0x010fe40000000002 */
[----:B------:R-:W-:-:S06]  /*12d550*/  DFMA R30, -R8, R54, R74 ;  /* 0x00000036081e722b */ /* 0x000fcc000000014a */
[----:B------:R-:W-:Y:S01]  /*12d560*/  DFMA R8, -R234, R54, R2 ;  /* 0x00000036ea08722b */ /* 0x000fe20000000102 */
[----:B------:R-:W4:Y:S01]  /*12d570*/  LDL.128 R232, [R1+0x5470] ;  /* 0x0054700001e87983 */ /* 0x000f220000100c00 */
[----:B------:R-:W-:-:S03]  /*12d580*/  DFMA R208, R30, -R246, R42 ;  /* 0x800000f61ed0722b */ /* 0x000fc6000000002a */
[----:B------:R-:W4:Y:S01]  /*12d590*/  LDL.128 R244, [R1+0x53e0] ;  /* 0x0053e00001f47983 */ /* 0x000f220000100c00 */
[----:B--2---:R-:W-:Y:S01]  /*12d5a0*/  MOV R28, R24 ;  /* 0x00000018001c7202 */ /* 0x004fe20000000f00 */
[----:B------:R-:W-:-:S06]  /*12d5b0*/  IMAD.MOV.U32 R29, RZ, RZ, R25 ;  /* 0x000000ffff1d7224 */ /* 0x000fcc00078e0019 */
[----:B------:R-:W-:Y:S01]  /*12d5c0*/  DFMA R42, R30, -R28, R8 ;  /* 0x8000001c1e2a722b */ /* 0x000fe20000000008 */
[----:B------:R-:W2:Y:S01]  /*12d5d0*/  LDL.64 R8, [R1+0x4528] ;  /* 0x0045280001087983 */ /* 0x000ea20000100a00 */
[----:B------:R-:W-:Y:S01]  /*12d5e0*/  MOV R18, R26 ;  /* 0x0000001a00127202 */ /* 0x000fe20000000f00 */
[----:B------:R-:W-:Y:S01]  /*12d5f0*/  IMAD.MOV.U32 R19, RZ, RZ, R27 ;  /* 0x000000ffff137224 */ /* 0x000fe200078e001b */
[----:B------:R-:W-:Y:S01]  /*12d600*/  MOV R26, R64 ;  /* 0x00000040001a7202 */ /* 0x000fe20000000f00 */
[----:B------:R-:W-:Y:S01]  /*12d610*/  IMAD.MOV.U32 R27, RZ, RZ, R65 ;  /* 0x000000ffff1b7224 */ /* 0x000fe200078e0041 */
[----:B---3--:R-:W-:Y:S01]  /*12d620*/  DFMA R2, -R12, R134, R224 ;  /* 0x000000860c02722b */ /* 0x008fe200000001e0 */
[----:B------:R-:W-:Y:S01]  /*12d630*/  MOV R24, R66 ;  /* 0x0000004200187202 */ /* 0x000fe20000000f00 */
[----:B------:R-:W-:Y:S01]  /*12d640*/  IMAD.MOV.U32 R25, RZ, RZ, R67 ;  /* 0x000000ffff197224 */ /* 0x000fe200078e0043 */
[----:B------:R0:W-:Y:S04]  /*12d650*/  STL.64 [R1+0xac08], R62 ;  /* 0x00ac083e01007387 */ /* 0x0001e80000100a00 */
[----:B------:R1:W-:Y:S01]  /*12d660*/  STL.64 [R1+0xacc8], R128 ;  /* 0x00acc88001007387 */ /* 0x0003e20000100a00 */
[----:B------:R-:W-:-:S03]  /*12d670*/  DFMA R2, -R26, R130, R2 ;  /* 0x000000821a02722b */ /* 0x000fc60000000102 */
[----:B------:R-:W-:Y:S01]  /*12d680*/  STL.64 [R1+0xacd8], R132 ;  /* 0x00acd88401007387 */ /* 0x000fe20000100a00 */
[----:B0-----:R-:W-:-:S03]  /*12d690*/  DFMA R62, R76, -R18, R42 ;  /* 0x800000124c3e722b */ /* 0x001fc6000000002a */
[----:B------:R0:W-:Y:S01]  /*12d6a0*/  STL.64 [R1+0xac30], R72 ;  /* 0x00ac304801007387 */ /* 0x0001e20000100a00 */
[----:B------:R-:W-:Y:S02]  /*12d6b0*/  DFMA R12, -R24, R110, R2 ;  /* 0x0000006e180c722b */ /* 0x000fe40000000102 */
[----:B----4-:R-:W-:Y:S01]  /*12d6c0*/  DFMA R2, -R232, R146, R226 ;  /* 0x00000092e802722b */ /* 0x010fe200000001e2 */
[----:B-1----:R-:W3:Y:S04]  /*12d6d0*/  LDL.64 R128, [R1+0x7a40] ;  /* 0x007a400001807983 */ /* 0x002ee80000100a00 */
[----:B------:R-:W4:Y:S03]  /*12d6e0*/  LDL.128 R224, [R1+0x5490] ;  /* 0x0054900001e07983 */ /* 0x000f260000100c00 */
[----:B------:R-:W-:Y:S01]  /*12d6f0*/  DFMA R2, -R234, R6, R2 ;  /* 0x00000006ea02722b */ /* 0x000fe20000000102 */
[----:B0-----:R-:W3:Y:S04]  /*12d700*/  LDL.64 R72, [R1+0x7a10] ;  /* 0x007a100001487983 */ /* 0x001ee80000100a00 */
[----:B------:R-:W4:Y:S04]  /*12d710*/  LDL.128 R232, [R1+0x5480] ;  /* 0x0054800001e87983 */ /* 0x000f280000100c00 */
[----:B------:R-:W3:Y:S04]  /*12d720*/  LDL.64 R26, [R1+0x7f18] ;  /* 0x007f1800011a7983 */ /* 0x000ee80000100a00 */
[----:B------:R-:W-:Y:S04]  /*12d730*/  STL.64 [R1+0xac40], R78 ;  /* 0x00ac404e01007387 */ /* 0x000fe80000100a00 */
[----:B------:R-:W-:Y:S04]  /*12d740*/  STL.64 [R1+0xac70], R90 ;  /* 0x00ac705a01007387 */ /* 0x000fe80000100a00 */
[----:B------:R-:W-:Y:S04]  /*12d750*/  STL.64 [R1+0xac50], R82 ;  /* 0x00ac505201007387 */ /* 0x000fe80000100a00 */
[----:B------:R-:W-:Y:S04]  /*12d760*/  STL.64 [R1+0xac90], R106 ;  /* 0x00ac906a01007387 */ /* 0x000fe80000100a00 */
[----:B------:R-:W3:Y:S04]  /*12d770*/  LDL.LU.64 R146, [R1+0x7708] ;  /* 0x0077080001927983 */ /* 0x000ee80000300a00 */
[----:B------:R0:W-:Y:S04]  /*12d780*/  STL.64 [R1+0xac58], R84 ;  /* 0x00ac585401007387 */ /* 0x0001e80000100a00 */
[----:B------:R-:W-:Y:S04]  /*12d790*/  STL.64 [R1+0xac48], R80 ;  /* 0x00ac485001007387 */ /* 0x000fe80000100a00 */
[----:B------:R1:W-:Y:S04]  /*12d7a0*/  STL.64 [R1+0xacc0], R126 ;  /* 0x00acc07e01007387 */ /* 0x0003e80000100a00 */
[----:B0-----:R-:W3:Y:S04]  /*12d7b0*/  LDL.64 R84, [R1+0x7a18] ;  /* 0x007a180001547983 */ /* 0x001ee80000100a00 */
[----:B------:R-:W3:Y:S04]  /*12d7c0*/  LDL.64 R64, [R1+0x7bc8] ;  /* 0x007bc80001407983 */ /* 0x000ee80000100a00 */
[----:B-1----:R-:W3:Y:S04]  /*12d7d0*/  LDL.64 R126, [R1+0x79b8] ;  /* 0x0079b800017e7983 */ /* 0x002ee80000100a00 */
[----:B------:R-:W3:Y:S01]  /*12d7e0*/  LDL.64 R66, [R1+0x7a50] ;  /* 0x007a500001427983 */ /* 0x000ee20000100a00 */
[----:B--2---:R-:W-:-:S02]  /*12d7f0*/  DFMA R24, -R8, R104, R144 ;  /* 0x000000680818722b */ /* 0x004fc40000000190 */
[----:B------:R-:W-:Y:S01]  /*12d800*/  DFMA R8, -R244, R20, R12 ;  /* 0x00000014f408722b */ /* 0x000fe2000000010c */
[----:B------:R-:W2:Y:S04]  /*12d810*/  LDL.LU.64 R144, [R1+0x7b50] ;  /* 0x007b500001907983 */ /* 0x000ea80000300a00 */
[----:B------:R-:W3:Y:S01]  /*12d820*/  LDL.64 R12, [R1+0x4ab8] ;  /* 0x004ab800010c7983 */ /* 0x000ee20000100a00 */
[----:B----4-:R-:W-:-:S08]  /*12d830*/  DFMA R2, -R232, R184, R2 ;  /* 0x000000b8e802722b */ /* 0x010fd00000000102 */
[----:B------:R-:W-:Y:S02]  /*12d840*/  DFMA R2, -R234, R120, R2 ;  /* 0x00000078ea02722b */ /* 0x000fe40000000102 */
[----:B------:R-:W-:Y:S01]  /*12d850*/  DFMA R46, R24, -R246, R8 ;  /* 0x800000f6182e722b */ /* 0x000fe20000000008 */
[----:B------:R-:W4:Y:S04]  /*12d860*/  LDL.128 R232, [R1+0x54b0] ;  /* 0x0054b00001e87983 */ /* 0x000f280000100c00 */
[----:B------:R-:W2:Y:S01]  /*12d870*/  LDL.128 R244, [R1+0x53f0] ;  /* 0x0053f00001f47983 */ /* 0x000ea20000100c00 */
[----:B------:R-:W-:-:S08]  /*12d880*/  DFMA R2, -R224, R118, R2 ;  /* 0x00000076e002722b */ /* 0x000fd00000000102 */
[----:B------:R-:W-:Y:S01]  /*12d890*/  DFMA R2, -R226, R100, R2 ;  /* 0x00000064e202722b */ /* 0x000fe20000000102 */
[----:B------:R-:W4:Y:S01]  /*12d8a0*/  LDL.128 R224, [R1+0x54a0] ;  /* 0x0054a00001e07983 */ /* 0x000f220000100c00 */
[----:B---3--:R-:W-:-:S03]  /*12d8b0*/  DFMA R42, -R12, R152, R248 ;  /* 0x000000980c2a722b */ /* 0x008fc600000001f8 */
[----:B------:R-:W3:Y:S03]  /*12d8c0*/  LDL.64 R12, [R1+0x4ac0] ;  /* 0x004ac000010c7983 */ /* 0x000ee60000100a00 */
[----:B----4-:R-:W-:-:S08]  /*12d8d0*/  DFMA R2, R60, -R224, R2 ;  /* 0x800000e03c02722b */ /* 0x010fd00000000002 */
[----:B------:R-:W-:Y:S01]  /*12d8e0*/  DFMA R8, R22, -R226, R2 ;  /* 0x800000e21608722b */ /* 0x000fe20000000002 */
[----:B------:R-:W4:Y:S01]  /*12d8f0*/  LDL.128 R224, [R1+0x54c0] ;  /* 0x0054c00001e07983 */ /* 0x000f220000100c00 */
[----:B--2---:R-:W-:-:S06]  /*12d900*/  DFMA R2, -R244, R34, R46 ;  /* 0x00000022f402722b */ /* 0x004fcc000000012e */
[----:B------:R-:W-:Y:S02]  /*12d910*/  DFMA R8, R124, -R232, R8 ;  /* 0x800000e87c08722b */ /* 0x000fe40000000008 */
[----:B---3--:R-:W-:Y:S01]  /*12d920*/  DFMA R132, -R12, R128, R42 ;  /* 0x000000800c84722b */ /* 0x008fe2000000012a */
[----:B------:R-:W2:Y:S07]  /*12d930*/  LDL.64 R42, [R1+0x4fb8] ;  /* 0x004fb800012a7983 */ /* 0x000eae0000100a00 */
[----:B------:R-:W-:-:S02]  /*12d940*/  DFMA R12, R132, -R246, R2 ;  /* 0x800000f6840c722b */ /* 0x000fc40000000002 */
[----:B------:R-:W-:Y:S01]  /*12d950*/  DFMA R2, R86, -R234, R8 ;  /* 0x800000ea5602722b */ /* 0x000fe20000000008 */
[----:B------:R-:W3:Y:S04]  /*12d960*/  LDL.128 R244, [R1+0x5400] ;  /* 0x0054000001f47983 */ /* 0x000ee80000100c00 */
[----:B------:R-:W2:Y:S04]  /*12d970*/  LDL.128 R232, [R1+0x54d0] ;  /* 0x0054d00001e87983 */ /* 0x000ea80000100c00 */
[----:B------:R-:W3:Y:S01]  /*12d980*/  LDL.64 R8, [R1+0x4a20] ;  /* 0x004a200001087983 */ /* 0x000ee20000100a00 */
[----:B----4-:R-:W-:-:S08]  /*12d990*/  DFMA R2, R138, -R224, R2 ;  /* 0x800000e08a02722b */ /* 0x010fd00000000002 */
[----:B------:R-:W-:Y:S01]  /*12d9a0*/  DFMA R2, R68, -R226, R2 ;  /* 0x800000e24402722b */ /* 0x000fe20000000002 */
[----:B------:R-:W4:Y:S07]  /*12d9b0*/  LDL.128 R224, [R1+0x54e0] ;  /* 0x0054e00001e07983 */ /* 0x000f2e0000100c00 */
[----:B--2---:R-:W-:-:S08]  /*12d9c0*/  DFMA R2, R250, -R232, R2 ;  /* 0x800000e8fa02722b */ /* 0x004fd00000000002 */
[----:B------:R-:W-:Y:S02]  /*12d9d0*/  DFMA R46, -R234, R52, R2 ;  /* 0x00000034ea2e722b */ /* 0x000fe40000000102 */
[----:B---3--:R-:W-:Y:S01]  /*12d9e0*/  DFMA R2, -R244, R14, R12 ;  /* 0x0000000ef402722b */ /* 0x008fe2000000010c */
[----:B------:R-:W2:Y:S04]  /*12d9f0*/  LDL.128 R232, [R1+0x54f0] ;  /* 0x0054f00001e87983 */ /* 0x000ea80000100c00 */
[----:B------:R-:W3:Y:S01]  /*12da00*/  LDL.64 R12, [R1+0x4d60] ;  /* 0x004d6000010c7983 */ /* 0x000ee20000100a00 */
[----:B------:R-:W-:-:S03]  /*12da10*/  DFMA R28, -R8, R72, R176 ;  /* 0x00000048081c722b */ /* 0x000fc600000001b0 */
[----:B------:R-:W4:Y:S01]  /*12da20*/  LDL.64 R8, [R1+0x4678] ;  /* 0x0046780001087983 */ /* 0x000f220000100a00 */
[----:B------:R-:W-:Y:S02]  /*12da30*/  DFMA R98, -R246, R96, R2 ;  /* 0x00000060f662722b */ /* 0x000fe40000000102 */
[----:B------:R-:W-:Y:S01]  /*12da40*/  DFMA R90, -R42, R52, R238 ;  /* 0x000000342a5a722b */ /* 0x000fe200000001ee */
[----:B------:R-:W2:Y:S04]  /*12da50*/  LDL.128 R244, [R1+0x55a0] ;  /* 0x0055a00001f47983 */ /* 0x000ea80000100c00 */
[----:B------:R-:W2:Y:S01]  /*12da60*/  LDL.64 R42, [R1+0x5100] ;  /* 0x00510000012a7983 */ /* 0x000ea20000100a00 */
[----:B---3--:R-:W-:-:S03]  /*12da70*/  DFMA R18, R28, -R12, R240 ;  /* 0x8000000c1c12722b */ /* 0x008fc600000000f0 */
[----:B------:R-:W3:Y:S01]  /*12da80*/  LDL.64 R12, [R1+0x5010] ;  /* 0x00501000010c7983 */ /* 0x000ee20000100a00 */
[----:B----4-:R-:W-:-:S03]  /*12da90*/  DFMA R78, -R8, R26, R144 ;  /* 0x0000001a084e722b */ /* 0x010fc60000000190 */
[----:B------:R-:W4:Y:S01]  /*12daa0*/  LDL.64 R8, [R1+0x52a8] ;  /* 0x0052a80001087983 */ /* 0x000f220000100a00 */
[----:B------:R-:W-:-:S03]  /*12dab0*/  DFMA R46, -R224, R54, R46 ;  /* 0x00000036e02e722b */ /* 0x000fc6000000012e */
[----:B------:R-:W4:Y:S04]  /*12dac0*/  LDL.64 R144, [R1+0x7b08] ;  /* 0x007b080001907983 */ /* 0x000f280000100a00 */
[----:B------:R0:W-:Y:S01]  /*12dad0*/  STL.64 [R1+0xac28], R70 ;  /* 0x00ac284601007387 */ /* 0x0001e20000100a00 */
[----:B------:R-:W-:-:S03]  /*12dae0*/  DFMA R2, R112, -R226, R46 ;  /* 0x800000e27002722b */ /* 0x000fc6000000002e */
[----:B------:R-:W4:Y:S04]  /*12daf0*/  LDL.128 R224, [R1+0x4950] ;  /* 0x0049500001e07983 */ /* 0x000f280000100c00 */
[----:B------:R-:W4:Y:S01]  /*12db00*/  LDL.64 R46, [R1+0x5668] ;  /* 0x00566800012e7983 */ /* 0x000f220000100a00 */
[----:B--2---:R-:W-:-:S03]  /*12db10*/  DFMA R2, R90, -R232, R2 ;  /* 0x800000e85a02722b */ /* 0x004fc60000000002 */
[----:B0-----:R-:W2:Y:S04]  /*12db20*/  LDL.64 R70, [R1+0x7a20] ;  /* 0x007a200001467983 */ /* 0x001ea80000100a00 */
[----:B------:R0:W-:Y:S04]  /*12db30*/  STL.64 [R1+0xacb0], R114 ;  /* 0x00acb07201007387 */ /* 0x0001e80000100a00 */
[----:B------:R1:W-:Y:S04]  /*12db40*/  STL.64 [R1+0xac80], R94 ;  /* 0x00ac805e01007387 */ /* 0x0003e80000100a00 */
[----:B------:R-:W-:Y:S04]  /*12db50*/  STL.64 [R1+0xac98], R108 ;  /* 0x00ac986c01007387 */ /* 0x000fe80000100a00 */
[----:B0-----:R-:W2:Y:S04]  /*12db60*/  LDL.64 R114, [R1+0x7a28] ;  /* 0x007a280001727983 */ /* 0x001ea80000100a00 */
[----:B-1----:R-:W2:Y:S04]  /*12db70*/  LDL.64 R94, [R1+0x7b10] ;  /* 0x007b1000015e7983 */ /* 0x002ea80000100a00 */
[----:B------:R0:W-:Y:S04]  /*12db80*/  STL.64 [R1+0xacf8], R140 ;  /* 0x00acf88c01007387 */ /* 0x0001e80000100a00 */
[----:B------:R-:W2:Y:S04]  /*12db90*/  LDL.LU.64 R240, [R1+0x7790] ;  /* 0x0077900001f07983 */ /* 0x000ea80000300a00 */
[----:B0-----:R-:W2:Y:S01]  /*12dba0*/  LDL.64 R140, [R1+0x7f38] ;  /* 0x007f3800018c7983 */ /* 0x001ea20000100a00 */
[----:B---3--:R-:W-:-:S03]  /*12dbb0*/  DFMA R82, R90, -R12, R236 ;  /* 0x8000000c5a52722b */ /* 0x008fc600000000ec */
[----:B------:R-:W3:Y:S05]  /*12dbc0*/  LDL.128 R236, [R1+0x5580] ;  /* 0x0055800001ec7983 */ /* 0x000eea0000100c00 */
[----:B------:R-:W-:Y:S01]  /*12dbd0*/  DFMA R2, R82, -R234, R2 ;  /* 0x800000ea5202722b */ /* 0x000fe20000000002 */
[----:B------:R-:W2:Y:S01]  /*12dbe0*/  LDL.128 R232, [R1+0x5500] ;  /* 0x0055000001e87983 */ /* 0x000ea20000100c00 */
[----:B----4-:R-:W-:-:S03]  /*12dbf0*/  DFMA R12, R18, -R8, R228 ;  /* 0x80000008120c722b */ /* 0x010fc600000000e4 */
[----:B------:R-:W4:Y:S01]  /*12dc00*/  LDL.128 R228, [R1+0x52b0] ;  /* 0x0052b00001e47983 */ /* 0x000f220000100c00 */
[----:B------:R-:W-:-:S03]  /*12dc10*/  DFMA R106, R82, -R42, R50 ;  /* 0x8000002a526a722b */ /* 0x000fc60000000032 */
[----:B------:R-:W3:Y:S04]  /*12dc20*/  LDL.64 R8, [R1+0x5250] ;  /* 0x0052500001087983 */ /* 0x000ee80000100a00 */
[----:B------:R-:W3:Y:S01]  /*12dc30*/  LDL.64 R42, [R1+0x5410] ;  /* 0x00541000012a7983 */ /* 0x000ee20000100a00 */
[----:B--2---:R-:W-:Y:S02]  /*12dc40*/  DFMA R2, R30, -R232, R2 ;  /* 0x800000e81e02722b */ /* 0x004fe40000000002 */
[----:B----4-:R-:W-:Y:S01]  /*12dc50*/  DFMA R50, -R228, R38, R12 ;  /* 0x00000026e432722b */ /* 0x010fe2000000010c */
[----:B------:R-:W2:Y:S05]  /*12dc60*/  LDL.64 R12, [R1+0x5578] ;  /* 0x00557800010c7983 */ /* 0x000eaa0000100a00 */
[----:B------:R-:W-:Y:S01]  /*12dc70*/  DFMA R2, R106, -R234, R2 ;  /* 0x800000ea6a02722b */ /* 0x000fe20000000002 */
[----:B------:R-:W4:Y:S01]  /*12dc80*/  LDL.128 R232, [R1+0x5510] ;  /* 0x0055100001e87983 */ /* 0x000f220000100c00 */
[----:B---3--:R-:W-:-:S06]  /*12dc90*/  DFMA R248, R76, -R8, R208 ;  /* 0x800000084cf8722b */ /* 0x008fcc00000000d0 */
[----:B----4-:R-:W-:Y:S02]  /*12dca0*/  DFMA R8, R76, -R232, R2 ;  /* 0x800000e84c08722b */ /* 0x010fe40000000002 */
[----:B--2---:R-:W-:-:S08]  /*12dcb0*/  DFMA R2, -R12, R34, R220 ;  /* 0x000000220c02722b */ /* 0x004fd000000001dc */
[----:B------:R-:W-:-:S08]  /*12dcc0*/  DFMA R2, R16, -R236, R2 ;  /* 0x800000ec1002722b */ /* 0x000fd00000000002 */
[----:B------:R-:W-:Y:S01]  /*12dcd0*/  DFMA R2, R138, -R238, R2 ;  /* 0x800000ee8a02722b */ /* 0x000fe20000000002 */
[----:B------:R-:W2:Y:S07]  /*12dce0*/  LDL.128 R236, [R1+0x5590] ;  /* 0x0055900001ec7983 */ /* 0x000eae0000100c00 */
[----:B--2---:R-:W-:-:S08]  /*12dcf0*/  DFMA R2, -R236, R14, R2 ;  /* 0x0000000eec02722b */ /* 0x004fd00000000102 */
[----:B------:R-:W-:Y:S01]  /*12dd00*/  DFMA R2, -R238, R96, R2 ;  /* 0x00000060ee02722b */ /* 0x000fe20000000102 */
[----:B------:R-:W2:Y:S07]  /*12dd10*/  LDL.128 R236, [R1+0x55c0] ;  /* 0x0055c00001ec7983 */ /* 0x000eae0000100c00 */
[----:B------:R-:W-:-:S08]  /*12dd20*/  DFMA R2, -R244, R10, R2 ;  /* 0x0000000af402722b */ /* 0x000fd00000000102 */
[----:B------:R-:W-:Y:S01]  /*12dd30*/  DFMA R2, -R246, R52, R2 ;  /* 0x00000034f602722b */ /* 0x000fe20000000102 */
[----:B------:R-:W3:Y:S07]  /*12dd40*/  LDL.128 R244, [R1+0x55b0] ;  /* 0x0055b00001f47983 */ /* 0x000eee0000100c00 */
[----:B---3--:R-:W-:-:S08]  /*12dd50*/  DFMA R2, -R244, R54, R2 ;  /* 0x00000036f402722b */ /* 0x008fd00000000102 */
[----:B------:R-:W-:Y:S01]  /*12dd60*/  DFMA R2, R112, -R246, R2 ;  /* 0x800000f67002722b */ /* 0x000fe20000000002 */
[----:B------:R-:W3:Y:S07]  /*12dd70*/  LDL.128 R244, [R1+0x55d0] ;  /* 0x0055d00001f47983 */ /* 0x000eee0000100c00 */
[----:B--2---:R-:W-:Y:S02]  /*12dd80*/  DFMA R12, R90, -R236, R2 ;  /* 0x800000ec5a0c722b */ /* 0x004fe40000000002 */
[----:B------:R-:W2:Y:S06]  /*12dd90*/  LDL.64 R2, [R1+0x5370] ;  /* 0x0053700001027983 */ /* 0x000eac0000100a00 */
[----:B------:R-:W-:Y:S01]  /*12dda0*/  DFMA R12, R82, -R238, R12 ;  /* 0x800000ee520c722b */ /* 0x000fe2000000000c */
[----:B------:R-:W4:Y:S01]  /*12ddb0*/  LDL.128 R236, [R1+0x55e0] ;  /* 0x0055e00001ec7983 */ /* 0x000f220000100c00 */
[----:B------:R-:W-:-:S02]  /*12ddc0*/  DFMA R42, -R42, R54, R98 ;  /* 0x000000362a2a722b */ /* 0x000fc40000000162 */
[----:B------:R-:W-:Y:S01]  /*12ddd0*/  DFMA R74, R78, -R224, R146 ;  /* 0x800000e04e4a722b */ /* 0x000fe20000000092 */
[----:B------:R-:W4:Y:S07]  /*12dde0*/  LDL.64 R146, [R1+0x7a58] ;  /* 0x007a580001927983 */ /* 0x000f2e0000100a00 */
[----:B------:R-:W-:Y:S01]  /*12ddf0*/  DFMA R80, -R226, R128, R74 ;  /* 0x00000080e250722b */ /* 0x000fe2000000014a */
[----:B------:R-:W4:Y:S01]  /*12de00*/  LDL.128 R224, [R1+0x5730] ;  /* 0x0057300001e07983 */ /* 0x000f220000100c00 */
[----:B---3--:R-:W-:-:S08]  /*12de10*/  DFMA R12, R106, -R244, R12 ;  /* 0x800000f46a0c722b */ /* 0x008fd0000000000c */
[----:B------:R-:W-:Y:S02]  /*12de20*/  DFMA R12, R76, -R246, R12 ;  /* 0x800000f64c0c722b */ /* 0x000fe4000000000c */
[----:B--2---:R-:W-:Y:S02]  /*12de30*/  DFMA R2, R248, -R2, R62 ;  /* 0x80000002f802722b */ /* 0x004fe4000000003e */
[----:B------:R-:W-:Y:S01]  /*12de40*/  DFMA R74, -R230, R48, R50 ;  /* 0x00000030e64a722b */ /* 0x000fe20000000132 */
[----:B------:R-:W2:Y:S04]  /*12de50*/  LDL.64 R62, [R1+0x7bc0] ;  /* 0x007bc000013e7983 */ /* 0x000ea80000100a00 */
[----:B------:R-:W3:Y:S01]  /*12de60*/  LDL.128 R228, [R1+0x5670] ;  /* 0x0056700001e47983 */ /* 0x000ee20000100c00 */
[----:B----4-:R-:W-:-:S08]  /*12de70*/  DFMA R12, R2, -R236, R12 ;  /* 0x800000ec020c722b */ /* 0x010fd0000000000c */
[----:B------:R-:W-:Y:S02]  /*12de80*/  DFMA R208, R42, -R238, R12 ;  /* 0x800000ee2ad0722b */ /* 0x000fe4000000000c */
[----:B------:R-:W4:Y:S01]  /*12de90*/  LDL.64 R12, [R1+0x5728] ;  /* 0x00572800010c7983 */ /* 0x000f220000100a00 */
[----:B------:R-:W-:Y:S02]  /*12dea0*/  DFMA R176, R248, -R234, R8 ;  /* 0x800000eaf8b0722b */ /* 0x000fe40000000008 */
[----:B------:R-:W-:Y:S01]  /*12deb0*/  DFMA R8, -R46, R10, R222 ;  /* 0x0000000a2e08722b */ /* 0x000fe200000001de */
[----:B------:R-:W2:Y:S04]  /*12dec0*/  LDL.128 R232, [R1+0x5680] ;  /* 0x0056800001e87983 */ /* 0x000ea80000100c00 */
[----:B------:R-:W2:Y:S04]  /*12ded0*/  LDL.128 R220, [R1+0x5740] ;  /* 0x0057400001dc7983 */ /* 0x000ea80000100c00 */
[----:B------:R-:W2:Y:S01]  /*12dee0*/  LDL.128 R236, [R1+0x6030] ;  /* 0x0060300001ec7983 */ /* 0x000ea20000100c00 */
[----:B----4-:R-:W-:-:S08]  /*12def0*/  DFMA R12, -R12, R84, R216 ;  /* 0x000000540c0c722b */ /* 0x010fd000000001d8 */
[----:B------:R-:W-:-:S08]  /*12df00*/  DFMA R12, -R224, R128, R12 ;  /* 0x00000080e00c722b */ /* 0x000fd0000000010c */
[----:B------:R-:W-:Y:S01]  /*12df10*/  DFMA R12, R132, -R226, R12 ;  /* 0x800000e2840c722b */ /* 0x000fe2000000000c */
[----:B------:R-:W4:Y:S01]  /*12df20*/  LDL.128 R224, [R1+0x57f0] ;  /* 0x0057f00001e07983 */ /* 0x000f220000100c00 */
[----:B---3--:R-:W-:-:S08]  /*12df30*/  DFMA R8, -R228, R36, R8 ;  /* 0x00000024e408722b */ /* 0x008fd00000000108 */
[----:B------:R-:W-:Y:S01]  /*12df40*/  DFMA R8, -R230, R48, R8 ;  /* 0x00000030e608722b */ /* 0x000fe20000000108 */
[----:B------:R-:W3:Y:S01]  /*12df50*/  LDL.128 R228, [R1+0x5800] ;  /* 0x0058000001e47983 */ /* 0x000ee20000100c00 */
[----:B----4-:R-:W-:Y:S02]  /*12df60*/  DFMA R46, -R224, R144, R218 ;  /* 0x00000090e02e722b */ /* 0x010fe400000001da */
[----:B--2---:R-:W-:Y:S01]  /*12df70*/  DFMA R12, -R220, R10, R12 ;  /* 0x0000000adc0c722b */ /* 0x004fe2000000010c */
[----:B------:R-:W2:Y:S03]  /*12df80*/  LDL.128 R216, [R1+0x5820] ;  /* 0x0058200001d87983 */ /* 0x000ea60000100c00 */
[----:B------:R-:W-:Y:S01]  /*12df90*/  DFMA R8, -R232, R44, R8 ;  /* 0x0000002ce808722b */ /* 0x000fe20000000108 */
[----:B------:R-:W4:Y:S01]  /*12dfa0*/  LDL.64 R144, [R1+0x7ef0] ;  /* 0x007ef00001907983 */ /* 0x000f220000100a00 */
[----:B------:R-:W-:-:S03]  /*12dfb0*/  DFMA R46, -R226, R146, R46 ;  /* 0x00000092e22e722b */ /* 0x000fc6000000012e */
[----:B------:R-:W2:Y:S05]  /*12dfc0*/  LDL.128 R224, [R1+0x5810] ;  /* 0x0058100001e07983 */ /* 0x000eaa0000100c00 */
[----:B---3--:R-:W-:Y:S02]  /*12dfd0*/  DFMA R46, -R228, R6, R46 ;  /* 0x00000006e42e722b */ /* 0x008fe4000000012e */
[----:B------:R-:W-:Y:S01]  /*12dfe0*/  DFMA R12, -R222, R52, R12 ;  /* 0x00000034de0c722b */ /* 0x000fe2000000010c */
[----:B------:R-:W3:Y:S05]  /*12dff0*/  LDL.128 R220, [R1+0x5750] ;  /* 0x0057500001dc7983 */ /* 0x000eea0000100c00 */
[----:B------:R-:W-:Y:S01]  /*12e000*/  DFMA R46, -R230, R126, R46 ;  /* 0x0000007ee62e722b */ /* 0x000fe2000000012e */
[----:B------:R-:W4:Y:S07]  /*12e010*/  LDL.128 R228, [R1+0x5860] ;  /* 0x0058600001e47983 */ /* 0x000f2e0000100c00 */
[----:B--2---:R-:W-:-:S08]  /*12e020*/  DFMA R46, -R224, R32, R46 ;  /* 0x00000020e02e722b */ /* 0x004fd0000000012e */
[----:B------:R-:W-:Y:S01]  /*12e030*/  DFMA R50, -R226, R34, R46 ;  /* 0x00000022e232722b */ /* 0x000fe2000000012e */
[----:B------:R-:W2:Y:S01]  /*12e040*/  LDL.128 R224, [R1+0x5830] ;  /* 0x0058300001e07983 */ /* 0x000ea20000100c00 */
[----:B------:R-:W-:Y:S02]  /*12e050*/  DFMA R46, -R234, R40, R8 ;  /* 0x00000028ea2e722b */ /* 0x000fe40000000108 */
[----:B---3--:R-:W-:Y:S01]  /*12e060*/  DFMA R8, -R220, R54, R12 ;  /* 0x00000036dc08722b */ /* 0x008fe2000000010c */
[----:B------:R-:W3:Y:S03]  /*12e070*/  LDL.128 R232, [R1+0x5920] ;  /* 0x0059200001e87983 */ /* 0x000ee60000100c00 */
[----:B------:R-:W-:Y:S02]  /*12e080*/  DFMA R12, -R216, R84, R50 ;  /* 0x00000054d80c722b */ /* 0x000fe40000000132 */
[----:B------:R-:W4:Y:S06]  /*12e090*/  LDL.64 R50, [R1+0x52c0] ;  /* 0x0052c00001327983 */ /* 0x000f2c0000100a00 */
[----:B------:R-:W-:Y:S01]  /*12e0a0*/  DFMA R12, R22, -R218, R12 ;  /* 0x800000da160c722b */ /* 0x000fe2000000000c */
[----:B------:R-:W3:Y:S07]  /*12e0b0*/  LDL.128 R216, [R1+0x5840] ;  /* 0x0058400001d87983 */ /* 0x000eee0000100c00 */
[----:B--2---:R-:W-:-:S08]  /*12e0c0*/  DFMA R12, R124, -R224, R12 ;  /* 0x800000e07c0c722b */ /* 0x004fd0000000000c */
[----:B------:R-:W-:Y:S01]  /*12e0d0*/  DFMA R12, R86, -R226, R12 ;  /* 0x800000e2560c722b */ /* 0x000fe2000000000c */
[----:B------:R-:W2:Y:S07]  /*12e0e0*/  LDL.128 R224, [R1+0x5850] ;  /* 0x0058500001e07983 */ /* 0x000eae0000100c00 */
[----:B---3--:R-:W-:-:S08]  /*12e0f0*/  DFMA R12, -R216, R96, R12 ;  /* 0x00000060d80c722b */ /* 0x008fd0000000010c */
[----:B------:R-:W-:Y:S01]  /*12e100*/  DFMA R12, R250, -R218, R12 ;  /* 0x800000dafa0c722b */ /* 0x000fe2000000000c */
[----:B------:R-:W3:Y:S07]  /*12e110*/  LDL.128 R216, [R1+0x5760] ;  /* 0x0057600001d87983 */ /* 0x000eee0000100c00 */
[----:B--2---:R-:W-:-:S08]  /*12e120*/  DFMA R12, -R224, R36, R12 ;  /* 0x00000024e00c722b */ /* 0x004fd0000000010c */
[----:B------:R-:W-:Y:S01]  /*12e130*/  DFMA R12, -R226, R52, R12 ;  /* 0x00000034e20c722b */ /* 0x000fe2000000010c */
[----:B------:R-:W2:Y:S01]  /*12e140*/  LDL.128 R224, [R1+0x5870] ;  /* 0x0058700001e07983 */ /* 0x000ea20000100c00 */
[----:B------:R-:W-:Y:S02]  /*12e150*/  DFMA R8, R82, -R222, R8 ;  /* 0x800000de5208722b */ /* 0x000fe40000000008 */
[----:B----4-:R-:W-:Y:S01]  /*12e160*/  DFMA R244, -R50, R40, R74 ;  /* 0x0000002832f4722b */ /* 0x010fe2000000014a */
[----:B------:R-:W4:Y:S05]  /*12e170*/  LDL.128 R220, [R1+0x5690] ;  /* 0x0056900001dc7983 */ /* 0x000f2a0000100c00 */
[----:B---3--:R-:W-:-:S02]  /*12e180*/  DFMA R50, -R216, R44, R8 ;  /* 0x0000002cd832722b */ /* 0x008fc40000000108 */
[----:B------:R-:W-:-:S08]  /*12e190*/  DFMA R8, -R228, R54, R12 ;  /* 0x00000036e408722b */ /* 0x000fd0000000010c */
[----:B------:R-:W-:Y:S01]  /*12e1a0*/  DFMA R8, R90, -R230, R8 ;  /* 0x800000e65a08722b */ /* 0x000fe20000000008 */
[----:B------:R-:W3:Y:S07]  /*12e1b0*/  LDL.128 R228, [R1+0x5930] ;  /* 0x0059300001e47983 */ /* 0x000eee0000100c00 */
[----:B--2---:R-:W-:Y:S02]  /*12e1c0*/  DFMA R74, R106, -R224, R8 ;  /* 0x800000e06a4a722b */ /* 0x004fe40000000008 */
[----:B------:R-:W-:-:S08]  /*12e1d0*/  DFMA R8, -R232, R154, R172 ;  /* 0x0000009ae808722b */ /* 0x000fd000000001ac */
[----:B------:R-:W-:Y:S01]  /*12e1e0*/  DFMA R8, -R234, R62, R8 ;  /* 0x0000003eea08722b */ /* 0x000fe20000000108 */
[----:B------:R-:W2:Y:S07]  /*12e1f0*/  LDL.128 R232, [R1+0x5940] ;  /* 0x0059400001e87983 */ /* 0x000eae0000100c00 */
[----:B---3--:R-:W-:-:S08]  /*12e200*/  DFMA R8, -R228, R64, R8 ;  /* 0x00000040e408722b */ /* 0x008fd00000000108 */
[----:B------:R-:W-:Y:S01]  /*12e210*/  DFMA R8, -R230, R152, R8 ;  /* 0x00000098e608722b */ /* 0x000fe20000000108 */
[----:B------:R-:W3:Y:S07]  /*12e220*/  LDL.128 R228, [R1+0x5950] ;  /* 0x0059500001e47983 */ /* 0x000eee0000100c00 */
[----:B--2---:R-:W-:-:S08]  /*12e230*/  DFMA R8, -R232, R150, R8 ;  /* 0x00000096e808722b */ /* 0x004fd00000000108 */
        /* <DEDUP_REMOVED lines=26> */
[----:B---3--:R-:W-:-:S08]  /*12e3e0*/  DFMA R8, R78, -R228, R8 ;  /* 0x800000e44e08722b */ /* 0x008fd00000000008 */
        /* <DEDUP_REMOVED lines=18> */
[----:B------:R-:W-:Y:S01]  /*12e510*/  DFMA R8, R60, -R230, R8 ;  /* 0x800000e63c08722b */ /* 0x000fe20000000008 */
[----:B------:R-:W3:Y:S07]  /*12e520*/  LDL.128 R228, [R1+0x5a50] ;  /* 0x005a500001e47983 */ /* 0x000eee0000100c00 */
[----:B--2---:R-:W-:-:S08]  /*12e530*/  DFMA R8, R22, -R232, R8 ;  /* 0x800000e81608722b */ /* 0x004fd00000000008 */
[----:B------:R-:W-:Y:S01]  /*12e540*/  DFMA R8, R80, -R234, R8 ;  /* 0x800000ea5008722b */ /* 0x000fe20000000008 */
[----:B------:R-:W2:Y:S07]  /*12e550*/  LDL.128 R232, [R1+0x5a60] ;  /* 0x005a600001e87983 */ /* 0x000eae0000100c00 */
[----:B---3--:R-:W-:-:S08]  /*12e560*/  DFMA R8, -R228, R212, R8 ;  /* 0x000000d4e408722b */ /* 0x008fd00000000108 */
[----:B------:R-:W-:Y:S01]  /*12e570*/  DFMA R8, -R230, R214, R8 ;  /* 0x000000d6e608722b */ /* 0x000fe20000000108 */
[----:B------:R-:W3:Y:S07]  /*12e580*/  LDL.128 R228, [R1+0x5a70] ;  /* 0x005a700001e47983 */ /* 0x000eee0000100c00 */
[----:B--2---:R-:W-:-:S08]  /*12e590*/  DFMA R8, -R232, R178, R8 ;  /* 0x000000b2e808722b */ /* 0x004fd00000000108 */
[----:B------:R-:W-:Y:S01]  /*12e5a0*/  DFMA R8, R132, -R234, R8 ;  /* 0x800000ea8408722b */ /* 0x000fe20000000008 */
[----:B------:R-:W2:Y:S07]  /*12e5b0*/  LDL.128 R232, [R1+0x5a80] ;  /* 0x005a800001e87983 */ /* 0x000eae0000100c00 */
[----:B---3--:R-:W-:-:S08]  /*12e5c0*/  DFMA R8, R124, -R228, R8 ;  /* 0x800000e47c08722b */ /* 0x008fd00000000008 */
[----:B------:R-:W-:Y:S01]  /*12e5d0*/  DFMA R8, R86, -R230, R8 ;  /* 0x800000e65608722b */ /* 0x000fe20000000008 */
[----:B------:R-:W3:Y:S07]  /*12e5e0*/  LDL.128 R228, [R1+0x5aa0] ;  /* 0x005aa00001e47983 */ /* 0x000eee0000100c00 */
[----:B--2---:R-:W-:-:S08]  /*12e5f0*/  DFMA R8, R16, -R232, R8 ;  /* 0x800000e81008722b */ /* 0x004fd00000000008 */
[----:B------:R-:W-:Y:S01]  /*12e600*/  DFMA R8, R138, -R234, R8 ;  /* 0x800000ea8a08722b */ /* 0x000fe20000000008 */
[----:B------:R-:W2:Y:S01]  /*12e610*/  LDL.128 R232, [R1+0x5a90] ;  /* 0x005a900001e87983 */ /* 0x000ea20000100c00 */
[----:B------:R-:W-:-:S03]  /*12e620*/  DFMA R50, R42, -R218, R50 ;  /* 0x800000da2a32722b */ /* 0x000fc60000000032 */
[----:B------:R-:W4:Y:S03]  /*12e630*/  LDL.128 R216, [R1+0x5ac0] ;  /* 0x005ac00001d87983 */ /* 0x000f260000100c00 */
[----:B--2---:R-:W-:-:S08]  /*12e640*/  DFMA R8, -R232, R14, R8 ;  /* 0x0000000ee808722b */ /* 0x004fd00000000108 */
[----:B------:R-:W-:Y:S01]  /*12e650*/  DFMA R8, -R234, R96, R8 ;  /* 0x00000060ea08722b */ /* 0x000fe20000000108 */
[----:B------:R-:W2:Y:S07]  /*12e660*/  LDL.128 R232, [R1+0x5ab0] ;  /* 0x005ab00001e87983 */ /* 0x000eae0000100c00 */
[----:B---3--:R-:W-:Y:S02]  /*12e670*/  DFMA R12, R68, -R228, R8 ;  /* 0x800000e4440c722b */ /* 0x008fe40000000008 */
[----:B------:R-:W3:Y:S01]  /*12e680*/  LDL.64 R8, [R1+0x4dc8] ;  /* 0x004dc80001087983 */ /* 0x000ee20000100a00 */
[----:B----4-:R-:W-:-:S05]  /*12e690*/  DFMA R98, R244, -R220, R46 ;  /* 0x800000dcf462722b */ /* 0x010fca000000002e */
[----:B------:R-:W-:Y:S02]  /*12e6a0*/  DFMA R46, R18, -R230, R12 ;  /* 0x800000e6122e722b */ /* 0x000fe4000000000c */
[----:B------:R-:W-:Y:S01]  /*12e6b0*/  DFMA R12, -R226, R44, R74 ;  /* 0x0000002ce20c722b */ /* 0x000fe2000000014a */
[----:B------:R-:W4:Y:S01]  /*12e6c0*/  LDL.128 R228, [R1+0x5770] ;  /* 0x0057700001e47983 */ /* 0x000f220000100c00 */
[----:B------:R-:W-:-:S03]  /*12e6d0*/  DFMA R172, R2, -R222, R98 ;  /* 0x800000de02ac722b */ /* 0x000fc60000000062 */
[----:B------:R-:W4:Y:S04]  /*12e6e0*/  LDL.128 R220, [R1+0x5880] ;  /* 0x0058800001dc7983 */ /* 0x000f280000100c00 */
[----:B------:R-:W4:Y:S01]  /*12e6f0*/  LDL.128 R224, [R1+0x5ad0] ;  /* 0x005ad00001e07983 */ /* 0x000f220000100c00 */
[----:B---3--:R-:W-:-:S08]  /*12e700*/  DFMA R108, -R8, R102, R242 ;  /* 0x00000066086c722b */ /* 0x008fd000000001f2 */
[----:B--2---:R-:W-:-:S08]  /*12e710*/  DFMA R8, R108, -R232, R46 ;  /* 0x800000e86c08722b */ /* 0x004fd0000000002e */
[----:B------:R-:W-:Y:S02]  /*12e720*/  DFMA R46, R250, -R234, R8 ;  /* 0x800000eafa2e722b */ /* 0x000fe40000000008 */
[----:B------:R-:W2:Y:S01]  /*12e730*/  LDL.64 R8, [R1+0x5520] ;  /* 0x0055200001087983 */ /* 0x000ea20000100a00 */
[----:B----4-:R-:W-:-:S03]  /*12e740*/  DFMA R12, R248, -R220, R12 ;  /* 0x800000dcf80c722b */ /* 0x010fc6000000000c */
[----:B------:R-:W3:Y:S02]  /*12e750*/  LDL.128 R232, [R1+0x5b10] ;  /* 0x005b100001e87983 */ /* 0x000ee40000100c00 */
[----:B------:R-:W-:-:S08]  /*12e760*/  DFMA R46, -R216, R10, R46 ;  /* 0x0000000ad82e722b */ /* 0x000fd0000000012e */
[----:B------:R-:W-:Y:S01]  /*12e770*/  DFMA R46, -R218, R36, R46 ;  /* 0x00000024da2e722b */ /* 0x000fe2000000012e */
[----:B------:R-:W4:Y:S07]  /*12e780*/  LDL.128 R216, [R1+0x5ae0] ;  /* 0x005ae00001d87983 */ /* 0x000f2e0000100c00 */
[----:B------:R-:W-:Y:S02]  /*12e790*/  DFMA R74, -R224, R38, R46 ;  /* 0x00000026e04a722b */ /* 0x000fe4000000012e */
[----:B------:R-:W-:Y:S01]  /*12e7a0*/  DFMA R46, R2, -R222, R12 ;  /* 0x800000de022e722b */ /* 0x000fe2000000000c */
[----:B------:R-:W3:Y:S05]  /*12e7b0*/  LDL.128 R220, [R1+0x5af0] ;  /* 0x005af00001dc7983 */ /* 0x000eea0000100c00 */
[----:B------:R-:W-:Y:S01]  /*12e7c0*/  DFMA R74, -R226, R52, R74 ;  /* 0x00000034e24a722b */ /* 0x000fe2000000014a */
[----:B------:R-:W3:Y:S04]  /*12e7d0*/  LDL.64 R12, [R1+0x55f0] ;  /* 0x0055f000010c7983 */ /* 0x000ee80000100a00 */
[----:B------:R-:W3:Y:S01]  /*12e7e0*/  LDL.128 R224, [R1+0x5890] ;  /* 0x0058900001e07983 */ /* 0x000ee20000100c00 */
[----:B--2---:R-:W-:-:S02]  /*12e7f0*/  DFMA R98, R2, -R8, R176 ;  /* 0x800000080262722b */ /* 0x004fc400000000b0 */
[----:B----4-:R-:W-:-:S08]  /*12e800*/  DFMA R8, -R216, R54, R74 ;  /* 0x00000036d808722b */ /* 0x010fd0000000014a */
[----:B------:R-:W-:Y:S01]  /*12e810*/  DFMA R8, R112, -R218, R8 ;  /* 0x800000da7008722b */ /* 0x000fe20000000008 */
[----:B------:R-:W2:Y:S07]  /*12e820*/  LDL.128 R216, [R1+0x5b00] ;  /* 0x005b000001d87983 */ /* 0x000eae0000100c00 */
[----:B---3--:R-:W-:-:S08]  /*12e830*/  DFMA R8, R90, -R220, R8 ;  /* 0x800000dc5a08722b */ /* 0x008fd00000000008 */
[----:B------:R-:W-:Y:S02]  /*12e840*/  DFMA R8, R82, -R222, R8 ;  /* 0x800000de5208722b */ /* 0x000fe40000000008 */
[C---:B------:R-:W-:Y:S01]  /*12e850*/  DFMA R74, R98.reuse, -R12, R208 ;  /* 0x8000000c624a722b */ /* 0x040fe200000000d0 */
[----:B------:R-:W3:Y:S01]  /*12e860*/  LDL.128 R220, [R1+0x5b30] ;  /* 0x005b300001dc7983 */ /* 0x000ee20000100c00 */
[----:B------:R-:W-:-:S04]  /*12e870*/  DFMA R12, R98, -R228, R50 ;  /* 0x800000e4620c722b */ /* 0x000fc80000000032 */
[----:B--2---:R-:W-:-:S08]  /*12e880*/  DFMA R8, R30, -R216, R8 ;  /* 0x800000d81e08722b */ /* 0x004fd00000000008 */
[----:B------:R-:W-:Y:S01]  /*12e890*/  DFMA R50, -R218, R48, R8 ;  /* 0x00000030da32722b */ /* 0x000fe20000000108 */
[----:B------:R-:W2:Y:S01]  /*12e8a0*/  LDL.128 R216, [R1+0x5b20] ;  /* 0x005b200001d87983 */ /* 0x000ea20000100c00 */
[----:B------:R-:W-:-:S06]  /*12e8b0*/  DFMA R8, R42, -R224, R46 ;  /* 0x800000e02a08722b */ /* 0x000fcc000000002e */
[----:B------:R-:W-:-:S08]  /*12e8c0*/  DFMA R46, R106, -R232, R50 ;  /* 0x800000e86a2e722b */ /* 0x000fd00000000032 */
[----:B------:R-:W-:Y:S02]  /*12e8d0*/  DFMA R46, -R234, R44, R46 ;  /* 0x0000002cea2e722b */ /* 0x000fe4000000012e */
[----:B------:R-:W-:Y:S01]  /*12e8e0*/  DFMA R8, R98, -R226, R8 ;  /* 0x800000e26208722b */ /* 0x000fe20000000008 */
[----:B------:R-:W4:Y:S04]  /*12e8f0*/  LDL.128 R232, [R1+0x58a0] ;  /* 0x0058a00001e87983 */ /* 0x000f280000100c00 */
[----:B------:R-:W4:Y:S01]  /*12e900*/  LDL.128 R224, [R1+0x5b40] ;  /* 0x005b400001e07983 */ /* 0x000f220000100c00 */
[----:B------:R-:W-:-:S03]  /*12e910*/  DFMA R50, R74, -R230, R12 ;  /* 0x800000e64a32722b */ /* 0x000fc6000000000c */
[----:B------:R-:W4:Y:S01]  /*12e920*/  LDL.128 R228, [R1+0x5b60] ;  /* 0x005b600001e47983 */ /* 0x000f220000100c00 */
[----:B--2---:R-:W-:-:S08]  /*12e930*/  DFMA R46, R76, -R216, R46 ;  /* 0x800000d84c2e722b */ /* 0x004fd0000000002e */
[----:B------:R-:W-:Y:S01]  /*12e940*/  DFMA R12, -R218, R40, R46 ;  /* 0x00000028da0c722b */ /* 0x000fe2000000012e */
[----:B------:R-:W2:Y:S07]  /*12e950*/  LDL.128 R216, [R1+0x5b50] ;  /* 0x005b500001d87983 */ /* 0x000eae0000100c00 */
[----:B---3--:R-:W-:-:S08]  /*12e960*/  DFMA R12, R248, -R220, R12 ;  /* 0x800000dcf80c722b */ /* 0x008fd0000000000c */
[----:B------:R-:W-:Y:S02]  /*12e970*/  DFMA R46, R244, -R222, R12 ;  /* 0x800000def42e722b */ /* 0x000fe4000000000c */
[----:B------:R-:W3:Y:S04]  /*12e980*/  LDL.64 R12, [R1+0x56a0] ;  /* 0x0056a000010c7983 */ /* 0x000ee80000100a00 */
[----:B------:R-:W3:Y:S02]  /*12e990*/  LDL.128 R220, [R1+0x5be0] ;  /* 0x005be00001dc7983 */ /* 0x000ee40000100c00 */
[----:B----4-:R-:W-:-:S08]  /*12e9a0*/  DFMA R46, R2, -R224, R46 ;  /* 0x800000e0022e722b */ /* 0x010fd0000000002e */
[----:B------:R-:W-:Y:S01]  /*12e9b0*/  DFMA R46, R42, -R226, R46 ;  /* 0x800000e22a2e722b */ /* 0x000fe2000000002e */
[----:B------:R-:W4:Y:S01]  /*12e9c0*/  LDL.128 R224, [R1+0x5bf0] ;  /* 0x005bf00001e07983 */ /* 0x000f220000100c00 */
[----:B------:R-:W-:-:S06]  /*12e9d0*/  DFMA R176, R74, -R232, R8 ;  /* 0x800000e84ab0722b */ /* 0x000fcc0000000008 */
[----:B--2---:R-:W-:-:S08]  /*12e9e0*/  DFMA R8, R98, -R216, R46 ;  /* 0x800000d86208722b */ /* 0x004fd0000000002e */
[----:B------:R-:W-:Y:S01]  /*12e9f0*/  DFMA R8, R74, -R218, R8 ;  /* 0x800000da4a08722b */ /* 0x000fe20000000008 */
[----:B------:R-:W2:Y:S01]  /*12ea00*/  LDL.128 R216, [R1+0x5c00] ;  /* 0x005c000001d87983 */ /* 0x000ea20000100c00 */
[----:B---3--:R-:W-:-:S08]  /*12ea10*/  DFMA R46, R98, -R12, R172 ;  /* 0x8000000c622e722b */ /* 0x008fd000000000ac */
[----:B------:R-:W-:Y:S02]  /*12ea20*/  DFMA R12, R46, -R228, R8 ;  /* 0x800000e42e0c722b */ /* 0x000fe40000000008 */
[----:B------:R-:W-:Y:S01]  /*12ea30*/  DFMA R8, -R220, R210, R174 ;  /* 0x000000d2dc08722b */ /* 0x000fe200000001ae */
[----:B------:R-:W3:Y:S07]  /*12ea40*/  LDL.128 R172, [R1+0x5c20] ;  /* 0x005c200001ac7983 */ /* 0x000eee0000100c00 */
[----:B------:R-:W-:Y:S01]  /*12ea50*/  DFMA R8, -R222, R140, R8 ;  /* 0x0000008cde08722b */ /* 0x000fe20000000108 */
[----:B------:R-:W3:Y:S07]  /*12ea60*/  LDL.128 R220, [R1+0x5c10] ;  /* 0x005c100001dc7983 */ /* 0x000eee0000100c00 */
[----:B----4-:R-:W-:-:S08]  /*12ea70*/  DFMA R8, -R224, R134, R8 ;  /* 0x00000086e008722b */ /* 0x010fd00000000108 */
[----:B------:R-:W-:Y:S02]  /*12ea80*/  DFMA R8, -R226, R130, R8 ;  /* 0x00000082e208722b */ /* 0x000fe40000000108 */
[----:B------:R-:W-:Y:S01]  /*12ea90*/  DFMA R176, R50, -R234, R176 ;  /* 0x800000ea32b0722b */ /* 0x000fe200000000b0 */
[----:B------:R-:W4:Y:S05]  /*12eaa0*/  LDL.128 R224, [R1+0x5ca0] ;  /* 0x005ca00001e07983 */ /* 0x000f2a0000100c00 */
[----:B--2---:R-:W-:-:S08]  /*12eab0*/  DFMA R8, -R216, R110, R8 ;  /* 0x0000006ed808722b */ /* 0x004fd00000000108 */
[----:B------:R-:W-:Y:S01]  /*12eac0*/  DFMA R8, -R218, R144, R8 ;  /* 0x00000090da08722b */ /* 0x000fe20000000108 */
[----:B------:R-:W2:Y:S07]  /*12ead0*/  LDL.128 R216, [R1+0x5c30] ;  /* 0x005c300001d87983 */ /* 0x000eae0000100c00 */
[----:B---3--:R-:W-:-:S08]  /*12eae0*/  DFMA R8, -R220, R66, R8 ;  /* 0x00000042dc08722b */ /* 0x008fd00000000108 */
[----:B------:R-:W-:Y:S01]  /*12eaf0*/  DFMA R8, -R222, R70, R8 ;  /* 0x00000046de08722b */ /* 0x000fe20000000108 */
[----:B------:R-:W3:Y:S07]  /*12eb00*/  LDL.128 R220, [R1+0x5c40] ;  /* 0x005c400001dc7983 */ /* 0x000eee0000100c00 */
        /* <DEDUP_REMOVED lines=9> */
[----:B----4-:R-:W-:-:S08]  /*12eba0*/  DFMA R8, R28, -R172, R8 ;  /* 0x800000ac1c08722b */ /* 0x010fd00000000008 */
[----:B------:R-:W-:Y:S01]  /*12ebb0*/  DFMA R8, -R174, R14, R8 ;  /* 0x0000000eae08722b */ /* 0x000fe20000000108 */
[----:B------:R-:W4:Y:S01]  /*12ebc0*/  LDL.128 R172, [R1+0x5c80] ;  /* 0x005c800001ac7983 */ /* 0x000f220000100c00 */
[----:B------:R-:W-:-:S03]  /*12ebd0*/  DFMA R234, R50, -R230, R12 ;  /* 0x800000e632ea722b */ /* 0x000fc6000000000c */
[----:B------:R-:W4:Y:S03]  /*12ebe0*/  LDL.128 R228, [R1+0x5ce0] ;  /* 0x005ce00001e47983 */ /* 0x000f260000100c00 */
[----:B--2---:R-:W-:-:S08]  /*12ebf0*/  DFMA R8, -R216, R96, R8 ;  /* 0x00000060d808722b */ /* 0x004fd00000000108 */
[----:B------:R-:W-:Y:S01]  /*12ec00*/  DFMA R8, R18, -R218, R8 ;  /* 0x800000da1208722b */ /* 0x000fe20000000008 */
[----:B------:R-:W2:Y:S07]  /*12ec10*/  LDL.128 R216, [R1+0x5c90] ;  /* 0x005c900001d87983 */ /* 0x000eae0000100c00 */
[----:B---3--:R-:W-:-:S08]  /*12ec20*/  DFMA R8, -R220, R10, R8 ;  /* 0x0000000adc08722b */ /* 0x008fd00000000108 */
[----:B------:R-:W-:Y:S01]  /*12ec30*/  DFMA R8, -R222, R36, R8 ;  /* 0x00000024de08722b */ /* 0x000fe20000000108 */
[----:B------:R-:W3:Y:S07]  /*12ec40*/  LDL.128 R220, [R1+0x5d70] ;  /* 0x005d700001dc7983 */ /* 0x000eee0000100c00 */
[----:B----4-:R-:W-:-:S08]  /*12ec50*/  DFMA R8, -R172, R38, R8 ;  /* 0x00000026ac08722b */ /* 0x010fd00000000108 */
[----:B------:R-:W-:Y:S02]  /*12ec60*/  DFMA R12, -R174, R52, R8 ;  /* 0x00000034ae0c722b */ /* 0x000fe40000000108 */
[----:B------:R-:W4:Y:S04]  /*12ec70*/  LDL.64 R8, [R1+0x5d58] ;  /* 0x005d580001087983 */ /* 0x000f280000100a00 */
[----:B------:R-:W3:Y:S02]  /*12ec80*/  LDL.128 R172, [R1+0x5d60] ;  /* 0x005d600001ac7983 */ /* 0x000ee40000100c00 */
[----:B--2---:R-:W-:-:S08]  /*12ec90*/  DFMA R12, -R216, R54, R12 ;  /* 0x00000036d80c722b */ /* 0x004fd0000000010c */
[----:B------:R-:W-:Y:S01]  /*12eca0*/  DFMA R12, -R218, R48, R12 ;  /* 0x00000030da0c722b */ /* 0x000fe2000000010c */
[----:B------:R-:W2:Y:S01]  /*12ecb0*/  LDL.128 R216, [R1+0x5d90] ;  /* 0x005d900001d87983 */ /* 0x000ea20000100c00 */
[----:B----4-:R-:W-:-:S06]  /*12ecc0*/  DFMA R8, -R8, R154, R240 ;  /* 0x0000009a0808722b */ /* 0x010fcc00000001f0 */
[----:B------:R-:W-:Y:S01]  /*12ecd0*/  DFMA R12, -R224, R44, R12 ;  /* 0x0000002ce00c722b */ /* 0x000fe2000000010c */
[----:B------:R-:W4:Y:S04]  /*12ece0*/  LDL.128 R240, [R1+0x6170] ;  /* 0x0061700001f07983 */ /* 0x000f280000100c00 */
[----:B------:R-:W-:Y:S01]  /*12ecf0*/  STL.64 [R1+0x7840], R28 ;  /* 0x0078401c01007387 */ /* 0x000fe20000100a00 */
[----:B---3--:R-:W-:-:S03]  /*12ed00*/  DFMA R8, -R172, R62, R8 ;  /* 0x0000003eac08722b */ /* 0x008fc60000000108 */
[----:B------:R-:W-:Y:S04]  /*12ed10*/  STL.64 [R1+0x7848], R16 ;  /* 0x0078481001007387 */ /* 0x000fe80000100a00 */
[----:B------:R-:W-:Y:S01]  /*12ed20*/  STL.64 [R1+0x7808], R18 ;  /* 0x0078081201007387 */ /* 0x000fe20000100a00 */
[----:B------:R-:W-:-:S03]  /*12ed30*/  DFMA R8, -R174, R64, R8 ;  /* 0x00000040ae08722b */ /* 0x000fc60000000108 */
[----:B------:R-:W3:Y:S04]  /*12ed40*/  LDL.128 R172, [R1+0x5d80] ;  /* 0x005d800001ac7983 */ /* 0x000ee80000100c00 */
[----:B------:R-:W-:Y:S01]  /*12ed50*/  STL.64 [R1+0x7810], R22 ;  /* 0x0078101601007387 */ /* 0x000fe20000100a00 */
[----:B------:R-:W-:Y:S02]  /*12ed60*/  DFMA R8, -R220, R152, R8 ;  /* 0x00000098dc08722b */ /* 0x000fe40000000108 */
[----:B------:R-:W-:Y:S01]  /*12ed70*/  DFMA R12, -R226, R40, R12 ;  /* 0x00000028e20c722b */ /* 0x000fe2000000010c */
[----:B------:R-:W-:Y:S04]  /*12ed80*/  STL.64 [R1+0x7820], R60 ;  /* 0x0078203c01007387 */ /* 0x000fe80000100a00 */
[----:B------:R-:W4:Y:S01]  /*12ed90*/  LDL.128 R224, [R1+0x5cb0] ;  /* 0x005cb00001e07983 */ /* 0x000f220000100c00 */
[----:B------:R-:W-:-:S03]  /*12eda0*/  DFMA R8, -R222, R150, R8 ;  /* 0x00000096de08722b */ /* 0x000fc60000000108 */
[----:B------:R-:W4:Y:S04]  /*12edb0*/  LDL.128 R220, [R1+0x5da0] ;  /* 0x005da00001dc7983 */ /* 0x000f280000100c00 */
        /* <DEDUP_REMOVED lines=15> */
[----:B------:R0:W5:Y:S04]  /*12eeb0*/  LDL.LU.64 R154, [R1+0xad30] ;  /* 0x00ad3000019a7983 */ /* 0x0001680000300a00 */
[----:B------:R0:W5:Y:S04]  /*12eec0*/  LDL.LU.64 R152, [R1+0xad28] ;  /* 0x00ad280001987983 */ /* 0x0001680000300a00 */
[----:B------:R0:W5:Y:S01]  /*12eed0*/  LDL.LU.64 R150, [R1+0xad20] ;  /* 0x00ad200001967983 */ /* 0x0001620000300a00 */
[----:B---3--:R-:W-:-:S03]  /*12eee0*/  DFMA R8, -R172, R148, R8 ;  /* 0x00000094ac08722b */ /* 0x008fc60000000108 */
[----:B------:R0:W5:Y:S05]  /*12eef0*/  LDL.LU.64 R148, [R1+0xad18] ;  /* 0x00ad180001947983 */ /* 0x00016a0000300a00 */
[----:B------:R-:W-:Y:S01]  /*12ef00*/  DFMA R8, -R174, R66, R8 ;  /* 0x00000042ae08722b */ /* 0x000fe20000000108 */
[----:B------:R-:W3:Y:S07]  /*12ef10*/  LDL.128 R172, [R1+0x5db0] ;  /* 0x005db00001ac7983 */ /* 0x000eee0000100c00 */
[----:B--2---:R-:W-:-:S08]  /*12ef20*/  DFMA R8, -R216, R146, R8 ;  /* 0x00000092d808722b */ /* 0x004fd00000000108 */
[----:B------:R-:W-:Y:S01]  /*12ef30*/  DFMA R8, -R218, R70, R8 ;  /* 0x00000046da08722b */ /* 0x000fe20000000108 */
[----:B------:R-:W2:Y:S07]  /*12ef40*/  LDL.128 R216, [R1+0x5dc0] ;  /* 0x005dc00001d87983 */ /* 0x000eae0000100c00 */
[----:B----4-:R-:W-:-:S08]  /*12ef50*/  DFMA R8, -R220, R114, R8 ;  /* 0x00000072dc08722b */ /* 0x010fd00000000108 */
[----:B------:R-:W-:Y:S01]  /*12ef60*/  DFMA R8, -R222, R20, R8 ;  /* 0x00000014de08722b */ /* 0x000fe20000000108 */
[----:B------:R-:W4:Y:S01]  /*12ef70*/  LDL.128 R220, [R1+0x5dd0] ;  /* 0x005dd00001dc7983 */ /* 0x000f220000100c00 */
[----:B------:R-:W-:-:S03]  /*12ef80*/  DFMA R12, R244, -R224, R12 ;  /* 0x800000e0f40c722b */ /* 0x000fc6000000000c */
[----:B------:R-:W4:Y:S03]  /*12ef90*/  LDL.64 R20, [R1+0x7b00] ;  /* 0x007b000001147983 */ /* 0x000f260000100a00 */
[----:B---3--:R-:W-:Y:S02]  /*12efa0*/  DFMA R8, -R172, R26, R8 ;  /* 0x0000001aac08722b */ /* 0x008fe40000000108 */
[----:B------:R-:W-:Y:S01]  /*12efb0*/  DFMA R12, R2, -R226, R12 ;  /* 0x800000e2020c722b */ /* 0x000fe2000000000c */
[----:B------:R-:W3:Y:S04]  /*12efc0*/  LDL.64 R26, [R1+0x7ee0] ;  /* 0x007ee000011a7983 */ /* 0x000ee80000100a00 */
[----:B------:R-:W3:Y:S01]  /*12efd0*/  LDL.128 R224, [R1+0x5cc0] ;  /* 0x005cc00001e07983 */ /* 0x000ee20000100c00 */
[----:B------:R-:W-:-:S03]  /*12efe0*/  DFMA R8, -R174, R6, R8 ;  /* 0x00000006ae08722b */ /* 0x000fc60000000108 */
[----:B------:R-:W3:Y:S04]  /*12eff0*/  LDL.128 R172, [R1+0x5de0] ;  /* 0x005de00001ac7983 */ /* 0x000ee80000100c00 */
[----:B------:R-:W3:Y:S01]  /*12f000*/  LDL.LU.64 R6, [R1+0x7798] ;  /* 0x0077980001067983 */ /* 0x000ee20000300a00 */
[----:B--2---:R-:W-:-:S08]  /*12f010*/  DFMA R8, -R216, R58, R8 ;  /* 0x0000003ad808722b */ /* 0x004fd00000000108 */
[----:B------:R-:W-:Y:S01]  /*12f020*/  DFMA R8, R78, -R218, R8 ;  /* 0x800000da4e08722b */ /* 0x000fe20000000008 */
[----:B------:R-:W2:Y:S07]  /*12f030*/  LDL.128 R216, [R1+0x5df0] ;  /* 0x005df00001d87983 */ /* 0x000eae0000100c00 */
[----:B----4-:R-:W-:-:S08]  /*12f040*/  DFMA R8, -R220, R122, R8 ;  /* 0x0000007adc08722b */ /* 0x010fd00000000108 */
[----:B------:R-:W-:Y:S01]  /*12f050*/  DFMA R8, -R222, R32, R8 ;  /* 0x00000020de08722b */ /* 0x000fe20000000108 */
[----:B------:R-:W4:Y:S07]  /*12f060*/  LDL.128 R220, [R1+0x5e00] ;  /* 0x005e000001dc7983 */ /* 0x000f2e0000100c00 */
[----:B---3--:R-:W-:-:S08]  /*12f070*/  DFMA R8, -R172, R34, R8 ;  /* 0x00000022ac08722b */ /* 0x008fd00000000108 */
[----:B------:R-:W-:Y:S01]  /*12f080*/  DFMA R8, -R174, R116, R8 ;  /* 0x00000074ae08722b */ /* 0x000fe20000000108 */
[----:B------:R-:W3:Y:S07]  /*12f090*/  LDL.128 R172, [R1+0x5e10] ;  /* 0x005e100001ac7983 */ /* 0x000eee0000100c00 */
[----:B--2---:R-:W-:-:S08]  /*12f0a0*/  DFMA R8, -R216, R118, R8 ;  /* 0x00000076d808722b */ /* 0x004fd00000000108 */
[----:B------:R-:W-:Y:S01]  /*12f0b0*/  DFMA R8, -R218, R200, R8 ;  /* 0x000000c8da08722b */ /* 0x000fe20000000108 */
[----:B------:R-:W2:Y:S07]  /*12f0c0*/  LDL.128 R216, [R1+0x5e30] ;  /* 0x005e300001d87983 */ /* 0x000eae0000100c00 */
[----:B----4-:R-:W-:-:S08]  /*12f0d0*/  DFMA R8, -R220, R202, R8 ;  /* 0x000000cadc08722b */ /* 0x010fd00000000108 */
[----:B------:R-:W-:Y:S01]  /*12f0e0*/  DFMA R8, -R222, R102, R8 ;  /* 0x00000066de08722b */ /* 0x000fe20000000108 */
[----:B------:R-:W4:Y:S07]  /*12f0f0*/  LDL.128 R220, [R1+0x5e20] ;  /* 0x005e200001dc7983 */ /* 0x000f2e0000100c00 */
[----:B---3--:R-:W-:-:S08]  /*12f100*/  DFMA R8, -R172, R128, R8 ;  /* 0x00000080ac08722b */ /* 0x008fd00000000108 */
[----:B------:R-:W-:Y:S01]  /*12f110*/  DFMA R8, R22, -R174, R8 ;  /* 0x800000ae1608722b */ /* 0x000fe20000000008 */
[----:B------:R-:W3:Y:S07]  /*12f120*/  LDL.128 R172, [R1+0x5e40] ;  /* 0x005e400001ac7983 */ /* 0x000eee0000100c00 */
[----:B----4-:R-:W-:-:S08]  /*12f130*/  DFMA R8, R80, -R220, R8 ;  /* 0x800000dc5008722b */ /* 0x010fd00000000008 */
[----:B------:R-:W-:Y:S01]  /*12f140*/  DFMA R8, -R222, R212, R8 ;  /* 0x000000d4de08722b */ /* 0x000fe20000000108 */
[----:B------:R-:W4:Y:S07]  /*12f150*/  LDL.128 R220, [R1+0x5e50] ;  /* 0x005e500001dc7983 */ /* 0x000f2e0000100c00 */
[----:B--2---:R-:W-:-:S08]  /*12f160*/  DFMA R8, R132, -R216, R8 ;  /* 0x800000d88408722b */ /* 0x004fd00000000008 */
[----:B------:R-:W-:Y:S01]  /*12f170*/  DFMA R8, R124, -R218, R8 ;  /* 0x800000da7c08722b */ /* 0x000fe20000000008 */
[----:B------:R-:W2:Y:S07]  /*12f180*/  LDL.128 R216, [R1+0x5e60] ;  /* 0x005e600001d87983 */ /* 0x000eae0000100c00 */
[----:B---3--:R-:W-:-:S08]  /*12f190*/  DFMA R8, -R172, R14, R8 ;  /* 0x0000000eac08722b */ /* 0x008fd00000000108 */
[----:B------:R-:W-:Y:S01]  /*12f1a0*/  DFMA R8, -R174, R96, R8 ;  /* 0x00000060ae08722b */ /* 0x000fe20000000108 */
[----:B------:R-:W3:Y:S07]  /*12f1b0*/  LDL.128 R172, [R1+0x5e80] ;  /* 0x005e800001ac7983 */ /* 0x000eee0000100c00 */
[----:B----4-:R-:W-:-:S08]  /*12f1c0*/  DFMA R8, R108, -R220, R8 ;  /* 0x800000dc6c08722b */ /* 0x010fd00000000008 */
[----:B------:R-:W-:Y:S01]  /*12f1d0*/  DFMA R8, R250, -R222, R8 ;  /* 0x800000defa08722b */ /* 0x000fe20000000008 */
[----:B------:R-:W4:Y:S07]  /*12f1e0*/  LDL.128 R220, [R1+0x5e70] ;  /* 0x005e700001dc7983 */ /* 0x000f2e0000100c00 */
        /* <DEDUP_REMOVED lines=9> */
[----:B--2---:R-:W-:-:S08]  /*12f280*/  DFMA R8, R30, -R216, R8 ;  /* 0x800000d81e08722b */ /* 0x004fd00000000008 */
[----:B------:R-:W-:Y:S02]  /*12f290*/  DFMA R8, -R218, R48, R8 ;  /* 0x00000030da08722b */ /* 0x000fe40000000108 */
[----:B------:R-:W-:Y:S01]  /*12f2a0*/  DFMA R12, R42, -R224, R12 ;  /* 0x800000e02a0c722b */ /* 0x000fe2000000000c */
[----:B------:R-:W2:Y:S07]  /*12f2b0*/  LDL.128 R216, [R1+0x5ed0] ;  /* 0x005ed00001d87983 */ /* 0x000eae0000100c00 */
[----:B------:R-:W-:Y:S01]  /*12f2c0*/  DFMA R12, R98, -R226, R12 ;  /* 0x800000e2620c722b */ /* 0x000fe2000000000c */
[----:B------:R-:W2:Y:S01]  /*12f2d0*/  LDL.128 R224, [R1+0x5cd0] ;  /* 0x005cd00001e07983 */ /* 0x000ea20000100c00 */
[----:B----4-:R-:W-:-:S08]  /*12f2e0*/  DFMA R8, -R220, R44, R8 ;  /* 0x0000002cdc08722b */ /* 0x010fd00000000108 */
[----:B------:R-:W-:Y:S01]  /*12f2f0*/  DFMA R8, R76, -R222, R8 ;  /* 0x800000de4c08722b */ /* 0x000fe20000000008 */
[----:B------:R-:W4:Y:S07]  /*12f300*/  LDL.128 R220, [R1+0x5ec0] ;  /* 0x005ec00001dc7983 */ /* 0x000f2e0000100c00 */
[----:B---3--:R-:W-:-:S08]  /*12f310*/  DFMA R8, -R172, R40, R8 ;  /* 0x00000028ac08722b */ /* 0x008fd00000000108 */
[----:B------:R-:W-:Y:S01]  /*12f320*/  DFMA R8, R248, -R174, R8 ;  /* 0x800000aef808722b */ /* 0x000fe20000000008 */
[----:B------:R-:W3:Y:S01]  /*12f330*/  LDL.128 R172, [R1+0x5ee0] ;  /* 0x005ee00001ac7983 */ /* 0x000ee20000100c00 */
[----:B--2---:R-:W-:-:S08]  /*12f340*/  DFMA R12, R74, -R224, R12 ;  /* 0x800000e04a0c722b */ /* 0x004fd0000000000c */
[----:B------:R-:W-:Y:S01]  /*12f350*/  DFMA R12, R46, -R226, R12 ;  /* 0x800000e22e0c722b */ /* 0x000fe2000000000c */
[----:B------:R-:W2:Y:S07]  /*12f360*/  LDL.128 R224, [R1+0x5ef0] ;  /* 0x005ef00001e07983 */ /* 0x000eae0000100c00 */
[----:B------:R-:W-:-:S08]  /*12f370*/  DFMA R12, R50, -R228, R12 ;  /* 0x800000e4320c722b */ /* 0x000fd0000000000c */
[----:B------:R-:W-:Y:S01]  /*12f380*/  DFMA R232, R176, -R230, R12 ;  /* 0x800000e6b0e8722b */ /* 0x000fe2000000000c */
[----:B------:R-:W2:Y:S01]  /*12f390*/  LDL.128 R228, [R1+0x5f00] ;  /* 0x005f000001e47983 */ /* 0x000ea20000100c00 */
[----:B----4-:R-:W-:-:S08]  /*12f3a0*/  DFMA R8, R244, -R220, R8 ;  /* 0x800000dcf408722b */ /* 0x010fd00000000008 */
[----:B------:R-:W-:Y:S01]  /*12f3b0*/  DFMA R8, R2, -R222, R8 ;  /* 0x800000de0208722b */ /* 0x000fe20000000008 */
[----:B------:R-:W4:Y:S07]  /*12f3c0*/  LDL.128 R220, [R1+0x5f90] ;  /* 0x005f900001dc7983 */ /* 0x000f2e0000100c00 */
[----:B------:R-:W-:Y:S02]  /*12f3d0*/  DFMA R208, R42, -R216, R8 ;  /* 0x800000d82ad0722b */ /* 0x000fe40000000008 */
[----:B------:R-:W2:Y:S06]  /*12f3e0*/  LDL.64 R8, [R1+0x5f68] ;  /* 0x005f680001087983 */ /* 0x000eac0000100a00 */
[----:B------:R-:W-:Y:S01]  /*12f3f0*/  DFMA R208, R98, -R218, R208 ;  /* 0x800000da62d0722b */ /* 0x000fe200000000d0 */
[----:B------:R-:W4:Y:S07]  /*12f400*/  LDL.128 R216, [R1+0x5f80] ;  /* 0x005f800001d87983 */ /* 0x000f2e0000100c00 */
[----:B---3--:R-:W-:-:S08]  /*12f410*/  DFMA R172, R74, -R172, R208 ;  /* 0x800000ac4aac722b */ /* 0x008fd000000000d0 */
[----:B------:R-:W-:Y:S02]  /*12f420*/  DFMA R12, R46, -R174, R172 ;  /* 0x800000ae2e0c722b */ /* 0x000fe400000000ac */
[----:B------:R-:W3:Y:S01]  /*12f430*/  LDL.128 R172, [R1+0x5f70] ;  /* 0x005f700001ac7983 */ /* 0x000ee20000100c00 */
[----:B--2---:R-:W-:-:S05]  /*12f440*/  DFMA R8, -R8, R26, R6 ;  /* 0x0000001a0808722b */ /* 0x004fca0000000106 */
[----:B------:R-:W-:Y:S01]  /*12f450*/  DFMA R12, R50, -R224, R12 ;  /* 0x800000e0320c722b */ /* 0x000fe2000000000c */
[----:B------:R-:W2:Y:S02]  /*12f460*/  LDL.LU.64 R6, [R1+0x9818] ;  /* 0x0098180001067983 */ /* 0x000ea40000300a00 */
[----:B---3--:R-:W-:-:S08]  /*12f470*/  DFMA R8, -R172, R210, R8 ;  /* 0x000000d2ac08722b */ /* 0x008fd00000000108 */
[----:B------:R-:W-:Y:S01]  /*12f480*/  DFMA R8, -R174, R20, R8 ;  /* 0x00000014ae08722b */ /* 0x000fe20000000108 */
[----:B------:R-:W3:Y:S07]  /*12f490*/  LDL.128 R172, [R1+0x5fa0] ;  /* 0x005fa00001ac7983 */ /* 0x000eee0000100c00 */
[----:B----4-:R-:W-:Y:S02]  /*12f4a0*/  DFMA R208, -R216, R62, R8 ;  /* 0x0000003ed8d0722b */ /* 0x010fe40000000108 */
[----:B------:R-:W4:Y:S01]  /*12f4b0*/  LDL.64 R8, [R1+0x5b70] ;  /* 0x005b700001087983 */ /* 0x000f220000100a00 */
[----:B------:R-:W-:-:S03]  /*12f4c0*/  DFMA R226, R176, -R226, R12 ;  /* 0x800000e2b0e2722b */ /* 0x000fc6000000000c */
[----:B------:R-:W2:Y:S02]  /*12f4d0*/  LDL.LU.64 R62, [R1+0x9810] ;  /* 0x00981000013e7983 */ /* 0x000ea40000300a00 */
[----:B------:R-:W-:Y:S02]  /*12f4e0*/  DFMA R208, -R218, R64, R208 ;  /* 0x00000040dad0722b */ /* 0x000fe400000001d0 */
[----:B------:R-:W2:Y:S04]  /*12f4f0*/  LDL.128 R216, [R1+0x5fb0] ;  /* 0x005fb00001d87983 */ /* 0x000ea80000100c00 */
[----:B------:R-:W2:Y:S02]  /*12f500*/  LDL.LU.64 R64, [R1+0x9840] ;  /* 0x0098400001407983 */ /* 0x000ea40000300a00 */
[----:B------:R-:W-:-:S02]  /*12f510*/  DFMA R208, -R220, R66, R208 ;  /* 0x00000042dcd0722b */ /* 0x000fc400000001d0 */
[----:B------:R-:W2:Y:S06]  /*12f520*/  LDL.LU.64 R66, [R1+0x9898] ;  /* 0x0098980001427983 */ /* 0x000eac0000300a00 */
[----:B------:R-:W-:Y:S01]  /*12f530*/  DFMA R208, -R222, R146, R208 ;  /* 0x00000092ded0722b */ /* 0x000fe200000001d0 */
[----:B------:R-:W2:Y:S04]  /*12f540*/  LDL.128 R220, [R1+0x5fd0] ;  /* 0x005fd00001dc7983 */ /* 0x000ea80000100c00 */
[----:B------:R-:W2:Y:S03]  /*12f550*/  LDL.LU.64 R146, [R1+0x77a0] ;  /* 0x0077a00001927983 */ /* 0x000ea60000300a00 */
[----:B---3--:R-:W-:Y:S01]  /*12f560*/  DFMA R172, -R172, R70, R208 ;  /* 0x00000046acac722b */ /* 0x008fe200000001d0 */
[----:B------:R-:W3:Y:S07]  /*12f570*/  LDL.LU.64 R70, [R1+0x9848] ;  /* 0x0098480001467983 */ /* 0x000eee0000300a00 */
[----:B------:R-:W-:-:S02]  /*12f580*/  DFMA R12, -R174, R114, R172 ;  /* 0x00000072ae0c722b */ /* 0x000fc400000001ac */
[----:B------:R-:W3:Y:S01]  /*12f590*/  LDL.128 R172, [R1+0x5fc0] ;  /* 0x005fc00001ac7983 */ /* 0x000ee20000100c00 */
[----:B----4-:R-:W-:-:S03]  /*12f5a0*/  DFMA R208, R176, -R8, R234 ;  /* 0x80000008b0d0722b */ /* 0x010fc600000000ea */
[----:B------:R-:W4:Y:S02]  /*12f5b0*/  LDL.64 R8, [R1+0x5cf0] ;  /* 0x005cf00001087983 */ /* 0x000f240000100a00 */
[----:B--2---:R-:W-:Y:S02]  /*12f5c0*/  DFMA R12, -R216, R72, R12 ;  /* 0x00000048d80c722b */ /* 0x004fe4000000010c */
[----:B------:R-:W2:Y:S04]  /*12f5d0*/  LDL.LU.64 R72, [R1+0x77b0] ;  /* 0x0077b00001487983 */ /* 0x000ea80000300a00 */
[----:B------:R-:W2:Y:S02]  /*12f5e0*/  LDL.64 R114, [R1+0x7ef8] ;  /* 0x007ef80001727983 */ /* 0x000ea40000100a00 */
[----:B------:R-:W-:-:S08]  /*12f5f0*/  DFMA R12, R28, -R218, R12 ;  /* 0x800000da1c0c722b */ /* 0x000fd0000000000c */
[----:B---3--:R-:W-:-:S08]  /*12f600*/  DFMA R12, R18, -R172, R12 ;  /* 0x800000ac120c722b */ /* 0x008fd0000000000c */
[----:B------:R-:W-:Y:S01]  /*12f610*/  DFMA R12, -R174, R10, R12 ;  /* 0x0000000aae0c722b */ /* 0x000fe2000000010c */
[----:B------:R-:W3:Y:S01]  /*12f620*/  LDL.128 R172, [R1+0x5fe0] ;  /* 0x005fe00001ac7983 */ /* 0x000ee20000100c00 */
[C---:B----4-:R-:W-:Y:S02]  /*12f630*/  DFMA R216, R208.reuse, -R8, R232 ;  /* 0x80000008d0d8722b */ /* 0x050fe400000000e8 */
[----:B------:R-:W-:Y:S01]  /*12f640*/  DFMA R218, R208, -R228, R226 ;  /* 0x800000e4d0da722b */ /* 0x000fe200000000e2 */
[----:B------:R-:W4:Y:S03]  /*12f650*/  LDL.128 R232, [R1+0x6020] ;  /* 0x0060200001e87983 */ /* 0x000f260000100c00 */
[----:B------:R-:W-:Y:S01]  /*12f660*/  DFMA R8, -R220, R36, R12 ;  /* 0x00000024dc08722b */ /* 0x000fe2000000010c */
[----:B------:R-:W2:Y:S07]  /*12f670*/  LDL.128 R224, [R1+0x5ff0] ;  /* 0x005ff00001e07983 */ /* 0x000eae0000100c00 */
[----:B------:R-:W-:Y:S01]  /*12f680*/  DFMA R8, -R222, R38, R8 ;  /* 0x00000026de08722b */ /* 0x000fe20000000108 */
[----:B------:R-:W4:Y:S07]  /*12f690*/  LDL.128 R220, [R1+0x6000] ;  /* 0x0060000001dc7983 */ /* 0x000f2e0000100c00 */
[----:B---3--:R-:W-:-:S08]  /*12f6a0*/  DFMA R8, -R172, R48, R8 ;  /* 0x00000030ac08722b */ /* 0x008fd00000000108 */
[----:B------:R-:W-:Y:S01]  /*12f6b0*/  DFMA R8, -R174, R44, R8 ;  /* 0x0000002cae08722b */ /* 0x000fe20000000108 */
[----:B------:R-:W3:Y:S07]  /*12f6c0*/  LDL.128 R172, [R1+0x6090] ;  /* 0x0060900001ac7983 */ /* 0x000eee0000100c00 */
[----:B--2---:R-:W-:Y:S02]  /*12f6d0*/  DFMA R8, -R224, R40, R8 ;  /* 0x00000028e008722b */ /* 0x004fe40000000108 */
[----:B------:R-:W-:Y:S01]  /*12f6e0*/  DFMA R218, R216, -R230, R218 ;  /* 0x800000e6d8da722b */ /* 0x000fe200000000da */
[----:B------:R-:W2:Y:S05]  /*12f6f0*/  LDL.128 R228, [R1+0x6010] ;  /* 0x0060100001e47983 */ /* 0x000eaa0000100c00 */
[----:B------:R-:W-:Y:S01]  /*12f700*/  DFMA R8, R244, -R226, R8 ;  /* 0x800000e2f408722b */ /* 0x000fe20000000008 */
[----:B------:R-:W2:Y:S07]  /*12f710*/  LDL.128 R224, [R1+0x60a0] ;  /* 0x0060a00001e07983 */ /* 0x000eae0000100c00 */
[----:B----4-:R-:W-:-:S02]  /*12f720*/  DFMA R8, R2, -R220, R8 ;  /* 0x800000dc0208722b */ /* 0x010fc40000000008 */
[----:B---3--:R-:W-:-:S06]  /*12f730*/  DFMA R12, -R172, R142, R146 ;  /* 0x0000008eac0c722b */ /* 0x008fcc0000000192 */
[----:B------:R-:W-:Y:S01]  /*12f740*/  DFMA R8, R98, -R222, R8 ;  /* 0x800000de6208722b */ /* 0x000fe20000000008 */
[----:B------:R-:W3:Y:S04]  /*12f750*/  LDL.LU.64 R146, [R1+0x77a8] ;  /* 0x0077a80001927983 */ /* 0x000ee80000300a00 */
[----:B------:R-:W4:Y:S01]  /*12f760*/  LDL.128 R220, [R1+0x60c0] ;  /* 0x0060c00001dc7983 */ /* 0x000f220000100c00 */
[----:B------:R-:W-:-:S03]  /*12f770*/  DFMA R12, -R174, R126, R12 ;  /* 0x0000007eae0c722b */ /* 0x000fc6000000010c */
[----:B------:R-:W3:Y:S01]  /*12f780*/  LDL.128 R172, [R1+0x60b0] ;  /* 0x0060b00001ac7983 */ /* 0x000ee20000100c00 */
[----:B--2---:R-:W-:-:S04]  /*12f790*/  DFMA R228, R46, -R228, R8 ;  /* 0x800000e42ee4722b */ /* 0x004fc80000000008 */
[----:B------:R-:W-:-:S08]  /*12f7a0*/  DFMA R8, -R224, R56, R12 ;  /* 0x00000038e008722b */ /* 0x000fd0000000010c */
        /* <DEDUP_REMOVED lines=8> */
[----:B--2---:R-:W-:-:S08]  /*12f830*/  DFMA R8, R124, -R224, R8 ;  /* 0x800000e07c08722b */ /* 0x004fd00000000008 */
[----:B------:R-:W-:Y:S02]  /*12f840*/  DFMA R8, R86, -R226, R8 ;  /* 0x800000e25608722b */ /* 0x000fe40000000008 */
[----:B------:R-:W-:Y:S01]  /*12f850*/  DFMA R12, R50, -R230, R228 ;  /* 0x800000e6320c722b */ /* 0x000fe200000000e4 */
[----:B------:R-:W2:Y:S04]  /*12f860*/  LDL.128 R224, [R1+0x6120] ;  /* 0x0061200001e07983 */ /* 0x000ea80000100c00 */
[----:B------:R-:W2:Y:S01]  /*12f870*/  LDL.128 R228, [R1+0x6110] ;  /* 0x0061100001e47983 */ /* 0x000ea20000100c00 */
[----:B---3--:R-:W-:-:S08]  /*12f880*/  DFMA R8, -R172, R96, R8 ;  /* 0x00000060ac08722b */ /* 0x008fd00000000108 */
[----:B------:R-:W-:Y:S01]  /*12f890*/  DFMA R8, R250, -R174, R8 ;  /* 0x800000aefa08722b */ /* 0x000fe20000000008 */
[----:B------:R-:W3:Y:S07]  /*12f8a0*/  LDL.128 R172, [R1+0x6100] ;  /* 0x0061000001ac7983 */ /* 0x000eee0000100c00 */
[----:B----4-:R-:W-:-:S08]  /*12f8b0*/  DFMA R8, -R220, R10, R8 ;  /* 0x0000000adc08722b */ /* 0x010fd00000000108 */
[----:B------:R-:W-:Y:S01]  /*12f8c0*/  DFMA R8, -R222, R36, R8 ;  /* 0x00000024de08722b */ /* 0x000fe20000000108 */
[----:B------:R-:W4:Y:S07]  /*12f8d0*/  LDL.128 R220, [R1+0x6140] ;  /* 0x0061400001dc7983 */ /* 0x000f2e0000100c00 */
[----:B---3--:R-:W-:-:S08]  /*12f8e0*/  DFMA R8, -R172, R52, R8 ;  /* 0x00000034ac08722b */ /* 0x008fd00000000108 */
[----:B------:R-:W-:Y:S01]  /*12f8f0*/  DFMA R8, -R174, R54, R8 ;  /* 0x00000036ae08722b */ /* 0x000fe20000000108 */
[----:B------:R-:W3:Y:S07]  /*12f900*/  LDL.128 R172, [R1+0x6130] ;  /* 0x0061300001ac7983 */ /* 0x000eee0000100c00 */
[----:B--2---:R-:W-:-:S08]  /*12f910*/  DFMA R8, R112, -R228, R8 ;  /* 0x800000e47008722b */ /* 0x004fd00000000008 */
[----:B------:R-:W-:Y:S02]  /*12f920*/  DFMA R8, R90, -R230, R8 ;  /* 0x800000e65a08722b */ /* 0x000fe40000000008 */
[----:B------:R-:W-:Y:S01]  /*12f930*/  DFMA R12, R176, -R232, R12 ;  /* 0x800000e8b00c722b */ /* 0x000fe2000000000c */
[----:B------:R-:W2:Y:S05]  /*12f940*/  LDL.128 R228, [R1+0x6290] ;  /* 0x0062900001e47983 */ /* 0x000eaa0000100c00 */
[----:B------:R-:W-:-:S08]  /*12f950*/  DFMA R8, R82, -R224, R8 ;  /* 0x800000e05208722b */ /* 0x000fd00000000008 */
[----:B------:R-:W-:Y:S02]  /*12f960*/  DFMA R8, R106, -R226, R8 ;  /* 0x800000e26a08722b */ /* 0x000fe40000000008 */
[----:B------:R-:W-:Y:S01]  /*12f970*/  DFMA R12, R208, -R234, R12 ;  /* 0x800000ead00c722b */ /* 0x000fe2000000000c */
[----:B------:R-:W2:Y:S04]  /*12f980*/  LDL.64 R226, [R1+0x61d8] ;  /* 0x0061d80001e27983 */ /* 0x000ea80000100a00 */
[----:B------:R-:W2:Y:S01]  /*12f990*/  LDL.128 R232, [R1+0x6160] ;  /* 0x0061600001e87983 */ /* 0x000ea20000100c00 */
[----:B---3--:R-:W-:-:S08]  /*12f9a0*/  DFMA R8, -R172, R44, R8 ;  /* 0x0000002cac08722b */ /* 0x008fd00000000108 */
[----:B------:R-:W-:Y:S01]  /*12f9b0*/  DFMA R8, R76, -R174, R8 ;  /* 0x800000ae4c08722b */ /* 0x000fe20000000008 */
[----:B------:R-:W3:Y:S07]  /*12f9c0*/  LDL.128 R172, [R1+0x6150] ;  /* 0x0061500001ac7983 */ /* 0x000eee0000100c00 */
[----:B----4-:R-:W-:-:S08]  /*12f9d0*/  DFMA R8, R248, -R220, R8 ;  /* 0x800000dcf808722b */ /* 0x010fd00000000008 */
[----:B------:R-:W-:Y:S01]  /*12f9e0*/  DFMA R8, R42, -R222, R8 ;  /* 0x800000de2a08722b */ /* 0x000fe20000000008 */
[----:B------:R-:W4:Y:S01]  /*12f9f0*/  LDL.128 R220, [R1+0x62a0] ;  /* 0x0062a00001dc7983 */ /* 0x000f220000100c00 */
[----:B------:R-:W-:-:S08]  /*12fa00*/  DFMA R12, R216, -R236, R12 ;  /* 0x800000ecd80c722b */ /* 0x000fd0000000000c */
[----:B------:R-:W-:Y:S01]  /*12fa10*/  DFMA R224, R218, -R238, R12 ;  /* 0x800000eedae0722b */ /* 0x000fe2000000000c */
[----:B------:R-:W4:Y:S01]  /*12fa20*/  LDL.LU.64 R238, [R1+0x77d8] ;  /* 0x0077d80001ee7983 */ /* 0x000f220000300a00 */
[----:B---3--:R-:W-:-:S08]  /*12fa30*/  DFMA R8, R98, -R172, R8 ;  /* 0x800000ac6208722b */ /* 0x008fd00000000008 */
[----:B------:R-:W-:Y:S01]  /*12fa40*/  DFMA R8, R74, -R174, R8 ;  /* 0x800000ae4a08722b */ /* 0x000fe20000000008 */
[----:B------:R-:W3:Y:S07]  /*12fa50*/  LDL.128 R172, [R1+0x62b0] ;  /* 0x0062b00001ac7983 */ /* 0x000eee0000100c00 */
[----:B--2---:R-:W-:-:S08]  /*12fa60*/  DFMA R8, R50, -R232, R8 ;  /* 0x800000e83208722b */ /* 0x004fd00000000008 */
[----:B------:R-:W-:Y:S01]  /*12fa70*/  DFMA R8, R176, -R234, R8 ;  /* 0x800000eab008722b */ /* 0x000fe20000000008 */
[----:B------:R-:W2:Y:S07]  /*12fa80*/  LDL.128 R232, [R1+0x6200] ;  /* 0x0062000001e87983 */ /* 0x000eae0000100c00 */
[----:B------:R-:W-:Y:S02]  /*12fa90*/  DFMA R12, R208, -R240, R8 ;  /* 0x800000f0d00c722b */ /* 0x000fe40000000008 */
[----:B------:R-:W-:Y:S01]  /*12faa0*/  DFMA R8, -R228, R38, R72 ;  /* 0x00000026e408722b */ /* 0x000fe20000000148 */
[----:B------:R-:W2:Y:S07]  /*12fab0*/  LDL.64 R72, [R1+0x7f00] ;  /* 0x007f000001487983 */ /* 0x000eae0000100a00 */
[----:B------:R-:W-:Y:S01]  /*12fac0*/  DFMA R8, -R230, R44, R8 ;  /* 0x0000002ce608722b */ /* 0x000fe20000000108 */
[----:B------:R-:W2:Y:S07]  /*12fad0*/  LDL.128 R228, [R1+0x62c0] ;  /* 0x0062c00001e47983 */ /* 0x000eae0000100c00 */
[----:B----4-:R-:W-:-:S08]  /*12fae0*/  DFMA R8, R244, -R220, R8 ;  /* 0x800000dcf408722b */ /* 0x010fd00000000008 */
[----:B------:R-:W-:Y:S01]  /*12faf0*/  DFMA R8, R46, -R222, R8 ;  /* 0x800000de2e08722b */ /* 0x000fe20000000008 */
[----:B------:R-:W4:Y:S07]  /*12fb00*/  LDL.128 R220, [R1+0x61f0] ;  /* 0x0061f00001dc7983 */ /* 0x000f2e0000100c00 */
[----:B---3--:R-:W-:-:S08]  /*12fb10*/  DFMA R8, R50, -R172, R8 ;  /* 0x800000ac3208722b */ /* 0x008fd00000000008 */
[----:B------:R-:W-:Y:S01]  /*12fb20*/  DFMA R8, R176, -R174, R8 ;  /* 0x800000aeb008722b */ /* 0x000fe20000000008 */
[----:B------:R-:W3:Y:S01]  /*12fb30*/  LDL.128 R172, [R1+0x61e0] ;  /* 0x0061e00001ac7983 */ /* 0x000ee20000100c00 */
[----:B------:R-:W-:-:S03]  /*12fb40*/  DFMA R236, R216, -R242, R12 ;  /* 0x800000f2d8ec722b */ /* 0x000fc6000000000c */
[----:B------:R-:W4:Y:S03]  /*12fb50*/  LDL.128 R240, [R1+0x6180] ;  /* 0x0061800001f07983 */ /* 0x000f260000100c00 */
[----:B--2---:R-:W-:Y:S02]  /*12fb60*/  DFMA R12, R208, -R228, R8 ;  /* 0x800000e4d00c722b */ /* 0x004fe40000000008 */
[----:B------:R-:W-:Y:S01]  /*12fb70*/  DFMA R8, -R226, R114, R146 ;  /* 0x00000072e208722b */ /* 0x000fe20000000192 */
[----:B------:R-:W2:Y:S05]  /*12fb80*/  LDL.LU.64 R146, [R1+0x77c8] ;  /* 0x0077c80001927983 */ /* 0x000eaa0000300a00 */
[----:B------:R-:W-:-:S02]  /*12fb90*/  DFMA R226, R216, -R230, R12 ;  /* 0x800000e6d8e2722b */ /* 0x000fc4000000000c */
[----:B------:R-:W-:Y:S01]  /*12fba0*/  DFMA R12, -R66, R72, R238 ;  /* 0x00000048420c722b */ /* 0x000fe200000001ee */
[----:B------:R-:W2:Y:S04]  /*12fbb0*/  LDL.128 R228, [R1+0x6230] ;  /* 0x0062300001e47983 */ /* 0x000ea80000100c00 */
[----:B------:R-:W2:Y:S03]  /*12fbc0*/  LDL.LU.64 R66, [R1+0x97f0] ;  /* 0x0097f00001427983 */ /* 0x000ea60000300a00 */
[----:B------:R-:W-:Y:S01]  /*12fbd0*/  DFMA R12, -R64, R94, R12 ;  /* 0x0000005e400c722b */ /* 0x000fe2000000010c */
[----:B------:R-:W2:Y:S04]  /*12fbe0*/  LDL.LU.64 R238, [R1+0x9830] ;  /* 0x0098300001ee7983 */ /* 0x000ea80000300a00 */
[----:B------:R-:W2:Y:S01]  /*12fbf0*/  LDL.LU.64 R64, [R1+0x97f8] ;  /* 0x0097f80001407983 */ /* 0x000ea20000300a00 */
[----:B---3--:R-:W-:-:S03]  /*12fc00*/  DFMA R8, -R172, R104, R8 ;  /* 0x00000068ac08722b */ /* 0x008fc60000000108 */
[----:B------:R-:W3:Y:S01]  /*12fc10*/  LDL.LU.64 R72, [R1+0x97c8] ;  /* 0x0097c80001487983 */ /* 0x000ee20000300a00 */
[----:B----4-:R-:W-:-:S03]  /*12fc20*/  DFMA R246, R218, -R240, R236 ;  /* 0x800000f0daf6722b */ /* 0x010fc600000000ec */
[----:B------:R-:W4:Y:S01]  /*12fc30*/  LDL.LU.64 R94, [R1+0x77b8] ;  /* 0x0077b800015e7983 */ /* 0x000f220000300a00 */
[----:B------:R-:W-:-:S03]  /*12fc40*/  DFMA R8, -R174, R34, R8 ;  /* 0x00000022ae08722b */ /* 0x000fc60000000108 */
[----:B------:R-:W3:Y:S04]  /*12fc50*/  LDL.LU.64 R240, [R1+0x97e0] ;  /* 0x0097e00001f07983 */ /* 0x000ee80000300a00 */
[----:B------:R-:W4:Y:S01]  /*12fc60*/  LDL.128 R172, [R1+0x6210] ;  /* 0x0062100001ac7983 */ /* 0x000f220000100c00 */
[----:B------:R-:W-:-:S03]  /*12fc70*/  DFMA R8, -R220, R40, R8 ;  /* 0x00000028dc08722b */ /* 0x000fc60000000108 */
[----:B------:R-:W3:Y:S05]  /*12fc80*/  LDL.LU.64 R236, [R1+0x97c0] ;  /* 0x0097c00001ec7983 */ /* 0x000eea0000300a00 */
[----:B------:R-:W-:Y:S01]  /*12fc90*/  DFMA R8, R244, -R222, R8 ;  /* 0x800000def408722b */ /* 0x000fe20000000008 */
[----:B------:R-:W3:Y:S07]  /*12fca0*/  LDL.128 R220, [R1+0x6220] ;  /* 0x0062200001dc7983 */ /* 0x000eee0000100c00 */
[----:B------:R-:W-:-:S08]  /*12fcb0*/  DFMA R8, R42, -R232, R8 ;  /* 0x800000e82a08722b */ /* 0x000fd00000000008 */
[----:B------:R-:W-:Y:S02]  /*12fcc0*/  DFMA R8, R74, -R234, R8 ;  /* 0x800000ea4a08722b */ /* 0x000fe40000000008 */
[----:B------:R-:W-:Y:S01]  /*12fcd0*/  DFMA R12, -R70, R88, R12 ;  /* 0x00000058460c722b */ /* 0x000fe2000000010c */
[----:B------:R-:W3:Y:S04]  /*12fce0*/  LDL.128 R232, [R1+0x62d0] ;  /* 0x0062d00001e87983 */ /* 0x000ee80000100c00 */
[----:B------:R-:W3:Y:S03]  /*12fcf0*/  LDL.LU.64 R70, [R1+0x9828] ;  /* 0x0098280001467983 */ /* 0x000ee60000300a00 */
[----:B------:R-:W-:Y:S01]  /*12fd00*/  DFMA R12, -R62, R126, R12 ;  /* 0x0000007e3e0c722b */ /* 0x000fe2000000010c */
[----:B------:R-:W3:Y:S04]  /*12fd10*/  LDL.LU.64 R62, [R1+0x97e8] ;  /* 0x0097e800013e7983 */ /* 0x000ee80000300a00 */
[----:B------:R-:W3:Y:S03]  /*12fd20*/  LDL.LU.64 R126, [R1+0x79c0] ;  /* 0x0079c000017e7983 */ /* 0x000ee60000300a00 */
[----:B------:R-:W-:Y:S01]  /*12fd30*/  DFMA R12, -R6, R56, R12 ;  /* 0x00000038060c722b */ /* 0x000fe2000000010c */
[----:B------:R-:W3:Y:S07]  /*12fd40*/  LDL.LU.64 R6, [R1+0x9838] ;  /* 0x0098380001067983 */ /* 0x000eee0000300a00 */
[----:B--2---:R-:W-:Y:S01]  /*12fd50*/  DFMA R12, -R66, R186, R12 ;  /* 0x000000ba420c722b */ /* 0x004fe2000000010c */
[----:B------:R-:W2:Y:S07]  /*12fd60*/  LDL.LU.64 R66, [R1+0x97b0] ;  /* 0x0097b00001427983 */ /* 0x000eae0000300a00 */
[----:B------:R-:W-:Y:S01]  /*12fd70*/  DFMA R12, -R64, R136, R12 ;  /* 0x00000088400c722b */ /* 0x000fe2000000010c */
[----:B------:R-:W2:Y:S04]  /*12fd80*/  LDL.LU.64 R64, [R1+0x9800] ;  /* 0x0098000001407983 */ /* 0x000ea80000300a00 */
[----:B------:R-:W2:Y:S01]  /*12fd90*/  LDL.64 R136, [R1+0x7ae0] ;  /* 0x007ae00001887983 */ /* 0x000ea20000100a00 */
[----:B----4-:R-:W-:-:S08]  /*12fda0*/  DFMA R8, R46, -R172, R8 ;  /* 0x800000ac2e08722b */ /* 0x010fd00000000008 */
[----:B------:R-:W-:Y:S02]  /*12fdb0*/  DFMA R8, R50, -R174, R8 ;  /* 0x800000ae3208722b */ /* 0x000fe40000000008 */
[----:B---3--:R-:W-:Y:S01]  /*12fdc0*/  DFMA R12, -R240, R122, R12 ;  /* 0x0000007af00c722b */ /* 0x008fe2000000010c */
[----:B------:R-:W3:Y:S04]  /*12fdd0*/  LDL.128 R172, [R1+0x3d10] ;  /* 0x003d100001ac7983 */ /* 0x000ee80000100c00 */
[----:B------:R-:W4:Y:S01]  /*12fde0*/  LDL.LU.64 R240, [R1+0x94e0] ;  /* 0x0094e00001f07983 */ /* 0x000f220000300a00 */
[----:B------:R-:W-:-:S03]  /*12fdf0*/  DFMA R8, R176, -R220, R8 ;  /* 0x800000dcb008722b */ /* 0x000fc60000000008 */
[----:B------:R-:W2:Y:S05]  /*12fe00*/  LDL.LU.64 R220, [R1+0x98a8] ;  /* 0x0098a80001dc7983 */ /* 0x000eaa0000300a00 */
[----:B------:R-:W-:Y:S01]  /*12fe10*/  DFMA R8, R208, -R222, R8 ;  /* 0x800000ded008722b */ /* 0x000fe20000000008 */
[----:B------:R-:W3:Y:S01]  /*12fe20*/  LDL.LU.64 R222, [R1+0x9820] ;  /* 0x0098200001de7983 */ /* 0x000ee20000300a00 */
[----:B------:R-:W-:-:S03]  /*12fe30*/  DFMA R12, -R62, R200, R12 ;  /* 0x000000c83e0c722b */ /* 0x000fc6000000010c */
[----:B------:R-:W4:Y:S05]  /*12fe40*/  LDL.LU.64 R62, [R1+0x97b8] ;  /* 0x0097b800013e7983 */ /* 0x000f2a0000300a00 */
[----:B------:R-:W-:Y:S01]  /*12fe50*/  DFMA R12, -R236, R202, R12 ;  /* 0x000000caec0c722b */ /* 0x000fe2000000010c */
[----:B------:R-:W3:Y:S07]  /*12fe60*/  LDL.LU.64 R236, [R1+0x94e8] ;  /* 0x0094e80001ec7983 */ /* 0x000eee0000300a00 */
[----:B------:R-:W-:Y:S01]  /*12fe70*/  DFMA R12, -R72, R84, R12 ;  /* 0x00000054480c722b */ /* 0x000fe2000000010c */
[----:B------:R-:W3:Y:S04]  /*12fe80*/  LDL.LU.64 R72, [R1+0x9888] ;  /* 0x0098880001487983 */ /* 0x000ee80000300a00 */
[----:B------:R-:W3:Y:S01]  /*12fe90*/  LDL.LU.64 R84, [R1+0x9318] ;  /* 0x0093180001547983 */ /* 0x000ee20000300a00 */
[----:B--2---:R-:W-:-:S02]  /*12fea0*/  DFMA R220, -R220, R26, R146 ;  /* 0x0000001adcdc722b */ /* 0x004fc40000000192 */
[----:B------:R-:W-:Y:S01]  /*12feb0*/  DFMA R12, -R66, R100, R12 ;  /* 0x00000064420c722b */ /* 0x000fe2000000010c */
[----:B------:R0:W5:Y:S04]  /*12fec0*/  LDL.LU.64 R146, [R1+0xad10] ;  /* 0x00ad100001927983 */ /* 0x0001680000300a00 */
[----:B------:R-:W2:Y:S01]  /*12fed0*/  LDL.LU.64 R66, [R1+0x9260] ;  /* 0x0092600001427983 */ /* 0x000ea20000300a00 */
[----:B------:R-:W-:-:S03]  /*12fee0*/  DFMA R220, -R238, R144, R220 ;  /* 0x00000090eedc722b */ /* 0x000fc600000001dc */
[----:B------:R-:W2:Y:S04]  /*12fef0*/  LDL.LU.64 R238, [R1+0x97d0] ;  /* 0x0097d00001ee7983 */ /* 0x000ea80000300a00 */
[----:B------:R0:W5:Y:S01]  /*12ff00*/  LDL.LU.64 R144, [R1+0xad08] ;  /* 0x00ad080001907983 */ /* 0x0001620000300a00 */
[----:B------:R-:W-:-:S03]  /*12ff10*/  DFMA R220, -R6, R142, R220 ;  /* 0x0000008e06dc722b */ /* 0x000fc600000001dc */
[----:B------:R-:W2:Y:S01]  /*12ff20*/  LDL.LU.64 R6, [R1+0x9808] ;  /* 0x0098080001067983 */ /* 0x000ea20000300a00 */
[----:B----4-:R-:W-:-:S03]  /*12ff30*/  DFMA R12, -R62, R80, R12 ;  /* 0x000000503e0c722b */ /* 0x010fc6000000010c */
[----:B------:R0:W5:Y:S01]  /*12ff40*/  LDL.LU.64 R142, [R1+0xad00] ;  /* 0x00ad0000018e7983 */ /* 0x0001620000300a00 */
[----:B---3--:R-:W-:-:S03]  /*12ff50*/  DFMA R220, -R222, R104, R220 ;  /* 0x00000068dedc722b */ /* 0x008fc600000001dc */
[----:B------:R-:W3:Y:S04]  /*12ff60*/  LDL.LU.64 R222, [R1+0x97d8] ;  /* 0x0097d80001de7983 */ /* 0x000ee80000300a00 */
[----:B------:R-:W4:Y:S01]  /*12ff70*/  LDL.LU.64 R62, [R1+0x9370] ;  /* 0x00937000013e7983 */ /* 0x000f220000300a00 */
[----:B------:R-:W-:-:S03]  /*12ff80*/  DFMA R220, -R70, R88, R220 ;  /* 0x0000005846dc722b */ /* 0x000fc600000001dc */
[----:B------:R-:W4:Y:S01]  /*12ff90*/  LDL.LU.64 R88, [R1+0x94d0] ;  /* 0x0094d00001587983 */ /* 0x000f220000300a00 */
[----:B------:R-:W-:-:S03]  /*12ffa0*/  DFMA R12, -R240, R212, R12 ;  /* 0x000000d4f00c722b */ /* 0x000fc6000000010c */
[----:B------:R-:W4:Y:S01]  /*12ffb0*/  LDL.LU.64 R70, [R1+0x94d8] ;  /* 0x0094d80001467983 */ /* 0x000f220000300a00 */
[----:B------:R-:W-:-:S03]  /*12ffc0*/  DFMA R220, -R64, R92, R220 ;  /* 0x0000005c40dc722b */ /* 0x000fc600000001dc */
[----:B------:R-:W4:Y:S01]  /*12ffd0*/  LDL.LU.64 R92, [R1+0x9310] ;  /* 0x00931000015c7983 */ /* 0x000f220000300a00 */
[----:B------:R-:W-:Y:S02]  /*12ffe0*/  DFMA R240, R218, -R232, R226 ;  /* 0x800000e8daf0722b */ /* 0x000fe400000000e2 */
[----:B------:R-:W-:Y:S01]  /*12fff0*/  DFMA R12, -R236, R214, R12 ;  /* 0x000000d6ec0c722b */ /* 0x000fe2000000010c */
[----:B------:R-:W4:Y:S01]  /*130000*/  LDL.LU.64 R64, [R1+0x9390] ;  /* 0x0093900001407983 */ /* 0x000f220000300a00 */
[----:B------:R-:W-:-:S03]  /*130010*/  DFMA R232, R216, -R228, R8 ;  /* 0x800000e4d8e8722b */ /* 0x000fc60000000008 */
[----:B------:R-:W4:Y:S04]  /*130020*/  LDL.LU.64 R228, [R1+0x9550] ;  /* 0x0095500001e47983 */ /* 0x000f280000300a00 */
[----:B------:R-:W4:Y:S01]  /*130030*/  LDL.LU.64 R226, [R1+0x9308] ;  /* 0x0093080001e27983 */ /* 0x000f220000300a00 */
[----:B--2---:R-:W-:-:S03]  /*130040*/  DFMA R220, -R6, R122, R220 ;  /* 0x0000007a06dc722b */ /* 0x004fc600000001dc */
[----:B------:R-:W2:Y:S05]  /*130050*/  LDL.LU.64 R6, [R1+0x9268] ;  /* 0x0092680001067983 */ /* 0x000eaa0000300a00 */
[----:B------:R-:W-:Y:S01]  /*130060*/  DFMA R220, -R238, R116, R220 ;  /* 0x00000074eedc722b */ /* 0x000fe200000001dc */
[----:B------:R-:W2:Y:S07]  /*130070*/  LDL.128 R236, [R1+0x6240] ;  /* 0x0062400001ec7983 */ /* 0x000eae0000100c00 */
[----:B---3--:R-:W-:Y:S01]  /*130080*/  DFMA R8, -R222, R118, R220 ;  /* 0x00000076de08722b */ /* 0x008fe200000001dc */
[----:B------:R-:W-:Y:S01]  /*130090*/  STL.64 [R1+0x74d0], R78 ;  /* 0x0074d04e01007387 */ /* 0x000fe20000100a00 */
[----:B----4-:R-:W-:-:S06]  /*1300a0*/  DFMA R220, -R92, R178, R12 ;  /* 0x000000b25cdc722b */ /* 0x010fcc000000010c */
[----:B------:R-:W-:Y:S02]  /*1300b0*/  DFMA R12, -R88, R102, R8 ;  /* 0x00000066580c722b */ /* 0x000fe40000000108 */
[----:B------:R-:W-:Y:S01]  /*1300c0*/  DFMA R8, -R72, R104, R94 ;  /* 0x000000684808722b */ /* 0x000fe2000000015e */
[----:B------:R1:W-:Y:S04]  /*1300d0*/  STL.64 [R1+0x7570], R28 ;  /* 0x0075701c01007387 */ /* 0x0003e80000100a00 */
[----:B------:R-:W3:Y:S01]  /*1300e0*/  LDL.128 R92, [R1+0x4180] ;  /* 0x00418000015c7983 */ /* 0x000ee20000100c00 */
[----:B------:R-:W-:-:S03]  /*1300f0*/  DFMA R220, -R84, R132, R220 ;  /* 0x0000008454dc722b */ /* 0x000fc600000001dc */
[----:B------:R-:W-:Y:S04]  /*130100*/  STL.64 [R1+0x75c0], R18 ;  /* 0x0075c01201007387 */ /* 0x000fe80000100a00 */
[----:B-1----:R-:W4:Y:S01]  /*130110*/  LDL.LU.64 R28, [R1+0x9398] ;  /* 0x00939800011c7983 */ /* 0x002f220000300a00 */
[----:B------:R-:W-:-:S03]  /*130120*/  DFMA R220, -R66, R124, R220 ;  /* 0x0000007c42dc722b */ /* 0x000fc600000001dc */
[----:B------:R1:W-:Y:S01]  /*130130*/  STL.64 [R1+0x7598], R16 ;  /* 0x0075981001007387 */ /* 0x0003e20000100a00 */
[----:B------:R-:W-:Y:S02]  /*130140*/  DFMA R222, -R172, R206, R126 ;  /* 0x000000ceacde722b */ /* 0x000fe4000000017e */
[----:B------:R-:W-:Y:S01]  /*130150*/  DFMA R12, -R70, R80, R12 ;  /* 0x00000050460c722b */ /* 0x000fe2000000010c */
[----:B------:R-:W4:Y:S04]  /*130160*/  LDL.LU.64 R72, [R1+0x9300] ;  /* 0x0093000001487983 */ /* 0x000f280000300a00 */
[----:B------:R-:W-:Y:S04]  /*130170*/  STL.64 [R1+0x7550], R22 ;  /* 0x0075501601007387 */ /* 0x000fe80000100a00 */
[----:B-1----:R-:W4:Y:S01]  /*130180*/  LDL.128 R16, [R1+0x4160] ;  /* 0x0041600001107983 */ /* 0x002f220000100c00 */
[----:B------:R-:W-:-:S03]  /*130190*/  DFMA R12, -R64, R178, R12 ;  /* 0x000000b2400c722b */ /* 0x000fc6000000010c */
[----:B------:R-:W4:Y:S01]  /*1301a0*/  LDL.LU.64 R70, [R1+0x9378] ;  /* 0x0093780001467983 */ /* 0x000f220000300a00 */
[----:B------:R-:W-:-:S03]  /*1301b0*/  DFMA R8, -R62, R24, R8 ;  /* 0x000000183e08722b */ /* 0x000fc60000000108 */
[----:B------:R-:W-:Y:S04]  /*1301c0*/  STL.64 [R1+0x7548], R60 ;  /* 0x0075483c01007387 */ /* 0x000fe80000100a00 */
[----:B------:R-:W4:Y:S04]  /*1301d0*/  LDL.LU.64 R104, [R1+0x93b8] ;  /* 0x0093b80001687983 */ /* 0x000f280000300a00 */
[----:B------:R-:W4:Y:S04]  /*1301e0*/  LDL.LU.64 R126, [R1+0x94c0] ;  /* 0x0094c000017e7983 */ /* 0x000f280000300a00 */
[----:B------:R-:W4:Y:S04]  /*1301f0*/  LDL.LU.64 R88, [R1+0x92f0] ;  /* 0x0092f00001587983 */ /* 0x000f280000300a00 */
[----:B------:R-:W4:Y:S01]  /*130200*/  LDL.LU.64 R84, [R1+0x94c8] ;  /* 0x0094c80001547983 */ /* 0x000f220000300a00 */
[----:B--2---:R-:W-:-:S02]  /*130210*/  DFMA R172, -R6, R86, R220 ;  /* 0x0000005606ac722b */ /* 0x004fc400000001dc */
[----:B------:R-:W-:Y:S01]  /*130220*/  DFMA R6, -R174, R136, R222 ;  /* 0x00000088ae06722b */ /* 0x000fe200000001de */
[----:B------:R-:W2:Y:S04]  /*130230*/  LDL.LU.64 R220, [R1+0x9878] ;  /* 0x0098780001dc7983 */ /* 0x000ea80000300a00 */
[----:B------:R-:W2:Y:S04]  /*130240*/  LDL.LU.64 R136, [R1+0x93c0] ;  /* 0x0093c00001887983 */ /* 0x000ea80000300a00 */
[----:B------:R-:W-:Y:S04]  /*130250*/  STL.64 [R1+0x77c8], R6 ;  /* 0x0077c80601007387 */ /* 0x000fe80000100a00 */
[----:B------:R1:W-:Y:S04]  /*130260*/  STL.64 [R1+0x7310], R6 ;  /* 0x0073100601007387 */ /* 0x0003e80000100a00 */
[----:B------:R-:W2:Y:S04]  /*130270*/  LDL.LU.64 R174, [R1+0x7ee8] ;  /* 0x007ee80001ae7983 */ /* 0x000ea80000300a00 */
[----:B---3--:R3:W-:Y:S01]  /*130280*/  STL.64 [R1+0x7860], R92 ;  /* 0x0078605c01007387 */ /* 0x0087e20000100a00 */
[----:B-1----:R-:W-:Y:S01]  /*130290*/  MOV R6, R94 ;  /* 0x0000005e00067202 */ /* 0x002fe20000000f00 */
[----:B------:R-:W-:-:S02]  /*1302a0*/  IMAD.MOV.U32 R7, RZ, RZ, R95 ;  /* 0x000000ffff077224 */ /* 0x000fc400078e005f */
[----:B---3--:R-:W3:Y:S01]  /*1302b0*/  LDL.128 R92, [R1+0x3bc0] ;  /* 0x003bc000015c7983 */ /* 0x008ee20000100c00 */
[----:B----4-:R-:W-:-:S03]  /*1302c0*/  DFMA R222, -R28, R132, R12 ;  /* 0x000000841cde722b */ /* 0x010fc6000000010c */
[----:B------:R-:W2:Y:S04]  /*1302d0*/  LDL.LU.64 R12, [R1+0x77c0] ;  /* 0x0077c000010c7983 */ /* 0x000ea80000300a00 */
[----:B------:R-:W4:Y:S01]  /*1302e0*/  LDL.LU.64 R28, [R1+0x9340] ;  /* 0x00934000011c7983 */ /* 0x000f220000300a00 */
[----:B------:R-:W-:Y:S01]  /*1302f0*/  MOV R66, R16 ;  /* 0x0000001000427202 */ /* 0x000fe20000000f00 */
[----:B------:R-:W-:Y:S01]  /*130300*/  IMAD.MOV.U32 R67, RZ, RZ, R17 ;  /* 0x000000ffff437224 */ /* 0x000fe200078e0011 */
[----:B------:R-:W-:Y:S01]  /*130310*/  MOV R64, R18 ;  /* 0x0000001200407202 */ /* 0x000fe20000000f00 */
[----:B------:R-:W-:Y:S02]  /*130320*/  IMAD.MOV.U32 R65, RZ, RZ, R19 ;  /* 0x000000ffff417224 */ /* 0x000fe400078e0013 */
[----:B------:R-:W4:Y:S04]  /*130330*/  LDL.128 R16, [R1+0x3bb0] ;  /* 0x003bb00001107983 */ /* 0x000f280000100c00 */
[----:B---3--:R1:W-:Y:S01]  /*130340*/  STL.64 [R1+0x77b8], R94 ;  /* 0x0077b85e01007387 */ /* 0x0083e20000100a00 */
[----:B------:R-:W-:Y:S01]  /*130350*/  MOV R22, R92 ;  /* 0x0000005c00167202 */ /* 0x000fe20000000f00 */
[----:B------:R-:W-:-:S02]  /*130360*/  IMAD.MOV.U32 R23, RZ, RZ, R93 ;  /* 0x000000ffff177224 */ /* 0x000fc400078e005d */
[----:B-1----:R-:W3:Y:S01]  /*130370*/  LDL.128 R92, [R1+0x3c40] ;  /* 0x003c4000015c7983 */ /* 0x002ee20000100c00 */
[----:B--2---:R-:W-:Y:S02]  /*130380*/  DFMA R12, -R220, R140, R12 ;  /* 0x0000008cdc0c722b */ /* 0x004fe4000000010c */
[----:B------:R-:W-:Y:S01]  /*130390*/  DFMA R220, -R72, R138, R172 ;  /* 0x0000008a48dc722b */ /* 0x000fe200000001ac */
[----:B------:R-:W-:Y:S04]  /*1303a0*/  STL.64 [R1+0x7558], R80 ;  /* 0x0075585001007387 */ /* 0x000fe80000100a00 */
[----:B------:R-:W2:Y:S01]  /*1303b0*/  LDL.LU.64 R172, [R1+0x93b0] ;  /* 0x0093b00001ac7983 */ /* 0x000ea20000300a00 */
[----:B----4-:R-:W-:Y:S01]  /*1303c0*/  MOV R62, R18 ;  /* 0x00000012003e7202 */ /* 0x010fe20000000f00 */
[----:B------:R-:W-:-:S02]  /*1303d0*/  IMAD.MOV.U32 R63, RZ, RZ, R19 ;  /* 0x000000ffff3f7224 */ /* 0x000fc400078e0013 */
[----:B------:R1:W-:Y:S01]  /*1303e0*/  STL.64 [R1+0x7790], R16 ;  /* 0x0077901001007387 */ /* 0x0003e20000100a00 */
[----:B------:R-:W-:Y:S02]  /*1303f0*/  DFMA R8, -R70, R78, R8 ;  /* 0x0000004e4608722b */ /* 0x000fe40000000108 */
[----:B------:R-:W-:Y:S01]  /*130400*/  DFMA R222, -R136, R124, R222 ;  /* 0x0000007c88de722b */ /* 0x000fe200000001de */
[----:B------:R-:W4:Y:S04]  /*130410*/  LDL.LU.64 R72, [R1+0x9558] ;  /* 0x0095580001487983 */ /* 0x000f280000300a00 */
[----:B------:R-:W4:Y:S04]  /*130420*/  LDL.LU.64 R78, [R1+0x92b0] ;  /* 0x0092b000014e7983 */ /* 0x000f280000300a00 */
[----:B-1----:R-:W4:Y:S04]  /*130430*/  LDL.128 R16, [R1+0x3c30] ;  /* 0x003c300001107983 */ /* 0x002f280000100c00 */
[----:B------:R-:W4:Y:S04]  /*130440*/  LDL.LU.64 R70, [R1+0x9868] ;  /* 0x0098680001467983 */ /* 0x000f280000300a00 */
[----:B---3--:R1:W-:Y:S01]  /*130450*/  STL.64 [R1+0x77a8], R94 ;  /* 0x0077a85e01007387 */ /* 0x0083e20000100a00 */
[----:B------:R-:W-:-:S03]  /*130460*/  DFMA R220, -R226, R68, R220 ;  /* 0x00000044e2dc722b */ /* 0x000fc600000001dc */
[----:B------:R-:W-:Y:S01]  /*130470*/  STL.64 [R1+0x7590], R86 ;  /* 0x0075905601007387 */ /* 0x000fe20000100a00 */
[----:B--2---:R-:W-:-:S03]  /*130480*/  DFMA R172, -R172, R116, R8 ;  /* 0x00000074acac722b */ /* 0x004fc60000000108 */
[----:B------:R-:W-:Y:S04]  /*130490*/  STL.64 [R1+0x75b8], R68 ;  /* 0x0075b84401007387 */ /* 0x000fe80000100a00 */
[----:B-1----:R-:W2:Y:S04]  /*1304a0*/  LDL.LU.64 R94, [R1+0x93c8] ;  /* 0x0093c800015e7983 */ /* 0x002ea80000300a00 */
[----:B------:R-:W3:Y:S04]  /*1304b0*/  LDL.LU.64 R8, [R1+0x77d0] ;  /* 0x0077d00001087983 */ /* 0x000ee80000300a00 */
[----:B------:R-:W-:Y:S01]  /*1304c0*/  STL.64 [R1+0x7608], R90 ;  /* 0x0076085a01007387 */ /* 0x000fe20000100a00 */
[----:B----4-:R-:W-:-:S03]  /*1304d0*/  MOV R60, R18 ;  /* 0x00000012003c7202 */ /* 0x010fc60000000f00 */
[----:B------:R1:W-:Y:S01]  /*1304e0*/  STL.64 [R1+0x7880], R16 ;  /* 0x0078801001007387 */ /* 0x0003e20000100a00 */
[----:B------:R-:W-:-:S03]  /*1304f0*/  IMAD.MOV.U32 R61, RZ, RZ, R19 ;  /* 0x000000ffff3d7224 */ /* 0x000fc600078e0013 */
[----:B------:R-:W-:Y:S04]  /*130500*/  STL.64 [R1+0x75c8], R108 ;  /* 0x0075c86c01007387 */ /* 0x000fe80000100a00 */
[----:B------:R-:W-:Y:S04]  /*130510*/  STL.64 [R1+0x7610], R82 ;  /* 0x0076105201007387 */ /* 0x000fe80000100a00 */
[----:B-1----:R-:W4:Y:S04]  /*130520*/  LDL.128 R16, [R1+0x3d90] ;  /* 0x003d900001107983 */ /* 0x002f280000100c00 */
[----:B------:R-:W-:Y:S04]  /*130530*/  STL.64 [R1+0x7618], R30 ;  /* 0x0076181e01007387 */ /* 0x000fe80000100a00 */
[----:B------:R-:W-:Y:S04]  /*130540*/  STL.64 [R1+0x7588], R124 ;  /* 0x0075887c01007387 */ /* 0x000fe80000100a00 */
[----:B------:R-:W-:Y:S04]  /*130550*/  STL.64 [R1+0x7580], R132 ;  /* 0x0075808401007387 */ /* 0x000fe80000100a00 */
[----:B------:R-:W-:Y:S01]  /*130560*/  STL.64 [R1+0x75a0], R138 ;  /* 0x0075a08a01007387 */ /* 0x000fe20000100a00 */
[----:B------:R-:W-:-:S03]  /*130570*/  DFMA R172, -R104, R128, R172 ;  /* 0x0000008068ac722b */ /* 0x000fc600000001ac */
[----:B------:R-:W4:Y:S01]  /*130580*/  LDL.LU.64 R128, [R1+0x9598] ;  /* 0x0095980001807983 */ /* 0x000f220000300a00 */
[----:B------:R-:W-:-:S03]  /*130590*/  DFMA R174, -R70, R102, R174 ;  /* 0x0000006646ae722b */ /* 0x000fc600000001ae */
[----:B------:R-:W4:Y:S04]  /*1305a0*/  LDL.LU.64 R70, [R1+0x92f8] ;  /* 0x0092f80001467983 */ /* 0x000f280000300a00 */
[----:B------:R-:W-:Y:S04]  /*1305b0*/  STL.64 [R1+0x7628], R106 ;  /* 0x0076286a01007387 */ /* 0x000fe80000100a00 */
[----:B------:R-:W-:Y:S04]  /*1305c0*/  STL.64 [R1+0x7600], R112 ;  /* 0x0076007001007387 */ /* 0x000fe80000100a00 */
[----:B------:R0:W5:Y:S04]  /*1305d0*/  LDL.LU.64 R140, [R1+0xacf8] ;  /* 0x00acf800018c7983 */ /* 0x0001680000300a00 */
[----:B------:R0:W5:Y:S01]  /*1305e0*/  LDL.LU.64 R136, [R1+0xace8] ;  /* 0x00ace80001887983 */ /* 0x0001620000300a00 */
[----:B--2---:R-:W-:-:S03]  /*1305f0*/  DFMA R222, -R94, R86, R222 ;  /* 0x000000565ede722b */ /* 0x004fc600000001de */
[----:B------:R-:W2:Y:S01]  /*130600*/  LDL.LU.64 R104, [R1+0x92a0] ;  /* 0x0092a00001687983 */ /* 0x000ea20000300a00 */
[----:B---3--:R-:W-:-:S03]  /*130610*/  DFMA R8, -R228, R122, R8 ;  /* 0x0000007ae408722b */ /* 0x008fc60000000108 */
[----:B------:R-:W3:Y:S01]  /*130620*/  LDL.LU.64 R94, [R1+0x95a0] ;  /* 0x0095a000015e7983 */ /* 0x000ee20000300a00 */
[----:B------:R-:W-:-:S03]  /*130630*/  DFMA R222, -R28, R68, R222 ;  /* 0x000000441cde722b */ /* 0x000fc600000001de */
[----:B------:R-:W2:Y:S04]  /*130640*/  LDL.LU.64 R228, [R1+0x9270] ;  /* 0x0092700001e47983 */ /* 0x000ea80000300a00 */
[----:B------:R-:W3:Y:S04]  /*130650*/  LDL.LU.64 R28, [R1+0x92b8] ;  /* 0x0092b800011c7983 */ /* 0x000ee80000300a00 */
[----:B----4-:R1:W-:Y:S01]  /*130660*/  STL.64 [R1+0x7870], R16 ;  /* 0x0078701001007387 */ /* 0x0103e20000100a00 */
[----:B------:R-:W-:Y:S02]  /*130670*/  DFMA R220, -R88, R250, R220 ;  /* 0x000000fa58dc722b */ /* 0x000fe400000001dc */
[----:B------:R-:W-:Y:S01]  /*130680*/  DFMA R226, -R72, R102, R8 ;  /* 0x0000006648e2722b */ /* 0x000fe20000000108 */
[----:B------:R-:W4:Y:S01]  /*130690*/  LDL.LU.64 R88, [R1+0x9490] ;  /* 0x0094900001587983 */ /* 0x000f220000300a00 */
[----:B------:R-:W-:-:S03]  /*1306a0*/  DFMA R172, -R78, R80, R172 ;  /* 0x000000504eac722b */ /* 0x000fc600000001ac */
[----:B------:R-:W4:Y:S01]  /*1306b0*/  LDL.LU.64 R8, [R1+0x9348] ;  /* 0x0093480001087983 */ /* 0x000f220000300a00 */
[----:B-1----:R-:W-:Y:S01]  /*1306c0*/  MOV R16, R18 ;  /* 0x0000001200107202 */ /* 0x002fe20000000f00 */
[----:B------:R-:W-:Y:S01]  /*1306d0*/  IMAD.MOV.U32 R17, RZ, RZ, R19 ;  /* 0x000000ffff117224 */ /* 0x000fe200078e0013 */
[----:B------:R-:W-:Y:S01]  /*1306e0*/  MOV R18, R92 ;  /* 0x0000005c00127202 */ /* 0x000fe20000000f00 */
[----:B------:R-:W-:Y:S01]  /*1306f0*/  IMAD.MOV.U32 R19, RZ, RZ, R93 ;  /* 0x000000ffff137224 */ /* 0x000fe200078e005d */
[----:B------:R-:W4:Y:S04]  /*130700*/  LDL.LU.64 R78, [R1+0x95a8] ;  /* 0x0095a800014e7983 */ /* 0x000f280000300a00 */
[----:B------:R-:W2:Y:S01]  /*130710*/  LDL.LU.64 R92, [R1+0x9590] ;  /* 0x00959000015c7983 */ /* 0x000ea20000300a00 */
[----:B------:R-:W-:-:S03]  /*130720*/  DFMA R174, -R126, R212, R174 ;  /* 0x000000d47eae722b */ /* 0x000fc600000001ae */
[----:B------:R-:W4:Y:S04]  /*130730*/  LDL.LU.64 R126, [R1+0x92e0] ;  /* 0x0092e000017e7983 */ /* 0x000f280000300a00 */
[----:B------:R-:W4:Y:S04]  /*130740*/  LDL.LU.64 R72, [R1+0x92d0] ;  /* 0x0092d00001487983 */ /* 0x000f280000300a00 */
[----:B------:R-:W4:Y:S04]  /*130750*/  LDL.LU.64 R80, [R1+0x92a8] ;  /* 0x0092a80001507983 */ /* 0x000f280000300a00 */
[----:B------:R0:W5:Y:S01]  /*130760*/  LDL.LU.64 R138, [R1+0xacf0] ;  /* 0x00acf000018a7983 */ /* 0x0001620000300a00 */
[----:B---3--:R-:W-:-:S02]  /*130770*/  DFMA R172, -R28, R132, R172 ;  /* 0x000000841cac722b */ /* 0x008fc400000001ac */
[----:B--2---:R-:W-:Y:S01]  /*130780*/  DFMA R12, -R92, R134, R12 ;  /* 0x000000865c0c722b */ /* 0x004fe2000000010c */
[----:B------:R-:W2:Y:S05]  /*130790*/  LDL.LU.64 R28, [R1+0x9360] ;  /* 0x00936000011c7983 */ /* 0x000eaa0000300a00 */
[----:B------:R-:W-:Y:S01]  /*1307a0*/  DFMA R172, -R228, R124, R172 ;  /* 0x0000007ce4ac722b */ /* 0x000fe200000001ac */
[----:B------:R-:W3:Y:S01]  /*1307b0*/  LDL.LU.64 R228, [R1+0x96e0] ;  /* 0x0096e00001e47983 */ /* 0x000ee20000300a00 */
[----:B------:R-:W-:-:S03]  /*1307c0*/  DFMA R12, -R128, R130, R12 ;  /* 0x00000082800c722b */ /* 0x000fc6000000010c */
[----:B------:R-:W2:Y:S01]  /*1307d0*/  LDL.LU.64 R134, [R1+0x94b0] ;  /* 0x0094b00001867983 */ /* 0x000ea20000300a00 */
[----:B----4-:R-:W-:-:S03]  /*1307e0*/  DFMA R8, -R8, R108, R222 ;  /* 0x0000006c0808722b */ /* 0x010fc600000001de */
[----:B------:R-:W4:Y:S01]  /*1307f0*/  LDL.LU.64 R92, [R1+0x92e8] ;  /* 0x0092e800015c7983 */ /* 0x000f220000300a00 */
[----:B------:R-:W-:-:S03]  /*130800*/  DFMA R12, -R94, R110, R12 ;  /* 0x0000006e5e0c722b */ /* 0x000fc6000000010c */
        /* <DEDUP_REMOVED lines=11> */
[----:B------:R0:W5:Y:S04]  /*1308c0*/  LDL.LU.64 R132, [R1+0xacd8] ;  /* 0x00acd80001847983 */ /* 0x0001680000300a00 */
[----:B------:R0:W5:Y:S04]  /*1308d0*/  LDL.LU.64 R130, [R1+0xacd0] ;  /* 0x00acd00001827983 */ /* 0x0001680000300a00 */
[----:B------:R0:W5:Y:S04]  /*1308e0*/  LDL.LU.64 R128, [R1+0xacc8] ;  /* 0x00acc80001807983 */ /* 0x0001680000300a00 */
[----:B------:R0:W5:Y:S01]  /*1308f0*/  LDL.LU.64 R124, [R1+0xacb8] ;  /* 0x00acb800017c7983 */ /* 0x0001620000300a00 */
[----:B---3--:R-:W-:-:S03]  /*130900*/  DFMA R228, -R228, R34, R12 ;  /* 0x00000022e4e4722b */ /* 0x008fc6000000010c */
[----:B------:R-:W3:Y:S04]  /*130910*/  LDL.LU.64 R104, [R1+0x9680] ;  /* 0x0096800001687983 */ /* 0x000ee80000300a00 */
[----:B------:R-:W3:Y:S01]  /*130920*/  LDL.LU.64 R12, [R1+0x92d8] ;  /* 0x0092d800010c7983 */ /* 0x000ee20000300a00 */
[----:B--2---:R-:W-:Y:S02]  /*130930*/  DFMA R174, -R134, R96, R174 ;  /* 0x0000006086ae722b */ /* 0x004fe400000001ae */
[----:B------:R-:W-:Y:S01]  /*130940*/  DFMA R220, -R126, R36, R220 ;  /* 0x000000247edc722b */ /* 0x000fe200000001dc */
[----:B------:R0:W5:Y:S01]  /*130950*/  LDL.LU.64 R134, [R1+0xace0] ;  /* 0x00ace00001867983 */ /* 0x0001620000300a00 */
[----:B------:R-:W-:-:S03]  /*130960*/  DFMA R8, -R80, R38, R8 ;  /* 0x000000265008722b */ /* 0x000fc60000000108 */
[----:B------:R-:W2:Y:S01]  /*130970*/  LDL.LU.64 R80, [R1+0x92c8] ;  /* 0x0092c80001507983 */ /* 0x000ea20000300a00 */
[----:B----4-:R-:W-:Y:S02]  /*130980*/  DFMA R174, -R222, R10, R174 ;  /* 0x0000000adeae722b */ /* 0x010fe400000001ae */
[----:B------:R-:W-:Y:S01]  /*130990*/  DFMA R220, -R92, R52, R220 ;  /* 0x000000345cdc722b */ /* 0x000fe200000001dc */
[----:B------:R-:W4:Y:S01]  /*1309a0*/  LDL.LU.64 R222, [R1+0x9368] ;  /* 0x0093680001de7983 */ /* 0x000f220000300a00 */
[----:B------:R-:W-:-:S03]  /*1309b0*/  DFMA R172, -R84, R86, R172 ;  /* 0x0000005654ac722b */ /* 0x000fc600000001ac */
[----:B------:R-:W2:Y:S01]  /*1309c0*/  LDL.LU.64 R86, [R1+0x9330] ;  /* 0x0093300001567983 */ /* 0x000ea20000300a00 */
[----:B------:R-:W-:Y:S02]  /*1309d0*/  DFMA R174, -R88, R36, R174 ;  /* 0x0000002458ae722b */ /* 0x000fe400000001ae */
[----:B------:R-:W-:Y:S01]  /*1309e0*/  DFMA R220, -R72, R54, R220 ;  /* 0x0000003648dc722b */ /* 0x000fe200000001dc */
[----:B------:R-:W2:Y:S01]  /*1309f0*/  LDL.LU.64 R88, [R1+0x93a0] ;  /* 0x0093a00001587983 */ /* 0x000ea20000300a00 */
[----:B------:R-:W-:-:S03]  /*130a00*/  DFMA R172, -R28, R68, R172 ;  /* 0x000000441cac722b */ /* 0x000fc600000001ac */
[----:B------:R-:W2:Y:S04]  /*130a10*/  LDL.LU.64 R92, [R1+0x9448] ;  /* 0x00944800015c7983 */ /* 0x000ea80000300a00 */
[----:B------:R-:W2:Y:S04]  /*130a20*/  LDL.LU.64 R72, [R1+0x93a8] ;  /* 0x0093a80001487983 */ /* 0x000ea80000300a00 */
[----:B------:R-:W2:Y:S04]  /*130a30*/  LDL.LU.64 R28, [R1+0x9280] ;  /* 0x00928000011c7983 */ /* 0x000ea80000300a00 */
[----:B------:R-:W2:Y:S04]  /*130a40*/  LDL.LU.64 R84, [R1+0x9688] ;  /* 0x0096880001547983 */ /* 0x000ea80000300a00 */
[----:B------:R-:W2:Y:S04]  /*130a50*/  LDL.LU.64 R68, [R1+0x9640] ;  /* 0x0096400001447983 */ /* 0x000ea80000300a00 */
[----:B------:R0:W5:Y:S01]  /*130a60*/  LDL.LU.64 R126, [R1+0xacc0] ;  /* 0x00acc000017e7983 */ /* 0x0001620000300a00 */
[----:B---3--:R-:W-:-:S03]  /*130a70*/  DFMA R12, -R12, R112, R220 ;  /* 0x000000700c0c722b */ /* 0x008fc600000001dc */
[----:B------:R-:W3:Y:S01]  /*130a80*/  LDL.LU.64 R220, [R1+0x9440] ;  /* 0x0094400001dc7983 */ /* 0x000ee20000300a00 */
[----:B------:R-:W-:-:S03]  /*130a90*/  DFMA R174, -R70, R38, R174 ;  /* 0x0000002646ae722b */ /* 0x000fc600000001ae */
[----:B------:R-:W3:Y:S01]  /*130aa0*/  LDL.LU.64 R70, [R1+0x9338] ;  /* 0x0093380001467983 */ /* 0x000ee20000300a00 */
[----:B------:R-:W-:Y:S02]  /*130ab0*/  DFMA R8, -R114, R52, R8 ;  /* 0x000000347208722b */ /* 0x000fe40000000108 */
[----:B----4-:R-:W-:Y:S01]  /*130ac0*/  DFMA R172, -R222, R250, R172 ;  /* 0x000000fadeac722b */ /* 0x010fe200000001ac */
[----:B------:R0:W5:Y:S01]  /*130ad0*/  LDL.LU.64 R114, [R1+0xacb0] ;  /* 0x00acb00001727983 */ /* 0x0001620000300a00 */
[----:B------:R-:W-:-:S03]  /*130ae0*/  DFMA R222, -R104, R108, R226 ;  /* 0x0000006c68de722b */ /* 0x000fc600000001e2 */
[----:B------:R-:W4:Y:S01]  /*130af0*/  LDL.LU.64 R226, [R1+0x9320] ;  /* 0x0093200001e27983 */ /* 0x000f220000300a00 */
[-C--:B------:R-:W-:Y:S02]  /*130b00*/  DFMA R8, -R110, R90.reuse, R8 ;  /* 0x0000005a6e08722b */ /* 0x080fe40000000108 */
[-C--:B------:R-:W-:Y:S01]  /*130b10*/  DFMA R12, -R94, R90.reuse, R12 ;  /* 0x0000005a5e0c722b */ /* 0x080fe2000000010c */
[----:B------:R-:W4:Y:S01]  /*130b20*/  LDL.LU.64 R104, [R1+0x9288] ;  /* 0x0092880001687983 */ /* 0x000f220000300a00 */
[----:B--2---:R-:W-:-:S03]  /*130b30*/  DFMA R172, -R88, R90, R172 ;  /* 0x0000005a58ac722b */ /* 0x004fc600000001ac */
[----:B------:R-:W2:Y:S01]  /*130b40*/  LDL.LU.64 R90, [R1+0x9328] ;  /* 0x00932800015a7983 */ /* 0x000ea20000300a00 */
[----:B------:R-:W-:Y:S02]  /*130b50*/  DFMA R8, -R86, R30, R8 ;  /* 0x0000001e5608722b */ /* 0x000fe40000000108 */
[----:B------:R-:W-:Y:S01]  /*130b60*/  DFMA R12, -R80, R82, R12 ;  /* 0x00000052500c722b */ /* 0x000fe2000000010c */
[----:B------:R-:W2:Y:S04]  /*130b70*/  LDL.LU.64 R110, [R1+0x9418] ;  /* 0x00941800016e7983 */ /* 0x000ea80000300a00 */
[----:B------:R-:W2:Y:S04]  /*130b80*/  LDL.LU.64 R108, [R1+0x9350] ;  /* 0x00935000016c7983 */ /* 0x000ea80000300a00 */
[----:B------:R-:W2:Y:S04]  /*130b90*/  LDL.LU.64 R86, [R1+0x9380] ;  /* 0x0093800001567983 */ /* 0x000ea80000300a00 */
[----:B------:R-:W2:Y:S01]  /*130ba0*/  LDL.LU.64 R80, [R1+0x93e0] ;  /* 0x0093e00001507983 */ /* 0x000ea20000300a00 */
[----:B------:R-:W-:-:S02]  /*130bb0*/  DFMA R172, -R72, R30, R172 ;  /* 0x0000001e48ac722b */ /* 0x000fc400000001ac */
[----:B------:R-:W-:Y:S01]  /*130bc0*/  DFMA R12, -R28, R30, R12 ;  /* 0x0000001e1c0c722b */ /* 0x000fe2000000010c */
[----:B------:R-:W2:Y:S04]  /*130bd0*/  LDL.LU.64 R94, [R1+0x93f0] ;  /* 0x0093f000015e7983 */ /* 0x000ea80000300a00 */
[----:B------:R-:W2:Y:S04]  /*130be0*/  LDL.LU.64 R82, [R1+0x96e8] ;  /* 0x0096e80001527983 */ /* 0x000ea80000300a00 */
[----:B------:R-:W2:Y:S04]  /*130bf0*/  LDL.LU.64 R30, [R1+0x9388] ;  /* 0x00938800011e7983 */ /* 0x000ea80000300a00 */
[----:B------:R-:W2:Y:S04]  /*130c00*/  LDL.LU.64 R28, [R1+0x93e8] ;  /* 0x0093e800011c7983 */ /* 0x000ea80000300a00 */
[----:B------:R-:W2:Y:S01]  /*130c10*/  LDL.LU.64 R88, [R1+0x9630] ;  /* 0x0096300001587983 */ /* 0x000ea20000300a00 */
[----:B------:R-:W-:-:S03]  /*130c20*/  DFMA R222, -R84, R38, R222 ;  /* 0x0000002654de722b */ /* 0x000fc600000001de */
[----:B------:R-:W2:Y:S04]  /*130c30*/  LDL.LU.64 R84, [R1+0x93f8] ;  /* 0x0093f80001547983 */ /* 0x000ea80000300a00 */
[----:B------:R0:W5:Y:S01]  /*130c40*/  LDL.LU.64 R112, [R1+0xaca8] ;  /* 0x00aca80001707983 */ /* 0x0001620000300a00 */
[----:B------:R-:W-:-:S03]  /*130c50*/  DFMA R222, -R68, R52, R222 ;  /* 0x0000003444de722b */ /* 0x000fc600000001de */
[----:B------:R-:W2:Y:S04]  /*130c60*/  LDL.LU.64 R68, [R1+0x96f0] ;  /* 0x0096f00001447983 */ /* 0x000ea80000300a00 */
[----:B------:R-:W2:Y:S01]  /*130c70*/  LDL.LU.64 R72, [R1+0x9420] ;  /* 0x0094200001487983 */ /* 0x000ea20000300a00 */
[----:B---3--:R-:W-:-:S03]  /*130c80*/  DFMA R174, -R220, R52, R174 ;  /* 0x00000034dcae722b */ /* 0x008fc600000001ae */
[----:B------:R-:W3:Y:S05]  /*130c90*/  LDL.LU.64 R220, [R1+0x9648] ;  /* 0x0096480001dc7983 */ /* 0x000eea0000300a00 */
[----:B------:R-:W-:Y:S01]  /*130ca0*/  DFMA R174, -R92, R54, R174 ;  /* 0x000000365cae722b */ /* 0x000fe200000001ae */
[----:B------:R-:W3:Y:S01]  /*130cb0*/  LDL.LU.64 R92, [R1+0x9358] ;  /* 0x00935800015c7983 */ /* 0x000ee20000300a00 */
[----:B------:R-:W-:-:S03]  /*130cc0*/  DFMA R8, -R70, R106, R8 ;  /* 0x0000006a4608722b */ /* 0x000fc60000000108 */
[----:B------:R-:W3:Y:S05]  /*130cd0*/  LDL.LU.64 R70, [R1+0x9430] ;  /* 0x0094300001467983 */ /* 0x000eea0000300a00 */
[----:B----4-:R-:W-:Y:S02]  /*130ce0*/  DFMA R8, -R226, R44, R8 ;  /* 0x0000002ce208722b */ /* 0x010fe40000000108 */
[----:B------:R-:W-:Y:S01]  /*130cf0*/  DFMA R174, -R78, R48, R174 ;  /* 0x000000304eae722b */ /* 0x000fe200000001ae */
[----:B------:R-:W4:Y:S01]  /*130d00*/  LDL.LU.64 R226, [R1+0x9400] ;  /* 0x0094000001e27983 */ /* 0x000f220000300a00 */
[----:B------:R-:W-:-:S03]  /*130d10*/  DFMA R12, -R104, R106, R12 ;  /* 0x0000006a680c722b */ /* 0x000fc6000000010c */
[----:B------:R-:W4:Y:S01]  /*130d20*/  LDL.LU.64 R78, [R1+0x9638] ;  /* 0x00963800014e7983 */ /* 0x000f220000300a00 */
[----:B--2---:R-:W-:Y:S02]  /*130d30*/  DFMA R8, -R90, R76, R8 ;  /* 0x0000004c5a08722b */ /* 0x004fe40000000108 */
[----:B------:R-:W-:Y:S01]  /*130d40*/  DFMA R174, -R110, R44, R174 ;  /* 0x0000002c6eae722b */ /* 0x000fe200000001ae */
[----:B------:R-:W2:Y:S01]  /*130d50*/  LDL.LU.64 R104, [R1+0x9670] ;  /* 0x0096700001687983 */ /* 0x000ea20000300a00 */
[----:B------:R-:W-:-:S03]  /*130d60*/  DFMA R172, -R108, R106, R172 ;  /* 0x0000006a6cac722b */ /* 0x000fc600000001ac */
[----:B------:R0:W5:Y:S01]  /*130d70*/  LDL.LU.64 R110, [R1+0xaca0] ;  /* 0x00aca000016e7983 */ /* 0x0001620000300a00 */
[----:B------:R-:W-:-:S03]  /*130d80*/  DFMA R12, -R86, R44, R12 ;  /* 0x0000002c560c722b */ /* 0x000fc6000000010c */
[----:B------:R0:W5:Y:S01]  /*130d90*/  LDL.LU.64 R108, [R1+0xac98] ;  /* 0x00ac9800016c7983 */ /* 0x0001620000300a00 */
[----:B------:R-:W-:-:S03]  /*130da0*/  DFMA R8, -R80, R40, R8 ;  /* 0x000000285008722b */ /* 0x000fc60000000108 */
[----:B------:R0:W5:Y:S01]  /*130db0*/  LDL.LU.64 R106, [R1+0xac90] ;  /* 0x00ac9000016a7983 */ /* 0x0001620000300a00 */
[----:B------:R-:W-:-:S03]  /*130dc0*/  DFMA R174, -R94, R40, R174 ;  /* 0x000000285eae722b */ /* 0x000fc600000001ae */
[----:B------:R-:W2:Y:S04]  /*130dd0*/  LDL.LU.64 R94, [R1+0x93d0] ;  /* 0x0093d000015e7983 */ /* 0x000ea80000300a00 */
[----:B------:R-:W2:Y:S01]  /*130de0*/  LDL.LU.64 R90, [R1+0x9678] ;  /* 0x00967800015a7983 */ /* 0x000ea20000300a00 */
[----:B------:R-:W-:-:S03]  /*130df0*/  DFMA R12, -R30, R76, R12 ;  /* 0x0000004c1e0c722b */ /* 0x000fc6000000010c */
[----:B------:R-:W2:Y:S01]  /*130e00*/  LDL.LU.64 R30, [R1+0x94a0] ;  /* 0x0094a000011e7983 */ /* 0x000ea20000300a00 */
[----:B------:R-:W-:-:S03]  /*130e10*/  DFMA R8, -R28, R248, R8 ;  /* 0x000000f81c08722b */ /* 0x000fc60000000108 */
[----:B------:R-:W2:Y:S04]  /*130e20*/  LDL.LU.64 R28, [R1+0x96f8] ;  /* 0x0096f800011c7983 */ /* 0x000ea80000300a00 */
[----:B------:R1:W-:Y:S01]  /*130e30*/  STL.64 [R1+0x7638], R76 ;  /* 0x0076384c01007387 */ /* 0x0003e20000100a00 */
[----:B---3--:R-:W-:Y:S02]  /*130e40*/  DFMA R222, -R220, R54, R222 ;  /* 0x00000036dcde722b */ /* 0x008fe400000001de */
[----:B------:R-:W-:Y:S01]  /*130e50*/  DFMA R220, -R82, R48, R228 ;  /* 0x0000003052dc722b */ /* 0x000fe200000001e4 */
[----:B------:R-:W3:Y:S01]  /*130e60*/  LDL.LU.64 R228, [R1+0x9438] ;  /* 0x0094380001e47983 */ /* 0x000ee20000300a00 */
[----:B------:R-:W-:-:S04]  /*130e70*/  DFMA R172, -R92, R76, R172 ;  /* 0x0000004c5cac722b */ /* 0x000fc800000001ac */
[----:B------:R-:W-:Y:S01]  /*130e80*/  DFMA R222, -R88, R44, R222 ;  /* 0x0000002c58de722b */ /* 0x000fe200000001de */
[----:B------:R-:W3:Y:S04]  /*130e90*/  LDL.LU.64 R92, [R1+0x9428] ;  /* 0x00942800015c7983 */ /* 0x000ee80000300a00 */
[----:B------:R-:W3:Y:S04]  /*130ea0*/  LDL.LU.64 R88, [R1+0x93d8] ;  /* 0x0093d80001587983 */ /* 0x000ee80000300a00 */
[----:B------:R-:W3:Y:S04]  /*130eb0*/  LDL.LU.64 R80, [R1+0x9408] ;  /* 0x0094080001507983 */ /* 0x000ee80000300a00 */
[----:B-1----:R-:W3:Y:S04]  /*130ec0*/  LDL.LU.64 R76, [R1+0x9460] ;  /* 0x00946000014c7983 */ /* 0x002ee80000300a00 */
[----:B------:R-:W3:Y:S01]  /*130ed0*/  LDL.LU.64 R86, [R1+0x9470] ;  /* 0x0094700001567983 */ /* 0x000ee20000300a00 */
[----:B------:R-:W-:-:S03]  /*130ee0*/  DFMA R220, -R68, R40, R220 ;  /* 0x0000002844dc722b */ /* 0x000fc600000001dc */
[----:B------:R-:W3:Y:S01]  /*130ef0*/  LDL.LU.64 R68, [R1+0x9478] ;  /* 0x0094780001447983 */ /* 0x000ee20000300a00 */
[----:B------:R-:W-:Y:S02]  /*130f00*/  DFMA R174, -R84, R244, R174 ;  /* 0x000000f454ae722b */ /* 0x000fe400000001ae */
[----:B----4-:R-:W-:Y:S01]  /*130f10*/  DFMA R8, -R226, R2, R8 ;  /* 0x00000002e208722b */ /* 0x010fe20000000108 */
[----:B------:R-:W4:Y:S01]  /*130f20*/  LDL.LU.64 R84, [R1+0x9480] ;  /* 0x0094800001547983 */ /* 0x000f220000300a00 */
[----:B------:R-:W-:Y:S02]  /*130f30*/  DFMA R222, -R78, R40, R222 ;  /* 0x000000284ede722b */ /* 0x000fe400000001de */
[-C--:B------:R-:W-:Y:S01]  /*130f40*/  DFMA R172, -R72, R248.reuse, R172 ;  /* 0x000000f848ac722b */ /* 0x080fe200000001ac */
[----:B------:R-:W4:Y:S04]  /*130f50*/  LDL.LU.64 R78, [R1+0x9600] ;  /* 0x00960000014e7983 */ /* 0x000f280000300a00 */
[----:B------:R-:W4:Y:S01]  /*130f60*/  LDL.LU.64 R82, [R1+0x96c0] ;  /* 0x0096c00001527983 */ /* 0x000f220000300a00 */
[----:B--2---:R-:W-:-:S03]  /*130f70*/  DFMA R12, -R94, R248, R12 ;  /* 0x000000f85e0c722b */ /* 0x004fc6000000010c */
[----:B------:R-:W2:Y:S01]  /*130f80*/  LDL.LU.64 R72, [R1+0x9488] ;  /* 0x0094880001487983 */ /* 0x000ea20000300a00 */
[----:B------:R-:W-:-:S03]  /*130f90*/  DFMA R174, -R70, R2, R174 ;  /* 0x0000000246ae722b */ /* 0x000fc600000001ae */
[----:B------:R-:W2:Y:S04]  /*130fa0*/  LDL.LU.64 R70, [R1+0x96c8] ;  /* 0x0096c80001467983 */ /* 0x000ea80000300a00 */
[----:B------:R-:W2:Y:S01]  /*130fb0*/  LDL.LU.64 R226, [R1+0x95c0] ;  /* 0x0095c00001e27983 */ /* 0x000ea20000300a00 */
[----:B------:R-:W-:-:S03]  /*130fc0*/  DFMA R220, -R28, R42, R220 ;  /* 0x0000002a1cdc722b */ /* 0x000fc600000001dc */
[----:B------:R-:W2:Y:S01]  /*130fd0*/  LDL.LU.64 R28, [R1+0x9608] ;  /* 0x00960800011c7983 */ /* 0x000ea20000300a00 */
[----:B---3--:R-:W-:-:S03]  /*130fe0*/  DFMA R8, -R80, R98, R8 ;  /* 0x000000625008722b */ /* 0x008fc60000000108 */
[----:B------:R1:W-:Y:S01]  /*130ff0*/  STL.64 [R1+0x7480], R24 ;  /* 0x0074801801007387 */ /* 0x0003e20000100a00 */
[----:B------:R-:W-:Y:S02]  /*131000*/  DFMA R12, -R88, R2, R12 ;  /* 0x00000002580c722b */ /* 0x000fe4000000010c */
[----:B------:R-:W-:Y:S01]  /*131010*/  DFMA R172, -R92, R42, R172 ;  /* 0x0000002a5cac722b */ /* 0x000fe200000001ac */
[----:B------:R-:W3:Y:S01]  /*131020*/  LDL.LU.64 R88, [R1+0x9510] ;  /* 0x0095100001587983 */ /* 0x000ee20000300a00 */
[----:B------:R-:W-:-:S03]  /*131030*/  DFMA R8, -R30, R46, R8 ;  /* 0x0000002e1e08722b */ /* 0x000fc60000000108 */
[----:B------:R-:W3:Y:S04]  /*131040*/  LDL.LU.64 R80, [R1+0x9658] ;  /* 0x0096580001507983 */ /* 0x000ee80000300a00 */
[----:B------:R-:W3:Y:S01]  /*131050*/  LDL.LU.64 R30, [R1+0x94a8] ;  /* 0x0094a800011e7983 */ /* 0x000ee20000300a00 */
[----:B------:R-:W-:-:S03]  /*131060*/  DFMA R12, -R76, R98, R12 ;  /* 0x000000624c0c722b */ /* 0x000fc6000000010c */
[----:B------:R-:W3:Y:S01]  /*131070*/  LDL.LU.64 R76, [R1+0x94f0] ;  /* 0x0094f000014c7983 */ /* 0x000ee20000300a00 */
[----:B------:R-:W-:Y:S02]  /*131080*/  DFMA R172, -R86, R98, R172 ;  /* 0x0000006256ac722b */ /* 0x000fe400000001ac */
[----:B------:R-:W-:Y:S01]  /*131090*/  DFMA R222, -R104, R248, R222 ;  /* 0x000000f868de722b */ /* 0x000fe200000001de */
[----:B------:R-:W3:Y:S01]  /*1310a0*/  LDL.LU.64 R86, [R1+0x9450] ;  /* 0x0094500001567983 */ /* 0x000ee20000300a00 */
[----:B------:R-:W-:Y:S02]  /*1310b0*/  DFMA R174, -R228, R42, R174 ;  /* 0x0000002ae4ae722b */ /* 0x000fe400000001ae */
[-C--:B----4-:R-:W-:Y:S01]  /*1310c0*/  DFMA R220, -R82, R74.reuse, R220 ;  /* 0x0000004a52dc722b */ /* 0x090fe200000001dc */
[----:B------:R-:W4:Y:S01]  /*1310d0*/  LDL.LU.64 R228, [R1+0x9650] ;  /* 0x0096500001e47983 */ /* 0x000f220000300a00 */
[----:B------:R-:W-:-:S03]  /*1310e0*/  DFMA R172, -R68, R74, R172 ;  /* 0x0000004a44ac722b */ /* 0x000fc600000001ac */
[----:B------:R-:W4:Y:S01]  /*1310f0*/  LDL.LU.64 R68, [R1+0x9468] ;  /* 0x0094680001447983 */ /* 0x000f220000300a00 */
[----:B------:R-:W-:Y:S02]  /*131100*/  DFMA R222, -R90, R2, R222 ;  /* 0x000000025ade722b */ /* 0x000fe400000001de */
[-C--:B------:R-:W-:Y:S01]  /*131110*/  DFMA R174, -R84, R98.reuse, R174 ;  /* 0x0000006254ae722b */ /* 0x080fe200000001ae */
[----:B------:R-:W4:Y:S04]  /*131120*/  LDL.LU.64 R90, [R1+0x9500] ;  /* 0x00950000015a7983 */ /* 0x000f280000300a00 */
[----:B------:R-:W4:Y:S01]  /*131130*/  LDL.LU.64 R84, [R1+0x9508] ;  /* 0x0095080001547983 */ /* 0x000f220000300a00 */
[----:B------:R-:W-:Y:S02]  /*131140*/  DFMA R222, -R78, R98, R222 ;  /* 0x000000624ede722b */ /* 0x000fe400000001de */
[----:B--2---:R-:W-:Y:S01]  /*131150*/  DFMA R174, -R72, R74, R174 ;  /* 0x0000004a48ae722b */ /* 0x004fe200000001ae */
[----:B------:R-:W2:Y:S04]  /*131160*/  LDL.LU.64 R82, [R1+0x9518] ;  /* 0x0095180001527983 */ /* 0x000ea80000300a00 */
[----:B------:R-:W2:Y:S01]  /*131170*/  LDL.LU.64 R72, [R1+0x95c8] ;  /* 0x0095c80001487983 */ /* 0x000ea20000300a00 */
[----:B------:R-:W-:-:S02]  /*131180*/  DFMA R222, -R28, R46, R222 ;  /* 0x0000002e1cde722b */ /* 0x000fc400000001de */
[----:B------:R-:W-:Y:S01]  /*131190*/  DFMA R220, -R70, R46, R220 ;  /* 0x0000002e46dc722b */ /* 0x000fe200000001dc */
[----:B------:R-:W2:Y:S04]  /*1311a0*/  LDL.LU.64 R28, [R1+0x9458] ;  /* 0x00945800011c7983 */ /* 0x000ea80000300a00 */
[----:B------:R-:W2:Y:S04]  /*1311b0*/  LDL.LU.64 R70, [R1+0x9540] ;  /* 0x0095400001467983 */ /* 0x000ea80000300a00 */
[----:B-1----:R-:W2:Y:S04]  /*1311c0*/  LDL.64 R24, [R1+0x41e8] ;  /* 0x0041e80001187983 */ /* 0x002ea80000100a00 */
[----:B------:R0:W5:Y:S04]  /*1311d0*/  LDL.LU.64 R94, [R1+0xac80] ;  /* 0x00ac8000015e7983 */ /* 0x0001680000300a00 */
[----:B------:R0:W5:Y:S04]  /*1311e0*/  LDL.LU.64 R92, [R1+0xac78] ;  /* 0x00ac7800015c7983 */ /* 0x0001680000300a00 */
[----:B------:R0:W5:Y:S01]  /*1311f0*/  LDL.LU.64 R104, [R1+0xac88] ;  /* 0x00ac880001687983 */ /* 0x0001620000300a00 */
[----:B---3--:R-:W-:-:S03]  /*131200*/  DFMA R8, -R30, R50, R8 ;  /* 0x000000321e08722b */ /* 0x008fc60000000108 */
[----:B------:R-:W3:Y:S04]  /*131210*/  LDL.LU.64 R78, [R1+0x9530] ;  /* 0x00953000014e7983 */ /* 0x000ee80000300a00 */
[----:B------:R-:W3:Y:S01]  /*131220*/  LDL.LU.64 R30, [R1+0x94f8] ;  /* 0x0094f800011e7983 */ /* 0x000ee20000300a00 */
[----:B------:R-:W-:-:S03]  /*131230*/  DFMA R8, -R76, R176, R8 ;  /* 0x000000b04c08722b */ /* 0x000fc60000000108 */
[----:B------:R-:W3:Y:S01]  /*131240*/  LDL.LU.64 R76, [R1+0x9570] ;  /* 0x00957000014c7983 */ /* 0x000ee20000300a00 */
[----:B----4-:R-:W-:-:S03]  /*131250*/  DFMA R12, -R68, R74, R12 ;  /* 0x0000004a440c722b */ /* 0x010fc6000000010c */
[----:B------:R-:W4:Y:S01]  /*131260*/  LDL.LU.64 R68, [R1+0x9610] ;  /* 0x0096100001447983 */ /* 0x000f220000300a00 */
[-C--:B------:R-:W-:Y:S02]  /*131270*/  DFMA R222, -R226, R50.reuse, R222 ;  /* 0x00000032e2de722b */ /* 0x080fe400000001de */
[----:B------:R-:W-:Y:S01]  /*131280*/  DFMA R172, -R90, R50, R172 ;  /* 0x000000325aac722b */ /* 0x000fe200000001ac */
[----:B------:R-:W4:Y:S01]  /*131290*/  LDL.LU.64 R226, [R1+0x95e0] ;  /* 0x0095e00001e27983 */ /* 0x000f220000300a00 */
[----:B------:R-:W-:Y:S02]  /*1312a0*/  DFMA R174, -R88, R46, R174 ;  /* 0x0000002e58ae722b */ /* 0x000fe400000001ae */
[-C--:B------:R-:W-:Y:S01]  /*1312b0*/  DFMA R12, -R86, R50.reuse, R12 ;  /* 0x00000032560c722b */ /* 0x080fe2000000010c */
[----:B------:R0:W5:Y:S01]  /*1312c0*/  LDL.LU.64 R90, [R1+0xac70] ;  /* 0x00ac7000015a7983 */ /* 0x0001620000300a00 */
[----:B------:R-:W-:Y:S02]  /*1312d0*/  DFMA R220, -R228, R50, R220 ;  /* 0x00000032e4dc722b */ /* 0x000fe400000001dc */
[-C--:B------:R-:W-:Y:S01]  /*1312e0*/  DFMA R172, -R84, R176.reuse, R172 ;  /* 0x000000b054ac722b */ /* 0x080fe200000001ac */
[----:B------:R-:W4:Y:S01]  /*1312f0*/  LDL.LU.64 R86, [R1+0x9548] ;  /* 0x0095480001567983 */ /* 0x000f220000300a00 */
[----:B--2---:R-:W-:-:S03]  /*131300*/  DFMA R222, -R72, R176, R222 ;  /* 0x000000b048de722b */ /* 0x004fc600000001de */
[----:B------:R-:W2:Y:S01]  /*131310*/  LDL.LU.64 R72, [R1+0x9520] ;  /* 0x0095200001487983 */ /* 0x000ea20000300a00 */
[----:B------:R-:W-:Y:S02]  /*131320*/  DFMA R174, -R82, R50, R174 ;  /* 0x0000003252ae722b */ /* 0x000fe400000001ae */
[-C--:B------:R-:W-:Y:S01]  /*131330*/  DFMA R12, -R28, R176.reuse, R12 ;  /* 0x000000b01c0c722b */ /* 0x080fe2000000010c */
[----:B------:R-:W2:Y:S01]  /*131340*/  LDL.LU.64 R82, [R1+0x9578] ;  /* 0x0095780001527983 */ /* 0x000ea20000300a00 */
[----:B------:R-:W-:Y:S02]  /*131350*/  DFMA R220, -R80, R176, R220 ;  /* 0x000000b050dc722b */ /* 0x000fe400000001dc */
[-C--:B------:R-:W-:Y:S01]  /*131360*/  DFMA R172, -R70, R208.reuse, R172 ;  /* 0x000000d046ac722b */ /* 0x080fe200000001ac */
        /* <DEDUP_REMOVED lines=10> */
[----:B----4-:R-:W-:-:S03]  /*131410*/  DFMA R220, -R68, R208, R220 ;  /* 0x000000d044dc722b */ /* 0x010fc600000001dc */
[----:B------:R-:W4:Y:S01]  /*131420*/  LDL.LU.64 R68, [R1+0x95d0] ;  /* 0x0095d00001447983 */ /* 0x000f220000300a00 */
[----:B------:R-:W-:-:S03]  /*131430*/  DFMA R174, -R78, R176, R174 ;  /* 0x000000b04eae722b */ /* 0x000fc600000001ae */
[----:B------:R-:W4:Y:S01]  /*131440*/  LDL.LU.64 R78, [R1+0x9580] ;  /* 0x00958000014e7983 */ /* 0x000f220000300a00 */
[----:B--2---:R-:W-:-:S03]  /*131450*/  DFMA R12, -R72, R208, R12 ;  /* 0x000000d0480c722b */ /* 0x004fc6000000010c */
[----:B------:R-:W2:Y:S01]  /*131460*/  LDL.LU.64 R72, [R1+0x9588] ;  /* 0x0095880001487983 */ /* 0x000ea20000300a00 */
[-C--:B------:R-:W-:Y:S02]  /*131470*/  DFMA R222, -R82, R216.reuse, R222 ;  /* 0x000000d852de722b */ /* 0x080fe400000001de */
[----:B------:R-:W-:Y:S01]  /*131480*/  DFMA R172, -R86, R216, R172 ;  /* 0x000000d856ac722b */ /* 0x000fe200000001ac */
[----:B------:R0:W5:Y:S01]  /*131490*/  LDL.LU.64 R82, [R1+0xac50] ;  /* 0x00ac500001527983 */ /* 0x0001620000300a00 */
[----:B------:R-:W-:-:S03]  /*1314a0*/  DFMA R174, -R28, R208, R174 ;  /* 0x000000d01cae722b */ /* 0x000fc600000001ae */
[----:B------:R-:W2:Y:S01]  /*1314b0*/  LDL.LU.64 R28, [R1+0x95b8] ;  /* 0x0095b800011c7983 */ /* 0x000ea20000300a00 */
[----:B------:R-:W-:-:S03]  /*1314c0*/  DFMA R220, -R70, R216, R220 ;  /* 0x000000d846dc722b */ /* 0x000fc600000001dc */
[----:B------:R-:W2:Y:S01]  /*1314d0*/  LDL.LU.64 R70, [R1+0x95d8] ;  /* 0x0095d80001467983 */ /* 0x000ea20000300a00 */
[-C--:B------:R-:W-:Y:S02]  /*1314e0*/  DFMA R12, -R80, R216.reuse, R12 ;  /* 0x000000d8500c722b */ /* 0x080fe4000000010c */
[----:B------:R-:W-:Y:S01]  /*1314f0*/  DFMA R8, -R84, R216, R8 ;  /* 0x000000d85408722b */ /* 0x000fe20000000108 */
[----:B------:R0:W5:Y:S01]  /*131500*/  LDL.LU.64 R86, [R1+0xac60] ;  /* 0x00ac600001567983 */ /* 0x0001620000300a00 */
[----:B------:R-:W-:Y:S02]  /*131510*/  DFMA R226, -R226, R218, R222 ;  /* 0x000000dae2e2722b */ /* 0x000fe400000001de */
[----:B------:R-:W-:Y:S01]  /*131520*/  DFMA R222, R218, -R230, R232 ;  /* 0x800000e6dade722b */ /* 0x000fe200000000e8 */
[----:B------:R0:W5:Y:S04]  /*131530*/  LDL.LU.64 R84, [R1+0xac58] ;  /* 0x00ac580001547983 */ /* 0x0001680000300a00 */
[----:B------:R-:W2:Y:S01]  /*131540*/  LDL.LU.64 R230, [R1+0x9660] ;  /* 0x0096600001e67983 */ /* 0x000ea20000300a00 */
[----:B------:R-:W-:-:S03]  /*131550*/  DFMA R172, -R228, R218, R172 ;  /* 0x000000dae4ac722b */ /* 0x000fc600000001ac */
[----:B------:R0:W5:Y:S01]  /*131560*/  LDL.LU.64 R80, [R1+0xac48] ;  /* 0x00ac480001507983 */ /* 0x0001620000300a00 */
[----:B---3--:R-:W-:-:S03]  /*131570*/  DFMA R8, -R30, R218, R8 ;  /* 0x000000da1e08722b */ /* 0x008fc60000000108 */
[----:B------:R-:W3:Y:S01]  /*131580*/  LDL.LU.64 R30, [R1+0x95f8] ;  /* 0x0095f800011e7983 */ /* 0x000ee20000300a00 */
[----:B------:R-:W-:-:S03]  /*131590*/  DFMA R12, -R76, R218, R12 ;  /* 0x000000da4c0c722b */ /* 0x000fc6000000010c */
[----:B------:R-:W3:Y:S01]  /*1315a0*/  LDL.LU.64 R76, [R1+0x9690] ;  /* 0x00969000014c7983 */ /* 0x000ee20000300a00 */
[----:B----4-:R-:W-:-:S03]  /*1315b0*/  DFMA R220, -R68, R218, R220 ;  /* 0x000000da44dc722b */ /* 0x010fc600000001dc */
[----:B------:R-:W4:Y:S01]  /*1315c0*/  LDL.LU.64 R68, [R1+0x95e8] ;  /* 0x0095e80001447983 */ /* 0x000f220000300a00 */
[----:B------:R-:W-:Y:S02]  /*1315d0*/  DFMA R174, -R78, R216, R174 ;  /* 0x000000d84eae722b */ /* 0x000fe400000001ae */
[----:B------:R-:W-:Y:S01]  /*1315e0*/  DFMA R222, R224, -R236, R222 ;  /* 0x800000ece0de722b */ /* 0x000fe200000000de */
[----:B------:R0:W5:Y:S04]  /*1315f0*/  LDL.LU.64 R78, [R1+0xac40] ;  /* 0x00ac4000014e7983 */ /* 0x0001680000300a00 */
[----:B------:R-:W4:Y:S01]  /*131600*/  LDL.LU.64 R236, [R1+0x9700] ;  /* 0x0097000001ec7983 */ /* 0x000f220000300a00 */
[----:B--2---:R-:W-:-:S03]  /*131610*/  DFMA R174, -R72, R218, R174 ;  /* 0x000000da48ae722b */ /* 0x004fc600000001ae */
[----:B------:R-:W2:Y:S01]  /*131620*/  LDL.LU.64 R72, [R1+0x96b0] ;  /* 0x0096b00001487983 */ /* 0x000ea20000300a00 */
[----:B------:R-:W-:Y:S02]  /*131630*/  DFMA R228, -R28, R224, R172 ;  /* 0x000000e01ce4722b */ /* 0x000fe400000001ac */
[----:B------:R-:W-:Y:S01]  /*131640*/  DFMA R172, R224, -R234, R240 ;  /* 0x800000eae0ac722b */ /* 0x000fe200000000f0 */
[----:B------:R-:W2:Y:S01]  /*131650*/  LDL.LU.64 R28, [R1+0x96a0] ;  /* 0x0096a000011c7983 */ /* 0x000ea20000300a00 */
[----:B------:R-:W-:Y:S02]  /*131660*/  DFMA R232, -R70, R224, R220 ;  /* 0x000000e046e8722b */ /* 0x000fe400000001dc */
[----:B------:R-:W-:Y:S01]  /*131670*/  DFMA R220, R224, -R242, R246 ;  /* 0x800000f2e0dc722b */ /* 0x000fe200000000f6 */
[----:B------:R-:W2:Y:S04]  /*131680*/  LDL.LU.64 R70, [R1+0x9628] ;  /* 0x0096280001467983 */ /* 0x000ea80000300a00 */
[----:B------:R-:W2:Y:S01]  /*131690*/  LDL.LU.64 R246, [R1+0x9620] ;  /* 0x0096200001f67983 */ /* 0x000ea20000300a00 */
[----:B------:R-:W-:-:S03]  /*1316a0*/  DFMA R174, -R230, R224, R174 ;  /* 0x000000e0e6ae722b */ /* 0x000fc600000001ae */
[----:B------:R-:W2:Y:S04]  /*1316b0*/  LDL.LU.64 R242, [R1+0x9708] ;  /* 0x0097080001f27983 */ /* 0x000ea80000300a00 */
[----:B------:R-:W2:Y:S01]  /*1316c0*/  LDL.64 R240, [R1+0x7ed8] ;  /* 0x007ed80001f07983 */ /* 0x000ea20000100a00 */
[----:B---3--:R-:W-:-:S03]  /*1316d0*/  DFMA R12, -R30, R224, R12 ;  /* 0x000000e01e0c722b */ /* 0x008fc6000000010c */
[----:B------:R-:W3:Y:S01]  /*1316e0*/  LDL.LU.64 R30, [R1+0x9698] ;  /* 0x00969800011e7983 */ /* 0x000ee20000300a00 */
[----:B------:R-:W-:-:S03]  /*1316f0*/  DFMA R230, -R76, R220, R172 ;  /* 0x000000dc4ce6722b */ /* 0x000fc600000001ac */
[----:B------:R-:W3:Y:S01]  /*131700*/  LDL.LU.64 R172, [R1+0x96d0] ;  /* 0x0096d00001ac7983 */ /* 0x000ee20000300a00 */
[----:B----4-:R-:W-:-:S03]  /*131710*/  DFMA R226, -R68, R224, R226 ;  /* 0x000000e044e2722b */ /* 0x010fc600000001e2 */
[----:B------:R-:W4:Y:S04]  /*131720*/  LDL.LU.64 R76, [R1+0x7780] ;  /* 0x00778000014c7983 */ /* 0x000f280000300a00 */
[----:B------:R-:W4:Y:S01]  /*131730*/  LDL.LU.64 R68, [R1+0x9668] ;  /* 0x0096680001447983 */ /* 0x000f220000300a00 */
[----:B------:R-:W-:-:S03]  /*131740*/  DFMA R222, R220, -R238, R222 ;  /* 0x800000eedcde722b */ /* 0x000fc600000000de */
[----:B------:R-:W4:Y:S01]  /*131750*/  LDL.LU.64 R238, [R1+0x9720] ;  /* 0x0097200001ee7983 */ /* 0x000f220000300a00 */
[----:B--2---:R-:W-:-:S03]  /*131760*/  DFMA R234, -R28, R220, R228 ;  /* 0x000000dc1cea722b */ /* 0x004fc600000001e4 */
[----:B------:R-:W2:Y:S01]  /*131770*/  LDL.LU.64 R28, [R1+0x96a8] ;  /* 0x0096a800011c7983 */ /* 0x000ea20000300a00 */
[----:B------:R-:W-:-:S03]  /*131780*/  DFMA R8, -R246, R224, R8 ;  /* 0x000000e0f608722b */ /* 0x000fc60000000108 */
[----:B------:R-:W2:Y:S01]  /*131790*/  LDL.LU.64 R246, [R1+0x96d8] ;  /* 0x0096d80001f67983 */ /* 0x000ea20000300a00 */
[----:B---3--:R-:W-:Y:S02]  /*1317a0*/  DFMA R172, -R172, R220, R226 ;  /* 0x000000dcacac722b */ /* 0x008fe400000001e2 */
[----:B------:R-:W-:Y:S01]  /*1317b0*/  DFMA R226, -R30, R222, R230 ;  /* 0x000000de1ee2722b */ /* 0x000fe200000001e6 */
[----:B------:R-:W3:Y:S01]  /*1317c0*/  LDL.LU.64 R230, [R1+0x96b8] ;  /* 0x0096b80001e67983 */ /* 0x000ee20000300a00 */
[----:B----4-:R-:W-:-:S03]  /*1317d0*/  DFMA R174, -R68, R220, R174 ;  /* 0x000000dc44ae722b */ /* 0x010fc600000001ae */
[----:B------:R-:W4:Y:S04]  /*1317e0*/  LDL.LU.64 R30, [R1+0x9750] ;  /* 0x00975000011e7983 */ /* 0x000f280000300a00 */
[----:B------:R-:W4:Y:S01]  /*1317f0*/  LDL.LU.64 R68, [R1+0x9740] ;  /* 0x0097400001447983 */ /* 0x000f220000300a00 */
[-C--:B------:R-:W-:Y:S02]  /*131800*/  DFMA R228, -R72, R220.reuse, R232 ;  /* 0x000000dc48e4722b */ /* 0x080fe400000001e8 */
[----:B------:R-:W-:Y:S01]  /*131810*/  DFMA R12, -R236, R220, R12 ;  /* 0x000000dcec0c722b */ /* 0x000fe2000000010c */
[----:B------:R-:W4:Y:S04]  /*131820*/  LDL.LU.64 R72, [R1+0x9730] ;  /* 0x0097300001487983 */ /* 0x000f280000300a00 */
[----:B------:R-:W4:Y:S01]  /*131830*/  LDL.LU.64 R232, [R1+0x9710] ;  /* 0x0097100001e87983 */ /* 0x000f220000300a00 */
[----:B--2---:R-:W-:-:S02]  /*131840*/  DFMA R236, -R28, R222, R234 ;  /* 0x000000de1cec722b */ /* 0x004fc400000001ea */
[----:B------:R-:W-:Y:S01]  /*131850*/  DFMA R8, -R70, R220, R8 ;  /* 0x000000dc4608722b */ /* 0x000fe20000000108 */
[----:B------:R-:W2:Y:S04]  /*131860*/  LDL.LU.64 R28, [R1+0x9728] ;  /* 0x00972800011c7983 */ /* 0x000ea80000300a00 */
[----:B------:R-:W2:Y:S01]  /*131870*/  LDL.LU.64 R70, [R1+0x9718] ;  /* 0x0097180001467983 */ /* 0x000ea20000300a00 */
[-C--:B---3--:R-:W-:Y:S02]  /*131880*/  DFMA R234, -R230, R222.reuse, R228 ;  /* 0x000000dee6ea722b */ /* 0x088fe400000001e4 */
[-C--:B------:R-:W-:Y:S02]  /*131890*/  DFMA R230, -R246, R222.reuse, R172 ;  /* 0x000000def6e6722b */ /* 0x080fe400000001ac */
[-C--:B------:R-:W-:Y:S01]  /*1318a0*/  DFMA R172, -R242, R222.reuse, R12 ;  /* 0x000000def2ac722b */ /* 0x080fe2000000010c */
[----:B------:R-:W3:Y:S01]  /*1318b0*/  LDL.LU.64 R246, [R1+0x7f50] ;  /* 0x007f500001f67983 */ /* 0x000ee20000300a00 */
[----:B------:R-:W-:-:S02]  /*1318c0*/  DFMA R12, -R238, R222, R174 ;  /* 0x000000deee0c722b */ /* 0x000fc400000001ae */
[-C--:B------:R-:W-:Y:S01]  /*1318d0*/  DFMA R228, -R76, R226.reuse, R236 ;  /* 0x000000e24ce4722b */ /* 0x080fe200000001ec */
[----:B------:R-:W3:Y:S01]  /*1318e0*/  LDL.LU.64 R242, [R1+0x7f78] ;  /* 0x007f780001f27983 */ /* 0x000ee20000300a00 */
[----:B----4-:R-:W-:-:S03]  /*1318f0*/  DFMA R174, -R68, R226, R230 ;  /* 0x000000e244ae722b */ /* 0x010fc600000001e6 */
[----:B------:R-:W4:Y:S04]  /*131900*/  LDL.LU.64 R236, [R1+0x9748] ;  /* 0x0097480001ec7983 */ /* 0x000f280000300a00 */
[----:B------:R-:W2:Y:S01]  /*131910*/  LDL.LU.64 R230, [R1+0x9738] ;  /* 0x0097380001e67983 */ /* 0x000ea20000300a00 */
[----:B------:R-:W-:Y:S02]  /*131920*/  DFMA R234, -R72, R226, R234 ;  /* 0x000000e248ea722b */ /* 0x000fe400000001ea */
[----:B------:R-:W-:Y:S01]  /*131930*/  DFMA R232, -R232, R222, R8 ;  /* 0x000000dee8e8722b */ /* 0x000fe20000000108 */
[----:B------:R-:W3:Y:S01]  /*131940*/  LDL.LU.64 R76, [R1+0x9768] ;  /* 0x00976800014c7983 */ /* 0x000ee20000300a00 */
[----:B------:R-:W-:-:S03]  /*131950*/  DFMA R172, -R30, R226, R172 ;  /* 0x000000e21eac722b */ /* 0x000fc600000001ac */
[----:B------:R-:W3:Y:S04]  /*131960*/  LDL.LU.64 R72, [R1+0x9790] ;  /* 0x0097900001487983 */ /* 0x000ee80000300a00 */
[----:B------:R-:W3:Y:S04]  /*131970*/  LDL.LU.64 R68, [R1+0x9788] ;  /* 0x0097880001447983 */ /* 0x000ee80000300a00 */
[----:B------:R-:W3:Y:S01]  /*131980*/  LDL.LU.64 R238, [R1+0x7ae8] ;  /* 0x007ae80001ee7983 */ /* 0x000ee20000300a00 */
[----:B--2---:R-:W-:Y:S02]  /*131990*/  DFMA R230, -R230, R228, R234 ;  /* 0x000000e4e6e6722b */ /* 0x004fe400000001ea */
[-C--:B------:R-:W-:Y:S01]  /*1319a0*/  DFMA R12, -R28, R226.reuse, R12 ;  /* 0x000000e21c0c722b */ /* 0x080fe2000000010c */
[----:B------:R-:W2:Y:S01]  /*1319b0*/  LDL.LU.64 R234, [R1+0x9760] ;  /* 0x0097600001ea7983 */ /* 0x000ea20000300a00 */
[----:B------:R-:W-:Y:S01]  /*1319c0*/  DFMA R232, -R70, R226, R232 ;  /* 0x000000e246e8722b */ /* 0x000fe200000001e8 */
[----:B------:R-:W1:Y:S01]  /*1319d0*/  MUFU.RCP64H R9, R241 ;  /* 0x000000f100097308 */ /* 0x000e620000001800 */
[----:B------:R-:W-:Y:S01]  /*1319e0*/  MOV R8, 0x1 ;  /* 0x0000000100087802 */ /* 0x000fe20000000f00 */
[----:B------:R-:W3:Y:S04]  /*1319f0*/  LDL.LU.64 R70, [R1+0x9778] ;  /* 0x0097780001467983 */ /* 0x000ee80000300a00 */
[----:B------:R-:W3:Y:S04]  /*131a00*/  LDL.LU.64 R30, [R1+0x7aa8] ;  /* 0x007aa800011e7983 */ /* 0x000ee80000300a00 */
[----:B------:R-:W3:Y:S01]  /*131a10*/  LDL.LU.64 R28, [R1+0x7f60] ;  /* 0x007f6000011c7983 */ /* 0x000ee20000300a00 */
[----:B--2---:R-:W-:-:S02]  /*131a20*/  DFMA R232, -R234, R228, R232 ;  /* 0x000000e4eae8722b */ /* 0x004fc400000001e8 */
[-C--:B----4-:R-:W-:Y:S01]  /*131a30*/  DFMA R234, -R236, R228.reuse, R174 ;  /* 0x000000e4ecea722b */ /* 0x090fe200000001ae */
[----:B------:R-:W2:Y:S02]  /*131a40*/  LDL.LU.64 R174, [R1+0x9758] ;  /* 0x0097580001ae7983 */ /* 0x000ea40000300a00 */
[----:B--2---:R-:W-:Y:S02]  /*131a50*/  DFMA R174, -R174, R228, R172 ;  /* 0x000000e4aeae722b */ /* 0x004fe400000001ac */
[----:B------:R-:W2:Y:S01]  /*131a60*/  LDL.LU.64 R172, [R1+0x9770] ;  /* 0x0097700001ac7983 */ /* 0x000ea20000300a00 */
[----:B-1----:R-:W-:Y:S02]  /*131a70*/  DFMA R236, -R240, R8, 1 ;  /* 0x3ff00000f0ec742b */ /* 0x002fe40000000108 */
[----:B--2---:R-:W-:Y:S01]  /*131a80*/  DFMA R172, -R172, R228, R12 ;  /* 0x000000e4acac722b */ /* 0x004fe2000000010c */
[----:B------:R-:W2:Y:S02]  /*131a90*/  LDL.LU.64 R12, [R1+0x9780] ;  /* 0x00978000010c7983 */ /* 0x000ea40000300a00 */
[----:B--2---:R-:W-:-:S03]  /*131aa0*/  DFMA R234, -R12, R230, R234 ;  /* 0x000000e60cea722b */ /* 0x004fc600000001ea */
[----:B------:R-:W-:Y:S02]  /*131ab0*/  DFMA R12, R236, R236, R236 ;  /* 0x000000ecec0c722b */ /* 0x000fe400000000ec */
[----:B------:R-:W2:Y:S06]  /*131ac0*/  LDL.LU.64 R236, [R1+0x97a0] ;  /* 0x0097a00001ec7983 */ /* 0x000eac0000300a00 */
[----:B------:R-:W-:Y:S02]  /*131ad0*/  DFMA R8, R8, R12, R8 ;  /* 0x0000000c0808722b */ /* 0x000fe40000000008 */
[----:B------:R-:W4:Y:S01]  /*131ae0*/  LDL.LU.64 R12, [R1+0x9798] ;  /* 0x00979800010c7983 */ /* 0x000f220000300a00 */
[----:B---3--:R-:W-:-:S02]  /*131af0*/  DFMA R232, -R76, R230, R232 ;  /* 0x000000e64ce8722b */ /* 0x008fc400000001e8 */
[-C--:B------:R-:W-:Y:S01]  /*131b00*/  DFMA R174, -R72, R230.reuse, R174 ;  /* 0x000000e648ae722b */ /* 0x080fe200000001ae */
[----:B------:R0:W5:Y:S01]  /*131b10*/  LDL.LU.64 R76, [R1+0xac38] ;  /* 0x00ac3800014c7983 */ /* 0x0001620000300a00 */
[----:B------:R-:W-:Y:S02]  /*131b20*/  DFMA R172, -R70, R230, R172 ;  /* 0x000000e646ac722b */ /* 0x000fe400000001ac */
[----:B------:R-:W-:Y:S01]  /*131b30*/  DFMA R16, -R16, R204, R30 ;  /* 0x000000cc1010722b */ /* 0x000fe2000000011e */
[----:B------:R0:W5:Y:S01]  /*131b40*/  LDL.LU.64 R72, [R1+0xac30] ;  /* 0x00ac300001487983 */ /* 0x0001620000300a00 */
[----:B------:R-:W-:Y:S02]  /*131b50*/  DFMA R234, -R68, R232, R234 ;  /* 0x000000e844ea722b */ /* 0x000fe400000001ea */
[----:B------:R-:W-:Y:S01]  /*131b60*/  DFMA R6, -R6, R210, R28 ;  /* 0x000000d20606722b */ /* 0x000fe2000000011c */
[----:B------:R0:W5:Y:S01]  /*131b70*/  LDL.LU.64 R70, [R1+0xac28] ;  /* 0x00ac280001467983 */ /* 0x0001620000300a00 */
[----:B--2---:R-:W-:-:S02]  /*131b80*/  DFMA R172, -R236, R232, R172 ;  /* 0x000000e8ecac722b */ /* 0x004fc400000001ac */
[----:B----4-:R-:W-:Y:S02]  /*131b90*/  DFMA R12, -R12, R232, R174 ;  /* 0x000000e80c0c722b */ /* 0x010fe400000001ae */
[----:B------:R-:W-:Y:S01]  /*131ba0*/  DFMA R238, -R62, R210, R238 ;  /* 0x000000d23eee722b */ /* 0x000fe200000001ee */
[----:B------:R-:W2:Y:S01]  /*131bb0*/  LDL.LU.64 R174, [R1+0x7ab0] ;  /* 0x007ab00001ae7983 */ /* 0x000ea20000300a00 */
[----:B------:R-:W-:-:S03]  /*131bc0*/  DFMA R246, -R24, R26, R246 ;  /* 0x0000001a18f6722b */ /* 0x000fc600000001f6 */
[----:B------:R-:W-:Y:S01]  /*131bd0*/  STL.64 [R1+0x7720], R16 ;  /* 0x0077201001007387 */ /* 0x000fe20000100a00 */
[----:B------:R-:W-:-:S03]  /*131be0*/  DFMA R236, -R4, R234, R12 ;  /* 0x000000ea04ec722b */ /* 0x000fc6000000010c */
[----:B------:R-:W3:Y:S01]  /*131bf0*/  LDL.LU.64 R12, [R1+0x97a8] ;  /* 0x0097a800010c7983 */ /* 0x000ee20000300a00 */
[----:B------:R-:W-:Y:S02]  /*131c00*/  DFMA R4, -R240, R8, 1 ;  /* 0x3ff00000f004742b */ /* 0x000fe40000000108 */
[----:B------:R-:W-:Y:S01]  /*131c10*/  DFMA R238, -R22, R20, R238 ;  /* 0x0000001416ee722b */ /* 0x000fe200000001ee */
[----:B------:R-:W-:Y:S04]  /*131c20*/  STL.64 [R1+0x7780], R6 ;  /* 0x0077800601007387 */ /* 0x000fe80000100a00 */
[----:B------:R1:W-:Y:S04]  /*131c30*/  STL.64 [R1+0x7338], R16 ;  /* 0x0073381001007387 */ /* 0x0003e80000100a00 */
[----:B------:R4:W-:Y:S04]  /*131c40*/  STL.64 [R1+0x73a0], R6 ;  /* 0x0073a00601007387 */ /* 0x0009e80000100a00 */
[----:B------:R0:W5:Y:S04]  /*131c50*/  LDL.LU.64 R68, [R1+0xac20] ;  /* 0x00ac200001447983 */ /* 0x0001680000300a00 */
[----:B------:R0:W5:Y:S04]  /*131c60*/  LDL.LU.64 R62, [R1+0xac08] ;  /* 0x00ac0800013e7983 */ /* 0x0001680000300a00 */
[----:B------:R0:W5:Y:S04]  /*131c70*/  LDL.LU.64 R30, [R1+0xabf8] ;  /* 0x00abf800011e7983 */ /* 0x0001680000300a00 */
[----:B------:R0:W5:Y:S04]  /*131c80*/  LDL.LU.64 R28, [R1+0xabf0] ;  /* 0x00abf000011c7983 */ /* 0x0001680000300a00 */
[----:B------:R0:W5:Y:S04]  /*131c90*/  LDL.LU.64 R26, [R1+0xabe8] ;  /* 0x00abe800011a7983 */ /* 0x0001680000300a00 */
[----:B------:R0:W5:Y:S01]  /*131ca0*/  LDL.LU.64 R24, [R1+0xabe0] ;  /* 0x00abe00001187983 */ /* 0x0001620000300a00 */
[----:B---3--:R-:W-:-:S03]  /*131cb0*/  DFMA R12, -R12, R234, R172 ;  /* 0x000000ea0c0c722b */ /* 0x008fc600000001ac */
[----:B------:R0:W5:Y:S04]  /*131cc0*/  LDL.LU.64 R22, [R1+0xabd8] ;  /* 0x00abd80001167983 */ /* 0x0001680000300a00 */
[----:B------:R-:W3:Y:S01]  /*131cd0*/  LDL.LU.64 R172, [R1+0x7ed0] ;  /* 0x007ed00001ac7983 */ /* 0x000ee20000300a00 */
[----:B------:R-:W-:Y:S02]  /*131ce0*/  DFMA R8, R8, R4, R8 ;  /* 0x000000040808722b */ /* 0x000fe40000000008 */
[----:B--2---:R-:W-:Y:S01]  /*131cf0*/  DFMA R174, -R60, R210, R174 ;  /* 0x000000d23cae722b */ /* 0x004fe200000001ae */
[----:B-1----:R0:W5:Y:S04]  /*131d00*/  LDL.LU.64 R16, [R1+0xabc0] ;  /* 0x00abc00001107983 */ /* 0x0021680000300a00 */
[----:B------:R0:W5:Y:S03]  /*131d10*/  LDL.LU.64 R60, [R1+0xac00] ;  /* 0x00ac0000013c7983 */ /* 0x0001660000300a00 */
[----:B------:R-:W-:Y:S01]  /*131d20*/  DFMA R174, -R18, R20, R174 ;  /* 0x0000001412ae722b */ /* 0x000fe200000001ae */
[----:B----4-:R0:W5:Y:S04]  /*131d30*/  LDL.LU.64 R6, [R1+0xabb8] ;  /* 0x00abb80001067983 */ /* 0x0101680000300a00 */
[----:B------:R0:W5:Y:S01]  /*131d40*/  LDL.LU.64 R18, [R1+0xabc8] ;  /* 0x00abc80001127983 */ /* 0x0001620000300a00 */
[----:B---3--:R-:W-:-:S02]  /*131d50*/  DFMA R4, -R172, R236, R12 ;  /* 0x000000ecac04722b */ /* 0x008fc4000000010c */
[----:B------:R-:W-:Y:S01]  /*131d60*/  DFMA R172, -R66, R210, R242 ;  /* 0x000000d242ac722b */ /* 0x000fe200000001f2 */
[----:B------:R0:W5:Y:S07]  /*131d70*/  LDL.LU.64 R66, [R1+0xac18] ;  /* 0x00ac180001427983 */ /* 0x00016e0000300a00 */
[----:B------:R-:W-:Y:S01]  /*131d80*/  DFMA R242, -R64, R20, R172 ;  /* 0x0000001440f2722b */ /* 0x000fe200000001ac */
[----:B------:R0:W5:Y:S04]  /*131d90*/  LDL.LU.64 R64, [R1+0xac10] ;  /* 0x00ac100001407983 */ /* 0x0001680000300a00 */
[----:B------:R0:W5:Y:S01]  /*131da0*/  LDL.LU.64 R20, [R1+0xabd0] ;  /* 0x00abd00001147983 */ /* 0x0001620000300a00 */
[----:B------:R-:W-:-:S08]  /*131db0*/  DMUL R12, R8, R4 ;  /* 0x00000004080c7228 */ /* 0x000fd00000000000 */
[----:B------:R-:W-:-:S08]  /*131dc0*/  DFMA R172, -R240, R12, R4 ;  /* 0x0000000cf0ac722b */ /* 0x000fd00000000104 */
[----:B------:R-:W-:Y:S01]  /*131dd0*/  DFMA R172, R8, R172, R12 ;  /* 0x000000ac08ac722b */ /* 0x000fe2000000000c */
[----:B------:R0:W-:Y:S04]  /*131de0*/  STL.64 [R1+0x75d0], R250 ;  /* 0x0075d0fa01007387 */ /* 0x0001e80000100a00 */
[----:B------:R0:W-:Y:S04]  /*131df0*/  STL.64 [R1+0x7650], R244 ;  /* 0x007650f401007387 */ /* 0x0001e80000100a00 */
        /* <DEDUP_REMOVED lines=31> */
.L_x_2686:
[----:B------:R-:W-:Y:S05]  /*131ff0*/  BSYNC.RECONVERGENT B3 ;  /* 0x0000000000037941 */ /* 0x000fea0003800200 */
.L_x_2685:
        /* <DEDUP_REMOVED lines=22> */
[----:B------:R-:W-:Y:S01]  /*132160*/  MOV R4, R12 ;  /* 0x0000000c00047202 */ /* 0x000fe20000000f00 */
[----:B------:R-:W-:-:S07]  /*132170*/  IMAD.MOV.U32 R5, RZ, RZ, R13 ;  /* 0x000000ffff057224 */ /* 0x000fce00078e000d */
.L_x_2688:
[----:B------:R-:W-:Y:S05]  /*132180*/  BSYNC.RECONVERGENT B3 ;  /* 0x0000000000037941 */ /* 0x000fea0003800200 */
.L_x_2687:
[----:B------:R-:W2:Y:S01]  /*132190*/  LDL.LU.64 R174, [R1+0x9890] ;  /* 0x0098900001ae7983 */ /* 0x000ea20000300a00 */
[----:B------:R-:W0:Y:S01]  /*1321a0*/  MUFU.RCP64H R7, R169 ;  /* 0x000000a900077308 */ /* 0x000e220000001800 */
[----:B------:R-:W-:Y:S01]  /*1321b0*/  HFMA2 R6, -RZ, RZ, 0, 5.9604644775390625e-08 ;  /* 0x00000001ff067431 */ /* 0x000fe200000001ff */
[----:B------:R-:W-:Y:S01]  /*1321c0*/  BSSY.RECONVERGENT B3, `(.L_x_2689) ;  /* 0x0000016000037945 */ /* 0x000fe20003800200 */
[----:B------:R1:W-:Y:S04]  /*1321d0*/  STL.64 [R1+0x76e8], R4 ;  /* 0x0076e80401007387 */ /* 0x0003e80000100a00 */
[----:B0-----:R-:W-:-:S08]  /*1321e0*/  DFMA R8, -R168, R6, 1 ;  /* 0x3ff00000a808742b */ /* 0x001fd00000000106 */
[----:B------:R-:W-:Y:S02]  /*1321f0*/  DFMA R12, R8, R8, R8 ;  /* 0x00000008080c722b */ /* 0x000fe40000000008 */
[----:B------:R-:W-:-:S06]  /*132200*/  DFMA R8, R170, -R4, R234 ;  /* 0x80000004aa08722b */ /* 0x000fcc00000000ea */
[----:B------:R-:W-:-:S08]  /*132210*/  DFMA R6, R6, R12, R6 ;  /* 0x0000000c0606722b */ /* 0x000fd00000000006 */
[----:B------:R-:W-:-:S08]  /*132220*/  DFMA R12, -R168, R6, 1 ;  /* 0x3ff00000a80c742b */ /* 0x000fd00000000106 */
[----:B------:R-:W-:Y:S02]  /*132230*/  DFMA R6, R6, R12, R6 ;  /* 0x0000000c0606722b */ /* 0x000fe40000000006 */
[----:B--2---:R-:W-:-:S08]  /*132240*/  DFMA R8, -R174, R172, R8 ;  /* 0x000000acae08722b */ /* 0x004fd00000000108 */
        /* <DEDUP_REMOVED lines=11> */
[----:B------:R-:W-:Y:S01]  /*132300*/  IMAD.MOV.U32 R6, RZ, RZ, R12 ;  /* 0x000000ffff067224 */ /* 0x000fe200078e000c */
[----:B------:R-:W-:-:S07]  /*132310*/  MOV R7, R13 ;  /* 0x0000000d00077202 */ /* 0x000fce0000000f00 */
.L_x_2690:
[----:B------:R-:W-:Y:S05]  /*132320*/  BSYNC.RECONVERGENT B3 ;  /* 0x0000000000037941 */ /* 0x000fea0003800200 */
.L_x_2689:
        /* <DEDUP_REMOVED lines=27> */
.L_x_2692:
[----:B------:R-:W-:Y:S05]  /*1324e0*/  BSYNC.RECONVERGENT B3 ;  /* 0x0000000000037941 */ /* 0x000fea0003800200 */
.L_x_2691:
[----:B------:R-:W2:Y:S04]  /*1324f0*/  LDL.LU.64 R170, [R1+0x9110] ;  /* 0x0091100001aa7983 */ /* 0x000ea80000300a00 */
[----:B------:R-:W3:Y:S04]  /*132500*/  LDL.LU.64 R188, [R1+0x9118] ;  /* 0x0091180001bc7983 */ /* 0x000ee80000300a00 */
[----:B------:R-:W4:Y:S01]  /*132510*/  LDL.LU.64 R174, [R1+0x98a0] ;  /* 0x0098a00001ae7983 */ /* 0x000f220000300a00 */
[----:B------:R-:W0:Y:S01]  /*132520*/  MUFU.RCP64H R9, R193 ;  /* 0x000000c100097308 */ /* 0x000e220000001800 */
[----:B------:R-:W-:Y:S01]  /*132530*/  DFMA R12, R194, -R168, R230 ;  /* 0x800000a8c20c722b */ /* 0x000fe200000000e6 */
[----:B------:R-:W-:Y:S01]  /*132540*/  MOV R8, 0x1 ;  /* 0x0000000100087802 */ /* 0x000fe20000000f00 */
[----:B------:R1:W-:Y:S01]  /*132550*/  STL.64 [R1+0x76d8], R168 ;  /* 0x0076d8a801007387 */ /* 0x0003e20000100a00 */
[----:B------:R-:W-:Y:S05]  /*132560*/  BSSY.RECONVERGENT B3, `(.L_x_2693) ;  /* 0x0000016000037945 */ /* 0x000fea0003800200 */
[----:B--2---:R-:W-:-:S02]  /*132570*/  DFMA R12, -R170, R6, R12 ;  /* 0x00000006aa0c722b */ /* 0x004fc4000000010c */
[----:B0-----:R-:W-:-:S06]  /*132580*/  DFMA R170, -R192, R8, 1 ;  /* 0x3ff00000c0aa742b */ /* 0x001fcc0000000108 */
[----:B---3--:R-:W-:Y:S02]  /*132590*/  DFMA R12, -R188, R4, R12 ;  /* 0x00000004bc0c722b */ /* 0x008fe4000000010c */
        /* <DEDUP_REMOVED lines=18> */
.L_x_2694:
[----:B------:R-:W-:Y:S05]  /*1326c0*/  BSYNC.RECONVERGENT B3 ;  /* 0x0000000000037941 */ /* 0x000fea0003800200 */
.L_x_2693:
[----:B------:R-:W2:Y:S04]  /*1326d0*/  LDL.LU.64 R12, [R1+0x8eb0] ;  /* 0x008eb000010c7983 */ /* 0x000ea80000300a00 */
[----:B------:R-:W3:Y:S04]  /*1326e0*/  LDL.64 R190, [R1+0x7788] ;  /* 0x0077880001be7983 */ /* 0x000ee80000100a00 */
[----:B------:R-:W4:Y:S04]  /*1326f0*/  LDL.LU.64 R194, [R1+0x8eb8] ;  /* 0x008eb80001c27983 */ /* 0x000f280000300a00 */
[----:B------:R-:W5:Y:S04]  /*132700*/  LDL.LU.64 R174, [R1+0x9100] ;  /* 0x0091000001ae7983 */ /* 0x000f680000300a00 */
[----:B------:R-:W5:Y:S04]  /*132710*/  LDL.LU.64 R192, [R1+0x9108] ;  /* 0x0091080001c07983 */ /* 0x000f680000300a00 */
[----:B------:R-:W5:Y:S01]  /*132720*/  LDL.LU.64 R188, [R1+0x9870] ;  /* 0x0098700001bc7983 */ /* 0x000f620000300a00 */
[----:B------:R-:W-:-:S03]  /*132730*/  IMAD.MOV.U32 R8, RZ, RZ, 0x1 ;  /* 0x00000001ff087424 */ /* 0x000fc600078e00ff */
[----:B------:R0:W-:Y:S01]  /*132740*/  STL.64 [R1+0x76d0], R170 ;  /* 0x0076d0aa01007387 */ /* 0x0001e20000100a00 */
[----:B------:R-:W-:Y:S01]  /*132750*/  BSSY.RECONVERGENT B3, `(.L_x_2695) ;  /* 0x0000019000037945 */ /* 0x000fe20003800200 */
[----:B--2---:R-:W-:Y:S01]  /*132760*/  DFMA R12, R12, -R170, R228 ;  /* 0x800000aa0c0c722b */ /* 0x004fe200000000e4 */
        /* <DEDUP_REMOVED lines=21> */
[----:B------:R-:W-:Y:S01]  /*1328c0*/  MOV R194, R12 ;  /* 0x0000000c00c27202 */ /* 0x000fe20000000f00 */
[----:B------:R-:W-:-:S07]  /*1328d0*/  IMAD.MOV.U32 R195, RZ, RZ, R13 ;  /* 0x000000ffffc37224 */ /* 0x000fce00078e000d */
.L_x_2696:
[----:B------:R-:W-:Y:S05]  /*1328e0*/  BSYNC.RECONVERGENT B3 ;  /* 0x0000000000037941 */ /* 0x000fea0003800200 */
.L_x_2695:
[----:B------:R-:W2:Y:S04]  /*1328f0*/  LDL.LU.64 R8, [R1+0x7758] ;  /* 0x0077580001087983 */ /* 0x000ea80000300a00 */
[----:B------:R-:W3:Y:S04]  /*132900*/  LDL.LU.64 R12, [R1+0x8ea0] ;  /* 0x008ea000010c7983 */ /* 0x000ee80000300a00 */
[----:B------:R-:W4:Y:S04]  /*132910*/  LDL.64 R190, [R1+0x7750] ;  /* 0x0077500001be7983 */ /* 0x000f280000100a00 */
[----:B------:R-:W5:Y:S04]  /*132920*/  LDL.LU.64 R228, [R1+0x8ea8] ;  /* 0x008ea80001e47983 */ /* 0x000f680000300a00 */
[----:B------:R-:W5:Y:S04]  /*132930*/  LDL.LU.64 R174, [R1+0x90f0] ;  /* 0x0090f00001ae7983 */ /* 0x000f680000300a00 */
[----:B------:R-:W5:Y:S04]  /*132940*/  LDL.LU.64 R192, [R1+0x90f8] ;  /* 0x0090f80001c07983 */ /* 0x000f680000300a00 */
[----:B------:R-:W5:Y:S04]  /*132950*/  LDL.LU.64 R188, [R1+0x9880] ;  /* 0x0098800001bc7983 */ /* 0x000f680000300a00 */
[----:B------:R0:W-:Y:S01]  /*132960*/  STL.64 [R1+0x76c8], R194 ;  /* 0x0076c8c201007387 */ /* 0x0001e20000100a00 */
[----:B------:R-:W-:Y:S01]  /*132970*/  BSSY.RECONVERGENT B3, `(.L_x_2697) ;  /* 0x000001b000037945 */ /* 0x000fe20003800200 */
[----:B--2---:R-:W-:-:S08]  /*132980*/  DFMA R8, R8, -R194, R226 ;  /* 0x800000c20808722b */ /* 0x004fd000000000e2 */
[----:B---3--:R-:W-:Y:S02]  /*132990*/  DFMA R12, -R12, R170, R8 ;  /* 0x000000aa0c0c722b */ /* 0x008fe40000000108 */
[----:B----4-:R-:W1:Y:S01]  /*1329a0*/  MUFU.RCP64H R9, R191 ;  /* 0x000000bf00097308 */ /* 0x010e620000001800 */
[----:B------:R-:W-:-:S05]  /*1329b0*/  MOV R8, 0x1 ;  /* 0x0000000100087802 */ /* 0x000fca0000000f00 */
[----:B-----5:R-:W-:-:S08]  /*1329c0*/  DFMA R12, -R228, R168, R12 ;  /* 0x000000a8e40c722b */ /* 0x020fd0000000010c */
        /* <DEDUP_REMOVED lines=19> */
[----:B------:R-:W-:Y:S01]  /*132b00*/  IMAD.MOV.U32 R192, RZ, RZ, R12 ;  /* 0x000000ffffc07224 */ /* 0x000fe200078e000c */
[----:B------:R-:W-:-:S07]  /*132b10*/  MOV R193, R13 ;  /* 0x0000000d00c17202 */ /* 0x000fce0000000f00 */
.L_x_2698:
[----:B------:R-:W-:Y:S05]  /*132b20*/  BSYNC.RECONVERGENT B3 ;  /* 0x0000000000037941 */ /* 0x000fea0003800200 */
.L_x_2697:
[----:B------:R-:W2:Y:S04]  /*132b30*/  LDL.LU.64 R8, [R1+0x7ec8] ;  /* 0x007ec80001087983 */ /* 0x000ea80000300a00 */
[----:B------:R-:W3:Y:S04]  /*132b40*/  LDL.LU.64 R230, [R1+0x8ca0] ;  /* 0x008ca00001e67983 */ /* 0x000ee80000300a00 */
[----:B------:R-:W4:Y:S04]  /*132b50*/  LDL.LU.64 R12, [R1+0x8ca8] ;  /* 0x008ca800010c7983 */ /* 0x000f280000300a00 */
[----:B------:R-:W5:Y:S04]  /*132b60*/  LDL.64 R188, [R1+0x7ec0] ;  /* 0x007ec00001bc7983 */ /* 0x000f680000100a00 */
[----:B------:R-:W5:Y:S04]  /*132b70*/  LDL.LU.64 R228, [R1+0x8f40] ;  /* 0x008f400001e47983 */ /* 0x000f680000300a00 */
[----:B------:R-:W5:Y:S04]  /*132b80*/  LDL.LU.64 R174, [R1+0x8f48] ;  /* 0x008f480001ae7983 */ /* 0x000f680000300a00 */
[----:B------:R-:W5:Y:S04]  /*132b90*/  LDL.LU.64 R226, [R1+0x91a0] ;  /* 0x0091a00001e27983 */ /* 0x000f680000300a00 */
[----:B------:R-:W5:Y:S04]  /*132ba0*/  LDL.LU.64 R190, [R1+0x91a8] ;  /* 0x0091a80001be7983 */ /* 0x000f680000300a00 */
[----:B------:R0:W-:Y:S01]  /*132bb0*/  STL.64 [R1+0x76c0], R192 ;  /* 0x0076c0c001007387 */ /* 0x0001e20000100a00 */
[----:B------:R-:W-:Y:S01]  /*132bc0*/  BSSY.RECONVERGENT B3, `(.L_x_2699) ;  /* 0x000001c000037945 */ /* 0x000fe20003800200 */
[----:B--2---:R-:W-:-:S08]  /*132bd0*/  DFMA R8, R8, -R192, R222 ;  /* 0x800000c00808722b */ /* 0x004fd000000000de */
[----:B---3--:R-:W-:-:S08]  /*132be0*/  DFMA R8, -R230, R194, R8 ;  /* 0x000000c2e608722b */ /* 0x008fd00000000108 */
[----:B----4-:R-:W-:Y:S02]  /*132bf0*/  DFMA R12, -R12, R170, R8 ;  /* 0x000000aa0c0c722b */ /* 0x010fe40000000108 */
[----:B-----5:R-:W1:Y:S01]  /*132c00*/  MUFU.RCP64H R9, R189 ;  /* 0x000000bd00097308 */ /* 0x020e620000001800 */
[----:B------:R-:W-:-:S05]  /*132c10*/  IMAD.MOV.U32 R8, RZ, RZ, 0x1 ;  /* 0x00000001ff087424 */ /* 0x000fca00078e00ff */
        /* <DEDUP_REMOVED lines=22> */
.L_x_2700:
[----:B------:R-:W-:Y:S05]  /*132d80*/  BSYNC.RECONVERGENT B3 ;  /* 0x0000000000037941 */ /* 0x000fea0003800200 */
.L_x_2699:
[----:B------:R-:W2:Y:S04]  /*132d90*/  LDL.LU.64 R8, [R1+0x7eb8] ;  /* 0x007eb80001087983 */ /* 0x000ea80000300a00 */
[----:B------:R-:W3:Y:S04]  /*132da0*/  LDL.LU.64 R232, [R1+0x8b80] ;  /* 0x008b800001e87983 */ /* 0x000ee80000300a00 */
[----:B------:R-:W4:Y:S04]  /*132db0*/  LDL.LU.64 R230, [R1+0x8b88] ;  /* 0x008b880001e67983 */ /* 0x000f280000300a00 */
[----:B------:R-:W5:Y:S04]  /*132dc0*/  LDL.LU.64 R12, [R1+0x8e90] ;  /* 0x008e9000010c7983 */ /* 0x000f680000300a00 */
        /* <DEDUP_REMOVED lines=9> */
[----:B----4-:R-:W-:-:S08]  /*132e60*/  DFMA R8, -R230, R194, R8 ;  /* 0x000000c2e608722b */ /* 0x010fd00000000108 */
[----:B-----5:R-:W-:Y:S02]  /*132e70*/  DFMA R12, -R12, R170, R8 ;  /* 0x000000aa0c0c722b */ /* 0x020fe40000000108 */
[----:B------:R-:W1:Y:S01]  /*132e80*/  MUFU.RCP64H R9, R223 ;  /* 0x000000df00097308 */ /* 0x000e620000001800 */
[----:B------:R-:W-:-:S05]  /*132e90*/  MOV R8, 0x1 ;  /* 0x0000000100087802 */ /* 0x000fca0000000f00 */
        /* <DEDUP_REMOVED lines=22> */
.L_x_2702:
[----:B------:R-:W-:Y:S05]  /*133000*/  BSYNC.RECONVERGENT B3 ;  /* 0x0000000000037941 */ /* 0x000fea0003800200 */
.L_x_2701:
[----:B------:R-:W2:Y:S04]  /*133010*/  LDL.LU.64 R8, [R1+0x7ea8] ;  /* 0x007ea80001087983 */ /* 0x000ea80000300a00 */
[----:B------:R-:W3:Y:S04]  /*133020*/  LDL.LU.64 R234, [R1+0x8a80] ;  /* 0x008a800001ea7983 */ /* 0x000ee80000300a00 */
[----:B------:R-:W4:Y:S04]  /*133030*/  LDL.LU.64 R232, [R1+0x8a88] ;  /* 0x008a880001e87983 */ /* 0x000f280000300a00 */
[----:B------:R-:W5:Y:S04]  /*133040*/  LDL.LU.64 R230, [R1+0x8c90] ;  /* 0x008c900001e67983 */ /* 0x000f680000300a00 */
        /* <DEDUP_REMOVED lines=37> */
.L_x_2704:
[----:B------:R-:W-:Y:S05]  /*1332a0*/  BSYNC.RECONVERGENT B3 ;  /* 0x0000000000037941 */ /* 0x000fea0003800200 */
.L_x_2703:
[----:B------:R-:W2:Y:S04]  /*1332b0*/  LDL.LU.64 R8, [R1+0x7e98] ;  /* 0x007e980001087983 */ /* 0x000ea80000300a00 */
[----:B------:R-:W3:Y:S04]  /*1332c0*/  LDL.LU.64 R236, [R1+0x8960] ;  /* 0x0089600001ec7983 */ /* 0x000ee80000300a00 */
[----:B------:R-:W4:Y:S04]  /*1332d0*/  LDL.LU.64 R234, [R1+0x8968] ;  /* 0x0089680001ea7983 */ /* 0x000f280000300a00 */
[----:B------:R-:W5:Y:S04]  /*1332e0*/  LDL.LU.64 R232, [R1+0x8b70] ;  /* 0x008b700001e87983 */ /* 0x000f680000300a00 */
        /* <DEDUP_REMOVED lines=14> */
[----:B------:R-:W-:Y:S02]  /*1333d0*/  DFMA R12, -R12, R170, R8 ;  /* 0x000000aa0c0c722b */ /* 0x000fe40000000108 */
        /* <DEDUP_REMOVED lines=24> */
.L_x_2706:
[----:B------:R-:W-:Y:S05]  /*133560*/  BSYNC.RECONVERGENT B3 ;  /* 0x0000000000037941 */ /* 0x000fea0003800200 */
.L_x_2705:
[----:B------:R-:W2:Y:S04]  /*133570*/  LDL.LU.64 R8, [R1+0x8880] ;  /* 0x0088800001087983 */ /* 0x000ea80000300a00 */
[----:B------:R-:W3:Y:S04]  /*133580*/  LDL.LU.64 R238, [R1+0x8888] ;  /* 0x0088880001ee7983 */ /* 0x000ee80000300a00 */
[----:B------:R-:W4:Y:S04]  /*133590*/  LDL.LU.64 R236, [R1+0x8a70] ;  /* 0x008a700001ec7983 */ /* 0x000f280000300a00 */
[----:B------:R-:W5:Y:S04]  /*1335a0*/  LDL.LU.64 R234, [R1+0x8a78] ;  /* 0x008a780001ea7983 */ /* 0x000f680000300a00 */
        /* <DEDUP_REMOVED lines=41> */
.L_x_2708:
[----:B------:R-:W-:Y:S05]  /*133840*/  BSYNC.RECONVERGENT B3 ;  /* 0x0000000000037941 */ /* 0x000fea0003800200 */
.L_x_2707:
        /* <DEDUP_REMOVED lines=47> */
.L_x_2710:
[----:B------:R-:W-:Y:S05]  /*133b40*/  BSYNC.RECONVERGENT B3 ;  /* 0x0000000000037941 */ /* 0x000fea0003800200 */
.L_x_2709:
        /* <DEDUP_REMOVED lines=49> */
.L_x_2712:
[----:B------:R-:W-:Y:S05]  /*133e60*/  BSYNC.RECONVERGENT B3 ;  /* 0x0000000000037941 */ /* 0x000fea0003800200 */
.L_x_2711:
        /* <DEDUP_REMOVED lines=49> */
.L_x_2714:
[----:B------:R-:W-:Y:S05]  /*134180*/  BSYNC.RECONVERGENT B3 ;  /* 0x0000000000037941 */ /* 0x000fea0003800200 */
.L_x_2713:
        /* <DEDUP_REMOVED lines=14> */
[----:B------:R-:W5:Y:S01]  /*134270*/  LDL.LU.64 R174, [R1+0x9930] ;  /* 0x0099300001ae7983 */ /* 0x000f620000300a00 */
[----:B--2---:R-:W-:-:S03]  /*134280*/  DFMA R8, R8, -R50, R46 ;  /* 0x800000320808722b */ /* 0x004fc6000000002e */
[----:B------:R-:W2:Y:S04]  /*134290*/  LDL.LU.64 R46, [R1+0x8868] ;  /* 0x00886800012e7983 */ /* 0x000ea80000300a00 */
[----:B------:R0:W-:Y:S01]  /*1342a0*/  STL.64 [R1+0x7680], R50 ;  /* 0x0076803201007387 */ /* 0x0001e20000100a00 */
[----:B------:R-:W-:Y:S01]  /*1342b0*/  BSSY.RECONVERGENT B3, `(.L_x_2715) ;  /* 0x0000023000037945 */ /* 0x000fe20003800200 */
        /* <DEDUP_REMOVED lines=34> */
.L_x_2716:
[----:B------:R-:W-:Y:S05]  /*1344e0*/  BSYNC.RECONVERGENT B3 ;  /* 0x0000000000037941 */ /* 0x000fea0003800200 */
.L_x_2715:
        /* <DEDUP_REMOVED lines=49> */
.L_x_2718:
[----:B------:R-:W-:Y:S05]  /*134800*/  BSYNC.RECONVERGENT B3 ;  /* 0x0000000000037941 */ /* 0x000fea0003800200 */
.L_x_2717:
        /* <DEDUP_REMOVED lines=41> */
.L_x_2720:
[----:B------:R-:W-:Y:S05]  /*134aa0*/  BSYNC.RECONVERGENT B3 ;  /* 0x0000000000037941 */ /* 0x000fea0003800200 */
.L_x_2719:
        /* <DEDUP_REMOVED lines=43> */
.L_x_2722:
[----:B------:R-:W-:Y:S05]  /*134d60*/  BSYNC.RECONVERGENT B3 ;  /* 0x0000000000037941 */ /* 0x000fea0003800200 */
.L_x_2721:
        /* <DEDUP_REMOVED lines=41> */
[----:B------:R-:W-:Y:S01]  /*135000*/  MOV R224, R12 ;  /* 0x0000000c00e07202 */ /* 0x000fe20000000f00 */
[----:B------:R-:W-:-:S07]  /*135010*/  IMAD.MOV.U32 R225, RZ, RZ, R13 ;  /* 0x000000ffffe17224 */ /* 0x000fce00078e000d */
.L_x_2724:
[----:B------:R-:W-:Y:S05]  /*135020*/  BSYNC.RECONVERGENT B3 ;  /* 0x0000000000037941 */ /* 0x000fea0003800200 */
.L_x_2723:
        /* <DEDUP_REMOVED lines=46> */
[----:B------:R-:W-:Y:S05]  /*135310*/  CALL.REL.NOINC `($__internal_1_$__cuda_sm20_div_rn_f64_full) ;  /* 0x000001b000e47944 */ /* 0x000fea0003c00000 */
[----:B------:R-:W-:Y:S01]  /*135320*/  IMAD.MOV.U32 R222, RZ, RZ, R12 ;  /* 0x000000ffffde7224 */ /* 0x000fe200078e000c */
[----:B------:R-:W-:-:S07]  /*135330*/  MOV R223, R13 ;  /* 0x0000000d00df7202 */ /* 0x000fce0000000f00 */
.L_x_2726:
[----:B------:R-:W-:Y:S05]  /*135340*/  BSYNC.RECONVERGENT B3 ;  /* 0x0000000000037941 */ /* 0x000fea0003800200 */
.L_x_2725:
        /* <DEDUP_REMOVED lines=41> */
.L_x_2728:
[----:B------:R-:W-:Y:S05]  /*1355e0*/  BSYNC.RECONVERGENT B3 ;  /* 0x0000000000037941 */ /* 0x000fea0003800200 */
.L_x_2727:
        /* <DEDUP_REMOVED lines=12> */
[----:B----4-:R-:W-:Y:S02]  /*1356b0*/  DFMA R12, -R12, R218, R8 ;  /* 0x000000da0c0c722b */ /* 0x010fe40000000108 */
[----:B-----5:R-:W1:Y:S01]  /*1356c0*/  MUFU.RCP64H R9, R229 ;  /* 0x000000e500097308 */ /* 0x020e620000001800 */
        /* <DEDUP_REMOVED lines=23> */
.L_x_2730:
[----:B------:R-:W-:Y:S05]  /*135840*/  BSYNC.RECONVERGENT B3 ;  /* 0x0000000000037941 */ /* 0x000fea0003800200 */
.L_x_2729:
[----:B------:R-:W2:Y:S04]  /*135850*/  LDL.LU.64 R236, [R1+0x7700] ;  /* 0x0077000001ec7983 */ /* 0x000ea80000300a00 */
        /* <DEDUP_REMOVED lines=37> */
.L_x_2732:
[----:B------:R-:W-:Y:S05]  /*135ab0*/  BSYNC.RECONVERGENT B3 ;  /* 0x0000000000037941 */ /* 0x000fea0003800200 */
.L_x_2731:
[----:B------:R-:W2:Y:S04]  /*135ac0*/  LDL.64 R230, [R1+0x7e68] ;  /* 0x007e680001e67983 */ /* 0x000ea80000100a00 */
[----:B------:R-:W3:Y:S04]  /*135ad0*/  LDL.LU.64 R12, [R1+0x8910] ;  /* 0x00891000010c7983 */ /* 0x000ee80000300a00 */
[----:B------:R-:W4:Y:S04]  /*135ae0*/  LDL.LU.64 R234, [R1+0x8918] ;  /* 0x0089180001ea7983 */ /* 0x000f280000300a00 */
[----:B------:R-:W5:Y:S04]  /*135af0*/  LDL.LU.64 R232, [R1+0x8d60] ;  /* 0x008d600001e87983 */ /* 0x000f680000300a00 */
[----:B------:R-:W5:Y:S04]  /*135b00*/  LDL.LU.64 R228, [R1+0x8d68] ;  /* 0x008d680001e47983 */ /* 0x000f680000300a00 */
[----:B------:R-:W5:Y:S01]  /*135b10*/  LDL.LU.64 R174, [R1+0x9980] ;  /* 0x0099800001ae7983 */ /* 0x000f620000300a00 */
[----:B------:R-:W-:-:S03]  /*135b20*/  MOV R8, 0x1 ;  /* 0x0000000100087802 */ /* 0x000fc60000000f00 */
[----:B------:R0:W-:Y:S01]  /*135b30*/  STL.64 [R1+0x7638], R40 ;  /* 0x0076382801007387 */ /* 0x0001e20000100a00 */
[----:B------:R-:W-:Y:S01]  /*135b40*/  BSSY.RECONVERGENT B3, `(.L_x_2733) ;  /* 0x0000019000037945 */ /* 0x000fe20003800200 */
[----:B--2---:R-:W1:Y:S01]  /*135b50*/  MUFU.RCP64H R9, R231 ;  /* 0x000000e700097308 */ /* 0x004e620000001800 */
[----:B---3--:R-:W-:-:S08]  /*135b60*/  DFMA R12, -R12, R208, R44 ;  /* 0x000000d00c0c722b */ /* 0x008fd0000000012c */
[----:B----4-:R-:W-:Y:S02]  /*135b70*/  DFMA R12, -R234, R216, R12 ;  /* 0x000000d8ea0c722b */ /* 0x010fe4000000010c */
[----:B-1----:R-:W-:-:S06]  /*135b80*/  DFMA R44, -R230, R8, 1 ;  /* 0x3ff00000e62c742b */ /* 0x002fcc0000000108 */
        /* <DEDUP_REMOVED lines=20> */
.L_x_2734:
[----:B------:R-:W-:Y:S05]  /*135cd0*/  BSYNC.RECONVERGENT B3 ;  /* 0x0000000000037941 */ /* 0x000fea0003800200 */
.L_x_2733:
        /* <DEDUP_REMOVED lines=38> */
.L_x_2736:
[----:B------:R-:W-:Y:S05]  /*135f40*/  BSYNC.RECONVERGENT B3 ;  /* 0x0000000000037941 */ /* 0x000fea0003800200 */
.L_x_2735:
        /* <DEDUP_REMOVED lines=37> */
.L_x_2738:
[----:B------:R-:W-:Y:S05]  /*1361a0*/  BSYNC.RECONVERGENT B3 ;  /* 0x0000000000037941 */ /* 0x000fea0003800200 */
.L_x_2737:
        /* <DEDUP_REMOVED lines=38> */
.L_x_2740:
[----:B------:R-:W-:Y:S05]  /*136410*/  BSYNC.RECONVERGENT B3 ;  /* 0x0000000000037941 */ /* 0x000fea0003800200 */
.L_x_2739:
[----:B------:R-:W2:Y:S04]  /*136420*/  LDL.LU.64 R238, [R1+0x7718] ;  /* 0x0077180001ee7983 */ /* 0x000ea80000300a00 */
        /* <DEDUP_REMOVED lines=9> */
[----:B--2---:R-:W-:-:S08]  /*1364c0*/  DFMA R8, -R8, R50, R238 ;  /* 0x000000320808722b */ /* 0x004fd000000001ee */
        /* <DEDUP_REMOVED lines=25> */
.L_x_2742:
[----:B------:R-:W-:Y:S05]  /*136660*/  BSYNC.RECONVERGENT B3 ;  /* 0x0000000000037941 */ /* 0x000fea0003800200 */
.L_x_2741:
        /* <DEDUP_REMOVED lines=13> */
[----:B------:R-:W-:-:S05]  /*136740*/  IMAD.MOV.U32 R8, RZ, RZ, 0x1 ;  /* 0x00000001ff087424 */ /* 0x000fca00078e00ff */
        /* <DEDUP_REMOVED lines=22> */
.L_x_2744:
[----:B------:R-:W-:Y:S05]  /*1368b0*/  BSYNC.RECONVERGENT B3 ;  /* 0x0000000000037941 */ /* 0x000fea0003800200 */
.L_x_2743:
[----:B------:R0:W-:Y:S04]  /*1368c0*/  STL.64 [R1+0xabc0], R10 ;  /* 0x00abc00a01007387 */ /* 0x0001e80000100a00 */
[----:B------:R-:W2:Y:S04]  /*1368d0*/  LDL.LU.64 R8, [R1+0x7e08] ;  /* 0x007e080001087983 */ /* 0x000ea80000300a00 */
[----:B------:R1:W-:Y:S04]  /*1368e0*/  STL.64 [R1+0xabb8], R2 ;  /* 0x00abb80201007387 */ /* 0x0003e80000100a00 */
[----:B0-----:R-:W2:Y:S04]  /*1368f0*/  LDL.LU.64 R10, [R1+0x77f8] ;  /* 0x0077f800010a7983 */ /* 0x001ea80000300a00 */
[----:B------:R-:W3:Y:S04]  /*136900*/  LDL.LU.64 R248, [R1+0x8908] ;  /* 0x0089080001f87983 */ /* 0x000ee80000300a00 */
[----:B-1----:R-:W4:Y:S04]  /*136910*/  LDL.LU.64 R2, [R1+0x8900] ;  /* 0x0089000001027983 */ /* 0x002f280000300a00 */
[----:B------:R-:W3:Y:S04]  /*136920*/  LDL.LU.64 R246, [R1+0x8b00] ;  /* 0x008b000001f67983 */ /* 0x000ee80000300a00 */
[----:B------:R-:W3:Y:S04]  /*136930*/  LDL.LU.64 R244, [R1+0x8b08] ;  /* 0x008b080001f47983 */ /* 0x000ee80000300a00 */
[----:B------:R-:W3:Y:S04]  /*136940*/  LDL.LU.64 R12, [R1+0x8e20] ;  /* 0x008e2000010c7983 */ /* 0x000ee80000300a00 */
[----:B------:R-:W3:Y:S04]  /*136950*/  LDL.64 R236, [R1+0x7e00] ;  /* 0x007e000001ec7983 */ /* 0x000ee80000100a00 */
[----:B------:R-:W3:Y:S04]  /*136960*/  LDL.LU.64 R240, [R1+0x8e28] ;  /* 0x008e280001f07983 */ /* 0x000ee80000300a00 */
[----:B------:R-:W3:Y:S04]  /*136970*/  LDL.LU.64 R174, [R1+0x90a0] ;  /* 0x0090a00001ae7983 */ /* 0x000ee80000300a00 */
[----:B------:R-:W3:Y:S04]  /*136980*/  LDL.LU.64 R238, [R1+0x90a8] ;  /* 0x0090a80001ee7983 */ /* 0x000ee80000300a00 */
[----:B------:R-:W3:Y:S01]  /*136990*/  LDL.LU.64 R234, [R1+0x99a0] ;  /* 0x0099a00001ea7983 */ /* 0x000ee20000300a00 */
[----:B--2---:R-:W-:-:S03]  /*1369a0*/  DFMA R8, R8, -R48, R10 ;  /* 0x800000300808722b */ /* 0x004fc6000000000a */
[----:B------:R0:W5:Y:S05]  /*1369b0*/  LDL.LU.64 R10, [R1+0xabc0] ;  /* 0x00abc000010a7983 */ /* 0x00016a0000300a00 */
[----:B----4-:R-:W-:Y:S01]  /*1369c0*/  DFMA R8, -R2, R44, R8 ;  /* 0x0000002c0208722b */ /* 0x010fe20000000108 */
[----:B------:R0:W5:Y:S07]  /*1369d0*/  LDL.LU.64 R2, [R1+0xabb8] ;  /* 0x00abb80001027983 */ /* 0x00016e0000300a00 */
[----:B---3--:R-:W-:-:S08]  /*1369e0*/  DFMA R8, -R248, R40, R8 ;  /* 0x00000028f808722b */ /* 0x008fd00000000108 */
        /* <DEDUP_REMOVED lines=27> */
[----:B------:R-:W-:Y:S01]  /*136ba0*/  IMAD.MOV.U32 R238, RZ, RZ, R12 ;  /* 0x000000ffffee7224 */ /* 0x000fe200078e000c */
[----:B------:R-:W-:-:S07]  /*136bb0*/  MOV R239, R13 ;  /* 0x0000000d00ef7202 */ /* 0x000fce0000000f00 */
.L_x_2746:
[----:B------:R-:W-:Y:S05]  /*136bc0*/  BSYNC.RECONVERGENT B3 ;  /* 0x0000000000037941 */ /* 0x000fea0003800200 */
.L_x_2745:
[----:B------:R-:W2:Y:S04]  /*136bd0*/  LDL.64 R234, [R1+0x7d70] ;  /* 0x007d700001ea7983 */ /* 0x000ea80000100a00 */
[----:B------:R-:W3:Y:S04]  /*136be0*/  LDL.LU.64 R12, [R1+0x7d78] ;  /* 0x007d7800010c7983 */ /* 0x000ee80000300a00 */
[----:B------:R-:W4:Y:S04]  /*136bf0*/  LDL.LU.64 R236, [R1+0x8d50] ;  /* 0x008d500001ec7983 */ /* 0x000f280000300a00 */
[----:B------:R-:W4:Y:S01]  /*136c00*/  LDL.LU.64 R174, [R1+0x8d58] ;  /* 0x008d580001ae7983 */ /* 0x000f220000300a00 */
        /* <DEDUP_REMOVED lines=25> */
.L_x_2748:
[----:B------:R-:W-:Y:S05]  /*136da0*/  BSYNC.RECONVERGENT B3 ;  /* 0x0000000000037941 */ /* 0x000fea0003800200 */
.L_x_2747:
[----:B------:R-:W2:Y:S04]  /*136db0*/  LDL.64 R234, [R1+0x7d40] ;  /* 0x007d400001ea7983 */ /* 0x000ea80000100a00 */
[----:B------:R-:W3:Y:S04]  /*136dc0*/  LDL.LU.64 R12, [R1+0x7d48] ;  /* 0x007d4800010c7983 */ /* 0x000ee80000300a00 */
[----:B------:R-:W4:Y:S04]  /*136dd0*/  LDL.LU.64 R236, [R1+0x8d40] ;  /* 0x008d400001ec7983 */ /* 0x000f280000300a00 */
[----:B------:R-:W4:Y:S01]  /*136de0*/  LDL.LU.64 R174, [R1+0x8d48] ;  /* 0x008d480001ae7983 */ /* 0x000f220000300a00 */
        /* <DEDUP_REMOVED lines=25> */
.L_x_2750:
[----:B------:R-:W-:Y:S05]  /*136f80*/  BSYNC.RECONVERGENT B3 ;  /* 0x0000000000037941 */ /* 0x000fea0003800200 */
.L_x_2749:
[----:B------:R-:W2:Y:S04]  /*136f90*/  LDL.LU.64 R12, [R1+0x7d88] ;  /* 0x007d8800010c7983 */ /* 0x000ea80000300a00 */
[----:B------:R-:W3:Y:S04]  /*136fa0*/  LDL.64 R234, [R1+0x7d80] ;  /* 0x007d800001ea7983 */ /* 0x000ee80000100a00 */
[----:B------:R-:W4:Y:S04]  /*136fb0*/  LDL.LU.64 R244, [R1+0x8af0] ;  /* 0x008af00001f47983 */ /* 0x000f280000300a00 */
[----:B------:R-:W4:Y:S04]  /*136fc0*/  LDL.LU.64 R240, [R1+0x8af8] ;  /* 0x008af80001f07983 */ /* 0x000f280000300a00 */
[----:B------:R-:W4:Y:S04]  /*136fd0*/  LDL.LU.64 R236, [R1+0x8fa0] ;  /* 0x008fa00001ec7983 */ /* 0x000f280000300a00 */
[----:B------:R-:W4:Y:S01]  /*136fe0*/  LDL.LU.64 R174, [R1+0x8fa8] ;  /* 0x008fa80001ae7983 */ /* 0x000f220000300a00 */
[----:B------:R-:W-:-:S03]  /*136ff0*/  IMAD.MOV.U32 R8, RZ, RZ, 0x1 ;  /* 0x00000001ff087424 */ /* 0x000fc600078e00ff */
[----:B------:R0:W-:Y:S01]  /*137000*/  STL.64 [R1+0x75f0], R52 ;  /* 0x0075f03401007387 */ /* 0x0001e20000100a00 */
[----:B------:R-:W-:Y:S01]  /*137010*/  BSSY.RECONVERGENT B3, `(.L_x_2751) ;  /* 0x0000019000037945 */ /* 0x000fe20003800200 */
[----:B--2---:R-:W-:Y:S01]  /*137020*/  DFMA R12, -R12, R218, R38 ;  /* 0x000000da0c0c722b */ /* 0x004fe20000000126 */
[----:B---3--:R-:W1:Y:S07]  /*137030*/  MUFU.RCP64H R9, R235 ;  /* 0x000000eb00097308 */ /* 0x008e6e0000001800 */
[----:B----4-:R-:W-:-:S08]  /*137040*/  DFMA R12, -R244, R220, R12 ;  /* 0x000000dcf40c722b */ /* 0x010fd0000000010c */
        /* <DEDUP_REMOVED lines=21> */
.L_x_2752:
[----:B------:R-:W-:Y:S05]  /*1371a0*/  BSYNC.RECONVERGENT B3 ;  /* 0x0000000000037941 */ /* 0x000fea0003800200 */
.L_x_2751:
[----:B------:R-:W2:Y:S04]  /*1371b0*/  LDL.LU.64 R12, [R1+0x7d68] ;  /* 0x007d6800010c7983 */ /* 0x000ea80000300a00 */
[----:B------:R-:W3:Y:S04]  /*1371c0*/  LDL.64 R234, [R1+0x7d60] ;  /* 0x007d600001ea7983 */ /* 0x000ee80000100a00 */
[----:B------:R-:W4:Y:S04]  /*1371d0*/  LDL.LU.64 R244, [R1+0x8ae0] ;  /* 0x008ae00001f47983 */ /* 0x000f280000300a00 */
[----:B------:R-:W4:Y:S04]  /*1371e0*/  LDL.LU.64 R240, [R1+0x8ae8] ;  /* 0x008ae80001f07983 */ /* 0x000f280000300a00 */
[----:B------:R-:W4:Y:S04]  /*1371f0*/  LDL.LU.64 R236, [R1+0x8f90] ;  /* 0x008f900001ec7983 */ /* 0x000f280000300a00 */
[----:B------:R-:W4:Y:S01]  /*137200*/  LDL.LU.64 R174, [R1+0x8f98] ;  /* 0x008f980001ae7983 */ /* 0x000f220000300a00 */
[----:B------:R-:W-:-:S03]  /*137210*/  MOV R8, 0x1 ;  /* 0x0000000100087802 */ /* 0x000fc60000000f00 */
        /* <DEDUP_REMOVED lines=28> */
.L_x_2754:
[----:B------:R-:W-:Y:S05]  /*1373e0*/  BSYNC.RECONVERGENT B3 ;  /* 0x0000000000037941 */ /* 0x000fea0003800200 */
.L_x_2753:
[----:B------:R-:W2:Y:S04]  /*1373f0*/  LDL.64 R234, [R1+0x7dd8] ;  /* 0x007dd80001ea7983 */ /* 0x000ea80000100a00 */
[----:B------:R-:W3:Y:S04]  /*137400*/  LDL.LU.64 R240, [R1+0x8ad0] ;  /* 0x008ad00001f07983 */ /* 0x000ee80000300a00 */
[----:B------:R-:W4:Y:S04]  /*137410*/  LDL.LU.64 R36, [R1+0x8ad8] ;  /* 0x008ad80001247983 */ /* 0x000f280000300a00 */
[----:B------:R-:W4:Y:S04]  /*137420*/  LDL.LU.64 R236, [R1+0x8f80] ;  /* 0x008f800001ec7983 */ /* 0x000f280000300a00 */
[----:B------:R-:W4:Y:S01]  /*137430*/  LDL.LU.64 R174, [R1+0x8f88] ;  /* 0x008f880001ae7983 */ /* 0x000f220000300a00 */
[----:B------:R-:W-:-:S03]  /*137440*/  IMAD.MOV.U32 R12, RZ, RZ, 0x1 ;  /* 0x00000001ff0c7424 */ /* 0x000fc600078e00ff */
[----:B------:R0:W-:Y:S01]  /*137450*/  STL.64 [R1+0x75e0], R8 ;  /* 0x0075e00801007387 */ /* 0x0001e20000100a00 */
[----:B------:R-:W-:Y:S01]  /*137460*/  BSSY.RECONVERGENT B3, `(.L_x_2755) ;  /* 0x000001a000037945 */ /* 0x000fe20003800200 */
[----:B--2---:R-:W1:Y:S01]  /*137470*/  MUFU.RCP64H R13, R235 ;  /* 0x000000eb000d7308 */ /* 0x004e620000001800 */
[----:B---3-5:R-:W-:-:S08]  /*137480*/  DFMA R10, -R240, R50, R10 ;  /* 0x00000032f00a722b */ /* 0x028fd0000000010a */
[----:B----4-:R-:W-:Y:S02]  /*137490*/  DFMA R36, -R36, R208, R10 ;  /* 0x000000d02424722b */ /* 0x010fe4000000010a */
        /* <DEDUP_REMOVED lines=22> */
.L_x_2756:
[----:B------:R-:W-:Y:S05]  /*137600*/  BSYNC.RECONVERGENT B3 ;  /* 0x0000000000037941 */ /* 0x000fea0003800200 */
.L_x_2755:
[----:B------:R-:W2:Y:S04]  /*137610*/  LDL.64 R240, [R1+0x7770] ;  /* 0x0077700001f07983 */ /* 0x000ea80000100a00 */
[----:B------:R-:W3:Y:S04]  /*137620*/  LDL.LU.64 R10, [R1+0x7778] ;  /* 0x00777800010a7983 */ /* 0x000ee80000300a00 */
[----:B------:R-:W4:Y:S04]  /*137630*/  LDL.LU.64 R12, [R1+0x8d30] ;  /* 0x008d3000010c7983 */ /* 0x000f280000300a00 */
        /* <DEDUP_REMOVED lines=28> */
.L_x_2758:
[----:B------:R-:W-:Y:S05]  /*137800*/  BSYNC.RECONVERGENT B3 ;  /* 0x0000000000037941 */ /* 0x000fea0003800200 */
.L_x_2757:
[----:B------:R0:W-:Y:S04]  /*137810*/  STL.64 [R1+0xabc8], R14 ;  /* 0x00abc80e01007387 */ /* 0x0001e80000100a00 */
[----:B------:R-:W2:Y:S04]  /*137820*/  LDL.LU.64 R8, [R1+0x7da8] ;  /* 0x007da80001087983 */ /* 0x000ea80000300a00 */
[----:B------:R1:W-:Y:S04]  /*137830*/  STL.64 [R1+0xabc0], R4 ;  /* 0x00abc00401007387 */ /* 0x0003e80000100a00 */
[----:B0-----:R-:W2:Y:S04]  /*137840*/  LDL.LU.64 R14, [R1+0x77f0] ;  /* 0x0077f000010e7983 */ /* 0x001ea80000300a00 */
[----:B------:R0:W-:Y:S04]  /*137850*/  STL.64 [R1+0xabb8], R2 ;  /* 0x00abb80201007387 */ /* 0x0001e80000100a00 */
[----:B-1----:R-:W3:Y:S04]  /*137860*/  LDL.LU.64 R4, [R1+0x89d0] ;  /* 0x0089d00001047983 */ /* 0x002ee80000300a00 */
[----:B------:R-:W4:Y:S04]  /*137870*/  LDL.LU.64 R250, [R1+0x8c00] ;  /* 0x008c000001fa7983 */ /* 0x000f280000300a00 */
[----:B0-----:R-:W4:Y:S04]  /*137880*/  LDL.LU.64 R2, [R1+0x89d8] ;  /* 0x0089d80001027983 */ /* 0x001f280000300a00 */
[----:B------:R-:W4:Y:S04]  /*137890*/  LDL.LU.64 R248, [R1+0x8c08] ;  /* 0x008c080001f87983 */ /* 0x000f280000300a00 */
[----:B------:R-:W4:Y:S04]  /*1378a0*/  LDL.LU.64 R246, [R1+0x8e10] ;  /* 0x008e100001f67983 */ /* 0x000f280000300a00 */
[----:B------:R-:W4:Y:S04]  /*1378b0*/  LDL.LU.64 R10, [R1+0x8e18] ;  /* 0x008e1800010a7983 */ /* 0x000f280000300a00 */
[----:B------:R-:W4:Y:S04]  /*1378c0*/  LDL.64 R240, [R1+0x7da0] ;  /* 0x007da00001f07983 */ /* 0x000f280000100a00 */
[----:B------:R-:W4:Y:S04]  /*1378d0*/  LDL.LU.64 R244, [R1+0x8ff0] ;  /* 0x008ff00001f47983 */ /* 0x000f280000300a00 */
[----:B------:R-:W4:Y:S04]  /*1378e0*/  LDL.LU.64 R12, [R1+0x8ff8] ;  /* 0x008ff800010c7983 */ /* 0x000f280000300a00 */
[----:B------:R-:W4:Y:S04]  /*1378f0*/  LDL.LU.64 R174, [R1+0x91e0] ;  /* 0x0091e00001ae7983 */ /* 0x000f280000300a00 */
[----:B------:R-:W4:Y:S01]  /*137900*/  LDL.LU.64 R36, [R1+0x91e8] ;  /* 0x0091e80001247983 */ /* 0x000f220000300a00 */
[----:B--2---:R-:W-:-:S03]  /*137910*/  DFMA R8, -R8, R38, R14 ;  /* 0x000000260808722b */ /* 0x004fc6000000010e */
[----:B------:R0:W5:Y:S05]  /*137920*/  LDL.LU.64 R14, [R1+0xabc8] ;  /* 0x00abc800010e7983 */ /* 0x00016a0000300a00 */
[----:B---3--:R-:W-:Y:S01]  /*137930*/  DFMA R8, -R4, R228, R8 ;  /* 0x000000e40408722b */ /* 0x008fe20000000108 */
[----:B------:R0:W5:Y:S07]  /*137940*/  LDL.LU.64 R4, [R1+0xabc0] ;  /* 0x00abc00001047983 */ /* 0x00016e0000300a00 */
[----:B----4-:R-:W-:Y:S01]  /*137950*/  DFMA R8, -R2, R226, R8 ;  /* 0x000000e20208722b */ /* 0x010fe20000000108 */
[----:B------:R0:W5:Y:S07]  /*137960*/  LDL.LU.64 R2, [R1+0xabb8] ;  /* 0x00abb80001027983 */ /* 0x00016e0000300a00 */
        /* <DEDUP_REMOVED lines=30> */
.L_x_2760:
[----:B------:R-:W-:Y:S05]  /*137b50*/  BSYNC.RECONVERGENT B3 ;  /* 0x0000000000037941 */ /* 0x000fea0003800200 */
.L_x_2759:
[----:B-----5:R0:W-:Y:S04]  /*137b60*/  STL.64 [R1+0xabd0], R14 ;  /* 0x00abd00e01007387 */ /* 0x0201e80000100a00 */
[----:B------:R-:W2:Y:S04]  /*137b70*/  LDL.LU.64 R8, [R1+0x88f0] ;  /* 0x0088f00001087983 */ /* 0x000ea80000300a00 */
[----:B------:R1:W-:Y:S04]  /*137b80*/  STL.64 [R1+0xabc8], R6 ;  /* 0x00abc80601007387 */ /* 0x0003e80000100a00 */
[----:B0-----:R-:W2:Y:S04]  /*137b90*/  LDL.LU.64 R14, [R1+0x7808] ;  /* 0x00780800010e7983 */ /* 0x001ea80000300a00 */
[----:B------:R0:W-:Y:S04]  /*137ba0*/  STL.64 [R1+0xabc0], R4 ;  /* 0x00abc00401007387 */ /* 0x0001e80000100a00 */
[----:B-1----:R-:W3:Y:S04]  /*137bb0*/  LDL.LU.64 R6, [R1+0x88f8] ;  /* 0x0088f80001067983 */ /* 0x002ee80000300a00 */
[----:B------:R1:W-:Y:S04]  /*137bc0*/  STL.64 [R1+0xabb8], R2 ;  /* 0x00abb80201007387 */ /* 0x0003e80000100a00 */
[----:B0-----:R-:W4:Y:S04]  /*137bd0*/  LDL.LU.64 R4, [R1+0x8ac0] ;  /* 0x008ac00001047983 */ /* 0x001f280000300a00 */
[----:B------:R-:W4:Y:S04]  /*137be0*/  LDL.LU.64 R250, [R1+0x8d20] ;  /* 0x008d200001fa7983 */ /* 0x000f280000300a00 */
[----:B-1----:R-:W4:Y:S04]  /*137bf0*/  LDL.LU.64 R2, [R1+0x8ac8] ;  /* 0x008ac80001027983 */ /* 0x002f280000300a00 */
        /* <DEDUP_REMOVED lines=13> */
[----:B------:R-:W-:Y:S01]  /*137cd0*/  DFMA R8, -R2, R222, R8 ;  /* 0x000000de0208722b */ /* 0x000fe20000000108 */
[----:B------:R0:W5:Y:S07]  /*137ce0*/  LDL.LU.64 R2, [R1+0xabb8] ;  /* 0x00abb80001027983 */ /* 0x00016e0000300a00 */
        /* <DEDUP_REMOVED lines=29> */
.L_x_2762:
[----:B------:R-:W-:Y:S05]  /*137ec0*/  BSYNC.RECONVERGENT B3 ;  /* 0x0000000000037941 */ /* 0x000fea0003800200 */
.L_x_2761:
[----:B-----5:R0:W-:Y:S04]  /*137ed0*/  STL.64 [R1+0xabb8], R2 ;  /* 0x00abb80201007387 */ /* 0x0201e80000100a00 */
[----:B------:R-:W2:Y:S04]  /*137ee0*/  LDL.LU.64 R10, [R1+0x88e0] ;  /* 0x0088e000010a7983 */ /* 0x000ea80000300a00 */
[----:B------:R-:W3:Y:S04]  /*137ef0*/  LDL.LU.64 R250, [R1+0x88e8] ;  /* 0x0088e80001fa7983 */ /* 0x000ee80000300a00 */
[----:B0-----:R-:W2:Y:S04]  /*137f00*/  LDL.LU.64 R2, [R1+0x7748] ;  /* 0x0077480001027983 */ /* 0x001ea80000300a00 */
[----:B------:R-:W4:Y:S04]  /*137f10*/  LDL.64 R240, [R1+0x80b8] ;  /* 0x0080b80001f07983 */ /* 0x000f280000100a00 */
[----:B------:R-:W3:Y:S04]  /*137f20*/  LDL.LU.64 R246, [R1+0x8bf0] ;  /* 0x008bf00001f67983 */ /* 0x000ee80000300a00 */
[----:B------:R-:W3:Y:S04]  /*137f30*/  LDL.LU.64 R12, [R1+0x8bf8] ;  /* 0x008bf800010c7983 */ /* 0x000ee80000300a00 */
[----:B------:R-:W3:Y:S04]  /*137f40*/  LDL.LU.64 R244, [R1+0x8fe0] ;  /* 0x008fe00001f47983 */ /* 0x000ee80000300a00 */
[----:B------:R-:W3:Y:S01]  /*137f50*/  LDL.LU.64 R174, [R1+0x8fe8] ;  /* 0x008fe80001ae7983 */ /* 0x000ee20000300a00 */
[----:B------:R-:W-:Y:S01]  /*137f60*/  IMAD.MOV.U32 R8, RZ, RZ, 0x1 ;  /* 0x00000001ff087424 */ /* 0x000fe200078e00ff */
[----:B--2---:R-:W-:-:S02]  /*137f70*/  DFMA R10, -R10, R234, R2 ;  /* 0x000000ea0a0a722b */ /* 0x004fc40000000102 */
[----:B------:R0:W5:Y:S01]  /*137f80*/  LDL.LU.64 R2, [R1+0xabb8] ;  /* 0x00abb80001027983 */ /* 0x0001620000300a00 */
[----:B----4-:R-:W1:Y:S05]  /*137f90*/  MUFU.RCP64H R9, R241 ;  /* 0x000000f100097308 */ /* 0x010e6a0000001800 */
[----:B---3--:R-:W-:-:S08]  /*137fa0*/  DFMA R10, -R250, R242, R10 ;  /* 0x000000f2fa0a722b */ /* 0x008fd0000000010a */
        /* <DEDUP_REMOVED lines=24> */
.L_x_2764:
[----:B------:R-:W-:Y:S05]  /*138130*/  BSYNC.RECONVERGENT B3 ;  /* 0x0000000000037941 */ /* 0x000fea0003800200 */
.L_x_2763:
        /* <DEDUP_REMOVED lines=33> */
.L_x_2766:
[----:B------:R-:W-:Y:S05]  /*138350*/  BSYNC.RECONVERGENT B3 ;  /* 0x0000000000037941 */ /* 0x000fea0003800200 */
.L_x_2765:
[----:B------:R-:W2:Y:S04]  /*138360*/  LDL.LU.64 R8, [R1+0x89b0] ;  /* 0x0089b00001087983 */ /* 0x000ea80000300a00 */
[----:B------:R-:W3:Y:S04]  /*138370*/  LDL.LU.64 R12, [R1+0x8d10] ;  /* 0x008d1000010c7983 */ /* 0x000ee80000300a00 */
[----:B------:R-:W4:Y:S04]  /*138380*/  LDL.64 R240, [R1+0x7e28] ;  /* 0x007e280001f07983 */ /* 0x000f280000100a00 */
[----:B------:R-:W4:Y:S04]  /*138390*/  LDL.LU.64 R250, [R1+0x8d18] ;  /* 0x008d180001fa7983 */ /* 0x000f280000300a00 */
[----:B------:R-:W4:Y:S04]  /*1383a0*/  LDL.LU.64 R246, [R1+0x8fd0] ;  /* 0x008fd00001f67983 */ /* 0x000f280000300a00 */
[----:B------:R-:W4:Y:S04]  /*1383b0*/  LDL.LU.64 R244, [R1+0x8fd8] ;  /* 0x008fd80001f47983 */ /* 0x000f280000300a00 */
[----:B------:R-:W4:Y:S01]  /*1383c0*/  LDL.LU.64 R174, [R1+0x7db0] ;  /* 0x007db00001ae7983 */ /* 0x000f220000300a00 */
[----:B--2---:R-:W-:-:S03]  /*1383d0*/  DFMA R8, R8, -R96, R14 ;  /* 0x800000600808722b */ /* 0x004fc6000000000e */
[----:B------:R-:W2:Y:S04]  /*1383e0*/  LDL.LU.64 R14, [R1+0x89b8] ;  /* 0x0089b800010e7983 */ /* 0x000ea80000300a00 */
[----:B------:R0:W-:Y:S01]  /*1383f0*/  STL.64 [R1+0x75b0], R96 ;  /* 0x0075b06001007387 */ /* 0x0001e20000100a00 */
[----:B------:R-:W-:Y:S01]  /*138400*/  BSSY.RECONVERGENT B3, `(.L_x_2767) ;  /* 0x000001b000037945 */ /* 0x000fe20003800200 */
[----:B--2---:R-:W-:-:S08]  /*138410*/  DFMA R8, -R14, R42, R8 ;  /* 0x0000002a0e08722b */ /* 0x004fd00000000108 */
[----:B---3--:R-:W-:Y:S02]  /*138420*/  DFMA R12, -R12, R74, R8 ;  /* 0x0000004a0c0c722b */ /* 0x008fe40000000108 */
[----:B----4-:R-:W1:Y:S01]  /*138430*/  MUFU.RCP64H R9, R241 ;  /* 0x000000f100097308 */ /* 0x010e620000001800 */
        /* <DEDUP_REMOVED lines=23> */
.L_x_2768:
[----:B------:R-:W-:Y:S05]  /*1385b0*/  BSYNC.RECONVERGENT B3 ;  /* 0x0000000000037941 */ /* 0x000fea0003800200 */
.L_x_2767:
[----:B------:R0:W-:Y:S04]  /*1385c0*/  STL.64 [R1+0xabd0], R16 ;  /* 0x00abd01001007387 */ /* 0x0001e80000100a00 */
[----:B------:R-:W2:Y:S04]  /*1385d0*/  LDL.LU.64 R8, [R1+0x7d58] ;  /* 0x007d580001087983 */ /* 0x000ea80000300a00 */
[----:B------:R1:W-:Y:S04]  /*1385e0*/  STL.64 [R1+0xabc8], R10 ;  /* 0x00abc80a01007387 */ /* 0x0003e80000100a00 */
[----:B0-----:R-:W2:Y:S04]  /*1385f0*/  LDL.LU.64 R16, [R1+0x7818] ;  /* 0x0078180001107983 */ /* 0x001ea80000300a00 */
[----:B------:R0:W-:Y:S04]  /*138600*/  STL.64 [R1+0xabc0], R6 ;  /* 0x00abc00601007387 */ /* 0x0001e80000100a00 */
[----:B-1----:R-:W3:Y:S04]  /*138610*/  LDL.LU.64 R10, [R1+0x8ab0] ;  /* 0x008ab000010a7983 */ /* 0x002ee80000300a00 */
[----:B-----5:R1:W-:Y:S04]  /*138620*/  STL.64 [R1+0xabb8], R2 ;  /* 0x00abb80201007387 */ /* 0x0203e80000100a00 */
[----:B0-----:R-:W4:Y:S04]  /*138630*/  LDL.LU.64 R6, [R1+0x8ab8] ;  /* 0x008ab80001067983 */ /* 0x001f280000300a00 */
[----:B------:R-:W4:Y:S04]  /*138640*/  LDL.LU.64 R12, [R1+0x8f60] ;  /* 0x008f6000010c7983 */ /* 0x000f280000300a00 */
[----:B-1----:R-:W4:Y:S04]  /*138650*/  LDL.LU.64 R2, [R1+0x8d00] ;  /* 0x008d000001027983 */ /* 0x002f280000300a00 */
        /* <DEDUP_REMOVED lines=8> */
[----:B------:R-:W2:Y:S04]  /*1386e0*/  LDL.LU.64 R238, [R1+0x8d08] ;  /* 0x008d080001ee7983 */ /* 0x000ea80000300a00 */
[----:B------:R0:W5:Y:S03]  /*1386f0*/  LDL.LU.64 R10, [R1+0xabc8] ;  /* 0x00abc800010a7983 */ /* 0x0001660000300a00 */
[----:B----4-:R-:W-:Y:S01]  /*138700*/  DFMA R8, -R6, R48, R8 ;  /* 0x000000300608722b */ /* 0x010fe20000000108 */
[----:B------:R0:W5:Y:S07]  /*138710*/  LDL.LU.64 R6, [R1+0xabc0] ;  /* 0x00abc00001067983 */ /* 0x00016e0000300a00 */
[----:B------:R-:W-:Y:S01]  /*138720*/  DFMA R8, -R2, R230, R8 ;  /* 0x000000e60208722b */ /* 0x000fe20000000108 */
[----:B------:R0:W5:Y:S04]  /*138730*/  LDL.LU.64 R2, [R1+0xabb8] ;  /* 0x00abb80001027983 */ /* 0x0001680000300a00 */
[----:B------:R0:W-:Y:S01]  /*138740*/  STL.64 [R1+0x75a8], R244 ;  /* 0x0075a8f401007387 */ /* 0x0001e20000100a00 */
[----:B------:R-:W-:Y:S02]  /*138750*/  BSSY.RECONVERGENT B3, `(.L_x_2769) ;  /* 0x0000019000037945 */ /* 0x000fe40003800200 */
[----:B--2---:R-:W-:-:S08]  /*138760*/  DFMA R8, -R238, R44, R8 ;  /* 0x0000002cee08722b */ /* 0x004fd00000000108 */
        /* <DEDUP_REMOVED lines=23> */
.L_x_2770:
[----:B------:R-:W-:Y:S05]  /*1388e0*/  BSYNC.RECONVERGENT B3 ;  /* 0x0000000000037941 */ /* 0x000fea0003800200 */
.L_x_2769:
[----:B------:R-:W2:Y:S04]  /*1388f0*/  LDL.LU.64 R238, [R1+0x7848] ;  /* 0x0078480001ee7983 */ /* 0x000ea80000300a00 */
[----:B------:R-:W2:Y:S04]  /*138900*/  LDL.LU.64 R8, [R1+0x7e18] ;  /* 0x007e180001087983 */ /* 0x000ea80000300a00 */
[----:B------:R-:W3:Y:S04]  /*138910*/  LDL.LU.64 R174, [R1+0x89a0] ;  /* 0x0089a00001ae7983 */ /* 0x000ee80000300a00 */
[----:B------:R-:W4:Y:S04]  /*138920*/  LDL.LU.64 R14, [R1+0x89a8] ;  /* 0x0089a800010e7983 */ /* 0x000f280000300a00 */
[----:B------:R0:W-:Y:S04]  /*138930*/  STL.64 [R1+0xac00], R30 ;  /* 0x00ac001e01007387 */ /* 0x0001e80000100a00 */
[----:B------:R1:W-:Y:S04]  /*138940*/  STL.64 [R1+0xabf8], R28 ;  /* 0x00abf81c01007387 */ /* 0x0003e80000100a00 */
[----:B------:R-:W4:Y:S04]  /*138950*/  LDL.LU.64 R246, [R1+0x8df0] ;  /* 0x008df00001f67983 */ /* 0x000f280000300a00 */
[----:B0-----:R-:W4:Y:S04]  /*138960*/  LDL.LU.64 R30, [R1+0x8be0] ;  /* 0x008be000011e7983 */ /* 0x001f280000300a00 */
[----:B-1----:R-:W4:Y:S04]  /*138970*/  LDL.LU.64 R28, [R1+0x8be8] ;  /* 0x008be800011c7983 */ /* 0x002f280000300a00 */
[----:B------:R0:W-:Y:S04]  /*138980*/  STL.64 [R1+0xabf0], R26 ;  /* 0x00abf01a01007387 */ /* 0x0001e80000100a00 */
[----:B------:R1:W-:Y:S04]  /*138990*/  STL.64 [R1+0xabe8], R24 ;  /* 0x00abe81801007387 */ /* 0x0003e80000100a00 */
[----:B------:R1:W-:Y:S04]  /*1389a0*/  STL.64 [R1+0xabe0], R22 ;  /* 0x00abe01601007387 */ /* 0x0003e80000100a00 */
[----:B0-----:R-:W4:Y:S04]  /*1389b0*/  LDL.LU.64 R26, [R1+0x8f50] ;  /* 0x008f5000011a7983 */ /* 0x001f280000300a00 */
[----:B-1----:R-:W4:Y:S04]  /*1389c0*/  LDL.LU.64 R24, [R1+0x8f58] ;  /* 0x008f580001187983 */ /* 0x002f280000300a00 */
[----:B------:R-:W4:Y:S04]  /*1389d0*/  LDL.LU.64 R22, [R1+0x9090] ;  /* 0x0090900001167983 */ /* 0x000f280000300a00 */
[----:B------:R0:W-:Y:S04]  /*1389e0*/  STL.64 [R1+0xabd8], R20 ;  /* 0x00abd81401007387 */ /* 0x0001e80000100a00 */
[----:B------:R1:W-:Y:S04]  /*1389f0*/  STL.64 [R1+0xabd0], R18 ;  /* 0x00abd01201007387 */ /* 0x0003e80000100a00 */
[----:B-----5:R1:W-:Y:S04]  /*138a00*/  STL.64 [R1+0xabc8], R16 ;  /* 0x00abc81001007387 */ /* 0x0203e80000100a00 */
[----:B0-----:R-:W4:Y:S04]  /*138a10*/  LDL.LU.64 R20, [R1+0x9098] ;  /* 0x0090980001147983 */ /* 0x001f280000300a00 */
[----:B-1----:R-:W4:Y:S04]  /*138a20*/  LDL.LU.64 R18, [R1+0x9150] ;  /* 0x0091500001127983 */ /* 0x002f280000300a00 */
[----:B------:R-:W4:Y:S04]  /*138a30*/  LDL.LU.64 R16, [R1+0x9158] ;  /* 0x0091580001107983 */ /* 0x000f280000300a00 */
[----:B------:R0:W-:Y:S04]  /*138a40*/  STL.64 [R1+0xabc0], R10 ;  /* 0x00abc00a01007387 */ /* 0x0001e80000100a00 */
[----:B------:R1:W-:Y:S04]  /*138a50*/  STL.64 [R1+0xabb8], R2 ;  /* 0x00abb80201007387 */ /* 0x0003e80000100a00 */
[----:B------:R-:W4:Y:S04]  /*138a60*/  LDL.64 R240, [R1+0x7e10] ;  /* 0x007e100001f07983 */ /* 0x000f280000100a00 */
[----:B0-----:R-:W4:Y:S04]  /*138a70*/  LDL.LU.64 R10, [R1+0x91d0] ;  /* 0x0091d000010a7983 */ /* 0x001f280000300a00 */
[----:B-1----:R-:W4:Y:S04]  /*138a80*/  LDL.LU.64 R2, [R1+0x91d8] ;  /* 0x0091d80001027983 */ /* 0x002f280000300a00 */
[----:B------:R-:W4:Y:S01]  /*138a90*/  LDL.LU.64 R250, [R1+0x9248] ;  /* 0x0092480001fa7983 */ /* 0x000f220000300a00 */
[----:B--2---:R-:W-:-:S03]  /*138aa0*/  DFMA R8, R8, -R12, R238 ;  /* 0x8000000c0808722b */ /* 0x004fc600000000ee */
[----:B------:R-:W2:Y:S05]  /*138ab0*/  LDL.LU.64 R238, [R1+0x8df8] ;  /* 0x008df80001ee7983 */ /* 0x000eaa0000300a00 */
[----:B---3--:R-:W-:Y:S01]  /*138ac0*/  DFMA R8, -R174, R96, R8 ;  /* 0x00000060ae08722b */ /* 0x008fe20000000108 */
[----:B------:R-:W3:Y:S07]  /*138ad0*/  LDL.LU.64 R174, [R1+0x9250] ;  /* 0x0092500001ae7983 */ /* 0x000eee0000300a00 */
[----:B----4-:R-:W-:Y:S01]  /*138ae0*/  DFMA R8, -R14, R236, R8 ;  /* 0x000000ec0e08722b */ /* 0x010fe20000000108 */
[----:B------:R-:W4:Y:S07]  /*138af0*/  LDL.LU.64 R14, [R1+0x9240] ;  /* 0x00924000010e7983 */ /* 0x000f2e0000300a00 */
[----:B------:R-:W-:Y:S01]  /*138b00*/  DFMA R8, -R30, R52, R8 ;  /* 0x000000341e08722b */ /* 0x000fe20000000108 */
[----:B------:R0:W5:Y:S07]  /*138b10*/  LDL.LU.64 R30, [R1+0xac00] ;  /* 0x00ac0000011e7983 */ /* 0x00016e0000300a00 */
[----:B------:R-:W-:Y:S01]  /*138b20*/  DFMA R8, -R28, R54, R8 ;  /* 0x000000361c08722b */ /* 0x000fe20000000108 */
[----:B------:R0:W5:Y:S07]  /*138b30*/  LDL.LU.64 R28, [R1+0xabf8] ;  /* 0x00abf800011c7983 */ /* 0x00016e0000300a00 */
[----:B------:R-:W-:Y:S01]  /*138b40*/  DFMA R8, -R246, R48, R8 ;  /* 0x00000030f608722b */ /* 0x000fe20000000108 */
[----:B------:R-:W3:Y:S07]  /*138b50*/  LDL.LU.64 R246, [R1+0x9258] ;  /* 0x0092580001f67983 */ /* 0x000eee0000300a00 */
[----:B--2---:R-:W-:Y:S01]  /*138b60*/  DFMA R8, -R238, R230, R8 ;  /* 0x000000e6ee08722b */ /* 0x004fe20000000108 */
[----:B------:R-:W2:Y:S07]  /*138b70*/  LDL.LU.64 R238, [R1+0x9a20] ;  /* 0x009a200001ee7983 */ /* 0x000eae0000300a00 */
[----:B------:R-:W-:Y:S01]  /*138b80*/  DFMA R8, -R26, R44, R8 ;  /* 0x0000002c1a08722b */ /* 0x000fe20000000108 */
[----:B------:R0:W5:Y:S07]  /*138b90*/  LDL.LU.64 R26, [R1+0xabf0] ;  /* 0x00abf000011a7983 */ /* 0x00016e0000300a00 */
        /* <DEDUP_REMOVED lines=14> */
[----:B----4-:R-:W-:-:S02]  /*138c80*/  DFMA R14, -R14, R188, R8 ;  /* 0x000000bc0e0e722b */ /* 0x010fc40000000108 */
[----:B------:R-:W1:Y:S01]  /*138c90*/  MUFU.RCP64H R9, R241 ;  /* 0x000000f100097308 */ /* 0x000e620000001800 */
[----:B------:R-:W-:-:S05]  /*138ca0*/  IMAD.MOV.U32 R8, RZ, RZ, 0x1 ;  /* 0x00000001ff087424 */ /* 0x000fca00078e00ff */
[----:B------:R-:W-:-:S08]  /*138cb0*/  DFMA R14, -R250, R194, R14 ;  /* 0x000000c2fa0e722b */ /* 0x000fd0000000010e */
[----:B---3--:R-:W-:Y:S02]  /*138cc0*/  DFMA R174, -R174, R168, R14 ;  /* 0x000000a8aeae722b */ /* 0x008fe4000000010e */
[----:B-1----:R-:W-:-:S08]  /*138cd0*/  DFMA R14, -R240, R8, 1 ;  /* 0x3ff00000f00e742b */ /* 0x002fd00000000108 */
        /* <DEDUP_REMOVED lines=23> */
.L_x_2772:
[----:B------:R-:W-:Y:S05]  /*138e50*/  BSYNC.RECONVERGENT B3 ;  /* 0x0000000000037941 */ /* 0x000fea0003800200 */
.L_x_2771:
[----:B------:R-:W2:Y:S04]  /*138e60*/  LDL.64 R240, [R1+0x80c8] ;  /* 0x0080c80001f07983 */ /* 0x000ea80000100a00 */
[----:B------:R-:W3:Y:S04]  /*138e70*/  LDL.LU.64 R250, [R1+0x7740] ;  /* 0x0077400001fa7983 */ /* 0x000ee80000300a00 */
[----:B------:R-:W3:Y:S04]  /*138e80*/  LDL.LU.64 R14, [R1+0x88d0] ;  /* 0x0088d000010e7983 */ /* 0x000ee80000300a00 */
[----:B------:R-:W4:Y:S04]  /*138e90*/  LDL.LU.64 R174, [R1+0x88d8] ;  /* 0x0088d80001ae7983 */ /* 0x000f280000300a00 */
[----:B------:R-:W4:Y:S04]  /*138ea0*/  LDL.LU.64 R246, [R1+0x8de0] ;  /* 0x008de00001f67983 */ /* 0x000f280000300a00 */
[----:B------:R-:W4:Y:S01]  /*138eb0*/  LDL.LU.64 R238, [R1+0x8de8] ;  /* 0x008de80001ee7983 */ /* 0x000f220000300a00 */
        /* <DEDUP_REMOVED lines=28> */
.L_x_2774:
[----:B------:R-:W-:Y:S05]  /*139080*/  BSYNC.RECONVERGENT B3 ;  /* 0x0000000000037941 */ /* 0x000fea0003800200 */
.L_x_2773:
[----:B------:R-:W2:Y:S04]  /*139090*/  LDL.64 R240, [R1+0x80d8] ;  /* 0x0080d80001f07983 */ /* 0x000ea80000100a00 */
[----:B------:R-:W3:Y:S04]  /*1390a0*/  LDL.LU.64 R250, [R1+0x77e0] ;  /* 0x0077e00001fa7983 */ /* 0x000ee80000300a00 */
        /* <DEDUP_REMOVED lines=30> */
.L_x_2776:
[----:B------:R-:W-:Y:S05]  /*139290*/  BSYNC.RECONVERGENT B3 ;  /* 0x0000000000037941 */ /* 0x000fea0003800200 */
.L_x_2775:
[----:B------:R0:W-:Y:S04]  /*1392a0*/  STL.64 [R1+0xabc0], R6 ;  /* 0x00abc00601007387 */ /* 0x0001e80000100a00 */
[----:B------:R-:W2:Y:S04]  /*1392b0*/  LDL.LU.64 R12, [R1+0x87a0] ;  /* 0x0087a000010c7983 */ /* 0x000ea80000300a00 */
[----:B-----5:R1:W-:Y:S04]  /*1392c0*/  STL.64 [R1+0xabb8], R2 ;  /* 0x00abb80201007387 */ /* 0x0203e80000100a00 */
[----:B0-----:R-:W2:Y:S04]  /*1392d0*/  LDL.LU.64 R6, [R1+0x77e8] ;  /* 0x0077e80001067983 */ /* 0x001ea80000300a00 */
[----:B------:R-:W3:Y:S04]  /*1392e0*/  LDL.64 R246, [R1+0x80e8] ;  /* 0x0080e80001f67983 */ /* 0x000ee80000100a00 */
[----:B-1----:R-:W4:Y:S04]  /*1392f0*/  LDL.LU.64 R2, [R1+0x87a8] ;  /* 0x0087a80001027983 */ /* 0x002f280000300a00 */
[----:B------:R-:W3:Y:S04]  /*139300*/  LDL.LU.64 R174, [R1+0x8bd0] ;  /* 0x008bd00001ae7983 */ /* 0x000ee80000300a00 */
[----:B------:R-:W3:Y:S04]  /*139310*/  LDL.LU.64 R250, [R1+0x8bd8] ;  /* 0x008bd80001fa7983 */ /* 0x000ee80000300a00 */
[----:B------:R-:W3:Y:S01]  /*139320*/  LDL.LU.64 R240, [R1+0x9a30] ;  /* 0x009a300001f07983 */ /* 0x000ee20000300a00 */
[----:B------:R-:W-:Y:S01]  /*139330*/  MOV R8, 0x1 ;  /* 0x0000000100087802 */ /* 0x000fe20000000f00 */
[----:B--2---:R-:W-:-:S02]  /*139340*/  DFMA R12, -R12, R50, R6 ;  /* 0x000000320c0c722b */ /* 0x004fc40000000106 */
[----:B------:R0:W5:Y:S06]  /*139350*/  LDL.LU.64 R6, [R1+0xabc0] ;  /* 0x00abc00001067983 */ /* 0x00016c0000300a00 */
[----:B----4-:R-:W-:Y:S01]  /*139360*/  DFMA R12, -R2, R208, R12 ;  /* 0x000000d0020c722b */ /* 0x010fe2000000010c */
[----:B------:R0:W5:Y:S01]  /*139370*/  LDL.LU.64 R2, [R1+0xabb8] ;  /* 0x00abb80001027983 */ /* 0x0001620000300a00 */
[----:B---3--:R-:W1:Y:S06]  /*139380*/  MUFU.RCP64H R9, R247 ;  /* 0x000000f700097308 */ /* 0x008e6c0000001800 */
[----:B------:R-:W-:-:S02]  /*139390*/  DFMA R12, -R174, R194, R12 ;  /* 0x000000c2ae0c722b */ /* 0x000fc4000000010c */
        /* <DEDUP_REMOVED lines=22> */
.L_x_2778:
[----:B------:R-:W-:Y:S05]  /*139500*/  BSYNC.RECONVERGENT B3 ;  /* 0x0000000000037941 */ /* 0x000fea0003800200 */
.L_x_2777:
[----:B------:R-:W2:Y:S04]  /*139510*/  LDL.LU.64 R12, [R1+0x8790] ;  /* 0x00879000010c7983 */ /* 0x000ea80000300a00 */
[----:B-----5:R0:W-:Y:S04]  /*139520*/  STL.64 [R1+0xabb8], R2 ;  /* 0x00abb80201007387 */ /* 0x0201e80000100a00 */
[----:B------:R-:W3:Y:S04]  /*139530*/  LDL.64 R250, [R1+0x7de8] ;  /* 0x007de80001fa7983 */ /* 0x000ee80000100a00 */
[----:B------:R-:W4:Y:S04]  /*139540*/  LDL.LU.64 R174, [R1+0x8bc0] ;  /* 0x008bc00001ae7983 */ /* 0x000f280000300a00 */
[----:B0-----:R-:W3:Y:S04]  /*139550*/  LDL.LU.64 R2, [R1+0x8798] ;  /* 0x0087980001027983 */ /* 0x001ee80000300a00 */
[----:B------:R-:W4:Y:S01]  /*139560*/  LDL.LU.64 R246, [R1+0x9a40] ;  /* 0x009a400001f67983 */ /* 0x000f220000300a00 */
[----:B--2---:R-:W-:-:S03]  /*139570*/  DFMA R12, -R12, R52, R178 ;  /* 0x000000340c0c722b */ /* 0x004fc600000001b2 */
[----:B------:R-:W2:Y:S05]  /*139580*/  LDL.LU.64 R178, [R1+0x8bc8] ;  /* 0x008bc80001b27983 */ /* 0x000eaa0000300a00 */
[----:B---3--:R-:W-:Y:S01]  /*139590*/  DFMA R12, -R2, R48, R12 ;  /* 0x00000030020c722b */ /* 0x008fe2000000010c */
[----:B------:R0:W5:Y:S01]  /*1395a0*/  LDL.LU.64 R2, [R1+0xabb8] ;  /* 0x00abb80001027983 */ /* 0x0001620000300a00 */
[----:B------:R-:W1:Y:S01]  /*1395b0*/  MUFU.RCP64H R9, R251 ;  /* 0x000000fb00097308 */ /* 0x000e620000001800 */
[----:B------:R-:W-:-:S05]  /*1395c0*/  IMAD.MOV.U32 R8, RZ, RZ, 0x1 ;  /* 0x00000001ff087424 */ /* 0x000fca00078e00ff */
[----:B----4-:R-:W-:Y:S02]  /*1395d0*/  DFMA R12, -R174, R208, R12 ;  /* 0x000000d0ae0c722b */ /* 0x010fe4000000010c */
[----:B-1----:R-:W-:-:S08]  /*1395e0*/  DFMA R174, -R250, R8, 1 ;  /* 0x3ff00000faae742b */ /* 0x002fd00000000108 */
        /* <DEDUP_REMOVED lines=21> */
.L_x_2780:
[----:B------:R-:W-:Y:S05]  /*139740*/  BSYNC.RECONVERGENT B3 ;  /* 0x0000000000037941 */ /* 0x000fea0003800200 */
.L_x_2779:
[----:B------:R0:W-:Y:S04]  /*139750*/  STL.64 [R1+0xabf0], R20 ;  /* 0x00abf01401007387 */ /* 0x0001e80000100a00 */
[----:B------:R-:W2:Y:S04]  /*139760*/  LDL.LU.64 R8, [R1+0x8710] ;  /* 0x0087100001087983 */ /* 0x000ea80000300a00 */
[----:B------:R1:W-:Y:S04]  /*139770*/  STL.64 [R1+0xabe8], R18 ;  /* 0x00abe81201007387 */ /* 0x0003e80000100a00 */
[----:B0-----:R-:W2:Y:S04]  /*139780*/  LDL.LU.64 R20, [R1+0x7840] ;  /* 0x0078400001147983 */ /* 0x001ea80000300a00 */
[----:B------:R0:W-:Y:S04]  /*139790*/  STL.64 [R1+0xabe0], R16 ;  /* 0x00abe01001007387 */ /* 0x0001e80000100a00 */
[----:B-1----:R-:W3:Y:S04]  /*1397a0*/  LDL.LU.64 R18, [R1+0x8718] ;  /* 0x0087180001127983 */ /* 0x002ee80000300a00 */
[----:B------:R1:W-:Y:S04]  /*1397b0*/  STL.64 [R1+0xabd8], R14 ;  /* 0x00abd80e01007387 */ /* 0x0003e80000100a00 */
[----:B0-----:R-:W4:Y:S04]  /*1397c0*/  LDL.LU.64 R16, [R1+0x88c0] ;  /* 0x0088c00001107983 */ /* 0x001f280000300a00 */
[----:B------:R0:W-:Y:S04]  /*1397d0*/  STL.64 [R1+0xabd0], R10 ;  /* 0x00abd00a01007387 */ /* 0x0001e80000100a00 */
[----:B-1----:R-:W4:Y:S04]  /*1397e0*/  LDL.LU.64 R14, [R1+0x88c8] ;  /* 0x0088c800010e7983 */ /* 0x002f280000300a00 */
[----:B------:R1:W-:Y:S04]  /*1397f0*/  STL.64 [R1+0xabc8], R6 ;  /* 0x00abc80601007387 */ /* 0x0003e80000100a00 */
[----:B0-----:R-:W4:Y:S04]  /*139800*/  LDL.LU.64 R10, [R1+0x8aa0] ;  /* 0x008aa000010a7983 */ /* 0x001f280000300a00 */
[----:B------:R-:W4:Y:S04]  /*139810*/  LDL.LU.64 R12, [R1+0x8dd0] ;  /* 0x008dd000010c7983 */ /* 0x000f280000300a00 */
[----:B-1----:R-:W4:Y:S04]  /*139820*/  LDL.LU.64 R6, [R1+0x8aa8] ;  /* 0x008aa80001067983 */ /* 0x002f280000300a00 */
[----:B------:R0:W-:Y:S04]  /*139830*/  STL.64 [R1+0xabc0], R4 ;  /* 0x00abc00401007387 */ /* 0x0001e80000100a00 */
[----:B------:R-:W4:Y:S04]  /*139840*/  LDL.LU.64 R174, [R1+0x9080] ;  /* 0x0090800001ae7983 */ /* 0x000f280000300a00 */
[----:B-----5:R1:W-:Y:S04]  /*139850*/  STL.64 [R1+0xabb8], R2 ;  /* 0x00abb80201007387 */ /* 0x0203e80000100a00 */
[----:B0-----:R-:W4:Y:S04]  /*139860*/  LDL.LU.64 R4, [R1+0x8dd8] ;  /* 0x008dd80001047983 */ /* 0x001f280000300a00 */
[----:B------:R-:W4:Y:S04]  /*139870*/  LDL.64 R250, [R1+0x80f8] ;  /* 0x0080f80001fa7983 */ /* 0x000f280000100a00 */
[----:B-1----:R-:W4:Y:S04]  /*139880*/  LDL.LU.64 R2, [R1+0x9088] ;  /* 0x0090880001027983 */ /* 0x002f280000300a00 */
        /* <DEDUP_REMOVED lines=9> */
[----:B------:R-:W-:Y:S01]  /*139920*/  DFMA R8, -R10, R222, R8 ;  /* 0x000000de0a08722b */ /* 0x000fe20000000108 */
[----:B------:R0:W5:Y:S07]  /*139930*/  LDL.LU.64 R10, [R1+0xabd0] ;  /* 0x00abd000010a7983 */ /* 0x00016e0000300a00 */
[----:B------:R-:W-:Y:S01]  /*139940*/  DFMA R8, -R6, R46, R8 ;  /* 0x0000002e0608722b */ /* 0x000fe20000000108 */
[----:B------:R0:W5:Y:S07]  /*139950*/  LDL.LU.64 R6, [R1+0xabc8] ;  /* 0x00abc80001067983 */ /* 0x00016e0000300a00 */
[----:B------:R-:W-:-:S08]  /*139960*/  DFMA R12, -R12, R216, R8 ;  /* 0x000000d80c0c722b */ /* 0x000fd00000000108 */
[----:B------:R-:W-:Y:S01]  /*139970*/  DFMA R12, -R4, R220, R12 ;  /* 0x000000dc040c722b */ /* 0x000fe2000000010c */
[----:B------:R0:W5:Y:S07]  /*139980*/  LDL.LU.64 R4, [R1+0xabc0] ;  /* 0x00abc00001047983 */ /* 0x00016e0000300a00 */
[----:B------:R-:W-:-:S08]  /*139990*/  DFMA R174, -R174, R192, R12 ;  /* 0x000000c0aeae722b */ /* 0x000fd0000000010c */
[----:B------:R-:W-:Y:S01]  /*1399a0*/  DFMA R174, -R2, R170, R174 ;  /* 0x000000aa02ae722b */ /* 0x000fe200000001ae */
[----:B------:R0:W5:Y:S01]  /*1399b0*/  LDL.LU.64 R2, [R1+0xabb8] ;  /* 0x00abb80001027983 */ /* 0x0001620000300a00 */
[----:B------:R-:W1:Y:S01]  /*1399c0*/  MUFU.RCP64H R9, R251 ;  /* 0x000000fb00097308 */ /* 0x000e620000001800 */
[----:B------:R-:W-:-:S06]  /*1399d0*/  MOV R8, 0x1 ;  /* 0x0000000100087802 */ /* 0x000fcc0000000f00 */
        /* <DEDUP_REMOVED lines=21> */
.L_x_2782:
[----:B------:R-:W-:Y:S05]  /*139b30*/  BSYNC.RECONVERGENT B3 ;  /* 0x0000000000037941 */ /* 0x000fea0003800200 */
.L_x_2781:
[----:B------:R-:W2:Y:S04]  /*139b40*/  LDL.LU.64 R8, [R1+0x8700] ;  /* 0x0087000001087983 */ /* 0x000ea80000300a00 */
[----:B-----5:R0:W-:Y:S04]  /*139b50*/  STL.64 [R1+0xabe0], R20 ;  /* 0x00abe01401007387 */ /* 0x0201e80000100a00 */
[----:B------:R1:W-:Y:S04]  /*139b60*/  STL.64 [R1+0xabd8], R18 ;  /* 0x00abd81201007387 */ /* 0x0003e80000100a00 */
[----:B------:R3:W-:Y:S04]  /*139b70*/  STL.64 [R1+0xabd0], R16 ;  /* 0x00abd01001007387 */ /* 0x0007e80000100a00 */
[----:B0-----:R-:W4:Y:S04]  /*139b80*/  LDL.LU.64 R20, [R1+0x8708] ;  /* 0x0087080001147983 */ /* 0x001f280000300a00 */
[----:B-1----:R-:W4:Y:S04]  /*139b90*/  LDL.LU.64 R18, [R1+0x88b0] ;  /* 0x0088b00001127983 */ /* 0x002f280000300a00 */
[----:B---3--:R-:W3:Y:S04]  /*139ba0*/  LDL.LU.64 R16, [R1+0x88b8] ;  /* 0x0088b80001107983 */ /* 0x008ee80000300a00 */
[----:B------:R0:W-:Y:S04]  /*139bb0*/  STL.64 [R1+0xabc8], R10 ;  /* 0x00abc80a01007387 */ /* 0x0001e80000100a00 */
[----:B------:R-:W3:Y:S04]  /*139bc0*/  LDL.LU.64 R12, [R1+0x8a98] ;  /* 0x008a9800010c7983 */ /* 0x000ee80000300a00 */
[----:B------:R1:W-:Y:S04]  /*139bd0*/  STL.64 [R1+0xabc0], R6 ;  /* 0x00abc00601007387 */ /* 0x0003e80000100a00 */
[----:B0-----:R-:W3:Y:S04]  /*139be0*/  LDL.LU.64 R10, [R1+0x8a90] ;  /* 0x008a9000010a7983 */ /* 0x001ee80000300a00 */
[----:B------:R-:W3:Y:S04]  /*139bf0*/  LDL.LU.64 R174, [R1+0x8dc8] ;  /* 0x008dc80001ae7983 */ /* 0x000ee80000300a00 */
[----:B-1----:R-:W3:Y:S04]  /*139c00*/  LDL.LU.64 R6, [R1+0x8dc0] ;  /* 0x008dc00001067983 */ /* 0x002ee80000300a00 */
[----:B------:R0:W-:Y:S04]  /*139c10*/  STL.64 [R1+0xabb8], R4 ;  /* 0x00abb80401007387 */ /* 0x0001e80000100a00 */
[----:B------:R-:W3:Y:S04]  /*139c20*/  LDL.64 R250, [R1+0x7df8] ;  /* 0x007df80001fa7983 */ /* 0x000ee80000100a00 */
[----:B0-----:R-:W3:Y:S01]  /*139c30*/  LDL.LU.64 R4, [R1+0x9120] ;  /* 0x0091200001047983 */ /* 0x001ee20000300a00 */
[----:B--2---:R-:W-:-:S03]  /*139c40*/  DFMA R8, -R8, R238, R214 ;  /* 0x000000ee0808722b */ /* 0x004fc600000001d6 */
[----:B------:R-:W2:Y:S05]  /*139c50*/  LDL.LU.64 R214, [R1+0x9128] ;  /* 0x0091280001d67983 */ /* 0x000eaa0000300a00 */
[----:B----4-:R-:W-:Y:S01]  /*139c60*/  DFMA R8, -R20, R14, R8 ;  /* 0x0000000e1408722b */ /* 0x010fe20000000108 */
[----:B------:R0:W5:Y:S07]  /*139c70*/  LDL.LU.64 R20, [R1+0xabe0] ;  /* 0x00abe00001147983 */ /* 0x00016e0000300a00 */
[----:B------:R-:W-:Y:S01]  /*139c80*/  DFMA R8, -R18, R234, R8 ;  /* 0x000000ea1208722b */ /* 0x000fe20000000108 */
[----:B------:R0:W5:Y:S07]  /*139c90*/  LDL.LU.64 R18, [R1+0xabd8] ;  /* 0x00abd80001127983 */ /* 0x00016e0000300a00 */
[----:B---3--:R-:W-:Y:S01]  /*139ca0*/  DFMA R8, -R16, R54, R8 ;  /* 0x000000361008722b */ /* 0x008fe20000000108 */
        /* <DEDUP_REMOVED lines=10> */
[----:B------:R-:W-:-:S06]  /*139d50*/  IMAD.MOV.U32 R8, RZ, RZ, 0x1 ;  /* 0x00000001ff087424 */ /* 0x000fcc00078e00ff */
[----:B-1----:R-:W-:-:S08]  /*139d60*/  DFMA R12, -R250, R8, 1 ;  /* 0x3ff00000fa0c742b */ /* 0x002fd00000000108 */
[----:B------:R-:W-:-:S08]  /*139d70*/  DFMA R12, R12, R12, R12 ;  /* 0x0000000c0c0c722b */ /* 0x000fd0000000000c */
        /* <DEDUP_REMOVED lines=17> */
.L_x_2784:
[----:B------:R-:W-:Y:S05]  /*139e90*/  BSYNC.RECONVERGENT B3 ;  /* 0x0000000000037941 */ /* 0x000fea0003800200 */
.L_x_2783:
[----:B------:R-:W2:Y:S04]  /*139ea0*/  LDL.LU.64 R8, [R1+0x7d08] ;  /* 0x007d080001087983 */ /* 0x000ea80000300a00 */
[----:B------:R-:W3:Y:S04]  /*139eb0*/  LDL.LU.64 R174, [R1+0x88a0] ;  /* 0x0088a00001ae7983 */ /* 0x000ee80000300a00 */
[----:B-----5:R0:W-:Y:S04]  /*139ec0*/  STL.64 [R1+0xabc0], R6 ;  /* 0x00abc00601007387 */ /* 0x0201e80000100a00 */
[----:B------:R1:W-:Y:S04]  /*139ed0*/  STL.64 [R1+0xabb8], R2 ;  /* 0x00abb80201007387 */ /* 0x0003e80000100a00 */
[----:B------:R-:W4:Y:S04]  /*139ee0*/  LDL.64 R250, [R1+0x7d00] ;  /* 0x007d000001fa7983 */ /* 0x000f280000100a00 */
[----:B0-----:R-:W4:Y:S04]  /*139ef0*/  LDL.LU.64 R6, [R1+0x88a8] ;  /* 0x0088a80001067983 */ /* 0x001f280000300a00 */
[----:B-1----:R-:W4:Y:S04]  /*139f00*/  LDL.LU.64 R2, [R1+0x8ce8] ;  /* 0x008ce80001027983 */ /* 0x002f280000300a00 */
[----:B------:R-:W4:Y:S01]  /*139f10*/  LDL.LU.64 R214, [R1+0x7df0] ;  /* 0x007df00001d67983 */ /* 0x000f220000300a00 */
[----:B--2---:R-:W-:-:S03]  /*139f20*/  DFMA R8, -R8, R236, R212 ;  /* 0x000000ec0808722b */ /* 0x004fc600000001d4 */
[----:B------:R-:W2:Y:S05]  /*139f30*/  LDL.LU.64 R212, [R1+0x8ce0] ;  /* 0x008ce00001d47983 */ /* 0x000eaa0000300a00 */
[----:B---3--:R-:W-:-:S08]  /*139f40*/  DFMA R174, -R174, R52, R8 ;  /* 0x00000034aeae722b */ /* 0x008fd00000000108 */
[----:B----4-:R-:W-:Y:S01]  /*139f50*/  DFMA R174, -R6, R50, R174 ;  /* 0x0000003206ae722b */ /* 0x010fe200000001ae */
[----:B------:R0:W5:Y:S01]  /*139f60*/  LDL.LU.64 R6, [R1+0xabc0] ;  /* 0x00abc00001067983 */ /* 0x0001620000300a00 */
[----:B------:R-:W1:Y:S01]  /*139f70*/  MUFU.RCP64H R9, R251 ;  /* 0x000000fb00097308 */ /* 0x000e620000001800 */
[----:B------:R-:W-:-:S05]  /*139f80*/  MOV R8, 0x1 ;  /* 0x0000000100087802 */ /* 0x000fca0000000f00 */
[----:B--2---:R-:W-:-:S08]  /*139f90*/  DFMA R212, -R212, R208, R174 ;  /* 0x000000d0d4d4722b */ /* 0x004fd000000001ae */
[----:B------:R-:W-:Y:S01]  /*139fa0*/  DFMA R212, -R2, R216, R212 ;  /* 0x000000d802d4722b */ /* 0x000fe200000001d4 */
[----:B------:R0:W5:Y:S01]  /*139fb0*/  LDL.LU.64 R2, [R1+0xabb8] ;  /* 0x00abb80001027983 */ /* 0x0001620000300a00 */
        /* <DEDUP_REMOVED lines=23> */
.L_x_2786:
[----:B------:R-:W-:Y:S05]  /*13a130*/  BSYNC.RECONVERGENT B3 ;  /* 0x0000000000037941 */ /* 0x000fea0003800200 */
.L_x_2785:
[----:B------:R0:W-:Y:S04]  /*13a140*/  STL.64 [R1+0xabc8], R10 ;  /* 0x00abc80a01007387 */ /* 0x0001e80000100a00 */
[----:B------:R-:W2:Y:S04]  /*13a150*/  LDL.LU.64 R174, [R1+0x79a8] ;  /* 0x0079a80001ae7983 */ /* 0x000ea80000300a00 */
[----:B-----5:R1:W-:Y:S04]  /*13a160*/  STL.64 [R1+0xabc0], R6 ;  /* 0x00abc00601007387 */ /* 0x0203e80000100a00 */
[----:B0-----:R-:W2:Y:S04]  /*13a170*/  LDL.LU.64 R10, [R1+0x7800] ;  /* 0x00780000010a7983 */ /* 0x001ea80000300a00 */
[----:B------:R-:W3:Y:S04]  /*13a180*/  LDL.LU.64 R212, [R1+0x8788] ;  /* 0x0087880001d47983 */ /* 0x000ee80000300a00 */
[----:B-1----:R-:W4:Y:S04]  /*13a190*/  LDL.LU.64 R6, [R1+0x8780] ;  /* 0x0087800001067983 */ /* 0x002f280000300a00 */
[----:B------:R0:W-:Y:S04]  /*13a1a0*/  STL.64 [R1+0xabb8], R2 ;  /* 0x00abb80201007387 */ /* 0x0001e80000100a00 */
[----:B------:R-:W3:Y:S04]  /*13a1b0*/  LDL.64 R250, [R1+0x79a0] ;  /* 0x0079a00001fa7983 */ /* 0x000ee80000100a00 */
[----:B------:R-:W3:Y:S04]  /*13a1c0*/  LDL.LU.64 R214, [R1+0x8cd8] ;  /* 0x008cd80001d67983 */ /* 0x000ee80000300a00 */
[----:B0-----:R-:W3:Y:S01]  /*13a1d0*/  LDL.LU.64 R2, [R1+0x8cd0] ;  /* 0x008cd00001027983 */ /* 0x001ee20000300a00 */
[----:B------:R-:W-:Y:S01]  /*13a1e0*/  IMAD.MOV.U32 R12, RZ, RZ, 0x1 ;  /* 0x00000001ff0c7424 */ /* 0x000fe200078e00ff */
[----:B--2---:R-:W-:-:S02]  /*13a1f0*/  DFMA R174, -R174, R240, R10 ;  /* 0x000000f0aeae722b */ /* 0x004fc4000000010a */
[----:B------:R0:W5:Y:S06]  /*13a200*/  LDL.LU.64 R10, [R1+0xabc8] ;  /* 0x00abc800010a7983 */ /* 0x00016c0000300a00 */
[----:B----4-:R-:W-:Y:S01]  /*13a210*/  DFMA R174, -R6, R50, R174 ;  /* 0x0000003206ae722b */ /* 0x010fe200000001ae */
[----:B------:R0:W5:Y:S07]  /*13a220*/  LDL.LU.64 R6, [R1+0xabc0] ;  /* 0x00abc00001067983 */ /* 0x00016e0000300a00 */
[----:B---3--:R-:W-:-:S08]  /*13a230*/  DFMA R212, -R212, R208, R174 ;  /* 0x000000d0d4d4722b */ /* 0x008fd000000001ae */
[----:B------:R-:W-:Y:S01]  /*13a240*/  DFMA R212, -R2, R168, R212 ;  /* 0x000000a802d4722b */ /* 0x000fe200000001d4 */
[----:B------:R0:W5:Y:S01]  /*13a250*/  LDL.LU.64 R2, [R1+0xabb8] ;  /* 0x00abb80001027983 */ /* 0x0001620000300a00 */
[----:B------:R-:W1:Y:S02]  /*13a260*/  MUFU.RCP64H R13, R251 ;  /* 0x000000fb000d7308 */ /* 0x000e640000001800 */
        /* <DEDUP_REMOVED lines=23> */
.L_x_2788:
[----:B------:R-:W-:Y:S05]  /*13a3e0*/  BSYNC.RECONVERGENT B3 ;  /* 0x0000000000037941 */ /* 0x000fea0003800200 */
.L_x_2787:
[----:B-----5:R0:W-:Y:S04]  /*13a3f0*/  STL.64 [R1+0xabc8], R10 ;  /* 0x00abc80a01007387 */ /* 0x0201e80000100a00 */
[----:B------:R-:W2:Y:S04]  /*13a400*/  LDL.LU.64 R12, [R1+0x7838] ;  /* 0x00783800010c7983 */ /* 0x000ea80000300a00 */
[----:B------:R1:W-:Y:S04]  /*13a410*/  STL.64 [R1+0xabc0], R6 ;  /* 0x00abc00601007387 */ /* 0x0003e80000100a00 */
[----:B0-----:R-:W2:Y:S04]  /*13a420*/  LDL.LU.64 R10, [R1+0x7810] ;  /* 0x00781000010a7983 */ /* 0x001ea80000300a00 */
[----:B------:R-:W3:Y:S04]  /*13a430*/  LDL.LU.64 R174, [R1+0x86f8] ;  /* 0x0086f80001ae7983 */ /* 0x000ee80000300a00 */
[----:B-1----:R-:W4:Y:S04]  /*13a440*/  LDL.LU.64 R6, [R1+0x86f0] ;  /* 0x0086f00001067983 */ /* 0x002f280000300a00 */
[----:B------:R0:W-:Y:S04]  /*13a450*/  STL.64 [R1+0xabb8], R2 ;  /* 0x00abb80201007387 */ /* 0x0001e80000100a00 */
[----:B------:R-:W3:Y:S04]  /*13a460*/  LDL.64 R250, [R1+0x7830] ;  /* 0x0078300001fa7983 */ /* 0x000ee80000100a00 */
[----:B------:R-:W3:Y:S04]  /*13a470*/  LDL.LU.64 R214, [R1+0x8bb8] ;  /* 0x008bb80001d67983 */ /* 0x000ee80000300a00 */
[----:B0-----:R-:W3:Y:S01]  /*13a480*/  LDL.LU.64 R2, [R1+0x8bb0] ;  /* 0x008bb00001027983 */ /* 0x001ee20000300a00 */
[----:B------:R-:W-:Y:S01]  /*13a490*/  MOV R8, 0x1 ;  /* 0x0000000100087802 */ /* 0x000fe20000000f00 */
        /* <DEDUP_REMOVED lines=27> */
.L_x_2790:
[----:B------:R-:W-:Y:S05]  /*13a650*/  BSYNC.RECONVERGENT B3 ;  /* 0x0000000000037941 */ /* 0x000fea0003800200 */
.L_x_2789:
[----:B-----5:R0:W-:Y:S04]  /*13a660*/  STL.64 [R1+0xabc8], R10 ;  /* 0x00abc80a01007387 */ /* 0x0201e80000100a00 */
[----:B------:R-:W2:Y:S04]  /*13a670*/  LDL.LU.64 R8, [R1+0x8610] ;  /* 0x0086100001087983 */ /* 0x000ea80000300a00 */
[----:B------:R-:W3:Y:S04]  /*13a680*/  LDL.LU.64 R174, [R1+0x8618] ;  /* 0x0086180001ae7983 */ /* 0x000ee80000300a00 */
[----:B0-----:R-:W2:Y:S04]  /*13a690*/  LDL.LU.64 R10, [R1+0x7820] ;  /* 0x00782000010a7983 */ /* 0x001ea80000300a00 */
[----:B------:R0:W-:Y:S04]  /*13a6a0*/  STL.64 [R1+0xabc0], R6 ;  /* 0x00abc00601007387 */ /* 0x0001e80000100a00 */
[----:B------:R-:W4:Y:S04]  /*13a6b0*/  LDL.LU.64 R214, [R1+0x8778] ;  /* 0x0087780001d67983 */ /* 0x000f280000300a00 */
[----:B------:R1:W-:Y:S04]  /*13a6c0*/  STL.64 [R1+0xabb8], R2 ;  /* 0x00abb80201007387 */ /* 0x0003e80000100a00 */
[----:B0-----:R-:W4:Y:S04]  /*13a6d0*/  LDL.LU.64 R6, [R1+0x8770] ;  /* 0x0087700001067983 */ /* 0x001f280000300a00 */
[----:B------:R-:W4:Y:S04]  /*13a6e0*/  LDL.64 R250, [R1+0x8148] ;  /* 0x0081480001fa7983 */ /* 0x000f280000100a00 */
[----:B-1----:R-:W4:Y:S01]  /*13a6f0*/  LDL.LU.64 R2, [R1+0x8cc0] ;  /* 0x008cc00001027983 */ /* 0x002f220000300a00 */
[----:B--2---:R-:W-:-:S03]  /*13a700*/  DFMA R8, -R8, R234, R10 ;  /* 0x000000ea0808722b */ /* 0x004fc6000000010a */
[----:B------:R0:W5:Y:S05]  /*13a710*/  LDL.LU.64 R10, [R1+0xabc8] ;  /* 0x00abc800010a7983 */ /* 0x00016a0000300a00 */
[----:B---3--:R-:W-:Y:S01]  /*13a720*/  DFMA R174, -R174, R242, R8 ;  /* 0x000000f2aeae722b */ /* 0x008fe20000000108 */
[----:B------:R-:W2:Y:S07]  /*13a730*/  LDL.LU.64 R242, [R1+0x8cc8] ;  /* 0x008cc80001f27983 */ /* 0x000eae0000300a00 */
[----:B----4-:R-:W-:Y:S01]  /*13a740*/  DFMA R174, -R6, R176, R174 ;  /* 0x000000b006ae722b */ /* 0x010fe200000001ae */
        /* <DEDUP_REMOVED lines=29> */
.L_x_2792:
[----:B------:R-:W-:Y:S05]  /*13a920*/  BSYNC.RECONVERGENT B3 ;  /* 0x0000000000037941 */ /* 0x000fea0003800200 */
.L_x_2791:
[----:B-----5:R0:W-:Y:S04]  /*13a930*/  STL.64 [R1+0xabc0], R6 ;  /* 0x00abc00601007387 */ /* 0x0201e80000100a00 */
[----:B------:R-:W2:Y:S04]  /*13a940*/  LDL.LU.64 R174, [R1+0x85f0] ;  /* 0x0085f00001ae7983 */ /* 0x000ea80000300a00 */
[----:B------:R-:W3:Y:S04]  /*13a950*/  LDL.LU.64 R214, [R1+0x85f8] ;  /* 0x0085f80001d67983 */ /* 0x000ee80000300a00 */
[----:B0-----:R-:W2:Y:S04]  /*13a960*/  LDL.LU.64 R6, [R1+0x7a40] ;  /* 0x007a400001067983 */ /* 0x001ea80000300a00 */
[----:B------:R0:W-:Y:S04]  /*13a970*/  STL.64 [R1+0xabb8], R2 ;  /* 0x00abb80201007387 */ /* 0x0001e80000100a00 */
[----:B------:R-:W4:Y:S04]  /*13a980*/  LDL.64 R250, [R1+0x7d18] ;  /* 0x007d180001fa7983 */ /* 0x000f280000100a00 */
[----:B------:R-:W4:Y:S04]  /*13a990*/  LDL.LU.64 R242, [R1+0x8898] ;  /* 0x0088980001f27983 */ /* 0x000f280000300a00 */
[----:B0-----:R-:W4:Y:S01]  /*13a9a0*/  LDL.LU.64 R2, [R1+0x8890] ;  /* 0x0088900001027983 */ /* 0x001f220000300a00 */
[----:B------:R-:W-:Y:S01]  /*13a9b0*/  MOV R12, 0x1 ;  /* 0x00000001000c7802 */ /* 0x000fe20000000f00 */
[----:B--2---:R-:W-:-:S02]  /*13a9c0*/  DFMA R174, -R174, R240, R6 ;  /* 0x000000f0aeae722b */ /* 0x004fc40000000106 */
[----:B------:R0:W5:Y:S06]  /*13a9d0*/  LDL.LU.64 R6, [R1+0xabc0] ;  /* 0x00abc00001067983 */ /* 0x00016c0000300a00 */
[----:B---3--:R-:W-:-:S08]  /*13a9e0*/  DFMA R214, -R214, R50, R174 ;  /* 0x00000032d6d6722b */ /* 0x008fd000000001ae */
[----:B----4-:R-:W-:Y:S01]  /*13a9f0*/  DFMA R214, -R2, R168, R214 ;  /* 0x000000a802d6722b */ /* 0x010fe200000001d6 */
        /* <DEDUP_REMOVED lines=25> */
.L_x_2794:
[----:B------:R-:W-:Y:S05]  /*13ab90*/  BSYNC.RECONVERGENT B3 ;  /* 0x0000000000037941 */ /* 0x000fea0003800200 */
.L_x_2793:
[----:B------:R-:W2:Y:S04]  /*13aba0*/  LDL.LU.64 R12, [R1+0x79d8] ;  /* 0x0079d800010c7983 */ /* 0x000ea80000300a00 */
[----:B------:R-:W3:Y:S04]  /*13abb0*/  LDL.64 R242, [R1+0x79d0] ;  /* 0x0079d00001f27983 */ /* 0x000ee80000100a00 */
[----:B------:R-:W4:Y:S04]  /*13abc0*/  LDL.LU.64 R250, [R1+0x86e8] ;  /* 0x0086e80001fa7983 */ /* 0x000f280000300a00 */
[----:B------:R-:W4:Y:S01]  /*13abd0*/  LDL.LU.64 R174, [R1+0x7d10] ;  /* 0x007d100001ae7983 */ /* 0x000f220000300a00 */
[----:B--2---:R-:W-:-:S03]  /*13abe0*/  DFMA R12, -R12, R218, R102 ;  /* 0x000000da0c0c722b */ /* 0x004fc60000000166 */
[----:B------:R-:W2:Y:S01]  /*13abf0*/  LDL.LU.64 R102, [R1+0x86e0] ;  /* 0x0086e00001667983 */ /* 0x000ea20000300a00 */
[----:B---3--:R-:W0:Y:S01]  /*13ac00*/  MUFU.RCP64H R9, R243 ;  /* 0x000000f300097308 */ /* 0x008e220000001800 */
[----:B------:R-:W-:Y:S02]  /*13ac10*/  IMAD.MOV.U32 R8, RZ, RZ, 0x1 ;  /* 0x00000001ff087424 */ /* 0x000fe400078e00ff */
[----:B------:R1:W-:Y:S01]  /*13ac20*/  STL.64 [R1+0x7540], R214 ;  /* 0x007540d601007387 */ /* 0x0003e20000100a00 */
[----:B------:R-:W-:Y:S01]  /*13ac30*/  BSSY.RECONVERGENT B3, `(.L_x_2795) ;  /* 0x0000016000037945 */ /* 0x000fe20003800200 */
[----:B--2---:R-:W-:Y:S02]  /*13ac40*/  DFMA R12, -R102, R168, R12 ;  /* 0x000000a8660c722b */ /* 0x004fe4000000010c */
[----:B0-----:R-:W-:-:S08]  /*13ac50*/  DFMA R102, -R242, R8, 1 ;  /* 0x3ff00000f266742b */ /* 0x001fd00000000108 */
[----:B------:R-:W-:Y:S02]  /*13ac60*/  DFMA R102, R102, R102, R102 ;  /* 0x000000666666722b */ /* 0x000fe40000000066 */
[----:B----45:R-:W-:-:S06]  /*13ac70*/  DFMA R12, -R250, R6, R12 ;  /* 0x00000006fa0c722b */ /* 0x030fcc000000010c */
        /* <DEDUP_REMOVED lines=17> */
.L_x_2796:
[----:B------:R-:W-:Y:S05]  /*13ad90*/  BSYNC.RECONVERGENT B3 ;  /* 0x0000000000037941 */ /* 0x000fea0003800200 */
.L_x_2795:
        /* <DEDUP_REMOVED lines=31> */
.L_x_2798:
[----:B------:R-:W-:Y:S05]  /*13af90*/  BSYNC.RECONVERGENT B3 ;  /* 0x0000000000037941 */ /* 0x000fea0003800200 */
.L_x_2797:
[----:B------:R0:W-:Y:S04]  /*13afa0*/  STL.64 [R1+0xabc8], R10 ;  /* 0x00abc80a01007387 */ /* 0x0001e80000100a00 */
        /* <DEDUP_REMOVED lines=8> */
[----:B-1----:R-:W4:Y:S04]  /*13b030*/  LDL.LU.64 R2, [R1+0x8ba0] ;  /* 0x008ba00001027983 */ /* 0x002f280000300a00 */
[----:B------:R-:W4:Y:S01]  /*13b040*/  LDL.LU.64 R242, [R1+0x8ba8] ;  /* 0x008ba80001f27983 */ /* 0x000f220000300a00 */
[----:B--2---:R-:W-:-:S03]  /*13b050*/  DFMA R12, -R12, R228, R10 ;  /* 0x000000e40c0c722b */ /* 0x004fc6000000010a */
[----:B------:R0:W5:Y:S05]  /*13b060*/  LDL.LU.64 R10, [R1+0xabc8] ;  /* 0x00abc800010a7983 */ /* 0x00016a0000300a00 */
[----:B---3--:R-:W-:-:S08]  /*13b070*/  DFMA R100, -R100, R50, R12 ;  /* 0x000000326464722b */ /* 0x008fd0000000010c */
        /* <DEDUP_REMOVED lines=30> */
.L_x_2800:
[----:B------:R-:W-:Y:S05]  /*13b260*/  BSYNC.RECONVERGENT B3 ;  /* 0x0000000000037941 */ /* 0x000fea0003800200 */
.L_x_2799:
        /* <DEDUP_REMOVED lines=9> */
[----:B0-----:R-:W3:Y:S04]  /*13b300*/  LDL.LU.64 R2, [R1+0x8688] ;  /* 0x0086880001027983 */ /* 0x001ee80000300a00 */
[----:B------:R-:W3:Y:S01]  /*13b310*/  LDL.LU.64 R250, [R1+0x7d90] ;  /* 0x007d900001fa7983 */ /* 0x000ee20000300a00 */
[----:B--2---:R-:W-:-:S03]  /*13b320*/  DFMA R8, -R8, R178, R6 ;  /* 0x000000b20808722b */ /* 0x004fc60000000106 */
[----:B------:R-:W2:Y:S04]  /*13b330*/  LDL.LU.64 R178, [R1+0x8998] ;  /* 0x0089980001b27983 */ /* 0x000ea80000300a00 */
[----:B------:R0:W5:Y:S01]  /*13b340*/  LDL.LU.64 R6, [R1+0xabc8] ;  /* 0x00abc80001067983 */ /* 0x0001620000300a00 */
[----:B----4-:R-:W-:-:S03]  /*13b350*/  DFMA R8, -R4, R232, R8 ;  /* 0x000000e80408722b */ /* 0x010fc60000000108 */
[----:B------:R0:W5:Y:S05]  /*13b360*/  LDL.LU.64 R4, [R1+0xabc0] ;  /* 0x00abc00001047983 */ /* 0x00016a0000300a00 */
[----:B---3--:R-:W-:-:S08]  /*13b370*/  DFMA R12, -R12, R226, R8 ;  /* 0x000000e20c0c722b */ /* 0x008fd00000000108 */
[----:B------:R-:W-:Y:S01]  /*13b380*/  DFMA R12, -R2, R216, R12 ;  /* 0x000000d8020c722b */ /* 0x000fe2000000010c */
[----:B------:R0:W5:Y:S01]  /*13b390*/  LDL.LU.64 R2, [R1+0xabb8] ;  /* 0x00abb80001027983 */ /* 0x0001620000300a00 */
[----:B------:R-:W1:Y:S01]  /*13b3a0*/  MUFU.RCP64H R9, R243 ;  /* 0x000000f300097308 */ /* 0x000e620000001800 */
[----:B------:R-:W-:-:S05]  /*13b3b0*/  MOV R8, 0x1 ;  /* 0x0000000100087802 */ /* 0x000fca0000000f00 */
[----:B------:R-:W-:Y:S02]  /*13b3c0*/  DFMA R12, -R174, R220, R12 ;  /* 0x000000dcae0c722b */ /* 0x000fe4000000010c */
[----:B-1----:R-:W-:-:S08]  /*13b3d0*/  DFMA R174, -R242, R8, 1 ;  /* 0x3ff00000f2ae742b */ /* 0x002fd00000000108 */
[----:B------:R-:W-:-:S08]  /*13b3e0*/  DFMA R174, R174, R174, R174 ;  /* 0x000000aeaeae722b */ /* 0x000fd000000000ae */
[----:B------:R-:W-:-:S08]  /*13b3f0*/  DFMA R8, R8, R174, R8 ;  /* 0x000000ae0808722b */ /* 0x000fd00000000008 */
[----:B------:R-:W-:-:S08]  /*13b400*/  DFMA R174, -R242, R8, 1 ;  /* 0x3ff00000f2ae742b */ /* 0x000fd00000000108 */
[----:B------:R-:W-:Y:S01]  /*13b410*/  DFMA R8, R8, R174, R8 ;  /* 0x000000ae0808722b */ /* 0x000fe20000000008 */
[----:B------:R0:W-:Y:S01]  /*13b420*/  STL.64 [R1+0x7528], R100 ;  /* 0x0075286401007387 */ /* 0x0001e20000100a00 */
[----:B------:R-:W-:Y:S01]  /*13b430*/  BSSY.RECONVERGENT B3, `(.L_x_2801) ;  /* 0x0000012000037945 */ /* 0x000fe20003800200 */
[----:B--2---:R-:W-:-:S08]  /*13b440*/  DFMA R12, -R178, R170, R12 ;  /* 0x000000aab20c722b */ /* 0x004fd0000000010c */
[----:B------:R-:W-:-:S08]  /*13b450*/  DFMA R12, -R250, R172, R12 ;  /* 0x000000acfa0c722b */ /* 0x000fd0000000010c */
        /* <DEDUP_REMOVED lines=15> */
.L_x_2802:
[----:B------:R-:W-:Y:S05]  /*13b550*/  BSYNC.RECONVERGENT B3 ;  /* 0x0000000000037941 */ /* 0x000fea0003800200 */
.L_x_2801:
[----:B------:R-:W2:Y:S04]  /*13b560*/  LDL.LU.64 R174, [R1+0x8670] ;  /* 0x0086700001ae7983 */ /* 0x000ea80000300a00 */
[----:B------:R-:W3:Y:S04]  /*13b570*/  LDL.64 R242, [R1+0x7d28] ;  /* 0x007d280001f27983 */ /* 0x000ee80000100a00 */
[----:B------:R-:W4:Y:S01]  /*13b580*/  LDL.LU.64 R250, [R1+0x7d30] ;  /* 0x007d300001fa7983 */ /* 0x000f220000300a00 */
[----:B------:R-:W-:Y:S01]  /*13b590*/  IMAD.MOV.U32 R12, RZ, RZ, 0x1 ;  /* 0x00000001ff0c7424 */ /* 0x000fe200078e00ff */
[----:B--2---:R-:W-:-:S02]  /*13b5a0*/  DFMA R174, -R174, R234, R202 ;  /* 0x000000eaaeae722b */ /* 0x004fc400000001ca */
[----:B------:R-:W2:Y:S01]  /*13b5b0*/  LDL.LU.64 R202, [R1+0x8678] ;  /* 0x0086780001ca7983 */ /* 0x000ea20000300a00 */
[----:B---3--:R-:W0:Y:S02]  /*13b5c0*/  MUFU.RCP64H R13, R243 ;  /* 0x000000f3000d7308 */ /* 0x008e240000001800 */
[----:B0-----:R-:W-:-:S08]  /*13b5d0*/  DFMA R178, -R242, R12, 1 ;  /* 0x3ff00000f2b2742b */ /* 0x001fd0000000010c */
[----:B------:R-:W-:-:S08]  /*13b5e0*/  DFMA R178, R178, R178, R178 ;  /* 0x000000b2b2b2722b */ /* 0x000fd000000000b2 */
[----:B------:R-:W-:-:S08]  /*13b5f0*/  DFMA R12, R12, R178, R12 ;  /* 0x000000b20c0c722b */ /* 0x000fd0000000000c */
[----:B------:R-:W-:-:S08]  /*13b600*/  DFMA R178, -R242, R12, 1 ;  /* 0x3ff00000f2b2742b */ /* 0x000fd0000000010c */
[----:B------:R-:W-:Y:S01]  /*13b610*/  DFMA R12, R12, R178, R12 ;  /* 0x000000b20c0c722b */ /* 0x000fe2000000000c */
[----:B------:R0:W-:Y:S01]  /*13b620*/  STL.64 [R1+0x7520], R8 ;  /* 0x0075200801007387 */ /* 0x0001e20000100a00 */
[----:B------:R-:W-:Y:S01]  /*13b630*/  BSSY.RECONVERGENT B3, `(.L_x_2803) ;  /* 0x0000010000037945 */ /* 0x000fe20003800200 */
[----:B--2---:R-:W-:-:S08]  /*13b640*/  DFMA R174, -R202, R208, R174 ;  /* 0x000000d0caae722b */ /* 0x004fd000000001ae */
[----:B----45:R-:W-:-:S08]  /*13b650*/  DFMA R174, -R250, R4, R174 ;  /* 0x00000004faae722b */ /* 0x030fd000000001ae */
        /* <DEDUP_REMOVED lines=13> */
.L_x_2804:
[----:B------:R-:W-:Y:S05]  /*13b730*/  BSYNC.RECONVERGENT B3 ;  /* 0x0000000000037941 */ /* 0x000fea0003800200 */
.L_x_2803:
[----:B------:R-:W2:Y:S04]  /*13b740*/  LDL.LU.64 R8, [R1+0x7c58] ;  /* 0x007c580001087983 */ /* 0x000ea80000300a00 */
[----:B------:R-:W3:Y:S04]  /*13b750*/  LDL.LU.64 R174, [R1+0x85d0] ;  /* 0x0085d00001ae7983 */ /* 0x000ee80000300a00 */
[----:B------:R-:W4:Y:S04]  /*13b760*/  LDL.64 R202, [R1+0x7c50] ;  /* 0x007c500001ca7983 */ /* 0x000f280000100a00 */
[----:B------:R-:W5:Y:S04]  /*13b770*/  LDL.LU.64 R178, [R1+0x8750] ;  /* 0x0087500001b27983 */ /* 0x000f680000300a00 */
[----:B------:R-:W5:Y:S04]  /*13b780*/  LDL.LU.64 R250, [R1+0x8758] ;  /* 0x0087580001fa7983 */ /* 0x000f680000300a00 */
[----:B------:R-:W5:Y:S01]  /*13b790*/  LDL.LU.64 R242, [R1+0x7d20] ;  /* 0x007d200001f27983 */ /* 0x000f620000300a00 */
[----:B--2---:R-:W-:-:S03]  /*13b7a0*/  DFMA R8, -R8, R236, R200 ;  /* 0x000000ec0808722b */ /* 0x004fc600000001c8 */
[----:B------:R-:W2:Y:S05]  /*13b7b0*/  LDL.LU.64 R200, [R1+0x85d8] ;  /* 0x0085d80001c87983 */ /* 0x000eaa0000300a00 */
[----:B---3--:R-:W-:Y:S02]  /*13b7c0*/  DFMA R174, -R174, R52, R8 ;  /* 0x00000034aeae722b */ /* 0x008fe40000000108 */
[----:B----4-:R-:W0:Y:S01]  /*13b7d0*/  MUFU.RCP64H R9, R203 ;  /* 0x000000cb00097308 */ /* 0x010e220000001800 */
[----:B------:R-:W-:Y:S01]  /*13b7e0*/  MOV R8, 0x1 ;  /* 0x0000000100087802 */ /* 0x000fe20000000f00 */
[----:B------:R1:W-:Y:S01]  /*13b7f0*/  STL.64 [R1+0x7518], R12 ;  /* 0x0075180c01007387 */ /* 0x0003e20000100a00 */
[----:B------:R-:W-:Y:S03]  /*13b800*/  BSSY.RECONVERGENT B3, `(.L_x_2805) ;  /* 0x0000017000037945 */ /* 0x000fe60003800200 */
[----:B--2---:R-:W-:-:S08]  /*13b810*/  DFMA R174, -R200, R54, R174 ;  /* 0x00000036c8ae722b */ /* 0x004fd000000001ae */
[----:B-----5:R-:W-:Y:S02]  /*13b820*/  DFMA R178, -R178, R230, R174 ;  /* 0x000000e6b2b2722b */ /* 0x020fe400000001ae */
        /* <DEDUP_REMOVED lines=20> */
.L_x_2806:
[----:B------:R-:W-:Y:S05]  /*13b970*/  BSYNC.RECONVERGENT B3 ;  /* 0x0000000000037941 */ /* 0x000fea0003800200 */
.L_x_2805:
[----:B------:R-:W2:Y:S04]  /*13b980*/  LDL.64 R200, [R1+0x7a00] ;  /* 0x007a000001c87983 */ /* 0x000ea80000100a00 */
        /* <DEDUP_REMOVED lines=12> */
[----:B------:R-:W-:Y:S02]  /*13ba50*/  DFMA R118, -R200, R8, 1 ;  /* 0x3ff00000c876742b */ /* 0x000fe40000000108 */
[----:B-----5:R-:W-:-:S06]  /*13ba60*/  DFMA R12, -R178, R168, R12 ;  /* 0x000000a8b20c722b */ /* 0x020fcc000000010c */
        /* <DEDUP_REMOVED lines=16> */
.L_x_2808:
[----:B------:R-:W-:Y:S05]  /*13bb70*/  BSYNC.RECONVERGENT B3 ;  /* 0x0000000000037941 */ /* 0x000fea0003800200 */
.L_x_2807:
        /* <DEDUP_REMOVED lines=9> */
[----:B---3--:R-:W-:Y:S02]  /*13bc10*/  DFMA R118, -R118, R212, R116 ;  /* 0x000000d47676722b */ /* 0x008fe40000000174 */
[----:B-1----:R-:W-:-:S06]  /*13bc20*/  DFMA R116, -R178, R12, 1 ;  /* 0x3ff00000b274742b */ /* 0x002fcc000000010c */
[----:B----4-:R-:W-:Y:S02]  /*13bc30*/  DFMA R118, -R202, R208, R118 ;  /* 0x000000d0ca76722b */ /* 0x010fe40000000176 */
[----:B------:R-:W-:-:S06]  /*13bc40*/  DFMA R116, R116, R116, R116 ;  /* 0x000000747474722b */ /* 0x000fcc0000000074 */
[----:B-----5:R-:W-:Y:S02]  /*13bc50*/  DFMA R118, -R200, R194, R118 ;  /* 0x000000c2c876722b */ /* 0x020fe40000000176 */
        /* <DEDUP_REMOVED lines=19> */
.L_x_2810:
[----:B------:R-:W-:Y:S05]  /*13bd90*/  BSYNC.RECONVERGENT B3 ;  /* 0x0000000000037941 */ /* 0x000fea0003800200 */
.L_x_2809:
[----:B------:R-:W2:Y:S04]  /*13bda0*/  LDL.64 R118, [R1+0x7a30] ;  /* 0x007a300001767983 */ /* 0x000ea80000100a00 */
[----:B------:R-:W3:Y:S04]  /*13bdb0*/  LDL.LU.64 R174, [R1+0x7a38] ;  /* 0x007a380001ae7983 */ /* 0x000ee80000300a00 */
[----:B------:R-:W4:Y:S01]  /*13bdc0*/  LDL.LU.64 R116, [R1+0x7cf0] ;  /* 0x007cf00001747983 */ /* 0x000f220000300a00 */
        /* <DEDUP_REMOVED lines=24> */
.L_x_2812:
[----:B------:R-:W-:Y:S05]  /*13bf50*/  BSYNC.RECONVERGENT B3 ;  /* 0x0000000000037941 */ /* 0x000fea0003800200 */
.L_x_2811:
        /* <DEDUP_REMOVED lines=35> */
.L_x_2814:
[----:B------:R-:W-:Y:S05]  /*13c190*/  BSYNC.RECONVERGENT B3 ;  /* 0x0000000000037941 */ /* 0x000fea0003800200 */
.L_x_2813:
        /* <DEDUP_REMOVED lines=31> */
.L_x_2816:
[----:B------:R-:W-:Y:S05]  /*13c390*/  BSYNC.RECONVERGENT B3 ;  /* 0x0000000000037941 */ /* 0x000fea0003800200 */
.L_x_2815:
        /* <DEDUP_REMOVED lines=31> */
.L_x_2818:
[----:B------:R-:W-:Y:S05]  /*13c590*/  BSYNC.RECONVERGENT B3 ;  /* 0x0000000000037941 */ /* 0x000fea0003800200 */
.L_x_2817:
[----:B------:R-:W2:Y:S04]  /*13c5a0*/  LDL.64 R120, [R1+0x7a90] ;  /* 0x007a900001787983 */ /* 0x000ea80000100a00 */
[----:B------:R-:W3:Y:S04]  /*13c5b0*/  LDL.LU.64 R116, [R1+0x7b58] ;  /* 0x007b580001747983 */ /* 0x000ee80000300a00 */
        /* <DEDUP_REMOVED lines=28> */
.L_x_2820:
[----:B------:R-:W-:Y:S05]  /*13c780*/  BSYNC.RECONVERGENT B3 ;  /* 0x0000000000037941 */ /* 0x000fea0003800200 */
.L_x_2819:
[----:B------:R-:W2:Y:S04]  /*13c790*/  LDL.64 R120, [R1+0x7a60] ;  /* 0x007a600001787983 */ /* 0x000ea80000100a00 */
[----:B------:R-:W3:Y:S04]  /*13c7a0*/  LDL.LU.64 R116, [R1+0x7828] ;  /* 0x0078280001747983 */ /* 0x000ee80000300a00 */
        /* <DEDUP_REMOVED lines=28> */
.L_x_2822:
[----:B------:R-:W-:Y:S05]  /*13c970*/  BSYNC.RECONVERGENT B3 ;  /* 0x0000000000037941 */ /* 0x000fea0003800200 */
.L_x_2821:
        /* <DEDUP_REMOVED lines=31> */
.L_x_2824:
[----:B------:R-:W-:Y:S05]  /*13cb70*/  BSYNC.RECONVERGENT B3 ;  /* 0x0000000000037941 */ /* 0x000fea0003800200 */
.L_x_2823:
        /* <DEDUP_REMOVED lines=31> */
.L_x_2826:
[----:B------:R-:W-:Y:S05]  /*13cd70*/  BSYNC.RECONVERGENT B3 ;  /* 0x0000000000037941 */ /* 0x000fea0003800200 */
.L_x_2825:
[----:B------:R-:W2:Y:S04]  /*13cd80*/  LDL.64 R118, [R1+0x7cc8] ;  /* 0x007cc80001767983 */ /* 0x000ea80000100a00 */
[----:B------:R-:W3:Y:S04]  /*13cd90*/  LDL.LU.64 R12, [R1+0x8570] ;  /* 0x00857000010c7983 */ /* 0x000ee80000300a00 */
[----:B------:R-:W4:Y:S04]  /*13cda0*/  LDL.LU.64 R122, [R1+0x8578] ;  /* 0x00857800017a7983 */ /* 0x000f280000300a00 */
[----:B------:R-:W5:Y:S01]  /*13cdb0*/  LDL.LU.64 R120, [R1+0x7cd0] ;  /* 0x007cd00001787983 */ /* 0x000f620000300a00 */
        /* <DEDUP_REMOVED lines=27> */
.L_x_2828:
[----:B------:R-:W-:Y:S05]  /*13cf70*/  BSYNC.RECONVERGENT B3 ;  /* 0x0000000000037941 */ /* 0x000fea0003800200 */
.L_x_2827:
        /* <DEDUP_REMOVED lines=29> */
.L_x_2830:
[----:B------:R-:W-:Y:S05]  /*13d150*/  BSYNC.RECONVERGENT B3 ;  /* 0x0000000000037941 */ /* 0x000fea0003800200 */
.L_x_2829:
        /* <DEDUP_REMOVED lines=30> */
.L_x_2832:
[----:B------:R-:W-:Y:S05]  /*13d340*/  BSYNC.RECONVERGENT B3 ;  /* 0x0000000000037941 */ /* 0x000fea0003800200 */
.L_x_2831:
        /* <DEDUP_REMOVED lines=32> */
.L_x_2834:
[----:B------:R-:W-:Y:S05]  /*13d550*/  BSYNC.RECONVERGENT B3 ;  /* 0x0000000000037941 */ /* 0x000fea0003800200 */
.L_x_2833:
        /* <DEDUP_REMOVED lines=30> */
.L_x_2836:
[----:B------:R-:W-:Y:S05]  /*13d740*/  BSYNC.RECONVERGENT B3 ;  /* 0x0000000000037941 */ /* 0x000fea0003800200 */
.L_x_2835:
        /* <DEDUP_REMOVED lines=30> */
.L_x_2838:
[----:B------:R-:W-:Y:S05]  /*13d930*/  BSYNC.RECONVERGENT B3 ;  /* 0x0000000000037941 */ /* 0x000fea0003800200 */
.L_x_2837:
        /* <DEDUP_REMOVED lines=32> */
.L_x_2840:
[----:B------:R-:W-:Y:S05]  /*13db40*/  BSYNC.RECONVERGENT B3 ;  /* 0x0000000000037941 */ /* 0x000fea0003800200 */
.L_x_2839:
[----:B------:R-:W2:Y:S04]  /*13db50*/  LDL.64 R118, [R1+0x7b80] ;  /* 0x007b800001767983 */ /* 0x000ea80000100a00 */
[----:B------:R-:W3:Y:S04]  /*13db60*/  LDL.LU.64 R122, [R1+0x7850] ;  /* 0x00785000017a7983 */ /* 0x000ee80000300a00 */
        /* <DEDUP_REMOVED lines=32> */
.L_x_2842:
[----:B------:R-:W-:Y:S05]  /*13dd70*/  BSYNC.RECONVERGENT B3 ;  /* 0x0000000000037941 */ /* 0x000fea0003800200 */
.L_x_2841:
[----:B------:R-:W2:Y:S04]  /*13dd80*/  LDL.64 R118, [R1+0x7ad0] ;  /* 0x007ad00001767983 */ /* 0x000ea80000100a00 */
[----:B------:R-:W3:Y:S04]  /*13dd90*/  LDL.LU.64 R120, [R1+0x79f8] ;  /* 0x0079f80001787983 */ /* 0x000ee80000300a00 */
        /* <DEDUP_REMOVED lines=26> */
.L_x_2844:
[----:B------:R-:W-:Y:S05]  /*13df40*/  BSYNC.RECONVERGENT B3 ;  /* 0x0000000000037941 */ /* 0x000fea0003800200 */
.L_x_2843:
[----:B------:R-:W2:Y:S04]  /*13df50*/  LDL.64 R118, [R1+0x7c28] ;  /* 0x007c280001767983 */ /* 0x000ea80000100a00 */
[----:B------:R-:W3:Y:S04]  /*13df60*/  LDL.LU.64 R58, [R1+0x79f0] ;  /* 0x0079f000013a7983 */ /* 0x000ee80000300a00 */
[----:B------:R-:W3:Y:S04]  /*13df70*/  LDL.LU.64 R12, [R1+0x8440] ;  /* 0x00844000010c7983 */ /* 0x000ee80000300a00 */
[----:B------:R-:W4:Y:S01]  /*13df80*/  LDL.LU.64 R116, [R1+0x8448] ;  /* 0x0084480001747983 */ /* 0x000f220000300a00 */
[----:B------:R-:W-:-:S03]  /*13df90*/  MOV R8, 0x1 ;  /* 0x0000000100087802 */ /* 0x000fc60000000f00 */
[----:B------:R0:W-:Y:S01]  /*13dfa0*/  STL.64 [R1+0x7478], R120 ;  /* 0x0074787801007387 */ /* 0x0001e20000100a00 */
[----:B------:R-:W-:Y:S01]  /*13dfb0*/  BSSY.RECONVERGENT B3, `(.L_x_2845) ;  /* 0x0000018000037945 */ /* 0x000fe20003800200 */
[----:B--2---:R-:W1:Y:S01]  /*13dfc0*/  MUFU.RCP64H R9, R119 ;  /* 0x0000007700097308 */ /* 0x004e620000001800 */
[----:B---3--:R-:W-:Y:S02]  /*13dfd0*/  DFMA R12, -R12, R246, R58 ;  /* 0x000000f60c0c722b */ /* 0x008fe4000000013a */
[----:B-1----:R-:W-:-:S08]  /*13dfe0*/  DFMA R58, -R118, R8, 1 ;  /* 0x3ff00000763a742b */ /* 0x002fd00000000108 */
[----:B------:R-:W-:-:S08]  /*13dff0*/  DFMA R58, R58, R58, R58 ;  /* 0x0000003a3a3a722b */ /* 0x000fd0000000003a */
[----:B------:R-:W-:-:S08]  /*13e000*/  DFMA R8, R8, R58, R8 ;  /* 0x0000003a0808722b */ /* 0x000fd00000000008 */
        /* <DEDUP_REMOVED lines=18> */
.L_x_2846:
[----:B------:R-:W-:Y:S05]  /*13e130*/  BSYNC.RECONVERGENT B3 ;  /* 0x0000000000037941 */ /* 0x000fea0003800200 */
.L_x_2845:
        /* <DEDUP_REMOVED lines=30> */
.L_x_2848:
[----:B------:R-:W-:Y:S05]  /*13e320*/  BSYNC.RECONVERGENT B3 ;  /* 0x0000000000037941 */ /* 0x000fea0003800200 */
.L_x_2847:
        /* <DEDUP_REMOVED lines=30> */
.L_x_2850:
[----:B------:R-:W-:Y:S05]  /*13e510*/  BSYNC.RECONVERGENT B3 ;  /* 0x0000000000037941 */ /* 0x000fea0003800200 */
.L_x_2849:
        /* <DEDUP_REMOVED lines=26> */
.L_x_2852:
[----:B------:R-:W-:Y:S05]  /*13e6c0*/  BSYNC.RECONVERGENT B3 ;  /* 0x0000000000037941 */ /* 0x000fea0003800200 */
.L_x_2851:
[----:B------:R-:W2:Y:S01]  /*13e6d0*/  LDL.LU.64 R118, [R1+0x7a20] ;  /* 0x007a200001767983 */ /* 0x000ea20000300a00 */
[----:B------:R-:W0:Y:S01]  /*13e6e0*/  MUFU.RCP64H R9, R61 ;  /* 0x0000003d00097308 */ /* 0x000e220000001800 */
[----:B------:R-:W-:Y:S01]  /*13e6f0*/  HFMA2 R8, -RZ, RZ, 0, 5.9604644775390625e-08 ;  /* 0x00000001ff087431 */ /* 0x000fe200000001ff */
[----:B------:R-:W-:Y:S01]  /*13e700*/  BSSY.RECONVERGENT B3, `(.L_x_2853) ;  /* 0x0000015000037945 */ /* 0x000fe20003800200 */
[----:B------:R1:W-:Y:S04]  /*13e710*/  STL.64 [R1+0x7458], R116 ;  /* 0x0074587401007387 */ /* 0x0003e80000100a00 */
        /* <DEDUP_REMOVED lines=19> */
.L_x_2854:
[----:B------:R-:W-:Y:S05]  /*13e850*/  BSYNC.RECONVERGENT B3 ;  /* 0x0000000000037941 */ /* 0x000fea0003800200 */
.L_x_2853:
        /* <DEDUP_REMOVED lines=26> */
.L_x_2856:
[----:B------:R-:W-:Y:S05]  /*13ea00*/  BSYNC.RECONVERGENT B3 ;  /* 0x0000000000037941 */ /* 0x000fea0003800200 */
.L_x_2855:
[----:B------:R-:W2:Y:S04]  /*13ea10*/  LDL.64 R178, [R1+0x7b40] ;  /* 0x007b400001b27983 */ /* 0x000ea80000100a00 */
[----:B------:R-:W3:Y:S04]  /*13ea20*/  LDL.LU.64 R122, [R1+0x7a50] ;  /* 0x007a5000017a7983 */ /* 0x000ee80000300a00 */
        /* <DEDUP_REMOVED lines=24> */
.L_x_2858:
[----:B------:R-:W-:Y:S05]  /*13ebb0*/  BSYNC.RECONVERGENT B3 ;  /* 0x0000000000037941 */ /* 0x000fea0003800200 */
.L_x_2857:
        /* <DEDUP_REMOVED lines=28> */
.L_x_2860:
[----:B------:R-:W-:Y:S05]  /*13ed80*/  BSYNC.RECONVERGENT B3 ;  /* 0x0000000000037941 */ /* 0x000fea0003800200 */
.L_x_2859:
[----:B------:R-:W2:Y:S04]  /*13ed90*/  LDL.64 R186, [R1+0x7bd0] ;  /* 0x007bd00001ba7983 */ /* 0x000ea80000100a00 */
[----:B------:R-:W3:Y:S04]  /*13eda0*/  LDL.LU.64 R250, [R1+0x7ef0] ;  /* 0x007ef00001fa7983 */ /* 0x000ee80000300a00 */
        /* <DEDUP_REMOVED lines=26> */
.L_x_2862:
[----:B------:R-:W-:Y:S05]  /*13ef50*/  BSYNC.RECONVERGENT B3 ;  /* 0x0000000000037941 */ /* 0x000fea0003800200 */
.L_x_2861:
        /* <DEDUP_REMOVED lines=24> */
.L_x_2864:
[----:B------:R-:W-:Y:S05]  /*13f0e0*/  BSYNC.RECONVERGENT B3 ;  /* 0x0000000000037941 */ /* 0x000fea0003800200 */
.L_x_2863:
[----:B------:R-:W2:Y:S04]  /*13f0f0*/  LDL.64 R250, [R1+0x7ba0] ;  /* 0x007ba00001fa7983 */ /* 0x000ea80000100a00 */
[----:B------:R-:W3:Y:S04]  /*13f100*/  LDL.LU.64 R246, [R1+0x7ac0] ;  /* 0x007ac00001f67983 */ /* 0x000ee80000300a00 */
        /* <DEDUP_REMOVED lines=26> */
.L_x_2866:
[----:B------:R-:W-:Y:S05]  /*13f2b0*/  BSYNC.RECONVERGENT B3 ;  /* 0x0000000000037941 */ /* 0x000fea0003800200 */
.L_x_2865:
        /* <DEDUP_REMOVED lines=28> */
.L_x_2868:
[----:B------:R-:W-:Y:S05]  /*13f480*/  BSYNC.RECONVERGENT B3 ;  /* 0x0000000000037941 */ /* 0x000fea0003800200 */
.L_x_2867:
[----:B------:R0:W-:Y:S04]  /*13f490*/  STL.64 [R1+0xabb8], R2 ;  /* 0x00abb80201007387 */ /* 0x0001e80000100a00 */
[----:B------:R-:W2:Y:S04]  /*13f4a0*/  LDL.LU.64 R12, [R1+0x7c08] ;  /* 0x007c0800010c7983 */ /* 0x000ea80000300a00 */
[----:B------:R-:W3:Y:S04]  /*13f4b0*/  LDL.64 R246, [R1+0x7c00] ;  /* 0x007c000001f67983 */ /* 0x000ee80000100a00 */
[----:B0-----:R-:W2:Y:S04]  /*13f4c0*/  LDL.LU.64 R2, [R1+0x7f00] ;  /* 0x007f000001027983 */ /* 0x001ea80000300a00 */
[----:B------:R-:W4:Y:S04]  /*13f4d0*/  LDL.LU.64 R250, [R1+0x8530] ;  /* 0x0085300001fa7983 */ /* 0x000f280000300a00 */
[----:B------:R-:W4:Y:S01]  /*13f4e0*/  LDL.LU.64 R186, [R1+0x8538] ;  /* 0x0085380001ba7983 */ /* 0x000f220000300a00 */
[----:B------:R-:W-:-:S03]  /*13f4f0*/  MOV R8, 0x1 ;  /* 0x0000000100087802 */ /* 0x000fc60000000f00 */
[----:B------:R0:W-:Y:S01]  /*13f500*/  STL.64 [R1+0x7418], R174 ;  /* 0x007418ae01007387 */ /* 0x0001e20000100a00 */
[----:B--2---:R-:W-:-:S03]  /*13f510*/  DFMA R100, -R12, R100, R2 ;  /* 0x000000640c64722b */ /* 0x004fc60000000102 */
[----:B------:R0:W5:Y:S01]  /*13f520*/  LDL.LU.64 R2, [R1+0xabb8] ;  /* 0x00abb80001027983 */ /* 0x0001620000300a00 */
[----:B---3--:R-:W1:Y:S02]  /*13f530*/  MUFU.RCP64H R9, R247 ;  /* 0x000000f700097308 */ /* 0x008e640000001800 */
        /* <DEDUP_REMOVED lines=21> */
.L_x_2870:
[----:B------:R-:W-:Y:S05]  /*13f690*/  BSYNC.RECONVERGENT B3 ;  /* 0x0000000000037941 */ /* 0x000fea0003800200 */
.L_x_2869:
        /* <DEDUP_REMOVED lines=26> */
.L_x_2872:
[----:B------:R-:W-:Y:S05]  /*13f840*/  BSYNC.RECONVERGENT B3 ;  /* 0x0000000000037941 */ /* 0x000fea0003800200 */
.L_x_2871:
        /* <DEDUP_REMOVED lines=24> */
.L_x_2874:
[----:B------:R-:W-:Y:S05]  /*13f9d0*/  BSYNC.RECONVERGENT B3 ;  /* 0x0000000000037941 */ /* 0x000fea0003800200 */
.L_x_2873:
[----:B------:R-:W2:Y:S01]  /*13f9e0*/  LDL.LU.64 R68, [R1+0x7be8] ;  /* 0x007be80001447983 */ /* 0x000ea20000300a00 */
[----:B------:R-:W0:Y:S01]  /*13f9f0*/  MUFU.RCP64H R9, R65 ;  /* 0x0000004100097308 */ /* 0x000e220000001800 */
[----:B------:R-:W-:Y:S01]  /*13fa00*/  IMAD.MOV.U32 R8, RZ, RZ, 0x1 ;  /* 0x00000001ff087424 */ /* 0x000fe200078e00ff */
        /* <DEDUP_REMOVED lines=21> */
.L_x_2876:
[----:B------:R-:W-:Y:S05]  /*13fb60*/  BSYNC.RECONVERGENT B3 ;  /* 0x0000000000037941 */ /* 0x000fea0003800200 */
.L_x_2875:
        /* <DEDUP_REMOVED lines=24> */
.L_x_2878:
[----:B------:R-:W-:Y:S05]  /*13fcf0*/  BSYNC.RECONVERGENT B3 ;  /* 0x0000000000037941 */ /* 0x000fea0003800200 */
.L_x_2877:
        /* <DEDUP_REMOVED lines=26> */
.L_x_2880:
[----:B------:R-:W-:Y:S05]  /*13fea0*/  BSYNC.RECONVERGENT B3 ;  /* 0x0000000000037941 */ /* 0x000fea0003800200 */
.L_x_2879:
        /* <DEDUP_REMOVED lines=22> */
.L_x_2882:
[----:B------:R-:W-:Y:S05]  /*140010*/  BSYNC.RECONVERGENT B3 ;  /* 0x0000000000037941 */ /* 0x000fea0003800200 */
.L_x_2881:
        /* <DEDUP_REMOVED lines=24> */
.L_x_2884:
[----:B------:R-:W-:Y:S05]  /*1401a0*/  BSYNC.RECONVERGENT B3 ;  /* 0x0000000000037941 */ /* 0x000fea0003800200 */
.L_x_2883:
[----:B------:R-:W2:Y:S04]  /*1401b0*/  LDL.LU.64 R78, [R1+0x7f30] ;  /* 0x007f3000014e7983 */ /* 0x000ea80000300a00 */
[----:B------:R-:W2:Y:S04]  /*1401c0*/  LDL.LU.64 R12, [R1+0x8520] ;  /* 0x00852000010c7983 */ /* 0x000ea80000300a00 */
[----:B------:R-:W3:Y:S01]  /*1401d0*/  LDL.LU.64 R80, [R1+0x8528] ;  /* 0x0085280001507983 */ /* 0x000ee20000300a00 */
[----:B------:R-:W0:Y:S01]  /*1401e0*/  MUFU.RCP64H R9, R111 ;  /* 0x0000006f00097308 */ /* 0x000e220000001800 */
[----:B------:R-:W-:Y:S01]  /*1401f0*/  MOV R8, 0x1 ;  /* 0x0000000100087802 */ /* 0x000fe20000000f00 */
[----:B------:R-:W-:Y:S01]  /*140200*/  BSSY.RECONVERGENT B3, `(.L_x_2885) ;  /* 0x0000014000037945 */ /* 0x000fe20003800200 */
[----:B------:R1:W-:Y:S01]  /*140210*/  STL.64 [R1+0x73d8], R76 ;  /* 0x0073d84c01007387 */ /* 0x0003e20000100a00 */
[----:B--2---:R-:W-:-:S03]  /*140220*/  DFMA R12, -R12, R184, R78 ;  /* 0x000000b80c0c722b */ /* 0x004fc6000000014e */
[----:B0-----:R-:W-:-:S08]  /*140230*/  DFMA R78, -R110, R8, 1 ;  /* 0x3ff000006e4e742b */ /* 0x001fd00000000108 */
[----:B------:R-:W-:-:S08]  /*140240*/  DFMA R78, R78, R78, R78 ;  /* 0x0000004e4e4e722b */ /* 0x000fd0000000004e */
[----:B------:R-:W-:Y:S02]  /*140250*/  DFMA R78, R8, R78, R8 ;  /* 0x0000004e084e722b */ /* 0x000fe40000000008 */
[----:B---3--:R-:W-:-:S06]  /*140260*/  DFMA R8, -R80, R208, R12 ;  /* 0x000000d05008722b */ /* 0x008fcc000000010c */
        /* <DEDUP_REMOVED lines=13> */
.L_x_2886:
[----:B------:R-:W-:Y:S05]  /*140340*/  BSYNC.RECONVERGENT B3 ;  /* 0x0000000000037941 */ /* 0x000fea0003800200 */
.L_x_2885:
[----:B------:R-:W2:Y:S04]  /*140350*/  LDL.LU.64 R80, [R1+0x7f48] ;  /* 0x007f480001507983 */ /* 0x000ea80000300a00 */
[----:B------:R-:W2:Y:S04]  /*140360*/  LDL.LU.64 R78, [R1+0x8510] ;  /* 0x00851000014e7983 */ /* 0x000ea80000300a00 */
[----:B------:R-:W3:Y:S01]  /*140370*/  LDL.LU.64 R82, [R1+0x8518] ;  /* 0x0085180001527983 */ /* 0x000ee20000300a00 */
[----:B------:R-:W0:Y:S01]  /*140380*/  MUFU.RCP64H R9, R107 ;  /* 0x0000006b00097308 */ /* 0x000e220000001800 */
[----:B------:R-:W-:Y:S01]  /*140390*/  IMAD.MOV.U32 R8, RZ, RZ, 0x1 ;  /* 0x00000001ff087424 */ /* 0x000fe200078e00ff */
[----:B------:R-:W-:Y:S01]  /*1403a0*/  BSSY.RECONVERGENT B3, `(.L_x_2887) ;  /* 0x0000019000037945 */ /* 0x000fe20003800200 */
[----:B------:R1:W-:Y:S01]  /*1403b0*/  STL.64 [R1+0x73d0], R12 ;  /* 0x0073d00c01007387 */ /* 0x0003e20000100a00 */
[----:B--2---:R-:W-:-:S03]  /*1403c0*/  DFMA R80, -R78, R60, R80 ;  /* 0x0000003c4e50722b */ /* 0x004fc60000000150 */
[----:B0-----:R-:W-:-:S05]  /*1403d0*/  DFMA R78, -R106, R8, 1 ;  /* 0x3ff000006a4e742b */ /* 0x001fca0000000108 */
[----:B---3--:R-:W-:-:S03]  /*1403e0*/  DFMA R80, -R82, R62, R80 ;  /* 0x0000003e5250722b */ /* 0x008fc60000000150 */
        /* <DEDUP_REMOVED lines=20> */
.L_x_2888:
[----:B------:R-:W-:Y:S05]  /*140530*/  BSYNC.RECONVERGENT B3 ;  /* 0x0000000000037941 */ /* 0x000fea0003800200 */
.L_x_2887:
[----:B------:R-:W2:Y:S04]  /*140540*/  LDL.LU.64 R12, [R1+0x7f40] ;  /* 0x007f4000010c7983 */ /* 0x000ea80000300a00 */
[----:B------:R-:W3:Y:S04]  /*140550*/  LDL.LU.64 R78, [R1+0x84a0] ;  /* 0x0084a000014e7983 */ /* 0x000ee80000300a00 */
[----:B------:R-:W4:Y:S04]  /*140560*/  LDL.LU.64 R84, [R1+0x84a8] ;  /* 0x0084a80001547983 */ /* 0x000f280000300a00 */
[----:B------:R-:W4:Y:S04]  /*140570*/  LDL.LU.64 R80, [R1+0x8640] ;  /* 0x0086400001507983 */ /* 0x000f280000300a00 */
[----:B------:R-:W4:Y:S01]  /*140580*/  LDL.LU.64 R82, [R1+0x8648] ;  /* 0x0086480001527983 */ /* 0x000f220000300a00 */
[----:B------:R-:W-:Y:S03]  /*140590*/  BSSY.RECONVERGENT B3, `(.L_x_2889) ;  /* 0x000001c000037945 */ /* 0x000fe60003800200 */
[----:B------:R0:W-:Y:S01]  /*1405a0*/  STL.64 [R1+0x73c8], R8 ;  /* 0x0073c80801007387 */ /* 0x0001e20000100a00 */
[----:B--2---:R-:W-:-:S08]  /*1405b0*/  DFMA R12, -R94, R70, R12 ;  /* 0x000000465e0c722b */ /* 0x004fd0000000010c */
[----:B---3--:R-:W-:Y:S02]  /*1405c0*/  DFMA R78, -R78, R100, R12 ;  /* 0x000000644e4e722b */ /* 0x008fe4000000010c */
[----:B------:R-:W1:Y:S01]  /*1405d0*/  MUFU.RCP64H R13, R93 ;  /* 0x0000005d000d7308 */ /* 0x000e620000001800 */
[----:B------:R-:W-:-:S05]  /*1405e0*/  MOV R12, 0x1 ;  /* 0x00000001000c7802 */ /* 0x000fca0000000f00 */
[----:B----4-:R-:W-:-:S08]  /*1405f0*/  DFMA R78, -R84, R60, R78 ;  /* 0x0000003c544e722b */ /* 0x010fd0000000014e */
        /* <DEDUP_REMOVED lines=21> */
.L_x_2890:
[----:B------:R-:W-:Y:S05]  /*140750*/  BSYNC.RECONVERGENT B3 ;  /* 0x0000000000037941 */ /* 0x000fea0003800200 */
.L_x_2889:
[----:B------:R-:W2:Y:S04]  /*140760*/  LDL.LU.64 R108, [R1+0x7f58] ;  /* 0x007f5800016c7983 */ /* 0x000ea80000300a00 */
[----:B------:R-:W2:Y:S04]  /*140770*/  LDL.LU.64 R8, [R1+0x8470] ;  /* 0x0084700001087983 */ /* 0x000ea80000300a00 */
[----:B------:R-:W3:Y:S04]  /*140780*/  LDL.LU.64 R106, [R1+0x8478] ;  /* 0x00847800016a7983 */ /* 0x000ee80000300a00 */
        /* <DEDUP_REMOVED lines=8> */
[----:B------:R-:W-:Y:S03]  /*140810*/  BSSY.RECONVERGENT B3, `(.L_x_2891) ;  /* 0x0000020000037945 */ /* 0x000fe60003800200 */
[----:B------:R0:W-:Y:S01]  /*140820*/  STL.64 [R1+0x73c0], R12 ;  /* 0x0073c00c01007387 */ /* 0x0001e20000100a00 */
[----:B--2---:R-:W-:-:S08]  /*140830*/  DFMA R8, -R8, R238, R108 ;  /* 0x000000ee0808722b */ /* 0x004fd0000000016c */
[----:B---3--:R-:W-:-:S08]  /*140840*/  DFMA R8, -R106, R14, R8 ;  /* 0x0000000e6a08722b */ /* 0x008fd00000000108 */
[----:B----4-:R-:W-:-:S08]  /*140850*/  DFMA R8, -R104, R10, R8 ;  /* 0x0000000a6808722b */ /* 0x010fd00000000108 */
[----:B------:R-:W-:-:S08]  /*140860*/  DFMA R8, -R94, R234, R8 ;  /* 0x000000ea5e08722b */ /* 0x000fd00000000108 */
[----:B------:R-:W-:-:S08]  /*140870*/  DFMA R8, -R92, R48, R8 ;  /* 0x000000305c08722b */ /* 0x000fd00000000108 */
[----:B------:R-:W-:Y:S02]  /*140880*/  DFMA R78, -R78, R44, R8 ;  /* 0x0000002c4e4e722b */ /* 0x000fe40000000108 */
[----:B------:R-:W1:Y:S01]  /*140890*/  MUFU.RCP64H R9, R19 ;  /* 0x0000001300097308 */ /* 0x000e620000001800 */
[----:B------:R-:W-:-:S05]  /*1408a0*/  IMAD.MOV.U32 R8, RZ, RZ, 0x1 ;  /* 0x00000001ff087424 */ /* 0x000fca00078e00ff */
[----:B------:R-:W-:-:S08]  /*1408b0*/  DFMA R78, -R86, R40, R78 ;  /* 0x00000028564e722b */ /* 0x000fd0000000014e */
        /* <DEDUP_REMOVED lines=21> */
.L_x_2892:
[----:B------:R-:W-:Y:S05]  /*140a10*/  BSYNC.RECONVERGENT B3 ;  /* 0x0000000000037941 */ /* 0x000fea0003800200 */
.L_x_2891:
[----:B------:R-:W2:Y:S04]  /*140a20*/  LDL.LU.64 R8, [R1+0x7728] ;  /* 0x0077280001087983 */ /* 0x000ea80000300a00 */
[----:B------:R0:W-:Y:S04]  /*140a30*/  STL.64 [R1+0xabd0], R24 ;  /* 0x00abd01801007387 */ /* 0x0001e80000100a00 */
[----:B------:R1:W-:Y:S04]  /*140a40*/  STL.64 [R1+0xabc8], R22 ;  /* 0x00abc81601007387 */ /* 0x0003e80000100a00 */
[----:B------:R3:W-:Y:S04]  /*140a50*/  STL.64 [R1+0xabc0], R20 ;  /* 0x00abc01401007387 */ /* 0x0007e80000100a00 */
[----:B0-----:R-:W4:Y:S04]  /*140a60*/  LDL.LU.64 R24, [R1+0x8490] ;  /* 0x0084900001187983 */ /* 0x001f280000300a00 */
[----:B-1----:R-:W4:Y:S04]  /*140a70*/  LDL.LU.64 R22, [R1+0x8498] ;  /* 0x0084980001167983 */ /* 0x002f280000300a00 */
[----:B---3--:R-:W3:Y:S04]  /*140a80*/  LDL.LU.64 R20, [R1+0x85c0] ;  /* 0x0085c00001147983 */ /* 0x008ee80000300a00 */
[----:B------:R0:W-:Y:S04]  /*140a90*/  STL.64 [R1+0xabb8], R6 ;  /* 0x00abb80601007387 */ /* 0x0001e80000100a00 */
[----:B------:R-:W3:Y:S04]  /*140aa0*/  LDL.LU.64 R250, [R1+0x8980] ;  /* 0x0089800001fa7983 */ /* 0x000ee80000300a00 */
        /* <DEDUP_REMOVED lines=15> */
[----:B------:R-:W3:Y:S01]  /*140ba0*/  LDL.LU.64 R18, [R1+0x8468] ;  /* 0x0084680001127983 */ /* 0x000ee20000300a00 */
[----:B--2---:R-:W-:-:S03]  /*140bb0*/  DFMA R8, -R90, R122, R8 ;  /* 0x0000007a5a08722b */ /* 0x004fc60000000108 */
[----:B------:R-:W2:Y:S04]  /*140bc0*/  LDL.LU.64 R90, [R1+0x8720] ;  /* 0x00872000015a7983 */ /* 0x000ea80000300a00 */
[----:B------:R-:W2:Y:S01]  /*140bd0*/  LDL.LU.64 R122, [R1+0x8728] ;  /* 0x00872800017a7983 */ /* 0x000ea20000300a00 */
[----:B----4-:R-:W-:-:S03]  /*140be0*/  DFMA R8, -R24, R178, R8 ;  /* 0x000000b21808722b */ /* 0x010fc60000000108 */
[----:B------:R-:W4:Y:S04]  /*140bf0*/  LDL.LU.64 R178, [R1+0x8638] ;  /* 0x0086380001b27983 */ /* 0x000f280000300a00 */
[----:B------:R0:W5:Y:S01]  /*140c00*/  LDL.LU.64 R24, [R1+0xabd0] ;  /* 0x00abd00001187983 */ /* 0x0001620000300a00 */
[----:B------:R-:W-:-:S03]  /*140c10*/  DFMA R8, -R22, R120, R8 ;  /* 0x000000781608722b */ /* 0x000fc60000000108 */
[----:B------:R-:W2:Y:S04]  /*140c20*/  LDL.LU.64 R120, [R1+0x8630] ;  /* 0x0086300001787983 */ /* 0x000ea80000300a00 */
[----:B------:R0:W5:Y:S01]  /*140c30*/  LDL.LU.64 R22, [R1+0xabc8] ;  /* 0x00abc80001167983 */ /* 0x0001620000300a00 */
[----:B---3--:R-:W-:-:S03]  /*140c40*/  DFMA R8, -R20, R56, R8 ;  /* 0x000000381408722b */ /* 0x008fc60000000108 */
[----:B------:R0:W5:Y:S05]  /*140c50*/  LDL.LU.64 R20, [R1+0xabc0] ;  /* 0x00abc00001147983 */ /* 0x00016a0000300a00 */
[----:B------:R-:W-:Y:S01]  /*140c60*/  DFMA R8, -R6, R32, R8 ;  /* 0x000000200608722b */ /* 0x000fe20000000108 */
[----:B------:R0:W5:Y:S04]  /*140c70*/  LDL.LU.64 R6, [R1+0xabb8] ;  /* 0x00abb80001067983 */ /* 0x0001680000300a00 */
[----:B------:R0:W-:Y:S01]  /*140c80*/  STL.64 [R1+0x73b8], R78 ;  /* 0x0073b84e01007387 */ /* 0x0001e20000100a00 */
[----:B------:R-:W-:Y:S02]  /*140c90*/  BSSY.RECONVERGENT B3, `(.L_x_2893) ;  /* 0x000002a000037945 */ /* 0x000fe40003800200 */
[----:B--2---:R-:W-:-:S08]  /*140ca0*/  DFMA R8, -R120, R200, R8 ;  /* 0x000000c87808722b */ /* 0x004fd00000000108 */
        /* <DEDUP_REMOVED lines=40> */
.L_x_2894:
[----:B------:R-:W-:Y:S05]  /*140f30*/  BSYNC.RECONVERGENT B3 ;  /* 0x0000000000037941 */ /* 0x000fea0003800200 */
.L_x_2893:
[----:B------:R-:W2:Y:S04]  /*140f40*/  LDL.LU.64 R14, [R1+0x7f68] ;  /* 0x007f6800010e7983 */ /* 0x000ea80000300a00 */
[----:B------:R-:W3:Y:S01]  /*140f50*/  LDL.LU.64 R16, [R1+0x9a50] ;  /* 0x009a500001107983 */ /* 0x000ee20000300a00 */
[----:B------:R-:W0:Y:S01]  /*140f60*/  MUFU.RCP64H R9, R133 ;  /* 0x0000008500097308 */ /* 0x000e220000001800 */
[----:B------:R-:W-:Y:S01]  /*140f70*/  IMAD.MOV.U32 R8, RZ, RZ, 0x1 ;  /* 0x00000001ff087424 */ /* 0x000fe200078e00ff */
[----:B------:R-:W-:Y:S01]  /*140f80*/  BSSY.RECONVERGENT B3, `(.L_x_2895) ;  /* 0x0000014000037945 */ /* 0x000fe20003800200 */
[----:B------:R1:W-:Y:S04]  /*140f90*/  STL.64 [R1+0x73b0], R10 ;  /* 0x0073b00a01007387 */ /* 0x0003e80000100a00 */
        /* <DEDUP_REMOVED lines=18> */
.L_x_2896:
[----:B------:R-:W-:Y:S05]  /*1410c0*/  BSYNC.RECONVERGENT B3 ;  /* 0x0000000000037941 */ /* 0x000fea0003800200 */
.L_x_2895:
[----:B------:R-:W2:Y:S04]  /*1410d0*/  LDL.LU.64 R8, [R1+0x7780] ;  /* 0x0077800001087983 */ /* 0x000ea80000300a00 */
[----:B------:R-:W3:Y:S04]  /*1410e0*/  LDL.LU.64 R40, [R1+0x8240] ;  /* 0x0082400001287983 */ /* 0x000ee80000300a00 */
        /* <DEDUP_REMOVED lines=9> */
[----:B----4-:R-:W-:Y:S02]  /*141180*/  DFMA R10, -R10, R66, R8 ;  /* 0x000000420a0a722b */ /* 0x010fe40000000108 */
        /* <DEDUP_REMOVED lines=24> */
.L_x_2898:
[----:B------:R-:W-:Y:S05]  /*141310*/  BSYNC.RECONVERGENT B3 ;  /* 0x0000000000037941 */ /* 0x000fea0003800200 */
.L_x_2897:
        /* <DEDUP_REMOVED lines=11> */
[----:B--2---:R-:W-:-:S08]  /*1413d0*/  DFMA R14, -R126, R118, R14 ;  /* 0x000000767e0e722b */ /* 0x004fd0000000010e */
[----:B---3--:R-:W-:-:S08]  /*1413e0*/  DFMA R14, -R16, R208, R14 ;  /* 0x000000d0100e722b */ /* 0x008fd0000000010e */
[----:B------:R-:W-:Y:S02]  /*1413f0*/  DMUL R12, R8, R14 ;  /* 0x0000000e080c7228 */ /* 0x000fe40000000000 */
[----:B------:R-:W-:-:S06]  /*141400*/  FSETP.GEU.AND P2, PT, |R15|, 6.5827683646048100446e-37, PT ;  /* 0x036000000f00780b */ /* 0x000fcc0003f4e200 */
        /* <DEDUP_REMOVED lines=13> */
.L_x_2900:
[----:B------:R-:W-:Y:S05]  /*1414e0*/  BSYNC.RECONVERGENT B3 ;  /* 0x0000000000037941 */ /* 0x000fea0003800200 */
.L_x_2899:
        /* <DEDUP_REMOVED lines=8> */
[----:B0-----:R-:W-:-:S05]  /*141570*/  DFMA R14, -R114, R10, 1 ;  /* 0x3ff00000720e742b */ /* 0x001fca000000010a */
[----:B---3--:R-:W-:-:S03]  /*141580*/  DFMA R12, -R16, R4, R12 ;  /* 0x00000004100c722b */ /* 0x008fc6000000010c */
[----:B------:R-:W-:-:S08]  /*141590*/  DFMA R14, R14, R14, R14 ;  /* 0x0000000e0e0e722b */ /* 0x000fd0000000000e */
[----:B------:R-:W-:Y:S01]  /*1415a0*/  DFMA R10, R10, R14, R10 ;  /* 0x0000000e0a0a722b */ /* 0x000fe2000000000a */
[----:B------:R-:W-:-:S07]  /*1415b0*/  FSETP.GEU.AND P2, PT, |R13|, 6.5827683646048100446e-37, PT ;  /* 0x036000000d00780b */ /* 0x000fce0003f4e200 */
        /* <DEDUP_REMOVED lines=16> */
.L_x_2902:
[----:B------:R-:W-:Y:S05]  /*1416c0*/  BSYNC.RECONVERGENT B3 ;  /* 0x0000000000037941 */ /* 0x000fea0003800200 */
.L_x_2901:
[----:B------:R-:W2:Y:S04]  /*1416d0*/  LDL.128 R12, [R1+0x4130] ;  /* 0x00413000010c7983 */ /* 0x000ea80000100c00 */
[----:B------:R-:W3:Y:S01]  /*1416e0*/  LDL.LU.64 R18, [R1+0x7f98] ;  /* 0x007f980001127983 */ /* 0x000ee20000300a00 */
        /* <DEDUP_REMOVED lines=24> */
.L_x_2904:
[----:B------:R-:W-:Y:S05]  /*141870*/  BSYNC.RECONVERGENT B3 ;  /* 0x0000000000037941 */ /* 0x000fea0003800200 */
.L_x_2903:
[----:B------:R-:W2:Y:S04]  /*141880*/  LDL.LU.64 R12, [R1+0x7f90] ;  /* 0x007f9000010c7983 */ /* 0x000ea80000300a00 */
[----:B------:R-:W3:Y:S04]  /*141890*/  LDL.LU.64 R80, [R1+0x8270] ;  /* 0x0082700001507983 */ /* 0x000ee80000300a00 */
[----:B------:R-:W4:Y:S04]  /*1418a0*/  LDL.LU.64 R78, [R1+0x8278] ;  /* 0x00827800014e7983 */ /* 0x000f280000300a00 */
[----:B------:R-:W4:Y:S04]  /*1418b0*/  LDL.LU.64 R48, [R1+0x82a0] ;  /* 0x0082a00001307983 */ /* 0x000f280000300a00 */
[----:B------:R-:W4:Y:S04]  /*1418c0*/  LDL.LU.64 R44, [R1+0x82a8] ;  /* 0x0082a800012c7983 */ /* 0x000f280000300a00 */
[----:B------:R-:W4:Y:S04]  /*1418d0*/  LDL.128 R8, [R1+0x4100] ;  /* 0x0041000001087983 */ /* 0x000f280000100c00 */
[----:B------:R-:W4:Y:S04]  /*1418e0*/  LDL.LU.64 R40, [R1+0x8320] ;  /* 0x0083200001287983 */ /* 0x000f280000300a00 */
[----:B------:R-:W4:Y:S04]  /*1418f0*/  LDL.LU.64 R36, [R1+0x8328] ;  /* 0x0083280001247983 */ /* 0x000f280000300a00 */
[----:B------:R-:W4:Y:S04]  /*141900*/  LDL.LU.64 R18, [R1+0x83e0] ;  /* 0x0083e00001127983 */ /* 0x000f280000300a00 */
[----:B------:R-:W4:Y:S04]  /*141910*/  LDL.LU.64 R16, [R1+0x83e8] ;  /* 0x0083e80001107983 */ /* 0x000f280000300a00 */
[----:B------:R0:W-:Y:S01]  /*141920*/  STL.64 [R1+0x7388], R14 ;  /* 0x0073880e01007387 */ /* 0x0001e20000100a00 */
[----:B------:R-:W-:Y:S01]  /*141930*/  BSSY.RECONVERGENT B3, `(.L_x_2905) ;  /* 0x000001e000037945 */ /* 0x000fe20003800200 */
[----:B--2---:R-:W-:-:S08]  /*141940*/  DFMA R12, -R154, R236, R12 ;  /* 0x000000ec9a0c722b */ /* 0x004fd0000000010c */
[----:B---3--:R-:W-:-:S08]  /*141950*/  DFMA R12, -R80, R52, R12 ;  /* 0x00000034500c722b */ /* 0x008fd0000000010c */
[----:B----4-:R-:W-:-:S08]  /*141960*/  DFMA R12, -R78, R54, R12 ;  /* 0x000000364e0c722b */ /* 0x010fd0000000010c */
        /* <DEDUP_REMOVED lines=12> */
[----:B-----5:R-:W-:Y:S02]  /*141a30*/  DFMA R8, -R16, R6, R10 ;  /* 0x000000061008722b */ /* 0x020fe4000000010a */
        /* <DEDUP_REMOVED lines=13> */
.L_x_2906:
[----:B------:R-:W-:Y:S05]  /*141b10*/  BSYNC.RECONVERGENT B3 ;  /* 0x0000000000037941 */ /* 0x000fea0003800200 */
.L_x_2905:
[----:B------:R-:W2:Y:S04]  /*141b20*/  LDL.LU.64 R44, [R1+0x7fa8] ;  /* 0x007fa800012c7983 */ /* 0x000ea80000300a00 */
[----:B------:R-:W2:Y:S04]  /*141b30*/  LDL.LU.64 R14, [R1+0x8260] ;  /* 0x00826000010e7983 */ /* 0x000ea80000300a00 */
[----:B------:R-:W3:Y:S04]  /*141b40*/  LDL.LU.64 R40, [R1+0x8268] ;  /* 0x0082680001287983 */ /* 0x000ee80000300a00 */
[----:B------:R-:W4:Y:S04]  /*141b50*/  LDL.128 R8, [R1+0x40b0] ;  /* 0x0040b00001087983 */ /* 0x000f280000100c00 */
[----:B------:R-:W5:Y:S04]  /*141b60*/  LDL.LU.64 R36, [R1+0x8370] ;  /* 0x0083700001247983 */ /* 0x000f680000300a00 */
[----:B------:R-:W5:Y:S01]  /*141b70*/  LDL.LU.64 R18, [R1+0x8378] ;  /* 0x0083780001127983 */ /* 0x000f620000300a00 */
[----:B------:R-:W0:Y:S01]  /*141b80*/  MUFU.RCP64H R17, R27 ;  /* 0x0000001b00117308 */ /* 0x000e220000001800 */
[----:B------:R-:W-:-:S02]  /*141b90*/  IMAD.MOV.U32 R16, RZ, RZ, 0x1 ;  /* 0x00000001ff107424 */ /* 0x000fc400078e00ff */
[----:B------:R1:W-:Y:S01]  /*141ba0*/  STL.64 [R1+0x7380], R12 ;  /* 0x0073800c01007387 */ /* 0x0003e20000100a00 */
[----:B------:R-:W-:Y:S01]  /*141bb0*/  BSSY.RECONVERGENT B3, `(.L_x_2907) ;  /* 0x0000019000037945 */ /* 0x000fe20003800200 */
[----:B--2---:R-:W-:-:S08]  /*141bc0*/  DFMA R14, -R14, R56, R44 ;  /* 0x000000380e0e722b */ /* 0x004fd0000000012c */
[----:B---3--:R-:W-:-:S08]  /*141bd0*/  DFMA R14, -R40, R96, R14 ;  /* 0x00000060280e722b */ /* 0x008fd0000000010e */
[----:B----4-:R-:W-:-:S08]  /*141be0*/  DFMA R8, -R8, R42, R14 ;  /* 0x0000002a0808722b */ /* 0x010fd0000000010e */
[----:B------:R-:W-:Y:S02]  /*141bf0*/  DFMA R10, -R10, R50, R8 ;  /* 0x000000320a0a722b */ /* 0x000fe40000000108 */
        /* <DEDUP_REMOVED lines=20> */
.L_x_2908:
[----:B------:R-:W-:Y:S05]  /*141d40*/  BSYNC.RECONVERGENT B3 ;  /* 0x0000000000037941 */ /* 0x000fea0003800200 */
.L_x_2907:
[----:B------:R-:W2:Y:S04]  /*141d50*/  LDL.LU.64 R8, [R1+0x7fa0] ;  /* 0x007fa00001087983 */ /* 0x000ea80000300a00 */
[----:B------:R-:W3:Y:S04]  /*141d60*/  LDL.128 R12, [R1+0x4030] ;  /* 0x00403000010c7983 */ /* 0x000ee80000100c00 */
        /* <DEDUP_REMOVED lines=8> */
[----:B--2---:R-:W-:-:S03]  /*141df0*/  DFMA R18, -R146, R102, R8 ;  /* 0x000000669212722b */ /* 0x004fc60000000108 */
[----:B------:R-:W2:Y:S05]  /*141e00*/  LDL.128 R8, [R1+0x4070] ;  /* 0x0040700001087983 */ /* 0x000eaa0000100c00 */
[----:B---3--:R-:W-:-:S08]  /*141e10*/  DFMA R12, -R12, R214, R18 ;  /* 0x000000d60c0c722b */ /* 0x008fd00000000112 */
[----:B------:R-:W-:-:S08]  /*141e20*/  DFMA R12, -R14, R212, R12 ;  /* 0x000000d40e0c722b */ /* 0x000fd0000000010c */
[----:B----4-:R-:W-:-:S08]  /*141e30*/  DFMA R12, -R82, R240, R12 ;  /* 0x000000f0520c722b */ /* 0x010fd0000000010c */
[----:B-----5:R-:W-:-:S08]  /*141e40*/  DFMA R12, -R80, R38, R12 ;  /* 0x00000026500c722b */ /* 0x020fd0000000010c */
[----:B------:R-:W-:-:S08]  /*141e50*/  DFMA R12, -R78, R226, R12 ;  /* 0x000000e24e0c722b */ /* 0x000fd0000000010c */
[----:B------:R-:W-:-:S08]  /*141e60*/  DFMA R12, -R48, R46, R12 ;  /* 0x0000002e300c722b */ /* 0x000fd0000000010c */
[----:B------:R-:W-:-:S08]  /*141e70*/  DFMA R12, -R44, R50, R12 ;  /* 0x000000322c0c722b */ /* 0x000fd0000000010c */
[----:B------:R-:W-:Y:S01]  /*141e80*/  DFMA R12, -R40, R218, R12 ;  /* 0x000000da280c722b */ /* 0x000fe2000000010c */
[----:B------:R0:W-:Y:S01]  /*141e90*/  STL.64 [R1+0x7378], R16 ;  /* 0x0073781001007387 */ /* 0x0001e20000100a00 */
[----:B------:R-:W-:Y:S06]  /*141ea0*/  BSSY.RECONVERGENT B3, `(.L_x_2909) ;  /* 0x000001a000037945 */ /* 0x000fec0003800200 */
[----:B--2---:R-:W-:Y:S01]  /*141eb0*/  DFMA R12, -R8, R190, R12 ;  /* 0x000000be080c722b */ /* 0x004fe2000000010c */
[----:B------:R-:W1:Y:S01]  /*141ec0*/  MUFU.RCP64H R9, R145 ;  /* 0x0000009100097308 */ /* 0x000e620000001800 */
[----:B------:R-:W-:-:S06]  /*141ed0*/  MOV R8, 0x1 ;  /* 0x0000000100087802 */ /* 0x000fcc0000000f00 */
[----:B------:R-:W-:Y:S02]  /*141ee0*/  DFMA R10, -R10, R168, R12 ;  /* 0x000000a80a0a722b */ /* 0x000fe4000000010c */
[----:B-1----:R-:W-:-:S08]  /*141ef0*/  DFMA R12, -R144, R8, 1 ;  /* 0x3ff00000900c742b */ /* 0x002fd00000000108 */
        /* <DEDUP_REMOVED lines=20> */
.L_x_2910:
[----:B------:R-:W-:Y:S05]  /*142040*/  BSYNC.RECONVERGENT B3 ;  /* 0x0000000000037941 */ /* 0x000fea0003800200 */
.L_x_2909:
[----:B------:R-:W2:Y:S04]  /*142050*/  LDL.LU.64 R14, [R1+0x7fd8] ;  /* 0x007fd800010e7983 */ /* 0x000ea80000300a00 */
[----:B------:R-:W3:Y:S04]  /*142060*/  LDL.LU.64 R26, [R1+0x8290] ;  /* 0x00829000011a7983 */ /* 0x000ee80000300a00 */
[----:B------:R-:W4:Y:S04]  /*142070*/  LDL.LU.64 R16, [R1+0x8298] ;  /* 0x0082980001107983 */ /* 0x000f280000300a00 */
[----:B------:R-:W5:Y:S04]  /*142080*/  LDL.128 R8, [R1+0x4000] ;  /* 0x0040000001087983 */ /* 0x000f680000100c00 */
[----:B------:R-:W5:Y:S04]  /*142090*/  LDL.LU.64 R24, [R1+0x83a0] ;  /* 0x0083a00001187983 */ /* 0x000f680000300a00 */
[----:B------:R-:W5:Y:S04]  /*1420a0*/  LDL.LU.64 R18, [R1+0x83a8] ;  /* 0x0083a80001127983 */ /* 0x000f680000300a00 */
[----:B------:R0:W-:Y:S01]  /*1420b0*/  STL.64 [R1+0x7370], R12 ;  /* 0x0073700c01007387 */ /* 0x0001e20000100a00 */
[----:B------:R-:W-:Y:S01]  /*1420c0*/  BSSY.RECONVERGENT B3, `(.L_x_2911) ;  /* 0x000001e000037945 */ /* 0x000fe20003800200 */
[----:B--2---:R-:W-:-:S08]  /*1420d0*/  DFMA R14, -R142, R244, R14 ;  /* 0x000000f48e0e722b */ /* 0x004fd0000000010e */
[----:B---3--:R-:W-:-:S08]  /*1420e0*/  DFMA R14, -R26, R42, R14 ;  /* 0x0000002a1a0e722b */ /* 0x008fd0000000010e */
[----:B----4-:R-:W-:Y:S02]  /*1420f0*/  DFMA R16, -R16, R74, R14 ;  /* 0x0000004a1010722b */ /* 0x010fe4000000010e */
[----:B------:R-:W1:Y:S01]  /*142100*/  MUFU.RCP64H R15, R141 ;  /* 0x0000008d000f7308 */ /* 0x000e620000001800 */
[----:B------:R-:W-:-:S05]  /*142110*/  IMAD.MOV.U32 R14, RZ, RZ, 0x1 ;  /* 0x00000001ff0e7424 */ /* 0x000fca00078e00ff */
        /* <DEDUP_REMOVED lines=24> */
.L_x_2912:
[----:B------:R-:W-:Y:S05]  /*1422a0*/  BSYNC.RECONVERGENT B3 ;  /* 0x0000000000037941 */ /* 0x000fea0003800200 */
.L_x_2911:
[----:B------:R-:W2:Y:S04]  /*1422b0*/  LDL.LU.64 R18, [R1+0x7fd0] ;  /* 0x007fd00001127983 */ /* 0x000ea80000300a00 */
[----:B------:R-:W2:Y:S04]  /*1422c0*/  LDL.LU.64 R8, [R1+0x8280] ;  /* 0x0082800001087983 */ /* 0x000ea80000300a00 */
[----:B------:R-:W3:Y:S04]  /*1422d0*/  LDL.LU.64 R10, [R1+0x8288] ;  /* 0x00828800010a7983 */ /* 0x000ee80000300a00 */
[----:B------:R-:W4:Y:S04]  /*1422e0*/  LDL.LU.64 R84, [R1+0x82d0] ;  /* 0x0082d00001547983 */ /* 0x000f280000300a00 */
[----:B------:R-:W5:Y:S04]  /*1422f0*/  LDL.LU.64 R82, [R1+0x82d8] ;  /* 0x0082d80001527983 */ /* 0x000f680000300a00 */
[----:B------:R-:W5:Y:S04]  /*142300*/  LDL.128 R12, [R1+0x3f80] ;  /* 0x003f8000010c7983 */ /* 0x000f680000100c00 */
        /* <DEDUP_REMOVED lines=8> */
[----:B--2---:R-:W-:-:S08]  /*142390*/  DFMA R8, -R8, R76, R18 ;  /* 0x0000004c0808722b */ /* 0x004fd00000000112 */
[----:B---3--:R-:W-:Y:S02]  /*1423a0*/  DFMA R18, -R10, R58, R8 ;  /* 0x0000003a0a12722b */ /* 0x008fe40000000108 */
[----:B------:R-:W2:Y:S06]  /*1423b0*/  LDL.128 R8, [R1+0x3fc0] ;  /* 0x003fc00001087983 */ /* 0x000eac0000100c00 */
        /* <DEDUP_REMOVED lines=8> */
[----:B------:R-:W-:Y:S01]  /*142440*/  DFMA R12, -R40, R176, R12 ;  /* 0x000000b0280c722b */ /* 0x000fe2000000010c */
[----:B------:R-:W0:Y:S07]  /*142450*/  MUFU.RCP64H R15, R23 ;  /* 0x00000017000f7308 */ /* 0x000e2e0000001800 */
[----:B------:R-:W-:Y:S01]  /*142460*/  DFMA R12, -R36, R208, R12 ;  /* 0x000000d0240c722b */ /* 0x000fe2000000010c */
[----:B------:R-:W-:Y:S01]  /*142470*/  MOV R14, 0x1 ;  /* 0x00000001000e7802 */ /* 0x000fe20000000f00 */
[----:B------:R1:W-:Y:S01]  /*142480*/  STL.64 [R1+0x7368], R16 ;  /* 0x0073681001007387 */ /* 0x0003e20000100a00 */
[----:B------:R-:W-:Y:S05]  /*142490*/  BSSY.RECONVERGENT B3, `(.L_x_2913) ;  /* 0x0000015000037945 */ /* 0x000fea0003800200 */
[----:B--2---:R-:W-:-:S08]  /*1424a0*/  DFMA R8, -R8, R190, R12 ;  /* 0x000000be0808722b */ /* 0x004fd0000000010c */
        /* <DEDUP_REMOVED lines=19> */
.L_x_2914:
[----:B------:R-:W-:Y:S05]  /*1425e0*/  BSYNC.RECONVERGENT B3 ;  /* 0x0000000000037941 */ /* 0x000fea0003800200 */
.L_x_2913:
        /* <DEDUP_REMOVED lines=12> */
[----:B------:R-:W-:-:S08]  /*1426b0*/  DFMA R8, -R10, R226, R8 ;  /* 0x000000e20a08722b */ /* 0x000fd00000000108 */
[----:B----4-:R-:W-:-:S08]  /*1426c0*/  DFMA R8, -R36, R222, R8 ;  /* 0x000000de2408722b */ /* 0x010fd00000000108 */
[----:B-----5:R-:W-:-:S08]  /*1426d0*/  DFMA R8, -R26, R46, R8 ;  /* 0x0000002e1a08722b */ /* 0x020fd00000000108 */
[----:B------:R-:W-:Y:S02]  /*1426e0*/  DFMA R10, -R24, R176, R8 ;  /* 0x000000b0180a722b */ /* 0x000fe40000000108 */
[----:B------:R-:W1:Y:S01]  /*1426f0*/  MUFU.RCP64H R9, R137 ;  /* 0x0000008900097308 */ /* 0x000e620000001800 */
[----:B------:R-:W-:-:S05]  /*142700*/  IMAD.MOV.U32 R8, RZ, RZ, 0x1 ;  /* 0x00000001ff087424 */ /* 0x000fca00078e00ff */
        /* <DEDUP_REMOVED lines=24> */
.L_x_2916:
[----:B------:R-:W-:Y:S05]  /*142890*/  BSYNC.RECONVERGENT B3 ;  /* 0x0000000000037941 */ /* 0x000fea0003800200 */
.L_x_2915:
[----:B------:R-:W2:Y:S04]  /*1428a0*/  LDL.LU.64 R16, [R1+0x7ff0] ;  /* 0x007ff00001107983 */ /* 0x000ea80000300a00 */
[----:B------:R-:W2:Y:S04]  /*1428b0*/  LDL.128 R12, [R1+0x3de0] ;  /* 0x003de000010c7983 */ /* 0x000ea80000100c00 */
[----:B------:R-:W3:Y:S04]  /*1428c0*/  LDL.LU.64 R20, [R1+0x8300] ;  /* 0x0083000001147983 */ /* 0x000ee80000300a00 */
[----:B------:R-:W4:Y:S04]  /*1428d0*/  LDL.LU.64 R22, [R1+0x8308] ;  /* 0x0083080001167983 */ /* 0x000f280000300a00 */
[----:B------:R-:W5:Y:S04]  /*1428e0*/  LDL.LU.64 R114, [R1+0x8380] ;  /* 0x0083800001727983 */ /* 0x000f680000300a00 */
[----:B------:R-:W5:Y:S04]  /*1428f0*/  LDL.LU.64 R40, [R1+0x8388] ;  /* 0x0083880001287983 */ /* 0x000f680000300a00 */
[----:B------:R-:W5:Y:S04]  /*142900*/  LDL.LU.64 R112, [R1+0x83b0] ;  /* 0x0083b00001707983 */ /* 0x000f680000300a00 */
        /* <DEDUP_REMOVED lines=18> */
[----:B------:R-:W2:Y:S04]  /*142a30*/  LDL.128 R16, [R1+0x3e60] ;  /* 0x003e600001107983 */ /* 0x000ea80000100c00 */
[----:B------:R-:W2:Y:S01]  /*142a40*/  LDL.LU.64 R76, [R1+0x81e8] ;  /* 0x0081e800014c7983 */ /* 0x000ea20000300a00 */
[----:B------:R-:W-:-:S08]  /*142a50*/  DFMA R12, -R14, R58, R12 ;  /* 0x0000003a0e0c722b */ /* 0x000fd0000000010c */
[----:B---3--:R-:W-:Y:S02]  /*142a60*/  DFMA R20, -R20, R56, R12 ;  /* 0x000000381414722b */ /* 0x008fe4000000010c */
[----:B------:R-:W3:Y:S04]  /*142a70*/  LDL.128 R12, [R1+0x3ea0] ;  /* 0x003ea000010c7983 */ /* 0x000ee80000100c00 */
[----:B------:R-:W3:Y:S02]  /*142a80*/  LDL.LU.64 R56, [R1+0x81d0] ;  /* 0x0081d00001387983 */ /* 0x000ee40000300a00 */
[----:B----4-:R-:W-:Y:S02]  /*142a90*/  DFMA R26, -R22, R34, R20 ;  /* 0x00000022161a722b */ /* 0x010fe40000000114 */
[----:B------:R-:W4:Y:S06]  /*142aa0*/  LDL.128 R20, [R1+0x3ee0] ;  /* 0x003ee00001147983 */ /* 0x000f2c0000100c00 */
[----:B-----5:R-:W-:-:S08]  /*142ab0*/  DFMA R26, -R114, R102, R26 ;  /* 0x00000066721a722b */ /* 0x020fd0000000011a */
[----:B------:R-:W-:Y:S01]  /*142ac0*/  DFMA R26, -R40, R214, R26 ;  /* 0x000000d6281a722b */ /* 0x000fe2000000011a */
[----:B------:R-:W5:Y:S07]  /*142ad0*/  LDL.LU.64 R40, [R1+0x81c8] ;  /* 0x0081c80001287983 */ /* 0x000f6e0000300a00 */
[----:B------:R-:W-:-:S08]  /*142ae0*/  DFMA R26, -R112, R212, R26 ;  /* 0x000000d4701a722b */ /* 0x000fd0000000011a */
[----:B------:R-:W-:Y:S01]  /*142af0*/  DFMA R26, -R36, R240, R26 ;  /* 0x000000f0241a722b */ /* 0x000fe2000000011a */
[----:B------:R-:W4:Y:S07]  /*142b00*/  LDL.LU.64 R36, [R1+0x81b0] ;  /* 0x0081b00001247983 */ /* 0x000f2e0000300a00 */
[----:B------:R-:W-:Y:S02]  /*142b10*/  DFMA R8, -R8, R244, R26 ;  /* 0x000000f40808722b */ /* 0x000fe4000000011a */
[----:B------:R-:W4:Y:S06]  /*142b20*/  LDL.LU.64 R26, [R1+0x81b8] ;  /* 0x0081b800011a7983 */ /* 0x000f2c0000300a00 */
[----:B------:R-:W-:-:S08]  /*142b30*/  DFMA R8, -R10, R96, R8 ;  /* 0x000000600a08722b */ /* 0x000fd00000000108 */
[----:B------:R-:W-:-:S08]  /*142b40*/  DFMA R8, -R110, R236, R8 ;  /* 0x000000ec6e08722b */ /* 0x000fd00000000108 */
[----:B------:R-:W-:-:S08]  /*142b50*/  DFMA R8, -R108, R38, R8 ;  /* 0x000000266c08722b */ /* 0x000fd00000000108 */
[----:B------:R-:W-:-:S08]  /*142b60*/  DFMA R8, -R106, R52, R8 ;  /* 0x000000346a08722b */ /* 0x000fd00000000108 */
[----:B------:R-:W-:-:S08]  /*142b70*/  DFMA R8, -R104, R54, R8 ;  /* 0x000000366808722b */ /* 0x000fd00000000108 */
[----:B------:R-:W-:-:S08]  /*142b80*/  DFMA R8, -R94, R230, R8 ;  /* 0x000000e65e08722b */ /* 0x000fd00000000108 */
[----:B------:R-:W-:-:S08]  /*142b90*/  DFMA R8, -R92, R232, R8 ;  /* 0x000000e85c08722b */ /* 0x000fd00000000108 */
[----:B--2---:R-:W-:-:S08]  /*142ba0*/  DFMA R8, -R16, R226, R8 ;  /* 0x000000e21008722b */ /* 0x004fd00000000108 */
[----:B------:R-:W-:-:S08]  /*142bb0*/  DFMA R2, -R18, R2, R8 ;  /* 0x000000021202722b */ /* 0x000fd00000000108 */
[----:B------:R-:W-:-:S08]  /*142bc0*/  DFMA R2, -R90, R222, R2 ;  /* 0x000000de5a02722b */ /* 0x000fd00000000102 */
[----:B------:R-:W-:-:S08]  /*142bd0*/  DFMA R2, -R88, R224, R2 ;  /* 0x000000e05802722b */ /* 0x000fd00000000102 */
[----:B------:R-:W-:-:S08]  /*142be0*/  DFMA R2, -R86, R42, R2 ;  /* 0x0000002a5602722b */ /* 0x000fd00000000102 */
[----:B------:R-:W-:-:S08]  /*142bf0*/  DFMA R2, -R84, R98, R2 ;  /* 0x000000625402722b */ /* 0x000fd00000000102 */
[----:B------:R-:W-:-:S08]  /*142c00*/  DFMA R2, -R82, R74, R2 ;  /* 0x0000004a5202722b */ /* 0x000fd00000000102 */
[----:B------:R-:W-:-:S08]  /*142c10*/  DFMA R2, -R80, R46, R2 ;  /* 0x0000002e5002722b */ /* 0x000fd00000000102 */
[----:B---3--:R-:W-:-:S08]  /*142c20*/  DFMA R2, -R12, R50, R2 ;  /* 0x000000320c02722b */ /* 0x008fd00000000102 */
[----:B------:R-:W-:-:S08]  /*142c30*/  DFMA R2, -R14, R176, R2 ;  /* 0x000000b00e02722b */ /* 0x000fd00000000102 */
[----:B------:R-:W-:-:S08]  /*142c40*/  DFMA R2, -R78, R208, R2 ;  /* 0x000000d04e02722b */ /* 0x000fd00000000102 */
[----:B------:R-:W-:Y:S01]  /*142c50*/  DFMA R2, -R76, R218, R2 ;  /* 0x000000da4c02722b */ /* 0x000fe20000000102 */
[----:B------:R-:W0:Y:S07]  /*142c60*/  MUFU.RCP64H R9, R31 ;  /* 0x0000001f00097308 */ /* 0x000e2e0000001800 */
[----:B------:R-:W-:-:S08]  /*142c70*/  DFMA R2, -R56, R188, R2 ;  /* 0x000000bc3802722b */ /* 0x000fd00000000102 */
[----:B------:R-:W-:Y:S01]  /*142c80*/  DFMA R2, -R48, R190, R2 ;  /* 0x000000be3002722b */ /* 0x000fe20000000102 */
[----:B------:R-:W-:-:S07]  /*142c90*/  MOV R8, 0x1 ;  /* 0x0000000100087802 */ /* 0x000fce0000000f00 */
[----:B------:R-:W-:Y:S02]  /*142ca0*/  DFMA R2, -R44, R192, R2 ;  /* 0x000000c02c02722b */ /* 0x000fe40000000102 */
[----:B0-----:R-:W-:-:S06]  /*142cb0*/  DFMA R10, -R30, R8, 1 ;  /* 0x3ff000001e0a742b */ /* 0x001fcc0000000108 */
[----:B-----5:R-:W-:Y:S02]  /*142cc0*/  DFMA R2, -R40, R170, R2 ;  /* 0x000000aa2802722b */ /* 0x020fe40000000102 */
[----:B------:R-:W-:-:S06]  /*142cd0*/  DFMA R10, R10, R10, R10 ;  /* 0x0000000a0a0a722b */ /* 0x000fcc000000000a */
[----:B----4-:R-:W-:Y:S02]  /*142ce0*/  DFMA R2, -R20, R168, R2 ;  /* 0x000000a81402722b */ /* 0x010fe40000000102 */
        /* <DEDUP_REMOVED lines=23> */
.L_x_2918:
[----:B------:R-:W-:Y:S05]  /*142e60*/  BSYNC.RECONVERGENT B3 ;  /* 0x0000000000037941 */ /* 0x000fea0003800200 */
.L_x_2917:
[----:B------:R-:W2:Y:S01]  /*142e70*/  LDL.LU.64 R10, [R1+0x8008] ;  /* 0x00800800010a7983 */ /* 0x000ea20000300a00 */
        /* <DEDUP_REMOVED lines=26> */
.L_x_2920:
[----:B------:R-:W-:Y:S05]  /*143020*/  BSYNC.RECONVERGENT B3 ;  /* 0x0000000000037941 */ /* 0x000fea0003800200 */
.L_x_2919:
[----:B------:R-:W2:Y:S04]  /*143030*/  LDL.LU.64 R12, [R1+0x8000] ;  /* 0x00800000010c7983 */ /* 0x000ea80000300a00 */
[----:B------:R-:W2:Y:S01]  /*143040*/  LDL.128 R8, [R1+0x3db0] ;  /* 0x003db00001087983 */ /* 0x000ea20000100c00 */
        /* <DEDUP_REMOVED lines=26> */
.L_x_2922:
[----:B------:R-:W-:Y:S05]  /*1431f0*/  BSYNC.RECONVERGENT B3 ;  /* 0x0000000000037941 */ /* 0x000fea0003800200 */
.L_x_2921:
        /* <DEDUP_REMOVED lines=25> */
.L_x_2924:
[----:B------:R-:W-:Y:S05]  /*143390*/  BSYNC.RECONVERGENT B3 ;  /* 0x0000000000037941 */ /* 0x000fea0003800200 */
.L_x_2923:
[----:B------:R-:W2:Y:S04]  /*1433a0*/  LDL.LU.64 R10, [R1+0x7aa0] ;  /* 0x007aa000010a7983 */ /* 0x000ea80000300a00 */
[----:B------:R-:W3:Y:S01]  /*1433b0*/  LDL.LU.64 R12, [R1+0x7870] ;  /* 0x00787000010c7983 */ /* 0x000ee20000300a00 */
[----:B------:R-:W0:Y:S01]  /*1433c0*/  MUFU.RCP64H R3, R197 ;  /* 0x000000c500037308 */ /* 0x000e220000001800 */
[----:B------:R-:W-:Y:S01]  /*1433d0*/  HFMA2 R2, -RZ, RZ, 0, 5.9604644775390625e-08 ;  /* 0x00000001ff027431 */ /* 0x000fe200000001ff */
        /* <DEDUP_REMOVED lines=24> */
.L_x_2926:
[----:B------:R-:W-:Y:S05]  /*143560*/  BSYNC.RECONVERGENT B3 ;  /* 0x0000000000037941 */ /* 0x000fea0003800200 */
.L_x_2925:
        /* <DEDUP_REMOVED lines=26> */
.L_x_2928:
[----:B------:R-:W-:Y:S05]  /*143710*/  BSYNC.RECONVERGENT B3 ;  /* 0x0000000000037941 */ /* 0x000fea0003800200 */
.L_x_2927:
        /* <DEDUP_REMOVED lines=25> */
.L_x_2930:
[----:B------:R-:W-:Y:S05]  /*1438b0*/  BSYNC.RECONVERGENT B3 ;  /* 0x0000000000037941 */ /* 0x000fea0003800200 */
.L_x_2929:
        /* <DEDUP_REMOVED lines=28> */
.L_x_2932:
[----:B------:R-:W-:Y:S05]  /*143a80*/  BSYNC.RECONVERGENT B3 ;  /* 0x0000000000037941 */ /* 0x000fea0003800200 */
.L_x_2931:
[----:B------:R-:W2:Y:S04]  /*143a90*/  LDL.LU.64 R14, [R1+0x77c8] ;  /* 0x0077c800010e7983 */ /* 0x000ea80000300a00 */
[----:B------:R-:W3:Y:S04]  /*143aa0*/  LDL.LU.64 R20, [R1+0x9a80] ;  /* 0x009a800001147983 */ /* 0x000ee80000300a00 */
[----:B------:R-:W4:Y:S04]  /*143ab0*/  LDL.64 R12, [R1+0x3d38] ;  /* 0x003d3800010c7983 */ /* 0x000f280000100a00 */
[----:B------:R-:W5:Y:S04]  /*143ac0*/  LDL.LU.64 R18, [R1+0x9a10] ;  /* 0x009a100001127983 */ /* 0x000f680000300a00 */
[----:B------:R-:W5:Y:S04]  /*143ad0*/  LDL.LU.64 R16, [R1+0x9a18] ;  /* 0x009a180001107983 */ /* 0x000f680000300a00 */
[----:B------:R0:W-:Y:S01]  /*143ae0*/  STL.64 [R1+0x7318], R8 ;  /* 0x0073180801007387 */ /* 0x0001e20000100a00 */
[----:B------:R-:W-:Y:S01]  /*143af0*/  BSSY.RECONVERGENT B3, `(.L_x_2933) ;  /* 0x000001c000037945 */ /* 0x000fe20003800200 */
[----:B--2---:R-:W-:-:S08]  /*143b00*/  DFMA R14, R166, -R8, R14 ;  /* 0x80000008a60e722b */ /* 0x004fd0000000000e */
[----:B---3--:R-:W-:-:S08]  /*143b10*/  DFMA R10, -R20, R10, R14 ;  /* 0x0000000a140a722b */ /* 0x008fd0000000010e */
[----:B----4-:R-:W-:Y:S01]  /*143b20*/  DFMA R10, -R12, R6, R10 ;  /* 0x000000060c0a722b */ /* 0x010fe2000000010a */
[----:B------:R-:W1:Y:S01]  /*143b30*/  MUFU.RCP64H R7, R165 ;  /* 0x000000a500077308 */ /* 0x000e620000001800 */
[----:B------:R-:W-:-:S06]  /*143b40*/  MOV R6, 0x1 ;  /* 0x0000000100067802 */ /* 0x000fcc0000000f00 */
[----:B-----5:R-:W-:Y:S02]  /*143b50*/  DFMA R2, -R18, R2, R10 ;  /* 0x000000021202722b */ /* 0x020fe4000000010a */
[----:B-1----:R-:W-:-:S08]  /*143b60*/  DFMA R10, -R164, R6, 1 ;  /* 0x3ff00000a40a742b */ /* 0x002fd00000000106 */
        /* <DEDUP_REMOVED lines=20> */
.L_x_2934:
[----:B------:R-:W-:Y:S05]  /*143cb0*/  BSYNC.RECONVERGENT B3 ;  /* 0x0000000000037941 */ /* 0x000fea0003800200 */
.L_x_2933:
        /* <DEDUP_REMOVED lines=27> */
.L_x_2936:
[----:B------:R-:W-:Y:S05]  /*143e70*/  BSYNC.RECONVERGENT B3 ;  /* 0x0000000000037941 */ /* 0x000fea0003800200 */
.L_x_2935:
        /* <DEDUP_REMOVED lines=26> */
.L_x_2938:
[----:B------:R-:W-:Y:S05]  /*144020*/  BSYNC.RECONVERGENT B3 ;  /* 0x0000000000037941 */ /* 0x000fea0003800200 */
.L_x_2937:
[----:B------:R-:W2:Y:S04]  /*144030*/  LDL.64 R14, [R1+0x8118] ;  /* 0x00811800010e7983 */ /* 0x000ea80000100a00 */
[----:B------:R-:W3:Y:S04]  /*144040*/  LDL.LU.64 R12, [R1+0x8108] ;  /* 0x00810800010c7983 */ /* 0x000ee80000300a00 */
[----:B------:R-:W3:Y:S01]  /*144050*/  LDL.128 R8, [R1+0x3ce0] ;  /* 0x003ce00001087983 */ /* 0x000ee20000100c00 */
        /* <DEDUP_REMOVED lines=26> */
.L_x_2940:
[----:B------:R-:W-:Y:S05]  /*144200*/  BSYNC.RECONVERGENT B3 ;  /* 0x0000000000037941 */ /* 0x000fea0003800200 */
.L_x_2939:
[----:B------:R-:W2:Y:S04]  /*144210*/  LDL.128 R12, [R1+0x3cb0] ;  /* 0x003cb000010c7983 */ /* 0x000ea80000100c00 */
        /* <DEDUP_REMOVED lines=32> */
.L_x_2942:
[----:B------:R-:W-:Y:S05]  /*144420*/  BSYNC.RECONVERGENT B3 ;  /* 0x0000000000037941 */ /* 0x000fea0003800200 */
.L_x_2941:
[----:B------:R-:W2:Y:S04]  /*144430*/  LDL.LU.64 R24, [R1+0x79c8] ;  /* 0x0079c80001187983 */ /* 0x000ea80000300a00 */
[----:B------:R-:W2:Y:S04]  /*144440*/  LDL.128 R12, [R1+0x3c70] ;  /* 0x003c7000010c7983 */ /* 0x000ea80000100c00 */
[----:B------:R-:W3:Y:S04]  /*144450*/  LDL.LU.64 R22, [R1+0x9a00] ;  /* 0x009a000001167983 */ /* 0x000ee80000300a00 */
[----:B------:R-:W4:Y:S04]  /*144460*/  LDL.LU.64 R20, [R1+0x9a08] ;  /* 0x009a080001147983 */ /* 0x000f280000300a00 */
[----:B------:R-:W5:Y:S04]  /*144470*/  LDL.128 R4, [R1+0x3c60] ;  /* 0x003c600001047983 */ /* 0x000f680000100c00 */
[----:B------:R-:W5:Y:S04]  /*144480*/  LDL.128 R8, [R1+0x3c90] ;  /* 0x003c900001087983 */ /* 0x000f680000100c00 */
[----:B------:R-:W5:Y:S04]  /*144490*/  LDL.LU.64 R18, [R1+0x8180] ;  /* 0x0081800001127983 */ /* 0x000f680000300a00 */
[----:B------:R-:W5:Y:S04]  /*1444a0*/  LDL.LU.64 R16, [R1+0x8188] ;  /* 0x0081880001107983 */ /* 0x000f680000300a00 */
[----:B------:R0:W-:Y:S01]  /*1444b0*/  STL.64 [R1+0x72f0], R2 ;  /* 0x0072f00201007387 */ /* 0x0001e20000100a00 */
[----:B------:R-:W-:Y:S01]  /*1444c0*/  BSSY.RECONVERGENT B3, `(.L_x_2943) ;  /* 0x000001f000037945 */ /* 0x000fe20003800200 */
[----:B--2---:R-:W-:-:S08]  /*1444d0*/  DFMA R12, -R12, R64, R24 ;  /* 0x000000400c0c722b */ /* 0x004fd00000000118 */
[----:B------:R-:W-:-:S08]  /*1444e0*/  DFMA R12, -R14, R66, R12 ;  /* 0x000000420e0c722b */ /* 0x000fd0000000010c */
[----:B---3--:R-:W-:-:S08]  /*1444f0*/  DFMA R12, -R22, R60, R12 ;  /* 0x0000003c160c722b */ /* 0x008fd0000000010c */
[----:B----4-:R-:W-:Y:S02]  /*144500*/  DFMA R14, -R20, R62, R12 ;  /* 0x0000003e140e722b */ /* 0x010fe4000000010c */
[----:B-----5:R-:W1:Y:S01]  /*144510*/  MUFU.RCP64H R13, R7 ;  /* 0x00000007000d7308 */ /* 0x020e620000001800 */
        /* <DEDUP_REMOVED lines=25> */
.L_x_2944:
[----:B------:R-:W-:Y:S05]  /*1446b0*/  BSYNC.RECONVERGENT B3 ;  /* 0x0000000000037941 */ /* 0x000fea0003800200 */
.L_x_2943:
        /* <DEDUP_REMOVED lines=31> */
.L_x_2946:
[----:B------:R-:W-:Y:S05]  /*1448b0*/  BSYNC.RECONVERGENT B3 ;  /* 0x0000000000037941 */ /* 0x000fea0003800200 */
.L_x_2945:
[----:B------:R-:W2:Y:S04]  /*1448c0*/  LDL.LU.64 R32, [R1+0x7798] ;  /* 0x0077980001207983 */ /* 0x000ea80000300a00 */
[----:B------:R-:W2:Y:S04]  /*1448d0*/  LDL.128 R12, [R1+0x3bd0] ;  /* 0x003bd000010c7983 */ /* 0x000ea80000100c00 */
[----:B------:R-:W3:Y:S04]  /*1448e0*/  LDL.LU.64 R30, [R1+0x8170] ;  /* 0x00817000011e7983 */ /* 0x000ee80000300a00 */
[----:B------:R-:W4:Y:S04]  /*1448f0*/  LDL.LU.64 R28, [R1+0x8178] ;  /* 0x00817800011c7983 */ /* 0x000f280000300a00 */
[----:B------:R-:W5:Y:S04]  /*144900*/  LDL.128 R4, [R1+0x3bf0] ;  /* 0x003bf00001047983 */ /* 0x000f680000100c00 */
[----:B------:R-:W5:Y:S04]  /*144910*/  LDL.LU.64 R26, [R1+0x99d0] ;  /* 0x0099d000011a7983 */ /* 0x000f680000300a00 */
[----:B------:R-:W5:Y:S04]  /*144920*/  LDL.64 R16, [R1+0x77b8] ;  /* 0x0077b80001107983 */ /* 0x000f680000100a00 */
[----:B------:R-:W5:Y:S04]  /*144930*/  LDL.LU.64 R24, [R1+0x99d8] ;  /* 0x0099d80001187983 */ /* 0x000f680000300a00 */
[----:B------:R-:W5:Y:S04]  /*144940*/  LDL.128 R8, [R1+0x3c10] ;  /* 0x003c100001087983 */ /* 0x000f680000100c00 */
[----:B------:R-:W5:Y:S04]  /*144950*/  LDL.LU.64 R22, [R1+0x8160] ;  /* 0x0081600001167983 */ /* 0x000f680000300a00 */
[----:B------:R-:W5:Y:S04]  /*144960*/  LDL.LU.64 R20, [R1+0x8168] ;  /* 0x0081680001147983 */ /* 0x000f680000300a00 */
[----:B------:R-:W5:Y:S04]  /*144970*/  LDL.LU.64 R18, [R1+0x7880] ;  /* 0x0078800001127983 */ /* 0x000f680000300a00 */
[----:B------:R0:W-:Y:S01]  /*144980*/  STL.64 [R1+0x72e0], R2 ;  /* 0x0072e00201007387 */ /* 0x0001e20000100a00 */
[----:B------:R-:W-:Y:S01]  /*144990*/  BSSY.RECONVERGENT B3, `(.L_x_2947) ;  /* 0x0000024000037945 */ /* 0x000fe20003800200 */
[----:B--2---:R-:W-:-:S08]  /*1449a0*/  DFMA R12, -R12, R68, R32 ;  /* 0x000000440c0c722b */ /* 0x004fd00000000120 */
[----:B------:R-:W-:-:S08]  /*1449b0*/  DFMA R12, -R14, R64, R12 ;  /* 0x000000400e0c722b */ /* 0x000fd0000000010c */
[----:B---3--:R-:W-:-:S08]  /*1449c0*/  DFMA R12, -R30, R66, R12 ;  /* 0x000000421e0c722b */ /* 0x008fd0000000010c */
[----:B----4-:R-:W-:-:S08]  /*1449d0*/  DFMA R12, -R28, R70, R12 ;  /* 0x000000461c0c722b */ /* 0x010fd0000000010c */
[----:B-----5:R-:W-:-:S08]  /*1449e0*/  DFMA R4, -R4, R100, R12 ;  /* 0x000000640404722b */ /* 0x020fd0000000010c */
        /* <DEDUP_REMOVED lines=30> */
.L_x_2948:
[----:B------:R-:W-:Y:S05]  /*144bd0*/  BSYNC.RECONVERGENT B3 ;  /* 0x0000000000037941 */ /* 0x000fea0003800200 */
.L_x_2947:
[----:B------:R-:W2:Y:S04]  /*144be0*/  LDL.64 R10, [R1+0x7790] ;  /* 0x00779000010a7983 */ /* 0x000ea80000100a00 */
[----:B------:R-:W3:Y:S01]  /*144bf0*/  LDL.64 R14, [R1+0x7ae0] ;  /* 0x007ae000010e7983 */ /* 0x000ee20000100a00 */
[----:B------:R-:W-:-:S03]  /*144c00*/  HFMA2 R2, -RZ, RZ, 0, 5.9604644775390625e-08 ;  /* 0x00000001ff027431 */ /* 0x000fc600000001ff */
[----:B------:R0:W-:Y:S01]  /*144c10*/  STL.64 [R1+0x72d8], R6 ;  /* 0x0072d80601007387 */ /* 0x0001e20000100a00 */
[----:B------:R-:W-:Y:S01]  /*144c20*/  BSSY.RECONVERGENT B3, `(.L_x_2949) ;  /* 0x0000016000037945 */ /* 0x000fe20003800200 */
[----:B--2---:R-:W1:Y:S02]  /*144c30*/  MUFU.RCP64H R3, R11 ;  /* 0x0000000b00037308 */ /* 0x004e640000001800 */
[----:B-1----:R-:W-:-:S08]  /*144c40*/  DFMA R4, -R10, R2, 1 ;  /* 0x3ff000000a04742b */ /* 0x002fd00000000102 */
[----:B------:R-:W-:-:S08]  /*144c50*/  DFMA R4, R4, R4, R4 ;  /* 0x000000040404722b */ /* 0x000fd00000000004 */
[----:B------:R-:W-:-:S08]  /*144c60*/  DFMA R2, R2, R4, R2 ;  /* 0x000000040202722b */ /* 0x000fd00000000002 */
[----:B------:R-:W-:-:S08]  /*144c70*/  DFMA R4, -R10, R2, 1 ;  /* 0x3ff000000a04742b */ /* 0x000fd00000000102 */
[----:B------:R-:W-:-:S08]  /*144c80*/  DFMA R2, R2, R4, R2 ;  /* 0x000000040202722b */ /* 0x000fd00000000002 */
[----:B---3--:R-:W-:-:S08]  /*144c90*/  DMUL R4, R2, R14 ;  /* 0x0000000e02047228 */ /* 0x008fd00000000000 */
        /* <DEDUP_REMOVED lines=14> */
.L_x_2950:
[----:B------:R-:W-:Y:S05]  /*144d80*/  BSYNC.RECONVERGENT B3 ;  /* 0x0000000000037941 */ /* 0x000fea0003800200 */
.L_x_2949:
[----:B------:R-:W2:Y:S01]  /*144d90*/  LDL.128 R4, [R1+0x3ba0] ;  /* 0x003ba00001047983 */ /* 0x000ea20000100c00 */
[----:B------:R-:W-:Y:S01]  /*144da0*/  IMAD.MOV.U32 R8, RZ, RZ, 0x1 ;  /* 0x00000001ff087424 */ /* 0x000fe200078e00ff */
        /* <DEDUP_REMOVED lines=23> */
.L_x_2952:
[----:B------:R-:W-:Y:S05]  /*144f20*/  BSYNC.RECONVERGENT B3 ;  /* 0x0000000000037941 */ /* 0x000fea0003800200 */
.L_x_2951:
        /* <DEDUP_REMOVED lines=24> */
.L_x_2954:
[----:B------:R-:W-:Y:S05]  /*1450b0*/  BSYNC.RECONVERGENT B3 ;  /* 0x0000000000037941 */ /* 0x000fea0003800200 */
.L_x_2953:
        /* <DEDUP_REMOVED lines=25> */
.L_x_2956:
[----:B------:R-:W-:Y:S05]  /*145250*/  BSYNC.RECONVERGENT B3 ;  /* 0x0000000000037941 */ /* 0x000fea0003800200 */
.L_x_2955:
[----:B------:R-:W2:Y:S01]  /*145260*/  LDL.64 R10, [R1+0x7b00] ;  /* 0x007b0000010a7983 */ /* 0x000ea20000100a00 */
        /* <DEDUP_REMOVED lines=24> */
.L_x_2958:
[----:B------:R-:W-:Y:S05]  /*1453f0*/  BSYNC.RECONVERGENT B3 ;  /* 0x0000000000037941 */ /* 0x000fea0003800200 */
.L_x_2957:
        /* <DEDUP_REMOVED lines=25> */
.L_x_2960:
[----:B------:R-:W-:Y:S05]  /*145590*/  BSYNC.RECONVERGENT B3 ;  /* 0x0000000000037941 */ /* 0x000fea0003800200 */
.L_x_2959:
        /* <DEDUP_REMOVED lines=25> */
.L_x_2962:
[----:B------:R-:W-:Y:S05]  /*145730*/  BSYNC.RECONVERGENT B3 ;  /* 0x0000000000037941 */ /* 0x000fea0003800200 */
.L_x_2961:
[----:B------:R-:W2:Y:S04]  /*145740*/  LDL.LU.64 R4, [R1+0x7fb0] ;  /* 0x007fb00001047983 */ /* 0x000ea80000300a00 */
[----:B------:R-:W2:Y:S04]  /*145750*/  LDL.LU.64 R24, [R1+0x9858] ;  /* 0x0098580001187983 */ /* 0x000ea80000300a00 */
[----:B------:R-:W3:Y:S04]  /*145760*/  LDL.LU.64 R18, [R1+0x9ab0] ;  /* 0x009ab00001127983 */ /* 0x000ee80000300a00 */
[----:B------:R-:W4:Y:S04]  /*145770*/  LDL.LU.64 R16, [R1+0x7f20] ;  /* 0x007f200001107983 */ /* 0x000f280000300a00 */
[----:B------:R-:W5:Y:S04]  /*145780*/  LDL.LU.64 R20, [R1+0x7f80] ;  /* 0x007f800001147983 */ /* 0x000f680000300a00 */
[----:B------:R-:W5:Y:S04]  /*145790*/  LDL.LU.64 R26, [R1+0x81a0] ;  /* 0x0081a000011a7983 */ /* 0x000f680000300a00 */
[----:B------:R-:W5:Y:S04]  /*1457a0*/  LDL.64 R14, [R1+0x69f8] ;  /* 0x0069f800010e7983 */ /* 0x000f680000100a00 */
[----:B------:R-:W5:Y:S04]  /*1457b0*/  LDL.LU.64 R22, [R1+0x9a90] ;  /* 0x009a900001167983 */ /* 0x000f680000300a00 */
[----:B------:R-:W5:Y:S01]  /*1457c0*/  LDL.LU R0, [R1+0xab38] ;  /* 0x00ab380001007983 */ /* 0x000f620000300800 */
        /* <DEDUP_REMOVED lines=9> */
[----:B--2---:R-:W-:-:S02]  /*145860*/  DFMA R8, R4, UR4, R24 ;  /* 0x0000000404087c2b */ /* 0x004fc40008000018 */
[----:B------:R-:W-:-:S06]  /*145870*/  DMUL R4, R4, UR8 ;  /* 0x0000000804047c28 */ /* 0x000fcc0008000000 */
[----:B------:R-:W-:Y:S02]  /*145880*/  DFMA R8, R2, -UR6, R8 ;  /* 0x8000000602087c2b */ /* 0x000fe40008000008 */
[----:B------:R-:W-:Y:S02]  /*145890*/  DFMA R4, R24, 0.5, -R4 ;  /* 0x3fe000001804782b */ /* 0x000fe40000000804 */
[----:B----4-:R-:W-:-:S04]  /*1458a0*/  DMUL R12, R16, UR8 ;  /* 0x00000008100c7c28 */ /* 0x010fc80008000000 */
[----:B---3--:R-:W-:Y:S02]  /*1458b0*/  DADD R8, R18, R8 ;  /* 0x0000000012087229 */ /* 0x008fe40000000008 */
[----:B-----5:R-:W-:Y:S02]  /*1458c0*/  DMUL R18, R20, UR8 ;  /* 0x0000000814127c28 */ /* 0x020fe40008000000 */
[----:B------:R-:W-:Y:S02]  /*1458d0*/  DFMA R16, R16, UR4, R26 ;  /* 0x0000000410107c2b */ /* 0x000fe4000800001a */
[----:B------:R-:W-:Y:S02]  /*1458e0*/  DFMA R20, R20, UR4, R14 ;  /* 0x0000000414147c2b */ /* 0x000fe4000800000e */
[----:B------:R-:W-:Y:S02]  /*1458f0*/  DFMA R2, R2, UR12, R4 ;  /* 0x0000000c02027c2b */ /* 0x000fe40008000004 */
[----:B------:R-:W-:-:S02]  /*145900*/  DFMA R4, R14, 0.5, -R18 ;  /* 0x3fe000000e04782b */ /* 0x000fc40000000812 */
[----:B------:R-:W-:Y:S02]  /*145910*/  DFMA R12, R26, 0.5, -R12 ;  /* 0x3fe000001a0c782b */ /* 0x000fe4000000080c */
[----:B------:R-:W-:Y:S02]  /*145920*/  DFMA R14, R10, -UR6, R20 ;  /* 0x800000060a0e7c2b */ /* 0x000fe40008000014 */
[----:B------:R-:W-:Y:S02]  /*145930*/  DFMA R16, R6, -UR6, R16 ;  /* 0x8000000606107c2b */ /* 0x000fe40008000010 */
[----:B------:R-:W-:Y:S02]  /*145940*/  DFMA R4, R10, UR12, R4 ;  /* 0x0000000c0a047c2b */ /* 0x000fe40008000004 */
[----:B------:R-:W-:Y:S02]  /*145950*/  DFMA R12, R6, UR12, R12 ;  /* 0x0000000c060c7c2b */ /* 0x000fe4000800000c */
[----:B------:R-:W-:-:S02]  /*145960*/  DADD R14, R22, R14 ;  /* 0x00000000160e7229 */ /* 0x000fc4000000000e */
[----:B------:R-:W-:Y:S01]  /*145970*/  DADD R10, R72, R16 ;  /* 0x00000000480a7229 */ /* 0x000fe20000000010 */
[----:B------:R-:W-:Y:S04]  /*145980*/  STL.64 [R1+0x10], R8 ;  /* 0x0000100801007387 */ /* 0x000fe80000100a00 */
[----:B------:R-:W-:Y:S04]  /*145990*/  STL.64 [R1+0x8b0], R12 ;  /* 0x0008b00c01007387 */ /* 0x000fe80000100a00 */
[----:B------:R-:W-:Y:S04]  /*1459a0*/  STL.64 [R1], R10 ;  /* 0x0000000a01007387 */ /* 0x000fe80000100a00 */
[----:B------:R-:W-:Y:S04]  /*1459b0*/  STL.64 [R1+0x8c0], R2 ;  /* 0x0008c00201007387 */ /* 0x000fe80000100a00 */
[----:B------:R-:W-:Y:S04]  /*1459c0*/  STL.64 [R1+0x8], R14 ;  /* 0x0000080e01007387 */ /* 0x000fe80000100a00 */
[----:B------:R-:W-:Y:S01]  /*1459d0*/  STL.64 [R1+0x8b8], R4 ;  /* 0x0008b80401007387 */ /* 0x000fe20000100a00 */
[----:B------:R-:W-:-:S05]  /*1459e0*/  VIADD R0, R0, 0x3 ;  /* 0x0000000300007836 */ /* 0x000fca0000000000 */
[----:B------:R0:W-:Y:S02]  /*1459f0*/  STL [R1+0xab38], R0 ;  /* 0x00ab380001007387 */ /* 0x0001e40000100800 */
[----:B0-----:R-:W-:-:S07]  /*145a00*/  MOV R0, RZ ;  /* 0x000000ff00007202 */ /* 0x001fce0000000f00 */
.L_x_2963:
[----:B------:R-:W-:-:S05]  /*145a10*/  IMAD R3, R0, 0x8, R1 ;  /* 0x0000000800037824 */ /* 0x000fca00078e0201 */
[----:B------:R-:W2:Y:S04]  /*145a20*/  LDL.64 R12, [R3+0x6e60] ;  /* 0x006e6000030c7983 */ /* 0x000ea80000100a00 */
[----:B0-----:R-:W3:Y:S04]  /*145a30*/  LDL.64 R8, [R3+0x6a08] ;  /* 0x006a080003087983 */ /* 0x001ee80000100a00 */
[----:B------:R-:W4:Y:S04]  /*145a40*/  LDL.64 R6, [R3+0x72b8] ;  /* 0x0072b80003067983 */ /* 0x000f280000100a00 */
[----:B------:R-:W5:Y:S01]  /*145a50*/  LDL.64 R4, [R3+0x470] ;  /* 0x0004700003047983 */ /* 0x000f620000100a00 */
[----:B------:R-:W-:Y:S01]  /*145a60*/  UMOV UR14, 0x5e38a20b ;  /* 0x5e38a20b000e7882 */ /* 0x000fe20000000000 */
[----:B------:R-:W-:Y:S01]  /*145a70*/  UMOV UR15, 0x4007437e ;  /* 0x4007437e000f7882 */ /* 0x000fe20000000000 */
[----:B------:R-:W-:-:S05]  /*145a80*/  IADD3 R0, PT, PT, R0, 0x4, RZ ;  /* 0x0000000400007810 */ /* 0x000fca0007ffe0ff */
[----:B------:R-:W-:Y:S01]  /*145a90*/  IMAD R2, R0, 0x8, R1 ;  /* 0x0000000800027824 */ /* 0x000fe200078e0201 */
[C---:B--2---:R-:W-:Y:S02]  /*145aa0*/  DMUL R10, R12.reuse, -UR14 ;  /* 0x8000000e0c0a7c28 */ /* 0x044fe40008000000 */
[----:B---3--:R-:W-:-:S06]  /*145ab0*/  DFMA R12, R12, UR4, R8 ;  /* 0x000000040c0c7c2b */ /* 0x008fcc0008000008 */
[----:B------:R-:W-:Y:S02]  /*145ac0*/  DFMA R10, R8, 0.5, R10 ;  /* 0x3fe00000080a782b */ /* 0x000fe4000000000a */
[----:B----4-:R-:W-:-:S06]  /*145ad0*/  DFMA R8, R6, -UR6, R12 ;  /* 0x8000000606087c2b */ /* 0x010fcc000800000c */
[----:B------:R-:W-:Y:S02]  /*145ae0*/  DFMA R6, R6, UR12, R10 ;  /* 0x0000000c06067c2b */ /* 0x000fe4000800000a */
[----:B------:R-:W2:Y:S01]  /*145af0*/  LDL.64 R10, [R3+0x6a10] ;  /* 0x006a1000030a7983 */ /* 0x000ea20000100a00 */
[----:B-----5:R-:W-:-:S03]  /*145b00*/  DADD R4, R8, R4 ;  /* 0x0000000008047229 */ /* 0x020fc60000000004 */
[----:B------:R-:W3:Y:S04]  /*145b10*/  LDL.64 R8, [R3+0x478] ;  /* 0x0004780003087983 */ /* 0x000ee80000100a00 */
[----:B------:R-:W-:Y:S04]  /*145b20*/  STL.64 [R3+0x8c8], R6 ;  /* 0x0008c80603007387 */ /* 0x000fe80000100a00 */
[----:B------:R0:W-:Y:S04]  /*145b30*/  STL.64 [R3+0x18], R4 ;  /* 0x0000180403007387 */ /* 0x0001e80000100a00 */
[----:B------:R-:W4:Y:S04]  /*145b40*/  LDL.64 R14, [R2+0x6e48] ;  /* 0x006e4800020e7983 */ /* 0x000f280000100a00 */
[----:B------:R-:W5:Y:S04]  /*145b50*/  LDL.64 R18, [R2+0x6a00] ;  /* 0x006a000002127983 */ /* 0x000f680000100a00 */
[----:B0-----:R-:W3:Y:S04]  /*145b60*/  LDL.128 R4, [R2+0x72a0] ;  /* 0x0072a00002047983 */ /* 0x001ee80000100c00 */
[----:B------:R-:W5:Y:S04]  /*145b70*/  LDL.64 R20, [R2+0x72b0] ;  /* 0x0072b00002147983 */ /* 0x000f680000100a00 */
[----:B------:R-:W5:Y:S01]  /*145b80*/  LDL.64 R22, [R2+0x69f8] ;  /* 0x0069f80002167983 */ /* 0x000f620000100a00 */
[----:B----4-:R-:W-:-:S02]  /*145b90*/  DMUL R12, R14, UR8 ;  /* 0x000000080e0c7c28 */ /* 0x010fc40008000000 */
[----:B--2---:R-:W-:-:S06]  /*145ba0*/  DFMA R14, R14, UR4, R10 ;  /* 0x000000040e0e7c2b */ /* 0x004fcc000800000a */
[----:B------:R-:W-:Y:S02]  /*145bb0*/  DFMA R10, R10, 0.5, -R12 ;  /* 0x3fe000000a0a782b */ /* 0x000fe4000000080c */
[----:B---3--:R-:W-:-:S06]  /*145bc0*/  DFMA R14, R4, -UR6, R14 ;  /* 0x80000006040e7c2b */ /* 0x008fcc000800000e */
[----:B------:R-:W-:Y:S02]  /*145bd0*/  DFMA R4, R4, UR12, R10 ;  /* 0x0000000c04047c2b */ /* 0x000fe4000800000a */
[----:B------:R-:W-:Y:S01]  /*145be0*/  DADD R16, R8, R14 ;  /* 0x0000000008107229 */ /* 0x000fe2000000000e */
[----:B------:R-:W2:Y:S04]  /*145bf0*/  LDL.128 R8, [R2+0x6e50] ;  /* 0x006e500002087983 */ /* 0x000ea80000100c00 */
[----:B------:R-:W3:Y:S04]  /*145c00*/  LDL.128 R12, [R2+0x460] ;  /* 0x00046000020c7983 */ /* 0x000ee80000100c00 */
[----:B------:R0:W-:Y:S04]  /*145c10*/  STL.64 [R2], R16 ;  /* 0x0000001002007387 */ /* 0x0001e80000100a00 */
[----:B------:R0:W-:Y:S01]  /*145c20*/  STL.64 [R2+0x8b0], R4 ;  /* 0x0008b00402007387 */ /* 0x0001e20000100a00 */
[----:B------:R-:W-:Y:S01]  /*145c30*/  ISETP.NE.AND P1, PT, R0, 0x88, PT ;  /* 0x000000880000780c */ /* 0x000fe20003f25270 */
[----:B--2---:R-:W-:-:S02]  /*145c40*/  DMUL R24, R10, UR8 ;  /* 0x000000080a187c28 */ /* 0x004fc40008000000 */
[----:B-----5:R-:W-:-:S08]  /*145c50*/  DFMA R10, R10, UR4, R18 ;  /* 0x000000040a0a7c2b */ /* 0x020fd00008000012 */
[----:B------:R-:W-:-:S08]  /*145c60*/  DFMA R10, R20, -UR6, R10 ;  /* 0x80000006140a7c2b */ /* 0x000fd0000800000a */
[----:B---3--:R-:W-:Y:S02]  /*145c70*/  DADD R10, R10, R14 ;  /* 0x000000000a0a7229 */ /* 0x008fe4000000000e */
[C---:B------:R-:W-:Y:S02]  /*145c80*/  DMUL R14, R8.reuse, UR8 ;  /* 0x00000008080e7c28 */ /* 0x040fe40008000000 */
[----:B------:R-:W-:Y:S02]  /*145c90*/  DFMA R8, R8, UR4, R22 ;  /* 0x0000000408087c2b */ /* 0x000fe40008000016 */
[----:B------:R-:W-:-:S04]  /*145ca0*/  DFMA R18, R18, 0.5, -R24 ;  /* 0x3fe000001212782b */ /* 0x000fc80000000818 */
[----:B------:R-:W-:Y:S02]  /*145cb0*/  DFMA R14, R22, 0.5, -R14 ;  /* 0x3fe00000160e782b */ /* 0x000fe4000000080e */
[----:B------:R-:W-:Y:S02]  /*145cc0*/  DFMA R8, R6, -UR6, R8 ;  /* 0x8000000606087c2b */ /* 0x000fe40008000008 */
[----:B------:R-:W-:-:S04]  /*145cd0*/  DFMA R18, R20, UR12, R18 ;  /* 0x0000000c14127c2b */ /* 0x000fc80008000012 */
[----:B------:R-:W-:Y:S02]  /*145ce0*/  DFMA R6, R6, UR12, R14 ;  /* 0x0000000c06067c2b */ /* 0x000fe4000800000e */
[----:B------:R-:W-:Y:S01]  /*145cf0*/  DADD R8, R12, R8 ;  /* 0x000000000c087229 */ /* 0x000fe20000000008 */
[----:B------:R0:W-:Y:S04]  /*145d00*/  STL.64 [R2+0x8c0], R18 ;  /* 0x0008c01202007387 */ /* 0x0001e80000100a00 */
[----:B------:R0:W-:Y:S04]  /*145d10*/  STL.64 [R2+0x10], R10 ;  /* 0x0000100a02007387 */ /* 0x0001e80000100a00 */
[----:B------:R0:W-:Y:S04]  /*145d20*/  STL.64 [R2+0x8], R8 ;  /* 0x0000080802007387 */ /* 0x0001e80000100a00 */
[----:B------:R0:W-:Y:S01]  /*145d30*/  STL.64 [R2+0x8b8], R6 ;  /* 0x0008b80602007387 */ /* 0x0001e20000100a00 */
[----:B------:R-:W-:Y:S05]  /*145d40*/  @P1 BRA `(.L_x_2963) ;  /* 0xfffffffc00301947 */ /* 0x000fea000383ffff */
[----:B------:R-:W1:Y:S02]  /*145d50*/  LDCU UR4, c[0x0][0x3ac] ;  /* 0x00007580ff0477ac */ /* 0x000e640008000800 */
[----:B-1----:R-:W-:-:S09]  /*145d60*/  UISETP.NE.AND UP0, UPT, UR4, URZ, UPT ;  /* 0x000000ff0400728c */ /* 0x002fd2000bf05270 */
[----:B------:R-:W-:Y:S05]  /*145d70*/  BRA.U !UP0, `(.L_x_2964) ;  /* 0x00000015088c7547 */ /* 0x000fea000b800000 */
[----:B0-----:R-:W-:Y:S02]  /*145d80*/  MOV R10, RZ ;  /* 0x000000ff000a7202 */ /* 0x001fe40000000f00 */
[----:B------:R-:W-:-:S07]  /*145d90*/  CS2R R6, SRZ ;  /* 0x0000000000067805 */ /* 0x000fce000001ff00 */
.L_x_2989:
[----:B------:R-:W0:Y:S01]  /*145da0*/  LDC.64 R2, c[0x0][0x3f8] ;  /* 0x0000fe00ff027b82 */ /* 0x000e220000000a00 */
[----:B------:R-:W-:-:S05]  /*145db0*/  IMAD R0, R10, 0x8, R1 ;  /* 0x000000080a007824 */ /* 0x000fca00078e0201 */
[----:B------:R-:W2:Y:S02]  /*145dc0*/  LDL.64 R12, [R0] ;  /* 0x00000000000c7983 */ /* 0x000ea40000100a00 */
[----:B------:R-:W1:Y:S02]  /*145dd0*/  LDC.64 R4, c[0x0][0x400] ;  /* 0x00010000ff047b82 */ /* 0x000e640000000a00 */
[----:B------:R3:W4:Y:S01]  /*145de0*/  LDL.64 R8, [R0+0x8b0] ;  /* 0x0008b00000087983 */ /* 0x0007220000100a00 */
[----:B0-----:R-:W-:-:S06]  /*145df0*/  IMAD.WIDE.U32 R2, R10, 0x8, R2 ;  /* 0x000000080a027825 */ /* 0x001fcc00078e0002 */
[----:B-----5:R-:W5:Y:S01]  /*145e00*/  LDG.E.64.CONSTANT R2, desc[UR10][R2.64] ;  /* 0x0000000a02027981 */ /* 0x020f62000c1e9b00 */
[----:B-1----:R-:W-:-:S06]  /*145e10*/  IMAD.WIDE.U32 R4, R10, 0x8, R4 ;  /* 0x000000080a047825 */ /* 0x002fcc00078e0004 */
[----:B------:R-:W5:Y:S01]  /*145e20*/  LDG.E.64.CONSTANT R4, desc[UR10][R4.64] ;  /* 0x0000000a04047981 */ /* 0x000f62000c1e9b00 */
[----:B------:R-:W-:Y:S01]  /*145e30*/  IMAD.MOV.U32 R11, RZ, RZ, R73 ;  /* 0x000000ffff0b7224 */ /* 0x000fe200078e0049 */
[----:B---3--:R-:W-:Y:S01]  /*145e40*/  MOV R0, R72 ;  /* 0x0000004800007202 */ /* 0x008fe20000000f00 */
[----:B------:R-:W-:Y:S01]  /*145e50*/  BSSY.RECONVERGENT B3, `(.L_x_2965) ;  /* 0x000001d000037945 */ /* 0x000fe20003800200 */
[----:B--2---:R-:W-:Y:S01]  /*145e60*/  DSETP.MAX.AND P1, P2, |R12|, |R72|, PT ;  /* 0x400000480c00722a */ /* 0x004fe20003a2f200 */
[----:B------:R-:W-:Y:S01]  /*145e70*/  MOV R14, R12 ;  /* 0x0000000c000e7202 */ /* 0x000fe20000000f00 */
[----:B------:R-:W-:-:S05]  /*145e80*/  IMAD.MOV.U32 R12, RZ, RZ, R13 ;  /* 0x000000ffff0c7224 */ /* 0x000fca00078e000d */
[----:B------:R-:W-:Y:S02]  /*145e90*/  FSEL R12, |R12|, |R11|, P1 ;  /* 0x4000000b0c0c7208 */ /* 0x000fe40000800200 */
[----:B------:R-:W-:-:S05]  /*145ea0*/  SEL R14, R14, R0, P1 ;  /* 0x000000000e0e7207 */ /* 0x000fca0000800000 */
[----:B------:R-:W-:-:S04]  /*145eb0*/  @P2 LOP3.LUT R12, R11, 0x80000, RZ, 0xfc, !PT ;  /* 0x000800000b0c2812 */ /* 0x000fc800078efcff */
[----:B------:R-:W-:-:S06]  /*145ec0*/  MOV R15, R12 ;  /* 0x0000000c000f7202 */ /* 0x000fcc0000000f00 */
[----:B-----5:R-:W-:-:S06]  /*145ed0*/  DFMA R2, R14, R4, R2 ;  /* 0x000000040e02722b */ /* 0x020fcc0000000002 */
[----:B------:R-:W0:Y:S01]  /*145ee0*/  MUFU.RCP64H R5, R3 ;  /* 0x0000000300057308 */ /* 0x000e220000001800 */
[----:B------:R-:W-:-:S06]  /*145ef0*/  IMAD.MOV.U32 R4, RZ, RZ, 0x1 ;  /* 0x00000001ff047424 */ /* 0x000fcc00078e00ff */
[----:B0-----:R-:W-:-:S08]  /*145f00*/  DFMA R12, -R2, R4, 1 ;  /* 0x3ff00000020c742b */ /* 0x001fd00000000104 */
[----:B------:R-:W-:-:S08]  /*145f10*/  DFMA R12, R12, R12, R12 ;  /* 0x0000000c0c0c722b */ /* 0x000fd0000000000c */
[----:B------:R-:W-:-:S08]  /*145f20*/  DFMA R4, R4, R12, R4 ;  /* 0x0000000c0404722b */ /* 0x000fd00000000004 */
[----:B------:R-:W-:-:S08]  /*145f30*/  DFMA R12, -R2, R4, 1 ;  /* 0x3ff00000020c742b */ /* 0x000fd00000000104 */
[----:B------:R-:W-:-:S08]  /*145f40*/  DFMA R4, R4, R12, R4 ;  /* 0x0000000c0404722b */ /* 0x000fd00000000004 */
[----:B----4-:R-:W-:-:S08]  /*145f50*/  DMUL R12, R8, R4 ;  /* 0x00000004080c7228 */ /* 0x010fd00000000000 */
        /* <DEDUP_REMOVED lines=9> */
[----:B------:R-:W-:Y:S05]  /*145ff0*/  CALL.REL.NOINC `($__internal_1_$__cuda_sm20_div_rn_f64_full) ;  /* 0x000000a400ac7944 */ /* 0x000fea0003c00000 */
[----:B------:R-:W-:Y:S01]  /*146000*/  MOV R4, R12 ;  /* 0x0000000c00047202 */ /* 0x000fe20000000f00 */
[----:B------:R-:W-:-:S07]  /*146010*/  IMAD.MOV.U32 R5, RZ, RZ, R13 ;  /* 0x000000ffff057224 */ /* 0x000fce00078e000d */
.L_x_2966:
[----:B------:R-:W-:Y:S05]  /*146020*/  BSYNC.RECONVERGENT B3 ;  /* 0x0000000000037941 */ /* 0x000fea0003800200 */
.L_x_2965:
[----:B------:R-:W-:Y:S01]  /*146030*/  DADD R2, -RZ, |R4| ;  /* 0x00000000ff027229 */ /* 0x000fe20000000504 */
[----:B------:R-:W-:Y:S01]  /*146040*/  HFMA2 R18, -RZ, RZ, 0, 0 ;  /* 0x00000000ff127431 */ /* 0x000fe200000001ff */
[----:B------:R-:W-:Y:S01]  /*146050*/  BSSY.RECONVERGENT B0, `(.L_x_2967) ;  /* 0x0000006000007945 */ /* 0x000fe20003800200 */
[----:B------:R-:W-:Y:S01]  /*146060*/  IMAD.MOV.U32 R17, RZ, RZ, 0x40000000 ;  /* 0x40000000ff117424 */ /* 0x000fe200078e00ff */
[----:B------:R-:W-:-:S06]  /*146070*/  MOV R0, 0x1460b0 ;  /* 0x001460b000007802 */ /* 0x000fcc0000000f00 */
[----:B------:R-:W-:Y:S01]  /*146080*/  MOV R12, R2 ;  /* 0x00000002000c7202 */ /* 0x000fe20000000f00 */
[----:B------:R-:W-:-:S07]  /*146090*/  IMAD.MOV.U32 R19, RZ, RZ, R3 ;  /* 0x000000ffff137224 */ /* 0x000fce00078e0003 */
[----:B------:R-:W-:Y:S05]  /*1460a0*/  CALL.REL.NOINC `($_Z15Rosenbrock_ros3PdddS_PiiiiiddddddddPKdS2_S2_S2_S2_S2_S2_S2_i$__internal_accurate_pow) ;  /* 0x000000b0005c7944 */ /* 0x000fea0003c00000 */
[----:B------:R-:W-:Y:S05]  /*1460b0*/  BSYNC.RECONVERGENT B0 ;  /* 0x0000000000007941 */ /* 0x000fea0003800200 */
.L_x_2967:
[----:B------:R-:W0:Y:S01]  /*1460c0*/  LDC.64 R16, c[0x0][0x3f8] ;  /* 0x0000fe00ff107b82 */ /* 0x000e220000000a00 */
[----:B------:R-:W-:-:S05]  /*1460d0*/  LEA R0, R10, R1, 0x3 ;  /* 0x000000010a007211 */ /* 0x000fca00078e18ff */
[----:B------:R-:W2:Y:S02]  /*1460e0*/  LDL.64 R12, [R0+0x460] ;  /* 0x00046000000c7983 */ /* 0x000ea40000100a00 */
[----:B------:R-:W1:Y:S02]  /*1460f0*/  LDC.64 R14, c[0x0][0x400] ;  /* 0x00010000ff0e7b82 */ /* 0x000e640000000a00 */
[----:B------:R-:W2:Y:S01]  /*146100*/  LDL.64 R2, [R0+0x8] ;  /* 0x0000080000027983 */ /* 0x000ea20000100a00 */
[----:B0-----:R-:W-:-:S06]  /*146110*/  IMAD.WIDE.U32 R16, R10, 0x8, R16 ;  /* 0x000000080a107825 */ /* 0x001fcc00078e0010 */
[----:B------:R-:W3:Y:S01]  /*146120*/  LDG.E.64.CONSTANT R16, desc[UR10][R16.64+0x8] ;  /* 0x0000080a10107981 */ /* 0x000ee2000c1e9b00 */
[----:B-1----:R-:W-:-:S05]  /*146130*/  IMAD.WIDE.U32 R14, R10, 0x8, R14 ;  /* 0x000000080a0e7825 */ /* 0x002fca00078e000e */
[----:B------:R-:W3:Y:S04]  /*146140*/  LDG.E.64.CONSTANT R18, desc[UR10][R14.64+0x8] ;  /* 0x0000080a0e127981 */ /* 0x000ee8000c1e9b00 */
[----:B------:R0:W4:Y:S01]  /*146150*/  LDL.64 R14, [R0+0x8b8] ;  /* 0x0008b800000e7983 */ /* 0x0001220000100a00 */
[----:B------:R-:W-:Y:S01]  /*146160*/  BSSY.RECONVERGENT B0, `(.L_x_2968) ;  /* 0x0000022000007945 */ /* 0x000fe20003800200 */
[----:B------:R-:W-:Y:S02]  /*146170*/  DSETP.NEU.AND P3, PT, R4, 1, PT ;  /* 0x3ff000000400742a */ /* 0x000fe40003f6d000 */
[----:B--2---:R-:W-:Y:S01]  /*146180*/  DSETP.MAX.AND P1, P2, |R12|, |R2|, PT ;  /* 0x400000020c00722a */ /* 0x004fe20003a2f200 */
[----:B------:R-:W-:Y:S01]  /*146190*/  MOV R11, R13 ;  /* 0x0000000d000b7202 */ /* 0x000fe20000000f00 */
[----:B0-----:R-:W-:-:S02]  /*1461a0*/  IMAD.MOV.U32 R0, RZ, RZ, R12 ;  /* 0x000000ffff007224 */ /* 0x001fc400078e000c */
[----:B------:R-:W-:Y:S02]  /*1461b0*/  IMAD.MOV.U32 R12, RZ, RZ, R2 ;  /* 0x000000ffff0c7224 */ /* 0x000fe400078e0002 */
[----:B------:R-:W-:-:S03]  /*1461c0*/  FSEL R11, |R11|, |R3|, P1 ;  /* 0x400000030b0b7208 */ /* 0x000fc60000800200 */
[----:B------:R-:W-:-:S05]  /*1461d0*/  SEL R2, R0, R12, P1 ;  /* 0x0000000c00027207 */ /* 0x000fca0000800000 */
[----:B------:R-:W-:-:S04]  /*1461e0*/  @P2 LOP3.LUT R11, R3, 0x80000, RZ, 0xfc, !PT ;  /* 0x00080000030b2812 */ /* 0x000fc800078efcff */
[----:B------:R-:W-:-:S06]  /*1461f0*/  MOV R3, R11 ;  /* 0x0000000b00037202 */ /* 0x000fcc0000000f00 */
[----:B---3--:R-:W-:-:S06]  /*146200*/  DFMA R12, R2, R18, R16 ;  /* 0x00000012020c722b */ /* 0x008fcc0000000010 */
        /* <DEDUP_REMOVED lines=9> */
[----:B------:R-:W-:Y:S02]  /*1462a0*/  DFMA R2, R2, R18, R16 ;  /* 0x000000120202722b */ /* 0x000fe40000000010 */
[----:B------:R-:W-:-:S10]  /*1462b0*/  DADD R16, R4, 2 ;  /* 0x4000000004107429 */ /* 0x000fd40000000000 */
[----:B------:R-:W-:-:S04]  /*1462c0*/  LOP3.LUT R0, R17, 0x7ff00000, RZ, 0xc0, !PT ;  /* 0x7ff0000011007812 */ /* 0x000fc800078ec0ff */
[----:B------:R-:W-:Y:S01]  /*1462d0*/  ISETP.NE.AND P2, PT, R0, 0x7ff00000, PT ;  /* 0x7ff000000000780c */ /* 0x000fe20003f45270 */
[----:B------:R-:W-:-:S06]  /*1462e0*/  DSETP.NEU.AND P1, PT, R4, RZ, PT ;  /* 0x000000ff0400722a */ /* 0x000fcc0003f2d000 */
[----:B------:R-:W-:Y:S02]  /*1462f0*/  FSEL R8, R8, RZ, P1 ;  /* 0x000000ff08087208 */ /* 0x000fe40000800000 */
[----:B------:R-:W-:-:S04]  /*146300*/  FSEL R9, R9, RZ, P1 ;  /* 0x000000ff09097208 */ /* 0x000fc80000800000 */
[----:B------:R-:W-:Y:S05]  /*146310*/  @P2 BRA `(.L_x_2969) ;  /* 0x0000000000182947 */ /* 0x000fea0003800000 */
[----:B------:R-:W-:-:S14]  /*146320*/  DSETP.NAN.AND P1, PT, R4, R4, PT ;  /* 0x000000040400722a */ /* 0x000fdc0003f28000 */
[----:B------:R-:W-:Y:S01]  /*146330*/  @P1 DADD R8, R4, 2 ;  /* 0x4000000004081429 */ /* 0x000fe20000000000 */
[----:B------:R-:W-:Y:S10]  /*146340*/  @P1 BRA `(.L_x_2969) ;  /* 0x00000000000c1947 */ /* 0x000ff40003800000 */
[----:B------:R-:W-:-:S14]  /*146350*/  DSETP.NEU.AND P1, PT, |R4|, +INF , PT ;  /* 0x7ff000000400742a */ /* 0x000fdc0003f2d200 */
[----:B------:R-:W-:Y:S01]  /*146360*/  @!P1 MOV R8, 0x0 ;  /* 0x0000000000089802 */ /* 0x000fe20000000f00 */
[----:B------:R-:W-:-:S07]  /*146370*/  @!P1 IMAD.MOV.U32 R9, RZ, RZ, 0x7ff00000 ;  /* 0x7ff00000ff099424 */ /* 0x000fce00078e00ff */
.L_x_2969:
[----:B------:R-:W-:Y:S05]  /*146380*/  BSYNC.RECONVERGENT B0 ;  /* 0x0000000000007941 */ /* 0x000fea0003800200 */
.L_x_2968:
[----:B------:R-:W-:Y:S01]  /*146390*/  FFMA R0, RZ, R13, R3 ;  /* 0x0000000dff007223 */ /* 0x000fe20000000003 */
[----:B------:R-:W-:Y:S01]  /*1463a0*/  FSETP.GEU.AND P2, PT, |R15|, 6.5827683646048100446e-37, PT ;  /* 0x036000000f00780b */ /* 0x000fe20003f4e200 */
[----:B------:R-:W-:Y:S01]  /*1463b0*/  BSSY.RECONVERGENT B3, `(.L_x_2970) ;  /* 0x000000e000037945 */ /* 0x000fe20003800200 */
[----:B------:R-:W-:Y:S02]  /*1463c0*/  FSEL R4, R8, RZ, P3 ;  /* 0x000000ff08047208 */ /* 0x000fe40001800000 */
[----:B------:R-:W-:Y:S02]  /*1463d0*/  FSETP.GT.AND P1, PT, |R0|, 1.469367938527859385e-39, PT ;  /* 0x001000000000780b */ /* 0x000fe40003f24200 */
[----:B------:R-:W-:-:S06]  /*1463e0*/  FSEL R5, R9, 1.875, P3 ;  /* 0x3ff0000009057808 */ /* 0x000fcc0001800000 */
[----:B------:R-:W-:-:S05]  /*1463f0*/  DADD R6, R6, R4 ;  /* 0x0000000006067229 */ /* 0x000fca0000000004 */
[----:B------:R-:W-:Y:S06]  /*146400*/  @P1 BRA P2, `(.L_x_2971) ;  /* 0x0000000000201947 */ /* 0x000fec0001000000 */
        /* <DEDUP_REMOVED lines=8> */
.L_x_2971:
[----:B------:R-:W-:Y:S05]  /*146490*/  BSYNC.RECONVERGENT B3 ;  /* 0x0000000000037941 */ /* 0x000fea0003800200 */
.L_x_2970:
        /* <DEDUP_REMOVED lines=9> */
.L_x_2972:
[C---:B------:R-:W-:Y:S01]  /*146530*/  DADD R4, R2.reuse, 2 ;  /* 0x4000000002047429 */ /* 0x040fe20000000000 */
[----:B------:R-:W-:Y:S01]  /*146540*/  BSSY.RECONVERGENT B0, `(.L_x_2973) ;  /* 0x000000f000007945 */ /* 0x000fe20003800200 */
[----:B------:R-:W-:-:S06]  /*146550*/  DSETP.NEU.AND P1, PT, R2, RZ, PT ;  /* 0x000000ff0200722a */ /* 0x000fcc0003f2d000 */
[----:B------:R-:W-:Y:S02]  /*146560*/  FSEL R12, R8, RZ, P1 ;  /* 0x000000ff080c7208 */ /* 0x000fe40000800000 */
[----:B------:R-:W-:Y:S02]  /*146570*/  LOP3.LUT R0, R5, 0x7ff00000, RZ, 0xc0, !PT ;  /* 0x7ff0000005007812 */ /* 0x000fe400078ec0ff */
[----:B------:R-:W-:Y:S02]  /*146580*/  FSEL R13, R9, RZ, P1 ;  /* 0x000000ff090d7208 */ /* 0x000fe40000800000 */
[----:B------:R-:W-:-:S13]  /*146590*/  ISETP.NE.AND P2, PT, R0, 0x7ff00000, PT ;  /* 0x7ff000000000780c */ /* 0x000fda0003f45270 */
[----:B------:R-:W-:Y:S05]  /*1465a0*/  @P2 BRA `(.L_x_2974) ;  /* 0x0000000000202947 */ /* 0x000fea0003800000 */
[----:B------:R-:W-:-:S14]  /*1465b0*/  DSETP.NAN.AND P1, PT, R2, R2, PT ;  /* 0x000000020200722a */ /* 0x000fdc0003f28000 */
[----:B------:R-:W-:Y:S05]  /*1465c0*/  @P1 BRA `(.L_x_2975) ;  /* 0x0000000000141947 */ /* 0x000fea0003800000 */
[----:B------:R-:W-:-:S14]  /*1465d0*/  DSETP.NEU.AND P1, PT, |R2|, +INF , PT ;  /* 0x7ff000000200742a */ /* 0x000fdc0003f2d200 */
[----:B------:R-:W-:Y:S05]  /*1465e0*/  @P1 BRA `(.L_x_2974) ;  /* 0x0000000000101947 */ /* 0x000fea0003800000 */
[----:B------:R-:W-:Y:S01]  /*1465f0*/  MOV R12, 0x0 ;  /* 0x00000000000c7802 */ /* 0x000fe20000000f00 */
[----:B------:R-:W-:Y:S01]  /*146600*/  IMAD.MOV.U32 R13, RZ, RZ, 0x7ff00000 ;  /* 0x7ff00000ff0d7424 */ /* 0x000fe200078e00ff */
[----:B------:R-:W-:Y:S06]  /*146610*/  BRA `(.L_x_2974) ;  /* 0x0000000000047947 */ /* 0x000fec0003800000 */
.L_x_2975:
[----:B------:R-:W-:-:S11]  /*146620*/  DADD R12, R2, 2 ;  /* 0x40000000020c7429 */ /* 0x000fd60000000000 */
.L_x_2974:
[----:B------:R-:W-:Y:S05]  /*146630*/  BSYNC.RECONVERGENT B0 ;  /* 0x0000000000007941 */ /* 0x000fea0003800200 */
.L_x_2973:
        /* <DEDUP_REMOVED lines=11> */
[----:B--2---:R-:W-:Y:S01]  /*1466f0*/  DSETP.MAX.AND P1, P2, |R18|, |R16|, PT ;  /* 0x400000101200722a */ /* 0x004fe20003a2f200 */
[----:B0-----:R-:W-:Y:S01]  /*146700*/  IMAD.MOV.U32 R0, RZ, RZ, R18 ;  /* 0x000000ffff007224 */ /* 0x001fe200078e0012 */
[----:B------:R-:W-:Y:S01]  /*146710*/  MOV R11, R19 ;  /* 0x00000013000b7202 */ /* 0x000fe20000000f00 */
[----:B------:R-:W-:Y:S01]  /*146720*/  IMAD.MOV.U32 R18, RZ, RZ, R16 ;  /* 0x000000ffff127224 */ /* 0x000fe200078e0010 */
[----:B------:R-:W-:-:S04]  /*146730*/  MOV R16, R17 ;  /* 0x0000001100107202 */ /* 0x000fc80000000f00 */
[----:B------:R-:W-:-:S06]  /*146740*/  FSEL R11, |R11|, |R16|, P1 ;  /* 0x400000100b0b7208 */ /* 0x000fcc0000800200 */
[----:B------:R-:W-:Y:S02]  /*146750*/  @P2 LOP3.LUT R11, R16, 0x80000, RZ, 0xfc, !PT ;  /* 0x00080000100b2812 */ /* 0x000fe400078efcff */
[----:B------:R-:W-:-:S03]  /*146760*/  SEL R18, R0, R18, P1 ;  /* 0x0000001200127207 */ /* 0x000fc60000800000 */
[----:B------:R-:W-:-:S06]  /*146770*/  IMAD.MOV.U32 R19, RZ, RZ, R11 ;  /* 0x000000ffff137224 */ /* 0x000fcc00078e000b */
[----:B---3--:R-:W-:-:S06]  /*146780*/  DFMA R4, R18, R14, R4 ;  /* 0x0000000e1204722b */ /* 0x008fcc0000000004 */
[----:B------:R-:W0:Y:S01]  /*146790*/  MUFU.RCP64H R15, R5 ;  /* 0x00000005000f7308 */ /* 0x000e220000001800 */
[----:B------:R-:W-:-:S06]  /*1467a0*/  MOV R14, 0x1 ;  /* 0x00000001000e7802 */ /* 0x000fcc0000000f00 */
[----:B0-----:R-:W-:-:S08]  /*1467b0*/  DFMA R16, -R4, R14, 1 ;  /* 0x3ff000000410742b */ /* 0x001fd0000000010e */
[----:B------:R-:W-:-:S08]  /*1467c0*/  DFMA R16, R16, R16, R16 ;  /* 0x000000101010722b */ /* 0x000fd00000000010 */
[----:B------:R-:W-:-:S08]  /*1467d0*/  DFMA R14, R14, R16, R14 ;  /* 0x000000100e0e722b */ /* 0x000fd0000000000e */
[----:B------:R-:W-:-:S08]  /*1467e0*/  DFMA R16, -R4, R14, 1 ;  /* 0x3ff000000410742b */ /* 0x000fd0000000010e */
[----:B------:R-:W-:Y:S02]  /*1467f0*/  DFMA R14, R14, R16, R14 ;  /* 0x000000100e0e722b */ /* 0x000fe4000000000e */
[----:B------:R-:W-:-:S06]  /*146800*/  DSETP.NEU.AND P1, PT, R2, 1, PT ;  /* 0x3ff000000200742a */ /* 0x000fcc0003f2d000 */
[----:B----4-:R-:W-:-:S08]  /*146810*/  DMUL R2, R8, R14 ;  /* 0x0000000e08027228 */ /* 0x010fd00000000000 */
[----:B------:R-:W-:-:S08]  /*146820*/  DFMA R16, -R4, R2, R8 ;  /* 0x000000020410722b */ /* 0x000fd00000000108 */
[----:B------:R-:W-:Y:S01]  /*146830*/  DFMA R2, R14, R16, R2 ;  /* 0x000000100e02722b */ /* 0x000fe20000000002 */
[----:B------:R-:W-:Y:S02]  /*146840*/  FSEL R12, R12, RZ, P1 ;  /* 0x000000ff0c0c7208 */ /* 0x000fe40000800000 */
[----:B------:R-:W-:Y:S02]  /*146850*/  FSEL R13, R13, 1.875, P1 ;  /* 0x3ff000000d0d7808 */ /* 0x000fe40000800000 */
[----:B------:R-:W-:-:S05]  /*146860*/  FSETP.GEU.AND P2, PT, |R9|, 6.5827683646048100446e-37, PT ;  /* 0x036000000900780b */ /* 0x000fca0003f4e200 */
[----:B------:R-:W-:-:S05]  /*146870*/  FFMA R0, RZ, R5, R3 ;  /* 0x00000005ff007223 */ /* 0x000fca0000000003 */
[----:B------:R-:W-:Y:S01]  /*146880*/  FSETP.GT.AND P1, PT, |R0|, 1.469367938527859385e-39, PT ;  /* 0x001000000000780b */ /* 0x000fe20003f24200 */
[----:B------:R-:W-:-:S12]  /*146890*/  DADD R6, R6, R12 ;  /* 0x0000000006067229 */ /* 0x000fd8000000000c */
[----:B------:R-:W-:Y:S05]  /*1468a0*/  @P1 BRA P2, `(.L_x_2977) ;  /* 0x0000000000181947 */ /* 0x000fea0001000000 */
[----:B------:R-:W-:Y:S01]  /*1468b0*/  IMAD.MOV.U32 R174, RZ, RZ, R4 ;  /* 0x000000ffffae7224 */ /* 0x000fe200078e0004 */
[----:B------:R-:W-:Y:S02]  /*1468c0*/  MOV R175, R5 ;  /* 0x0000000500af7202 */ /* 0x000fe40000000f00 */
[----:B------:R-:W-:-:S07]  /*1468d0*/  MOV R0, 0x1468f0 ;  /* 0x001468f000007802 */ /* 0x000fce0000000f00 */
[----:B------:R-:W-:Y:S05]  /*1468e0*/  CALL.REL.NOINC `($__internal_1_$__cuda_sm20_div_rn_f64_full) ;  /* 0x0000009c00707944 */ /* 0x000fea0003c00000 */
[----:B------:R-:W-:Y:S01]  /*1468f0*/  IMAD.MOV.U32 R2, RZ, RZ, R12 ;  /* 0x000000ffff027224 */ /* 0x000fe200078e000c */
[----:B------:R-:W-:-:S07]  /*146900*/  MOV R3, R13 ;  /* 0x0000000d00037202 */ /* 0x000fce0000000f00 */
.L_x_2977:
[----:B------:R-:W-:Y:S05]  /*146910*/  BSYNC.RECONVERGENT B3 ;  /* 0x0000000000037941 */ /* 0x000fea0003800200 */
.L_x_2976:
[----:B------:R-:W-:Y:S01]  /*146920*/  DADD R4, -RZ, |R2| ;  /* 0x00000000ff047229 */ /* 0x000fe20000000502 */
[----:B------:R-:W-:Y:S01]  /*146930*/  HFMA2 R17, -RZ, RZ, 2, 0 ;  /* 0x40000000ff117431 */ /* 0x000fe200000001ff */
[----:B------:R-:W-:Y:S01]  /*146940*/  BSSY.RECONVERGENT B0, `(.L_x_2978) ;  /* 0x0000006000007945 */ /* 0x000fe20003800200 */
[----:B------:R-:W-:Y:S01]  /*146950*/  IMAD.MOV.U32 R18, RZ, RZ, RZ ;  /* 0x000000ffff127224 */ /* 0x000fe200078e00ff */
[----:B------:R-:W-:-:S06]  /*146960*/  MOV R0, 0x1469a0 ;  /* 0x001469a000007802 */ /* 0x000fcc0000000f00 */
[----:B------:R-:W-:Y:S01]  /*146970*/  IMAD.MOV.U32 R12, RZ, RZ, R4 ;  /* 0x000000ffff0c7224 */ /* 0x000fe200078e0004 */
[----:B------:R-:W-:-:S07]  /*146980*/  MOV R19, R5 ;  /* 0x0000000500137202 */ /* 0x000fce0000000f00 */
[----:B------:R-:W-:Y:S05]  /*146990*/  CALL.REL.NOINC `($_Z15Rosenbrock_ros3PdddS_PiiiiiddddddddPKdS2_S2_S2_S2_S2_S2_S2_i$__internal_accurate_pow) ;  /* 0x000000a800207944 */ /* 0x000fea0003c00000 */
[----:B------:R-:W-:Y:S05]  /*1469a0*/  BSYNC.RECONVERGENT B0 ;  /* 0x0000000000007941 */ /* 0x000fea0003800200 */
.L_x_2978:
        /* <DEDUP_REMOVED lines=12> */
[----:B------:R-:W-:Y:S01]  /*146a70*/  IMAD.MOV.U32 R4, RZ, RZ, 0x0 ;  /* 0x00000000ff047424 */ /* 0x000fe200078e00ff */
[----:B------:R-:W-:Y:S01]  /*146a80*/  MOV R5, 0x7ff00000 ;  /* 0x7ff0000000057802 */ /* 0x000fe20000000f00 */
[----:B------:R-:W-:Y:S06]  /*146a90*/  BRA `(.L_x_2980) ;  /* 0x0000000000047947 */ /* 0x000fec0003800000 */
.L_x_2981:
[----:B------:R-:W-:-:S11]  /*146aa0*/  DADD R4, R2, 2 ;  /* 0x4000000002047429 */ /* 0x000fd60000000000 */
.L_x_2980:
[----:B------:R-:W-:Y:S05]  /*146ab0*/  BSYNC.RECONVERGENT B0 ;  /* 0x0000000000007941 */ /* 0x000fea0003800200 */
.L_x_2979:
[----:B------:R-:W-:-:S06]  /*146ac0*/  DSETP.NEU.AND P1, PT, R2, 1, PT ;  /* 0x3ff000000200742a */ /* 0x000fcc0003f2d000 */
[----:B------:R-:W-:Y:S02]  /*146ad0*/  FSEL R2, R4, RZ, P1 ;  /* 0x000000ff04027208 */ /* 0x000fe40000800000 */
[----:B------:R-:W-:Y:S02]  /*146ae0*/  FSEL R3, R5, 1.875, P1 ;  /* 0x3ff0000005037808 */ /* 0x000fe40000800000 */
[----:B------:R-:W-:-:S04]  /*146af0*/  ISETP.NE.AND P1, PT, R10, 0x88, PT ;  /* 0x000000880a00780c */ /* 0x000fc80003f25270 */
[----:B------:R-:W-:-:S09]  /*146b00*/  DADD R6, R6, R2 ;  /* 0x0000000006067229 */ /* 0x000fd20000000002 */
[----:B------:R-:W-:Y:S05]  /*146b10*/  @!P1 BRA `(.L_x_2982) ;  /* 0x0000000400389947 */ /* 0x000fea0003800000 */
[----:B------:R-:W0:Y:S01]  /*146b20*/  LDC.64 R2, c[0x0][0x3f8] ;  /* 0x0000fe00ff027b82 */ /* 0x000e220000000a00 */
[----:B------:R-:W-:-:S05]  /*146b30*/  IMAD R0, R10, 0x8, R1 ;  /* 0x000000080a007824 */ /* 0x000fca00078e0201 */
[----:B------:R-:W2:Y:S02]  /*146b40*/  LDL.64 R14, [R0+0x470] ;  /* 0x00047000000e7983 */ /* 0x000ea40000100a00 */
[----:B------:R-:W1:Y:S02]  /*146b50*/  LDC.64 R4, c[0x0][0x400] ;  /* 0x00010000ff047b82 */ /* 0x000e640000000a00 */
[----:B------:R-:W2:Y:S04]  /*146b60*/  LDL.64 R12, [R0+0x18] ;  /* 0x00001800000c7983 */ /* 0x000ea80000100a00 */
[----:B------:R3:W4:Y:S01]  /*146b70*/  LDL.64 R8, [R0+0x8c8] ;  /* 0x0008c80000087983 */ /* 0x0007220000100a00 */
[----:B0-----:R-:W-:-:S06]  /*146b80*/  IMAD.WIDE.U32 R2, R10, 0x8, R2 ;  /* 0x000000080a027825 */ /* 0x001fcc00078e0002 */
[----:B------:R-:W5:Y:S01]  /*146b90*/  LDG.E.64.CONSTANT R2, desc[UR10][R2.64+0x18] ;  /* 0x0000180a02027981 */ /* 0x000f62000c1e9b00 */
[----:B-1----:R-:W-:-:S06]  /*146ba0*/  IMAD.WIDE.U32 R4, R10, 0x8, R4 ;  /* 0x000000080a047825 */ /* 0x002fcc00078e0004 */
[----:B------:R-:W5:Y:S01]  /*146bb0*/  LDG.E.64.CONSTANT R4, desc[UR10][R4.64+0x18] ;  /* 0x0000180a04047981 */ /* 0x000f62000c1e9b00 */
[----:B------:R-:W-:Y:S01]  /*146bc0*/  BSSY.RECONVERGENT B3, `(.L_x_2983) ;  /* 0x000001f000037945 */ /* 0x000fe20003800200 */
[----:B--2---:R-:W-:Y:S01]  /*146bd0*/  DSETP.MAX.AND P1, P2, |R14|, |R12|, PT ;  /* 0x4000000c0e00722a */ /* 0x004fe20003a2f200 */
[----:B---3--:R-:W-:Y:S01]  /*146be0*/  MOV R0, R14 ;  /* 0x0000000e00007202 */ /* 0x008fe20000000f00 */
[----:B------:R-:W-:Y:S01]  /*146bf0*/  IMAD.MOV.U32 R11, RZ, RZ, R15 ;  /* 0x000000ffff0b7224 */ /* 0x000fe200078e000f */
[----:B------:R-:W-:Y:S01]  /*146c00*/  MOV R14, R12 ;  /* 0x0000000c000e7202 */ /* 0x000fe20000000f00 */
[----:B------:R-:W-:-:S05]  /*146c10*/  IMAD.MOV.U32 R12, RZ, RZ, R13 ;  /* 0x000000ffff0c7224 */ /* 0x000fca00078e000d */
[----:B------:R-:W-:-:S05]  /*146c20*/  FSEL R11, |R11|, |R12|, P1 ;  /* 0x4000000c0b0b7208 */ /* 0x000fca0000800200 */
[----:B------:R-:W-:Y:S02]  /*146c30*/  @P2 LOP3.LUT R11, R12, 0x80000, RZ, 0xfc, !PT ;  /* 0x000800000c0b2812 */ /* 0x000fe400078efcff */
[----:B------:R-:W-:Y:S02]  /*146c40*/  SEL R14, R0, R14, P1 ;  /* 0x0000000e000e7207 */ /* 0x000fe40000800000 */
        /* <DEDUP_REMOVED lines=22> */
.L_x_2984:
[----:B------:R-:W-:Y:S05]  /*146db0*/  BSYNC.RECONVERGENT B3 ;  /* 0x0000000000037941 */ /* 0x000fea0003800200 */
.L_x_2983:
        /* <DEDUP_REMOVED lines=9> */
.L_x_2985:
        /* <DEDUP_REMOVED lines=15> */
.L_x_2988:
[----:B------:R-:W-:-:S11]  /*146f40*/  DADD R4, R2, 2 ;  /* 0x4000000002047429 */ /* 0x000fd60000000000 */
.L_x_2987:
[----:B------:R-:W-:Y:S05]  /*146f50*/  BSYNC.RECONVERGENT B0 ;  /* 0x0000000000007941 */ /* 0x000fea0003800200 */
.L_x_2986:
[----:B------:R-:W-:Y:S01]  /*146f60*/  IADD3 R0, PT, PT, R1, 0x458, RZ ;  /* 0x0000045801007810 */ /* 0x000fe20007ffe0ff */
[----:B------:R-:W-:-:S04]  /*146f70*/  DSETP.NEU.AND P1, PT, R2, 1, PT ;  /* 0x3ff000000200742a */ /* 0x000fc80003f2d000 */
[----:B------:R-:W-:Y:S02]  /*146f80*/  IMAD R0, R10, 0x8, R0 ;  /* 0x000000080a007824 */ /* 0x000fe400078e0200 */
[----:B------:R-:W-:Y:S02]  /*146f90*/  FSEL R2, R4, RZ, P1 ;  /* 0x000000ff04027208 */ /* 0x000fe40000800000 */
[----:B------:R-:W-:Y:S01]  /*146fa0*/  FSEL R3, R5, 1.875, P1 ;  /* 0x3ff0000005037808 */ /* 0x000fe20000800000 */
[----:B------:R0:W5:Y:S05]  /*146fb0*/  LDL.64 R72, [R0+0x20] ;  /* 0x0000200000487983 */ /* 0x00016a0000100a00 */
[----:B------:R-:W-:Y:S01]  /*146fc0*/  DADD R6, R6, R2 ;  /* 0x0000000006067229 */ /* 0x000fe20000000002 */
[----:B0-----:R-:W-:-:S05]  /*146fd0*/  IADD3 R0, PT, PT, R10, 0x4, RZ ;  /* 0x000000040a007810 */ /* 0x001fca0007ffe0ff */
[----:B------:R-:W-:Y:S01]  /*146fe0*/  IMAD.MOV.U32 R10, RZ, RZ, R0 ;  /* 0x000000ffff0a7224 */ /* 0x000fe200078e0000 */
[----:B------:R-:W-:Y:S06]  /*146ff0*/  BRA `(.L_x_2989) ;  /* 0xffffffec00687947 */ /* 0x000fec000383ffff */
.L_x_2982:
[----:B------:R-:W0:Y:S01]  /*147000*/  MUFU.RCP64H R3, 139 ;  /* 0x4061600000037908 */ /* 0x000e220000001800 */
[----:B------:R-:W-:Y:S01]  /*147010*/  MOV R4, 0x0 ;  /* 0x0000000000047802 */ /* 0x000fe20000000f00 */
[----:B------:R-:W-:Y:S01]  /*147020*/  IMAD.MOV.U32 R5, RZ, RZ, 0x40616000 ;  /* 0x40616000ff057424 */ /* 0x000fe200078e00ff */
[----:B------:R-:W-:Y:S01]  /*147030*/  MOV R2, 0x1 ;  /* 0x0000000100027802 */ /* 0x000fe20000000f00 */
[----:B------:R-:W-:Y:S01]  /*147040*/  BSSY.RECONVERGENT B3, `(.L_x_2990) ;  /* 0x0000015000037945 */ /* 0x000fe20003800200 */
[----:B------:R-:W-:-:S04]  /*147050*/  FSETP.GEU.AND P2, PT, |R7|, 6.5827683646048100446e-37, PT ;  /* 0x036000000700780b */ /* 0x000fc80003f4e200 */
[----:B0-----:R-:W-:-:S08]  /*147060*/  DFMA R8, R2, -R4, 1 ;  /* 0x3ff000000208742b */ /* 0x001fd00000000804 */
[----:B------:R-:W-:-:S08]  /*147070*/  DFMA R8, R8, R8, R8 ;  /* 0x000000080808722b */ /* 0x000fd00000000008 */
[----:B------:R-:W-:-:S08]  /*147080*/  DFMA R2, R2, R8, R2 ;  /* 0x000000080202722b */ /* 0x000fd00000000002 */
[----:B------:R-:W-:-:S08]  /*147090*/  DFMA R4, R2, -R4, 1 ;  /* 0x3ff000000204742b */ /* 0x000fd00000000804 */
[----:B------:R-:W-:-:S08]  /*1470a0*/  DFMA R2, R2, R4, R2 ;  /* 0x000000040202722b */ /* 0x000fd00000000002 */
[----:B------:R-:W-:-:S08]  /*1470b0*/  DMUL R4, R6, R2 ;  /* 0x0000000206047228 */ /* 0x000fd00000000000 */
[----:B------:R-:W-:-:S08]  /*1470c0*/  DFMA R8, R4, -139, R6 ;  /* 0xc06160000408782b */ /* 0x000fd00000000006 */
[----:B------:R-:W-:-:S10]  /*1470d0*/  DFMA R2, R2, R8, R4 ;  /* 0x000000080202722b */ /* 0x000fd40000000004 */
[----:B------:R-:W-:-:S05]  /*1470e0*/  FFMA R0, RZ, 3.521484375, R3 ;  /* 0x40616000ff007823 */ /* 0x000fca0000000003 */
[----:B------:R-:W-:-:S13]  /*1470f0*/  FSETP.GT.AND P1, PT, |R0|, 1.469367938527859385e-39, PT ;  /* 0x001000000000780b */ /* 0x000fda0003f24200 */
[----:B------:R-:W-:Y:S05]  /*147100*/  @P1 BRA P2, `(.L_x_2991) ;  /* 0x0000000000201947 */ /* 0x000fea0001000000 */
[----:B------:R-:W-:Y:S01]  /*147110*/  IMAD.MOV.U32 R8, RZ, RZ, R6 ;  /* 0x000000ffff087224 */ /* 0x000fe200078e0006 */
[----:B------:R-:W-:Y:S01]  /*147120*/  MOV R9, R7 ;  /* 0x0000000700097202 */ /* 0x000fe20000000f00 */
[----:B------:R-:W-:Y:S01]  /*147130*/  IMAD.MOV.U32 R174, RZ, RZ, RZ ;  /* 0x000000ffffae7224 */ /* 0x000fe200078e00ff */
[----:B------:R-:W-:Y:S02]  /*147140*/  MOV R175, 0x40616000 ;  /* 0x4061600000af7802 */ /* 0x000fe40000000f00 */
[----:B------:R-:W-:-:S07]  /*147150*/  MOV R0, 0x147170 ;  /* 0x0014717000007802 */ /* 0x000fce0000000f00 */
[----:B------:R-:W-:Y:S05]  /*147160*/  CALL.REL.NOINC `($__internal_1_$__cuda_sm20_div_rn_f64_full) ;  /* 0x0000009400507944 */ /* 0x000fea0003c00000 */
[----:B------:R-:W-:Y:S01]  /*147170*/  IMAD.MOV.U32 R2, RZ, RZ, R12 ;  /* 0x000000ffff027224 */ /* 0x000fe200078e000c */
[----:B------:R-:W-:-:S07]  /*147180*/  MOV R3, R13 ;  /* 0x0000000d00037202 */ /* 0x000fce0000000f00 */
.L_x_2991:
[----:B------:R-:W-:Y:S05]  /*147190*/  BSYNC.RECONVERGENT B3 ;  /* 0x0000000000037941 */ /* 0x000fea0003800200 */
.L_x_2990:
[----:B------:R-:W0:Y:S01]  /*1471a0*/  MUFU.RSQ64H R7, R3 ;  /* 0x0000000300077308 */ /* 0x000e220000001c00 */
[----:B------:R-:W-:Y:S01]  /*1471b0*/  VIADD R6, R3, 0xfcb00000 ;  /* 0xfcb0000003067836 */ /* 0x000fe20000000000 */
[----:B------:R-:W-:Y:S01]  /*1471c0*/  MOV R8, 0x0 ;  /* 0x0000000000087802 */ /* 0x000fe20000000f00 */
[----:B------:R-:W-:Y:S01]  /*1471d0*/  IMAD.MOV.U32 R9, RZ, RZ, 0x3fd80000 ;  /* 0x3fd80000ff097424 */ /* 0x000fe200078e00ff */
[----:B------:R-:W-:Y:S02]  /*1471e0*/  BSSY.RECONVERGENT B0, `(.L_x_2992) ;  /* 0x0000019000007945 */ /* 0x000fe40003800200 */
[----:B------:R-:W-:Y:S01]  /*1471f0*/  ISETP.GE.U32.AND P1, PT, R6, 0x7ca00000, PT ;  /* 0x7ca000000600780c */ /* 0x000fe20003f26070 */
[----:B0-----:R-:W-:-:S08]  /*147200*/  DMUL R4, R6, R6 ;  /* 0x0000000606047228 */ /* 0x001fd00000000000 */
[----:B------:R-:W-:-:S08]  /*147210*/  DFMA R4, -R4, R2, 1 ;  /* 0x3ff000000404742b */ /* 0x000fd00000000102 */
[----:B------:R-:W-:Y:S02]  /*147220*/  DFMA R8, R4, R8, 0.5 ;  /* 0x3fe000000408742b */ /* 0x000fe40000000008 */
[----:B------:R-:W-:-:S08]  /*147230*/  DMUL R4, R6, R4 ;  /* 0x0000000406047228 */ /* 0x000fd00000000000 */
[----:B------:R-:W-:-:S08]  /*147240*/  DFMA R4, R8, R4, R6 ;  /* 0x000000040804722b */ /* 0x000fd00000000006 */
[----:B------:R-:W-:Y:S02]  /*147250*/  DMUL R8, R4, R2 ;  /* 0x0000000204087228 */ /* 0x000fe40000000000 */
[----:B------:R-:W-:Y:S01]  /*147260*/  IADD3 R11, PT, PT, R5, -0x100000, RZ ;  /* 0xfff00000050b7810 */ /* 0x000fe20007ffe0ff */
[----:B------:R-:W-:-:S05]  /*147270*/  IMAD.MOV.U32 R10, RZ, RZ, R4 ;  /* 0x000000ffff0a7224 */ /* 0x000fca00078e0004 */
[----:B------:R-:W-:-:S08]  /*147280*/  DFMA R12, R8, -R8, R2 ;  /* 0x80000008080c722b */ /* 0x000fd00000000002 */
[----:B------:R-:W-:Y:S01]  /*147290*/  DFMA R14, R12, R10, R8 ;  /* 0x0000000a0c0e722b */ /* 0x000fe20000000008 */
[----:B------:R-:W-:Y:S10]  /*1472a0*/  @!P1 BRA `(.L_x_2993) ;  /* 0x0000000000309947 */ /* 0x000ff40003800000 */
        /* <DEDUP_REMOVED lines=8> */
[----:B------:R-:W-:-:S07]  /*147330*/  MOV R12, 0x147350 ;  /* 0x00147350000c7802 */ /* 0x000fce0000000f00 */
[----:B------:R-:W-:Y:S05]  /*147340*/  CALL.REL.NOINC `($__internal_2_$__cuda_sm20_dsqrt_rn_f64_mediumpath_v1) ;  /* 0x0000009800f47944 */ /* 0x000fea0003c00000 */
[----:B------:R-:W-:Y:S01]  /*147350*/  MOV R14, R0 ;  /* 0x00000000000e7202 */ /* 0x000fe20000000f00 */
[----:B------:R-:W-:-:S07]  /*147360*/  IMAD.MOV.U32 R15, RZ, RZ, R2 ;  /* 0x000000ffff0f7224 */ /* 0x000fce00078e0002 */
.L_x_2993:
[----:B------:R-:W-:Y:S05]  /*147370*/  BSYNC.RECONVERGENT B0 ;  /* 0x0000000000007941 */ /* 0x000fea0003800200 */
.L_x_2992:
[----:B------:R-:W-:Y:S01]  /*147380*/  MOV R2, R14 ;  /* 0x0000000e00027202 */ /* 0x000fe20000000f00 */
[----:B------:R-:W-:Y:S01]  /*147390*/  IMAD.MOV.U32 R3, RZ, RZ, R15 ;  /* 0x000000ffff037224 */ /* 0x000fe200078e000f */
[----:B------:R-:W-:Y:S06]  /*1473a0*/  BRA `(.L_x_2994) ;  /* 0x0000001400347947 */ /* 0x000fec0003800000 */
.L_x_2964:
[----:B0-----:R-:W0:Y:S08]  /*1473b0*/  LDC.64 R6, c[0x0][0x3f8] ;  /* 0x0000fe00ff067b82 */ /* 0x001e300000000a00 */
[----:B------:R-:W1:Y:S01]  /*1473c0*/  LDC.64 R2, c[0x0][0x400] ;  /* 0x00010000ff027b82 */ /* 0x000e620000000a00 */
[----:B0-----:R-:W5:Y:S04]  /*1473d0*/  LDG.E.64.CONSTANT R6, desc[UR10][R6.64] ;  /* 0x0000000a06067981 */ /* 0x001f68000c1e9b00 */
[----:B-1----:R0:W5:Y:S01]  /*1473e0*/  LDG.E.64.CONSTANT R10, desc[UR10][R2.64] ;  /* 0x0000000a020a7981 */ /* 0x002162000c1e9b00 */
[----:B------:R-:W-:Y:S01]  /*1473f0*/  HFMA2 R16, -RZ, RZ, 0, 0 ;  /* 0x00000000ff107431 */ /* 0x000fe200000001ff */
[----:B------:R-:W-:-:S07]  /*147400*/  CS2R R14, SRZ ;  /* 0x00000000000e7805 */ /* 0x000fce000001ff00 */
.L_x_3019:
[----:B------:R-:W-:-:S05]  /*147410*/  IMAD R0, R16, 0x8, R1 ;  /* 0x0000000810007824 */ /* 0x000fca00078e0201 */
[----:B0-----:R-:W2:Y:S04]  /*147420*/  LDL.64 R2, [R0] ;  /* 0x0000000000027983 */ /* 0x001ea80000100a00 */
[----:B------:R0:W3:Y:S01]  /*147430*/  LDL.64 R8, [R0+0x8b0] ;  /* 0x0008b00000087983 */ /* 0x0000e20000100a00 */
[----:B-----5:R-:W-:Y:S01]  /*147440*/  IMAD.MOV.U32 R4, RZ, RZ, R73 ;  /* 0x000000ffff047224 */ /* 0x020fe200078e0049 */
[----:B------:R-:W-:Y:S01]  /*147450*/  BSSY.RECONVERGENT B3, `(.L_x_2995) ;  /* 0x000001c000037945 */ /* 0x000fe20003800200 */
[----:B0-----:R-:W-:Y:S01]  /*147460*/  MOV R0, R72 ;  /* 0x0000004800007202 */ /* 0x001fe20000000f00 */
[----:B--2---:R-:W-:Y:S01]  /*147470*/  DSETP.MAX.AND P1, P2, |R2|, |R72|, PT ;  /* 0x400000480200722a */ /* 0x004fe20003a2f200 */
[----:B------:R-:W-:-:S05]  /*147480*/  MOV R5, R2 ;  /* 0x0000000200057202 */ /* 0x000fca0000000f00 */
[----:B------:R-:W-:Y:S02]  /*147490*/  FSEL R3, |R3|, |R4|, P1 ;  /* 0x4000000403037208 */ /* 0x000fe40000800200 */
[----:B------:R-:W-:-:S06]  /*1474a0*/  SEL R2, R5, R0, P1 ;  /* 0x0000000005027207 */ /* 0x000fcc0000800000 */
[----:B------:R-:W-:Y:S01]  /*1474b0*/  @P2 LOP3.LUT R3, R4, 0x80000, RZ, 0xfc, !PT ;  /* 0x0008000004032812 */ /* 0x000fe200078efcff */
[----:B------:R-:W-:Y:S01]  /*1474c0*/  IMAD.MOV.U32 R4, RZ, RZ, 0x1 ;  /* 0x00000001ff047424 */ /* 0x000fe200078e00ff */
[----:B---3--:R-:W-:-:S04]  /*1474d0*/  FSETP.GEU.AND P2, PT, |R9|, 6.5827683646048100446e-37, PT ;  /* 0x036000000900780b */ /* 0x008fc80003f4e200 */
[----:B-----5:R-:W-:-:S06]  /*1474e0*/  DFMA R2, R10, R2, R6 ;  /* 0x000000020a02722b */ /* 0x020fcc0000000006 */
        /* <DEDUP_REMOVED lines=18> */
.L_x_2996:
[----:B------:R-:W-:Y:S05]  /*147610*/  BSYNC.RECONVERGENT B3 ;  /* 0x0000000000037941 */ /* 0x000fea0003800200 */
.L_x_2995:
        /* <DEDUP_REMOVED lines=9> */
.L_x_2997:
[----:B------:R-:W-:-:S05]  /*1476b0*/  LEA R0, R16, R1, 0x3 ;  /* 0x0000000110007211 */ /* 0x000fca00078e18ff */
[----:B------:R-:W2:Y:S04]  /*1476c0*/  LDL.64 R2, [R0+0x460] ;  /* 0x0004600000027983 */ /* 0x000ea80000100a00 */
[----:B------:R-:W3:Y:S04]  /*1476d0*/  LDL.64 R12, [R0+0x8] ;  /* 0x00000800000c7983 */ /* 0x000ee80000100a00 */
[----:B------:R2:W4:Y:S01]  /*1476e0*/  LDL.64 R18, [R0+0x8b8] ;  /* 0x0008b80000127983 */ /* 0x0005220000100a00 */
[----:B------:R-:W-:Y:S01]  /*1476f0*/  BSSY.RECONVERGENT B0, `(.L_x_2998) ;  /* 0x0000023000007945 */ /* 0x000fe20003800200 */
[----:B------:R-:W-:Y:S01]  /*147700*/  DSETP.NEU.AND P3, PT, R4, 1, PT ;  /* 0x3ff000000400742a */ /* 0x000fe20003f6d000 */
[----:B--2---:R-:W-:Y:S01]  /*147710*/  IMAD.MOV.U32 R0, RZ, RZ, R2 ;  /* 0x000000ffff007224 */ /* 0x004fe200078e0002 */
[----:B---3--:R-:W-:Y:S01]  /*147720*/  DSETP.MAX.AND P1, P2, |R2|, |R12|, PT ;  /* 0x4000000c0200722a */ /* 0x008fe20003a2f200 */
[----:B------:R-:W-:Y:S01]  /*147730*/  MOV R2, R3 ;  /* 0x0000000300027202 */ /* 0x000fe20000000f00 */
[----:B------:R-:W-:Y:S01]  /*147740*/  IMAD.MOV.U32 R3, RZ, RZ, R12 ;  /* 0x000000ffff037224 */ /* 0x000fe200078e000c */
[----:B------:R-:W-:-:S04]  /*147750*/  MOV R12, R13 ;  /* 0x0000000d000c7202 */ /* 0x000fc80000000f00 */
[----:B------:R-:W-:Y:S02]  /*147760*/  FSEL R13, |R2|, |R12|, P1 ;  /* 0x4000000c020d7208 */ /* 0x000fe40000800200 */
[----:B------:R-:W-:Y:S01]  /*147770*/  SEL R2, R0, R3, P1 ;  /* 0x0000000300027207 */ /* 0x000fe20000800000 */
[----:B------:R-:W-:-:S04]  /*147780*/  DSETP.NEU.AND P1, PT, R4, RZ, PT ;  /* 0x000000ff0400722a */ /* 0x000fc80003f2d000 */
[----:B------:R-:W-:Y:S02]  /*147790*/  @P2 LOP3.LUT R13, R12, 0x80000, RZ, 0xfc, !PT ;  /* 0x000800000c0d2812 */ /* 0x000fe400078efcff */
[----:B------:R-:W-:-:S03]  /*1477a0*/  FSEL R8, R8, RZ, P1 ;  /* 0x000000ff08087208 */ /* 0x000fc60000800000 */
[----:B------:R-:W-:Y:S01]  /*1477b0*/  IMAD.MOV.U32 R3, RZ, RZ, R13 ;  /* 0x000000ffff037224 */ /* 0x000fe200078e000d */
[----:B------:R-:W-:-:S05]  /*1477c0*/  FSEL R9, R9, RZ, P1 ;  /* 0x000000ff09097208 */ /* 0x000fca0000800000 */
[----:B------:R-:W-:Y:S01]  /*1477d0*/  DFMA R12, R10, R2, R6 ;  /* 0x000000020a0c722b */ /* 0x000fe20000000006 */
[----:B------:R-:W-:-:S05]  /*1477e0*/  MOV R2, 0x1 ;  /* 0x0000000100027802 */ /* 0x000fca0000000f00 */
[----:B------:R-:W0:Y:S02]  /*1477f0*/  MUFU.RCP64H R3, R13 ;  /* 0x0000000d00037308 */ /* 0x000e240000001800 */
        /* <DEDUP_REMOVED lines=10> */
[----:B------:R-:W-:-:S13]  /*1478a0*/  ISETP.NE.AND P2, PT, R0, 0x7ff00000, PT ;  /* 0x7ff000000000780c */ /* 0x000fda0003f45270 */
[----:B------:R-:W-:Y:S05]  /*1478b0*/  @P2 BRA `(.L_x_2999) ;  /* 0x0000000000182947 */ /* 0x000fea0003800000 */
[----:B------:R-:W-:-:S14]  /*1478c0*/  DSETP.NAN.AND P1, PT, R4, R4, PT ;  /* 0x000000040400722a */ /* 0x000fdc0003f28000 */
[----:B------:R-:W-:Y:S01]  /*1478d0*/  @P1 DADD R8, R4, 2 ;  /* 0x4000000004081429 */ /* 0x000fe20000000000 */
[----:B------:R-:W-:Y:S10]  /*1478e0*/  @P1 BRA `(.L_x_2999) ;  /* 0x00000000000c1947 */ /* 0x000ff40003800000 */
[----:B------:R-:W-:-:S14]  /*1478f0*/  DSETP.NEU.AND P1, PT, |R4|, +INF , PT ;  /* 0x7ff000000400742a */ /* 0x000fdc0003f2d200 */
[----:B------:R-:W-:Y:S01]  /*147900*/  @!P1 IMAD.MOV.U32 R8, RZ, RZ, 0x0 ;  /* 0x00000000ff089424 */ /* 0x000fe200078e00ff */
[----:B------:R-:W-:-:S07]  /*147910*/  @!P1 MOV R9, 0x7ff00000 ;  /* 0x7ff0000000099802 */ /* 0x000fce0000000f00 */
.L_x_2999:
[----:B------:R-:W-:Y:S05]  /*147920*/  BSYNC.RECONVERGENT B0 ;  /* 0x0000000000007941 */ /* 0x000fea0003800200 */
.L_x_2998:
        /* <DEDUP_REMOVED lines=16> */
.L_x_3001:
[----:B------:R-:W-:Y:S05]  /*147a30*/  BSYNC.RECONVERGENT B3 ;  /* 0x0000000000037941 */ /* 0x000fea0003800200 */
.L_x_3000:
        /* <DEDUP_REMOVED lines=9> */
.L_x_3002:
        /* <DEDUP_REMOVED lines=15> */
.L_x_3005:
[----:B------:R-:W-:-:S11]  /*147bc0*/  DADD R14, R2, 2 ;  /* 0x40000000020e7429 */ /* 0x000fd60000000000 */
.L_x_3004:
[----:B------:R-:W-:Y:S05]  /*147bd0*/  BSYNC.RECONVERGENT B0 ;  /* 0x0000000000007941 */ /* 0x000fea0003800200 */
.L_x_3003:
[----:B------:R-:W-:-:S05]  /*147be0*/  IMAD R0, R16, 0x8, R1 ;  /* 0x0000000810007824 */ /* 0x000fca00078e0201 */
[----:B------:R-:W2:Y:S04]  /*147bf0*/  LDL.64 R18, [R0+0x468] ;  /* 0x0004680000127983 */ /* 0x000ea80000100a00 */
[----:B------:R-:W3:Y:S04]  /*147c00*/  LDL.64 R12, [R0+0x10] ;  /* 0x00001000000c7983 */ /* 0x000ee80000100a00 */
[----:B------:R2:W4:Y:S01]  /*147c10*/  LDL.64 R8, [R0+0x8c0] ;  /* 0x0008c00000087983 */ /* 0x0005220000100a00 */
[----:B------:R-:W-:Y:S01]  /*147c20*/  BSSY.RECONVERGENT B3, `(.L_x_3006) ;  /* 0x0000023000037945 */ /* 0x000fe20003800200 */
[----:B--2---:R-:W-:Y:S01]  /*147c30*/  MOV R0, R18 ;  /* 0x0000001200007202 */ /* 0x004fe20000000f00 */
[----:B------:R-:W-:Y:S01]  /*147c40*/  IMAD.MOV.U32 R17, RZ, RZ, R19 ;  /* 0x000000ffff117224 */ /* 0x000fe200078e0013 */
[----:B---3--:R-:W-:Y:S01]  /*147c50*/  DSETP.MAX.AND P1, P2, |R18|, |R12|, PT ;  /* 0x4000000c1200722a */ /* 0x008fe20003a2f200 */
[----:B------:R-:W-:Y:S01]  /*147c60*/  MOV R18, R12 ;  /* 0x0000000c00127202 */ /* 0x000fe20000000f00 */
[----:B------:R-:W-:-:S04]  /*147c70*/  IMAD.MOV.U32 R12, RZ, RZ, R13 ;  /* 0x000000ffff0c7224 */ /* 0x000fc800078e000d */
[----:B------:R-:W-:Y:S02]  /*147c80*/  SEL R18, R0, R18, P1 ;  /* 0x0000001200127207 */ /* 0x000fe40000800000 */
[----:B------:R-:W-:Y:S01]  /*147c90*/  FSEL R13, |R17|, |R12|, P1 ;  /* 0x4000000c110d7208 */ /* 0x000fe20000800200 */
[----:B------:R-:W-:-:S05]  /*147ca0*/  DSETP.NEU.AND P1, PT, R2, 1, PT ;  /* 0x3ff000000200742a */ /* 0x000fca0003f2d000 */
[----:B------:R-:W-:Y:S02]  /*147cb0*/  @P2 LOP3.LUT R13, R12, 0x80000, RZ, 0xfc, !PT ;  /* 0x000800000c0d2812 */ /* 0x000fe400078efcff */
[----:B------:R-:W-:Y:S02]  /*147cc0*/  FSEL R14, R14, RZ, P1 ;  /* 0x000000ff0e0e7208 */ /* 0x000fe40000800000 */
[----:B------:R-:W-:Y:S02]  /*147cd0*/  MOV R19, R13 ;  /* 0x0000000d00137202 */ /* 0x000fe40000000f00 */
[----:B------:R-:W-:Y:S02]  /*147ce0*/  FSEL R15, R15, 1.875, P1 ;  /* 0x3ff000000f0f7808 */ /* 0x000fe40000800000 */
[----:B----4-:R-:W-:Y:S02]  /*147cf0*/  FSETP.GEU.AND P2, PT, |R9|, 6.5827683646048100446e-37, PT ;  /* 0x036000000900780b */ /* 0x010fe40003f4e200 */
[----:B------:R-:W-:Y:S01]  /*147d00*/  DFMA R12, R10, R18, R6 ;  /* 0x000000120a0c722b */ /* 0x000fe20000000006 */
[----:B------:R-:W-:Y:S01]  /*147d10*/  IMAD.MOV.U32 R18, RZ, RZ, 0x1 ;  /* 0x00000001ff127424 */ /* 0x000fe200078e00ff */
[----:B------:R-:W-:-:S04]  /*147d20*/  DADD R4, R4, R14 ;  /* 0x0000000004047229 */ /* 0x000fc8000000000e */
        /* <DEDUP_REMOVED lines=18> */
.L_x_3007:
[----:B------:R-:W-:Y:S05]  /*147e50*/  BSYNC.RECONVERGENT B3 ;  /* 0x0000000000037941 */ /* 0x000fea0003800200 */
.L_x_3006:
        /* <DEDUP_REMOVED lines=9> */
.L_x_3008:
        /* <DEDUP_REMOVED lines=15> */
.L_x_3011:
[----:B------:R-:W-:-:S11]  /*147fe0*/  DADD R8, R2, 2 ;  /* 0x4000000002087429 */ /* 0x000fd60000000000 */
.L_x_3010:
[----:B------:R-:W-:Y:S05]  /*147ff0*/  BSYNC.RECONVERGENT B0 ;  /* 0x0000000000007941 */ /* 0x000fea0003800200 */
.L_x_3009:
[----:B------:R-:W-:-:S06]  /*148000*/  DSETP.NEU.AND P1, PT, R2, 1, PT ;  /* 0x3ff000000200742a */ /* 0x000fcc0003f2d000 */
[----:B------:R-:W-:Y:S02]  /*148010*/  FSEL R2, R8, RZ, P1 ;  /* 0x000000ff08027208 */ /* 0x000fe40000800000 */
[----:B------:R-:W-:Y:S02]  /*148020*/  FSEL R3, R9, 1.875, P1 ;  /* 0x3ff0000009037808 */ /* 0x000fe40000800000 */
[----:B------:R-:W-:-:S04]  /*148030*/  ISETP.NE.AND P1, PT, R16, 0x88, PT ;  /* 0x000000881000780c */ /* 0x000fc80003f25270 */
[----:B------:R-:W-:-:S09]  /*148040*/  DADD R4, R4, R2 ;  /* 0x0000000004047229 */ /* 0x000fd20000000002 */
[----:B------:R-:W-:Y:S05]  /*148050*/  @!P1 BRA `(.L_x_3012) ;  /* 0x0000000400209947 */ /* 0x000fea0003800000 */
[----:B------:R-:W-:-:S05]  /*148060*/  LEA R0, R16, R1, 0x3 ;  /* 0x0000000110007211 */ /* 0x000fca00078e18ff */
[----:B------:R-:W2:Y:S04]  /*148070*/  LDL.64 R12, [R0+0x470] ;  /* 0x00047000000c7983 */ /* 0x000ea80000100a00 */
[----:B------:R-:W3:Y:S04]  /*148080*/  LDL.64 R2, [R0+0x18] ;  /* 0x0000180000027983 */ /* 0x000ee80000100a00 */
[----:B------:R2:W4:Y:S01]  /*148090*/  LDL.64 R8, [R0+0x8c8] ;  /* 0x0008c80000087983 */ /* 0x0005220000100a00 */
[----:B------:R-:W-:Y:S01]  /*1480a0*/  BSSY.RECONVERGENT B3, `(.L_x_3013) ;  /* 0x000001f000037945 */ /* 0x000fe20003800200 */
[----:B--2---:R-:W-:Y:S01]  /*1480b0*/  IMAD.MOV.U32 R0, RZ, RZ, R12 ;  /* 0x000000ffff007224 */ /* 0x004fe200078e000c */
[----:B---3--:R-:W-:Y:S01]  /*1480c0*/  DSETP.MAX.AND P1, P2, |R12|, |R2|, PT ;  /* 0x400000020c00722a */ /* 0x008fe20003a2f200 */
[----:B------:R-:W-:Y:S01]  /*1480d0*/  MOV R12, R13 ;  /* 0x0000000d000c7202 */ /* 0x000fe20000000f00 */
[----:B------:R-:W-:Y:S01]  /*1480e0*/  IMAD.MOV.U32 R13, RZ, RZ, R2 ;  /* 0x000000ffff0d7224 */ /* 0x000fe200078e0002 */
[----:B------:R-:W-:-:S04]  /*1480f0*/  MOV R2, R3 ;  /* 0x0000000300027202 */ /* 0x000fc80000000f00 */
[----:B------:R-:W-:Y:S02]  /*148100*/  FSEL R3, |R12|, |R2|, P1 ;  /* 0x400000020c037208 */ /* 0x000fe40000800200 */
[----:B------:R-:W-:-:S05]  /*148110*/  SEL R12, R0, R13, P1 ;  /* 0x0000000d000c7207 */ /* 0x000fca0000800000 */
[----:B------:R-:W-:Y:S02]  /*148120*/  @P2 LOP3.LUT R3, R2, 0x80000, RZ, 0xfc, !PT ;  /* 0x0008000002032812 */ /* 0x000fe400078efcff */
[----:B------:R-:W-:Y:S02]  /*148130*/  MOV R2, 0x1 ;  /* 0x0000000100027802 */ /* 0x000fe40000000f00 */
[----:B----4-:R-:W-:Y:S01]  /*148140*/  FSETP.GEU.AND P2, PT, |R9|, 6.5827683646048100446e-37, PT ;  /* 0x036000000900780b */ /* 0x010fe20003f4e200 */
[----:B------:R-:W-:-:S06]  /*148150*/  IMAD.MOV.U32 R13, RZ, RZ, R3 ;  /* 0x000000ffff0d7224 */ /* 0x000fcc00078e0003 */
[----:B------:R-:W-:-:S06]  /*148160*/  DFMA R12, R10, R12, R6 ;  /* 0x0000000c0a0c722b */ /* 0x000fcc0000000006 */
        /* <DEDUP_REMOVED lines=16> */
[----:B------:R-:W-:Y:S01]  /*148270*/  IMAD.MOV.U32 R2, RZ, RZ, R12 ;  /* 0x000000ffff027224 */ /* 0x000fe200078e000c */
[----:B------:R-:W-:-:S07]  /*148280*/  MOV R3, R13 ;  /* 0x0000000d00037202 */ /* 0x000fce0000000f00 */
.L_x_3014:
[----:B------:R-:W-:Y:S05]  /*148290*/  BSYNC.RECONVERGENT B3 ;  /* 0x0000000000037941 */ /* 0x000fea0003800200 */
.L_x_3013:
        /* <DEDUP_REMOVED lines=9> */
.L_x_3015:
        /* <DEDUP_REMOVED lines=15> */
.L_x_3018:
[----:B------:R-:W-:-:S11]  /*148420*/  DADD R8, R2, 2 ;  /* 0x4000000002087429 */ /* 0x000fd60000000000 */
.L_x_3017:
[----:B------:R-:W-:Y:S05]  /*148430*/  BSYNC.RECONVERGENT B0 ;  /* 0x0000000000007941 */ /* 0x000fea0003800200 */
.L_x_3016:
[----:B------:R-:W-:Y:S01]  /*148440*/  VIADD R0, R1, 0x458 ;  /* 0x0000045801007836 */ /* 0x000fe20000000000 */
[----:B------:R-:W-:-:S04]  /*148450*/  DSETP.NEU.AND P1, PT, R2, 1, PT ;  /* 0x3ff000000200742a */ /* 0x000fc80003f2d000 */
[----:B------:R-:W-:Y:S02]  /*148460*/  LEA R0, R16, R0, 0x3 ;  /* 0x0000000010007211 */ /* 0x000fe400078e18ff */
[----:B------:R-:W-:Y:S02]  /*148470*/  FSEL R2, R8, RZ, P1 ;  /* 0x000000ff08027208 */ /* 0x000fe40000800000 */
[----:B------:R-:W-:Y:S01]  /*148480*/  FSEL R3, R9, 1.875, P1 ;  /* 0x3ff0000009037808 */ /* 0x000fe20000800000 */
[----:B------:R0:W5:Y:S05]  /*148490*/  LDL.64 R72, [R0+0x20] ;  /* 0x0000200000487983 */ /* 0x00016a0000100a00 */
[----:B------:R-:W-:Y:S01]  /*1484a0*/  DADD R14, R4, R2 ;  /* 0x00000000040e7229 */ /* 0x000fe20000000002 */
[----:B0-----:R-:W-:-:S05]  /*1484b0*/  VIADD R0, R16, 0x4 ;  /* 0x0000000410007836 */ /* 0x001fca0000000000 */
[----:B------:R-:W-:Y:S01]  /*1484c0*/  MOV R16, R0 ;  /* 0x0000000000107202 */ /* 0x000fe20000000f00 */
[----:B------:R-:W-:Y:S06]  /*1484d0*/  BRA `(.L_x_3019) ;  /* 0xffffffec00cc7947 */ /* 0x000fec000383ffff */
.L_x_3012:
[----:B------:R-:W0:Y:S01]  /*1484e0*/  MUFU.RCP64H R3, 139 ;  /* 0x4061600000037908 */ /* 0x000e220000001800 */
[----:B------:R-:W-:Y:S01]  /*1484f0*/  IMAD.MOV.U32 R6, RZ, RZ, 0x0 ;  /* 0x00000000ff067424 */ /* 0x000fe200078e00ff */
[----:B------:R-:W-:Y:S01]  /*148500*/  MOV R7, 0x40616000 ;  /* 0x4061600000077802 */ /* 0x000fe20000000f00 */
[----:B------:R-:W-:Y:S01]  /*148510*/  IMAD.MOV.U32 R2, RZ, RZ, 0x1 ;  /* 0x00000001ff027424 */ /* 0x000fe200078e00ff */
[----:B------:R-:W-:Y:S01]  /*148520*/  FSETP.GEU.AND P2, PT, |R5|, 6.5827683646048100446e-37, PT ;  /* 0x036000000500780b */ /* 0x000fe20003f4e200 */
[----:B------:R-:W-:Y:S04]  /*148530*/  BSSY.RECONVERGENT B3, `(.L_x_3020) ;  /* 0x0000014000037945 */ /* 0x000fe80003800200 */
        /* <DEDUP_REMOVED lines=11> */
[----:B------:R-:W-:Y:S01]  /*1485f0*/  MOV R8, R4 ;  /* 0x0000000400087202 */ /* 0x000fe20000000f00 */
[----:B------:R-:W-:Y:S01]  /*148600*/  IMAD.MOV.U32 R9, RZ, RZ, R5 ;  /* 0x000000ffff097224 */ /* 0x000fe200078e0005 */
[----:B------:R-:W-:Y:S01]  /*148610*/  MOV R174, RZ ;  /* 0x000000ff00ae7202 */ /* 0x000fe20000000f00 */
[----:B------:R-:W-:Y:S01]  /*148620*/  IMAD.MOV.U32 R175, RZ, RZ, 0x40616000 ;  /* 0x40616000ffaf7424 */ /* 0x000fe200078e00ff */
[----:B------:R-:W-:-:S07]  /*148630*/  MOV R0, 0x148650 ;  /* 0x0014865000007802 */ /* 0x000fce0000000f00 */
[----:B------:R-:W-:Y:S05]  /*148640*/  CALL.REL.NOINC `($__internal_1_$__cuda_sm20_div_rn_f64_full) ;  /* 0x0000008000187944 */ /* 0x000fea0003c00000 */
[----:B------:R-:W-:Y:S01]  /*148650*/  MOV R2, R12 ;  /* 0x0000000c00027202 */ /* 0x000fe20000000f00 */
[----:B------:R-:W-:-:S07]  /*148660*/  IMAD.MOV.U32 R3, RZ, RZ, R13 ;  /* 0x000000ffff037224 */ /* 0x000fce00078e000d */
.L_x_3021:
[----:B------:R-:W-:Y:S05]  /*148670*/  BSYNC.RECONVERGENT B3 ;  /* 0x0000000000037941 */ /* 0x000fea0003800200 */
.L_x_3020:
[----:B------:R-:W0:Y:S01]  /*148680*/  MUFU.RSQ64H R7, R3 ;  /* 0x0000000300077308 */ /* 0x000e220000001c00 */
[----:B------:R-:W-:Y:S01]  /*148690*/  IADD3 R6, PT, PT, R3, -0x3500000, RZ ;  /* 0xfcb0000003067810 */ /* 0x000fe20007ffe0ff */
[----:B------:R-:W-:Y:S01]  /*1486a0*/  IMAD.MOV.U32 R8, RZ, RZ, 0x0 ;  /* 0x00000000ff087424 */ /* 0x000fe200078e00ff */
[----:B------:R-:W-:Y:S01]  /*1486b0*/  MOV R9, 0x3fd80000 ;  /* 0x3fd8000000097802 */ /* 0x000fe20000000f00 */
[----:B------:R-:W-:Y:S01]  /*1486c0*/  BSSY.RECONVERGENT B0, `(.L_x_3022) ;  /* 0x0000019000007945 */ /* 0x000fe20003800200 */
[----:B------:R-:W-:Y:S02]  /*1486d0*/  ISETP.GE.U32.AND P1, PT, R6, 0x7ca00000, PT ;  /* 0x7ca000000600780c */ /* 0x000fe40003f26070 */
[----:B0-----:R-:W-:-:S08]  /*1486e0*/  DMUL R4, R6, R6 ;  /* 0x0000000606047228 */ /* 0x001fd00000000000 */
[----:B------:R-:W-:-:S08]  /*1486f0*/  DFMA R4, -R4, R2, 1 ;  /* 0x3ff000000404742b */ /* 0x000fd00000000102 */
[----:B------:R-:W-:Y:S02]  /*148700*/  DFMA R8, R4, R8, 0.5 ;  /* 0x3fe000000408742b */ /* 0x000fe40000000008 */
[----:B------:R-:W-:-:S08]  /*148710*/  DMUL R4, R6, R4 ;  /* 0x0000000406047228 */ /* 0x000fd00000000000 */
[----:B------:R-:W-:-:S08]  /*148720*/  DFMA R4, R8, R4, R6 ;  /* 0x000000040804722b */ /* 0x000fd00000000006 */
[----:B------:R-:W-:Y:S02]  /*148730*/  DMUL R8, R4, R2 ;  /* 0x0000000204087228 */ /* 0x000fe40000000000 */
[----:B------:R-:W-:Y:S01]  /*148740*/  VIADD R11, R5, 0xfff00000 ;  /* 0xfff00000050b7836 */ /* 0x000fe20000000000 */
[----:B------:R-:W-:-:S05]  /*148750*/  MOV R10, R4 ;  /* 0x00000004000a7202 */ /* 0x000fca0000000f00 */
[----:B------:R-:W-:-:S08]  /*148760*/  DFMA R12, R8, -R8, R2 ;  /* 0x80000008080c722b */ /* 0x000fd00000000002 */
[----:B------:R-:W-:Y:S01]  /*148770*/  DFMA R14, R12, R10, R8 ;  /* 0x0000000a0c0e722b */ /* 0x000fe20000000008 */
[----:B------:R-:W-:Y:S10]  /*148780*/  @!P1 BRA `(.L_x_3023) ;  /* 0x0000000000309947 */ /* 0x000ff40003800000 */
[----:B------:R-:W-:Y:S01]  /*148790*/  IMAD.MOV.U32 R0, RZ, RZ, R2 ;  /* 0x000000ffff007224 */ /* 0x000fe200078e0002 */
[----:B------:R-:W-:Y:S01]  /*1487a0*/  MOV R10, R3 ;  /* 0x00000003000a7202 */ /* 0x000fe20000000f00 */
[----:B------:R-:W-:Y:S01]  /*1487b0*/  IMAD.MOV.U32 R2, RZ, RZ, R8 ;  /* 0x000000ffff027224 */ /* 0x000fe200078e0008 */
[----:B------:R-:W-:Y:S01]  /*1487c0*/  MOV R3, R13 ;  /* 0x0000000d00037202 */ /* 0x000fe20000000f00 */
[----:B------:R-:W-:Y:S01]  /*1487d0*/  IMAD.MOV.U32 R5, RZ, RZ, R12 ;  /* 0x000000ffff057224 */ /* 0x000fe200078e000c */
[----:B------:R-:W-:Y:S01]  /*1487e0*/  MOV R8, R9 ;  /* 0x0000000900087202 */ /* 0x000fe20000000f00 */
[----:B------:R-:W-:Y:S01]  /*1487f0*/  IMAD.MOV.U32 R9, RZ, RZ, R6 ;  /* 0x000000ffff097224 */ /* 0x000fe200078e0006 */
[----:B------:R-:W-:Y:S02]  /*148800*/  MOV R13, R11 ;  /* 0x0000000b000d7202 */ /* 0x000fe40000000f00 */
[----:B------:R-:W-:-:S07]  /*148810*/  MOV R12, 0x148830 ;  /* 0x00148830000c7802 */ /* 0x000fce0000000f00 */
[----:B------:R-:W-:Y:S05]  /*148820*/  CALL.REL.NOINC `($__internal_2_$__cuda_sm20_dsqrt_rn_f64_mediumpath_v1) ;  /* 0x0000008400bc7944 */ /* 0x000fea0003c00000 */
[----:B------:R-:W-:Y:S01]  /*148830*/  IMAD.MOV.U32 R14, RZ, RZ, R0 ;  /* 0x000000ffff0e7224 */ /* 0x000fe200078e0000 */
[----:B------:R-:W-:-:S07]  /*148840*/  MOV R15, R2 ;  /* 0x00000002000f7202 */ /* 0x000fce0000000f00 */
.L_x_3023:
[----:B------:R-:W-:Y:S05]  /*148850*/  BSYNC.RECONVERGENT B0 ;  /* 0x0000000000007941 */ /* 0x000fea0003800200 */
.L_x_3022:
[----:B------:R-:W-:Y:S01]  /*148860*/  IMAD.MOV.U32 R2, RZ, RZ, R14 ;  /* 0x000000ffff027224 */ /* 0x000fe200078e000e */
[----:B------:R-:W-:-:S07]  /*148870*/  MOV R3, R15 ;  /* 0x0000000f00037202 */ /* 0x000fce0000000f00 */
.L_x_2994:
[----:B------:R-:W-:Y:S01]  /*148880*/  DSETP.NEU.AND P1, PT, R2, RZ, PT ;  /* 0x000000ff0200722a */ /* 0x000fe20003f2d000 */
[----:B------:R-:W-:-:S13]  /*148890*/  BSSY.RECONVERGENT B0, `(.L_x_3024) ;  /* 0x000000d000007945 */ /* 0x000fda0003800200 */
[----:B------:R-:W-:Y:S01]  /*1488a0*/  @!P1 CS2R R4, SRZ ;  /* 0x0000000000049805 */ /* 0x000fe2000001ff00 */
[----:B------:R-:W-:Y:S06]  /*1488b0*/  @!P1 BRA `(.L_x_3025) ;  /* 0x0000000000289947 */ /* 0x000fec0003800000 */
[----:B------:R-:W-:Y:S01]  /*1488c0*/  DADD R4, -RZ, |R2| ;  /* 0x00000000ff047229 */ /* 0x000fe20000000502 */
[----:B------:R-:W-:Y:S01]  /*1488d0*/  ISETP.GE.AND P3, PT, R3, RZ, PT ;  /* 0x000000ff0300720c */ /* 0x000fe20003f66270 */
[----:B------:R-:W-:Y:S01]  /*1488e0*/  IMAD.MOV.U32 R18, RZ, RZ, 0x55555555 ;  /* 0x55555555ff127424 */ /* 0x000fe200078e00ff */
[----:B------:R-:W-:Y:S02]  /*1488f0*/  MOV R17, 0x3fd55555 ;  /* 0x3fd5555500117802 */ /* 0x000fe40000000f00 */
[----:B------:R-:W-:-:S05]  /*148900*/  MOV R0, 0x148940 ;  /* 0x0014894000007802 */ /* 0x000fca0000000f00 */
[----:B------:R-:W-:Y:S01]  /*148910*/  IMAD.MOV.U32 R12, RZ, RZ, R4 ;  /* 0x000000ffff0c7224 */ /* 0x000fe200078e0004 */
[----:B------:R-:W-:-:S07]  /*148920*/  MOV R19, R5 ;  /* 0x0000000500137202 */ /* 0x000fce0000000f00 */
[----:B------:R-:W-:Y:S05]  /*148930*/  CALL.REL.NOINC `($_Z15Rosenbrock_ros3PdddS_PiiiiiddddddddPKdS2_S2_S2_S2_S2_S2_S2_i$__internal_accurate_pow) ;  /* 0x0000008800387944 */ /* 0x000fea0003c00000 */
[----:B------:R-:W-:Y:S02]  /*148940*/  FSEL R4, R8, RZ, P3 ;  /* 0x000000ff08047208 */ /* 0x000fe40001800000 */
[----:B------:R-:W-:-:S07]  /*148950*/  FSEL R5, R9, -QNAN , P3 ;  /* 0xfff8000009057808 */ /* 0x000fce0001800000 */
.L_x_3025:
[----:B------:R-:W-:Y:S05]  /*148960*/  BSYNC.RECONVERGENT B0 ;  /* 0x0000000000007941 */ /* 0x000fea0003800200 */
.L_x_3024:
[----:B------:R-:W-:Y:S01]  /*148970*/  IMAD.MOV.U32 R6, RZ, RZ, 0x55555555 ;  /* 0x55555555ff067424 */ /* 0x000fe200078e00ff */
[----:B------:R-:W-:Y:S01]  /*148980*/  MOV R7, 0x3fd55555 ;  /* 0x3fd5555500077802 */ /* 0x000fe20000000f00 */
[----:B------:R-:W-:Y:S01]  /*148990*/  BSSY.RECONVERGENT B0, `(.L_x_3026) ;  /* 0x000000c000007945 */ /* 0x000fe20003800200 */
[----:B------:R-:W-:-:S04]  /*1489a0*/  DSETP.NEU.AND P2, PT, R2, 1, PT ;  /* 0x3ff000000200742a */ /* 0x000fc80003f4d000 */
[----:B------:R-:W-:-:S10]  /*1489b0*/  DADD R8, R2, R6 ;  /* 0x0000000002087229 */ /* 0x000fd40000000006 */
[----:B------:R-:W-:-:S04]  /*1489c0*/  LOP3.LUT R0, R9, 0x7ff00000, RZ, 0xc0, !PT ;  /* 0x7ff0000009007812 */ /* 0x000fc800078ec0ff */
[----:B------:R-:W-:-:S13]  /*1489d0*/  ISETP.NE.AND P1, PT, R0, 0x7ff00000, PT ;  /* 0x7ff000000000780c */ /* 0x000fda0003f25270 */
[----:B------:R-:W-:Y:S05]  /*1489e0*/  @P1 BRA `(.L_x_3027) ;  /* 0x0000000000181947 */ /* 0x000fea0003800000 */
[----:B------:R-:W-:-:S14]  /*1489f0*/  DSETP.NAN.AND P1, PT, R2, R2, PT ;  /* 0x000000020200722a */ /* 0x000fdc0003f28000 */
[----:B------:R-:W-:Y:S01]  /*148a00*/  @P1 DADD R4, R2, R6 ;  /* 0x0000000002041229 */ /* 0x000fe20000000006 */
[----:B------:R-:W-:Y:S10]  /*148a10*/  @P1 BRA `(.L_x_3027) ;  /* 0x00000000000c1947 */ /* 0x000ff40003800000 */
[----:B------:R-:W-:-:S14]  /*148a20*/  DSETP.NEU.AND P1, PT, |R2|, +INF , PT ;  /* 0x7ff000000200742a */ /* 0x000fdc0003f2d200 */
[----:B------:R-:W-:Y:S01]  /*148a30*/  @!P1 IMAD.MOV.U32 R4, RZ, RZ, 0x0 ;  /* 0x00000000ff049424 */ /* 0x000fe200078e00ff */
[----:B------:R-:W-:-:S07]  /*148a40*/  @!P1 MOV R5, 0x7ff00000 ;  /* 0x7ff0000000059802 */ /* 0x000fce0000000f00 */
.L_x_3027:
[----:B------:R-:W-:Y:S05]  /*148a50*/  BSYNC.RECONVERGENT B0 ;  /* 0x0000000000007941 */ /* 0x000fea0003800200 */
.L_x_3026:
[----:B------:R-:W-:Y:S01]  /*148a60*/  FSEL R5, R5, 1.875, P2 ;  /* 0x3ff0000005057808 */ /* 0x000fe20001000000 */
[----:B------:R-:W-:Y:S01]  /*148a70*/  IMAD.MOV.U32 R6, RZ, RZ, 0x1 ;  /* 0x00000001ff067424 */ /* 0x000fe200078e00ff */
[----:B------:R-:W-:Y:S01]  /*148a80*/  FSEL R4, R4, RZ, P2 ;  /* 0x000000ff04047208 */ /* 0x000fe20001000000 */
[----:B------:R-:W0:Y:S01]  /*148a90*/  LDCU.64 UR4, c[0x0][0x3e8] ;  /* 0x00007d00ff0477ac */ /* 0x000e220008000a00 */
[----:B------:R-:W1:Y:S01]  /*148aa0*/  MUFU.RCP64H R7, R5 ;  /* 0x0000000500077308 */ /* 0x000e620000001800 */
[----:B------:R-:W-:Y:S03]  /*148ab0*/  BSSY.RECONVERGENT B3, `(.L_x_3028) ;  /* 0x0000017000037945 */ /* 0x000fe60003800200 */
[----:B-1----:R-:W-:-:S08]  /*148ac0*/  DFMA R8, -R4, R6, 1 ;  /* 0x3ff000000408742b */ /* 0x002fd00000000106 */
[----:B------:R-:W-:-:S08]  /*148ad0*/  DFMA R8, R8, R8, R8 ;  /* 0x000000080808722b */ /* 0x000fd00000000008 */
[----:B------:R-:W-:-:S08]  /*148ae0*/  DFMA R6, R6, R8, R6 ;  /* 0x000000080606722b */ /* 0x000fd00000000006 */
[----:B------:R-:W-:-:S08]  /*148af0*/  DFMA R8, -R4, R6, 1 ;  /* 0x3ff000000408742b */ /* 0x000fd00000000106 */
[----:B------:R-:W-:-:S08]  /*148b00*/  DFMA R6, R6, R8, R6 ;  /* 0x000000080606722b */ /* 0x000fd00000000006 */
[----:B0-----:R-:W-:-:S08]  /*148b10*/  DMUL R8, R6, UR4 ;  /* 0x0000000406087c28 */ /* 0x001fd00008000000 */
[----:B------:R-:W-:-:S08]  /*148b20*/  DFMA R10, -R4, R8, UR4 ;  /* 0x00000004040a7e2b */ /* 0x000fd00008000108 */
[----:B------:R-:W-:Y:S01]  /*148b30*/  DFMA R6, R6, R10, R8 ;  /* 0x0000000a0606722b */ /* 0x000fe20000000008 */
[----:B------:R-:W0:Y:S09]  /*148b40*/  LDC R8, c[0x0][0x3ec] ;  /* 0x0000fb00ff087b82 */ /* 0x000e320000000800 */
[----:B------:R-:W-:-:S05]  /*148b50*/  FFMA R0, RZ, R5, R7 ;  /* 0x00000005ff007223 */ /* 0x000fca0000000007 */
[----:B------:R-:W-:Y:S02]  /*148b60*/  FSETP.GT.AND P1, PT, |R0|, 1.469367938527859385e-39, PT ;  /* 0x001000000000780b */ /* 0x000fe40003f24200 */
[----:B0-----:R-:W-:-:S13]  /*148b70*/  FSETP.GEU.AND P2, PT, |R8|, 6.5827683646048100446e-37, PT ;  /* 0x036000000800780b */ /* 0x001fda0003f4e200 */
[----:B------:R-:W-:Y:S05]  /*148b80*/  @P1 BRA P2, `(.L_x_3029) ;  /* 0x0000000000241947 */ /* 0x000fea0001000000 */
[----:B------:R-:W0:Y:S01]  /*148b90*/  LDCU.64 UR4, c[0x0][0x3e8] ;  /* 0x00007d00ff0477ac */ /* 0x000e220008000a00 */
[----:B------:R-:W-:Y:S01]  /*148ba0*/  MOV R174, R4 ;  /* 0x0000000400ae7202 */ /* 0x000fe20000000f00 */
[----:B------:R-:W-:Y:S01]  /*148bb0*/  IMAD.MOV.U32 R175, RZ, RZ, R5 ;  /* 0x000000ffffaf7224 */ /* 0x000fe200078e0005 */
[----:B------:R-:W-:Y:S02]  /*148bc0*/  MOV R0, 0x148c00 ;  /* 0x00148c0000007802 */ /* 0x000fe40000000f00 */
[----:B0-----:R-:W-:Y:S01]  /*148bd0*/  MOV R8, UR4 ;  /* 0x0000000400087c02 */ /* 0x001fe20008000f00 */
[----:B------:R-:W-:-:S07]  /*148be0*/  IMAD.U32 R9, RZ, RZ, UR5 ;  /* 0x00000005ff097e24 */ /* 0x000fce000f8e00ff */
[----:B------:R-:W-:Y:S05]  /*148bf0*/  CALL.REL.NOINC `($__internal_1_$__cuda_sm20_div_rn_f64_full) ;  /* 0x0000007800ac7944 */ /* 0x000fea0003c00000 */
[----:B------:R-:W-:Y:S01]  /*148c00*/  MOV R6, R12 ;  /* 0x0000000c00067202 */ /* 0x000fe20000000f00 */
[----:B------:R-:W-:-:S07]  /*148c10*/  IMAD.MOV.U32 R7, RZ, RZ, R13 ;  /* 0x000000ffff077224 */ /* 0x000fce00078e000d */
.L_x_3029:
[----:B------:R-:W-:Y:S05]  /*148c20*/  BSYNC.RECONVERGENT B3 ;  /* 0x0000000000037941 */ /* 0x000fea0003800200 */
.L_x_3028:
[----:B------:R-:W2:Y:S01]  /*148c30*/  LDL.LU R8, [R1+0xaafc] ;  /* 0x00aafc0001087983 */ /* 0x000ea20000300800 */
[----:B------:R-:W0:Y:S01]  /*148c40*/  LDCU.128 UR4, c[0x0][0x3d0] ;  /* 0x00007a00ff0477ac */ /* 0x000e220008000c00 */
[----:B------:R-:W1:Y:S02]  /*148c50*/  LDC.64 R14, c[0x0][0x3b8] ;  /* 0x0000ee00ff0e7b82 */ /* 0x000e640000000a00 */
[----:B------:R-:W1:Y:S04]  /*148c60*/  LDL.64 R22, [R1+0x9ad0] ;  /* 0x009ad00001167983 */ /* 0x000e680000100a00 */
[----:B------:R3:W5:Y:S01]  /*148c70*/  LDL R16, [R1+0xab50] ;  /* 0x00ab500001107983 */ /* 0x0007620000100800 */
[----:B------:R-:W-:Y:S01]  /*148c80*/  IMAD.MOV.U32 R4, RZ, RZ, R7 ;  /* 0x000000ffff047224 */ /* 0x000fe200078e0007 */
[----:B------:R-:W-:Y:S01]  /*148c90*/  MOV R0, R6 ;  /* 0x0000000600007202 */ /* 0x000fe20000000f00 */
[----:B0-----:R-:W-:Y:S01]  /*148ca0*/  DSETP.MAX.AND P1, P2, R6, UR4, PT ;  /* 0x0000000406007e2a */ /* 0x001fe2000ba2f000 */
[----:B------:R-:W-:-:S02]  /*148cb0*/  UMOV UR8, UR5 ;  /* 0x0000000500087c82 */ /* 0x000fc40008000000 */
[----:B------:R-:W-:-:S03]  /*148cc0*/  MOV R5, UR8 ;  /* 0x0000000800057c02 */ /* 0x000fc60008000f00 */
[----:B------:R-:W-:Y:S02]  /*148cd0*/  FSEL R4, R4, UR8, P1 ;  /* 0x0000000804047c08 */ /* 0x000fe40008800000 */
[----:B------:R-:W-:Y:S01]  /*148ce0*/  SEL R6, R0, UR4, P1 ;  /* 0x0000000400067c07 */ /* 0x000fe20008800000 */
[----:B------:R-:W-:-:S05]  /*148cf0*/  UMOV UR4, UR7 ;  /* 0x0000000700047c82 */ /* 0x000fca0008000000 */
[----:B------:R-:W-:-:S05]  /*148d00*/  @P2 LOP3.LUT R4, R5, 0x80000, RZ, 0xfc, !PT ;  /* 0x0008000005042812 */ /* 0x000fca00078efcff */
[----:B------:R-:W-:-:S04]  /*148d10*/  IMAD.MOV.U32 R7, RZ, RZ, R4 ;  /* 0x000000ffff077224 */ /* 0x000fc800078e0004 */
[----:B------:R-:W-:Y:S02]  /*148d20*/  IMAD.MOV.U32 R0, RZ, RZ, R7 ;  /* 0x000000ffff007224 */ /* 0x000fe400078e0007 */
[----:B------:R-:W-:-:S06]  /*148d30*/  DSETP.MIN.AND P2, P3, R6, UR6, PT ;  /* 0x0000000606007e2a */ /* 0x000fcc000bb40000 */
[----:B------:R-:W-:Y:S02]  /*148d40*/  FSEL R0, R0, UR4, P2 ;  /* 0x0000000400007c08 */ /* 0x000fe40009000000 */
[----:B--2---:R-:W-:Y:S01]  /*148d50*/  IADD3 R8, PT, PT, R8, 0x1, RZ ;  /* 0x0000000108087810 */ /* 0x004fe20007ffe0ff */
[----:B-1----:R-:W-:-:S04]  /*148d60*/  DSETP.GTU.AND P1, PT, R22, R14, PT ;  /* 0x0000000e1600722a */ /* 0x002fc80003f2c000 */
[----:B------:R3:W-:Y:S02]  /*148d70*/  STL [R1+0xaafc], R8 ;  /* 0x00aafc0801007387 */ /* 0x0007e40000100800 */
[----:B------:R-:W-:Y:S01]  /*148d80*/  DSETP.GTU.AND P1, PT, R2, 1, P1 ;  /* 0x3ff000000200742a */ /* 0x000fe20000f2c000 */
[----:B------:R-:W-:Y:S02]  /*148d90*/  MOV R3, UR4 ;  /* 0x0000000400037c02 */ /* 0x000fe40008000f00 */
[----:B------:R-:W-:Y:S02]  /*148da0*/  MOV R2, R6 ;  /* 0x0000000600027202 */ /* 0x000fe40000000f00 */
[----:B------:R-:W-:Y:S02]  /*148db0*/  @P3 LOP3.LUT R0, R3, 0x80000, RZ, 0xfc, !PT ;  /* 0x0008000003003812 */ /* 0x000fe400078efcff */
[----:B------:R-:W-:-:S03]  /*148dc0*/  SEL R2, R2, UR6, P2 ;  /* 0x0000000602027c07 */ /* 0x000fc60009000000 */
[----:B------:R-:W-:-:S06]  /*148dd0*/  IMAD.MOV.U32 R3, RZ, RZ, R0 ;  /* 0x000000ffff037224 */ /* 0x000fcc00078e0000 */
[----:B------:R-:W-:Y:S01]  /*148de0*/  DMUL R2, R2, R22 ;  /* 0x0000001602027228 */ /* 0x000fe20000000000 */
[----:B---3--:R-:W-:Y:S10]  /*148df0*/  @!P1 BRA `(.L_x_3030) ;  /* 0x00000000004c9947 */ /* 0x008ff40003800000 */
[----:B------:R-:W2:Y:S01]  /*148e00*/  LDL.LU R9, [R1+0x9b08] ;  /* 0x009b080001097983 */ /* 0x000ea20000300800 */
[----:B------:R-:W0:Y:S03]  /*148e10*/  LDCU.64 UR4, c[0x0][0x3e0] ;  /* 0x00007c00ff0477ac */ /* 0x000e260008000a00 */
[----:B------:R-:W3:Y:S01]  /*148e20*/  LDL.LU R8, [R1+0xa5b0] ;  /* 0x00a5b00001087983 */ /* 0x000ee20000300800 */
[----:B-----5:R-:W-:Y:S01]  /*148e30*/  ISETP.NE.AND P0, PT, R16, RZ, PT ;  /* 0x000000ff1000720c */ /* 0x020fe20003f05270 */
[----:B0-----:R-:W-:Y:S01]  /*148e40*/  DMUL R4, R22, UR4 ;  /* 0x0000000416047c28 */ /* 0x001fe20008000000 */
[----:B--2---:R-:W-:-:S09]  /*148e50*/  ISETP.NE.AND P1, PT, R9, RZ, PT ;  /* 0x000000ff0900720c */ /* 0x004fd20003f25270 */
[----:B------:R-:W-:Y:S01]  /*148e60*/  FSEL R2, R2, R4, !P1 ;  /* 0x0000000402027208 */ /* 0x000fe20004800000 */
[C---:B---3--:R-:W-:Y:S01]  /*148e70*/  VIADD R0, R8.reuse, 0x1 ;  /* 0x0000000108007836 */ /* 0x048fe20000000000 */
[----:B------:R-:W2:Y:S01]  /*148e80*/  LDL.LU R4, [R1+0x9b0c] ;  /* 0x009b0c0001047983 */ /* 0x000ea20000300800 */
[----:B------:R-:W-:Y:S02]  /*148e90*/  FSEL R3, R3, R5, !P1 ;  /* 0x0000000503037208 */ /* 0x000fe40004800000 */
[----:B------:R-:W-:Y:S02]  /*148ea0*/  MOV R22, R2 ;  /* 0x0000000200167202 */ /* 0x000fe40000000f00 */
[----:B------:R-:W-:Y:S01]  /*148eb0*/  @!P0 IADD3 R0, PT, PT, R8, RZ, RZ ;  /* 0x000000ff08008210 */ /* 0x000fe20007ffe0ff */
[----:B------:R-:W-:Y:S01]  /*148ec0*/  IMAD.MOV.U32 R23, RZ, RZ, R3 ;  /* 0x000000ffff177224 */ /* 0x000fe200078e0003 */
[----:B------:R-:W-:-:S04]  /*148ed0*/  PLOP3.LUT P0, PT, PT, PT, PT, 0x8, 0x80 ;  /* 0x000000000080781c */ /* 0x000fc80003f0e170 */
[----:B------:R-:W-:Y:S04]  /*148ee0*/  STL.64 [R1+0x9ad0], R22 ;  /* 0x009ad01601007387 */ /* 0x000fe80000100a00 */
[----:B------:R0:W-:Y:S02]  /*148ef0*/  STL [R1+0xa5b0], R0 ;  /* 0x00a5b00001007387 */ /* 0x0001e40000100800 */
[----:B0-----:R-:W-:Y:S02]  /*148f00*/  IMAD.MOV.U32 R0, RZ, RZ, 0x1 ;  /* 0x00000001ff007424 */ /* 0x001fe400078e00ff */
[----:B--2---:R0:W-:Y:S01]  /*148f10*/  STL [R1+0x9b08], R4 ;  /* 0x009b080401007387 */ /* 0x0041e20000100800 */
[----:B------:R-:W-:Y:S05]  /*148f20*/  BRA `(.L_x_3031) ;  /* 0xfffff1c400cc7947 */ /* 0x000fea000383ffff */
.L_x_3030:
[----:B------:R-:W-:Y:S05]  /*148f30*/  BSYNC.RECONVERGENT B2 ;  /* 0x0000000000027941 */ /* 0x000fea0003800200 */
.L_x_872:
[----:B------:R-:W2:Y:S04]  /*148f40*/  LDL.64 R8, [R1] ;  /* 0x0000000001087983 */ /* 0x000ea80000100a00 */
[----:B------:R-:W3:Y:S04]  /*148f50*/  LDL.64 R6, [R1+0x8] ;  /* 0x0000080001067983 */ /* 0x000ee80000100a00 */
[----:B------:R-:W4:Y:S04]  /*148f60*/  LDL.64 R4, [R1+0x10] ;  /* 0x0000100001047983 */ /* 0x000f280000100a00 */
[----:B------:R-:W4:Y:S01]  /*148f70*/  LDL.64 R10, [R1+0x18] ;  /* 0x00001800010a7983 */ /* 0x000f220000100a00 */
[----:B------:R-:W-:Y:S01]  /*148f80*/  MOV R0, RZ ;  /* 0x000000ff00007202 */ /* 0x000fe20000000f00 */
[----:B------:R-:W0:Y:S02]  /*148f90*/  LDCU.64 UR4, c[0x0][0x3c0] ;  /* 0x00007800ff0477ac */ /* 0x000e240008000a00 */
[----:B------:R-:W4:Y:S04]  /*148fa0*/  LDL.LU.64 R20, [R1+0x9850] ;  /* 0x0098500001147983 */ /* 0x000f280000300a00 */
[----:B------:R-:W4:Y:S04]  /*148fb0*/  LDL.LU.64 R18, [R1+0xab58] ;  /* 0x00ab580001127983 */ /* 0x000f280000300a00 */
[----:B------:R1:W5:Y:S01]  /*148fc0*/  LDL.LU R252, [R1+0xa5b4] ;  /* 0x00a5b40001fc7983 */ /* 0x0003620000300800 */
[----:B--2---:R-:W-:Y:S01]  /*148fd0*/  DSETP.MAX.AND P1, P2, RZ, R8, PT ;  /* 0x00000008ff00722a */ /* 0x004fe20003a2f000 */
[----:B------:R-:W-:-:S05]  /*148fe0*/  IMAD.MOV.U32 R12, RZ, RZ, R9 ;  /* 0x000000ffff0c7224 */ /* 0x000fca00078e0009 */
[----:B------:R-:W-:-:S08]  /*148ff0*/  FSEL R0, R0, R12, P1 ;  /* 0x0000000c00007208 */ /* 0x000fd00000800000 */
[----:B------:R-:W-:Y:S01]  /*149000*/  @P2 LOP3.LUT R0, R12, 0x80000, RZ, 0xfc, !PT ;  /* 0x000800000c002812 */ /* 0x000fe200078efcff */
[----:B------:R-:W-:-:S04]  /*149010*/  HFMA2 R12, -RZ, RZ, 0, 0 ;  /* 0x00000000ff0c7431 */ /* 0x000fc800000001ff */
[----:B------:R-:W-:Y:S01]  /*149020*/  IMAD.MOV.U32 R13, RZ, RZ, R0 ;  /* 0x000000ffff0d7224 */ /* 0x000fe200078e0000 */
[----:B------:R-:W-:Y:S01]  /*149030*/  SEL R12, R12, R8, P1 ;  /* 0x000000080c0c7207 */ /* 0x000fe20000800000 */
[----:B---3--:R-:W-:Y:S01]  /*149040*/  DSETP.MAX.AND P1, P2, RZ, R6, PT ;  /* 0x00000006ff00722a */ /* 0x008fe20003a2f000 */
[----:B------:R-:W2:Y:S01]  /*149050*/  LDL.64 R8, [R1+0x20] ;  /* 0x0000200001087983 */ /* 0x000ea20000100a00 */
[----:B------:R-:W-:-:S03]  /*149060*/  MOV R0, RZ ;  /* 0x000000ff00007202 */ /* 0x000fc60000000f00 */
[----:B------:R3:W-:Y:S02]  /*149070*/  STL.64 [R1+0x458], R12 ;  /* 0x0004580c01007387 */ /* 0x0007e40000100a00 */
[----:B---3--:R-:W-:-:S05]  /*149080*/  IMAD.MOV.U32 R12, RZ, RZ, R7 ;  /* 0x000000ffff0c7224 */ /* 0x008fca00078e0007 */
[----:B------:R-:W-:Y:S02]  /*149090*/  FSEL R0, R0, R12, P1 ;  /* 0x0000000c00007208 */ /* 0x000fe40000800000 */
[----:B------:R-:W-:Y:S01]  /*1490a0*/  @P2 LOP3.LUT R0, R12, 0x80000, RZ, 0xfc, !PT ;  /* 0x000800000c002812 */ /* 0x000fe200078efcff */
[----:B------:R-:W-:-:S05]  /*1490b0*/  HFMA2 R12, -RZ, RZ, 0, 0 ;  /* 0x00000000ff0c7431 */ /* 0x000fca00000001ff */
[----:B------:R-:W-:Y:S02]  /*1490c0*/  SEL R12, R12, R6, P1 ;  /* 0x000000060c0c7207 */ /* 0x000fe40000800000 */
[----:B------:R-:W3:Y:S01]  /*1490d0*/  LDL.64 R6, [R1+0x28] ;  /* 0x0000280001067983 */ /* 0x000ee20000100a00 */
[----:B----4-:R-:W-:Y:S01]  /*1490e0*/  DSETP.MAX.AND P1, P2, RZ, R4, PT ;  /* 0x00000004ff00722a */ /* 0x010fe20003a2f000 */
[----:B------:R-:W-:Y:S01]  /*1490f0*/  IMAD.MOV.U32 R13, RZ, RZ, R0 ;  /* 0x000000ffff0d7224 */ /* 0x000fe200078e0000 */
[----:B------:R-:W-:-:S04]  /*149100*/  MOV R0, RZ ;  /* 0x000000ff00007202 */ /* 0x000fc80000000f00 */
[----:B------:R4:W-:Y:S02]  /*149110*/  STL.64 [R1+0x460], R12 ;  /* 0x0004600c01007387 */ /* 0x0009e40000100a00 */
[----:B----4-:R-:W-:-:S05]  /*149120*/  IMAD.MOV.U32 R12, RZ, RZ, R5 ;  /* 0x000000ffff0c7224 */ /* 0x010fca00078e0005 */
[----:B------:R-:W-:Y:S02]  /*149130*/  FSEL R0, R0, R12, P1 ;  /* 0x0000000c00007208 */ /* 0x000fe40000800000 */
[----:B------:R-:W-:Y:S01]  /*149140*/  @P2 LOP3.LUT R0, R12, 0x80000, RZ, 0xfc, !PT ;  /* 0x000800000c002812 */ /* 0x000fe200078efcff */
[----:B------:R-:W-:-:S05]  /*149150*/  HFMA2 R12, -RZ, RZ, 0, 0 ;  /* 0x00000000ff0c7431 */ /* 0x000fca00000001ff */
[----:B------:R-:W-:Y:S02]  /*149160*/  SEL R12, R12, R4, P1 ;  /* 0x000000040c0c7207 */ /* 0x000fe40000800000 */
[----:B------:R-:W4:Y:S01]  /*149170*/  LDL.64 R4, [R1+0x30] ;  /* 0x0000300001047983 */ /* 0x000f220000100a00 */
[----:B------:R-:W-:Y:S01]  /*149180*/  DSETP.MAX.AND P1, P2, RZ, R10, PT ;  /* 0x0000000aff00722a */ /* 0x000fe20003a2f000 */
[----:B------:R-:W-:Y:S01]  /*149190*/  IMAD.MOV.U32 R13, RZ, RZ, R0 ;  /* 0x000000ffff0d7224 */ /* 0x000fe200078e0000 */
[----:B------:R-:W-:-:S04]  /*1491a0*/  MOV R0, RZ ;  /* 0x000000ff00007202 */ /* 0x000fc80000000f00 */
[----:B------:R0:W-:Y:S02]  /*1491b0*/  STL.64 [R1+0x468], R12 ;  /* 0x0004680c01007387 */ /* 0x0001e40000100a00 */
[----:B0-----:R-:W-:-:S05]  /*1491c0*/  IMAD.MOV.U32 R12, RZ, RZ, R11 ;  /* 0x000000ffff0c7224 */ /* 0x001fca00078e000b */
[----:B------:R-:W-:Y:S02]  /*1491d0*/  FSEL R0, R0, R12, P1 ;  /* 0x0000000c00007208 */ /* 0x000fe40000800000 */
[----:B------:R-:W-:Y:S01]  /*1491e0*/  @P2 LOP3.LUT R0, R12, 0x80000, RZ, 0xfc, !PT ;  /* 0x000800000c002812 */ /* 0x000fe200078efcff */
[----:B------:R-:W-:-:S04]  /*1491f0*/  HFMA2 R12, -RZ, RZ, 0, 0 ;  /* 0x00000000ff0c7431 */ /* 0x000fc800000001ff */
[----:B------:R-:W-:Y:S01]  /*149200*/  IMAD.MOV.U32 R13, RZ, RZ, R0 ;  /* 0x000000ffff0d7224 */ /* 0x000fe200078e0000 */
[----:B------:R-:W-:Y:S02]  /*149210*/  SEL R12, R12, R10, P1 ;  /* 0x0000000a0c0c7207 */ /* 0x000fe40000800000 */
[----:B------:R-:W4:Y:S01]  /*149220*/  LDL.64 R10, [R1+0x38] ;  /* 0x00003800010a7983 */ /* 0x000f220000100a00 */
[----:B------:R-:W-:-:S03]  /*149230*/  MOV R0, RZ ;  /* 0x000000ff00007202 */ /* 0x000fc60000000f00 */
[----:B------:R0:W-:Y:S01]  /*149240*/  STL.64 [R1+0x470], R12 ;  /* 0x0004700c01007387 */ /* 0x0001e20000100a00 */
[----:B--2---:R-:W-:Y:S01]  /*149250*/  DSETP.MAX.AND P1, P2, RZ, R8, PT ;  /* 0x00000008ff00722a */ /* 0x004fe20003a2f000 */
[----:B0-----:R-:W-:-:S05]  /*149260*/  IMAD.MOV.U32 R12, RZ, RZ, R9 ;  /* 0x000000ffff0c7224 */ /* 0x001fca00078e0009 */
[----:B------:R-:W-:-:S08]  /*149270*/  FSEL R0, R0, R12, P1 ;  /* 0x0000000c00007208 */ /* 0x000fd00000800000 */
[----:B------:R-:W-:Y:S01]  /*149280*/  @P2 LOP3.LUT R0, R12, 0x80000, RZ, 0xfc, !PT ;  /* 0x000800000c002812 */ /* 0x000fe200078efcff */
[----:B------:R-:W-:-:S04]  /*149290*/  HFMA2 R12, -RZ, RZ, 0, 0 ;  /* 0x00000000ff0c7431 */ /* 0x000fc800000001ff */
[----:B------:R-:W-:Y:S01]  /*1492a0*/  IMAD.MOV.U32 R13, RZ, RZ, R0 ;  /* 0x000000ffff0d7224 */ /* 0x000fe200078e0000 */
[----:B------:R-:W-:Y:S02]  /*1492b0*/  SEL R12, R12, R8, P1 ;  /* 0x000000080c0c7207 */ /* 0x000fe40000800000 */
[----:B------:R-:W2:Y:S01]  /*1492c0*/  LDL.64 R8, [R1+0x40] ;  /* 0x0000400001087983 */ /* 0x000ea20000100a00 */
[----:B---3--:R-:W-:-:S03]  /*1492d0*/  DSETP.MAX.AND P1, P2, RZ, R6, PT ;  /* 0x00000006ff00722a */ /* 0x008fc60003a2f000 */
[----:B------:R0:W-:Y:S01]  /*1492e0*/  STL.64 [R1+0x478], R12 ;  /* 0x0004780c01007387 */ /* 0x0001e20000100a00 */
[----:B------:R-:W-:Y:S01]  /*1492f0*/  MOV R0, RZ ;  /* 0x000000ff00007202 */ /* 0x000fe20000000f00 */
[----:B0-----:R-:W-:-:S05]  /*149300*/  IMAD.MOV.U32 R12, RZ, RZ, R7 ;  /* 0x000000ffff0c7224 */ /* 0x001fca00078e0007 */
[----:B------:R-:W-:-:S04]  /*149310*/  FSEL R0, R0, R12, P1 ;  /* 0x0000000c00007208 */ /* 0x000fc80000800000 */
[----:B------:R-:W-:Y:S01]  /*149320*/  @P2 LOP3.LUT R0, R12, 0x80000, RZ, 0xfc, !PT ;  /* 0x000800000c002812 */ /* 0x000fe200078efcff */
[----:B------:R-:W-:-:S05]  /*149330*/  HFMA2 R12, -RZ, RZ, 0, 0 ;  /* 0x00000000ff0c7431 */ /* 0x000fca00000001ff */
[----:B------:R-:W-:Y:S02]  /*149340*/  SEL R12, R12, R6, P1 ;  /* 0x000000060c0c7207 */ /* 0x000fe40000800000 */
[----:B------:R-:W3:Y:S01]  /*149350*/  LDL.64 R6, [R1+0x48] ;  /* 0x0000480001067983 */ /* 0x000ee20000100a00 */
[----:B------:R-:W-:Y:S01]  /*149360*/  IMAD.MOV.U32 R13, RZ, RZ, R0 ;  /* 0x000000ffff0d7224 */ /* 0x000fe200078e0000 */
[----:B----4-:R-:W-:-:S04]  /*149370*/  DSETP.MAX.AND P1, P2, RZ, R4, PT ;  /* 0x00000004ff00722a */ /* 0x010fc80003a2f000 */
[----:B------:R0:W-:Y:S01]  /*149380*/  STL.64 [R1+0x480], R12 ;  /* 0x0004800c01007387 */ /* 0x0001e20000100a00 */
[----:B------:R-:W-:Y:S01]  /*149390*/  MOV R0, RZ ;  /* 0x000000ff00007202 */ /* 0x000fe20000000f00 */
[----:B0-----:R-:W-:-:S05]  /*1493a0*/  IMAD.MOV.U32 R12, RZ, RZ, R5 ;  /* 0x000000ffff0c7224 */ /* 0x001fca00078e0005 */
[----:B------:R-:W-:-:S03]  /*1493b0*/  FSEL R0, R0, R12, P1 ;  /* 0x0000000c00007208 */ /* 0x000fc60000800000 */
[----:B------:R-:W-:Y:S01]  /*1493c0*/  @P2 LOP3.LUT R0, R12, 0x80000, RZ, 0xfc, !PT ;  /* 0x000800000c002812 */ /* 0x000fe200078efcff */
[----:B------:R-:W-:-:S05]  /*1493d0*/  HFMA2 R12, -RZ, RZ, 0, 0 ;  /* 0x00000000ff0c7431 */ /* 0x000fca00000001ff */
[----:B------:R-:W-:Y:S02]  /*1493e0*/  SEL R12, R12, R4, P1 ;  /* 0x000000040c0c7207 */ /* 0x000fe40000800000 */
[----:B------:R-:W4:Y:S01]  /*1493f0*/  LDL.64 R4, [R1+0x50] ;  /* 0x0000500001047983 */ /* 0x000f220000100a00 */
[----:B------:R-:W-:Y:S01]  /*149400*/  IMAD.MOV.U32 R13, RZ, RZ, R0 ;  /* 0x000000ffff0d7224 */ /* 0x000fe200078e0000 */
[----:B------:R-:W-:-:S04]  /*149410*/  DSETP.MAX.AND P1, P2, RZ, R10, PT ;  /* 0x0000000aff00722a */ /* 0x000fc80003a2f000 */
[----:B------:R0:W-:Y:S01]  /*149420*/  STL.64 [R1+0x488], R12 ;  /* 0x0004880c01007387 */ /* 0x0001e20000100a00 */
[----:B------:R-:W-:Y:S01]  /*149430*/  MOV R0, RZ ;  /* 0x000000ff00007202 */ /* 0x000fe20000000f00 */
[----:B0-----:R-:W-:-:S05]  /*149440*/  IMAD.MOV.U32 R12, RZ, RZ, R11 ;  /* 0x000000ffff0c7224 */ /* 0x001fca00078e000b */
[----:B------:R-:W-:-:S03]  /*149450*/  FSEL R0, R0, R12, P1 ;  /* 0x0000000c00007208 */ /* 0x000fc60000800000 */
        /* <DEDUP_REMOVED lines=15> */
[----:B------:R-:W-:-:S03]  /*149550*/  MOV R0, RZ ;  /* 0x000000ff00007202 */ /* 0x000fc60000000f00 */
[----:B------:R0:W-:Y:S01]  /*149560*/  STL.64 [R1+0x498], R12 ;  /* 0x0004980c01007387 */ /* 0x0001e20000100a00 */
[----:B---3--:R-:W-:Y:S01]  /*149570*/  DSETP.MAX.AND P1, P2, RZ, R6, PT ;  /* 0x00000006ff00722a */ /* 0x008fe20003a2f000 */
[----:B0-----:R-:W-:-:S05]  /*149580*/  IMAD.MOV.U32 R12, RZ, RZ, R7 ;  /* 0x000000ffff0c7224 */ /* 0x001fca00078e0007 */
[----:B------:R-:W-:-:S08]  /*149590*/  FSEL R0, R0, R12, P1 ;  /* 0x0000000c00007208 */ /* 0x000fd00000800000 */
[----:B------:R-:W-:Y:S01]  /*1495a0*/  @P2 LOP3.LUT R0, R12, 0x80000, RZ, 0xfc, !PT ;  /* 0x000800000c002812 */ /* 0x000fe200078efcff */
[----:B------:R-:W-:-:S05]  /*1495b0*/  HFMA2 R12, -RZ, RZ, 0, 0 ;  /* 0x00000000ff0c7431 */ /* 0x000fca00000001ff */
[----:B------:R-:W-:Y:S02]  /*1495c0*/  SEL R12, R12, R6, P1 ;  /* 0x000000060c0c7207 */ /* 0x000fe40000800000 */
[----:B------:R-:W3:Y:S01]  /*1495d0*/  LDL.64 R6, [R1+0x68] ;  /* 0x0000680001067983 */ /* 0x000ee20000100a00 */
[----:B------:R-:W-:Y:S01]  /*1495e0*/  IMAD.MOV.U32 R13, RZ, RZ, R0 ;  /* 0x000000ffff0d7224 */ /* 0x000fe200078e0000 */
[----:B------:R-:W-:Y:S01]  /*1495f0*/  MOV R0, RZ ;  /* 0x000000ff00007202 */ /* 0x000fe20000000f00 */
[----:B----4-:R-:W-:-:S03]  /*149600*/  DSETP.MAX.AND P1, P2, RZ, R4, PT ;  /* 0x00000004ff00722a */ /* 0x010fc60003a2f000 */
[----:B------:R0:W-:Y:S02]  /*149610*/  STL.64 [R1+0x4a0], R12 ;  /* 0x0004a00c01007387 */ /* 0x0001e40000100a00 */
[----:B0-----:R-:W-:-:S05]  /*149620*/  IMAD.MOV.U32 R12, RZ, RZ, R5 ;  /* 0x000000ffff0c7224 */ /* 0x001fca00078e0005 */
[----:B------:R-:W-:-:S04]  /*149630*/  FSEL R0, R0, R12, P1 ;  /* 0x0000000c00007208 */ /* 0x000fc80000800000 */
        /* <DEDUP_REMOVED lines=35> */
[----:B------:R-:W-:-:S04]  /*149870*/  MOV R0, RZ ;  /* 0x000000ff00007202 */ /* 0x000fc80000000f00 */
[----:B------:R0:W-:Y:S01]  /*149880*/  STL.64 [R1+0x4c0], R12 ;  /* 0x0004c00c01007387 */ /* 0x0001e20000100a00 */
[----:B----4-:R-:W-:Y:S01]  /*149890*/  DSETP.MAX.AND P1, P2, RZ, R4, PT ;  /* 0x00000004ff00722a */ /* 0x010fe20003a2f000 */
[----:B0-----:R-:W-:-:S05]  /*1498a0*/  IMAD.MOV.U32 R12, RZ, RZ, R5 ;  /* 0x000000ffff0c7224 */ /* 0x001fca00078e0005 */
[----:B------:R-:W-:-:S08]  /*1498b0*/  FSEL R0, R0, R12, P1 ;  /* 0x0000000c00007208 */ /* 0x000fd00000800000 */
[----:B------:R-:W-:Y:S01]  /*1498c0*/  @P2 LOP3.LUT R0, R12, 0x80000, RZ, 0xfc, !PT ;  /* 0x000800000c002812 */ /* 0x000fe200078efcff */
[----:B------:R-:W-:-:S05]  /*1498d0*/  HFMA2 R12, -RZ, RZ, 0, 0 ;  /* 0x00000000ff0c7431 */ /* 0x000fca00000001ff */
[----:B------:R-:W-:Y:S02]  /*1498e0*/  SEL R12, R12, R4, P1 ;  /* 0x000000040c0c7207 */ /* 0x000fe40000800000 */
[----:B------:R-:W4:Y:S01]  /*1498f0*/  LDL.64 R4, [R1+0x90] ;  /* 0x0000900001047983 */ /* 0x000f220000100a00 */
[----:B------:R-:W-:Y:S01]  /*149900*/  IMAD.MOV.U32 R13, RZ, RZ, R0 ;  /* 0x000000ffff0d7224 */ /* 0x000fe200078e0000 */
[----:B------:R-:W-:Y:S01]  /*149910*/  MOV R0, RZ ;  /* 0x000000ff00007202 */ /* 0x000fe20000000f00 */
[----:B------:R-:W-:-:S03]  /*149920*/  DSETP.MAX.AND P1, P2, RZ, R10, PT ;  /* 0x0000000aff00722a */ /* 0x000fc60003a2f000 */
[----:B------:R0:W-:Y:S02]  /*149930*/  STL.64 [R1+0x4c8], R12 ;  /* 0x0004c80c01007387 */ /* 0x0001e40000100a00 */
[----:B0-----:R-:W-:-:S05]  /*149940*/  IMAD.MOV.U32 R12, RZ, RZ, R11 ;  /* 0x000000ffff0c7224 */ /* 0x001fca00078e000b */
[----:B------:R-:W-:-:S04]  /*149950*/  FSEL R0, R0, R12, P1 ;  /* 0x0000000c00007208 */ /* 0x000fc80000800000 */
        /* <DEDUP_REMOVED lines=35> */
[----:B------:R-:W-:-:S04]  /*149b90*/  MOV R0, RZ ;  /* 0x000000ff00007202 */ /* 0x000fc80000000f00 */
[----:B------:R0:W-:Y:S01]  /*149ba0*/  STL.64 [R1+0x4e8], R12 ;  /* 0x0004e80c01007387 */ /* 0x0001e20000100a00 */
[----:B------:R-:W-:Y:S01]  /*149bb0*/  DSETP.MAX.AND P1, P2, RZ, R10, PT ;  /* 0x0000000aff00722a */ /* 0x000fe20003a2f000 */
[----:B0-----:R-:W-:-:S05]  /*149bc0*/  IMAD.MOV.U32 R12, RZ, RZ, R11 ;  /* 0x000000ffff0c7224 */ /* 0x001fca00078e000b */
[----:B------:R-:W-:-:S08]  /*149bd0*/  FSEL R0, R0, R12, P1 ;  /* 0x0000000c00007208 */ /* 0x000fd00000800000 */
        /* <DEDUP_REMOVED lines=958> */
[----:B0-----:R-:W-:Y:S02]  /*14d7c0*/  IMAD.MOV.U32 R12, RZ, RZ, R11 ;  /* 0x000000ffff0c7224 */ /* 0x001fe400078e000b */
[----:B------:R-:W-:-:S03]  /*14d7d0*/  HFMA2 R11, -RZ, RZ, 0, 0 ;  /* 0x00000000ff0b7431 */ /* 0x000fc600000001ff */
[----:B------:R-:W-:-:S08]  /*14d7e0*/  FSEL R0, R0, R12, P1 ;  /* 0x0000000c00007208 */ /* 0x000fd00000800000 */
[----:B------:R-:W-:Y:S02]  /*14d7f0*/  @P2 LOP3.LUT R0, R12, 0x80000, RZ, 0xfc, !PT ;  /* 0x000800000c002812 */ /* 0x000fe400078efcff */
[----:B------:R-:W4:Y:S01]  /*14d800*/  LDL.64 R12, [R1+0x3b8] ;  /* 0x0003b800010c7983 */ /* 0x000f220000100a00 */
[----:B------:R-:W-:Y:S02]  /*14d810*/  SEL R10, R11, R10, P1 ;  /* 0x0000000a0b0a7207 */ /* 0x000fe40000800000 */
[----:B------:R-:W-:Y:S01]  /*14d820*/  IMAD.MOV.U32 R11, RZ, RZ, R0 ;  /* 0x000000ffff0b7224 */ /* 0x000fe200078e0000 */
[----:B------:R-:W-:-:S04]  /*14d830*/  MOV R0, RZ ;  /* 0x000000ff00007202 */ /* 0x000fc80000000f00 */
[----:B------:R0:W-:Y:S01]  /*14d840*/  STL.64 [R1+0x7f0], R10 ;  /* 0x0007f00a01007387 */ /* 0x0001e20000100a00 */
[----:B--2---:R-:W-:Y:S01]  /*14d850*/  DSETP.MAX.AND P1, P2, RZ, R8, PT ;  /* 0x00000008ff00722a */ /* 0x004fe20003a2f000 */
[----:B0-----:R-:W-:Y:S01]  /*14d860*/  IMAD.MOV.U32 R10, RZ, RZ, R9 ;  /* 0x000000ffff0a7224 */ /* 0x001fe200078e0009 */
[----:B------:R-:W-:Y:S02]  /*14d870*/  MOV R11, R8 ;  /* 0x00000008000b7202 */ /* 0x000fe40000000f00 */
[----:B------:R-:W2:Y:S02]  /*14d880*/  LDL.64 R8, [R1+0x3c0] ;  /* 0x0003c00001087983 */ /* 0x000ea40000100a00 */
[----:B------:R-:W-:-:S08]  /*14d890*/  FSEL R0, R0, R10, P1 ;  /* 0x0000000a00007208 */ /* 0x000fd00000800000 */
[----:B------:R-:W-:Y:S01]  /*14d8a0*/  @P2 LOP3.LUT R0, R10, 0x80000, RZ, 0xfc, !PT ;  /* 0x000800000a002812 */ /* 0x000fe200078efcff */
[----:B------:R-:W-:-:S05]  /*14d8b0*/  IMAD.MOV.U32 R10, RZ, RZ, RZ ;  /* 0x000000ffff0a7224 */ /* 0x000fca00078e00ff */
[----:B------:R-:W-:Y:S02]  /*14d8c0*/  SEL R10, R10, R11, P1 ;  /* 0x0000000b0a0a7207 */ /* 0x000fe40000800000 */
[----:B------:R-:W-:Y:S01]  /*14d8d0*/  MOV R11, R0 ;  /* 0x00000000000b7202 */ /* 0x000fe20000000f00 */
[----:B------:R-:W-:-:S04]  /*14d8e0*/  IMAD.MOV.U32 R0, RZ, RZ, RZ ;  /* 0x000000ffff007224 */ /* 0x000fc800078e00ff */
[----:B------:R0:W-:Y:S01]  /*14d8f0*/  STL.64 [R1+0x7f8], R10 ;  /* 0x0007f80a01007387 */ /* 0x0001e20000100a00 */
[----:B---3--:R-:W-:Y:S01]  /*14d900*/  DSETP.MAX.AND P1, P2, RZ, R6, PT ;  /* 0x00000006ff00722a */ /* 0x008fe20003a2f000 */
[----:B0-----:R-:W-:-:S05]  /*14d910*/  MOV R10, R7 ;  /* 0x00000007000a7202 */ /* 0x001fca0000000f00 */
[----:B------:R-:W-:-:S08]  /*14d920*/  FSEL R0, R0, R10, P1 ;  /* 0x0000000a00007208 */ /* 0x000fd00000800000 */
[----:B------:R-:W-:Y:S01]  /*14d930*/  @P2 LOP3.LUT R0, R10, 0x80000, RZ, 0xfc, !PT ;  /* 0x000800000a002812 */ /* 0x000fe200078efcff */
[----:B------:R-:W-:-:S05]  /*14d940*/  IMAD.MOV.U32 R10, RZ, RZ, RZ ;  /* 0x000000ffff0a7224 */ /* 0x000fca00078e00ff */
[----:B------:R-:W-:Y:S02]  /*14d950*/  SEL R10, R10, R6, P1 ;  /* 0x000000060a0a7207 */ /* 0x000fe40000800000 */
[----:B------:R-:W3:Y:S01]  /*14d960*/  LDL.64 R6, [R1+0x3c8] ;  /* 0x0003c80001067983 */ /* 0x000ee20000100a00 */
[----:B------:R-:W-:Y:S01]  /*14d970*/  MOV R11, R0 ;  /* 0x00000000000b7202 */ /* 0x000fe20000000f00 */
[----:B------:R-:W-:-:S04]  /*14d980*/  IMAD.MOV.U32 R0, RZ, RZ, RZ ;  /* 0x000000ffff007224 */ /* 0x000fc800078e00ff */
[----:B------:R0:W-:Y:S01]  /*14d990*/  STL.64 [R1+0x800], R10 ;  /* 0x0008000a01007387 */ /* 0x0001e20000100a00 */
[----:B----4-:R-:W-:Y:S01]  /*14d9a0*/  DSETP.MAX.AND P1, P2, RZ, R4, PT ;  /* 0x00000004ff00722a */ /* 0x010fe20003a2f000 */
[----:B0-----:R-:W-:-:S05]  /*14d9b0*/  MOV R10, R5 ;  /* 0x00000005000a7202 */ /* 0x001fca0000000f00 */
[----:B------:R-:W-:-:S08]  /*14d9c0*/  FSEL R0, R0, R10, P1 ;  /* 0x0000000a00007208 */ /* 0x000fd00000800000 */
[----:B------:R-:W-:Y:S01]  /*14d9d0*/  @P2 LOP3.LUT R0, R10, 0x80000, RZ, 0xfc, !PT ;  /* 0x000800000a002812 */ /* 0x000fe200078efcff */
[----:B------:R-:W-:-:S05]  /*14d9e0*/  IMAD.MOV.U32 R10, RZ, RZ, RZ ;  /* 0x000000ffff0a7224 */ /* 0x000fca00078e00ff */
[----:B------:R-:W-:Y:S02]  /*14d9f0*/  SEL R10, R10, R4, P1 ;  /* 0x000000040a0a7207 */ /* 0x000fe40000800000 */
[----:B------:R-:W4:Y:S01]  /*14da00*/  LDL.64 R4, [R1+0x3d0] ;  /* 0x0003d00001047983 */ /* 0x000f220000100a00 */
[----:B------:R-:W-:Y:S01]  /*14da10*/  DSETP.MAX.AND P1, P2, RZ, R12, PT ;  /* 0x0000000cff00722a */ /* 0x000fe20003a2f000 */
[----:B------:R-:W-:Y:S01]  /*14da20*/  MOV R11, R12 ;  /* 0x0000000c000b7202 */ /* 0x000fe20000000f00 */
[----:B------:R-:W-:Y:S02]  /*14da30*/  IMAD.MOV.U32 R12, RZ, RZ, R13 ;  /* 0x000000ffff0c7224 */ /* 0x000fe400078e000d */
[----:B------:R-:W-:-:S05]  /*14da40*/  HFMA2 R13, -RZ, RZ, 0, 0 ;  /* 0x00000000ff0d7431 */ /* 0x000fca00000001ff */
[----:B------:R-:W-:-:S05]  /*14da50*/  FSEL R13, R13, R12, P1 ;  /* 0x0000000c0d0d7208 */ /* 0x000fca0000800000 */
[----:B------:R-:W-:Y:S01]  /*14da60*/  @P2 LOP3.LUT R13, R12, 0x80000, RZ, 0xfc, !PT ;  /* 0x000800000c0d2812 */ /* 0x000fe200078efcff */
[----:B------:R-:W-:-:S05]  /*14da70*/  IMAD.MOV.U32 R12, RZ, RZ, RZ ;  /* 0x000000ffff0c7224 */ /* 0x000fca00078e00ff */
[----:B------:R-:W-:-:S05]  /*14da80*/  SEL R12, R12, R11, P1 ;  /* 0x0000000b0c0c7207 */ /* 0x000fca0000800000 */
[----:B------:R0:W-:Y:S01]  /*14da90*/  STL.64 [R1+0x810], R12 ;  /* 0x0008100c01007387 */ /* 0x0001e20000100a00 */
[----:B------:R-:W-:Y:S01]  /*14daa0*/  MOV R11, R0 ;  /* 0x00000000000b7202 */ /* 0x000fe20000000f00 */
[----:B------:R-:W-:Y:S02]  /*14dab0*/  IMAD.MOV.U32 R0, RZ, RZ, RZ ;  /* 0x000000ffff007224 */ /* 0x000fe400078e00ff */
[----:B0-----:R-:W4:Y:S04]  /*14dac0*/  LDL.64 R12, [R1+0x3d8] ;  /* 0x0003d800010c7983 */ /* 0x001f280000100a00 */
[----:B------:R0:W-:Y:S01]  /*14dad0*/  STL.64 [R1+0x808], R10 ;  /* 0x0008080a01007387 */ /* 0x0001e20000100a00 */
[----:B--2---:R-:W-:Y:S01]  /*14dae0*/  DSETP.MAX.AND P1, P2, RZ, R8, PT ;  /* 0x00000008ff00722a */ /* 0x004fe20003a2f000 */
[----:B0-----:R-:W-:-:S05]  /*14daf0*/  MOV R10, R9 ;  /* 0x00000009000a7202 */ /* 0x001fca0000000f00 */
[----:B------:R-:W-:Y:S01]  /*14db00*/  FSEL R0, R0, R10, P1 ;  /* 0x0000000a00007208 */ /* 0x000fe20000800000 */
[----:B------:R-:W-:Y:S02]  /*14db10*/  IMAD.MOV.U32 R11, RZ, RZ, R8 ;  /* 0x000000ffff0b7224 */ /* 0x000fe400078e0008 */
[----:B------:R-:W2:Y:S05]  /*14db20*/  LDL.64 R8, [R1+0x3e0] ;  /* 0x0003e00001087983 */ /* 0x000eaa0000100a00 */
[----:B------:R-:W-:Y:S01]  /*14db30*/  @P2 LOP3.LUT R0, R10, 0x80000, RZ, 0xfc, !PT ;  /* 0x000800000a002812 */ /* 0x000fe200078efcff */
[----:B------:R-:W-:-:S05]  /*14db40*/  HFMA2 R10, -RZ, RZ, 0, 0 ;  /* 0x00000000ff0a7431 */ /* 0x000fca00000001ff */
[----:B------:R-:W-:Y:S01]  /*14db50*/  SEL R10, R10, R11, P1 ;  /* 0x0000000b0a0a7207 */ /* 0x000fe20000800000 */
[----:B------:R-:W-:Y:S01]  /*14db60*/  IMAD.MOV.U32 R11, RZ, RZ, R0 ;  /* 0x000000ffff0b7224 */ /* 0x000fe200078e0000 */
[----:B------:R-:W-:-:S04]  /*14db70*/  MOV R0, RZ ;  /* 0x000000ff00007202 */ /* 0x000fc80000000f00 */
        /* <DEDUP_REMOVED lines=18> */
[----:B------:R-:W-:Y:S01]  /*14dca0*/  DSETP.MAX.AND P1, P2, RZ, R12, PT ;  /* 0x0000000cff00722a */ /* 0x000fe20003a2f000 */
[----:B------:R-:W-:Y:S01]  /*14dcb0*/  IMAD.MOV.U32 R11, RZ, RZ, R12 ;  /* 0x000000ffff0b7224 */ /* 0x000fe200078e000c */
[----:B------:R-:W-:Y:S01]  /*14dcc0*/  MOV R12, R13 ;  /* 0x0000000d000c7202 */ /* 0x000fe20000000f00 */
[----:B------:R-:W-:-:S05]  /*14dcd0*/  IMAD.MOV.U32 R13, RZ, RZ, RZ ;  /* 0x000000ffff0d7224 */ /* 0x000fca00078e00ff */
[----:B------:R-:W-:-:S06]  /*14dce0*/  FSEL R13, R13, R12, P1 ;  /* 0x0000000c0d0d7208 */ /* 0x000fcc0000800000 */
[----:B------:R-:W-:Y:S01]  /*14dcf0*/  @P2 LOP3.LUT R13, R12, 0x80000, RZ, 0xfc, !PT ;  /* 0x000800000c0d2812 */ /* 0x000fe200078efcff */
[----:B------:R-:W-:-:S05]  /*14dd00*/  HFMA2 R12, -RZ, RZ, 0, 0 ;  /* 0x00000000ff0c7431 */ /* 0x000fca00000001ff */
[----:B------:R-:W-:Y:S01]  /*14dd10*/  SEL R12, R12, R11, P1 ;  /* 0x0000000b0c0c7207 */ /* 0x000fe20000800000 */
[----:B------:R-:W-:Y:S01]  /*14dd20*/  IMAD.MOV.U32 R11, RZ, RZ, R0 ;  /* 0x000000ffff0b7224 */ /* 0x000fe200078e0000 */
[----:B------:R-:W-:-:S04]  /*14dd30*/  MOV R0, RZ ;  /* 0x000000ff00007202 */ /* 0x000fc80000000f00 */
[----:B------:R-:W-:Y:S04]  /*14dd40*/  STL.64 [R1+0x828], R10 ;  /* 0x0008280a01007387 */ /* 0x000fe80000100a00 */
[----:B------:R0:W-:Y:S02]  /*14dd50*/  STL.64 [R1+0x830], R12 ;  /* 0x0008300c01007387 */ /* 0x0001e40000100a00 */
[----:B0-----:R-:W-:Y:S01]  /*14dd60*/  HFMA2 R12, -RZ, RZ, 0, 0 ;  /* 0x00000000ff0c7431 */ /* 0x001fe200000001ff */
[----:B--2---:R-:W-:Y:S01]  /*14dd70*/  DSETP.MAX.AND P1, P2, RZ, R8, PT ;  /* 0x00000008ff00722a */ /* 0x004fe20003a2f000 */
[----:B------:R-:W-:-:S05]  /*14dd80*/  IMAD.MOV.U32 R10, RZ, RZ, R9 ;  /* 0x000000ffff0a7224 */ /* 0x000fca00078e0009 */
[----:B------:R-:W-:-:S08]  /*14dd90*/  FSEL R0, R0, R10, P1 ;  /* 0x0000000a00007208 */ /* 0x000fd00000800000 */
[----:B------:R-:W-:Y:S02]  /*14dda0*/  @P2 LOP3.LUT R0, R10, 0x80000, RZ, 0xfc, !PT ;  /* 0x000800000a002812 */ /* 0x000fe400078efcff */
[----:B------:R-:W2:Y:S01]  /*14ddb0*/  LDL.64 R10, [R1+0x3f8] ;  /* 0x0003f800010a7983 */ /* 0x000ea20000100a00 */
[----:B------:R-:W-:-:S03]  /*14ddc0*/  SEL R12, R12, R8, P1 ;  /* 0x000000080c0c7207 */ /* 0x000fc60000800000 */
[----:B------:R-:W2:Y:S01]  /*14ddd0*/  LDL.64 R8, [R1+0x400] ;  /* 0x0004000001087983 */ /* 0x000ea20000100a00 */
        /* <DEDUP_REMOVED lines=23> */
[----:B--2---:R-:W-:Y:S01]  /*14df50*/  DSETP.MAX.AND P1, P2, RZ, R10, PT ;  /* 0x0000000aff00722a */ /* 0x004fe20003a2f000 */
[----:B0-----:R-:W-:Y:S01]  /*14df60*/  IMAD.MOV.U32 R12, RZ, RZ, R11 ;  /* 0x000000ffff0c7224 */ /* 0x001fe200078e000b */
[----:B------:R-:W-:Y:S01]  /*14df70*/  DSETP.MAX.AND P3, P4, RZ, R8, PT ;  /* 0x00000008ff00722a */ /* 0x000fe20003c6f000 */
[----:B------:R-:W-:-:S03]  /*14df80*/  HFMA2 R11, -RZ, RZ, 0, 0 ;  /* 0x00000000ff0b7431 */ /* 0x000fc600000001ff */
[----:B------:R-:W-:-:S08]  /*14df90*/  FSEL R0, R0, R12, P1 ;  /* 0x0000000c00007208 */ /* 0x000fd00000800000 */
[----:B------:R-:W-:Y:S01]  /*14dfa0*/  @P2 LOP3.LUT R0, R12, 0x80000, RZ, 0xfc, !PT ;  /* 0x000800000c002812 */ /* 0x000fe200078efcff */
[----:B------:R-:W-:Y:S01]  /*14dfb0*/  IMAD.MOV.U32 R12, RZ, RZ, R9 ;  /* 0x000000ffff0c7224 */ /* 0x000fe200078e0009 */
[----:B------:R-:W-:Y:S01]  /*14dfc0*/  MOV R9, R8 ;  /* 0x0000000800097202 */ /* 0x000fe20000000f00 */
[----:B------:R-:W-:-:S03]  /*14dfd0*/  IMAD.MOV.U32 R8, RZ, RZ, RZ ;  /* 0x000000ffff087224 */ /* 0x000fc600078e00ff */
[----:B------:R-:W-:Y:S02]  /*14dfe0*/  FSEL R11, R11, R12, P3 ;  /* 0x0000000c0b0b7208 */ /* 0x000fe40001800000 */
[----:B------:R-:W-:Y:S02]  /*14dff0*/  @P4 LOP3.LUT R11, R12, 0x80000, RZ, 0xfc, !PT ;  /* 0x000800000c0b4812 */ /* 0x000fe400078efcff */
[----:B------:R-:W2:Y:S01]  /*14e000*/  LDL.64 R12, [R1+0x418] ;  /* 0x00041800010c7983 */ /* 0x000ea20000100a00 */
[----:B------:R-:W-:Y:S01]  /*14e010*/  SEL R8, R8, R10, P1 ;  /* 0x0000000a08087207 */ /* 0x000fe20000800000 */
[----:B------:R-:W-:-:S05]  /*14e020*/  HFMA2 R10, -RZ, RZ, 0, 0 ;  /* 0x00000000ff0a7431 */ /* 0x000fca00000001ff */
[----:B------:R-:W-:Y:S01]  /*14e030*/  SEL R10, R10, R9, P3 ;  /* 0x000000090a0a7207 */ /* 0x000fe20001800000 */
[----:B------:R-:W-:Y:S01]  /*14e040*/  IMAD.MOV.U32 R9, RZ, RZ, R0 ;  /* 0x000000ffff097224 */ /* 0x000fe200078e0000 */
[----:B------:R-:W-:-:S03]  /*14e050*/  MOV R0, RZ ;  /* 0x000000ff00007202 */ /* 0x000fc60000000f00 */
[----:B------:R-:W-:Y:S04]  /*14e060*/  STL.64 [R1+0x858], R10 ;  /* 0x0008580a01007387 */ /* 0x000fe80000100a00 */
[----:B------:R0:W-:Y:S04]  /*14e070*/  STL.64 [R1+0x850], R8 ;  /* 0x0008500801007387 */ /* 0x0001e80000100a00 */
[----:B0-----:R-:W2:Y:S01]  /*14e080*/  LDL.64 R8, [R1+0x420] ;  /* 0x0004200001087983 */ /* 0x001ea20000100a00 */
[----:B---3--:R-:W-:Y:S01]  /*14e090*/  DSETP.MAX.AND P1, P2, RZ, R6, PT ;  /* 0x00000006ff00722a */ /* 0x008fe20003a2f000 */
[----:B------:R-:W-:-:S05]  /*14e0a0*/  IMAD.MOV.U32 R10, RZ, RZ, R7 ;  /* 0x000000ffff0a7224 */ /* 0x000fca00078e0007 */
        /* <DEDUP_REMOVED lines=15> */
[----:B--2---:R-:W-:Y:S01]  /*14e1a0*/  DSETP.MAX.AND P1, P2, RZ, R12, PT ;  /* 0x0000000cff00722a */ /* 0x004fe20003a2f000 */
        /* <DEDUP_REMOVED lines=8> */
[----:B------:R-:W-:-:S04]  /*14e230*/  DSETP.MAX.AND P1, P2, RZ, R8, PT ;  /* 0x00000008ff00722a */ /* 0x000fc80003a2f000 */
[----:B------:R0:W-:Y:S01]  /*14e240*/  STL.64 [R1+0x868], R10 ;  /* 0x0008680a01007387 */ /* 0x0001e20000100a00 */
[----:B------:R-:W-:-:S03]  /*14e250*/  MOV R0, RZ ;  /* 0x000000ff00007202 */ /* 0x000fc60000000f00 */
[----:B------:R2:W-:Y:S01]  /*14e260*/  STL.64 [R1+0x870], R12 ;  /* 0x0008700c01007387 */ /* 0x0005e20000100a00 */
[----:B0-----:R-:W-:-:S03]  /*14e270*/  IMAD.MOV.U32 R10, RZ, RZ, R9 ;  /* 0x000000ffff0a7224 */ /* 0x001fc600078e0009 */
[----:B--2---:R-:W2:Y:S02]  /*14e280*/  LDL.64 R12, [R1+0x438] ;  /* 0x00043800010c7983 */ /* 0x004ea40000100a00 */
[----:B------:R-:W-:Y:S02]  /*14e290*/  FSEL R0, R0, R10, P1 ;  /* 0x0000000a00007208 */ /* 0x000fe40000800000 */
[----:B------:R-:W-:Y:S02]  /*14e2a0*/  @P2 LOP3.LUT R0, R10, 0x80000, RZ, 0xfc, !PT ;  /* 0x000800000a002812 */ /* 0x000fe400078efcff */
[----:B------:R-:W-:Y:S01]  /*14e2b0*/  MOV R11, RZ ;  /* 0x000000ff000b7202 */ /* 0x000fe20000000f00 */
[----:B---3--:R-:W-:Y:S01]  /*14e2c0*/  DSETP.MAX.AND P2, P3, RZ, R6, PT ;  /* 0x00000006ff00722a */ /* 0x008fe20003b4f000 */
[----:B------:R-:W-:Y:S01]  /*14e2d0*/  IMAD.MOV.U32 R9, RZ, RZ, R7 ;  /* 0x000000ffff097224 */ /* 0x000fe200078e0007 */
[----:B------:R-:W-:Y:S01]  /*14e2e0*/  MOV R7, R6 ;  /* 0x0000000600077202 */ /* 0x000fe20000000f00 */
[----:B------:R-:W-:-:S03]  /*14e2f0*/  IMAD.MOV.U32 R6, RZ, RZ, RZ ;  /* 0x000000ffff067224 */ /* 0x000fc600078e00ff */
[----:B------:R-:W-:Y:S02]  /*14e300*/  FSEL R11, R11, R9, P2 ;  /* 0x000000090b0b7208 */ /* 0x000fe40001000000 */
[----:B------:R-:W-:-:S06]  /*14e310*/  SEL R6, R6, R8, P1 ;  /* 0x0000000806067207 */ /* 0x000fcc0000800000 */
[----:B------:R-:W-:Y:S02]  /*14e320*/  @P3 LOP3.LUT R11, R9, 0x80000, RZ, 0xfc, !PT ;  /* 0x00080000090b3812 */ /* 0x000fe400078efcff */
[----:B------:R-:W3:Y:S01]  /*14e330*/  LDL.64 R8, [R1+0x440] ;  /* 0x0004400001087983 */ /* 0x000ee20000100a00 */
[----:B------:R-:W-:-:S05]  /*14e340*/  HFMA2 R10, -RZ, RZ, 0, 0 ;  /* 0x00000000ff0a7431 */ /* 0x000fca00000001ff */
[----:B------:R-:W-:Y:S01]  /*14e350*/  SEL R10, R10, R7, P2 ;  /* 0x000000070a0a7207 */ /* 0x000fe20001000000 */
[----:B------:R-:W-:Y:S01]  /*14e360*/  IMAD.MOV.U32 R7, RZ, RZ, R0 ;  /* 0x000000ffff077224 */ /* 0x000fe200078e0000 */
[----:B------:R-:W-:-:S03]  /*14e370*/  MOV R0, RZ ;  /* 0x000000ff00007202 */ /* 0x000fc60000000f00 */
[----:B------:R0:W-:Y:S04]  /*14e380*/  STL.64 [R1+0x880], R10 ;  /* 0x0008800a01007387 */ /* 0x0001e80000100a00 */
[----:B------:R1:W-:Y:S01]  /*14e390*/  STL.64 [R1+0x878], R6 ;  /* 0x0008780601007387 */ /* 0x0003e20000100a00 */
[----:B----4-:R-:W-:Y:S01]  /*14e3a0*/  DSETP.MAX.AND P1, P2, RZ, R4, PT ;  /* 0x00000004ff00722a */ /* 0x010fe20003a2f000 */
[----:B0-----:R-:W-:Y:S02]  /*14e3b0*/  IMAD.MOV.U32 R10, RZ, RZ, RZ ;  /* 0x000000ffff0a7224 */ /* 0x001fe400078e00ff */
[----:B-1----:R-:W-:Y:S01]  /*14e3c0*/  IMAD.MOV.U32 R6, RZ, RZ, R5 ;  /* 0x000000ffff067224 */ /* 0x002fe200078e0005 */
[----:B------:R-:W-:Y:S02]  /*14e3d0*/  MOV R7, R4 ;  /* 0x0000000400077202 */ /* 0x000fe40000000f00 */
[----:B------:R-:W4:Y:S02]  /*14e3e0*/  LDL.64 R4, [R1+0x448] ;  /* 0x0004480001047983 */ /* 0x000f240000100a00 */
[----:B------:R-:W-:-:S02]  /*14e3f0*/  FSEL R0, R0, R6, P1 ;  /* 0x0000000600007208 */ /* 0x000fc40000800000 */
[----:B------:R-:W-:-:S04]  /*14e400*/  SEL R10, R10, R7, P1 ;  /* 0x000000070a0a7207 */ /* 0x000fc80000800000 */
[----:B------:R-:W-:Y:S02]  /*14e410*/  @P2 LOP3.LUT R0, R6, 0x80000, RZ, 0xfc, !PT ;  /* 0x0008000006002812 */ /* 0x000fe400078efcff */
[----:B------:R-:W4:Y:S01]  /*14e420*/  LDL.64 R6, [R1+0x450] ;  /* 0x0004500001067983 */ /* 0x000f220000100a00 */
[----:B------:R-:W-:Y:S01]  /*14e430*/  UMOV UR6, UR5 ;  /* 0x0000000500067c82 */ /* 0x000fe20008000000 */
[----:B--2---:R-:W-:Y:S01]  /*14e440*/  DSETP.MAX.AND P1, P2, RZ, R12, PT ;  /* 0x0000000cff00722a */ /* 0x004fe20003a2f000 */
[----:B------:R-:W-:Y:S01]  /*14e450*/  MOV R11, R12 ;  /* 0x0000000c000b7202 */ /* 0x000fe20000000f00 */
[----:B------:R-:W-:Y:S02]  /*14e460*/  IMAD.MOV.U32 R12, RZ, RZ, R13 ;  /* 0x000000ffff0c7224 */ /* 0x000fe400078e000d */
[----:B------:R-:W-:-:S05]  /*14e470*/  HFMA2 R13, -RZ, RZ, 0, 0 ;  /* 0x00000000ff0d7431 */ /* 0x000fca00000001ff */
[----:B------:R-:W-:-:S05]  /*14e480*/  FSEL R13, R13, R12, P1 ;  /* 0x0000000c0d0d7208 */ /* 0x000fca0000800000 */
[----:B------:R-:W-:Y:S01]  /*14e490*/  @P2 LOP3.LUT R13, R12, 0x80000, RZ, 0xfc, !PT ;  /* 0x000800000c0d2812 */ /* 0x000fe200078efcff */
[----:B------:R-:W-:-:S05]  /*14e4a0*/  IMAD.MOV.U32 R12, RZ, RZ, RZ ;  /* 0x000000ffff0c7224 */ /* 0x000fca00078e00ff */
[----:B------:R-:W-:Y:S02]  /*14e4b0*/  SEL R12, R12, R11, P1 ;  /* 0x0000000b0c0c7207 */ /* 0x000fe40000800000 */
[----:B------:R-:W-:Y:S01]  /*14e4c0*/  MOV R11, R0 ;  /* 0x00000000000b7202 */ /* 0x000fe20000000f00 */
[----:B------:R-:W-:-:S04]  /*14e4d0*/  IMAD.MOV.U32 R0, RZ, RZ, RZ ;  /* 0x000000ffff007224 */ /* 0x000fc800078e00ff */
[----:B------:R0:W-:Y:S01]  /*14e4e0*/  STL.64 [R1+0x888], R10 ;  /* 0x0008880a01007387 */ /* 0x0001e20000100a00 */
[----:B---3--:R-:W-:Y:S01]  /*14e4f0*/  DSETP.MAX.AND P1, P2, RZ, R8, PT ;  /* 0x00000008ff00722a */ /* 0x008fe20003a2f000 */
[----:B0-----:R-:W-:Y:S01]  /*14e500*/  MOV R10, R9 ;  /* 0x00000009000a7202 */ /* 0x001fe20000000f00 */
[----:B------:R-:W-:-:S04]  /*14e510*/  IMAD.MOV.U32 R9, RZ, RZ, RZ ;  /* 0x000000ffff097224 */ /* 0x000fc800078e00ff */
[----:B------:R-:W-:Y:S02]  /*14e520*/  FSEL R0, R0, R10, P1 ;  /* 0x0000000a00007208 */ /* 0x000fe40000800000 */
[----:B------:R-:W-:-:S06]  /*14e530*/  SEL R8, R9, R8, P1 ;  /* 0x0000000809087207 */ /* 0x000fcc0000800000 */
[----:B------:R-:W-:Y:S01]  /*14e540*/  @P2 LOP3.LUT R0, R10, 0x80000, RZ, 0xfc, !PT ;  /* 0x000800000a002812 */ /* 0x000fe200078efcff */
[----:B------:R-:W-:-:S03]  /*14e550*/  DSETP.MIN.AND P1, P2, R2, UR4, PT ;  /* 0x0000000402007e2a */ /* 0x000fc6000ba20000 */
[----:B------:R-:W-:Y:S01]  /*14e560*/  MOV R9, R0 ;  /* 0x0000000000097202 */ /* 0x000fe20000000f00 */
[----:B------:R-:W-:Y:S01]  /*14e570*/  IMAD.MOV.U32 R0, RZ, RZ, R2 ;  /* 0x000000ffff007224 */ /* 0x000fe200078e0002 */
[----:B------:R-:W-:Y:S02]  /*14e580*/  MOV R2, UR6 ;  /* 0x0000000600027c02 */ /* 0x000fe40008000f00 */
[----:B------:R-:W-:-:S07]  /*14e590*/  FSEL R3, R3, UR6, P1 ;  /* 0x0000000603037c08 */ /* 0x000fce0008800000 */
[----:B------:R-:W-:Y:S02]  /*14e5a0*/  @P2 LOP3.LUT R3, R2, 0x80000, RZ, 0xfc, !PT ;  /* 0x0008000002032812 */ /* 0x000fe400078efcff */
[----:B------:R-:W-:-:S06]  /*14e5b0*/  SEL R2, R0, UR4, P1 ;  /* 0x0000000400027c07 */ /* 0x000fcc0008800000 */
[----:B------:R-:W-:Y:S01]  /*14e5c0*/  DSETP.MAX.AND P3, P4, R2, R14, PT ;  /* 0x0000000e0200722a */ /* 0x000fe20003c6f000 */
[----:B------:R0:W-:Y:S01]  /*14e5d0*/  STL.64 [R1+0x898], R8 ;  /* 0x0008980801007387 */ /* 0x0001e20000100a00 */
[----:B------:R-:W-:Y:S01]  /*14e5e0*/  IMAD.MOV.U32 R10, RZ, RZ, R2 ;  /* 0x000000ffff0a7224 */ /* 0x000fe200078e0002 */
[----:B------:R-:W-:Y:S01]  /*14e5f0*/  MOV R0, R3 ;  /* 0x0000000300007202 */ /* 0x000fe20000000f00 */
[----:B----4-:R-:W-:Y:S01]  /*14e600*/  DSETP.MAX.AND P1, P2, RZ, R4, PT ;  /* 0x00000004ff00722a */ /* 0x010fe20003a2f000 */
[----:B------:R-:W-:Y:S02]  /*14e610*/  IMAD.MOV.U32 R3, RZ, RZ, RZ ;  /* 0x000000ffff037224 */ /* 0x000fe400078e00ff */
[----:B0-----:R-:W-:Y:S01]  /*14e620*/  IMAD.MOV.U32 R8, RZ, RZ, R14 ;  /* 0x000000ffff087224 */ /* 0x001fe200078e000e */
[----:B------:R-:W-:-:S04]  /*14e630*/  MOV R9, R15 ;  /* 0x0000000f00097202 */ /* 0x000fc80000000f00 */
[----:B------:R-:W-:Y:S02]  /*14e640*/  FSEL R0, R0, R9, P3 ;  /* 0x0000000900007208 */ /* 0x000fe40001800000 */
[----:B------:R-:W-:Y:S02]  /*14e650*/  SEL R8, R10, R8, P3 ;  /* 0x000000080a087207 */ /* 0x000fe40001800000 */
[----:B------:R-:W-:Y:S01]  /*14e660*/  @P4 LOP3.LUT R0, R9, 0x80000, RZ, 0xfc, !PT ;  /* 0x0008000009004812 */ /* 0x000fe200078efcff */
[----:B------:R-:W-:Y:S01]  /*14e670*/  DSETP.MAX.AND P3, P4, RZ, R6, PT ;  /* 0x00000006ff00722a */ /* 0x000fe20003c6f000 */
[----:B------:R-:W-:Y:S01]  /*14e680*/  MOV R2, R5 ;  /* 0x0000000500027202 */ /* 0x000fe20000000f00 */
[----:B------:R-:W-:-:S03]  /*14e690*/  IMAD.MOV.U32 R5, RZ, RZ, RZ ;  /* 0x000000ffff057224 */ /* 0x000fc600078e00ff */
[----:B------:R-:W-:Y:S02]  /*14e6a0*/  FSEL R3, R3, R2, P1 ;  /* 0x0000000203037208 */ /* 0x000fe40000800000 */
[----:B------:R-:W-:Y:S02]  /*14e6b0*/  @P2 LOP3.LUT R3, R2, 0x80000, RZ, 0xfc, !PT ;  /* 0x0008000002032812 */ /* 0x000fe400078efcff */
[----:B------:R-:W-:Y:S01]  /*14e6c0*/  MOV R2, R7 ;  /* 0x0000000700027202 */ /* 0x000fe20000000f00 */
[----:B------:R-:W-:-:S03]  /*14e6d0*/  IMAD.MOV.U32 R9, RZ, RZ, R0 ;  /* 0x000000ffff097224 */ /* 0x000fc600078e0000 */
[----:B------:R-:W-:Y:S02]  /*14e6e0*/  FSEL R5, R5, R2, P3 ;  /* 0x0000000205057208 */ /* 0x000fe40001800000 */
[----:B------:R-:W-:Y:S01]  /*14e6f0*/  @P4 LOP3.LUT R5, R2, 0x80000, RZ, 0xfc, !PT ;  /* 0x0008000002054812 */ /* 0x000fe200078efcff */
[----:B------:R-:W-:-:S05]  /*14e700*/  IMAD.MOV.U32 R2, RZ, RZ, RZ ;  /* 0x000000ffff027224 */ /* 0x000fca00078e00ff */
[----:B------:R-:W-:Y:S01]  /*14e710*/  SEL R2, R2, R4, P1 ;  /* 0x0000000402027207 */ /* 0x000fe20000800000 */
[----:B------:R-:W-:Y:S01]  /*14e720*/  DSETP.MIN.AND P1, P2, R8, R22, PT ;  /* 0x000000160800722a */ /* 0x000fe20003a20000 */
[----:B------:R-:W-:Y:S02]  /*14e730*/  IMAD.MOV.U32 R0, RZ, RZ, R9 ;  /* 0x000000ffff007224 */ /* 0x000fe400078e0009 */
[----:B------:R-:W-:Y:S01]  /*14e740*/  HFMA2 R4, -RZ, RZ, 0, 0 ;  /* 0x00000000ff047431 */ /* 0x000fe200000001ff */
[----:B------:R0:W-:Y:S02]  /*14e750*/  STL.64 [R1+0x8a0], R2 ;  /* 0x0008a00201007387 */ /* 0x0001e40000100a00 */
[----:B0-----:R-:W-:-:S04]  /*14e760*/  MOV R2, R23 ;  /* 0x0000001700027202 */ /* 0x001fc80000000f00 */
[----:B------:R-:W-:-:S04]  /*14e770*/  FSEL R0, R0, R2, P1 ;  /* 0x0000000200007208 */ /* 0x000fc80000800000 */
[----:B------:R-:W-:Y:S01]  /*14e780*/  @P2 LOP3.LUT R0, R2, 0x80000, RZ, 0xfc, !PT ;  /* 0x0008000002002812 */ /* 0x000fe200078efcff */
[----:B------:R-:W-:Y:S01]  /*14e790*/  IMAD.MOV.U32 R2, RZ, RZ, R8 ;  /* 0x000000ffff027224 */ /* 0x000fe200078e0008 */
[----:B------:R-:W-:Y:S02]  /*14e7a0*/  MOV R3, R22 ;  /* 0x0000001600037202 */ /* 0x000fe40000000f00 */
[----:B------:R-:W-:Y:S02]  /*14e7b0*/  SEL R4, R4, R6, P3 ;  /* 0x0000000604047207 */ /* 0x000fe40001800000 */
[----:B------:R-:W-:Y:S02]  /*14e7c0*/  SEL R2, R2, R3, P1 ;  /* 0x0000000302027207 */ /* 0x000fe40000800000 */
[----:B------:R-:W-:Y:S01]  /*14e7d0*/  MOV R3, R0 ;  /* 0x0000000000037202 */ /* 0x000fe20000000f00 */
[----:B------:R0:W-:Y:S02]  /*14e7e0*/  STL.64 [R1+0x8a8], R4 ;  /* 0x0008a80401007387 */ /* 0x0001e40000100a00 */
[----:B0-----:R-:W-:-:S02]  /*14e7f0*/  FSEL R4, R8, R2, P0 ;  /* 0x0000000208047208 */ /* 0x001fc40000000000 */
[----:B------:R-:W-:Y:S02]  /*14e800*/  FSEL R5, R9, R3, P0 ;  /* 0x0000000309057208 */ /* 0x000fe40000000000 */
[----:B------:R0:W5:Y:S01]  /*14e810*/  LDL.LU.64 R2, [R1+0xab70] ;  /* 0x00ab700001027983 */ /* 0x0001620000300a00 */
[----:B------:R-:W-:Y:S01]  /*14e820*/  DADD R18, R20, R18 ;  /* 0x0000000014127229 */ /* 0x000fe20000000012 */
[----:B-----5:R-:W-:Y:S02]  /*14e830*/  VIADD R16, R16, 0x1 ;  /* 0x0000000110107836 */ /* 0x020fe40000000000 */
[----:B------:R0:W-:Y:S04]  /*14e840*/  STL.64 [R1+0x890], R12 ;  /* 0x0008900c01007387 */ /* 0x0001e80000100a00 */
[----:B------:R0:W-:Y:S04]  /*14e850*/  STL.64 [R1+0x7fc8], R4 ;  /* 0x007fc80401007387 */ /* 0x0001e80000100a00 */
[----:B------:R0:W-:Y:S04]  /*14e860*/  STL.64 [R1+0xab58], R18 ;  /* 0x00ab581201007387 */ /* 0x0001e80000100a00 */
[----:B------:R0:W-:Y:S01]  /*14e870*/  STL [R1+0xab50], R16 ;  /* 0x00ab501001007387 */ /* 0x0001e20000100800 */
[----:B------:R-:W-:Y:S05]  /*14e880*/  BRA `(.L_x_3032) ;  /* 0xffffeef000f47947 */ /* 0x000fea000383ffff */
.L_x_867:
[----:B------:R-:W-:Y:S05]  /*14e890*/  BSYNC.RECONVERGENT B1 ;  /* 0x0000000000017941 */ /* 0x000fea0003800200 */
.L_x_865:
[----:B------:R-:W2:Y:S04]  /*14e8a0*/  LDL.LU.64 R244, [R1+0xaba8] ;  /* 0x00aba80001f47983 */ /* 0x000ea80000300a00 */
[----:B------:R-:W3:Y:S04]  /*14e8b0*/  LDL.64 R122, [R1+0x458] ;  /* 0x00045800017a7983 */ /* 0x000ee80000100a00 */
[----:B------:R-:W4:Y:S04]  /*14e8c0*/  LDL.128 R104, [R1+0x460] ;  /* 0x0004600001687983 */ /* 0x000f280000100c00 */
[----:B------:R-:W5:Y:S04]  /*14e8d0*/  LDL.128 R100, [R1+0x470] ;  /* 0x0004700001647983 */ /* 0x000f680000100c00 */
        /* <DEDUP_REMOVED lines=20> */
[----:B------:R-:W5:Y:S04]  /*14ea20*/  LDL.LU R240, [R1+0xab50] ;  /* 0x00ab500001f07983 */ /* 0x000f680000300800 */
[----:B------:R-:W5:Y:S04]  /*14ea30*/  LDL.LU R209, [R1+0xa5b0] ;  /* 0x00a5b00001d17983 */ /* 0x000f680000300800 */
[----:B------:R-:W5:Y:S01]  /*14ea40*/  LDL.128 R12, [R1+0x5c0] ;  /* 0x0005c000010c7983 */ /* 0x000f620000100c00 */
[----:B------:R-:W1:Y:S03]  /*14ea50*/  S2R R5, SR_TID.X ;  /* 0x0000000000057919 */ /* 0x000e660000002100 */
[----:B------:R-:W5:Y:S01]  /*14ea60*/  LDL.128 R64, [R1+0x5d0] ;  /* 0x0005d00001407983 */ /* 0x000f620000100c00 */
[----:B------:R-:W1:Y:S03]  /*14ea70*/  S2UR UR4, SR_CTAID.X ;  /* 0x00000000000479c3 */ /* 0x000e660000002500 */
[----:B------:R-:W5:Y:S04]  /*14ea80*/  LDL.LU.64 R246, [R1+0xabb0] ;  /* 0x00abb00001f67983 */ /* 0x000f680000300a00 */
[----:B------:R-:W5:Y:S01]  /*14ea90*/  LDL.128 R56, [R1+0x5e0] ;  /* 0x0005e00001387983 */ /* 0x000f620000100c00 */
[----:B------:R-:W1:Y:S03]  /*14eaa0*/  LDC R0, c[0x0][0x360] ;  /* 0x0000d800ff007b82 */ /* 0x000e660000000800 */
[----:B------:R-:W5:Y:S04]  /*14eab0*/  LDL.LU R241, [R1+0xaafc] ;  /* 0x00aafc0001f17983 */ /* 0x000f680000300800 */
[----:B------:R-:W5:Y:S01]  /*14eac0*/  LDL.128 R48, [R1+0x5f0] ;  /* 0x0005f00001307983 */ /* 0x000f620000100c00 */
[----:B------:R-:W0:Y:S03]  /*14ead0*/  LDC.64 R112, c[0x0][0x380] ;  /* 0x0000e000ff707b82 */ /* 0x000e260000000a00 */
[----:B------:R-:W5:Y:S04]  /*14eae0*/  LDL.128 R40, [R1+0x600] ;  /* 0x0006000001287983 */ /* 0x000f680000100c00 */
[----:B------:R-:W5:Y:S01]  /*14eaf0*/  LDL.128 R32, [R1+0x610] ;  /* 0x0006100001207983 */ /* 0x000f620000100c00 */
[----:B------:R-:W0:Y:S03]  /*14eb00*/  LDC R208, c[0x0][0x438] ;  /* 0x00010e00ffd07b82 */ /* 0x000e260000000800 */
[----:B------:R-:W5:Y:S04]  /*14eb10*/  LDL.128 R124, [R1+0x620] ;  /* 0x00062000017c7983 */ /* 0x000f680000100c00 */
[----:B------:R-:W5:Y:S01]  /*14eb20*/  LDL.128 R156, [R1+0x640] ;  /* 0x00064000019c7983 */ /* 0x000f620000100c00 */
[----:B-1----:R-:W-:-:S03]  /*14eb30*/  IMAD R0, R0, UR4, R5 ;  /* 0x0000000400007c24 */ /* 0x002fc6000f8e0205 */
[----:B0-----:R-:W5:Y:S04]  /*14eb40*/  LDL.128 R4, [R1+0x630] ;  /* 0x0006300001047983 */ /* 0x001f680000100c00 */
[----:B------:R-:W5:Y:S01]  /*14eb50*/  LDL.128 R20, [R1+0x650] ;  /* 0x0006500001147983 */ /* 0x000f620000100c00 */
[----:B------:R-:W-:-:S03]  /*14eb60*/  IMAD.WIDE R112, R0, 0x8, R112 ;  /* 0x0000000800707825 */ /* 0x000fc600078e0270 */
[----:B------:R-:W5:Y:S04]  /*14eb70*/  LDL.128 R144, [R1+0x660] ;  /* 0x0006600001907983 */ /* 0x000f680000100c00 */
[----:B------:R-:W5:Y:S01]  /*14eb80*/  LDL.128 R132, [R1+0x670] ;  /* 0x0006700001847983 */ /* 0x000f620000100c00 */
[----:B------:R-:W-:-:S03]  /*14eb90*/  IMAD.WIDE R114, R208, 0x8, R112 ;  /* 0x00000008d0727825 */ /* 0x000fc600078e0270 */
        /* <DEDUP_REMOVED lines=13> */
[----:B------:R-:W5:Y:S01]  /*14ec70*/  LDL.LU.64 R242, [R1+0xab58] ;  /* 0x00ab580001f27983 */ /* 0x000f620000300a00 */
        /* <DEDUP_REMOVED lines=10> */
[----:B--2---:R-:W-:-:S04]  /*14ed20*/  IMAD.WIDE R202, R208, 0x8, R244 ;  /* 0x00000008d0ca7825 */ /* 0x004fc800078e02f4 */
        /* <DEDUP_REMOVED lines=11> */
[C---:B------:R-:W-:Y:S01]  /*14ede0*/  IMAD.WIDE R222, R208.reuse, 0x8, R190 ;  /* 0x00000008d0de7825 */ /* 0x040fe200078e02be */
[----:B---3--:R-:W-:Y:S03]  /*14edf0*/  STG.E.64 desc[UR10][R112.64], R122 ;  /* 0x0000007a70007986 */ /* 0x008fe6000c101b0a */
[C---:B------:R-:W-:Y:S01]  /*14ee00*/  IMAD.WIDE R194, R208.reuse, 0x8, R228 ;  /* 0x00000008d0c27825 */ /* 0x040fe200078e02e4 */
[----:B----4-:R-:W-:Y:S03]  /*14ee10*/  STG.E.64 desc[UR10][R114.64], R104 ;  /* 0x0000006872007986 */ /* 0x010fe6000c101b0a */
[C---:B------:R-:W-:Y:S01]  /*14ee20*/  IMAD.WIDE R214, R208.reuse, 0x8, R222 ;  /* 0x00000008d0d67825 */ /* 0x040fe200078e02de */
[----:B------:R-:W-:Y:S04]  /*14ee30*/  STG.E.64 desc[UR10][R116.64], R106 ;  /* 0x0000006a74007986 */ /* 0x000fe8000c101b0a */
[----:B-----5:R0:W-:Y:S04]  /*14ee40*/  STG.E.64 desc[UR10][R118.64], R100 ;  /* 0x0000006476007986 */ /* 0x0201e8000c101b0a */
[----:B------:R1:W-:Y:S04]  /*14ee50*/  STG.E.64 desc[UR10][R120.64], R102 ;  /* 0x0000006678007986 */ /* 0x0003e8000c101b0a */
[----:B------:R2:W-:Y:S04]  /*14ee60*/  STG.E.64 desc[UR10][R200.64], R96 ;  /* 0x00000060c8007986 */ /* 0x0005e8000c101b0a */
[----:B------:R3:W-:Y:S04]  /*14ee70*/  STG.E.64 desc[UR10][R210.64], R98 ;  /* 0x00000062d2007986 */ /* 0x0007e8000c101b0a */
[----:B0-----:R-:W4:Y:S04]  /*14ee80*/  LDL.128 R116, [R1+0x710] ;  /* 0x0007100001747983 */ /* 0x001f280000100c00 */
[----:B-1----:R-:W5:Y:S01]  /*14ee90*/  LDL.128 R120, [R1+0x700] ;  /* 0x0007000001787983 */ /* 0x002f620000100c00 */
[----:B--2---:R-:W-:-:S03]  /*14eea0*/  IMAD.WIDE R200, R208, 0x8, R194 ;  /* 0x00000008d0c87825 */ /* 0x004fc600078e02c2 */
[----:B------:R0:W-:Y:S01]  /*14eeb0*/  STG.E.64 desc[UR10][R238.64], R92 ;  /* 0x0000005cee007986 */ /* 0x0001e2000c101b0a */
[----:B---3--:R-:W-:-:S03]  /*14eec0*/  IMAD.WIDE R210, R208, 0x8, R214 ;  /* 0x00000008d0d27825 */ /* 0x008fc600078e02d6 */
[----:B------:R1:W-:Y:S04]  /*14eed0*/  STG.E.64 desc[UR10][R196.64], R94 ;  /* 0x0000005ec4007986 */ /* 0x0003e8000c101b0a */
[----:B------:R-:W2:Y:S04]  /*14eee0*/  LDL.128 R112, [R1+0x720] ;  /* 0x0007200001707983 */ /* 0x000ea80000100c00 */
[----:B------:R3:W-:Y:S01]  /*14eef0*/  STG.E.64 desc[UR10][R236.64], R88 ;  /* 0x00000058ec007986 */ /* 0x0007e2000c101b0a */
[----:B0-----:R-:W0:Y:S03]  /*14ef00*/  LDC R239, c[0x0][0x438] ;  /* 0x00010e00ffef7b82 */ /* 0x001e260000000800 */
[----:B------:R3:W-:Y:S01]  /*14ef10*/  STG.E.64 desc[UR10][R212.64], R90 ;  /* 0x0000005ad4007986 */ /* 0x0007e2000c101b0a */
[----:B-1----:R-:W-:-:S03]  /*14ef20*/  IMAD.WIDE R196, R208, 0x8, R200 ;  /* 0x00000008d0c47825 */ /* 0x002fc600078e02c8 */
[----:B------:R-:W2:Y:S04]  /*14ef30*/  LDL.128 R104, [R1+0x730] ;  /* 0x0007300001687983 */ /* 0x000ea80000100c00 */
[----:B------:R1:W-:Y:S01]  /*14ef40*/  STG.E.64 desc[UR10][R226.64], R84 ;  /* 0x00000054e2007986 */ /* 0x0003e2000c101b0a */
[----:B---3--:R-:W3:Y:S03]  /*14ef50*/  LDC R237, c[0x0][0x438] ;  /* 0x00010e00ffed7b82 */ /* 0x008ee60000000800 */
[----:B------:R-:W2:Y:S01]  /*14ef60*/  LDL.128 R100, [R1+0x740] ;  /* 0x0007400001647983 */ /* 0x000ea20000100c00 */
[----:B------:R-:W-:-:S03]  /*14ef70*/  IMAD.WIDE R212, R208, 0x8, R210 ;  /* 0x00000008d0d47825 */ /* 0x000fc600078e02d2 */
[----:B------:R1:W-:Y:S04]  /*14ef80*/  STG.E.64 desc[UR10][R204.64], R86 ;  /* 0x00000056cc007986 */ /* 0x0003e8000c101b0a */
[----:B------:R-:W2:Y:S01]  /*14ef90*/  LDL.128 R96, [R1+0x750] ;  /* 0x0007500001607983 */ /* 0x000ea20000100c00 */
[----:B-1----:R-:W-:-:S03]  /*14efa0*/  IMAD.WIDE R226, R208, 0x8, R196 ;  /* 0x00000008d0e27825 */ /* 0x002fc600078e02c4 */
[----:B------:R1:W-:Y:S04]  /*14efb0*/  STG.E.64 desc[UR10][R198.64], R76 ;  /* 0x0000004cc6007986 */ /* 0x0003e8000c101b0a */
[----:B------:R0:W-:Y:S01]  /*14efc0*/  STG.E.64 desc[UR10][R234.64], R78 ;  /* 0x0000004eea007986 */ /* 0x0001e2000c101b0a */
[----:B------:R-:W-:-:S03]  /*14efd0*/  IMAD.WIDE R204, R208, 0x8, R212 ;  /* 0x00000008d0cc7825 */ /* 0x000fc600078e02d4 */
[----:B------:R-:W-:Y:S04]  /*14efe0*/  STG.E.64 desc[UR10][R230.64], R68 ;  /* 0x00000044e6007986 */ /* 0x000fe8000c101b0a */
[----:B------:R-:W-:Y:S01]  /*14eff0*/  STG.E.64 desc[UR10][R232.64], R70 ;  /* 0x00000046e8007986 */ /* 0x000fe2000c101b0a */
[----:B-1----:R-:W-:-:S03]  /*14f000*/  IMAD.WIDE R198, R208, 0x8, R226 ;  /* 0x00000008d0c67825 */ /* 0x002fc600078e02e2 */
[----:B------:R1:W-:Y:S01]  /*14f010*/  STG.E.64 desc[UR10][R192.64], R60 ;  /* 0x0000003cc0007986 */ /* 0x0003e2000c101b0a */
[----:B0-----:R-:W0:Y:S03]  /*14f020*/  LDC R234, c[0x0][0x438] ;  /* 0x00010e00ffea7b82 */ /* 0x001e260000000800 */
[----:B------:R3:W-:Y:S04]  /*14f030*/  STG.E.64 desc[UR10][R228.64], R62 ;  /* 0x0000003ee4007986 */ /* 0x0007e8000c101b0a */
[----:B------:R3:W-:Y:S01]  /*14f040*/  STG.E.64 desc[UR10][R194.64], R52 ;  /* 0x00000034c2007986 */ /* 0x0007e2000c101b0a */
[----:B------:R-:W0:Y:S03]  /*14f050*/  LDC R235, c[0x0][0x438] ;  /* 0x00010e00ffeb7b82 */ /* 0x000e260000000800 */
[----:B------:R-:W2:Y:S01]  /*14f060*/  LDL.128 R92, [R1+0x760] ;  /* 0x00076000015c7983 */ /* 0x000ea20000100c00 */
[----:B-1----:R-:W-:-:S03]  /*14f070*/  IMAD.WIDE R192, R208, 0x8, R204 ;  /* 0x00000008d0c07825 */ /* 0x002fc600078e02cc */
[----:B------:R-:W2:Y:S01]  /*14f080*/  LDL.128 R88, [R1+0x770] ;  /* 0x0007700001587983 */ /* 0x000ea20000100c00 */
[----:B---3--:R-:W-:-:S03]  /*14f090*/  IMAD.WIDE R228, R208, 0x8, R198 ;  /* 0x00000008d0e47825 */ /* 0x008fc600078e02c6 */
[----:B------:R-:W3:Y:S01]  /*14f0a0*/  LDL.128 R84, [R1+0x780] ;  /* 0x0007800001547983 */ /* 0x000ee20000100c00 */
[----:B------:R-:W-:-:S03]  /*14f0b0*/  IMAD.WIDE R194, R208, 0x8, R192 ;  /* 0x00000008d0c27825 */ /* 0x000fc600078e02c0 */
[----:B------:R1:W-:Y:S04]  /*14f0c0*/  STG.E.64 desc[UR10][R200.64], R54 ;  /* 0x00000036c8007986 */ /* 0x0003e8000c101b0a */
[----:B------:R1:W-:Y:S04]  /*14f0d0*/  STG.E.64 desc[UR10][R196.64], R44 ;  /* 0x0000002cc4007986 */ /* 0x0003e8000c101b0a */
[----:B------:R-:W-:Y:S04]  /*14f0e0*/  STG.E.64 desc[UR10][R226.64], R46 ;  /* 0x0000002ee2007986 */ /* 0x000fe8000c101b0a */
[----:B------:R-:W3:Y:S01]  /*14f0f0*/  LDL.128 R76, [R1+0x790] ;  /* 0x00079000014c7983 */ /* 0x000ee20000100c00 */
[----:B-1----:R-:W-:-:S03]  /*14f100*/  IMAD.WIDE R200, R208, 0x8, R228 ;  /* 0x00000008d0c87825 */ /* 0x002fc600078e02e4 */
[----:B------:R-:W3:Y:S01]  /*14f110*/  LDL.128 R68, [R1+0x7a0] ;  /* 0x0007a00001447983 */ /* 0x000ee20000100c00 */
[----:B------:R-:W-:-:S03]  /*14f120*/  IMAD.WIDE R196, R208, 0x8, R194 ;  /* 0x00000008d0c47825 */ /* 0x000fc600078e02c2 */
[----:B------:R1:W-:Y:S01]  /*14f130*/  STG.E.64 desc[UR10][R198.64], R36 ;  /* 0x00000024c6007986 */ /* 0x0003e2000c101b0a */
[----:B------:R-:W-:-:S03]  /*14f140*/  IMAD.WIDE R230, R208, 0x8, R200 ;  /* 0x00000008d0e67825 */ /* 0x000fc600078e02c8 */
[----:B------:R-:W-:Y:S01]  /*14f150*/  STG.E.64 desc[UR10][R228.64], R38 ;  /* 0x00000026e4007986 */ /* 0x000fe2000c101b0a */
[----:B------:R-:W-:-:S03]  /*14f160*/  IMAD.WIDE R232, R208, 0x8, R230 ;  /* 0x00000008d0e87825 */ /* 0x000fc600078e02e6 */
[----:B------:R0:W-:Y:S04]  /*14f170*/  STG.E.64 desc[UR10][R200.64], R28 ;  /* 0x0000001cc8007986 */ /* 0x0001e8000c101b0a */
[----:B------:R-:W3:Y:S01]  /*14f180*/  LDL.128 R60, [R1+0x7b0] ;  /* 0x0007b000013c7983 */ /* 0x000ee20000100c00 */
[----:B-1----:R-:W-:-:S03]  /*14f190*/  IMAD.WIDE R198, R208, 0x8, R196 ;  /* 0x00000008d0c67825 */ /* 0x002fc600078e02c4 */
[----:B------:R-:W-:Y:S04]  /*14f1a0*/  STG.E.64 desc[UR10][R230.64], R30 ;  /* 0x0000001ee6007986 */ /* 0x000fe8000c101b0a */
[----:B------:R-:W3:Y:S01]  /*14f1b0*/  LDL.128 R52, [R1+0x7c0] ;  /* 0x0007c00001347983 */ /* 0x000ee20000100c00 */
[----:B0-----:R-:W-:-:S03]  /*14f1c0*/  IMAD.WIDE R200, R208, 0x8, R198 ;  /* 0x00000008d0c87825 */ /* 0x001fc600078e02c6 */
[----:B------:R-:W-:Y:S04]  /*14f1d0*/  STG.E.64 desc[UR10][R232.64], R24 ;  /* 0x00000018e8007986 */ /* 0x000fe8000c101b0a */
[----:B------:R-:W-:Y:S04]  /*14f1e0*/  STG.E.64 desc[UR10][R244.64], R26 ;  /* 0x0000001af4007986 */ /* 0x000fe8000c101b0a */
[----:B------:R0:W-:Y:S04]  /*14f1f0*/  STG.E.64 desc[UR10][R202.64], R16 ;  /* 0x00000010ca007986 */ /* 0x0001e8000c101b0a */
[----:B------:R1:W-:Y:S04]  /*14f200*/  STG.E.64 desc[UR10][R206.64], R18 ;  /* 0x00000012ce007986 */ /* 0x0003e8000c101b0a */
[----:B------:R-:W3:Y:S04]  /*14f210*/  LDL.128 R44, [R1+0x7d0] ;  /* 0x0007d000012c7983 */ /* 0x000ee80000100c00 */
[----:B------:R-:W3:Y:S01]  /*14f220*/  LDL.128 R36, [R1+0x7e0] ;  /* 0x0007e00001247983 */ /* 0x000ee20000100c00 */
[----:B0-----:R-:W-:-:S03]  /*14f230*/  IMAD.WIDE R202, R208, 0x8, R200 ;  /* 0x00000008d0ca7825 */ /* 0x001fc600078e02c8 */
[----:B------:R-:W3:Y:S01]  /*14f240*/  LDL.128 R28, [R1+0x7f0] ;  /* 0x0007f000011c7983 */ /* 0x000ee20000100c00 */
[----:B-1----:R-:W-:-:S03]  /*14f250*/  IMAD.WIDE R206, R208, 0x8, R202 ;  /* 0x00000008d0ce7825 */ /* 0x002fc600078e02ca */
[----:B------:R0:W-:Y:S04]  /*14f260*/  STG.E.64 desc[UR10][R216.64], R160 ;  /* 0x000000a0d8007986 */ /* 0x0001e8000c101b0a */
[----:B------:R1:W-:Y:S01]  /*14f270*/  STG.E.64 desc[UR10][R218.64], R162 ;  /* 0x000000a2da007986 */ /* 0x0003e2000c101b0a */
[----:B------:R-:W-:Y:S01]  /*14f280*/  IMAD.MOV.U32 R244, RZ, RZ, R240 ;  /* 0x000000fffff47224 */ /* 0x000fe200078e00f0 */
[----:B------:R-:W-:Y:S02]  /*14f290*/  MOV R245, R241 ;  /* 0x000000f100f57202 */ /* 0x000fe40000000f00 */
[----:B------:R-:W3:Y:S04]  /*14f2a0*/  LDL.128 R24, [R1+0x800] ;  /* 0x0008000001187983 */ /* 0x000ee80000100c00 */
[----:B------:R-:W3:Y:S01]  /*14f2b0*/  LDL.128 R16, [R1+0x810] ;  /* 0x0008100001107983 */ /* 0x000ee20000100c00 */
[----:B0-----:R-:W-:-:S03]  /*14f2c0*/  IMAD.WIDE R216, R208, 0x8, R206 ;  /* 0x00000008d0d87825 */ /* 0x001fc600078e02ce */
[----:B------:R0:W-:Y:S01]  /*14f2d0*/  STG.E.64 desc[UR10][R220.64], R168 ;  /* 0x000000a8dc007986 */ /* 0x0001e2000c101b0a */
[----:B------:R-:W-:Y:S01]  /*14f2e0*/  MOV R240, R209 ;  /* 0x000000d100f07202 */ /* 0x000fe20000000f00 */
[----:B------:R-:W4:Y:S01]  /*14f2f0*/  LDC R241, c[0x0][0x438] ;  /* 0x00010e00fff17b82 */ /* 0x000f220000000800 */
[C---:B-1----:R-:W-:Y:S01]  /*14f300*/  IMAD.WIDE R218, R208.reuse, 0x8, R216 ;  /* 0x00000008d0da7825 */ /* 0x042fe200078e02d8 */
[----:B------:R1:W-:Y:S04]  /*14f310*/  STG.E.64 desc[UR10][R224.64], R170 ;  /* 0x000000aae0007986 */ /* 0x0003e8000c101b0a */
[----:B------:R-:W3:Y:S02]  /*14f320*/  LDL.128 R160, [R1+0x820] ;  /* 0x0008200001a07983 */ /* 0x000ee40000100c00 */
[----:B------:R-:W4:Y:S01]  /*14f330*/  LDC R209, c[0x0][0x438] ;  /* 0x00010e00ffd17b82 */ /* 0x000f220000000800 */
[C---:B0-----:R-:W-:Y:S01]  /*14f340*/  IMAD.WIDE R220, R208.reuse, 0x8, R218 ;  /* 0x00000008d0dc7825 */ /* 0x041fe200078e02da */
[----:B------:R-:W-:Y:S04]  /*14f350*/  STG.E.64 desc[UR10][R180.64], R176 ;  /* 0x000000b0b4007986 */ /* 0x000fe8000c101b0a */
[----:B-1----:R-:W3:Y:S01]  /*14f360*/  LDL.128 R168, [R1+0x830] ;  /* 0x0008300001a87983 */ /* 0x002ee20000100c00 */
[----:B------:R-:W-:-:S03]  /*14f370*/  IMAD.WIDE R224, R208, 0x8, R220 ;  /* 0x00000008d0e07825 */ /* 0x000fc600078e02dc */
[----:B------:R0:W-:Y:S04]  /*14f380*/  STG.E.64 desc[UR10][R182.64], R178 ;  /* 0x000000b2b6007986 */ /* 0x0001e8000c101b0a */
[----:B------:R-:W-:Y:S04]  /*14f390*/  STG.E.64 desc[UR10][R188.64], R184 ;  /* 0x000000b8bc007986 */ /* 0x000fe8000c101b0a */
[----:B------:R1:W-:Y:S04]  /*14f3a0*/  STG.E.64 desc[UR10][R190.64], R186 ;  /* 0x000000babe007986 */ /* 0x0003e8000c101b0a */
[----:B------:R1:W-:Y:S04]  /*14f3b0*/  STG.E.64 desc[UR10][R222.64], R172 ;  /* 0x000000acde007986 */ /* 0x0003e8000c101b0a */
[----:B0-----:R-:W3:Y:S04]  /*14f3c0*/  LDL.128 R176, [R1+0x840] ;  /* 0x0008400001b07983 */ /* 0x001ee80000100c00 */
[----:B------:R-:W3:Y:S04]  /*14f3d0*/  LDL.128 R180, [R1+0x850] ;  /* 0x0008500001b47983 */ /* 0x000ee80000100c00 */
[----:B-1----:R-:W3:Y:S01]  /*14f3e0*/  LDL.128 R188, [R1+0x860] ;  /* 0x0008600001bc7983 */ /* 0x002ee20000100c00 */
[----:B------:R-:W-:-:S03]  /*14f3f0*/  IMAD.WIDE R222, R208, 0x8, R224 ;  /* 0x00000008d0de7825 */ /* 0x000fc600078e02e0 */
[----:B------:R-:W3:Y:S01]  /*14f400*/  LDL.128 R184, [R1+0x870] ;  /* 0x0008700001b87983 */ /* 0x000ee20000100c00 */
[----:B------:R-:W-:-:S04]  /*14f410*/  IMAD.WIDE R226, R208, 0x8, R222 ;  /* 0x00000008d0e27825 */ /* 0x000fc800078e02de */
[C---:B------:R-:W-:Y:S01]  /*14f420*/  IMAD.WIDE R228, R208.reuse, 0x8, R226 ;  /* 0x00000008d0e47825 */ /* 0x040fe200078e02e2 */
[----:B------:R0:W-:Y:S03]  /*14f430*/  STG.E.64 desc[UR10][R214.64], R174 ;  /* 0x000000aed6007986 */ /* 0x0001e6000c101b0a */
[C---:B------:R-:W-:Y:S01]  /*14f440*/  IMAD.WIDE R230, R208.reuse, 0x8, R228 ;  /* 0x00000008d0e67825 */ /* 0x040fe200078e02e4 */
[----:B------:R1:W-:Y:S04]  /*14f450*/  STG.E.64 desc[UR10][R210.64], R164 ;  /* 0x000000a4d2007986 */ /* 0x0003e8000c101b0a */
[----:B------:R1:W-:Y:S04]  /*14f460*/  STG.E.64 desc[UR10][R212.64], R166 ;  /* 0x000000a6d4007986 */ /* 0x0003e8000c101b0a */
[----:B0-----:R-:W3:Y:S01]  /*14f470*/  LDL.128 R172, [R1+0x880] ;  /* 0x0008800001ac7983 */ /* 0x001ee20000100c00 */
[----:B-1----:R-:W-:-:S03]  /*14f480*/  IMAD.WIDE R210, R208, 0x8, R230 ;  /* 0x00000008d0d27825 */ /* 0x002fc600078e02e6 */
[----:B------:R0:W-:Y:S04]  /*14f490*/  STG.E.64 desc[UR10][R204.64], R80 ;  /* 0x00000050cc007986 */ /* 0x0001e8000c101b0a */
[----:B------:R-:W3:Y:S01]  /*14f4a0*/  LDL.128 R164, [R1+0x890] ;  /* 0x0008900001a47983 */ /* 0x000ee20000100c00 */
[----:B------:R-:W-:-:S03]  /*14f4b0*/  IMAD.WIDE R232, R208, 0x8, R210 ;  /* 0x00000008d0e87825 */ /* 0x000fc600078e02d2 */
[----:B------:R1:W-:Y:S04]  /*14f4c0*/  STG.E.64 desc[UR10][R192.64], R82 ;  /* 0x00000052c0007986 */ /* 0x0003e8000c101b0a */
[----:B------:R-:W3:Y:S01]  /*14f4d0*/  LDL.128 R212, [R1+0x8a0] ;  /* 0x0008a00001d47983 */ /* 0x000ee20000100c00 */
[C---:B0-----:R-:W-:Y:S01]  /*14f4e0*/  IMAD.WIDE R204, R208.reuse, 0x8, R232 ;  /* 0x00000008d0cc7825 */ /* 0x041fe200078e02e8 */
[----:B------:R-:W0:Y:S02]  /*14f4f0*/  LDC R80, c[0x0][0x438] ;  /* 0x00010e00ff507b82 */ /* 0x000e240000000800 */
[----:B------:R4:W-:Y:S01]  /*14f500*/  STG.E.64 desc[UR10][R194.64], R12 ;  /* 0x0000000cc2007986 */ /* 0x0009e2000c101b0a */
[----:B-1----:R-:W-:-:S03]  /*14f510*/  IMAD.WIDE R192, R208, 0x8, R204 ;  /* 0x00000008d0c07825 */ /* 0x002fc600078e02cc */
[----:B------:R1:W-:Y:S01]  /*14f520*/  STG.E.64 desc[UR10][R196.64], R14 ;  /* 0x0000000ec4007986 */ /* 0x0003e2000c101b0a */
[----:B----4-:R-:W-:-:S03]  /*14f530*/  IMAD.WIDE R194, R208, 0x8, R192 ;  /* 0x00000008d0c27825 */ /* 0x010fc600078e02c0 */
[----:B------:R4:W-:Y:S01]  /*14f540*/  STG.E.64 desc[UR10][R198.64], R64 ;  /* 0x00000040c6007986 */ /* 0x0009e2000c101b0a */
[----:B-1----:R-:W-:-:S04]  /*14f550*/  IMAD.WIDE R196, R208, 0x8, R194 ;  /* 0x00000008d0c47825 */ /* 0x002fc800078e02c2 */
[----:B----4-:R-:W-:-:S04]  /*14f560*/  IMAD.WIDE R64, R208, 0x8, R196 ;  /* 0x00000008d0407825 */ /* 0x010fc800078e02c4 */
[----:B------:R-:W-:Y:S01]  /*14f570*/  IMAD.WIDE R82, R209, 0x8, R246 ;  /* 0x00000008d1527825 */ /* 0x000fe200078e02f6 */
[----:B------:R1:W-:Y:S01]  /*14f580*/  STG.E.64 desc[UR10][R200.64], R66 ;  /* 0x00000042c8007986 */ /* 0x0003e2000c101b0a */
[----:B------:R-:W4:Y:S02]  /*14f590*/  LDC R209, c[0x0][0x438] ;  /* 0x00010e00ffd17b82 */ /* 0x000f240000000800 */
[----:B------:R-:W-:-:S04]  /*14f5a0*/  IMAD.WIDE R198, R208, 0x8, R64 ;  /* 0x00000008d0c67825 */ /* 0x000fc800078e0240 */
[----:B------:R-:W-:Y:S01]  /*14f5b0*/  IMAD.WIDE R12, R234, 0x8, R82 ;  /* 0x00000008ea0c7825 */ /* 0x000fe200078e0252 */
[----:B------:R5:W-:Y:S03]  /*14f5c0*/  STG.E.64 desc[UR10][R202.64], R56 ;  /* 0x00000038ca007986 */ /* 0x000be6000c101b0a */
[----:B-1----:R-:W-:-:S04]  /*14f5d0*/  IMAD.WIDE R200, R208, 0x8, R198 ;  /* 0x00000008d0c87825 */ /* 0x002fc800078e02c6 */
[----:B------:R-:W-:Y:S01]  /*14f5e0*/  IMAD.WIDE R14, R235, 0x8, R12 ;  /* 0x00000008eb0e7825 */ /* 0x000fe200078e020c */
[----:B------:R1:W-:Y:S01]  /*14f5f0*/  STG.E.64 desc[UR10][R206.64], R58 ;  /* 0x0000003ace007986 */ /* 0x0003e2000c101b0a */
[----:B------:R-:W2:Y:S02]  /*14f600*/  LDC R235, c[0x0][0x438] ;  /* 0x00010e00ffeb7b82 */ /* 0x000ea40000000800 */
[----:B-----5:R-:W-:-:S04]  /*14f610*/  IMAD.WIDE R202, R208, 0x8, R200 ;  /* 0x00000008d0ca7825 */ /* 0x020fc800078e02c8 */
[----:B0-----:R-:W-:Y:S01]  /*14f620*/  IMAD.WIDE R80, R80, 0x8, R14 ;  /* 0x0000000850507825 */ /* 0x001fe200078e020e */
[----:B------:R0:W-:Y:S03]  /*14f630*/  STG.E.64 desc[UR10][R216.64], R48 ;  /* 0x00000030d8007986 */ /* 0x0001e6000c101b0a */
[----:B-1----:R-:W-:-:S04]  /*14f640*/  IMAD.WIDE R206, R208, 0x8, R202 ;  /* 0x00000008d0ce7825 */ /* 0x002fc800078e02ca */
[----:B------:R-:W-:Y:S01]  /*14f650*/  IMAD.WIDE R66, R237, 0x8, R80 ;  /* 0x00000008ed427825 */ /* 0x000fe200078e0250 */
[----:B------:R1:W-:Y:S01]  /*14f660*/  STG.E.64 desc[UR10][R218.64], R50 ;  /* 0x00000032da007986 */ /* 0x0003e2000c101b0a */
[----:B------:R-:W5:Y:S02]  /*14f670*/  LDC R237, c[0x0][0x438] ;  /* 0x00010e00ffed7b82 */ /* 0x000f640000000800 */
[----:B0-----:R-:W-:-:S04]  /*14f680*/  IMAD.WIDE R216, R208, 0x8, R206 ;  /* 0x00000008d0d87825 */ /* 0x001fc800078e02ce */
[----:B----4-:R-:W-:Y:S01]  /*14f690*/  IMAD.WIDE R56, R209, 0x8, R66 ;  /* 0x00000008d1387825 */ /* 0x010fe200078e0242 */
[----:B------:R0:W-:Y:S01]  /*14f6a0*/  STG.E.64 desc[UR10][R220.64], R40 ;  /* 0x00000028dc007986 */ /* 0x0001e2000c101b0a */
[----:B------:R-:W4:Y:S02]  /*14f6b0*/  LDC R209, c[0x0][0x438] ;  /* 0x00010e00ffd17b82 */ /* 0x000f240000000800 */
[----:B-1----:R-:W-:-:S04]  /*14f6c0*/  IMAD.WIDE R218, R208, 0x8, R216 ;  /* 0x00000008d0da7825 */ /* 0x002fc800078e02d8 */
[----:B------:R-:W-:Y:S01]  /*14f6d0*/  IMAD.WIDE R58, R239, 0x8, R56 ;  /* 0x00000008ef3a7825 */ /* 0x000fe200078e0238 */
[----:B------:R-:W-:Y:S01]  /*14f6e0*/  STG.E.64 desc[UR10][R224.64], R42 ;  /* 0x0000002ae0007986 */ /* 0x000fe2000c101b0a */
[----:B------:R-:W1:Y:S02]  /*14f6f0*/  LDC R239, c[0x0][0x438] ;  /* 0x00010e00ffef7b82 */ /* 0x000e640000000800 */
[----:B0-----:R-:W-:Y:S01]  /*14f700*/  IMAD.WIDE R220, R208, 0x8, R218 ;  /* 0x00000008d0dc7825 */ /* 0x001fe200078e02da */
[----:B------:R0:W-:Y:S03]  /*14f710*/  STG.E.64 desc[UR10][R222.64], R32 ;  /* 0x00000020de007986 */ /* 0x0001e6000c101b0a */
[----:B--2---:R-:W-:Y:S02]  /*14f720*/  IMAD.WIDE R48, R235, 0x8, R58 ;  /* 0x00000008eb307825 */ /* 0x004fe400078e023a */
[----:B------:R-:W2:Y:S02]  /*14f730*/  LDC R235, c[0x0][0x438] ;  /* 0x00010e00ffeb7b82 */ /* 0x000ea40000000800 */
[----:B------:R-:W-:-:S04]  /*14f740*/  IMAD.WIDE R50, R241, 0x8, R48 ;  /* 0x00000008f1327825 */ /* 0x000fc800078e0230 */
[C---:B0-----:R-:W-:Y:S02]  /*14f750*/  IMAD.WIDE R222, R208.reuse, 0x8, R220 ;  /* 0x00000008d0de7825 */ /* 0x041fe400078e02dc */
[----:B------:R-:W0:Y:S02]  /*14f760*/  LDC R241, c[0x0][0x438] ;  /* 0x00010e00fff17b82 */ /* 0x000e240000000800 */
[----:B------:R-:W-:Y:S01]  /*14f770*/  IMAD.WIDE R224, R208, 0x8, R222 ;  /* 0x00000008d0e07825 */ /* 0x000fe200078e02de */
[----:B------:R4:W-:Y:S03]  /*14f780*/  STG.E.64 desc[UR10][R226.64], R34 ;  /* 0x00000022e2007986 */ /* 0x0009e6000c101b0a */
[----:B-----5:R-:W-:Y:S01]  /*14f790*/  IMAD.WIDE R40, R237, 0x8, R50 ;  /* 0x00000008ed287825 */ /* 0x020fe200078e0232 */
[----:B------:R5:W-:Y:S01]  /*14f7a0*/  STG.E.64 desc[UR10][R228.64], R124 ;  /* 0x0000007ce4007986 */ /* 0x000be2000c101b0a */
[----:B------:R-:W0:Y:S02]  /*14f7b0*/  LDC R237, c[0x0][0x438] ;  /* 0x00010e00ffed7b82 */ /* 0x000e240000000800 */
[----:B----4-:R-:W-:-:S04]  /*14f7c0*/  IMAD.WIDE R42, R209, 0x8, R40 ;  /* 0x00000008d12a7825 */ /* 0x010fc800078e0228 */
[C---:B------:R-:W-:Y:S01]  /*14f7d0*/  IMAD.WIDE R226, R208.reuse, 0x8, R224 ;  /* 0x00000008d0e27825 */ /* 0x040fe200078e02e0 */
[----:B------:R-:W-:Y:S01]  /*14f7e0*/  STG.E.64 desc[UR10][R230.64], R126 ;  /* 0x0000007ee6007986 */ /* 0x000fe2000c101b0a */
[----:B------:R-:W4:Y:S02]  /*14f7f0*/  LDC R209, c[0x0][0x438] ;  /* 0x00010e00ffd17b82 */ /* 0x000f240000000800 */
[----:B-----5:R-:W-:Y:S01]  /*14f800*/  IMAD.WIDE R228, R208, 0x8, R226 ;  /* 0x00000008d0e47825 */ /* 0x020fe200078e02e2 */
[----:B------:R5:W-:Y:S03]  /*14f810*/  STG.E.64 desc[UR10][R210.64], R4 ;  /* 0x00000004d2007986 */ /* 0x000be6000c101b0a */
[----:B-1----:R-:W-:Y:S02]  /*14f820*/  IMAD.WIDE R32, R239, 0x8, R42 ;  /* 0x00000008ef207825 */ /* 0x002fe400078e022a */
[----:B------:R-:W1:Y:S02]  /*14f830*/  LDC R239, c[0x0][0x438] ;  /* 0x00010e00ffef7b82 */ /* 0x000e640000000800 */
[----:B--2---:R-:W-:-:S04]  /*14f840*/  IMAD.WIDE R34, R235, 0x8, R32 ;  /* 0x00000008eb227825 */ /* 0x004fc800078e0220 */
[C---:B-----5:R-:W-:Y:S01]  /*14f850*/  IMAD.WIDE R210, R208.reuse, 0x8, R228 ;  /* 0x00000008d0d27825 */ /* 0x060fe200078e02e4 */
[----:B------:R2:W-:Y:S01]  /*14f860*/  STG.E.64 desc[UR10][R232.64], R6 ;  /* 0x00000006e8007986 */ /* 0x0005e2000c101b0a */
[----:B------:R-:W5:Y:S02]  /*14f870*/  LDC R235, c[0x0][0x438] ;  /* 0x00010e00ffeb7b82 */ /* 0x000f640000000800 */
[----:B------:R-:W-:Y:S01]  /*14f880*/  IMAD.WIDE R230, R208, 0x8, R210 ;  /* 0x00000008d0e67825 */ /* 0x000fe200078e02d2 */
[----:B------:R2:W-:Y:S03]  /*14f890*/  STG.E.64 desc[UR10][R204.64], R156 ;  /* 0x0000009ccc007986 */ /* 0x0005e6000c101b0a */
[----:B0-----:R-:W-:Y:S01]  /*14f8a0*/  IMAD.WIDE R124, R241, 0x8, R34 ;  /* 0x00000008f17c7825 */ /* 0x001fe200078e0222 */
[----:B------:R0:W-:Y:S01]  /*14f8b0*/  STG.E.64 desc[UR10][R192.64], R158 ;  /* 0x0000009ec0007986 */ /* 0x0001e2000c101b0a */
[----:B------:R-:W5:Y:S02]  /*14f8c0*/  LDC R241, c[0x0][0x438] ;  /* 0x00010e00fff17b82 */ /* 0x000f640000000800 */
[----:B------:R-:W-:-:S06]  /*14f8d0*/  IMAD.WIDE R126, R237, 0x8, R124 ;  /* 0x00000008ed7e7825 */ /* 0x000fcc00078e027c */
[----:B--2---:R-:W2:Y:S01]  /*14f8e0*/  LDC R233, c[0x0][0x438] ;  /* 0x00010e00ffe97b82 */ /* 0x004ea20000000800 */
[C---:B------:R-:W-:Y:S01]  /*14f8f0*/  IMAD.WIDE R204, R208.reuse, 0x8, R230 ;  /* 0x00000008d0cc7825 */ /* 0x040fe200078e02e6 */
[----:B------:R1:W-:Y:S03]  /*14f900*/  STG.E.64 desc[UR10][R194.64], R20 ;  /* 0x00000014c2007986 */ /* 0x0003e6000c101b0a */
[----:B0-----:R-:W-:-:S03]  /*14f910*/  IMAD.WIDE R192, R208, 0x8, R204 ;  /* 0x00000008d0c07825 */ /* 0x001fc600078e02cc */
[----:B------:R-:W0:Y:S01]  /*14f920*/  LDC R237, c[0x0][0x438] ;  /* 0x00010e00ffed7b82 */ /* 0x000e220000000800 */
[----:B----4-:R-:W-:-:S04]  /*14f930*/  IMAD.WIDE R4, R209, 0x8, R126 ;  /* 0x00000008d1047825 */ /* 0x010fc800078e027e */
[----:B-1----:R-:W-:-:S03]  /*14f940*/  IMAD.WIDE R194, R208, 0x8, R192 ;  /* 0x00000008d0c27825 */ /* 0x002fc600078e02c0 */
[----:B------:R-:W1:Y:S01]  /*14f950*/  LDC R209, c[0x0][0x438] ;  /* 0x00010e00ffd17b82 */ /* 0x000e620000000800 */
[----:B------:R4:W-:Y:S01]  /*14f960*/  STG.E.64 desc[UR10][R196.64], R22 ;  /* 0x00000016c4007986 */ /* 0x0009e2000c101b0a */
[----:B------:R-:W-:-:S03]  /*14f970*/  IMAD.WIDE R6, R239, 0x8, R4 ;  /* 0x00000008ef067825 */ /* 0x000fc600078e0204 */
[----:B------:R4:W-:Y:S03]  /*14f980*/  STG.E.64 desc[UR10][R64.64], R144 ;  /* 0x0000009040007986 */ /* 0x0009e6000c101b0a */
[----:B------:R-:W2:Y:S01]  /*14f990*/  LDC R239, c[0x0][0x438] ;  /* 0x00010e00ffef7b82 */ /* 0x000ea20000000800 */
[----:B-----5:R-:W-:-:S04]  /*14f9a0*/  IMAD.WIDE R156, R235, 0x8, R6 ;  /* 0x00000008eb9c7825 */ /* 0x020fc800078e0206 */
[----:B----4-:R-:W-:-:S03]  /*14f9b0*/  IMAD.WIDE R196, R208, 0x8, R194 ;  /* 0x00000008d0c47825 */ /* 0x010fc600078e02c2 */
[----:B------:R-:W4:Y:S01]  /*14f9c0*/  LDC R235, c[0x0][0x438] ;  /* 0x00010e00ffeb7b82 */ /* 0x000f220000000800 */
[----:B------:R-:W-:Y:S01]  /*14f9d0*/  IMAD.WIDE R144, R208, 0x8, R196 ;  /* 0x00000008d0907825 */ /* 0x000fe200078e02c4 */
[----:B------:R5:W-:Y:S03]  /*14f9e0*/  STG.E.64 desc[UR10][R198.64], R146 ;  /* 0x00000092c6007986 */ /* 0x000be6000c101b0a */
[----:B------:R-:W-:Y:S01]  /*14f9f0*/  IMAD.WIDE R158, R241, 0x8, R156 ;  /* 0x00000008f19e7825 */ /* 0x000fe200078e029c */
[----:B------:R5:W-:Y:S03]  /*14fa00*/  STG.E.64 desc[UR10][R200.64], R132 ;  /* 0x00000084c8007986 */ /* 0x000be6000c101b0a */
[----:B0-----:R-:W-:-:S04]  /*14fa10*/  IMAD.WIDE R20, R237, 0x8, R158 ;  /* 0x00000008ed147825 */ /* 0x001fc800078e029e */
[C---:B-----5:R-:W-:Y:S01]  /*14fa20*/  IMAD.WIDE R198, R208.reuse, 0x8, R144 ;  /* 0x00000008d0c67825 */ /* 0x060fe200078e0290 */
[----:B------:R-:W0:Y:S03]  /*14fa30*/  LDC R237, c[0x0][0x438] ;  /* 0x00010e00ffed7b82 */ /* 0x000e260000000800 */
[----:B------:R-:W-:Y:S01]  /*14fa40*/  IMAD.WIDE R200, R208, 0x8, R198 ;  /* 0x00000008d0c87825 */ /* 0x000fe200078e02c6 */
[----:B------:R5:W-:Y:S03]  /*14fa50*/  STG.E.64 desc[UR10][R202.64], R134 ;  /* 0x00000086ca007986 */ /* 0x000be6000c101b0a */
[----:B-1----:R-:W-:Y:S01]  /*14fa60*/  IMAD.WIDE R22, R209, 0x8, R20 ;  /* 0x00000008d1167825 */ /* 0x002fe200078e0214 */
[----:B------:R1:W-:Y:S01]  /*14fa70*/  STG.E.64 desc[UR10][R206.64], R108 ;  /* 0x0000006cce007986 */ /* 0x0003e2000c101b0a */
[----:B------:R-:W3:Y:S02]  /*14fa80*/  LDC R209, c[0x0][0x438] ;  /* 0x00010e00ffd17b82 */ /* 0x000ee40000000800 */
[----:B--2---:R-:W-:-:S04]  /*14fa90*/  IMAD.WIDE R64, R233, 0x8, R22 ;  /* 0x00000008e9407825 */ /* 0x004fc800078e0216 */
[C---:B-----5:R-:W-:Y:S01]  /*14faa0*/  IMAD.WIDE R202, R208.reuse, 0x8, R200 ;  /* 0x00000008d0ca7825 */ /* 0x060fe200078e02c8 */
[----:B------:R2:W-:Y:S01]  /*14fab0*/  STG.E.64 desc[UR10][R216.64], R110 ;  /* 0x0000006ed8007986 */ /* 0x0005e2000c101b0a */
[----:B------:R-:W5:Y:S02]  /*14fac0*/  LDC R233, c[0x0][0x438] ;  /* 0x00010e00ffe97b82 */ /* 0x000f640000000800 */
[C---:B-1----:R-:W-:Y:S01]  /*14fad0*/  IMAD.WIDE R206, R208.reuse, 0x8, R202 ;  /* 0x00000008d0ce7825 */ /* 0x042fe200078e02ca */
[----:B------:R-:W-:Y:S03]  /*14fae0*/  STG.E.64 desc[UR10][R218.64], R72 ;  /* 0x00000048da007986 */ /* 0x000fe6000c101b0a */
[----:B----4-:R-:W-:Y:S01]  /*14faf0*/  IMAD.WIDE R146, R235, 0x8, R64 ;  /* 0x00000008eb927825 */ /* 0x010fe200078e0240 */
[----:B------:R-:W-:Y:S01]  /*14fb00*/  STG.E.64 desc[UR10][R220.64], R74 ;  /* 0x0000004adc007986 */ /* 0x000fe2000c101b0a */
[----:B------:R-:W1:Y:S02]  /*14fb10*/  LDC R235, c[0x0][0x438] ;  /* 0x00010e00ffeb7b82 */ /* 0x000e640000000800 */
[----:B--2---:R-:W-:Y:S01]  /*14fb20*/  IMAD.WIDE R216, R208, 0x8, R206 ;  /* 0x00000008d0d87825 */ /* 0x004fe200078e02ce */
[----:B------:R-:W-:Y:S04]  /*14fb30*/  STG.E.64 desc[UR10][R222.64], R8 ;  /* 0x00000008de007986 */ /* 0x000fe8000c101b0a */
[----:B------:R-:W-:Y:S01]  /*14fb40*/  STG.E.64 desc[UR10][R224.64], R10 ;  /* 0x0000000ae0007986 */ /* 0x000fe2000c101b0a */
[----:B------:R-:W-:Y:S01]  /*14fb50*/  IMAD.WIDE R132, R239, 0x8, R146 ;  /* 0x00000008ef847825 */ /* 0x000fe200078e0292 */
[----:B------:R-:W2:Y:S02]  /*14fb60*/  LDC R111, c[0x0][0x438] ;  /* 0x00010e00ff6f7b82 */ /* 0x000ea40000000800 */
[----:B------:R-:W-:Y:S04]  /*14fb70*/  STG.E.64 desc[UR10][R226.64], R152 ;  /* 0x00000098e2007986 */ /* 0x000fe8000c101b0a */
[----:B------:R-:W-:Y:S02]  /*14fb80*/  STG.E.64 desc[UR10][R228.64], R154 ;  /* 0x0000009ae4007986 */ /* 0x000fe4000c101b0a */
[----:B------:R-:W4:Y:S02]  /*14fb90*/  LDC R239, c[0x0][0x438] ;  /* 0x00010e00ffef7b82 */ /* 0x000f240000000800 */
[----:B------:R3:W-:Y:S01]  /*14fba0*/  STG.E.64 desc[UR10][R210.64], R148 ;  /* 0x00000094d2007986 */ /* 0x0007e2000c101b0a */
[----:B0-----:R-:W-:-:S03]  /*14fbb0*/  IMAD.WIDE R134, R237, 0x8, R132 ;  /* 0x00000008ed867825 */ /* 0x001fc600078e0284 */
[----:B------:R-:W-:Y:S02]  /*14fbc0*/  STG.E.64 desc[UR10][R230.64], R150 ;  /* 0x00000096e6007986 */ /* 0x000fe4000c101b0a */
[----:B------:R-:W0:Y:S02]  /*14fbd0*/  LDC R237, c[0x0][0x438] ;  /* 0x00010e00ffed7b82 */ /* 0x000e240000000800 */
[----:B------:R5:W-:Y:S01]  /*14fbe0*/  STG.E.64 desc[UR10][R204.64], R140 ;  /* 0x0000008ccc007986 */ /* 0x000be2000c101b0a */
[----:B---3--:R-:W-:-:S03]  /*14fbf0*/  IMAD.WIDE R148, R208, 0x8, R216 ;  /* 0x00000008d0947825 */ /* 0x008fc600078e02d8 */
[----:B------:R3:W-:Y:S02]  /*14fc00*/  STG.E.64 desc[UR10][R192.64], R142 ;  /* 0x0000008ec0007986 */ /* 0x0007e4000c101b0a */
[----:B------:R-:W2:Y:S02]  /*14fc10*/  LDC R219, c[0x0][0x438] ;  /* 0x00010e00ffdb7b82 */ /* 0x000ea40000000800 */
[----:B------:R-:W-:Y:S01]  /*14fc20*/  STG.E.64 desc[UR10][R194.64], R136 ;  /* 0x00000088c2007986 */ /* 0x000fe2000c101b0a */
[----:B-----5:R-:W-:-:S03]  /*14fc30*/  IMAD.WIDE R140, R208, 0x8, R148 ;  /* 0x00000008d08c7825 */ /* 0x020fc600078e0294 */
[----:B------:R-:W-:Y:S02]  /*14fc40*/  STG.E.64 desc[UR10][R196.64], R138 ;  /* 0x0000008ac4007986 */ /* 0x000fe4000c101b0a */
[----:B------:R-:W5:Y:S02]  /*14fc50*/  LDC R153, c[0x0][0x438] ;  /* 0x00010e00ff997b82 */ /* 0x000f640000000800 */
[----:B------:R1:W-:Y:S01]  /*14fc60*/  STG.E.64 desc[UR10][R144.64], R128 ;  /* 0x0000008090007986 */ /* 0x0003e2000c101b0a */
[----:B------:R-:W-:-:S03]  /*14fc70*/  IMAD.WIDE R108, R209, 0x8, R134 ;  /* 0x00000008d16c7825 */ /* 0x000fc600078e0286 */
[----:B------:R-:W-:Y:S01]  /*14fc80*/  STG.E.64 desc[UR10][R198.64], R130 ;  /* 0x00000082c6007986 */ /* 0x000fe2000c101b0a */
[----:B------:R-:W-:Y:S01]  /*14fc90*/  IMAD.WIDE R208, R208, 0x8, R140 ;  /* 0x00000008d0d07825 */ /* 0x000fe200078e028c */
[----:B---3--:R-:W3:Y:S02]  /*14fca0*/  LDC R143, c[0x0][0x438] ;  /* 0x00010e00ff8f7b82 */ /* 0x008ee40000000800 */
[----:B------:R4:W-:Y:S04]  /*14fcb0*/  STG.E.64 desc[UR10][R200.64], R120 ;  /* 0x00000078c8007986 */ /* 0x0009e8000c101b0a */
[----:B------:R-:W-:Y:S02]  /*14fcc0*/  STG.E.64 desc[UR10][R202.64], R122 ;  /* 0x0000007aca007986 */ /* 0x000fe4000c101b0a */
[----:B-1----:R-:W1:Y:S02]  /*14fcd0*/  LDC R129, c[0x0][0x438] ;  /* 0x00010e00ff817b82 */ /* 0x002e640000000800 */
[----:B------:R-:W-:Y:S04]  /*14fce0*/  STG.E.64 desc[UR10][R206.64], R116 ;  /* 0x00000074ce007986 */ /* 0x000fe8000c101b0a */
[----:B------:R0:W-:Y:S01]  /*14fcf0*/  STG.E.64 desc[UR10][R216.64], R118 ;  /* 0x00000076d8007986 */ /* 0x0001e2000c101b0a */
[----:B------:R-:W-:Y:S01]  /*14fd00*/  IMAD.WIDE R72, R233, 0x8, R108 ;  /* 0x00000008e9487825 */ /* 0x000fe200078e026c */
[----:B----4-:R-:W4:Y:S02]  /*14fd10*/  LDC R121, c[0x0][0x438] ;  /* 0x00010e00ff797b82 */ /* 0x010f240000000800 */
[----:B------:R-:W-:Y:S04]  /*14fd20*/  STG.E.64 desc[UR10][R148.64], R112 ;  /* 0x0000007094007986 */ /* 0x000fe8000c101b0a */
[----:B------:R-:W-:Y:S04]  /*14fd30*/  STG.E.64 desc[UR10][R140.64], R114 ;  /* 0x000000728c007986 */ /* 0x000fe8000c101b0a */
[----:B------:R2:W-:Y:S01]  /*14fd40*/  STG.E.64 desc[UR10][R208.64], R104 ;  /* 0x00000068d0007986 */ /* 0x0005e2000c101b0a */
[----:B0-----:R-:W0:Y:S03]  /*14fd50*/  LDC R119, c[0x0][0x438] ;  /* 0x00010e00ff777b82 */ /* 0x001e260000000800 */
[----:B--2---:R-:W2:Y:S04]  /*14fd60*/  LDL.LU R105, [R1+0xab3c] ;  /* 0x00ab3c0001697983 */ /* 0x004ea80000300800 */
[----:B------:R-:W2:Y:S01]  /*14fd70*/  LDL.LU R104, [R1+0xab38] ;  /* 0x00ab380001687983 */ /* 0x000ea20000300800 */
[----:B------:R-:W-:-:S04]  /*14fd80*/  IMAD.WIDE R8, R235, 0x8, R72 ;  /* 0x00000008eb087825 */ /* 0x000fc800078e0248 */
[----:B------:R-:W-:-:S04]  /*14fd90*/  IMAD.WIDE R10, R239, 0x8, R8 ;  /* 0x00000008ef0a7825 */ /* 0x000fc800078e0208 */
[----:B------:R-:W-:-:S04]  /*14fda0*/  IMAD.WIDE R74, R237, 0x8, R10 ;  /* 0x00000008ed4a7825 */ /* 0x000fc800078e020a */
[----:B------:R-:W-:-:S04]  /*14fdb0*/  IMAD.WIDE R110, R111, 0x8, R74 ;  /* 0x000000086f6e7825 */ /* 0x000fc800078e024a */
[----:B------:R-:W-:Y:S01]  /*14fdc0*/  IMAD.WIDE R116, R219, 0x8, R110 ;  /* 0x00000008db747825 */ /* 0x000fe200078e026e */
[----:B------:R-:W-:Y:S03]  /*14fdd0*/  STG.E.64 desc[UR10][R246.64], R106 ;  /* 0x0000006af6007986 */ /* 0x000fe6000c101b0a */
[----:B-----5:R-:W-:Y:S01]  /*14fde0*/  IMAD.WIDE R112, R153, 0x8, R116 ;  /* 0x0000000899707825 */ /* 0x020fe200078e0274 */
[----:B------:R5:W-:Y:S04]  /*14fdf0*/  STG.E.64 desc[UR10][R82.64], R100 ;  /* 0x0000006452007986 */ /* 0x000be8000c101b0a */
[----:B------:R-:W-:Y:S04]  /*14fe00*/  STG.E.64 desc[UR10][R12.64], R102 ;  /* 0x000000660c007986 */ /* 0x000fe8000c101b0a */
[----:B------:R1:W-:Y:S01]  /*14fe10*/  STG.E.64 desc[UR10][R14.64], R96 ;  /* 0x000000600e007986 */ /* 0x0003e2000c101b0a */
[----:B-----5:R-:W5:Y:S01]  /*14fe20*/  LDC R101, c[0x0][0x438] ;  /* 0x00010e00ff657b82 */ /* 0x020f620000000800 */
[----:B---3--:R-:W-:-:S02]  /*14fe30*/  IMAD.WIDE R82, R143, 0x8, R112 ;  /* 0x000000088f527825 */ /* 0x008fc400078e0270 */
[----:B------:R-:W-:Y:S04]  /*14fe40*/  STG.E.64 desc[UR10][R80.64], R98 ;  /* 0x0000006250007986 */ /* 0x000fe8000c101b0a */
[----:B------:R-:W-:Y:S01]  /*14fe50*/  STG.E.64 desc[UR10][R66.64], R92 ;  /* 0x0000005c42007986 */ /* 0x000fe2000c101b0a */
[----:B-1----:R-:W1:Y:S03]  /*14fe60*/  LDC R15, c[0x0][0x438] ;  /* 0x00010e00ff0f7b82 */ /* 0x002e660000000800 */
[----:B------:R3:W-:Y:S04]  /*14fe70*/  STG.E.64 desc[UR10][R56.64], R94 ;  /* 0x0000005e38007986 */ /* 0x0007e8000c101b0a */
[----:B------:R-:W-:Y:S01]  /*14fe80*/  STG.E.64 desc[UR10][R58.64], R88 ;  /* 0x000000583a007986 */ /* 0x000fe2000c101b0a */
[----:B------:R-:W1:Y:S03]  /*14fe90*/  LDC.64 R12, c[0x0][0x3a0] ;  /* 0x0000e800ff0c7b82 */ /* 0x000e660000000a00 */
[----:B------:R4:W-:Y:S01]  /*14fea0*/  STG.E.64 desc[UR10][R48.64], R90 ;  /* 0x0000005a30007986 */ /* 0x0009e2000c101b0a */
[----:B---3--:R-:W-:-:S03]  /*14feb0*/  IMAD.WIDE R56, R129, 0x8, R82 ;  /* 0x0000000881387825 */ /* 0x008fc600078e0252 */
[----:B------:R3:W-:Y:S01]  /*14fec0*/  STG.E.64 desc[UR10][R50.64], R84 ;  /* 0x0000005432007986 */ /* 0x0007e2000c101b0a */
[----:B------:R-:W1:Y:S03]  /*14fed0*/  LDC R67, c[0x0][0x438] ;  /* 0x00010e00ff437b82 */ /* 0x000e660000000800 */
[----:B------:R0:W-:Y:S05]  /*14fee0*/  STG.E.64 desc[UR10][R40.64], R86 ;  /* 0x0000005628007986 */ /* 0x0001ea000c101b0a */
[----:B----4-:R-:W4:Y:S01]  /*14fef0*/  LDC R49, c[0x0][0x438] ;  /* 0x00010e00ff317b82 */ /* 0x010f220000000800 */
[----:B------:R-:W-:Y:S07]  /*14ff00*/  STG.E.64 desc[UR10][R42.64], R76 ;  /* 0x0000004c2a007986 */ /* 0x000fee000c101b0a */
[----:B---3--:R-:W3:Y:S01]  /*14ff10*/  LDC R51, c[0x0][0x438] ;  /* 0x00010e00ff337b82 */ /* 0x008ee20000000800 */
[----:B0-----:R-:W-:Y:S01]  /*14ff20*/  IMAD.WIDE R40, R121, 0x8, R56 ;  /* 0x0000000879287825 */ /* 0x001fe200078e0238 */
[----:B------:R0:W-:Y:S04]  /*14ff30*/  STG.E.64 desc[UR10][R32.64], R78 ;  /* 0x0000004e20007986 */ /* 0x0001e8000c101b0a */
[----:B------:R5:W-:Y:S02]  /*14ff40*/  STG.E.64 desc[UR10][R34.64], R68 ;  /* 0x0000004422007986 */ /* 0x000be4000c101b0a */
[----:B------:R-:W3:Y:S02]  /*14ff50*/  LDC R59, c[0x0][0x438] ;  /* 0x00010e00ff3b7b82 */ /* 0x000ee40000000800 */
[----:B------:R-:W-:Y:S01]  /*14ff60*/  STG.E.64 desc[UR10][R124.64], R70 ;  /* 0x000000467c007986 */ /* 0x000fe2000c101b0a */
[----:B0-----:R-:W-:-:S03]  /*14ff70*/  IMAD.WIDE R32, R119, 0x8, R40 ;  /* 0x0000000877207825 */ /* 0x001fc600078e0228 */
[----:B------:R0:W-:Y:S01]  /*14ff80*/  STG.E.64 desc[UR10][R126.64], R60 ;  /* 0x0000003c7e007986 */ /* 0x0001e2000c101b0a */
[----:B-----5:R-:W-:-:S03]  /*14ff90*/  IMAD.WIDE R34, R101, 0x8, R32 ;  /* 0x0000000865227825 */ /* 0x020fc600078e0220 */
[----:B------:R5:W-:Y:S04]  /*14ffa0*/  STG.E.64 desc[UR10][R4.64], R62 ;  /* 0x0000003e04007986 */ /* 0x000be8000c101b0a */
[----:B------:R4:W-:Y:S01]  /*14ffb0*/  STG.E.64 desc[UR10][R6.64], R52 ;  /* 0x0000003406007986 */ /* 0x0009e2000c101b0a */
[----:B0-----:R-:W0:Y:S03]  /*14ffc0*/  LDC R61, c[0x0][0x438] ;  /* 0x00010e00ff3d7b82 */ /* 0x001e260000000800 */
[----:B------:R-:W-:Y:S01]  /*14ffd0*/  STG.E.64 desc[UR10][R156.64], R54 ;  /* 0x000000369c007986 */ /* 0x000fe2000c101b0a */
[----:B-1----:R-:W-:-:S03]  /*14ffe0*/  IMAD.WIDE R42, R15, 0x8, R34 ;  /* 0x000000080f2a7825 */ /* 0x002fc600078e0222 */
[----:B------:R1:W-:Y:S01]  /*14fff0*/  STG.E.64 desc[UR10][R158.64], R44 ;  /* 0x0000002c9e007986 */ /* 0x0003e2000c101b0a */
[----:B-----5:R-:W-:Y:S01]  /*150000*/  IMAD.WIDE R4, R0, 0x4, R12 ;  /* 0x0000000400047825 */ /* 0x020fe200078e020c */
[----:B------:R-:W5:Y:S02]  /*150010*/  LDC R15, c[0x0][0x438] ;  /* 0x00010e00ff0f7b82 */ /* 0x000f640000000800 */
[----:B------:R-:W-:Y:S04]  /*150020*/  STG.E.64 desc[UR10][R20.64], R46 ;  /* 0x0000002e14007986 */ /* 0x000fe8000c101b0a */
[----:B------:R3:W-:Y:S02]  /*150030*/  STG.E.64 desc[UR10][R22.64], R36 ;  /* 0x0000002416007986 */ /* 0x0007e4000c101b0a */
[----:B----4-:R-:W4:Y:S02]  /*150040*/  LDC R53, c[0x0][0x438] ;  /* 0x00010e00ff357b82 */ /* 0x010f240000000800 */
[----:B------:R-:W-:Y:S06]  /*150050*/  STG.E.64 desc[UR10][R64.64], R38 ;  /* 0x0000002640007986 */ /* 0x000fec000c101b0a */
[----:B-1----:R-:W1:Y:S01]  /*150060*/  LDC R45, c[0x0][0x438] ;  /* 0x00010e00ff2d7b82 */ /* 0x002e620000000800 */
[----:B------:R3:W-:Y:S07]  /*150070*/  STG.E.64 desc[UR10][R146.64], R28 ;  /* 0x0000001c92007986 */ /* 0x0007ee000c101b0a */
[----:B---3--:R-:W3:Y:S01]  /*150080*/  LDC R37, c[0x0][0x438] ;  /* 0x00010e00ff257b82 */ /* 0x008ee20000000800 */
[----:B------:R-:W-:Y:S01]  /*150090*/  STG.E.64 desc[UR10][R132.64], R30 ;  /* 0x0000001e84007986 */ /* 0x000fe2000c101b0a */
[----:B------:R-:W-:-:S03]  /*1500a0*/  IMAD.WIDE R28, R49, 0x8, R42 ;  /* 0x00000008311c7825 */ /* 0x000fc600078e022a */
[----:B------:R0:W-:Y:S03]  /*1500b0*/  STG.E.64 desc[UR10][R134.64], R24 ;  /* 0x0000001886007986 */ /* 0x0001e6000c101b0a */
[----:B------:R-:W5:Y:S01]  /*1500c0*/  LDC R39, c[0x0][0x438] ;  /* 0x00010e00ff277b82 */ /* 0x000f620000000800 */
[----:B------:R-:W-:Y:S01]  /*1500d0*/  IMAD.WIDE R6, R67, 0x4, R4 ;  /* 0x0000000443067825 */ /* 0x000fe200078e0204 */
[----:B------:R4:W-:Y:S06]  /*1500e0*/  STG.E.64 desc[UR10][R108.64], R26 ;  /* 0x0000001a6c007986 */ /* 0x0009ec000c101b0a */
[----:B------:R-:W5:Y:S01]  /*1500f0*/  LDC R47, c[0x0][0x438] ;  /* 0x00010e00ff2f7b82 */ /* 0x000f620000000800 */
[----:B0-----:R-:W-:Y:S01]  /*150100*/  IMAD.WIDE R24, R51, 0x8, R28 ;  /* 0x0000000833187825 */ /* 0x001fe200078e021c */
[----:B------:R0:W-:Y:S06]  /*150110*/  STG.E.64 desc[UR10][R72.64], R16 ;  /* 0x0000001048007986 */ /* 0x0001ec000c101b0a */
[----:B------:R-:W5:Y:S01]  /*150120*/  LDC R23, c[0x0][0x438] ;  /* 0x00010e00ff177b82 */ /* 0x000f620000000800 */
[----:B------:R-:W-:-:S04]  /*150130*/  IMAD.WIDE R12, R61, 0x4, R6 ;  /* 0x000000043d0c7825 */ /* 0x000fc800078e0206 */
[----:B----4-:R-:W-:-:S03]  /*150140*/  IMAD.WIDE R26, R59, 0x8, R24 ;  /* 0x000000083b1a7825 */ /* 0x010fc600078e0218 */
[----:B------:R-:W4:Y:S01]  /*150150*/  LDC.64 R20, c[0x0][0x398] ;  /* 0x0000e600ff147b82 */ /* 0x000f220000000a00 */
[----:B------:R3:W-:Y:S01]  /*150160*/  STG.E.64 desc[UR10][R8.64], R18 ;  /* 0x0000001208007986 */ /* 0x0007e2000c101b0a */
[----:B-1----:R-:W-:-:S06]  /*150170*/  IMAD.WIDE R30, R45, 0x8, R26 ;  /* 0x000000082d1e7825 */ /* 0x002fcc00078e021a */
[----:B0-----:R-:W0:Y:S01]  /*150180*/  LDC R17, c[0x0][0x438] ;  /* 0x00010e00ff117b82 */ /* 0x001e220000000800 */
[----:B------:R5:W-:Y:S01]  /*150190*/  STG.E.64 desc[UR10][R10.64], R160 ;  /* 0x000000a00a007986 */ /* 0x000be2000c101b0a */
[----:B---3--:R-:W-:-:S04]  /*1501a0*/  IMAD.WIDE R36, R37, 0x8, R30 ;  /* 0x0000000825247825 */ /* 0x008fc800078e021e */
[----:B------:R-:W-:Y:S02]  /*1501b0*/  IMAD.WIDE R8, R53, 0x4, R12 ;  /* 0x0000000435087825 */ /* 0x000fe400078e020c */
[----:B------:R-:W1:Y:S01]  /*1501c0*/  LDC R19, c[0x0][0x438] ;  /* 0x00010e00ff137b82 */ /* 0x000e620000000800 */
[----:B------:R-:W-:Y:S07]  /*1501d0*/  STG.E.64 desc[UR10][R74.64], R162 ;  /* 0x000000a24a007986 */ /* 0x000fee000c101b0a */
[----:B------:R-:W3:Y:S01]  /*1501e0*/  LDC R49, c[0x0][0x438] ;  /* 0x00010e00ff317b82 */ /* 0x000ee20000000800 */
[----:B------:R-:W-:Y:S01]  /*1501f0*/  STG.E.64 desc[UR10][R110.64], R168 ;  /* 0x000000a86e007986 */ /* 0x000fe2000c101b0a */
[----:B-----5:R-:W-:-:S03]  /*150200*/  IMAD.WIDE R10, R15, 0x4, R8 ;  /* 0x000000040f0a7825 */ /* 0x020fc600078e0208 */
[----:B------:R-:W-:Y:S01]  /*150210*/  STG.E.64 desc[UR10][R116.64], R170 ;  /* 0x000000aa74007986 */ /* 0x000fe2000c101b0a */
[----:B------:R-:W-:-:S03]  /*150220*/  IMAD.WIDE R38, R39, 0x8, R36 ;  /* 0x0000000827267825 */ /* 0x000fc600078e0224 */
[----:B------:R-:W-:Y:S01]  /*150230*/  STG.E.64 desc[UR10][R112.64], R176 ;  /* 0x000000b070007986 */ /* 0x000fe2000c101b0a */
[----:B------:R-:W-:-:S03]  /*150240*/  IMAD.WIDE R14, R47, 0x4, R10 ;  /* 0x000000042f0e7825 */ /* 0x000fc600078e020a */
[----:B------:R-:W-:Y:S04]  /*150250*/  STG.E.64 desc[UR10][R82.64], R178 ;  /* 0x000000b252007986 */ /* 0x000fe8000c101b0a */
[----:B------:R-:W-:Y:S04]  /*150260*/  STG.E.64 desc[UR10][R56.64], R180 ;  /* 0x000000b438007986 */ /* 0x000fe8000c101b0a */
[----:B------:R-:W-:Y:S04]  /*150270*/  STG.E.64 desc[UR10][R40.64], R182 ;  /* 0x000000b628007986 */ /* 0x000fe8000c101b0a */
[----:B------:R5:W-:Y:S04]  /*150280*/  STG.E.64 desc[UR10][R32.64], R188 ;  /* 0x000000bc20007986 */ /* 0x000be8000c101b0a */
[----:B------:R-:W-:Y:S04]  /*150290*/  STG.E.64 desc[UR10][R34.64], R190 ;  /* 0x000000be22007986 */ /* 0x000fe8000c101b0a */
[----:B------:R-:W-:Y:S01]  /*1502a0*/  STG.E.64 desc[UR10][R42.64], R184 ;  /* 0x000000b82a007986 */ /* 0x000fe2000c101b0a */
[----:B0-----:R-:W-:-:S03]  /*1502b0*/  IMAD.WIDE R16, R17, 0x4, R14 ;  /* 0x0000000411107825 */ /* 0x001fc600078e020e */
[----:B------:R-:W-:Y:S01]  /*1502c0*/  STG.E.64 desc[UR10][R28.64], R186 ;  /* 0x000000ba1c007986 */ /* 0x000fe2000c101b0a */
[----:B-----5:R-:W-:-:S03]  /*1502d0*/  IMAD.WIDE R32, R23, 0x8, R38 ;  /* 0x0000000817207825 */ /* 0x020fc600078e0226 */
[----:B------:R-:W-:Y:S04]  /*1502e0*/  STG.E.64 desc[UR10][R24.64], R172 ;  /* 0x000000ac18007986 */ /* 0x000fe8000c101b0a */
[----:B------:R-:W-:Y:S01]  /*1502f0*/  STG.E.64 desc[UR10][R26.64], R174 ;  /* 0x000000ae1a007986 */ /* 0x000fe2000c101b0a */
[----:B----4-:R-:W-:-:S03]  /*150300*/  IMAD.WIDE R20, R0, 0x8, R20 ;  /* 0x0000000800147825 */ /* 0x010fc600078e0214 */
[----:B------:R-:W-:Y:S04]  /*150310*/  STG.E.64 desc[UR10][R30.64], R164 ;  /* 0x000000a41e007986 */ /* 0x000fe8000c101b0a */
[----:B------:R-:W-:Y:S04]  /*150320*/  STG.E.64 desc[UR10][R36.64], R166 ;  /* 0x000000a624007986 */ /* 0x000fe8000c101b0a */
[----:B------:R-:W-:Y:S01]  /*150330*/  STG.E.64 desc[UR10][R38.64], R212 ;  /* 0x000000d426007986 */ /* 0x000fe2000c101b0a */
[----:B-1----:R-:W-:-:S03]  /*150340*/  IMAD.WIDE R18, R19, 0x4, R16 ;  /* 0x0000000413127825 */ /* 0x002fc600078e0210 */
[----:B------:R-:W-:Y:S04]  /*150350*/  STG.E.64 desc[UR10][R32.64], R214 ;  /* 0x000000d620007986 */ /* 0x000fe8000c101b0a */
[----:B------:R-:W-:Y:S01]  /*150360*/  STG.E desc[UR10][R4.64], R252 ;  /* 0x000000fc04007986 */ /* 0x000fe2000c10190a */
[----:B---3--:R-:W-:-:S03]  /*150370*/  IMAD.WIDE R22, R49, 0x8, R20 ;  /* 0x0000000831167825 */ /* 0x008fc600078e0214 */
[----:B------:R-:W-:Y:S04]  /*150380*/  STG.E desc[UR10][R6.64], R244 ;  /* 0x000000f406007986 */ /* 0x000fe8000c10190a */
[----:B------:R-:W-:Y:S04]  /*150390*/  STG.E desc[UR10][R12.64], R245 ;  /* 0x000000f50c007986 */ /* 0x000fe8000c10190a */
[----:B------:R-:W-:Y:S04]  /*1503a0*/  STG.E desc[UR10][R8.64], R244 ;  /* 0x000000f408007986 */ /* 0x000fe8000c10190a */
[----:B------:R-:W-:Y:S04]  /*1503b0*/  STG.E desc[UR10][R10.64], R240 ;  /* 0x000000f00a007986 */ /* 0x000fe8000c10190a */
[----:B--2---:R-:W-:Y:S04]  /*1503c0*/  STG.E desc[UR10][R14.64], R105 ;  /* 0x000000690e007986 */ /* 0x004fe8000c10190a */
[----:B------:R-:W-:Y:S04]  /*1503d0*/  STG.E desc[UR10][R16.64], R104 ;  /* 0x0000006810007986 */ /* 0x000fe8000c10190a */
[----:B------:R-:W-:Y:S04]  /*1503e0*/  STG.E desc[UR10][R18.64], RZ ;  /* 0x000000ff12007986 */ /* 0x000fe8000c10190a */
[----:B------:R-:W-:Y:S04]  /*1503f0*/  STG.E.64 desc[UR10][R20.64], R242 ;  /* 0x000000f214007986 */ /* 0x000fe8000c101b0a */
[----:B------:R-:W-:Y:S01]  /*150400*/  STG.E.64 desc[UR10][R22.64], R2 ;  /* 0x0000000216007986 */ /* 0x000fe2000c101b0a */
[----:B------:R-:W-:Y:S05]  /*150410*/  EXIT ;  /* 0x000000000000794d */ /* 0x000fea0003800000 */
        .weak           $__internal_0_$__cuda_sm20_dblrcp_rn_slowpath_v3
        .type           $__internal_0_$__cuda_sm20_dblrcp_rn_slowpath_v3,@function
        .size           $__internal_0_$__cuda_sm20_dblrcp_rn_slowpath_v3,($__internal_1_$__cuda_sm20_div_rn_f64_full - $__internal_0_$__cuda_sm20_dblrcp_rn_slowpath_v3)
$__internal_0_$__cuda_sm20_dblrcp_rn_slowpath_v3:
[----:B------:R-:W-:Y:S01]  /*150420*/  DSETP.GTU.AND P1, PT, |R46|, +INF , PT ;  /* 0x7ff000002e00742a */ /* 0x000fe20003f2c200 */
[----:B------:R-:W-:-:S13]  /*150430*/  BSSY.RECONVERGENT B0, `(.L_x_3033) ;  /* 0x0000022000007945 */ /* 0x000fda0003800200 */
[----:B------:R-:W-:Y:S05]  /*150440*/  @P1 BRA `(.L_x_3034) ;  /* 0x0000000000781947 */ /* 0x000fea0003800000 */
[----:B------:R-:W-:-:S05]  /*150450*/  LOP3.LUT R51, R47, 0x7fffffff, RZ, 0xc0, !PT ;  /* 0x7fffffff2f337812 */ /* 0x000fca00078ec0ff */
[----:B------:R-:W-:-:S05]  /*150460*/  VIADD R48, R51, 0xffffffff ;  /* 0xffffffff33307836 */ /* 0x000fca0000000000 */
[----:B------:R-:W-:-:S13]  /*150470*/  ISETP.GE.U32.AND P1, PT, R48, 0x7fefffff, PT ;  /* 0x7fefffff3000780c */ /* 0x000fda0003f26070 */
[----:B------:R-:W-:Y:S02]  /*150480*/  @P1 LOP3.LUT R49, R47, 0x7ff00000, RZ, 0x3c, !PT ;  /* 0x7ff000002f311812 */ /* 0x000fe400078e3cff */
[----:B------:R-:W-:Y:S01]  /*150490*/  @P1 MOV R48, RZ ;  /* 0x000000ff00301202 */ /* 0x000fe20000000f00 */
[----:B------:R-:W-:Y:S06]  /*1504a0*/  @P1 BRA `(.L_x_3035) ;  /* 0x0000000000681947 */ /* 0x000fec0003800000 */
[----:B------:R-:W-:-:S13]  /*1504b0*/  ISETP.GE.U32.AND P1, PT, R51, 0x1000001, PT ;  /* 0x010000013300780c */ /* 0x000fda0003f26070 */
[----:B------:R-:W-:Y:S05]  /*1504c0*/  @!P1 BRA `(.L_x_3036) ;  /* 0x0000000000349947 */ /* 0x000fea0003800000 */
[----:B------:R-:W-:Y:S01]  /*1504d0*/  VIADD R49, R47, 0xc0200000 ;  /* 0xc02000002f317836 */ /* 0x000fe20000000000 */
[----:B------:R-:W-:-:S03]  /*1504e0*/  MOV R48, R46 ;  /* 0x0000002e00307202 */ /* 0x000fc60000000f00 */
[----:B------:R-:W0:Y:S03]  /*1504f0*/  MUFU.RCP64H R51, R49 ;  /* 0x0000003100337308 */ /* 0x000e260000001800 */
[----:B0-----:R-:W-:-:S08]  /*150500*/  DFMA R52, -R48, R50, 1 ;  /* 0x3ff000003034742b */ /* 0x001fd00000000132 */
[----:B------:R-:W-:-:S08]  /*150510*/  DFMA R52, R52, R52, R52 ;  /* 0x000000343434722b */ /* 0x000fd00000000034 */
[----:B------:R-:W-:-:S08]  /*150520*/  DFMA R50, R50, R52, R50 ;  /* 0x000000343232722b */ /* 0x000fd00000000032 */
[----:B------:R-:W-:-:S08]  /*150530*/  DFMA R48, -R48, R50, 1 ;  /* 0x3ff000003030742b */ /* 0x000fd00000000132 */
[----:B------:R-:W-:-:S08]  /*150540*/  DFMA R48, R50, R48, R50 ;  /* 0x000000303230722b */ /* 0x000fd00000000032 */
[----:B------:R-:W-:-:S08]  /*150550*/  DMUL R48, R48, 2.2250738585072013831e-308 ;  /* 0x0010000030307828 */ /* 0x000fd00000000000 */
[----:B------:R-:W-:-:S08]  /*150560*/  DFMA R46, -R46, R48, 1 ;  /* 0x3ff000002e2e742b */ /* 0x000fd00000000130 */
[----:B------:R-:W-:-:S08]  /*150570*/  DFMA R46, R46, R46, R46 ;  /* 0x0000002e2e2e722b */ /* 0x000fd0000000002e */
[----:B------:R-:W-:Y:S01]  /*150580*/  DFMA R48, R48, R46, R48 ;  /* 0x0000002e3030722b */ /* 0x000fe20000000030 */
[----:B------:R-:W-:Y:S10]  /*150590*/  BRA `(.L_x_3035) ;  /* 0x00000000002c7947 */ /* 0x000ff40003800000 */
.L_x_3036:
[----:B------:R-:W-:-:S06]  /*1505a0*/  DMUL R46, R46, 8.11296384146066816958e+31 ;  /* 0x469000002e2e7828 */ /* 0x000fcc0000000000 */
[----:B------:R-:W0:Y:S02]  /*1505b0*/  MUFU.RCP64H R51, R47 ;  /* 0x0000002f00337308 */ /* 0x000e240000001800 */
[----:B0-----:R-:W-:-:S08]  /*1505c0*/  DFMA R48, -R46, R50, 1 ;  /* 0x3ff000002e30742b */ /* 0x001fd00000000132 */
[----:B------:R-:W-:-:S08]  /*1505d0*/  DFMA R48, R48, R48, R48 ;  /* 0x000000303030722b */ /* 0x000fd00000000030 */
[----:B------:R-:W-:-:S08]  /*1505e0*/  DFMA R48, R50, R48, R50 ;  /* 0x000000303230722b */ /* 0x000fd00000000032 */
[----:B------:R-:W-:-:S08]  /*1505f0*/  DFMA R46, -R46, R48, 1 ;  /* 0x3ff000002e2e742b */ /* 0x000fd00000000130 */
[----:B------:R-:W-:-:S08]  /*150600*/  DFMA R46, R48, R46, R48 ;  /* 0x0000002e302e722b */ /* 0x000fd00000000030 */
[----:B------:R-:W-:Y:S01]  /*150610*/  DMUL R48, R46, 8.11296384146066816958e+31 ;  /* 0x469000002e307828 */ /* 0x000fe20000000000 */
[----:B------:R-:W-:Y:S10]  /*150620*/  BRA `(.L_x_3035) ;  /* 0x0000000000087947 */ /* 0x000ff40003800000 */
.L_x_3034:
[----:B------:R-:W-:Y:S01]  /*150630*/  LOP3.LUT R49, R47, 0x80000, RZ, 0xfc, !PT ;  /* 0x000800002f317812 */ /* 0x000fe200078efcff */
[----:B------:R-:W-:-:S07]  /*150640*/  IMAD.MOV.U32 R48, RZ, RZ, R46 ;  /* 0x000000ffff307224 */ /* 0x000fce00078e002e */
.L_x_3035:
[----:B------:R-:W-:Y:S05]  /*150650*/  BSYNC.RECONVERGENT B0 ;  /* 0x0000000000007941 */ /* 0x000fea0003800200 */
.L_x_3033:
[----:B------:R-:W-:Y:S01]  /*150660*/  MOV R46, R48 ;  /* 0x00000030002e7202 */ /* 0x000fe20000000f00 */
[----:B------:R-:W-:Y:S01]  /*150670*/  IMAD.MOV.U32 R47, RZ, RZ, R49 ;  /* 0x000000ffff2f7224 */ /* 0x000fe200078e0031 */
[----:B------:R-:W-:Y:S01]  /*150680*/  MOV R48, R0 ;  /* 0x0000000000307202 */ /* 0x000fe20000000f00 */
[----:B------:R-:W-:-:S04]  /*150690*/  IMAD.MOV.U32 R49, RZ, RZ, 0x0 ;  /* 0x00000000ff317424 */ /* 0x000fc800078e00ff */
[----:B------:R-:W-:Y:S05]  /*1506a0*/  RET.REL.NODEC R48 `(_Z15Rosenbrock_ros3PdddS_PiiiiiddddddddPKdS2_S2_S2_S2_S2_S2_S2_i) ;  /* 0xffffeaf830547950 */ /* 0x000fea0003c3ffff */
        .weak           $__internal_1_$__cuda_sm20_div_rn_f64_full
        .type           $__internal_1_$__cuda_sm20_div_rn_f64_full,@function
        .size           $__internal_1_$__cuda_sm20_div_rn_f64_full,($__internal_2_$__cuda_sm20_dsqrt_rn_f64_mediumpath_v1 - $__internal_1_$__cuda_sm20_div_rn_f64_full)
$__internal_1_$__cuda_sm20_div_rn_f64_full:
[C---:B------:R-:W-:Y:S01]  /*1506b0*/  FSETP.GEU.AND P1, PT, |R175|.reuse, 1.469367938527859385e-39, PT ;  /* 0x00100000af00780b */ /* 0x040fe20003f2e200 */
[----:B------:R0:W-:Y:S01]  /*1506c0*/  STL.64 [R1+0xabc0], R2 ;  /* 0x00abc00201007387 */ /* 0x0001e20000100a00 */
[----:B------:R-:W-:Y:S01]  /*1506d0*/  LOP3.LUT R12, R175, 0x800fffff, RZ, 0xc0, !PT ;  /* 0x800fffffaf0c7812 */ /* 0x000fe200078ec0ff */
[----:B------:R-:W-:Y:S02]  /*1506e0*/  IMAD.MOV.U32 R13, RZ, RZ, R9 ;  /* 0x000000ffff0d7224 */ /* 0x000fe400078e0009 */
[----:B------:R1:W-:Y:S03]  /*1506f0*/  STL.64 [R1+0xabd8], R10 ;  /* 0x00abd80a01007387 */ /* 0x0003e60000100a00 */
[----:B------:R-:W-:Y:S01]  /*150700*/  FSETP.GEU.AND P2, PT, |R13|, 1.469367938527859385e-39, PT ;  /* 0x001000000d00780b */ /* 0x000fe20003f4e200 */
[----:B------:R-:W-:Y:S01]  /*150710*/  STL.64 [R1+0xabd0], R6 ;  /* 0x00abd00601007387 */ /* 0x000fe20000100a00 */
[----:B0-----:R-:W-:-:S03]  /*150720*/  LOP3.LUT R3, R12, 0x3ff00000, RZ, 0xfc, !PT ;  /* 0x3ff000000c037812 */ /* 0x001fc600078efcff */
[----:B------:R0:W-:Y:S01]  /*150730*/  STL.64 [R1+0xabc8], R4 ;  /* 0x00abc80401007387 */ /* 0x0001e20000100a00 */
[----:B------:R-:W-:Y:S01]  /*150740*/  MOV R2, R174 ;  /* 0x000000ae00027202 */ /* 0x000fe20000000f00 */
[----:B------:R-:W-:Y:S01]  /*150750*/  @!P1 DMUL R2, R174, 8.98846567431157953865e+307 ;  /* 0x7fe00000ae029828 */ /* 0x000fe20000000000 */
[----:B-1----:R-:W-:Y:S01]  /*150760*/  IMAD.MOV.U32 R10, RZ, RZ, 0x1 ;  /* 0x00000001ff0a7424 */ /* 0x002fe200078e00ff */
[----:B------:R-:W-:Y:S01]  /*150770*/  MOV R12, R8 ;  /* 0x00000008000c7202 */ /* 0x000fe20000000f00 */
[----:B------:R1:W-:Y:S03]  /*150780*/  STL [R1+0xabb8], R0 ;  /* 0x00abb80001007387 */ /* 0x0003e60000100800 */
[----:B------:R-:W2:Y:S01]  /*150790*/  MUFU.RCP64H R11, R3 ;  /* 0x00000003000b7308 */ /* 0x000ea20000001800 */
[----:B------:R-:W-:Y:S01]  /*1507a0*/  STL.64 [R1+0x80e0], R2 ;  /* 0x0080e00201007387 */ /* 0x000fe20000100a00 */
[----:B0-----:R-:W-:Y:S01]  /*1507b0*/  MOV R5, 0x1ca00000 ;  /* 0x1ca0000000057802 */ /* 0x001fe20000000f00 */
[----:B------:R-:W-:Y:S01]  /*1507c0*/  IMAD.MOV.U32 R4, RZ, RZ, R12 ;  /* 0x000000ffff047224 */ /* 0x000fe200078e000c */
[----:B-1----:R-:W-:Y:S01]  /*1507d0*/  LOP3.LUT R0, R175, 0x7ff00000, RZ, 0xc0, !PT ;  /* 0x7ff00000af007812 */ /* 0x002fe200078ec0ff */
[----:B--2---:R-:W-:-:S08]  /*1507e0*/  DFMA R6, R10, -R2, 1 ;  /* 0x3ff000000a06742b */ /* 0x004fd00000000802 */
[----:B------:R-:W-:-:S08]  /*1507f0*/  DFMA R8, R6, R6, R6 ;  /* 0x000000060608722b */ /* 0x000fd00000000006 */
[----:B------:R-:W-:Y:S01]  /*150800*/  DFMA R6, R10, R8, R10 ;  /* 0x000000080a06722b */ /* 0x000fe2000000000a */
[----:B------:R-:W-:Y:S02]  /*150810*/  LOP3.LUT R10, R13, 0x7ff00000, RZ, 0xc0, !PT ;  /* 0x7ff000000d0a7812 */ /* 0x000fe400078ec0ff */
[----:B------:R-:W-:Y:S02]  /*150820*/  @!P2 LOP3.LUT R8, R175, 0x7ff00000, RZ, 0xc0, !PT ;  /* 0x7ff00000af08a812 */ /* 0x000fe400078ec0ff */
[C---:B------:R-:W-:Y:S01]  /*150830*/  ISETP.GE.U32.AND P5, PT, R10.reuse, R0, PT ;  /* 0x000000000a00720c */ /* 0x040fe20003fa6070 */
[----:B------:R0:W-:Y:S01]  /*150840*/  STL [R1+0x98dc], R10 ;  /* 0x0098dc0a01007387 */ /* 0x0001e20000100800 */
[----:B------:R-:W-:-:S04]  /*150850*/  @!P2 ISETP.GE.U32.AND P4, PT, R10, R8, PT ;  /* 0x000000080a00a20c */ /* 0x000fc80003f86070 */
[----:B------:R-:W-:-:S04]  /*150860*/  @!P2 SEL R8, R5, 0x63400000, !P4 ;  /* 0x634000000508a807 */ /* 0x000fc80006000000 */
[--C-:B------:R-:W-:Y:S02]  /*150870*/  @!P2 LOP3.LUT R9, R8, 0x80000000, R13.reuse, 0xf8, !PT ;  /* 0x800000000809a812 */ /* 0x100fe400078ef80d */
[----:B------:R-:W-:Y:S02]  /*150880*/  SEL R8, R5, 0x63400000, !P5 ;  /* 0x6340000005087807 */ /* 0x000fe40006800000 */
[----:B------:R-:W-:Y:S02]  /*150890*/  @!P2 LOP3.LUT R9, R9, 0x100000, RZ, 0xfc, !PT ;  /* 0x001000000909a812 */ /* 0x000fe400078efcff */
[----:B------:R-:W-:Y:S02]  /*1508a0*/  LOP3.LUT R5, R8, 0x800fffff, R13, 0xf8, !PT ;  /* 0x800fffff08057812 */ /* 0x000fe400078ef80d */
[----:B------:R-:W-:-:S06]  /*1508b0*/  @!P2 MOV R8, RZ ;  /* 0x000000ff0008a202 */ /* 0x000fcc0000000f00 */
[----:B------:R-:W-:Y:S02]  /*1508c0*/  @!P2 DFMA R4, R4, 2, -R8 ;  /* 0x400000000404a82b */ /* 0x000fe40000000808 */
[----:B------:R-:W-:Y:S01]  /*1508d0*/  DFMA R8, R6, -R2, 1 ;  /* 0x3ff000000608742b */ /* 0x000fe20000000802 */
[----:B------:R-:W-:-:S04]  /*1508e0*/  @!P1 LOP3.LUT R0, R3, 0x7ff00000, RZ, 0xc0, !PT ;  /* 0x7ff0000003009812 */ /* 0x000fc800078ec0ff */
[----:B------:R-:W-:Y:S03]  /*1508f0*/  STL.64 [R1+0x81a8], R4 ;  /* 0x0081a80401007387 */ /* 0x000fe60000100a00 */
[----:B------:R-:W-:-:S08]  /*150900*/  DFMA R6, R6, R8, R6 ;  /* 0x000000080606722b */ /* 0x000fd00000000006 */
[----:B------:R-:W-:-:S08]  /*150910*/  DMUL R8, R6, R4 ;  /* 0x0000000406087228 */ /* 0x000fd00000000000 */
[----:B0-----:R-:W-:Y:S01]  /*150920*/  DFMA R10, R8, -R2, R4 ;  /* 0x80000002080a722b */ /* 0x001fe20000000004 */
[----:B------:R-:W-:Y:S04]  /*150930*/  STL [R1+0x98c8], R0 ;  /* 0x0098c80001007387 */ /* 0x000fe80000100800 */
[----:B------:R0:W5:Y:S03]  /*150940*/  LDL.LU.64 R2, [R1+0xabc0] ;  /* 0x00abc00001027983 */ /* 0x0001660000300a00 */
[----:B------:R-:W-:Y:S02]  /*150950*/  DFMA R8, R6, R10, R8 ;  /* 0x0000000a0608722b */ /* 0x000fe40000000008 */
[----:B------:R0:W5:Y:S04]  /*150960*/  LDL.LU.64 R10, [R1+0xabd8] ;  /* 0x00abd800010a7983 */ /* 0x0001680000300a00 */
[----:B------:R0:W5:Y:S04]  /*150970*/  LDL.LU.64 R6, [R1+0xabd0] ;  /* 0x00abd00001067983 */ /* 0x0001680000300a00 */
[----:B------:R1:W-:Y:S04]  /*150980*/  STL.64 [R1+0x98b8], R8 ;  /* 0x0098b80801007387 */ /* 0x0003e80000100a00 */
[----:B-1----:R-:W2:Y:S02]  /*150990*/  LDL R9, [R1+0x98dc] ;  /* 0x0098dc0001097983 */ /* 0x002ea40000100800 */
[----:B--2---:R-:W-:Y:S01]  /*1509a0*/  IMAD.MOV.U32 R252, RZ, RZ, R9 ;  /* 0x000000fffffc7224 */ /* 0x004fe200078e0009 */
[----:B------:R-:W-:-:S02]  /*1509b0*/  @!P2 LOP3.LUT R252, R5, 0x7ff00000, RZ, 0xc0, !PT ;  /* 0x7ff0000005fca812 */ /* 0x000fc400078ec0ff */
[----:B------:R0:W5:Y:S02]  /*1509c0*/  LDL.LU.64 R4, [R1+0xabc8] ;  /* 0x00abc80001047983 */ /* 0x0001640000300a00 */
[----:B------:R-:W-:-:S04]  /*1509d0*/  IADD3 R8, PT, PT, R252, -0x1, RZ ;  /* 0xfffffffffc087810 */ /* 0x000fc80007ffe0ff */
[----:B------:R-:W-:Y:S01]  /*1509e0*/  ISETP.GT.U32.AND P1, PT, R8, 0x7feffffe, PT ;  /* 0x7feffffe0800780c */ /* 0x000fe20003f24070 */
[----:B------:R-:W-:Y:S02]  /*1509f0*/  VIADD R8, R0, 0xffffffff ;  /* 0xffffffff00087836 */ /* 0x000fe40000000000 */
[----:B------:R0:W5:Y:S03]  /*150a00*/  LDL.LU R0, [R1+0xabb8] ;  /* 0x00abb80001007983 */ /* 0x0001660000300800 */
[----:B------:R-:W-:Y:S01]  /*150a10*/  ISETP.GT.U32.OR P1, PT, R8, 0x7feffffe, P1 ;  /* 0x7feffffe0800780c */ /* 0x000fe20000f24470 */
[----:B------:R-:W-:-:S12]  /*150a20*/  BSSY.RECONVERGENT B0, `(.L_x_3037) ;  /* 0x000004a000007945 */ /* 0x000fd80003800200 */
[----:B0-----:R-:W-:Y:S05]  /*150a30*/  @P1 BRA `(.L_x_3038) ;  /* 0x0000000000b81947 */ /* 0x001fea0003800000 */
[----:B------:R-:W-:Y:S02]  /*150a40*/  LOP3.LUT R8, R175, 0x7ff00000, RZ, 0xc0, !PT ;  /* 0x7ff00000af087812 */ /* 0x000fe400078ec0ff */
[----:B------:R-:W-:Y:S02]  /*150a50*/  MOV R252, 0x1ca00000 ;  /* 0x1ca0000000fc7802 */ /* 0x000fe40000000f00 */
[CC--:B------:R-:W-:Y:S02]  /*150a60*/  ISETP.GE.U32.AND P1, PT, R9.reuse, R8.reuse, PT ;  /* 0x000000080900720c */ /* 0x0c0fe40003f26070 */
[----:B------:R-:W-:-:S04]  /*150a70*/  VIADDMNMX R8, R9, -R8, 0xb9600000, !PT ;  /* 0xb960000009087446 */ /* 0x000fc80007800908 */
[----:B------:R-:W-:Y:S02]  /*150a80*/  VIMNMX R9, PT, PT, R8, 0x46a00000, PT ;  /* 0x46a0000008097848 */ /* 0x000fe40003fe0100 */
[----:B------:R-:W-:-:S05]  /*150a90*/  SEL R8, R252, 0x63400000, !P1 ;  /* 0x63400000fc087807 */ /* 0x000fca0004800000 */
[----:B------:R-:W-:Y:S02]  /*150aa0*/  IMAD.IADD R252, R9, 0x1, -R8 ;  /* 0x0000000109fc7824 */ /* 0x000fe400078e0a08 */
[----:B------:R-:W2:Y:S01]  /*150ab0*/  LDL.64 R8, [R1+0x98b8] ;  /* 0x0098b80001087983 */ /* 0x000ea20000100a00 */
[----:B------:R-:W-:Y:S02]  /*150ac0*/  IMAD.MOV.U32 R12, RZ, RZ, RZ ;  /* 0x000000ffff0c7224 */ /* 0x000fe400078e00ff */
[----:B------:R-:W-:-:S06]  /*150ad0*/  IADD3 R13, PT, PT, R252, 0x7fe00000, RZ ;  /* 0x7fe00000fc0d7810 */ /* 0x000fcc0007ffe0ff */
[----:B--2---:R-:W-:-:S10]  /*150ae0*/  DMUL R8, R8, R12 ;  /* 0x0000000c08087228 */ /* 0x004fd40000000000 */
[----:B------:R-:W-:-:S13]  /*150af0*/  FSETP.GTU.AND P1, PT, |R9|, 1.469367938527859385e-39, PT ;  /* 0x001000000900780b */ /* 0x000fda0003f2c200 */
[----:B------:R-:W-:Y:S05]  /*150b00*/  @P1 BRA `(.L_x_3039) ;  /* 0x0000000000ec1947 */ /* 0x000fea0003800000 */
[----:B-----5:R0:W-:Y:S04]  /*150b10*/  STL.64 [R1+0xabc8], R6 ;  /* 0x00abc80601007387 */ /* 0x0201e80000100a00 */
[----:B------:R1:W-:Y:S04]  /*150b20*/  STL.64 [R1+0xabc0], R4 ;  /* 0x00abc00401007387 */ /* 0x0003e80000100a00 */
[----:B------:R2:W-:Y:S04]  /*150b30*/  STL.64 [R1+0xabb8], R2 ;  /* 0x00abb80201007387 */ /* 0x0005e80000100a00 */
[----:B0-----:R-:W3:Y:S04]  /*150b40*/  LDL.LU.64 R6, [R1+0x81a8] ;  /* 0x0081a80001067983 */ /* 0x001ee80000300a00 */
[----:B-1----:R-:W3:Y:S04]  /*150b50*/  LDL.LU.64 R4, [R1+0x80e0] ;  /* 0x0080e00001047983 */ /* 0x002ee80000300a00 */
[----:B--2---:R-:W3:Y:S02]  /*150b60*/  LDL.64 R2, [R1+0x98b8] ;  /* 0x0098b80001027983 */ /* 0x004ee40000100a00 */
[----:B---3--:R-:W-:-:S02]  /*150b70*/  DFMA R2, R2, -R4, R6 ;  /* 0x800000040202722b */ /* 0x008fc40000000006 */
[----:B------:R0:W5:Y:S04]  /*150b80*/  LDL.LU.64 R6, [R1+0xabc8] ;  /* 0x00abc80001067983 */ /* 0x0001680000300a00 */
[----:B------:R0:W5:Y:S04]  /*150b90*/  LDL.LU.64 R4, [R1+0xabc0] ;  /* 0x00abc00001047983 */ /* 0x0001680000300a00 */
[C---:B------:R-:W-:Y:S02]  /*150ba0*/  LOP3.LUT R175, R3.reuse, 0x80000000, R175, 0x48, !PT ;  /* 0x8000000003af7812 */ /* 0x040fe400078e48af */
[----:B------:R-:W-:-:S02]  /*150bb0*/  FSETP.NEU.AND P1, PT, R3, RZ, PT ;  /* 0x000000ff0300720b */ /* 0x000fc40003f2d000 */
[----:B------:R0:W5:Y:S01]  /*150bc0*/  LDL.LU.64 R2, [R1+0xabb8] ;  /* 0x00abb80001027983 */ /* 0x0001620000300a00 */
[----:B------:R-:W-:-:S03]  /*150bd0*/  MOV R174, RZ ;  /* 0x000000ff00ae7202 */ /* 0x000fc60000000f00 */
[----:B------:R1:W-:Y:S02]  /*150be0*/  STL [R1+0x81a8], R175 ;  /* 0x0081a8af01007387 */ /* 0x0003e40000100800 */
[----:B-1----:R-:W-:-:S05]  /*150bf0*/  LOP3.LUT R175, R175, R13, RZ, 0xfc, !PT ;  /* 0x0000000dafaf7212 */ /* 0x002fca00078efcff */
[----:B0-----:R-:W-:Y:S05]  /*150c00*/  @!P1 BRA `(.L_x_3039) ;  /* 0x0000000000ac9947 */ /* 0x001fea0003800000 */
[----:B-----5:R0:W-:Y:S04]  /*150c10*/  STL.64 [R1+0xabb8], R2 ;  /* 0x00abb80201007387 */ /* 0x0201e80000100a00 */
[----:B0-----:R-:W2:Y:S01]  /*150c20*/  LDL.64 R2, [R1+0x98b8] ;  /* 0x0098b80001027983 */ /* 0x001ea20000100a00 */
[----:B------:R-:W-:Y:S01]  /*150c30*/  IMAD.MOV R13, RZ, RZ, -R252 ;  /* 0x000000ffff0d7224 */ /* 0x000fe200078e0afc */
[----:B------:R-:W-:-:S06]  /*150c40*/  MOV R12, RZ ;  /* 0x000000ff000c7202 */ /* 0x000fcc0000000f00 */
[----:B--2---:R-:W-:Y:S01]  /*150c50*/  DFMA R2, R8, -R12, R2 ;  /* 0x8000000c0802722b */ /* 0x004fe20000000002 */
[----:B------:R-:W2:Y:S02]  /*150c60*/  LDL.LU.64 R12, [R1+0x98b8] ;  /* 0x0098b800010c7983 */ /* 0x000ea40000300a00 */
[----:B--2---:R-:W-:Y:S02]  /*150c70*/  DMUL.RP R12, R12, R174 ;  /* 0x000000ae0c0c7228 */ /* 0x004fe40000008000 */
[----:B------:R-:W2:Y:S01]  /*150c80*/  LDL.LU R175, [R1+0x81a8] ;  /* 0x0081a80001af7983 */ /* 0x000ea20000300800 */
[----:B------:R-:W-:-:S04]  /*150c90*/  IADD3 R174, PT, PT, -R252, -0x43300000, RZ ;  /* 0xbcd00000fcae7810 */ /* 0x000fc80007ffe1ff */
[----:B------:R-:W-:Y:S02]  /*150ca0*/  FSETP.NEU.AND P1, PT, |R3|, R174, PT ;  /* 0x000000ae0300720b */ /* 0x000fe40003f2d200 */
[----:B------:R0:W5:Y:S02]  /*150cb0*/  LDL.LU.64 R2, [R1+0xabb8] ;  /* 0x00abb80001027983 */ /* 0x0001640000300a00 */
[----:B------:R-:W-:Y:S02]  /*150cc0*/  FSEL R12, R12, R8, !P1 ;  /* 0x000000080c0c7208 */ /* 0x000fe40004800000 */
[----:B--2---:R-:W-:-:S04]  /*150cd0*/  LOP3.LUT R13, R13, R175, RZ, 0x3c, !PT ;  /* 0x000000af0d0d7212 */ /* 0x004fc800078e3cff */
[----:B------:R-:W-:-:S05]  /*150ce0*/  FSEL R8, R13, R9, !P1 ;  /* 0x000000090d087208 */ /* 0x000fca0004800000 */
[----:B------:R-:W-:Y:S01]  /*150cf0*/  IMAD.MOV.U32 R9, RZ, RZ, R8 ;  /* 0x000000ffff097224 */ /* 0x000fe200078e0008 */
[----:B------:R-:W-:Y:S01]  /*150d00*/  MOV R8, R12 ;  /* 0x0000000c00087202 */ /* 0x000fe20000000f00 */
[----:B0-----:R-:W-:Y:S06]  /*150d10*/  BRA `(.L_x_3039) ;  /* 0x0000000000687947 */ /* 0x001fec0003800000 */
.L_x_3038:
[----:B------:R-:W-:-:S14]  /*150d20*/  DSETP.NAN.AND P1, PT, R12, R12, PT ;  /* 0x0000000c0c00722a */ /* 0x000fdc0003f28000 */
[----:B------:R-:W-:Y:S05]  /*150d30*/  @P1 BRA `(.L_x_3040) ;  /* 0x0000000000541947 */ /* 0x000fea0003800000 */
[----:B------:R-:W-:-:S14]  /*150d40*/  DSETP.NAN.AND P1, PT, R174, R174, PT ;  /* 0x000000aeae00722a */ /* 0x000fdc0003f28000 */
[----:B------:R-:W-:Y:S05]  /*150d50*/  @P1 BRA `(.L_x_3041) ;  /* 0x00000000003c1947 */ /* 0x000fea0003800000 */
[----:B------:R-:W2:Y:S01]  /*150d60*/  LDL R9, [R1+0x98c8] ;  /* 0x0098c80001097983 */ /* 0x000ea20000100800 */
[----:B------:R-:W-:Y:S01]  /*150d70*/  IMAD.MOV.U32 R8, RZ, RZ, 0x0 ;  /* 0x00000000ff087424 */ /* 0x000fe200078e00ff */
[----:B--2---:R-:W-:Y:S02]  /*150d80*/  ISETP.NE.AND P1, PT, R252, R9, PT ;  /* 0x00000009fc00720c */ /* 0x004fe40003f25270 */
[----:B------:R-:W-:-:S11]  /*150d90*/  MOV R9, 0xfff80000 ;  /* 0xfff8000000097802 */ /* 0x000fd60000000f00 */
[----:B------:R-:W-:Y:S05]  /*150da0*/  @!P1 BRA `(.L_x_3039) ;  /* 0x0000000000449947 */ /* 0x000fea0003800000 */
[----:B------:R-:W2:Y:S01]  /*150db0*/  LDL.LU R9, [R1+0x98c8] ;  /* 0x0098c80001097983 */ /* 0x000ea20000300800 */
[----:B------:R-:W-:Y:S02]  /*150dc0*/  ISETP.NE.AND P1, PT, R252, 0x7ff00000, PT ;  /* 0x7ff00000fc00780c */ /* 0x000fe40003f25270 */
[----:B------:R-:W-:Y:S02]  /*150dd0*/  LOP3.LUT R8, R13, 0x80000000, R175, 0x48, !PT ;  /* 0x800000000d087812 */ /* 0x000fe400078e48af */
[----:B--2---:R-:W-:-:S13]  /*150de0*/  ISETP.EQ.OR P1, PT, R9, RZ, !P1 ;  /* 0x000000ff0900720c */ /* 0x004fda0004f22670 */
[----:B------:R-:W-:Y:S01]  /*150df0*/  @P1 LOP3.LUT R12, R8, 0x7ff00000, RZ, 0xfc, !PT ;  /* 0x7ff00000080c1812 */ /* 0x000fe200078efcff */
[----:B------:R-:W-:Y:S01]  /*150e00*/  @!P1 IMAD.MOV.U32 R9, RZ, RZ, R8 ;  /* 0x000000ffff099224 */ /* 0x000fe200078e0008 */
[----:B------:R-:W-:Y:S01]  /*150e10*/  @!P1 MOV R8, RZ ;  /* 0x000000ff00089202 */ /* 0x000fe20000000f00 */
[----:B------:R-:W-:Y:S01]  /*150e20*/  @P1 IMAD.MOV.U32 R8, RZ, RZ, RZ ;  /* 0x000000ffff081224 */ /* 0x000fe200078e00ff */
[----:B------:R-:W-:Y:S01]  /*150e30*/  @P1 MOV R9, R12 ;  /* 0x0000000c00091202 */ /* 0x000fe20000000f00 */
[----:B------:R-:W-:Y:S06]  /*150e40*/  BRA `(.L_x_3039) ;  /* 0x00000000001c7947 */ /* 0x000fec0003800000 */
.L_x_3041:
[----:B------:R-:W-:-:S05]  /*150e50*/  LOP3.LUT R8, R175, 0x80000, RZ, 0xfc, !PT ;  /* 0x00080000af087812 */ /* 0x000fca00078efcff */
[----:B------:R-:W-:Y:S01]  /*150e60*/  IMAD.MOV.U32 R9, RZ, RZ, R8 ;  /* 0x000000ffff097224 */ /* 0x000fe200078e0008 */
[----:B------:R-:W-:Y:S01]  /*150e70*/  MOV R8, R174 ;  /* 0x000000ae00087202 */ /* 0x000fe20000000f00 */
[----:B------:R-:W-:Y:S06]  /*150e80*/  BRA `(.L_x_3039) ;  /* 0x00000000000c7947 */ /* 0x000fec0003800000 */
.L_x_3040:
[----:B------:R-:W-:-:S05]  /*150e90*/  LOP3.LUT R8, R13, 0x80000, RZ, 0xfc, !PT ;  /* 0x000800000d087812 */ /* 0x000fca00078efcff */
[----:B------:R-:W-:Y:S01]  /*150ea0*/  IMAD.MOV.U32 R9, RZ, RZ, R8 ;  /* 0x000000ffff097224 */ /* 0x000fe200078e0008 */
[----:B------:R-:W-:-:S07]  /*150eb0*/  MOV R8, R12 ;  /* 0x0000000c00087202 */ /* 0x000fce0000000f00 */
.L_x_3039:
[----:B------:R-:W-:Y:S05]  /*150ec0*/  BSYNC.RECONVERGENT B0 ;  /* 0x0000000000007941 */ /* 0x000fea0003800200 */
.L_x_3037:
[----:B------:R-:W-:Y:S01]  /*150ed0*/  MOV R13, R9 ;  /* 0x00000009000d7202 */ /* 0x000fe20000000f00 */
[----:B------:R-:W-:Y:S02]  /*150ee0*/  HFMA2 R9, -RZ, RZ, 0, 0 ;  /* 0x00000000ff097431 */ /* 0x000fe400000001ff */
[----:B------:R-:W-:Y:S02]  /*150ef0*/  IMAD.MOV.U32 R12, RZ, RZ, R8 ;  /* 0x000000ffff0c7224 */ /* 0x000fe400078e0008 */
[----:B-----5:R-:W-:-:S04]  /*150f00*/  IMAD.MOV.U32 R8, RZ, RZ, R0 ;  /* 0x000000ffff087224 */ /* 0x020fc800078e0000 */
[----:B------:R-:W-:Y:S05]  /*150f10*/  RET.REL.NODEC R8 `(_Z15Rosenbrock_ros3PdddS_PiiiiiddddddddPKdS2_S2_S2_S2_S2_S2_S2_i) ;  /* 0xffffeaf008387950 */ /* 0x000fea0003c3ffff */
        .weak           $__internal_2_$__cuda_sm20_dsqrt_rn_f64_mediumpath_v1
        .type           $__internal_2_$__cuda_sm20_dsqrt_rn_f64_mediumpath_v1,@function
        .size           $__internal_2_$__cuda_sm20_dsqrt_rn_f64_mediumpath_v1,($_Z15Rosenbrock_ros3PdddS_PiiiiiddddddddPKdS2_S2_S2_S2_S2_S2_S2_i$__internal_accurate_pow - $__internal_2_$__cuda_sm20_dsqrt_rn_f64_mediumpath_v1)
$__internal_2_$__cuda_sm20_dsqrt_rn_f64_mediumpath_v1:
[----:B------:R-:W-:Y:S01]  /*150f20*/  ISETP.GE.U32.AND P1, PT, R9, -0x3400000, PT ;  /* 0xfcc000000900780c */ /* 0x000fe20003f26070 */
[----:B------:R-:W-:Y:S01]  /*150f30*/  BSSY.RECONVERGENT B3, `(.L_x_3042) ;  /* 0x0000029000037945 */ /* 0x000fe20003800200 */
[----:B------:R-:W-:Y:S01]  /*150f40*/  IMAD.MOV.U32 R11, RZ, RZ, R10 ;  /* 0x000000ffff0b7224 */ /* 0x000fe200078e000a */
[----:B------:R-:W-:Y:S01]  /*150f50*/  MOV R15, R3 ;  /* 0x00000003000f7202 */ /* 0x000fe20000000f00 */
[----:B------:R-:W-:Y:S01]  /*150f60*/  IMAD.MOV.U32 R14, RZ, RZ, R5 ;  /* 0x000000ffff0e7224 */ /* 0x000fe200078e0005 */
[----:B------:R-:W-:Y:S01]  /*150f70*/  MOV R10, R0 ;  /* 0x00000000000a7202 */ /* 0x000fe20000000f00 */
[----:B------:R-:W-:Y:S01]  /*150f80*/  IMAD.MOV.U32 R5, RZ, RZ, R13 ;  /* 0x000000ffff057224 */ /* 0x000fe200078e000d */
[----:B------:R-:W-:-:S06]  /*150f90*/  MOV R3, R8 ;  /* 0x0000000800037202 */ /* 0x000fcc0000000f00 */
[----:B------:R-:W-:Y:S05]  /*150fa0*/  @!P1 BRA `(.L_x_3043) ;  /* 0x0000000000209947 */ /* 0x000fea0003800000 */
[----:B------:R-:W-:-:S10]  /*150fb0*/  DFMA.RM R2, R14, R4, R2 ;  /* 0x000000040e02722b */ /* 0x000fd40000004002 */
[----:B------:R-:W-:-:S05]  /*150fc0*/  IADD3 R4, P1, PT, R2, 0x1, RZ ;  /* 0x0000000102047810 */ /* 0x000fca0007f3e0ff */
[----:B------:R-:W-:-:S06]  /*150fd0*/  IMAD.X R5, RZ, RZ, R3, P1 ;  /* 0x000000ffff057224 */ /* 0x000fcc00008e0603 */
[----:B------:R-:W-:-:S08]  /*150fe0*/  DFMA.RP R10, -R2, R4, R10 ;  /* 0x00000004020a722b */ /* 0x000fd0000000810a */
[----:B------:R-:W-:-:S06]  /*150ff0*/  DSETP.GT.AND P1, PT, R10, RZ, PT ;  /* 0x000000ff0a00722a */ /* 0x000fcc0003f24000 */
[----:B------:R-:W-:Y:S02]  /*151000*/  FSEL R2, R4, R2, P1 ;  /* 0x0000000204027208 */ /* 0x000fe40000800000 */
[----:B------:R-:W-:Y:S01]  /*151010*/  FSEL R3, R5, R3, P1 ;  /* 0x0000000305037208 */ /* 0x000fe20000800000 */
[----:B------:R-:W-:Y:S06]  /*151020*/  BRA `(.L_x_3044) ;  /* 0x0000000000647947 */ /* 0x000fec0003800000 */
.L_x_3043:
[----:B------:R-:W-:-:S14]  /*151030*/  DSETP.NE.AND P1, PT, R10, RZ, PT ;  /* 0x000000ff0a00722a */ /* 0x000fdc0003f25000 */
[----:B------:R-:W-:Y:S05]  /*151040*/  @!P1 BRA `(.L_x_3045) ;  /* 0x0000000000589947 */ /* 0x000fea0003800000 */
[----:B------:R-:W-:-:S13]  /*151050*/  ISETP.GE.AND P1, PT, R11, RZ, PT ;  /* 0x000000ff0b00720c */ /* 0x000fda0003f26270 */
[----:B------:R-:W-:Y:S01]  /*151060*/  @!P1 MOV R2, 0x0 ;  /* 0x0000000000029802 */ /* 0x000fe20000000f00 */
[----:B------:R-:W-:Y:S01]  /*151070*/  @!P1 IMAD.MOV.U32 R3, RZ, RZ, -0x80000 ;  /* 0xfff80000ff039424 */ /* 0x000fe200078e00ff */
[----:B------:R-:W-:Y:S06]  /*151080*/  @!P1 BRA `(.L_x_3044) ;  /* 0x00000000004c9947 */ /* 0x000fec0003800000 */
[----:B------:R-:W-:-:S13]  /*151090*/  ISETP.GT.AND P1, PT, R11, 0x7fefffff, PT ;  /* 0x7fefffff0b00780c */ /* 0x000fda0003f24270 */
[----:B------:R-:W-:Y:S05]  /*1510a0*/  @P1 BRA `(.L_x_3045) ;  /* 0x0000000000401947 */ /* 0x000fea0003800000 */
[----:B------:R-:W-:Y:S01]  /*1510b0*/  DMUL R2, R10, 8.11296384146066816958e+31 ;  /* 0x469000000a027828 */ /* 0x000fe20000000000 */
[----:B------:R-:W-:Y:S01]  /*1510c0*/  MOV R4, RZ ;  /* 0x000000ff00047202 */ /* 0x000fe20000000f00 */
[----:B------:R-:W-:Y:S01]  /*1510d0*/  IMAD.MOV.U32 R8, RZ, RZ, 0x0 ;  /* 0x00000000ff087424 */ /* 0x000fe200078e00ff */
[----:B------:R-:W-:-:S03]  /*1510e0*/  MOV R9, 0x3fd80000 ;  /* 0x3fd8000000097802 */ /* 0x000fc60000000f00 */
[----:B------:R-:W0:Y:S02]  /*1510f0*/  MUFU.RSQ64H R5, R3 ;  /* 0x0000000300057308 */ /* 0x000e240000001c00 */
[----:B0-----:R-:W-:-:S08]  /*151100*/  DMUL R10, R4, R4 ;  /* 0x00000004040a7228 */ /* 0x001fd00000000000 */
[----:B------:R-:W-:-:S08]  /*151110*/  DFMA R10, R2, -R10, 1 ;  /* 0x3ff00000020a742b */ /* 0x000fd0000000080a */
[----:B------:R-:W-:Y:S02]  /*151120*/  DFMA R8, R10, R8, 0.5 ;  /* 0x3fe000000a08742b */ /* 0x000fe40000000008 */
[----:B------:R-:W-:-:S08]  /*151130*/  DMUL R10, R4, R10 ;  /* 0x0000000a040a7228 */ /* 0x000fd00000000000 */
[----:B------:R-:W-:-:S08]  /*151140*/  DFMA R8, R8, R10, R4 ;  /* 0x0000000a0808722b */ /* 0x000fd00000000004 */
[----:B------:R-:W-:Y:S02]  /*151150*/  DMUL R4, R2, R8 ;  /* 0x0000000802047228 */ /* 0x000fe40000000000 */
[----:B------:R-:W-:-:S06]  /*151160*/  VIADD R9, R9, 0xfff00000 ;  /* 0xfff0000009097836 */ /* 0x000fcc0000000000 */
[----:B------:R-:W-:-:S08]  /*151170*/  DFMA R2, R4, -R4, R2 ;  /* 0x800000040402722b */ /* 0x000fd00000000002 */
[----:B------:R-:W-:-:S10]  /*151180*/  DFMA R2, R8, R2, R4 ;  /* 0x000000020802722b */ /* 0x000fd40000000004 */
[----:B------:R-:W-:Y:S01]  /*151190*/  IADD3 R3, PT, PT, R3, -0x3500000, RZ ;  /* 0xfcb0000003037810 */ /* 0x000fe20007ffe0ff */
[----:B------:R-:W-:Y:S06]  /*1511a0*/  BRA `(.L_x_3044) ;  /* 0x0000000000047947 */ /* 0x000fec0003800000 */
.L_x_3045:
[----:B------:R-:W-:-:S11]  /*1511b0*/  DADD R2, R10, R10 ;  /* 0x000000000a027229 */ /* 0x000fd6000000000a */
.L_x_3044:
[----:B------:R-:W-:Y:S05]  /*1511c0*/  BSYNC.RECONVERGENT B3 ;  /* 0x0000000000037941 */ /* 0x000fea0003800200 */
.L_x_3042:
[----:B------:R-:W-:Y:S02]  /*1511d0*/  HFMA2 R5, -RZ, RZ, 0, 0 ;  /* 0x00000000ff057431 */ /* 0x000fe400000001ff */
[----:B------:R-:W-:Y:S02]  /*1511e0*/  IMAD.MOV.U32 R4, RZ, RZ, R12 ;  /* 0x000000ffff047224 */ /* 0x000fe400078e000c */
[----:B------:R-:W-:Y:S01]  /*1511f0*/  IMAD.MOV.U32 R0, RZ, RZ, R2 ;  /* 0x000000ffff007224 */ /* 0x000fe200078e0002 */
[----:B------:R-:W-:Y:S01]  /*151200*/  MOV R2, R3 ;  /* 0x0000000300027202 */ /* 0x000fe20000000f00 */
[----:B------:R-:W-:Y:S06]  /*151210*/  RET.REL.NODEC R4 `(_Z15Rosenbrock_ros3PdddS_PiiiiiddddddddPKdS2_S2_S2_S2_S2_S2_S2_i) ;  /* 0xffffeaec04787950 */ /* 0x000fec0003c3ffff */
        .type           $_Z15Rosenbrock_ros3PdddS_PiiiiiddddddddPKdS2_S2_S2_S2_S2_S2_S2_i$__internal_accurate_pow,@function
        .size           $_Z15Rosenbrock_ros3PdddS_PiiiiiddddddddPKdS2_S2_S2_S2_S2_S2_S2_i$__internal_accurate_pow,(.L_x_5538 - $_Z15Rosenbrock_ros3PdddS_PiiiiiddddddddPKdS2_S2_S2_S2_S2_S2_S2_i$__internal_accurate_pow)
$_Z15Rosenbrock_ros3PdddS_PiiiiiddddddddPKdS2_S2_S2_S2_S2_S2_S2_i$__internal_accurate_pow:
[----:B------:R-:W-:Y:S01]  /*151220*/  ISETP.GT.U32.AND P1, PT, R19, 0xfffff, PT ;  /* 0x000fffff1300780c */ /* 0x000fe20003f24070 */
[----:B------:R-:W-:Y:S01]  /*151230*/  IMAD.MOV.U32 R8, RZ, RZ, R12 ;  /* 0x000000ffff087224 */ /* 0x000fe200078e000c */
[----:B------:R-:W-:Y:S01]  /*151240*/  MOV R9, R19 ;  /* 0x0000001300097202 */ /* 0x000fe20000000f00 */
[----:B------:R-:W-:Y:S01]  /*151250*/  IMAD.MOV.U32 R13, RZ, RZ, R19 ;  /* 0x000000ffff0d7224 */ /* 0x000fe200078e0013 */
[----:B------:R-:W-:Y:S01]  /*151260*/  MOV R20, RZ ;  /* 0x000000ff00147202 */ /* 0x000fe20000000f00 */
[----:B------:R-:W-:Y:S01]  /*151270*/  IMAD.MOV.U32 R26, RZ, RZ, 0x41ad3b5a ;  /* 0x41ad3b5aff1a7424 */ /* 0x000fe200078e00ff */
[----:B------:R-:W-:Y:S01]  /*151280*/  MOV R27, 0x3ed0f5d2 ;  /* 0x3ed0f5d2001b7802 */ /* 0x000fe20000000f00 */
[----:B------:R-:W-:Y:S01]  /*151290*/  UMOV UR4, 0x7d2cafe2 ;  /* 0x7d2cafe200047882 */ /* 0x000fe20000000000 */
[----:B------:R-:W-:Y:S01]  /*1512a0*/  UMOV UR5, 0x3eb0f5ff ;  /* 0x3eb0f5ff00057882 */ /* 0x000fe20000000000 */
[----:B------:R-:W-:Y:S01]  /*1512b0*/  UMOV UR6, 0x3b39803f ;  /* 0x3b39803f00067882 */ /* 0x000fe20000000000 */
[----:B------:R-:W-:-:S03]  /*1512c0*/  UMOV UR7, 0x3c7abc9e ;  /* 0x3c7abc9e00077882 */ /* 0x000fc60000000000 */
[----:B------:R-:W-:-:S10]  /*1512d0*/  @!P1 DMUL R8, R8, 1.80143985094819840000e+16 ;  /* 0x4350000008089828 */ /* 0x000fd40000000000 */
[----:B------:R-:W-:Y:S01]  /*1512e0*/  @!P1 MOV R13, R9 ;  /* 0x00000009000d9202 */ /* 0x000fe20000000f00 */
[----:B------:R-:W-:-:S03]  /*1512f0*/  @!P1 IMAD.MOV.U32 R12, RZ, RZ, R8 ;  /* 0x000000ffff0c9224 */ /* 0x000fc600078e0008 */
[----:B------:R-:W-:-:S04]  /*151300*/  LOP3.LUT R13, R13, 0x800fffff, RZ, 0xc0, !PT ;  /* 0x800fffff0d0d7812 */ /* 0x000fc800078ec0ff */
[----:B------:R-:W-:-:S04]  /*151310*/  LOP3.LUT R13, R13, 0x3ff00000, RZ, 0xfc, !PT ;  /* 0x3ff000000d0d7812 */ /* 0x000fc800078efcff */
[----:B------:R-:W-:-:S13]  /*151320*/  ISETP.GE.U32.AND P2, PT, R13, 0x3ff6a09f, PT ;  /* 0x3ff6a09f0d00780c */ /* 0x000fda0003f46070 */
[----:B------:R-:W-:-:S05]  /*151330*/  @P2 IADD3 R8, PT, PT, R13, -0x100000, RZ ;  /* 0xfff000000d082810 */ /* 0x000fca0007ffe0ff */
[----:B------:R-:W-:Y:S01]  /*151340*/  @P2 IMAD.MOV.U32 R13, RZ, RZ, R8 ;  /* 0x000000ffff0d2224 */ /* 0x000fe200078e0008 */
[----:B------:R-:W-:Y:S02]  /*151350*/  SHF.R.U32.HI R8, RZ, 0x14, R19 ;  /* 0x00000014ff087819 */ /* 0x000fe40000011613 */
[----:B------:R-:W-:-:S03]  /*151360*/  @!P1 LEA.HI R8, R9, 0xffffffca, RZ, 0xc ;  /* 0xffffffca09089811 */ /* 0x000fc600078f60ff */
[----:B------:R-:W-:Y:S02]  /*151370*/  DADD R22, R12, 1 ;  /* 0x3ff000000c167429 */ /* 0x000fe40000000000 */
[C---:B------:R-:W-:Y:S01]  /*151380*/  VIADD R19, R8.reuse, 0xfffffc01 ;  /* 0xfffffc0108137836 */ /* 0x040fe20000000000 */
[----:B------:R-:W-:-:S03]  /*151390*/  @P2 IADD3 R19, PT, PT, R8, -0x3fe, RZ ;  /* 0xfffffc0208132810 */ /* 0x000fc60007ffe0ff */
[----:B------:R-:W0:Y:S02]  /*1513a0*/  MUFU.RCP64H R21, R23 ;  /* 0x0000001700157308 */ /* 0x000e240000001800 */
[----:B0-----:R-:W-:-:S08]  /*1513b0*/  DFMA R22, -R22, R20, 1 ;  /* 0x3ff000001616742b */ /* 0x001fd00000000114 */
[----:B------:R-:W-:-:S08]  /*1513c0*/  DFMA R22, R22, R22, R22 ;  /* 0x000000161616722b */ /* 0x000fd00000000016 */
[----:B------:R-:W-:Y:S02]  /*1513d0*/  DFMA R20, R20, R22, R20 ;  /* 0x000000161414722b */ /* 0x000fe40000000014 */
[----:B------:R-:W-:-:S08]  /*1513e0*/  DADD R22, R12, -1 ;  /* 0xbff000000c167429 */ /* 0x000fd00000000000 */
        /* <DEDUP_REMOVED lines=15> */
[----:B------:R-:W-:Y:S02]  /*1514e0*/  DMUL R20, R20, R28 ;  /* 0x0000001c14147228 */ /* 0x000fe40000000000 */
[----:B------:R-:W-:-:S03]  /*1514f0*/  DMUL R28, R12, R12 ;  /* 0x0000000c0c1c7228 */ /* 0x000fc60000000000 */
        /* <DEDUP_REMOVED lines=10> */
[----:B------:R-:W-:Y:S01]  /*1515a0*/  DADD R30, -R22, UR4 ;  /* 0x00000004161e7e29 */ /* 0x000fe20008000100 */
[----:B------:R-:W-:Y:S01]  /*1515b0*/  UMOV UR4, 0xb9e7b0 ;  /* 0x00b9e7b000047882 */ /* 0x000fe20000000000 */
[----:B------:R-:W-:-:S06]  /*1515c0*/  UMOV UR5, 0x3c46a4cb ;  /* 0x3c46a4cb00057882 */ /* 0x000fcc0000000000 */
[----:B------:R-:W-:Y:S02]  /*1515d0*/  DFMA R26, R24, R26, R30 ;  /* 0x0000001a181a722b */ /* 0x000fe4000000001e */
[----:B------:R-:W-:Y:S01]  /*1515e0*/  DFMA R24, R12, R12, -R28 ;  /* 0x0000000c0c18722b */ /* 0x000fe2000000081c */
[----:B------:R-:W-:Y:S01]  /*1515f0*/  VIADD R31, R21, 0x100000 ;  /* 0x00100000151f7836 */ /* 0x000fe20000000000 */
[----:B------:R-:W-:-:S06]  /*151600*/  MOV R30, R20 ;  /* 0x00000014001e7202 */ /* 0x000fcc0000000f00 */
[C---:B------:R-:W-:Y:S02]  /*151610*/  DFMA R30, R12.reuse, R30, R24 ;  /* 0x0000001e0c1e722b */ /* 0x040fe40000000018 */
[----:B------:R-:W-:-:S08]  /*151620*/  DMUL R24, R12, R28 ;  /* 0x0000001c0c187228 */ /* 0x000fd00000000000 */
[----:B------:R-:W-:-:S08]  /*151630*/  DFMA R32, R12, R28, -R24 ;  /* 0x0000001c0c20722b */ /* 0x000fd00000000818 */
[----:B------:R-:W-:Y:S02]  /*151640*/  DFMA R32, R20, R28, R32 ;  /* 0x0000001c1420722b */ /* 0x000fe40000000020 */
[----:B------:R-:W-:Y:S01]  /*151650*/  DADD R28, R26, -UR4 ;  /* 0x800000041a1c7e29 */ /* 0x000fe20008000000 */
[----:B------:R-:W-:Y:S01]  /*151660*/  UMOV UR4, 0x80000000 ;  /* 0x8000000000047882 */ /* 0x000fe20000000000 */
[----:B------:R-:W-:-:S04]  /*151670*/  UMOV UR5, 0x43300000 ;  /* 0x4330000000057882 */ /* 0x000fc80000000000 */
[----:B------:R-:W-:Y:S02]  /*151680*/  DFMA R30, R12, R30, R32 ;  /* 0x0000001e0c1e722b */ /* 0x000fe40000000020 */
[----:B------:R-:W-:-:S08]  /*151690*/  DADD R32, R22, R28 ;  /* 0x0000000016207229 */ /* 0x000fd0000000001c */
[----:B------:R-:W-:Y:S02]  /*1516a0*/  DMUL R26, R32, R24 ;  /* 0x00000018201a7228 */ /* 0x000fe40000000000 */
[----:B------:R-:W-:-:S06]  /*1516b0*/  DADD R22, R22, -R32 ;  /* 0x0000000016167229 */ /* 0x000fcc0000000820 */
[----:B------:R-:W-:Y:S02]  /*1516c0*/  DFMA R36, R32, R24, -R26 ;  /* 0x000000182024722b */ /* 0x000fe4000000081a */
[----:B------:R-:W-:-:S06]  /*1516d0*/  DADD R22, R28, R22 ;  /* 0x000000001c167229 */ /* 0x000fcc0000000016 */
[----:B------:R-:W-:-:S08]  /*1516e0*/  DFMA R30, R32, R30, R36 ;  /* 0x0000001e201e722b */ /* 0x000fd00000000024 */
[----:B------:R-:W-:-:S08]  /*1516f0*/  DFMA R30, R22, R24, R30 ;  /* 0x00000018161e722b */ /* 0x000fd0000000001e */
[----:B------:R-:W-:-:S08]  /*151700*/  DADD R24, R26, R30 ;  /* 0x000000001a187229 */ /* 0x000fd0000000001e */
[--C-:B------:R-:W-:Y:S02]  /*151710*/  DADD R22, R12, R24.reuse ;  /* 0x000000000c167229 */ /* 0x100fe40000000018 */
[----:B------:R-:W-:-:S06]  /*151720*/  DADD R26, R26, -R24 ;  /* 0x000000001a1a7229 */ /* 0x000fcc0000000818 */
[----:B------:R-:W-:Y:S02]  /*151730*/  DADD R12, R12, -R22 ;  /* 0x000000000c0c7229 */ /* 0x000fe40000000816 */
[----:B------:R-:W-:-:S06]  /*151740*/  DADD R26, R30, R26 ;  /* 0x000000001e1a7229 */ /* 0x000fcc000000001a */
[----:B------:R-:W-:-:S08]  /*151750*/  DADD R12, R24, R12 ;  /* 0x00000000180c7229 */ /* 0x000fd0000000000c */
[----:B------:R-:W-:-:S08]  /*151760*/  DADD R12, R26, R12 ;  /* 0x000000001a0c7229 */ /* 0x000fd0000000000c */
[----:B------:R-:W-:Y:S01]  /*151770*/  DADD R12, R20, R12 ;  /* 0x00000000140c7229 */ /* 0x000fe2000000000c */
[----:B------:R-:W-:Y:S01]  /*151780*/  LOP3.LUT R20, R19, 0x80000000, RZ, 0x3c, !PT ;  /* 0x8000000013147812 */ /* 0x000fe200078e3cff */
[----:B------:R-:W-:-:S06]  /*151790*/  IMAD.MOV.U32 R21, RZ, RZ, 0x43300000 ;  /* 0x43300000ff157424 */ /* 0x000fcc00078e00ff */
[----:B------:R-:W-:Y:S02]  /*1517a0*/  DADD R8, R22, R12 ;  /* 0x0000000016087229 */ /* 0x000fe4000000000c */
[----:B------:R-:W-:Y:S01]  /*1517b0*/  DADD R20, R20, -UR4 ;  /* 0x8000000414147e29 */ /* 0x000fe20008000000 */
[----:B------:R-:W-:Y:S01]  /*1517c0*/  UMOV UR4, 0xfefa39ef ;  /* 0xfefa39ef00047882 */ /* 0x000fe20000000000 */
[----:B------:R-:W-:-:S04]  /*1517d0*/  UMOV UR5, 0x3fe62e42 ;  /* 0x3fe62e4200057882 */ /* 0x000fc80000000000 */
[----:B------:R-:W-:-:S08]  /*1517e0*/  DADD R22, R22, -R8 ;  /* 0x0000000016167229 */ /* 0x000fd00000000808 */
[----:B------:R-:W-:Y:S02]  /*1517f0*/  DADD R12, R12, R22 ;  /* 0x000000000c0c7229 */ /* 0x000fe40000000016 */
[----:B------:R-:W-:-:S08]  /*151800*/  DFMA R22, R20, UR4, R8 ;  /* 0x0000000414167c2b */ /* 0x000fd00008000008 */
[----:B------:R-:W-:-:S08]  /*151810*/  DFMA R24, R20, -UR4, R22 ;  /* 0x8000000414187c2b */ /* 0x000fd00008000016 */
[----:B------:R-:W-:-:S08]  /*151820*/  DADD R8, -R8, R24 ;  /* 0x0000000008087229 */ /* 0x000fd00000000118 */
[----:B------:R-:W-:-:S08]  /*151830*/  DADD R8, R12, -R8 ;  /* 0x000000000c087229 */ /* 0x000fd00000000808 */
[----:B------:R-:W-:-:S08]  /*151840*/  DFMA R8, R20, UR6, R8 ;  /* 0x0000000614087c2b */ /* 0x000fd00008000008 */
[----:B------:R-:W-:-:S08]  /*151850*/  DADD R12, R22, R8 ;  /* 0x00000000160c7229 */ /* 0x000fd00000000008 */
[----:B------:R-:W-:-:S08]  /*151860*/  DADD R20, R22, -R12 ;  /* 0x0000000016147229 */ /* 0x000fd0000000080c */
[----:B------:R-:W-:Y:S01]  /*151870*/  DADD R20, R8, R20 ;  /* 0x0000000008147229 */ /* 0x000fe20000000014 */
[----:B------:R-:W-:Y:S01]  /*151880*/  IMAD.MOV.U32 R9, RZ, RZ, R17 ;  /* 0x000000ffff097224 */ /* 0x000fe200078e0011 */
[----:B------:R-:W-:-:S04]  /*151890*/  MOV R8, R18 ;  /* 0x0000001200087202 */ /* 0x000fc80000000f00 */
[C---:B------:R-:W-:Y:S02]  /*1518a0*/  SHF.L.U32 R17, R9.reuse, 0x1, RZ ;  /* 0x0000000109117819 */ /* 0x040fe400000006ff */
[----:B------:R-:W-:Y:S02]  /*1518b0*/  LOP3.LUT R18, R9, 0xff0fffff, RZ, 0xc0, !PT ;  /* 0xff0fffff09127812 */ /* 0x000fe400078ec0ff */
[----:B------:R-:W-:-:S04]  /*1518c0*/  ISETP.GT.U32.AND P1, PT, R17, -0x2000001, PT ;  /* 0xfdffffff1100780c */ /* 0x000fc80003f24070 */
[----:B------:R-:W-:Y:S01]  /*1518d0*/  SEL R19, R18, R9, P1 ;  /* 0x0000000912137207 */ /* 0x000fe20000800000 */
[----:B------:R-:W-:-:S06]  /*1518e0*/  IMAD.MOV.U32 R18, RZ, RZ, R8 ;  /* 0x000000ffff127224 */ /* 0x000fcc00078e0008 */
[----:B------:R-:W-:-:S08]  /*1518f0*/  DMUL R8, R12, R18 ;  /* 0x000000120c087228 */ /* 0x000fd00000000000 */
[----:B------:R-:W-:-:S08]  /*151900*/  DFMA R12, R12, R18, -R8 ;  /* 0x000000120c0c722b */ /* 0x000fd00000000808 */
[----:B------:R-:W-:Y:S01]  /*151910*/  DFMA R12, R20, R18, R12 ;  /* 0x00000012140c722b */ /* 0x000fe2000000000c */
[----:B------:R-:W-:Y:S01]  /*151920*/  MOV R20, 0x652b82fe ;  /* 0x652b82fe00147802 */ /* 0x000fe20000000f00 */
[----:B------:R-:W-:-:S06]  /*151930*/  IMAD.MOV.U32 R21, RZ, RZ, 0x3ff71547 ;  /* 0x3ff71547ff157424 */ /* 0x000fcc00078e00ff */
[----:B------:R-:W-:-:S08]  /*151940*/  DADD R18, R8, R12 ;  /* 0x0000000008127229 */ /* 0x000fd0000000000c */
[----:B------:R-:W-:Y:S02]  /*151950*/  DFMA R20, R18, R20, 6.75539944105574400000e+15 ;  /* 0x433800001214742b */ /* 0x000fe40000000014 */
[----:B------:R-:W-:-:S06]  /*151960*/  FSETP.GEU.AND P1, PT, |R19|, 4.1917929649353027344, PT ;  /* 0x4086232b1300780b */ /* 0x000fcc0003f2e200 */
        /* <DEDUP_REMOVED lines=48> */
[----:B------:R-:W-:Y:S02]  /*151c70*/  @!P1 LEA R21, R20, 0x3ff00000, 0x14 ;  /* 0x3ff0000014159811 */ /* 0x000fe400078ea0ff */
[----:B------:R-:W-:-:S06]  /*151c80*/  @!P1 MOV R20, RZ ;  /* 0x000000ff00149202 */ /* 0x000fcc0000000f00 */
[----:B------:R-:W-:-:S11]  /*151c90*/  @!P1 DMUL R24, R22, R20 ;  /* 0x0000001416189228 */ /* 0x000fd60000000000 */
.L_x_3046:
[----:B------:R-:W-:Y:S02]  /*151ca0*/  DADD R8, R8, -R18 ;  /* 0x0000000008087229 */ /* 0x000fe40000000812 */
[----:B------:R-:W-:-:S06]  /*151cb0*/  DSETP.NEU.AND P1, PT, |R24|, +INF , PT ;  /* 0x7ff000001800742a */ /* 0x000fcc0003f2d200 */
[----:B------:R-:W-:Y:S01]  /*151cc0*/  DADD R8, R12, R8 ;  /* 0x000000000c087229 */ /* 0x000fe20000000008 */
[----:B------:R-:W-:Y:S01]  /*151cd0*/  IMAD.MOV.U32 R12, RZ, RZ, R0 ;  /* 0x000000ffff0c7224 */ /* 0x000fe200078e0000 */
[----:B------:R-:W-:-:S06]  /*151ce0*/  MOV R13, 0x0 ;  /* 0x00000000000d7802 */ /* 0x000fcc0000000f00 */
[----:B------:R-:W-:-:S10]  /*151cf0*/  DFMA R8, R8, R24, R24 ;  /* 0x000000180808722b */ /* 0x000fd40000000018 */
[----:B------:R-:W-:Y:S02]  /*151d00*/  FSEL R8, R24, R8, !P1 ;  /* 0x0000000818087208 */ /* 0x000fe40004800000 */
[----:B------:R-:W-:Y:S01]  /*151d10*/  FSEL R9, R25, R9, !P1 ;  /* 0x0000000919097208 */ /* 0x000fe20004800000 */
[----:B------:R-:W-:Y:S06]  /*151d20*/  RET.REL.NODEC R12 `(_Z15Rosenbrock_ros3PdddS_PiiiiiddddddddPKdS2_S2_S2_S2_S2_S2_S2_i) ;  /* 0xffffeae00cb47950 */ /* 0x000fec0003c3ffff */
.L_x_3047:
        /* <DEDUP_REMOVED lines=13> */
.L_x_5538:


//--------------------- .text._Z10RosenbrockPdddS_PiiiiiiddddddddPKdS2_S2_S2_S2_S2_S2_S2_i --------------------------
	.section	.text._Z10RosenbrockPdddS_PiiiiiiddddddddPKdS2_S2_S2_S2_S2_S2_S2_i,"ax",@progbits
	.align	128
        .global         _Z10RosenbrockPdddS_PiiiiiiddddddddPKdS2_S2_S2_S2_S2_S2_S2_i
        .type           _Z10RosenbrockPdddS_PiiiiiiddddddddPKdS2_S2_S2_S2_S2_S2_S2_i,@function
        .size           _Z10RosenbrockPdddS_PiiiiiiddddddddPKdS2_S2_S2_S2_S2_S2_S2_i,(.L_x_5542 - _Z10RosenbrockPdddS_PiiiiiiddddddddPKdS2_S2_S2_S2_S2_S2_S2_i)
        .other          _Z10RosenbrockPdddS_PiiiiiiddddddddPKdS2_S2_S2_S2_S2_S2_S2_i,@"STO_CUDA_ENTRY STV_DEFAULT"
_Z10RosenbrockPdddS_PiiiiiiddddddddPKdS2_S2_S2_S2_S2_S2_S2_i:
.text._Z10RosenbrockPdddS_PiiiiiiddddddddPKdS2_S2_S2_S2_S2_S2_S2_i:
        /* <DEDUP_REMOVED lines=19> */
[----:B------:R-:W4:Y:S05]  /*0130*/  LDG.E.64 R50, desc[UR10][R50.64] ;  /* 0x0000000a32327981 */ /* 0x000f2a000c1e1b00 */
[----:B------:R-:W1:Y:S01]  /*0140*/  LDC R185, c[0x0][0x440] ;  /* 0x00011000ffb97b82 */ /* 0x000e620000000800 */
[----:B------:R-:W-:-:S02]  /*0150*/  IMAD.WIDE R42, R175, 0x8, R40 ;  /* 0x00000008af2a7825 */ /* 0x000fc400078e0228 */
[----:B------:R-:W2:Y:S02]  /*0160*/  LDG.E.64 R40, desc[UR10][R40.64] ;  /* 0x0000000a28287981 */ /* 0x000ea4000c1e1b00 */
[----:B------:R-:W-:-:S03]  /*0170*/  IMAD.WIDE R36, R175, 0x8, R42 ;  /* 0x00000008af247825 */ /* 0x000fc600078e022a */
[----:B------:R-:W1:Y:S01]  /*0180*/  LDC R187, c[0x0][0x440] ;  /* 0x00011000ffbb7b82 */ /* 0x000e620000000800 */
[----:B------:R-:W2:Y:S01]  /*0190*/  LDG.E.64 R42, desc[UR10][R42.64] ;  /* 0x0000000a2a2a7981 */ /* 0x000ea2000c1e1b00 */
[----:B------:R-:W-:-:S03]  /*01a0*/  IMAD.WIDE R38, R175, 0x8, R36 ;  /* 0x00000008af267825 */ /* 0x000fc600078e0224 */
[----:B------:R-:W3:Y:S03]  /*01b0*/  LDG.E.64 R36, desc[UR10][R36.64] ;  /* 0x0000000a24247981 */ /* 0x000ee6000c1e1b00 */
[----:B------:R-:W1:Y:S01]  /*01c0*/  LDC R189, c[0x0][0x440] ;  /* 0x00011000ffbd7b82 */ /* 0x000e620000000800 */
[C---:B------:R-:W-:Y:S02]  /*01d0*/  IMAD.WIDE R32, R175.reuse, 0x8, R38 ;  /* 0x00000008af207825 */ /* 0x040fe400078e0226 */
[----:B------:R-:W3:Y:S05]  /*01e0*/  LDG.E.64 R38, desc[UR10][R38.64] ;  /* 0x0000000a26267981 */ /* 0x000eea000c1e1b00 */
[----:B------:R-:W1:Y:S01]  /*01f0*/  LDC R191, c[0x0][0x440] ;  /* 0x00011000ffbf7b82 */ /* 0x000e620000000800 */
[----:B------:R-:W-:-:S02]  /*0200*/  IMAD.WIDE R34, R175, 0x8, R32 ;  /* 0x00000008af227825 */ /* 0x000fc400078e0220 */
[----:B------:R-:W3:Y:S02]  /*0210*/  LDG.E.64 R32, desc[UR10][R32.64] ;  /* 0x0000000a20207981 */ /* 0x000ee4000c1e1b00 */
[----:B------:R-:W-:-:S03]  /*0220*/  IMAD.WIDE R24, R175, 0x8, R34 ;  /* 0x00000008af187825 */ /* 0x000fc600078e0222 */
[----:B------:R-:W1:Y:S01]  /*0230*/  LDC R193, c[0x0][0x440] ;  /* 0x00011000ffc17b82 */ /* 0x000e620000000800 */
[----:B------:R-:W3:Y:S01]  /*0240*/  LDG.E.64 R34, desc[UR10][R34.64] ;  /* 0x0000000a22227981 */ /* 0x000ee2000c1e1b00 */
        /* <DEDUP_REMOVED lines=39> */
[----:B------:R-:W-:-:S04]  /*04c0*/  IMAD.WIDE R238, R175, 0x8, R240 ;  /* 0x00000008afee7825 */ /* 0x000fc800078e02f0 */
[----:B------:R-:W-:-:S03]  /*04d0*/  IMAD.WIDE R250, R175, 0x8, R238 ;  /* 0x00000008affa7825 */ /* 0x000fc600078e02ee */
[----:B------:R-:W1:Y:S02]  /*04e0*/  LDC R226, c[0x0][0x440] ;  /* 0x00011000ffe27b82 */ /* 0x000e640000000800 */
[----:B------:R-:W-:Y:S01]  /*04f0*/  STL.64 [R1+0xa938], R250 ;  /* 0x00a938fa01007387 */ /* 0x000fe20000100a00 */
[----:B------:R-:W-:-:S05]  /*0500*/  IMAD.WIDE R236, R175, 0x8, R250 ;  /* 0x00000008afec7825 */ /* 0x000fca00078e02fa */
[----:B------:R-:W1:Y:S01]  /*0510*/  LDC R0, c[0x0][0x440] ;  /* 0x00011000ff007b82 */ /* 0x000e620000000800 */
[----:B------:R-:W-:-:S07]  /*0520*/  IMAD.WIDE R208, R175, 0x8, R236 ;  /* 0x00000008afd07825 */ /* 0x000fce00078e02ec */
[----:B------:R-:W1:Y:S01]  /*0530*/  LDC R45, c[0x0][0x440] ;  /* 0x00011000ff2d7b82 */ /* 0x000e620000000800 */
[----:B------:R-:W-:-:S04]  /*0540*/  IMAD.WIDE R234, R175, 0x8, R208 ;  /* 0x00000008afea7825 */ /* 0x000fc800078e02d0 */
[----:B------:R-:W-:-:S03]  /*0550*/  IMAD.WIDE R232, R175, 0x8, R234 ;  /* 0x00000008afe87825 */ /* 0x000fc600078e02ea */
[----:B------:R-:W1:Y:S01]  /*0560*/  LDC R242, c[0x0][0x440] ;  /* 0x00011000fff27b82 */ /* 0x000e620000000800 */
[----:B------:R-:W-:-:S07]  /*0570*/  IMAD.WIDE R228, R175, 0x8, R232 ;  /* 0x00000008afe47825 */ /* 0x000fce00078e02e8 */
[----:B------:R-:W1:Y:S01]  /*0580*/  LDC R244, c[0x0][0x440] ;  /* 0x00011000fff47b82 */ /* 0x000e620000000800 */
[----:B------:R-:W-:-:S07]  /*0590*/  IMAD.WIDE R216, R175, 0x8, R228 ;  /* 0x00000008afd87825 */ /* 0x000fce00078e02e4 */
[----:B------:R-:W1:Y:S01]  /*05a0*/  LDC R245, c[0x0][0x440] ;  /* 0x00011000fff57b82 */ /* 0x000e620000000800 */
        /* <DEDUP_REMOVED lines=8> */
[C---:B------:R-:W-:Y:S02]  /*0630*/  IMAD.WIDE R58, R175.reuse, 0x8, R56 ;  /* 0x00000008af3a7825 */ /* 0x040fe400078e0238 */
[----:B------:R-:W3:Y:S02]  /*0640*/  LDG.E.64 R56, desc[UR10][R56.64] ;  /* 0x0000000a38387981 */ /* 0x000ee4000c1e1b00 */
[C---:B------:R-:W-:Y:S02]  /*0650*/  IMAD.WIDE R60, R175.reuse, 0x8, R58 ;  /* 0x00000008af3c7825 */ /* 0x040fe400078e023a */
[----:B------:R-:W3:Y:S02]  /*0660*/  LDG.E.64 R58, desc[UR10][R58.64] ;  /* 0x0000000a3a3a7981 */ /* 0x000ee4000c1e1b00 */
[C---:B------:R-:W-:Y:S02]  /*0670*/  IMAD.WIDE R62, R175.reuse, 0x8, R60 ;  /* 0x00000008af3e7825 */ /* 0x040fe400078e023c */
[----:B------:R-:W3:Y:S02]  /*0680*/  LDG.E.64 R60, desc[UR10][R60.64] ;  /* 0x0000000a3c3c7981 */ /* 0x000ee4000c1e1b00 */
[----:B------:R-:W-:-:S02]  /*0690*/  IMAD.WIDE R64, R175, 0x8, R62 ;  /* 0x00000008af407825 */ /* 0x000fc400078e023e */
        /* <DEDUP_REMOVED lines=20> */
[----:B----4-:R4:W-:Y:S02]  /*07e0*/  STL.128 [R1+0x460], R48 ;  /* 0x0004603001007387 */ /* 0x0109e40000100c00 */
[C---:B------:R-:W-:Y:S02]  /*07f0*/  IMAD.WIDE R86, R175.reuse, 0x8, R84 ;  /* 0x00000008af567825 */ /* 0x040fe400078e0254 */
[----:B------:R-:W3:Y:S04]  /*0800*/  LDG.E.64 R82, desc[UR10][R82.64] ;  /* 0x0000000a52527981 */ /* 0x000ee8000c1e1b00 */
[----:B------:R-:W3:Y:S01]  /*0810*/  LDG.E.64 R84, desc[UR10][R84.64] ;  /* 0x0000000a54547981 */ /* 0x000ee2000c1e1b00 */
[----:B------:R-:W-:-:S03]  /*0820*/  IMAD.WIDE R88, R175, 0x8, R86 ;  /* 0x00000008af587825 */ /* 0x000fc600078e0256 */
[----:B--2---:R2:W-:Y:S01]  /*0830*/  STL.128 [R1+0x470], R40 ;  /* 0x0004702801007387 */ /* 0x0045e20000100c00 */
[C---:B------:R-:W-:Y:S01]  /*0840*/  IMAD.WIDE R90, R175.reuse, 0x8, R88 ;  /* 0x00000008af5a7825 */ /* 0x040fe200078e0258 */
[----:B----4-:R-:W4:Y:S02]  /*0850*/  LDC R48, c[0x0][0x440] ;  /* 0x00011000ff307b82 */ /* 0x010f240000000800 */
[----:B------:R-:W4:Y:S01]  /*0860*/  LDG.E.64 R86, desc[UR10][R86.64] ;  /* 0x0000000a56567981 */ /* 0x000f22000c1e1b00 */
[----:B------:R-:W-:-:S03]  /*0870*/  IMAD.WIDE R92, R175, 0x8, R90 ;  /* 0x00000008af5c7825 */ /* 0x000fc600078e025a */
[----:B------:R-:W4:Y:S02]  /*0880*/  LDG.E.64 R88, desc[UR10][R88.64] ;  /* 0x0000000a58587981 */ /* 0x000f24000c1e1b00 */
[----:B------:R-:W4:Y:S02]  /*0890*/  LDC R49, c[0x0][0x440] ;  /* 0x00011000ff317b82 */ /* 0x000f240000000800 */
[----:B---3--:R3:W-:Y:S01]  /*08a0*/  STL.128 [R1+0x480], R36 ;  /* 0x0004802401007387 */ /* 0x0087e20000100c00 */
[----:B------:R-:W-:-:S03]  /*08b0*/  IMAD.WIDE R94, R175, 0x8, R92 ;  /* 0x00000008af5e7825 */ /* 0x000fc600078e025c */
[----:B------:R-:W4:Y:S02]  /*08c0*/  LDG.E.64 R90, desc[UR10][R90.64] ;  /* 0x0000000a5a5a7981 */ /* 0x000f24000c1e1b00 */
[----:B--2---:R-:W2:Y:S01]  /*08d0*/  LDC R41, c[0x0][0x440] ;  /* 0x00011000ff297b82 */ /* 0x004ea20000000800 */
[C---:B------:R-:W-:Y:S01]  /*08e0*/  IMAD.WIDE R96, R175.reuse, 0x8, R94 ;  /* 0x00000008af607825 */ /* 0x040fe200078e025e */
[----:B------:R-:W4:Y:S04]  /*08f0*/  LDG.E.64 R92, desc[UR10][R92.64] ;  /* 0x0000000a5c5c7981 */ /* 0x000f28000c1e1b00 */
[----:B------:R0:W-:Y:S01]  /*0900*/  STL.128 [R1+0x490], R32 ;  /* 0x0004902001007387 */ /* 0x0001e20000100c00 */
[C---:B------:R-:W-:Y:S01]  /*0910*/  IMAD.WIDE R98, R175.reuse, 0x8, R96 ;  /* 0x00000008af627825 */ /* 0x040fe200078e0260 */
[----:B------:R-:W2:Y:S02]  /*0920*/  LDC R40, c[0x0][0x440] ;  /* 0x00011000ff287b82 */ /* 0x000ea40000000800 */
[----:B---3--:R3:W4:Y:S01]  /*0930*/  LDG.E.64 R36, desc[UR10][R46.64] ;  /* 0x0000000a2e247981 */ /* 0x008722000c1e1b00 */
[----:B------:R-:W-:-:S03]  /*0940*/  IMAD.WIDE R100, R175, 0x8, R98 ;  /* 0x00000008af647825 */ /* 0x000fc600078e0262 */
[----:B------:R-:W4:Y:S02]  /*0950*/  LDG.E.64 R94, desc[UR10][R94.64] ;  /* 0x0000000a5e5e7981 */ /* 0x000f24000c1e1b00 */
[----:B------:R-:W2:Y:S02]  /*0960*/  LDC R39, c[0x0][0x440] ;  /* 0x00011000ff277b82 */ /* 0x000ea40000000800 */
[----:B------:R1:W-:Y:S01]  /*0970*/  STL.128 [R1+0x4a0], R24 ;  /* 0x0004a01801007387 */ /* 0x0003e20000100c00 */
[----:B------:R-:W-:-:S03]  /*0980*/  IMAD.WIDE R102, R175, 0x8, R100 ;  /* 0x00000008af667825 */ /* 0x000fc600078e0264 */
[----:B0-----:R-:W4:Y:S02]  /*0990*/  LDG.E.64 R34, desc[UR10][R52.64] ;  /* 0x0000000a34227981 */ /* 0x001f24000c1e1b00 */
[----:B------:R-:W0:Y:S01]  /*09a0*/  LDC.64 R32, c[0x0][0x428] ;  /* 0x00010a00ff207b82 */ /* 0x000e220000000a00 */
[C---:B------:R-:W-:Y:S01]  /*09b0*/  IMAD.WIDE R104, R175.reuse, 0x8, R102 ;  /* 0x00000008af687825 */ /* 0x040fe200078e0266 */
[----:B------:R-:W4:Y:S04]  /*09c0*/  LDG.E.64 R96, desc[UR10][R96.64] ;  /* 0x0000000a60607981 */ /* 0x000f28000c1e1b00 */
[----:B------:R3:W-:Y:S01]  /*09d0*/  STL.128 [R1+0x4b0], R20 ;  /* 0x0004b01401007387 */ /* 0x0007e20000100c00 */
[C---:B------:R-:W-:Y:S01]  /*09e0*/  IMAD.WIDE R106, R175.reuse, 0x8, R104 ;  /* 0x00000008af6a7825 */ /* 0x040fe200078e0268 */
[----:B------:R-:W2:Y:S02]  /*09f0*/  LDC R42, c[0x0][0x440] ;  /* 0x00011000ff2a7b82 */ /* 0x000ea40000000800 */
        /* <DEDUP_REMOVED lines=11> */
[C---:B------:R-:W-:Y:S01]  /*0ab0*/  IMAD.WIDE R114, R175.reuse, 0x8, R112 ;  /* 0x00000008af727825 */ /* 0x040fe200078e0270 */
[----:B------:R-:W1:Y:S02]  /*0ac0*/  LDC R46, c[0x0][0x440] ;  /* 0x00011000ff2e7b82 */ /* 0x000e640000000800 */
[----:B------:R2:W3:Y:S01]  /*0ad0*/  LDG.E.64 R16, desc[UR10][R208.64] ;  /* 0x0000000ad0107981 */ /* 0x0004e2000c1e1b00 */
[----:B------:R-:W-:-:S03]  /*0ae0*/  IMAD.WIDE R116, R175, 0x8, R114 ;  /* 0x00000008af747825 */ /* 0x000fc600078e0272 */
[----:B------:R-:W3:Y:S02]  /*0af0*/  LDG.E.64 R98, desc[UR10][R98.64] ;  /* 0x0000000a62627981 */ /* 0x000ee4000c1e1b00 */
[----:B------:R-:W2:Y:S02]  /*0b00*/  LDC R19, c[0x0][0x440] ;  /* 0x00011000ff137b82 */ /* 0x000ea40000000800 */
[----:B------:R0:W-:Y:S01]  /*0b10*/  STL.128 [R1+0x4e0], R4 ;  /* 0x0004e00401007387 */ /* 0x0001e20000100c00 */
[----:B------:R-:W-:-:S03]  /*0b20*/  IMAD.WIDE R118, R175, 0x8, R116 ;  /* 0x00000008af767825 */ /* 0x000fc600078e0274 */
[----:B0-----:R0:W3:Y:S02]  /*0b30*/  LDG.E.64 R30, desc[UR10][R212.64] ;  /* 0x0000000ad41e7981 */ /* 0x0010e4000c1e1b00 */
[----:B------:R-:W0:Y:S01]  /*0b40*/  LDC R29, c[0x0][0x440] ;  /* 0x00011000ff1d7b82 */ /* 0x000e220000000800 */
[C---:B------:R-:W-:Y:S01]  /*0b50*/  IMAD.WIDE R120, R175.reuse, 0x8, R118 ;  /* 0x00000008af787825 */ /* 0x040fe200078e0276 */
[----:B------:R-:W3:Y:S04]  /*0b60*/  LDG.E.64 R100, desc[UR10][R100.64] ;  /* 0x0000000a64647981 */ /* 0x000ee8000c1e1b00 */
[----:B------:R1:W-:Y:S01]  /*0b70*/  STL.128 [R1+0x4f0], R8 ;  /* 0x0004f00801007387 */ /* 0x0003e20000100c00 */
[----:B------:R-:W-:-:S03]  /*0b80*/  IMAD.WIDE R122, R175, 0x8, R120 ;  /* 0x00000008af7a7825 */ /* 0x000fc600078e0278 */
[----:B------:R-:W3:Y:S01]  /*0b90*/  LDG.E.64 R6, desc[UR10][R238.64] ;  /* 0x0000000aee067981 */ /* 0x000ee2000c1e1b00 */
[----:B------:R-:W-:-:S03]  /*0ba0*/  IMAD.WIDE R124, R175, 0x8, R122 ;  /* 0x00000008af7c7825 */ /* 0x000fc600078e027a */
[----:B------:R-:W3:Y:S04]  /*0bb0*/  LDG.E.64 R4, desc[UR10][R240.64] ;  /* 0x0000000af0047981 */ /* 0x000ee8000c1e1b00 */
[----:B------:R2:W-:Y:S01]  /*0bc0*/  STL.128 [R1+0x500], R12 ;  /* 0x0005000c01007387 */ /* 0x0005e20000100c00 */
[C---:B------:R-:W-:Y:S01]  /*0bd0*/  IMAD.WIDE R126, R175.reuse, 0x8, R124 ;  /* 0x00000008af7e7825 */ /* 0x040fe200078e027c */
[----:B-1----:R-:W1:Y:S03]  /*0be0*/  LDC R10, c[0x0][0x440] ;  /* 0x00011000ff0a7b82 */ /* 0x002e660000000800 */
[----:B------:R-:W-:Y:S01]  /*0bf0*/  IMAD.WIDE R8, R44, 0x8, R32 ;  /* 0x000000082c087825 */ /* 0x000fe200078e0220 */
[----:B------:R-:W3:Y:S03]  /*0c00*/  LDG.E.64 R102, desc[UR10][R102.64] ;  /* 0x0000000a66667981 */ /* 0x000ee6000c1e1b00 */
[C---:B------:R-:W-:Y:S01]  /*0c10*/  IMAD.WIDE R128, R175.reuse, 0x8, R126 ;  /* 0x00000008af807825 */ /* 0x040fe200078e027e */
[----:B------:R-:W3:Y:S01]  /*0c20*/  LDG.E.64 R32, desc[UR10][R54.64] ;  /* 0x0000000a36207981 */ /* 0x000ee2000c1e1b00 */
[----:B------:R-:W1:Y:S03]  /*0c30*/  LDC R11, c[0x0][0x440] ;  /* 0x00011000ff0b7b82 */ /* 0x000e660000000800 */
[----:B------:R-:W3:Y:S01]  /*0c40*/  LDG.E.64.CONSTANT R8, desc[UR10][R8.64] ;  /* 0x0000000a08087981 */ /* 0x000ee2000c1e9b00 */
[----:B------:R-:W-:-:S03]  /*0c50*/  IMAD.WIDE R130, R175, 0x8, R128 ;  /* 0x00000008af827825 */ /* 0x000fc600078e0280 */
[----:B--2---:R-:W2:Y:S01]  /*0c60*/  LDG.E.64 R14, desc[UR10][R236.64] ;  /* 0x0000000aec0e7981 */ /* 0x004ea2000c1e1b00 */
        /* <DEDUP_REMOVED lines=36> */
[----:B------:R4:W-:Y:S04]  /*0eb0*/  STL.64 [R1+0xa940], R248 ;  /* 0x00a940f801007387 */ /* 0x0009e80000100a00 */
        /* <DEDUP_REMOVED lines=63> */
[----:B------:R-:W-:-:S03]  /*12b0*/  IMAD.WIDE R212, R39, 0x8, R210 ;  /* 0x0000000827d47825 */ /* 0x000fc600078e02d2 */
[----:B------:R1:W2:Y:S04]  /*12c0*/  LDG.E.64 R38, desc[UR10][R2.64] ;  /* 0x0000000a02267981 */ /* 0x0002a8000c1e1b00 */
[----:B------:R-:W2:Y:S01]  /*12d0*/  LDG.E.64 R208, desc[UR10][R208.64] ;  /* 0x0000000ad0d07981 */ /* 0x000ea2000c1e1b00 */
[----:B0-----:R-:W-:-:S03]  /*12e0*/  IMAD.WIDE R214, R41, 0x8, R212 ;  /* 0x0000000829d67825 */ /* 0x001fc600078e02d4 */
[----:B------:R-:W2:Y:S01]  /*12f0*/  LDG.E.64 R210, desc[UR10][R210.64] ;  /* 0x0000000ad2d27981 */ /* 0x000ea2000c1e1b00 */
[----:B-1----:R-:W0:Y:S01]  /*1300*/  LDC R2, c[0x0][0x440] ;  /* 0x00011000ff027b82 */ /* 0x002e220000000800 */
[----:B------:R-:W-:Y:S02]  /*1310*/  IMAD.WIDE R216, R10, 0x8, R214 ;  /* 0x000000080ad87825 */ /* 0x000fe400078e02d6 */
[----:B------:R-:W2:Y:S04]  /*1320*/  LDG.E.64 R212, desc[UR10][R212.64] ;  /* 0x0000000ad4d47981 */ /* 0x000ea8000c1e1b00 */
[----:B------:R-:W2:Y:S01]  /*1330*/  LDG.E.64 R214, desc[UR10][R214.64] ;  /* 0x0000000ad6d67981 */ /* 0x000ea2000c1e1b00 */
[----:B------:R-:W-:Y:S01]  /*1340*/  IMAD.WIDE R218, R218, 0x8, R216 ;  /* 0x00000008dada7825 */ /* 0x000fe200078e02d8 */
[----:B------:R-:W1:Y:S02]  /*1350*/  LDC R10, c[0x0][0x440] ;  /* 0x00011000ff0a7b82 */ /* 0x000e640000000800 */
        /* <DEDUP_REMOVED lines=10> */
[----:B------:R-:W3:Y:S01]  /*1400*/  LDC R0, c[0x0][0x440] ;  /* 0x00011000ff007b82 */ /* 0x000ee20000000800 */
        /* <DEDUP_REMOVED lines=9> */
[----:B----4-:R-:W-:-:S03]  /*14a0*/  IMAD.WIDE R234, R48, 0x8, R232 ;  /* 0x0000000830ea7825 */ /* 0x010fc600078e02e8 */
[----:B------:R-:W4:Y:S01]  /*14b0*/  LDG.E.64 R232, desc[UR10][R232.64] ;  /* 0x0000000ae8e87981 */ /* 0x000f22000c1e1b00 */
[----:B------:R-:W-:-:S03]  /*14c0*/  IMAD.WIDE R236, R49, 0x8, R234 ;  /* 0x0000000831ec7825 */ /* 0x000fc600078e02ea */
        /* <DEDUP_REMOVED lines=13> */
[----:B-1----:R-:W-:-:S03]  /*15a0*/  IMAD.WIDE R10, R10, 0x8, R46 ;  /* 0x000000080a0a7825 */ /* 0x002fc600078e022e */
[----:B------:R3:W4:Y:S04]  /*15b0*/  LDG.E.64 R250, desc[UR10][R46.64] ;  /* 0x0000000a2efa7981 */ /* 0x000728000c1e1b00 */
[----:B------:R1:W4:Y:S01]  /*15c0*/  LDG.E.64 R248, desc[UR10][R10.64] ;  /* 0x0000000a0af87981 */ /* 0x000322000c1e1b00 */
[----:B0-----:R-:W-:-:S04]  /*15d0*/  IMAD.WIDE R2, R2, 0x8, R10 ;  /* 0x0000000802027825 */ /* 0x001fc800078e020a */
[----:B---3--:R-:W-:Y:S02]  /*15e0*/  IMAD.WIDE R46, R0, 0x8, R2 ;  /* 0x00000008002e7825 */ /* 0x008fe400078e0202 */
[----:B------:R-:W3:Y:S01]  /*15f0*/  LDG.E.64 R2, desc[UR10][R2.64] ;  /* 0x0000000a02027981 */ /* 0x000ee2000c1e1b00 */
[----:B-1----:R-:W0:Y:S03]  /*1600*/  LDC.64 R10, c[0x0][0x438] ;  /* 0x00010e00ff0a7b82 */ /* 0x002e260000000a00 */
[----:B------:R-:W4:Y:S01]  /*1610*/  LDG.E.64 R46, desc[UR10][R46.64] ;  /* 0x0000000a2e2e7981 */ /* 0x000f22000c1e1b00 */
[----:B0-----:R-:W-:-:S06]  /*1620*/  IMAD.WIDE R244, R44, 0x8, R10 ;  /* 0x000000082cf47825 */ /* 0x001fcc00078e020a */
[----:B------:R-:W5:Y:S01]  /*1630*/  LDG.E.64.CONSTANT R244, desc[UR10][R244.64] ;  /* 0x0000000af4f47981 */ /* 0x000f62000c1e9b00 */
[----:B------:R-:W0:Y:S01]  /*1640*/  MUFU.RCP64H R247, R9 ;  /* 0x0000000900f77308 */ /* 0x000e220000001800 */
[----:B------:R-:W-:Y:S02]  /*1650*/  IMAD.MOV.U32 R246, RZ, RZ, 0x1 ;  /* 0x00000001fff67424 */ /* 0x000fe400078e00ff */
[----:B--2---:R1:W-:Y:S04]  /*1660*/  STL.128 [R1+0x520], R12 ;  /* 0x0005200c01007387 */ /* 0x0043e80000100c00 */
        /* <DEDUP_REMOVED lines=47> */
[----:B---3--:R0:W-:Y:S01]  /*1960*/  STL.64 [R1+0x9e30], R2 ;  /* 0x009e300201007387 */ /* 0x0081e20000100a00 */
[----:B-1----:R-:W-:Y:S01]  /*1970*/  IMAD.MOV.U32 R12, RZ, RZ, R2 ;  /* 0x000000ffff0c7224 */ /* 0x002fe200078e0002 */
[----:B------:R-:W-:Y:S01]  /*1980*/  MOV R13, R3 ;  /* 0x00000003000d7202 */ /* 0x000fe20000000f00 */
[----:B0-----:R-:W-:-:S08]  /*1990*/  DFMA R2, -R8, R246, 1 ;  /* 0x3ff000000802742b */ /* 0x001fd000000001f6 */
[----:B------:R-:W-:-:S08]  /*19a0*/  DFMA R2, R2, R2, R2 ;  /* 0x000000020202722b */ /* 0x000fd00000000002 */
[----:B------:R-:W-:-:S08]  /*19b0*/  DFMA R2, R246, R2, R246 ;  /* 0x00000002f602722b */ /* 0x000fd000000000f6 */
[----:B------:R-:W-:-:S08]  /*19c0*/  DFMA R4, -R8, R2, 1 ;  /* 0x3ff000000804742b */ /* 0x000fd00000000102 */
[----:B------:R-:W-:-:S08]  /*19d0*/  DFMA R4, R2, R4, R2 ;  /* 0x000000040204722b */ /* 0x000fd00000000002 */
[----:B------:R-:W-:Y:S01]  /*19e0*/  DMUL R2, R4, 460 ;  /* 0x407cc00004027828 */ /* 0x000fe20000000000 */
[----:B----4-:R-:W-:-:S07]  /*19f0*/  MOV R16, R250 ;  /* 0x000000fa00107202 */ /* 0x010fce0000000f00 */
[----:B------:R-:W-:Y:S01]  /*1a00*/  DFMA R6, -R8, R2, 460 ;  /* 0x407cc0000806742b */ /* 0x000fe20000000102 */
[----:B------:R-:W-:Y:S01]  /*1a10*/  IMAD.MOV.U32 R17, RZ, RZ, R251 ;  /* 0x000000ffff117224 */ /* 0x000fe200078e00fb */
[----:B------:R-:W-:Y:S01]  /*1a20*/  MOV R19, R249 ;  /* 0x000000f900137202 */ /* 0x000fe20000000f00 */
[----:B------:R-:W-:-:S05]  /*1a30*/  IMAD.MOV.U32 R14, RZ, RZ, R46 ;  /* 0x000000ffff0e7224 */ /* 0x000fca00078e002e */
[----:B------:R-:W-:Y:S01]  /*1a40*/  DFMA R250, R4, R6, R2 ;  /* 0x0000000604fa722b */ /* 0x000fe20000000002 */
[----:B------:R-:W-:Y:S02]  /*1a50*/  IMAD.MOV.U32 R15, RZ, RZ, R47 ;  /* 0x000000ffff0f7224 */ /* 0x000fe400078e002f */
[----:B------:R-:W-:Y:S01]  /*1a60*/  IMAD.MOV.U32 R18, RZ, RZ, R248 ;  /* 0x000000ffff127224 */ /* 0x000fe200078e00f8 */
[----:B------:R0:W-:Y:S04]  /*1a70*/  STL.64 [R1+0x9e38], R46 ;  /* 0x009e382e01007387 */ /* 0x0001e80000100a00 */
[----:B------:R0:W-:Y:S02]  /*1a80*/  STL.64 [R1+0x8af8], R248 ;  /* 0x008af8f801007387 */ /* 0x0001e40000100a00 */
[----:B------:R-:W-:-:S02]  /*1a90*/  FFMA R0, RZ, R9, R251 ;  /* 0x00000009ff007223 */ /* 0x000fc400000000fb */
        /* <DEDUP_REMOVED lines=11> */
[----:B------:R0:W-:Y:S01]  /*1b50*/  STL.128 [R1+0x8c0], R12 ;  /* 0x0008c00c01007387 */ /* 0x0001e20000100c00 */
[----:B------:R-:W-:Y:S01]  /*1b60*/  FSETP.GT.AND P0, PT, |R0|, 1.469367938527859385e-39, PT ;  /* 0x001000000000780b */ /* 0x000fe20003f04200 */
[----:B------:R-:W-:-:S12]  /*1b70*/  BSSY.RECONVERGENT B1, `(.L_x_3048) ;  /* 0x0000008000017945 */ /* 0x000fd80003800200 */
[----:B------:R-:W-:Y:S05]  /*1b80*/  @P0 BRA `(.L_x_3049) ;  /* 0x0000000000180947 */ /* 0x000fea0003800000 */
[----:B0-----:R-:W-:Y:S01]  /*1b90*/  IMAD.MOV.U32 R248, RZ, RZ, RZ ;  /* 0x000000fffff87224 */ /* 0x001fe200078e00ff */
[----:B------:R-:W-:Y:S01]  /*1ba0*/  MOV R249, 0x407cc000 ;  /* 0x407cc00000f97802 */ /* 0x000fe20000000f00 */
[----:B------:R-:W-:Y:S01]  /*1bb0*/  IMAD.MOV.U32 R2, RZ, RZ, R8 ;  /* 0x000000ffff027224 */ /* 0x000fe200078e0008 */
[----:B------:R-:W-:Y:S01]  /*1bc0*/  MOV R252, 0x1bf0 ;  /* 0x00001bf000fc7802 */ /* 0x000fe20000000f00 */
[----:B------:R-:W-:-:S07]  /*1bd0*/  IMAD.MOV.U32 R251, RZ, RZ, R9 ;  /* 0x000000fffffb7224 */ /* 0x000fce00078e0009 */
[----:B-----5:R-:W-:Y:S05]  /*1be0*/  CALL.REL.NOINC `($__internal_4_$__cuda_sm20_div_rn_f64_full) ;  /* 0x000010c000787944 */ /* 0x020fea0003c00000 */
.L_x_3049:
[----:B------:R-:W-:Y:S05]  /*1bf0*/  BSYNC.RECONVERGENT B1 ;  /* 0x0000000000017941 */ /* 0x000fea0003800200 */
.L_x_3048:
[----:B------:R-:W-:Y:S01]  /*1c00*/  MOV R2, 0x652b82fe ;  /* 0x652b82fe00027802 */ /* 0x000fe20000000f00 */
[----:B------:R-:W-:Y:S01]  /*1c10*/  IMAD.MOV.U32 R3, RZ, RZ, 0x3ff71547 ;  /* 0x3ff71547ff037424 */ /* 0x000fe200078e00ff */
[----:B------:R-:W-:Y:S01]  /*1c20*/  UMOV UR4, 0xfefa39ef ;  /* 0xfefa39ef00047882 */ /* 0x000fe20000000000 */
[----:B------:R-:W-:Y:S01]  /*1c30*/  UMOV UR5, 0x3fe62e42 ;  /* 0x3fe62e4200057882 */ /* 0x000fe20000000000 */
[----:B------:R-:W1:Y:S01]  /*1c40*/  MUFU.RCP64H R7, R9 ;  /* 0x0000000900077308 */ /* 0x000e620000001800 */
[----:B------:R-:W-:Y:S01]  /*1c50*/  IMAD.MOV.U32 R6, RZ, RZ, 0x1 ;  /* 0x00000001ff067424 */ /* 0x000fe200078e00ff */
[----:B------:R-:W-:Y:S01]  /*1c60*/  FSETP.GEU.AND P0, PT, |R251|, 4.1917929649353027344, PT ;  /* 0x4086232bfb00780b */ /* 0x000fe20003f0e200 */
[----:B0-----:R-:W-:Y:S01]  /*1c70*/  DFMA R14, R250, R2, 6.75539944105574400000e+15 ;  /* 0x43380000fa0e742b */ /* 0x001fe20000000002 */
[----:B------:R-:W-:Y:S07]  /*1c80*/  BSSY.RECONVERGENT B0, `(.L_x_3050) ;  /* 0x000003e000007945 */ /* 0x000fee0003800200 */
[----:B------:R-:W-:-:S02]  /*1c90*/  DADD R2, R14, -6.75539944105574400000e+15 ;  /* 0xc33800000e027429 */ /* 0x000fc40000000000 */
        /* <DEDUP_REMOVED lines=60> */
.L_x_3051:
[----:B------:R-:W-:Y:S05]  /*2060*/  BSYNC.RECONVERGENT B0 ;  /* 0x0000000000007941 */ /* 0x000fea0003800200 */
.L_x_3050:
[----:B------:R-:W-:Y:S04]  /*2070*/  BSSY.RECONVERGENT B1, `(.L_x_3052) ;  /* 0x000000a000017945 */ /* 0x000fe80003800200 */
[----:B------:R-:W-:Y:S05]  /*2080*/  @P2 BRA `(.L_x_3053) ;  /* 0x0000000000202947 */ /* 0x000fea0003800000 */
[----:B------:R-:W-:Y:S01]  /*2090*/  IMAD.MOV.U32 R248, RZ, RZ, RZ ;  /* 0x000000fffff87224 */ /* 0x000fe200078e00ff */
[----:B------:R-:W-:Y:S01]  /*20a0*/  MOV R2, R8 ;  /* 0x0000000800027202 */ /* 0x000fe20000000f00 */
[----:B------:R-:W-:Y:S01]  /*20b0*/  IMAD.MOV.U32 R249, RZ, RZ, 0x408cc000 ;  /* 0x408cc000fff97424 */ /* 0x000fe200078e00ff */
[----:B------:R-:W-:Y:S01]  /*20c0*/  MOV R252, 0x20f0 ;  /* 0x000020f000fc7802 */ /* 0x000fe20000000f00 */
[----:B------:R-:W-:-:S07]  /*20d0*/  IMAD.MOV.U32 R251, RZ, RZ, R9 ;  /* 0x000000fffffb7224 */ /* 0x000fce00078e0009 */
[----:B-----5:R-:W-:Y:S05]  /*20e0*/  CALL.REL.NOINC `($__internal_4_$__cuda_sm20_div_rn_f64_full) ;  /* 0x000010bc00387944 */ /* 0x020fea0003c00000 */
[----:B------:R-:W-:Y:S01]  /*20f0*/  IMAD.MOV.U32 R2, RZ, RZ, R250 ;  /* 0x000000ffff027224 */ /* 0x000fe200078e00fa */
[----:B------:R-:W-:-:S07]  /*2100*/  MOV R3, R251 ;  /* 0x000000fb00037202 */ /* 0x000fce0000000f00 */
.L_x_3053:
[----:B------:R-:W-:Y:S05]  /*2110*/  BSYNC.RECONVERGENT B1 ;  /* 0x0000000000017941 */ /* 0x000fea0003800200 */
.L_x_3052:
        /* <DEDUP_REMOVED lines=69> */
.L_x_3055:
[----:B------:R-:W-:Y:S05]  /*2570*/  BSYNC.RECONVERGENT B0 ;  /* 0x0000000000007941 */ /* 0x000fea0003800200 */
.L_x_3054:
        /* <DEDUP_REMOVED lines=16> */
[----:B------:R-:W-:Y:S05]  /*2680*/  CALL.REL.NOINC `($__internal_4_$__cuda_sm20_div_rn_f64_full) ;  /* 0x000010b400d07944 */ /* 0x000fea0003c00000 */
.L_x_3057:
[----:B------:R-:W-:Y:S05]  /*2690*/  BSYNC.RECONVERGENT B1 ;  /* 0x0000000000017941 */ /* 0x000fea0003800200 */
.L_x_3056:
        /* <DEDUP_REMOVED lines=68> */
.L_x_3059:
[----:B------:R-:W-:Y:S05]  /*2ae0*/  BSYNC.RECONVERGENT B0 ;  /* 0x0000000000007941 */ /* 0x000fea0003800200 */
.L_x_3058:
        /* <DEDUP_REMOVED lines=10> */
[----:B------:R-:W-:Y:S01]  /*2b90*/  IMAD.MOV.U32 R248, RZ, RZ, RZ ;  /* 0x000000fffff87224 */ /* 0x000fe200078e00ff */
[----:B------:R-:W-:Y:S01]  /*2ba0*/  MOV R249, 0x4072c000 ;  /* 0x4072c00000f97802 */ /* 0x000fe20000000f00 */
[----:B0-----:R-:W-:Y:S01]  /*2bb0*/  IMAD.MOV.U32 R2, RZ, RZ, R8 ;  /* 0x000000ffff027224 */ /* 0x001fe200078e0008 */
[----:B------:R-:W-:Y:S01]  /*2bc0*/  MOV R252, 0x2bf0 ;  /* 0x00002bf000fc7802 */ /* 0x000fe20000000f00 */
[----:B------:R-:W-:-:S07]  /*2bd0*/  IMAD.MOV.U32 R251, RZ, RZ, R9 ;  /* 0x000000fffffb7224 */ /* 0x000fce00078e0009 */
[----:B------:R-:W-:Y:S05]  /*2be0*/  CALL.REL.NOINC `($__internal_4_$__cuda_sm20_div_rn_f64_full) ;  /* 0x000010b000787944 */ /* 0x000fea0003c00000 */
[----:B------:R-:W-:Y:S01]  /*2bf0*/  MOV R6, R250 ;  /* 0x000000fa00067202 */ /* 0x000fe20000000f00 */
[----:B------:R-:W-:-:S07]  /*2c00*/  IMAD.MOV.U32 R7, RZ, RZ, R251 ;  /* 0x000000ffff077224 */ /* 0x000fce00078e00fb */
.L_x_3061:
[----:B------:R-:W-:Y:S05]  /*2c10*/  BSYNC.RECONVERGENT B1 ;  /* 0x0000000000017941 */ /* 0x000fea0003800200 */
.L_x_3060:
[----:B------:R-:W-:Y:S01]  /*2c20*/  DADD R14, -RZ, |R6| ;  /* 0x00000000ff0e7229 */ /* 0x000fe20000000506 */
[----:B------:R-:W-:Y:S01]  /*2c30*/  BSSY.RECONVERGENT B0, `(.L_x_3062) ;  /* 0x0000006000007945 */ /* 0x000fe20003800200 */
[----:B------:R-:W-:Y:S01]  /*2c40*/  IMAD.MOV.U32 R34, RZ, RZ, RZ ;  /* 0x000000ffff227224 */ /* 0x000fe200078e00ff */
[----:B------:R-:W-:Y:S01]  /*2c50*/  MOV R32, 0x2c90 ;  /* 0x00002c9000207802 */ /* 0x000fe20000000f00 */
[----:B------:R-:W-:-:S06]  /*2c60*/  IMAD.MOV.U32 R33, RZ, RZ, 0x40080000 ;  /* 0x40080000ff217424 */ /* 0x000fcc00078e00ff */
[----:B------:R-:W-:-:S07]  /*2c70*/  MOV R35, R15 ;  /* 0x0000000f00237202 */ /* 0x000fce0000000f00 */
[----:B0-----:R-:W-:Y:S05]  /*2c80*/  CALL.REL.NOINC `($_Z10RosenbrockPdddS_PiiiiiiddddddddPKdS2_S2_S2_S2_S2_S2_S2_i$__internal_accurate_pow) ;  /* 0x000010bc006c7944 */ /* 0x001fea0003c00000 */
[----:B------:R-:W-:Y:S05]  /*2c90*/  BSYNC.RECONVERGENT B0 ;  /* 0x0000000000007941 */ /* 0x000fea0003800200 */
.L_x_3062:
        /* <DEDUP_REMOVED lines=9> */
[----:B------:R-:W-:Y:S02]  /*2d30*/  IMAD.MOV.U32 R2, RZ, RZ, R38 ;  /* 0x000000ffff027224 */ /* 0x000fe400078e0026 */
[----:B------:R-:W-:Y:S01]  /*2d40*/  @!P1 IMAD.MOV.U32 R2, RZ, RZ, RZ ;  /* 0x000000ffff029224 */ /* 0x000fe200078e00ff */
[----:B------:R-:W-:Y:S01]  /*2d50*/  MOV R3, R39 ;  /* 0x0000002700037202 */ /* 0x000fe20000000f00 */
[----:B------:R-:W-:-:S06]  /*2d60*/  @!P1 IMAD.MOV.U32 R3, RZ, RZ, R7 ;  /* 0x000000ffff039224 */ /* 0x000fcc00078e0007 */
[----:B------:R-:W-:Y:S05]  /*2d70*/  @P2 BRA `(.L_x_3064) ;  /* 0x00000000001c2947 */ /* 0x000fea0003800000 */
[----:B------:R-:W-:-:S14]  /*2d80*/  DSETP.NAN.AND P2, PT, R6, R6, PT ;  /* 0x000000060600722a */ /* 0x000fdc0003f48000 */
[----:B------:R-:W-:Y:S01]  /*2d90*/  @P2 DADD R2, R6, 3 ;  /* 0x4008000006022429 */ /* 0x000fe20000000000 */
[----:B------:R-:W-:Y:S10]  /*2da0*/  @P2 BRA `(.L_x_3064) ;  /* 0x0000000000102947 */ /* 0x000ff40003800000 */
[----:B------:R-:W-:-:S14]  /*2db0*/  DSETP.NEU.AND P2, PT, |R6|, +INF , PT ;  /* 0x7ff000000600742a */ /* 0x000fdc0003f4d200 */
[----:B------:R-:W-:Y:S01]  /*2dc0*/  @!P2 MOV R0, 0xfff00000 ;  /* 0xfff000000000a802 */ /* 0x000fe20000000f00 */
[----:B------:R-:W-:-:S03]  /*2dd0*/  @!P2 IMAD.MOV.U32 R2, RZ, RZ, RZ ;  /* 0x000000ffff02a224 */ /* 0x000fc600078e00ff */
[----:B------:R-:W-:-:S07]  /*2de0*/  @!P2 SEL R3, R0, 0x7ff00000, !P0 ;  /* 0x7ff000000003a807 */ /* 0x000fce0004000000 */
.L_x_3064:
[----:B------:R-:W-:Y:S05]  /*2df0*/  BSYNC.RECONVERGENT B0 ;  /* 0x0000000000007941 */ /* 0x000fea0003800200 */
.L_x_3063:
[----:B------:R-:W-:Y:S01]  /*2e00*/  UMOV UR4, 0x984e1cbf ;  /* 0x984e1cbf00047882 */ /* 0x000fe20000000000 */
[----:B------:R-:W-:Y:S01]  /*2e10*/  UMOV UR5, 0x39c856c1 ;  /* 0x39c856c100057882 */ /* 0x000fe20000000000 */
[----:B------:R-:W-:Y:S01]  /*2e20*/  DSETP.NEU.AND P2, PT, R6, 1, PT ;  /* 0x3ff000000600742a */ /* 0x000fe20003f4d000 */
[----:B------:R-:W-:Y:S01]  /*2e30*/  BSSY.RECONVERGENT B0, `(.L_x_3065) ;  /* 0x0000011000007945 */ /* 0x000fe20003800200 */
[----:B------:R-:W-:Y:S01]  /*2e40*/  DMUL R2, R2, UR4 ;  /* 0x0000000402027c28 */ /* 0x000fe20008000000 */
[----:B------:R-:W-:Y:S01]  /*2e50*/  @!P1 IMAD.MOV.U32 R12, RZ, RZ, 0x0 ;  /* 0x00000000ff0c9424 */ /* 0x000fe200078e00ff */
[----:B------:R-:W-:-:S08]  /*2e60*/  @!P1 MOV R13, 0x7ff00000 ;  /* 0x7ff00000000d9802 */ /* 0x000fd00000000f00 */
[----:B------:R-:W-:Y:S02]  /*2e70*/  FSEL R10, R2, -2.663938903505438185e-24, P2 ;  /* 0x984e1cbf020a7808 */ /* 0x000fe40001000000 */
[----:B------:R-:W-:Y:S01]  /*2e80*/  FSEL R11, R3, 0.00038211609353311359882, P2 ;  /* 0x39c856c1030b7808 */ /* 0x000fe20001000000 */
[----:B------:R-:W-:Y:S06]  /*2e90*/  @!P1 BRA `(.L_x_3066) ;  /* 0x0000000000289947 */ /* 0x000fec0003800000 */
[----:B------:R-:W-:Y:S01]  /*2ea0*/  DADD R14, -RZ, |R6| ;  /* 0x00000000ff0e7229 */ /* 0x000fe20000000506 */
[----:B------:R-:W-:Y:S01]  /*2eb0*/  BSSY.RECONVERGENT B1, `(.L_x_3067) ;  /* 0x0000006000017945 */ /* 0x000fe20003800200 */
[----:B------:R-:W-:Y:S01]  /*2ec0*/  IMAD.MOV.U32 R34, RZ, RZ, -0x66666666 ;  /* 0x9999999aff227424 */ /* 0x000fe200078e00ff */
[----:B------:R-:W-:Y:S02]  /*2ed0*/  MOV R33, 0xbfb99999 ;  /* 0xbfb9999900217802 */ /* 0x000fe40000000f00 */
[----:B------:R-:W-:-:S05]  /*2ee0*/  MOV R32, 0x2f10 ;  /* 0x00002f1000207802 */ /* 0x000fca0000000f00 */
[----:B------:R-:W-:-:S07]  /*2ef0*/  IMAD.MOV.U32 R35, RZ, RZ, R15 ;  /* 0x000000ffff237224 */ /* 0x000fce00078e000f */
[----:B------:R-:W-:Y:S05]  /*2f00*/  CALL.REL.NOINC `($_Z10RosenbrockPdddS_PiiiiiiddddddddPKdS2_S2_S2_S2_S2_S2_S2_i$__internal_accurate_pow) ;  /* 0x000010b800cc7944 */ /* 0x000fea0003c00000 */
[----:B------:R-:W-:Y:S05]  /*2f10*/  BSYNC.RECONVERGENT B1 ;  /* 0x0000000000017941 */ /* 0x000fea0003800200 */
.L_x_3067:
[----:B------:R-:W-:Y:S02]  /*2f20*/  FSEL R12, R12, RZ, P0 ;  /* 0x000000ff0c0c7208 */ /* 0x000fe40000000000 */
[----:B------:R-:W-:-:S07]  /*2f30*/  FSEL R13, R13, -QNAN , P0 ;  /* 0xfff800000d0d7808 */ /* 0x000fce0000000000 */
.L_x_3066:
[----:B------:R-:W-:Y:S05]  /*2f40*/  BSYNC.RECONVERGENT B0 ;  /* 0x0000000000007941 */ /* 0x000fea0003800200 */
.L_x_3065:
        /* <DEDUP_REMOVED lines=12> */
.L_x_3069:
[----:B------:R-:W-:Y:S05]  /*3010*/  BSYNC.RECONVERGENT B0 ;  /* 0x0000000000007941 */ /* 0x000fea0003800200 */
.L_x_3068:
        /* <DEDUP_REMOVED lines=25> */
[----:B------:R-:W-:-:S07]  /*31b0*/  MOV R252, 0x31d0 ;  /* 0x000031d000fc7802 */ /* 0x000fce0000000f00 */
[----:B------:R-:W-:Y:S05]  /*31c0*/  CALL.REL.NOINC `($__internal_4_$__cuda_sm20_div_rn_f64_full) ;  /* 0x000010ac00007944 */ /* 0x000fea0003c00000 */
[----:B------:R-:W-:Y:S01]  /*31d0*/  IMAD.MOV.U32 R2, RZ, RZ, R250 ;  /* 0x000000ffff027224 */ /* 0x000fe200078e00fa */
[----:B------:R-:W-:-:S07]  /*31e0*/  MOV R3, R251 ;  /* 0x000000fb00037202 */ /* 0x000fce0000000f00 */
.L_x_3071:
[----:B------:R-:W-:Y:S05]  /*31f0*/  BSYNC.RECONVERGENT B1 ;  /* 0x0000000000017941 */ /* 0x000fea0003800200 */
.L_x_3070:
        /* <DEDUP_REMOVED lines=79> */
.L_x_3073:
[----:B------:R-:W-:Y:S01]  /*36f0*/  MOV R12, 0x0 ;  /* 0x00000000000c7802 */ /* 0x000fe20000000f00 */
[----:B------:R-:W-:Y:S01]  /*3700*/  IMAD.MOV.U32 R13, RZ, RZ, 0x7ff00000 ;  /* 0x7ff00000ff0d7424 */ /* 0x000fe200078e00ff */
[----:B------:R-:W-:-:S05]  /*3710*/  LOP3.LUT P0, RZ, R5, 0x7fffffff, RZ, 0xc0, !PT ;  /* 0x7fffffff05ff7812 */ /* 0x000fca000780c0ff */
[----:B------:R-:W-:-:S10]  /*3720*/  DFMA R12, R4, R12, +INF ;  /* 0x7ff00000040c742b */ /* 0x000fd4000000000c */
[----:B------:R-:W-:Y:S02]  /*3730*/  FSEL R4, R12, RZ, P0 ;  /* 0x000000ff0c047208 */ /* 0x000fe40000000000 */
[----:B------:R-:W-:-:S07]  /*3740*/  FSEL R5, R13, -QNAN , P0 ;  /* 0xfff000000d057808 */ /* 0x000fce0000000000 */
.L_x_3074:
[----:B------:R-:W-:Y:S05]  /*3750*/  BSYNC.RECONVERGENT B0 ;  /* 0x0000000000007941 */ /* 0x000fea0003800200 */
.L_x_3072:
        /* <DEDUP_REMOVED lines=12> */
[----:B------:R-:W-:Y:S05]  /*3820*/  CALL.REL.NOINC `($_Z10RosenbrockPdddS_PiiiiiiddddddddPKdS2_S2_S2_S2_S2_S2_S2_i$__internal_accurate_pow) ;  /* 0x000010b000847944 */ /* 0x000fea0003c00000 */
[----:B------:R-:W-:Y:S05]  /*3830*/  BSYNC.RECONVERGENT B0 ;  /* 0x0000000000007941 */ /* 0x000fea0003800200 */
.L_x_3075:
        /* <DEDUP_REMOVED lines=13> */
.L_x_3077:
[----:B------:R-:W-:Y:S05]  /*3910*/  BSYNC.RECONVERGENT B0 ;  /* 0x0000000000007941 */ /* 0x000fea0003800200 */
.L_x_3076:
        /* <DEDUP_REMOVED lines=17> */
[----:B------:R-:W-:Y:S05]  /*3a30*/  CALL.REL.NOINC `($__internal_3_$__cuda_sm20_dblrcp_rn_slowpath_v3) ;  /* 0x000010a0003c7944 */ /* 0x000fea0003c00000 */
.L_x_3079:
[----:B------:R-:W-:Y:S05]  /*3a40*/  BSYNC.RECONVERGENT B1 ;  /* 0x0000000000017941 */ /* 0x000fea0003800200 */
.L_x_3078:
        /* <DEDUP_REMOVED lines=8> */
[----:B------:R-:W-:Y:S05]  /*3ad0*/  CALL.REL.NOINC `($_Z10RosenbrockPdddS_PiiiiiiddddddddPKdS2_S2_S2_S2_S2_S2_S2_i$__internal_accurate_pow) ;  /* 0x000010ac00d87944 */ /* 0x000fea0003c00000 */
[----:B------:R-:W-:Y:S05]  /*3ae0*/  BSYNC.RECONVERGENT B0 ;  /* 0x0000000000007941 */ /* 0x000fea0003800200 */
.L_x_3080:
        /* <DEDUP_REMOVED lines=30> */
.L_x_3082:
[----:B------:R-:W-:Y:S05]  /*3cd0*/  BSYNC.RECONVERGENT B0 ;  /* 0x0000000000007941 */ /* 0x000fea0003800200 */
.L_x_3081:
[----:B------:R-:W-:Y:S01]  /*3ce0*/  BSSY.RECONVERGENT B1, `(.L_x_3083) ;  /* 0x000000a000017945 */ /* 0x000fe20003800200 */
[----:B------:R-:W-:Y:S02]  /*3cf0*/  FSEL R4, R12, RZ, P2 ;  /* 0x000000ff0c047208 */ /* 0x000fe40001000000 */
[----:B------:R-:W-:Y:S01]  /*3d00*/  FSEL R5, R13, 1.875, P2 ;  /* 0x3ff000000d057808 */ /* 0x000fe20001000000 */
[----:B------:R-:W-:Y:S06]  /*3d10*/  @P3 BRA P4, `(.L_x_3084) ;  /* 0x0000000000183947 */ /* 0x000fec0002000000 */
[----:B------:R-:W-:Y:S01]  /*3d20*/  IMAD.MOV.U32 R248, RZ, RZ, R10 ;  /* 0x000000fffff87224 */ /* 0x000fe200078e000a */
[----:B------:R-:W-:Y:S01]  /*3d30*/  MOV R249, R11 ;  /* 0x0000000b00f97202 */ /* 0x000fe20000000f00 */
[----:B------:R-:W-:Y:S01]  /*3d40*/  IMAD.MOV.U32 R2, RZ, RZ, R18 ;  /* 0x000000ffff027224 */ /* 0x000fe200078e0012 */
[----:B------:R-:W-:Y:S01]  /*3d50*/  MOV R252, 0x3d80 ;  /* 0x00003d8000fc7802 */ /* 0x000fe20000000f00 */
[----:B------:R-:W-:-:S07]  /*3d60*/  IMAD.MOV.U32 R251, RZ, RZ, R19 ;  /* 0x000000fffffb7224 */ /* 0x000fce00078e0013 */
[----:B------:R-:W-:Y:S05]  /*3d70*/  CALL.REL.NOINC `($__internal_4_$__cuda_sm20_div_rn_f64_full) ;  /* 0x000010a000147944 */ /* 0x000fea0003c00000 */
.L_x_3084:
[----:B------:R-:W-:Y:S05]  /*3d80*/  BSYNC.RECONVERGENT B1 ;  /* 0x0000000000017941 */ /* 0x000fea0003800200 */
.L_x_3083:
        /* <DEDUP_REMOVED lines=9> */
[----:B------:R-:W-:Y:S01]  /*3e20*/  MOV R32, 0x3e60 ;  /* 0x00003e6000207802 */ /* 0x000fe20000000f00 */
[----:B------:R-:W-:-:S05]  /*3e30*/  IMAD.MOV.U32 R33, RZ, RZ, 0x400b3333 ;  /* 0x400b3333ff217424 */ /* 0x000fca00078e00ff */
[----:B------:R-:W-:-:S07]  /*3e40*/  MOV R35, R15 ;  /* 0x0000000f00237202 */ /* 0x000fce0000000f00 */
[----:B0-----:R-:W-:Y:S05]  /*3e50*/  CALL.REL.NOINC `($_Z10RosenbrockPdddS_PiiiiiiddddddddPKdS2_S2_S2_S2_S2_S2_S2_i$__internal_accurate_pow) ;  /* 0x000010a800f87944 */ /* 0x001fea0003c00000 */
[----:B------:R-:W-:Y:S05]  /*3e60*/  BSYNC.RECONVERGENT B1 ;  /* 0x0000000000017941 */ /* 0x000fea0003800200 */
.L_x_3087:
[----:B------:R-:W-:Y:S02]  /*3e70*/  FSEL R12, R12, RZ, P0 ;  /* 0x000000ff0c0c7208 */ /* 0x000fe40000000000 */
[----:B------:R-:W-:-:S07]  /*3e80*/  FSEL R13, R13, -QNAN , P0 ;  /* 0xfff800000d0d7808 */ /* 0x000fce0000000000 */
.L_x_3086:
[----:B------:R-:W-:Y:S05]  /*3e90*/  BSYNC.RECONVERGENT B0 ;  /* 0x0000000000007941 */ /* 0x000fea0003800200 */
.L_x_3085:
        /* <DEDUP_REMOVED lines=14> */
.L_x_3089:
[----:B------:R-:W-:Y:S05]  /*3f80*/  BSYNC.RECONVERGENT B0 ;  /* 0x0000000000007941 */ /* 0x000fea0003800200 */
.L_x_3088:
        /* <DEDUP_REMOVED lines=13> */
[----:B------:R-:W-:Y:S02]  /*4060*/  MOV R34, 0x33333333 ;  /* 0x3333333300227802 */ /* 0x000fe40000000f00 */
[----:B------:R-:W-:-:S04]  /*4070*/  MOV R32, 0x40a0 ;  /* 0x000040a000207802 */ /* 0x000fc80000000f00 */
[----:B------:R-:W-:-:S07]  /*4080*/  IMAD.MOV.U32 R35, RZ, RZ, R15 ;  /* 0x000000ffff237224 */ /* 0x000fce00078e000f */
[----:B------:R-:W-:Y:S05]  /*4090*/  CALL.REL.NOINC `($_Z10RosenbrockPdddS_PiiiiiiddddddddPKdS2_S2_S2_S2_S2_S2_S2_i$__internal_accurate_pow) ;  /* 0x000010a800687944 */ /* 0x000fea0003c00000 */
[----:B------:R-:W-:Y:S05]  /*40a0*/  BSYNC.RECONVERGENT B1 ;  /* 0x0000000000017941 */ /* 0x000fea0003800200 */
.L_x_3092:
[----:B------:R-:W-:Y:S02]  /*40b0*/  FSEL R2, R12, RZ, P0 ;  /* 0x000000ff0c027208 */ /* 0x000fe40000000000 */
[----:B------:R-:W-:-:S07]  /*40c0*/  FSEL R3, R13, -QNAN , P0 ;  /* 0xfff800000d037808 */ /* 0x000fce0000000000 */
.L_x_3091:
[----:B------:R-:W-:Y:S05]  /*40d0*/  BSYNC.RECONVERGENT B0 ;  /* 0x0000000000007941 */ /* 0x000fea0003800200 */
.L_x_3090:
        /* <DEDUP_REMOVED lines=13> */
.L_x_3094:
[----:B------:R-:W-:Y:S05]  /*41b0*/  BSYNC.RECONVERGENT B0 ;  /* 0x0000000000007941 */ /* 0x000fea0003800200 */
.L_x_3093:
        /* <DEDUP_REMOVED lines=29> */
.L_x_3096:
[----:B------:R-:W-:Y:S05]  /*4390*/  BSYNC.RECONVERGENT B1 ;  /* 0x0000000000017941 */ /* 0x000fea0003800200 */
.L_x_3095:
        /* <DEDUP_REMOVED lines=79> */
.L_x_3098:
[----:B------:R-:W-:Y:S01]  /*4890*/  MOV R12, 0x0 ;  /* 0x00000000000c7802 */ /* 0x000fe20000000f00 */
[----:B------:R-:W-:Y:S01]  /*48a0*/  IMAD.MOV.U32 R13, RZ, RZ, 0x7ff00000 ;  /* 0x7ff00000ff0d7424 */ /* 0x000fe200078e00ff */
[----:B------:R-:W-:-:S05]  /*48b0*/  LOP3.LUT P0, RZ, R5, 0x7fffffff, RZ, 0xc0, !PT ;  /* 0x7fffffff05ff7812 */ /* 0x000fca000780c0ff */
[----:B------:R-:W-:-:S10]  /*48c0*/  DFMA R12, R4, R12, +INF ;  /* 0x7ff00000040c742b */ /* 0x000fd4000000000c */
[----:B------:R-:W-:Y:S02]  /*48d0*/  FSEL R4, R12, RZ, P0 ;  /* 0x000000ff0c047208 */ /* 0x000fe40000000000 */
[----:B------:R-:W-:-:S07]  /*48e0*/  FSEL R5, R13, -QNAN , P0 ;  /* 0xfff000000d057808 */ /* 0x000fce0000000000 */
.L_x_3099:
[----:B------:R-:W-:Y:S05]  /*48f0*/  BSYNC.RECONVERGENT B0 ;  /* 0x0000000000007941 */ /* 0x000fea0003800200 */
.L_x_3097:
        /* <DEDUP_REMOVED lines=14> */
.L_x_3100:
        /* <DEDUP_REMOVED lines=13> */
.L_x_3102:
[----:B------:R-:W-:Y:S05]  /*4ab0*/  BSYNC.RECONVERGENT B0 ;  /* 0x0000000000007941 */ /* 0x000fea0003800200 */
.L_x_3101:
        /* <DEDUP_REMOVED lines=18> */
.L_x_3104:
[----:B------:R-:W-:Y:S05]  /*4be0*/  BSYNC.RECONVERGENT B1 ;  /* 0x0000000000017941 */ /* 0x000fea0003800200 */
.L_x_3103:
        /* <DEDUP_REMOVED lines=10> */
.L_x_3105:
        /* <DEDUP_REMOVED lines=29> */
.L_x_3107:
[----:B------:R-:W-:Y:S05]  /*4e60*/  BSYNC.RECONVERGENT B0 ;  /* 0x0000000000007941 */ /* 0x000fea0003800200 */
.L_x_3106:
        /* <DEDUP_REMOVED lines=10> */
.L_x_3109:
[----:B------:R-:W-:Y:S05]  /*4f10*/  BSYNC.RECONVERGENT B1 ;  /* 0x0000000000017941 */ /* 0x000fea0003800200 */
.L_x_3108:
[----:B------:R-:W0:Y:S01]  /*4f20*/  MUFU.RCP64H R3, R9 ;  /* 0x0000000900037308 */ /* 0x000e220000001800 */
[----:B------:R-:W-:Y:S01]  /*4f30*/  HFMA2 R2, -RZ, RZ, 0, 5.9604644775390625e-08 ;  /* 0x00000001ff027431 */ /* 0x000fe200000001ff */
        /* <DEDUP_REMOVED lines=19> */
[----:B------:R-:W-:Y:S05]  /*5070*/  CALL.REL.NOINC `($__internal_4_$__cuda_sm20_div_rn_f64_full) ;  /* 0x0000108c00547944 */ /* 0x000fea0003c00000 */
[----:B------:R-:W-:Y:S01]  /*5080*/  IMAD.MOV.U32 R2, RZ, RZ, R250 ;  /* 0x000000ffff027224 */ /* 0x000fe200078e00fa */
[----:B------:R-:W-:-:S07]  /*5090*/  MOV R3, R251 ;  /* 0x000000fb00037202 */ /* 0x000fce0000000f00 */
.L_x_3111:
[----:B------:R-:W-:Y:S05]  /*50a0*/  BSYNC.RECONVERGENT B1 ;  /* 0x0000000000017941 */ /* 0x000fea0003800200 */
.L_x_3110:
        /* <DEDUP_REMOVED lines=43> */
[----:B------:R-:W-:-:S04]  /*5360*/  UMOV UR5, 0x3fa55555 ;  /* 0x3fa5555500057882 */ /* 0x000fc80000000000 */
[----:B------:R-:W-:Y:S02]  /*5370*/  FFMA R0, RZ, R9, R251 ;  /* 0x00000009ff007223 */ /* 0x000fe400000000fb */
[----:B------:R-:W-:Y:S01]  /*5380*/  DFMA R4, R10, R4, UR4 ;  /* 0x000000040a047e2b */ /* 0x000fe20008000004 */
[----:B------:R-:W-:Y:S01]  /*5390*/  UMOV UR4, 0x55555511 ;  /* 0x5555551100047882 */ /* 0x000fe20000000000 */
[----:B------:R-:W-:Y:S01]  /*53a0*/  UMOV UR5, 0x3fc55555 ;  /* 0x3fc5555500057882 */ /* 0x000fe20000000000 */
[----:B------:R-:W-:-:S05]  /*53b0*/  FSETP.GT.AND P2, PT, |R0|, 1.469367938527859385e-39, PT ;  /* 0x001000000000780b */ /* 0x000fca0003f44200 */
        /* <DEDUP_REMOVED lines=22> */
.L_x_3113:
[----:B------:R-:W-:Y:S05]  /*5520*/  BSYNC.RECONVERGENT B0 ;  /* 0x0000000000007941 */ /* 0x000fea0003800200 */
.L_x_3112:
[----:B------:R-:W-:Y:S04]  /*5530*/  BSSY.RECONVERGENT B1, `(.L_x_3114) ;  /* 0x0000008000017945 */ /* 0x000fe80003800200 */
[----:B------:R-:W-:Y:S05]  /*5540*/  @P2 BRA `(.L_x_3115) ;  /* 0x0000000000182947 */ /* 0x000fea0003800000 */
[----:B------:R-:W-:Y:S01]  /*5550*/  MOV R248, RZ ;  /* 0x000000ff00f87202 */ /* 0x000fe20000000f00 */
[----:B------:R-:W-:Y:S01]  /*5560*/  IMAD.MOV.U32 R249, RZ, RZ, 0x407c5000 ;  /* 0x407c5000fff97424 */ /* 0x000fe200078e00ff */
[----:B------:R-:W-:Y:S01]  /*5570*/  MOV R251, R9 ;  /* 0x0000000900fb7202 */ /* 0x000fe20000000f00 */
[----:B------:R-:W-:Y:S01]  /*5580*/  IMAD.MOV.U32 R2, RZ, RZ, R8 ;  /* 0x000000ffff027224 */ /* 0x000fe200078e0008 */
[----:B------:R-:W-:-:S07]  /*5590*/  MOV R252, 0x55b0 ;  /* 0x000055b000fc7802 */ /* 0x000fce0000000f00 */
[----:B------:R-:W-:Y:S05]  /*55a0*/  CALL.REL.NOINC `($__internal_4_$__cuda_sm20_div_rn_f64_full) ;  /* 0x0000108800087944 */ /* 0x000fea0003c00000 */
.L_x_3115:
[----:B------:R-:W-:Y:S05]  /*55b0*/  BSYNC.RECONVERGENT B1 ;  /* 0x0000000000017941 */ /* 0x000fea0003800200 */
.L_x_3114:
        /* <DEDUP_REMOVED lines=69> */
.L_x_3117:
[----:B------:R-:W-:Y:S05]  /*5a10*/  BSYNC.RECONVERGENT B0 ;  /* 0x0000000000007941 */ /* 0x000fea0003800200 */
.L_x_3116:
        /* <DEDUP_REMOVED lines=8> */
[----:B------:R-:W-:Y:S01]  /*5aa0*/  MOV R248, RZ ;  /* 0x000000ff00f87202 */ /* 0x000fe20000000f00 */
[----:B------:R-:W-:Y:S01]  /*5ab0*/  IMAD.MOV.U32 R249, RZ, RZ, 0x409dd800 ;  /* 0x409dd800fff97424 */ /* 0x000fe200078e00ff */
[----:B------:R-:W-:Y:S01]  /*5ac0*/  MOV R251, R9 ;  /* 0x0000000900fb7202 */ /* 0x000fe20000000f00 */
[----:B------:R-:W-:Y:S01]  /*5ad0*/  IMAD.MOV.U32 R2, RZ, RZ, R8 ;  /* 0x000000ffff027224 */ /* 0x000fe200078e0008 */
[----:B------:R-:W-:-:S07]  /*5ae0*/  MOV R252, 0x5b00 ;  /* 0x00005b0000fc7802 */ /* 0x000fce0000000f00 */
[----:B------:R-:W-:Y:S05]  /*5af0*/  CALL.REL.NOINC `($__internal_4_$__cuda_sm20_div_rn_f64_full) ;  /* 0x0000108000b47944 */ /* 0x000fea0003c00000 */
[----:B------:R-:W-:Y:S02]  /*5b00*/  IMAD.MOV.U32 R2, RZ, RZ, R250 ;  /* 0x000000ffff027224 */ /* 0x000fe400078e00fa */
[----:B------:R-:W-:-:S07]  /*5b10*/  IMAD.MOV.U32 R3, RZ, RZ, R251 ;  /* 0x000000ffff037224 */ /* 0x000fce00078e00fb */
.L_x_3119:
[----:B------:R-:W-:Y:S05]  /*5b20*/  BSYNC.RECONVERGENT B1 ;  /* 0x0000000000017941 */ /* 0x000fea0003800200 */
.L_x_3118:
        /* <DEDUP_REMOVED lines=59> */
.L_x_3121:
[----:B------:R-:W-:Y:S05]  /*5ee0*/  BSYNC.RECONVERGENT B0 ;  /* 0x0000000000007941 */ /* 0x000fea0003800200 */
.L_x_3120:
        /* <DEDUP_REMOVED lines=20> */
[----:B------:R-:W-:Y:S01]  /*6030*/  IMAD.MOV.U32 R2, RZ, RZ, R4 ;  /* 0x000000ffff027224 */ /* 0x000fe200078e0004 */
[----:B------:R-:W-:-:S07]  /*6040*/  MOV R3, R5 ;  /* 0x0000000500037202 */ /* 0x000fce0000000f00 */
.L_x_3123:
[----:B------:R-:W-:Y:S05]  /*6050*/  BSYNC.RECONVERGENT B1 ;  /* 0x0000000000017941 */ /* 0x000fea0003800200 */
.L_x_3122:
[----:B------:R-:W0:Y:S01]  /*6060*/  MUFU.RCP64H R5, R13 ;  /* 0x0000000d00057308 */ /* 0x000e220000001800 */
[----:B------:R-:W-:Y:S01]  /*6070*/  VIADD R4, R13, 0x300402 ;  /* 0x003004020d047836 */ /* 0x000fe20000000000 */
[----:B------:R-:W-:Y:S04]  /*6080*/  BSSY.RECONVERGENT B1, `(.L_x_3124) ;  /* 0x000000e000017945 */ /* 0x000fe80003800200 */
        /* <DEDUP_REMOVED lines=13> */
.L_x_3125:
[----:B------:R-:W-:Y:S05]  /*6160*/  BSYNC.RECONVERGENT B1 ;  /* 0x0000000000017941 */ /* 0x000fea0003800200 */
.L_x_3124:
        /* <DEDUP_REMOVED lines=17> */
.L_x_3127:
[----:B------:R-:W-:Y:S05]  /*6280*/  BSYNC.RECONVERGENT B1 ;  /* 0x0000000000017941 */ /* 0x000fea0003800200 */
.L_x_3126:
        /* <DEDUP_REMOVED lines=10> */
[----:B------:R-:W-:Y:S01]  /*6330*/  IMAD.MOV.U32 R34, RZ, RZ, -0x33333333 ;  /* 0xcccccccdff227424 */ /* 0x000fe200078e00ff */
[----:B------:R-:W-:Y:S01]  /*6340*/  MOV R32, 0x6380 ;  /* 0x0000638000207802 */ /* 0x000fe20000000f00 */
[----:B------:R-:W-:-:S05]  /*6350*/  IMAD.MOV.U32 R33, RZ, RZ, 0x400ccccc ;  /* 0x400cccccff217424 */ /* 0x000fca00078e00ff */
[----:B------:R-:W-:-:S07]  /*6360*/  MOV R35, R15 ;  /* 0x0000000f00237202 */ /* 0x000fce0000000f00 */
[----:B0-----:R-:W-:Y:S05]  /*6370*/  CALL.REL.NOINC `($_Z10RosenbrockPdddS_PiiiiiiddddddddPKdS2_S2_S2_S2_S2_S2_S2_i$__internal_accurate_pow) ;  /* 0x0000108400b07944 */ /* 0x001fea0003c00000 */
[----:B------:R-:W-:Y:S05]  /*6380*/  BSYNC.RECONVERGENT B1 ;  /* 0x0000000000017941 */ /* 0x000fea0003800200 */
.L_x_3130:
[----:B------:R-:W-:Y:S02]  /*6390*/  FSEL R12, R12, RZ, P0 ;  /* 0x000000ff0c0c7208 */ /* 0x000fe40000000000 */
[----:B------:R-:W-:-:S07]  /*63a0*/  FSEL R13, R13, -QNAN , P0 ;  /* 0xfff800000d0d7808 */ /* 0x000fce0000000000 */
.L_x_3129:
[----:B------:R-:W-:Y:S05]  /*63b0*/  BSYNC.RECONVERGENT B0 ;  /* 0x0000000000007941 */ /* 0x000fea0003800200 */
.L_x_3128:
        /* <DEDUP_REMOVED lines=14> */
.L_x_3132:
[----:B------:R-:W-:Y:S05]  /*64a0*/  BSYNC.RECONVERGENT B0 ;  /* 0x0000000000007941 */ /* 0x000fea0003800200 */
.L_x_3131:
        /* <DEDUP_REMOVED lines=18> */
.L_x_3135:
[----:B------:R-:W-:Y:S02]  /*65d0*/  FSEL R4, R12, RZ, P0 ;  /* 0x000000ff0c047208 */ /* 0x000fe40000000000 */
[----:B------:R-:W-:-:S07]  /*65e0*/  FSEL R5, R13, -QNAN , P0 ;  /* 0xfff800000d057808 */ /* 0x000fce0000000000 */
.L_x_3134:
[----:B------:R-:W-:Y:S05]  /*65f0*/  BSYNC.RECONVERGENT B0 ;  /* 0x0000000000007941 */ /* 0x000fea0003800200 */
.L_x_3133:
        /* <DEDUP_REMOVED lines=13> */
.L_x_3137:
[----:B------:R-:W-:Y:S05]  /*66d0*/  BSYNC.RECONVERGENT B0 ;  /* 0x0000000000007941 */ /* 0x000fea0003800200 */
.L_x_3136:
[----:B------:R-:W-:Y:S01]  /*66e0*/  UMOV UR4, 0x644a7883 ;  /* 0x644a788300047882 */ /* 0x000fe20000000000 */
[----:B------:R-:W-:Y:S01]  /*66f0*/  UMOV UR5, 0x3d9045d4 ;  /* 0x3d9045d400057882 */ /* 0x000fe20000000000 */
[----:B------:R-:W-:Y:S01]  /*6700*/  DSETP.NEU.AND P0, PT, R6, 1, PT ;  /* 0x3ff000000600742a */ /* 0x000fe20003f0d000 */
[----:B------:R-:W-:Y:S01]  /*6710*/  BSSY.RECONVERGENT B1, `(.L_x_3138) ;  /* 0x000001a000017945 */ /* 0x000fe20003800200 */
[----:B------:R-:W-:-:S10]  /*6720*/  DMUL R4, R4, UR4 ;  /* 0x0000000404047c28 */ /* 0x000fd40008000000 */
[----:B------:R-:W-:Y:S02]  /*6730*/  FSEL R251, R5, 0.070445686578750610352, P0 ;  /* 0x3d9045d405fb7808 */ /* 0x000fe40000000000 */
[----:B------:R-:W-:Y:S01]  /*6740*/  FSEL R250, R4, 1.49397043495833194988e+22, P0 ;  /* 0x644a788304fa7808 */ /* 0x000fe20000000000 */
[----:B------:R-:W-:Y:S01]  /*6750*/  IMAD.MOV.U32 R4, RZ, RZ, 0x1 ;  /* 0x00000001ff047424 */ /* 0x000fe200078e00ff */
[----:B------:R-:W0:Y:S05]  /*6760*/  MUFU.RCP64H R5, R251 ;  /* 0x000000fb00057308 */ /* 0x000e2a0000001800 */
        /* <DEDUP_REMOVED lines=20> */
.L_x_3139:
[----:B------:R-:W-:Y:S05]  /*68b0*/  BSYNC.RECONVERGENT B1 ;  /* 0x0000000000017941 */ /* 0x000fea0003800200 */
.L_x_3138:
        /* <DEDUP_REMOVED lines=79> */
.L_x_3141:
[----:B------:R-:W-:Y:S01]  /*6db0*/  MOV R12, 0x0 ;  /* 0x00000000000c7802 */ /* 0x000fe20000000f00 */
[----:B------:R-:W-:Y:S01]  /*6dc0*/  IMAD.MOV.U32 R13, RZ, RZ, 0x7ff00000 ;  /* 0x7ff00000ff0d7424 */ /* 0x000fe200078e00ff */
[----:B------:R-:W-:-:S05]  /*6dd0*/  LOP3.LUT P0, RZ, R5, 0x7fffffff, RZ, 0xc0, !PT ;  /* 0x7fffffff05ff7812 */ /* 0x000fca000780c0ff */
[----:B------:R-:W-:-:S10]  /*6de0*/  DFMA R12, R4, R12, +INF ;  /* 0x7ff00000040c742b */ /* 0x000fd4000000000c */
[----:B------:R-:W-:Y:S02]  /*6df0*/  FSEL R4, R12, RZ, P0 ;  /* 0x000000ff0c047208 */ /* 0x000fe40000000000 */
[----:B------:R-:W-:-:S07]  /*6e00*/  FSEL R5, R13, -QNAN , P0 ;  /* 0xfff000000d057808 */ /* 0x000fce0000000000 */
.L_x_3142:
[----:B------:R-:W-:Y:S05]  /*6e10*/  BSYNC.RECONVERGENT B0 ;  /* 0x0000000000007941 */ /* 0x000fea0003800200 */
.L_x_3140:
        /* <DEDUP_REMOVED lines=14> */
.L_x_3143:
        /* <DEDUP_REMOVED lines=13> */
.L_x_3145:
[----:B------:R-:W-:Y:S05]  /*6fd0*/  BSYNC.RECONVERGENT B0 ;  /* 0x0000000000007941 */ /* 0x000fea0003800200 */
.L_x_3144:
        /* <DEDUP_REMOVED lines=18> */
.L_x_3147:
[----:B------:R-:W-:Y:S05]  /*7100*/  BSYNC.RECONVERGENT B1 ;  /* 0x0000000000017941 */ /* 0x000fea0003800200 */
.L_x_3146:
        /* <DEDUP_REMOVED lines=10> */
.L_x_3148:
        /* <DEDUP_REMOVED lines=30> */
.L_x_3150:
[----:B------:R-:W-:Y:S05]  /*7390*/  BSYNC.RECONVERGENT B0 ;  /* 0x0000000000007941 */ /* 0x000fea0003800200 */
.L_x_3149:
        /* <DEDUP_REMOVED lines=10> */
.L_x_3152:
[----:B------:R-:W-:Y:S05]  /*7440*/  BSYNC.RECONVERGENT B1 ;  /* 0x0000000000017941 */ /* 0x000fea0003800200 */
.L_x_3151:
        /* <DEDUP_REMOVED lines=14> */
.L_x_3155:
[----:B------:R-:W-:Y:S02]  /*7530*/  FSEL R12, R12, RZ, P0 ;  /* 0x000000ff0c0c7208 */ /* 0x000fe40000000000 */
[----:B------:R-:W-:-:S07]  /*7540*/  FSEL R13, R13, -QNAN , P0 ;  /* 0xfff800000d0d7808 */ /* 0x000fce0000000000 */
.L_x_3154:
[----:B------:R-:W-:Y:S05]  /*7550*/  BSYNC.RECONVERGENT B0 ;  /* 0x0000000000007941 */ /* 0x000fea0003800200 */
.L_x_3153:
[----:B------:R-:W1:Y:S01]  /*7560*/  MUFU.RCP64H R5, 1.7999990387096431732e-11 ;  /* 0x3db3ca8c00057908 */ /* 0x000e620000001800 */
[----:B------:R-:W-:Y:S01]  /*7570*/  UMOV UR4, 0xcccccccd ;  /* 0xcccccccd00047882 */ /* 0x000fe20000000000 */
[----:B------:R-:W-:Y:S01]  /*7580*/  UMOV UR5, 0x4008cccc ;  /* 0x4008cccc00057882 */ /* 0x000fe20000000000 */
[----:B------:R-:W-:Y:S01]  /*7590*/  MOV R14, 0xb153a753 ;  /* 0xb153a753000e7802 */ /* 0x000fe20000000f00 */
[----:B0-----:R-:W-:Y:S01]  /*75a0*/  DADD R2, R6, UR4 ;  /* 0x0000000406027e29 */ /* 0x001fe20008000000 */
[----:B------:R-:W-:Y:S01]  /*75b0*/  IMAD.MOV.U32 R15, RZ, RZ, 0x3db3ca8c ;  /* 0x3db3ca8cff0f7424 */ /* 0x000fe200078e00ff */
[----:B------:R-:W-:Y:S01]  /*75c0*/  BSSY.RECONVERGENT B0, `(.L_x_3156) ;  /* 0x000000e000007945 */ /* 0x000fe20003800200 */
[----:B------:R-:W-:-:S07]  /*75d0*/  IMAD.MOV.U32 R4, RZ, RZ, 0x1 ;  /* 0x00000001ff047424 */ /* 0x000fce00078e00ff */
        /* <DEDUP_REMOVED lines=10> */
[----:B------:R-:W-:Y:S01]  /*7680*/  @!P0 MOV R12, 0x0 ;  /* 0x00000000000c8802 */ /* 0x000fe20000000f00 */
[----:B------:R-:W-:-:S07]  /*7690*/  @!P0 IMAD.MOV.U32 R13, RZ, RZ, 0x7ff00000 ;  /* 0x7ff00000ff0d8424 */ /* 0x000fce00078e00ff */
.L_x_3157:
[----:B------:R-:W-:Y:S05]  /*76a0*/  BSYNC.RECONVERGENT B0 ;  /* 0x0000000000007941 */ /* 0x000fea0003800200 */
.L_x_3156:
        /* <DEDUP_REMOVED lines=18> */
[----:B------:R-:W-:Y:S01]  /*77d0*/  MOV R249, R11 ;  /* 0x0000000b00f97202 */ /* 0x000fe20000000f00 */
[----:B------:R-:W-:Y:S01]  /*77e0*/  IMAD.MOV.U32 R2, RZ, RZ, -0x4eac58ad ;  /* 0xb153a753ff027424 */ /* 0x000fe200078e00ff */
[----:B------:R-:W-:Y:S01]  /*77f0*/  MOV R252, 0x7820 ;  /* 0x0000782000fc7802 */ /* 0x000fe20000000f00 */
[----:B------:R-:W-:-:S07]  /*7800*/  IMAD.MOV.U32 R251, RZ, RZ, 0x3db3ca8c ;  /* 0x3db3ca8cfffb7424 */ /* 0x000fce00078e00ff */
[----:B------:R-:W-:Y:S05]  /*7810*/  CALL.REL.NOINC `($__internal_4_$__cuda_sm20_div_rn_f64_full) ;  /* 0x00001064006c7944 */ /* 0x000fea0003c00000 */
[----:B------:R-:W-:Y:S01]  /*7820*/  MOV R36, R250 ;  /* 0x000000fa00247202 */ /* 0x000fe20000000f00 */
[----:B------:R-:W-:-:S07]  /*7830*/  IMAD.MOV.U32 R37, RZ, RZ, R251 ;  /* 0x000000ffff257224 */ /* 0x000fce00078e00fb */
.L_x_3159:
[----:B------:R-:W-:Y:S05]  /*7840*/  BSYNC.RECONVERGENT B1 ;  /* 0x0000000000017941 */ /* 0x000fea0003800200 */
.L_x_3158:
        /* <DEDUP_REMOVED lines=21> */
[----:B------:R-:W-:Y:S01]  /*79a0*/  IMAD.MOV.U32 R24, RZ, RZ, -0x105c611 ;  /* 0xfefa39efff187424 */ /* 0x000fe200078e00ff */
[----:B------:R-:W-:Y:S01]  /*79b0*/  UMOV UR6, 0x0 ;  /* 0x0000000000067882 */ /* 0x000fe20000000000 */
[----:B------:R-:W-:Y:S01]  /*79c0*/  IMAD.MOV.U32 R25, RZ, RZ, 0x3fe62e42 ;  /* 0x3fe62e42ff197424 */ /* 0x000fe200078e00ff */
[----:B------:R-:W-:Y:S01]  /*79d0*/  UMOV UR7, 0x3ff00000 ;  /* 0x3ff0000000077882 */ /* 0x000fe20000000000 */
[----:B------:R-:W-:Y:S01]  /*79e0*/  DFMA R4, R4, R4, R4 ;  /* 0x000000040404722b */ /* 0x000fe20000000004 */
[----:B------:R-:W-:Y:S01]  /*79f0*/  UMOV UR22, 0x55555554 ;  /* 0x5555555400167882 */ /* 0x000fe20000000000 */
[----:B------:R-:W-:Y:S01]  /*7a00*/  UMOV UR23, 0x3fb55555 ;  /* 0x3fb5555500177882 */ /* 0x000fe20000000000 */
[----:B------:R-:W-:Y:S01]  /*7a10*/  MOV R26, 0xfefa39ef ;  /* 0xfefa39ef001a7802 */ /* 0x000fe20000000f00 */
[----:B------:R-:W-:Y:S01]  /*7a20*/  IMAD.MOV.U32 R27, RZ, RZ, 0x3fe62e42 ;  /* 0x3fe62e42ff1b7424 */ /* 0x000fe200078e00ff */
[----:B------:R-:W-:Y:S01]  /*7a30*/  ISETP.GT.AND P0, PT, R37, 0xfffff, PT ;  /* 0x000fffff2500780c */ /* 0x000fe20003f04270 */
[----:B------:R-:W-:Y:S01]  /*7a40*/  IMAD.MOV.U32 R28, RZ, RZ, 0x3b39803f ;  /* 0x3b39803fff1c7424 */ /* 0x000fe200078e00ff */
[----:B------:R-:W-:Y:S01]  /*7a50*/  MOV R29, 0x3c7abc9e ;  /* 0x3c7abc9e001d7802 */ /* 0x000fe20000000f00 */
[----:B------:R-:W-:Y:S01]  /*7a60*/  DFMA R4, R2, R4, R2 ;  /* 0x000000040204722b */ /* 0x000fe20000000002 */
[----:B------:R-:W-:Y:S01]  /*7a70*/  MOV R0, R37 ;  /* 0x0000002500007202 */ /* 0x000fe20000000f00 */
[----:B------:R-:W-:Y:S01]  /*7a80*/  BSSY.RECONVERGENT B0, `(.L_x_3160) ;  /* 0x0000059000007945 */ /* 0x000fe20003800200 */
[----:B------:R-:W-:-:S05]  /*7a90*/  MOV R31, 0xfffffc01 ;  /* 0xfffffc01001f7802 */ /* 0x000fca0000000f00 */
[----:B------:R-:W-:Y:S02]  /*7aa0*/  DMUL R2, R4, -UR4 ;  /* 0x8000000404027c28 */ /* 0x000fe40008000000 */
[----:B------:R-:W-:-:S06]  /*7ab0*/  @!P0 IMAD.MOV.U32 R31, RZ, RZ, -0x435 ;  /* 0xfffffbcbff1f8424 */ /* 0x000fcc00078e00ff */
        /* <DEDUP_REMOVED lines=14> */
[----:B------:R-:W-:Y:S02]  /*7ba0*/  IMAD.MOV.U32 R4, RZ, RZ, R36 ;  /* 0x000000ffff047224 */ /* 0x000fe400078e0024 */
[----:B------:R-:W-:Y:S01]  /*7bb0*/  IMAD.MOV.U32 R5, RZ, RZ, R37 ;  /* 0x000000ffff057224 */ /* 0x000fe200078e0025 */
[----:B------:R-:W-:Y:S02]  /*7bc0*/  @!P0 DMUL R4, R36, 1.80143985094819840000e+16 ;  /* 0x4350000024048828 */ /* 0x000fe40000000000 */
[----:B------:R-:W-:-:S08]  /*7bd0*/  DFMA R14, R12, R14, UR16 ;  /* 0x000000100c0e7e2b */ /* 0x000fd0000800000e */
[----:B------:R-:W-:Y:S01]  /*7be0*/  DFMA R14, R12, R14, UR18 ;  /* 0x000000120c0e7e2b */ /* 0x000fe2000800000e */
[----:B------:R-:W-:-:S07]  /*7bf0*/  @!P0 IMAD.MOV.U32 R0, RZ, RZ, R5 ;  /* 0x000000ffff008224 */ /* 0x000fce00078e0005 */
[----:B------:R-:W-:-:S08]  /*7c00*/  DFMA R14, R12, R14, UR20 ;  /* 0x000000140c0e7e2b */ /* 0x000fd0000800000e */
[----:B------:R-:W-:-:S08]  /*7c10*/  DFMA R14, R12, R14, UR22 ;  /* 0x000000160c0e7e2b */ /* 0x000fd0000800000e */
[----:B------:R-:W-:Y:S01]  /*7c20*/  DMUL R14, R12, R14 ;  /* 0x0000000e0c0e7228 */ /* 0x000fe20000000000 */
[----:B------:R-:W-:-:S05]  /*7c30*/  VIADD R12, R0, 0xffffffff ;  /* 0xffffffff000c7836 */ /* 0x000fca0000000000 */
[----:B------:R-:W-:Y:S02]  /*7c40*/  ISETP.GT.U32.AND P1, PT, R12, 0x7feffffe, PT ;  /* 0x7feffffe0c00780c */ /* 0x000fe40003f24070 */
[----:B------:R-:W-:Y:S01]  /*7c50*/  DFMA R14, R2, R14, R16 ;  /* 0x0000000e020e722b */ /* 0x000fe20000000010 */
[----:B------:R-:W-:Y:S01]  /*7c60*/  IMAD.MOV.U32 R12, RZ, RZ, R36 ;  /* 0x000000ffff0c7224 */ /* 0x000fe200078e0024 */
[----:B------:R-:W-:-:S06]  /*7c70*/  @!P0 MOV R12, R4 ;  /* 0x00000004000c8202 */ /* 0x000fcc0000000f00 */
        /* <DEDUP_REMOVED lines=9> */
[----:B------:R-:W-:Y:S01]  /*7d10*/  IMAD.MOV.U32 R14, RZ, RZ, RZ ;  /* 0x000000ffff0e7224 */ /* 0x000fe200078e00ff */
[----:B------:R-:W-:Y:S01]  /*7d20*/  UMOV UR24, 0x80000000 ;  /* 0x8000000000187882 */ /* 0x000fe20000000000 */
[----:B------:R-:W-:Y:S01]  /*7d30*/  UMOV UR25, 0x43300000 ;  /* 0x4330000000197882 */ /* 0x000fe20000000000 */
[----:B------:R-:W-:Y:S01]  /*7d40*/  LOP3.LUT R5, R4, 0x3ff00000, RZ, 0xfc, !PT ;  /* 0x3ff0000004057812 */ /* 0x000fe200078efcff */
[----:B------:R-:W-:-:S03]  /*7d50*/  IMAD.MOV.U32 R4, RZ, RZ, R12 ;  /* 0x000000ffff047224 */ /* 0x000fc600078e000c */
[----:B------:R-:W-:-:S13]  /*7d60*/  ISETP.GE.U32.AND P0, PT, R5, 0x3ff6a09f, PT ;  /* 0x3ff6a09f0500780c */ /* 0x000fda0003f06070 */
        /* <DEDUP_REMOVED lines=14> */
[----:B------:R-:W-:Y:S01]  /*7e50*/  DADD R12, R12, R12 ;  /* 0x000000000c0c7229 */ /* 0x000fe2000000000c */
[----:B------:R-:W-:-:S03]  /*7e60*/  MOV R23, 0x43300000 ;  /* 0x4330000000177802 */ /* 0x000fc60000000f00 */
[----:B------:R-:W-:Y:S02]  /*7e70*/  @P0 VIADD R22, R22, 0x1 ;  /* 0x0000000116160836 */ /* 0x000fe40000000000 */
[----:B------:R-:W-:Y:S02]  /*7e80*/  DFMA R20, R18, R20, UR12 ;  /* 0x0000000c12147e2b */ /* 0x000fe40008000014 */
[----:B------:R-:W-:Y:S01]  /*7e90*/  DFMA R12, R4, -R14, R12 ;  /* 0x8000000e040c722b */ /* 0x000fe2000000000c */
[----:B------:R-:W-:-:S05]  /*7ea0*/  LOP3.LUT R22, R22, 0x80000000, RZ, 0x3c, !PT ;  /* 0x8000000016167812 */ /* 0x000fca00078e3cff */
        /* <DEDUP_REMOVED lines=16> */
.L_x_3161:
[----:B------:R-:W-:Y:S01]  /*7fb0*/  IMAD.MOV.U32 R12, RZ, RZ, 0x0 ;  /* 0x00000000ff0c7424 */ /* 0x000fe200078e00ff */
[----:B------:R-:W-:Y:S01]  /*7fc0*/  LOP3.LUT P0, RZ, R5, 0x7fffffff, RZ, 0xc0, !PT ;  /* 0x7fffffff05ff7812 */ /* 0x000fe2000780c0ff */
[----:B------:R-:W-:-:S06]  /*7fd0*/  IMAD.MOV.U32 R13, RZ, RZ, 0x7ff00000 ;  /* 0x7ff00000ff0d7424 */ /* 0x000fcc00078e00ff */
[----:B------:R-:W-:-:S10]  /*7fe0*/  DFMA R12, R4, R12, +INF ;  /* 0x7ff00000040c742b */ /* 0x000fd4000000000c */
[----:B------:R-:W-:Y:S02]  /*7ff0*/  FSEL R4, R12, RZ, P0 ;  /* 0x000000ff0c047208 */ /* 0x000fe40000000000 */
[----:B------:R-:W-:-:S07]  /*8000*/  FSEL R5, R13, -QNAN , P0 ;  /* 0xfff000000d057808 */ /* 0x000fce0000000000 */
.L_x_3162:
[----:B------:R-:W-:Y:S05]  /*8010*/  BSYNC.RECONVERGENT B0 ;  /* 0x0000000000007941 */ /* 0x000fea0003800200 */
.L_x_3160:
[----:B------:R-:W-:Y:S01]  /*8020*/  MOV R250, 0x851eb852 ;  /* 0x851eb85200fa7802 */ /* 0x000fe20000000f00 */
[----:B------:R-:W-:Y:S01]  /*8030*/  IMAD.MOV.U32 R251, RZ, RZ, 0x3ff451eb ;  /* 0x3ff451ebfffb7424 */ /* 0x000fe200078e00ff */
        /* <DEDUP_REMOVED lines=18> */
[----:B------:R-:W-:Y:S02]  /*8160*/  MOV R2, R250 ;  /* 0x000000fa00027202 */ /* 0x000fe40000000f00 */
[----:B------:R-:W-:-:S07]  /*8170*/  MOV R252, 0x8190 ;  /* 0x0000819000fc7802 */ /* 0x000fce0000000f00 */
[----:B------:R-:W-:Y:S05]  /*8180*/  CALL.REL.NOINC `($__internal_4_$__cuda_sm20_div_rn_f64_full) ;  /* 0x0000105c00107944 */ /* 0x000fea0003c00000 */
[----:B------:R-:W-:Y:S02]  /*8190*/  IMAD.MOV.U32 R2, RZ, RZ, R250 ;  /* 0x000000ffff027224 */ /* 0x000fe400078e00fa */
[----:B------:R-:W-:-:S07]  /*81a0*/  IMAD.MOV.U32 R3, RZ, RZ, R251 ;  /* 0x000000ffff037224 */ /* 0x000fce00078e00fb */
.L_x_3164:
[----:B------:R-:W-:Y:S05]  /*81b0*/  BSYNC.RECONVERGENT B1 ;  /* 0x0000000000017941 */ /* 0x000fea0003800200 */
.L_x_3163:
[----:B------:R-:W-:Y:S01]  /*81c0*/  DADD R14, -RZ, |R2| ;  /* 0x00000000ff0e7229 */ /* 0x000fe20000000502 */
[----:B------:R-:W-:Y:S01]  /*81d0*/  BSSY.RECONVERGENT B0, `(.L_x_3165) ;  /* 0x0000006000007945 */ /* 0x000fe20003800200 */
[----:B------:R-:W-:Y:S01]  /*81e0*/  MOV R34, RZ ;  /* 0x000000ff00227202 */ /* 0x000fe20000000f00 */
[----:B------:R-:W-:Y:S01]  /*81f0*/  IMAD.MOV.U32 R33, RZ, RZ, 0x40000000 ;  /* 0x40000000ff217424 */ /* 0x000fe200078e00ff */
[----:B------:R-:W-:-:S06]  /*8200*/  MOV R32, 0x8230 ;  /* 0x0000823000207802 */ /* 0x000fcc0000000f00 */
[----:B------:R-:W-:-:S07]  /*8210*/  IMAD.MOV.U32 R35, RZ, RZ, R15 ;  /* 0x000000ffff237224 */ /* 0x000fce00078e000f */
[----:B------:R-:W-:Y:S05]  /*8220*/  CALL.REL.NOINC `($_Z10RosenbrockPdddS_PiiiiiiddddddddPKdS2_S2_S2_S2_S2_S2_S2_i$__internal_accurate_pow) ;  /* 0x0000106800047944 */ /* 0x000fea0003c00000 */
[----:B------:R-:W-:Y:S05]  /*8230*/  BSYNC.RECONVERGENT B0 ;  /* 0x0000000000007941 */ /* 0x000fea0003800200 */
.L_x_3165:
        /* <DEDUP_REMOVED lines=13> */
.L_x_3167:
[----:B------:R-:W-:Y:S05]  /*8310*/  BSYNC.RECONVERGENT B0 ;  /* 0x0000000000007941 */ /* 0x000fea0003800200 */
.L_x_3166:
        /* <DEDUP_REMOVED lines=18> */
.L_x_3169:
[----:B------:R-:W-:Y:S05]  /*8440*/  BSYNC.RECONVERGENT B1 ;  /* 0x0000000000017941 */ /* 0x000fea0003800200 */
.L_x_3168:
        /* <DEDUP_REMOVED lines=8> */
[----:B------:R-:W-:Y:S05]  /*84d0*/  CALL.REL.NOINC `($_Z10RosenbrockPdddS_PiiiiiiddddddddPKdS2_S2_S2_S2_S2_S2_S2_i$__internal_accurate_pow) ;  /* 0x0000106400587944 */ /* 0x000fea0003c00000 */
[----:B------:R-:W-:Y:S05]  /*84e0*/  BSYNC.RECONVERGENT B0 ;  /* 0x0000000000007941 */ /* 0x000fea0003800200 */
.L_x_3170:
        /* <DEDUP_REMOVED lines=29> */
.L_x_3172:
[----:B------:R-:W-:Y:S05]  /*86c0*/  BSYNC.RECONVERGENT B0 ;  /* 0x0000000000007941 */ /* 0x000fea0003800200 */
.L_x_3171:
[----:B------:R-:W-:Y:S01]  /*86d0*/  BSSY.RECONVERGENT B1, `(.L_x_3173) ;  /* 0x000000a000017945 */ /* 0x000fe20003800200 */
[----:B------:R-:W-:Y:S02]  /*86e0*/  FSEL R12, R12, RZ, P1 ;  /* 0x000000ff0c0c7208 */ /* 0x000fe40000800000 */
[----:B------:R-:W-:Y:S01]  /*86f0*/  FSEL R13, R13, 1.875, P1 ;  /* 0x3ff000000d0d7808 */ /* 0x000fe20000800000 */
[----:B------:R-:W-:Y:S06]  /*8700*/  @P2 BRA P3, `(.L_x_3174) ;  /* 0x0000000000182947 */ /* 0x000fec0001800000 */
[----:B------:R-:W-:Y:S01]  /*8710*/  MOV R248, R10 ;  /* 0x0000000a00f87202 */ /* 0x000fe20000000f00 */
[----:B------:R-:W-:Y:S01]  /*8720*/  IMAD.MOV.U32 R249, RZ, RZ, R11 ;  /* 0x000000fffff97224 */ /* 0x000fe200078e000b */
[----:B------:R-:W-:Y:S01]  /*8730*/  MOV R251, R37 ;  /* 0x0000002500fb7202 */ /* 0x000fe20000000f00 */
[----:B------:R-:W-:Y:S01]  /*8740*/  IMAD.MOV.U32 R2, RZ, RZ, R36 ;  /* 0x000000ffff027224 */ /* 0x000fe200078e0024 */
[----:B------:R-:W-:-:S07]  /*8750*/  MOV R252, 0x8770 ;  /* 0x0000877000fc7802 */ /* 0x000fce0000000f00 */
[----:B------:R-:W-:Y:S05]  /*8760*/  CALL.REL.NOINC `($__internal_4_$__cuda_sm20_div_rn_f64_full) ;  /* 0x0000105400987944 */ /* 0x000fea0003c00000 */
.L_x_3174:
[----:B------:R-:W-:Y:S05]  /*8770*/  BSYNC.RECONVERGENT B1 ;  /* 0x0000000000017941 */ /* 0x000fea0003800200 */
.L_x_3173:
        /* <DEDUP_REMOVED lines=21> */
[----:B------:R-:W-:Y:S05]  /*88d0*/  CALL.REL.NOINC `($__internal_4_$__cuda_sm20_div_rn_f64_full) ;  /* 0x00001054003c7944 */ /* 0x000fea0003c00000 */
[----:B------:R-:W-:Y:S01]  /*88e0*/  MOV R2, R250 ;  /* 0x000000fa00027202 */ /* 0x000fe20000000f00 */
[----:B------:R-:W-:-:S07]  /*88f0*/  IMAD.MOV.U32 R3, RZ, RZ, R251 ;  /* 0x000000ffff037224 */ /* 0x000fce00078e00fb */
.L_x_3176:
[----:B------:R-:W-:Y:S05]  /*8900*/  BSYNC.RECONVERGENT B1 ;  /* 0x0000000000017941 */ /* 0x000fea0003800200 */
.L_x_3175:
        /* <DEDUP_REMOVED lines=43> */
[----:B------:R-:W-:-:S03]  /*8bc0*/  UMOV UR5, 0x3fa55555 ;  /* 0x3fa5555500057882 */ /* 0x000fc60000000000 */
[----:B------:R-:W-:-:S03]  /*8bd0*/  FFMA R0, RZ, R9, R251 ;  /* 0x00000009ff007223 */ /* 0x000fc600000000fb */
        /* <DEDUP_REMOVED lines=26> */
.L_x_3178:
[----:B------:R-:W-:Y:S05]  /*8d80*/  BSYNC.RECONVERGENT B0 ;  /* 0x0000000000007941 */ /* 0x000fea0003800200 */
.L_x_3177:
        /* <DEDUP_REMOVED lines=10> */
[----:B------:R-:W-:Y:S05]  /*8e30*/  CALL.REL.NOINC `($__internal_4_$__cuda_sm20_div_rn_f64_full) ;  /* 0x0000104c00e47944 */ /* 0x000fea0003c00000 */
.L_x_3180:
[----:B------:R-:W-:Y:S05]  /*8e40*/  BSYNC.RECONVERGENT B1 ;  /* 0x0000000000017941 */ /* 0x000fea0003800200 */
.L_x_3179:
[----:B------:R-:W-:Y:S01]  /*8e50*/  IMAD.MOV.U32 R10, RZ, RZ, 0x652b82fe ;  /* 0x652b82feff0a7424 */ /* 0x000fe200078e00ff */
        /* <DEDUP_REMOVED lines=57> */
.L_x_3182:
[----:B------:R-:W-:Y:S05]  /*91f0*/  BSYNC.RECONVERGENT B0 ;  /* 0x0000000000007941 */ /* 0x000fea0003800200 */
.L_x_3181:
[----:B------:R-:W2:Y:S01]  /*9200*/  LDL.64 R10, [R1+0x8af8] ;  /* 0x008af800010a7983 */ /* 0x000ea20000100a00 */
[----:B------:R-:W-:Y:S01]  /*9210*/  DMUL R2, R2, 5 ;  /* 0x4014000002027828 */ /* 0x000fe20000000000 */
[----:B------:R-:W-:Y:S01]  /*9220*/  UMOV UR4, 0x39a08cea ;  /* 0x39a08cea00047882 */ /* 0x000fe20000000000 */
[----:B------:R-:W-:Y:S01]  /*9230*/  UMOV UR5, 0x46293e59 ;  /* 0x46293e5900057882 */ /* 0x000fe20000000000 */
[----:B------:R-:W-:Y:S05]  /*9240*/  BSSY.RECONVERGENT B1, `(.L_x_3183) ;  /* 0x0000018000017945 */ /* 0x000fea0003800200 */
[C---:B--2---:R-:W-:Y:S01]  /*9250*/  DFMA R250, R10.reuse, R2, UR4 ;  /* 0x000000040afa7e2b */ /* 0x044fe20008000002 */
[----:B------:R-:W-:Y:S01]  /*9260*/  IMAD.MOV.U32 R2, RZ, RZ, 0x1 ;  /* 0x00000001ff027424 */ /* 0x000fe200078e00ff */
        /* <DEDUP_REMOVED lines=15> */
[----:B------:R-:W-:Y:S02]  /*9360*/  MOV R2, R250 ;  /* 0x000000fa00027202 */ /* 0x000fe40000000f00 */
[----:B------:R-:W-:-:S07]  /*9370*/  MOV R252, 0x9390 ;  /* 0x0000939000fc7802 */ /* 0x000fce0000000f00 */
[----:B------:R-:W-:Y:S05]  /*9380*/  CALL.REL.NOINC `($__internal_4_$__cuda_sm20_div_rn_f64_full) ;  /* 0x0000104800907944 */ /* 0x000fea0003c00000 */
[----:B------:R-:W-:Y:S02]  /*9390*/  IMAD.MOV.U32 R2, RZ, RZ, R250 ;  /* 0x000000ffff027224 */ /* 0x000fe400078e00fa */
[----:B------:R-:W-:-:S05]  /*93a0*/  IMAD.MOV.U32 R3, RZ, RZ, R251 ;  /* 0x000000ffff037224 */ /* 0x000fca00078e00fb */
[----:B------:R0:W-:Y:S02]  /*93b0*/  STL.64 [R1+0xa2f0], R2 ;  /* 0x00a2f00201007387 */ /* 0x0001e40000100a00 */
.L_x_3184:
[----:B------:R-:W-:Y:S05]  /*93c0*/  BSYNC.RECONVERGENT B1 ;  /* 0x0000000000017941 */ /* 0x000fea0003800200 */
.L_x_3183:
        /* <DEDUP_REMOVED lines=19> */
[----:B------:R-:W-:Y:S05]  /*9500*/  CALL.REL.NOINC `($__internal_4_$__cuda_sm20_div_rn_f64_full) ;  /* 0x0000104800307944 */ /* 0x000fea0003c00000 */
.L_x_3186:
[----:B------:R-:W-:Y:S05]  /*9510*/  BSYNC.RECONVERGENT B1 ;  /* 0x0000000000017941 */ /* 0x000fea0003800200 */
.L_x_3185:
        /* <DEDUP_REMOVED lines=70> */
.L_x_3188:
[----:B------:R-:W-:Y:S05]  /*9980*/  BSYNC.RECONVERGENT B0 ;  /* 0x0000000000007941 */ /* 0x000fea0003800200 */
.L_x_3187:
        /* <DEDUP_REMOVED lines=11> */
[----:B0-----:R-:W-:Y:S05]  /*9a40*/  CALL.REL.NOINC `($__internal_4_$__cuda_sm20_div_rn_f64_full) ;  /* 0x0000104000e07944 */ /* 0x001fea0003c00000 */
[----:B------:R-:W-:Y:S02]  /*9a50*/  IMAD.MOV.U32 R2, RZ, RZ, R250 ;  /* 0x000000ffff027224 */ /* 0x000fe400078e00fa */
[----:B------:R-:W-:-:S07]  /*9a60*/  IMAD.MOV.U32 R3, RZ, RZ, R251 ;  /* 0x000000ffff037224 */ /* 0x000fce00078e00fb */
.L_x_3190:
[----:B------:R-:W-:Y:S05]  /*9a70*/  BSYNC.RECONVERGENT B1 ;  /* 0x0000000000017941 */ /* 0x000fea0003800200 */
.L_x_3189:
[----:B0-----:R-:W0:Y:S08]  /*9a80*/  LDC R5, c[0x0][0x440] ;  /* 0x00011000ff057b82 */ /* 0x001e300000000800 */
[----:B------:R-:W1:Y:S01]  /*9a90*/  LDC.64 R12, c[0x0][0x420] ;  /* 0x00010800ff0c7b82 */ /* 0x000e620000000a00 */
[----:B0-----:R-:W-:-:S05]  /*9aa0*/  LEA R5, R5, R44, 0x1 ;  /* 0x0000002c05057211 */ /* 0x001fca00078e08ff */
[----:B-1----:R-:W-:-:S06]  /*9ab0*/  IMAD.WIDE R12, R5, 0x8, R12 ;  /* 0x00000008050c7825 */ /* 0x002fcc00078e020c */
[----:B------:R-:W5:Y:S01]  /*9ac0*/  LDG.E.64.CONSTANT R12, desc[UR10][R12.64] ;  /* 0x0000000a0c0c7981 */ /* 0x000f62000c1e9b00 */
        /* <DEDUP_REMOVED lines=69> */
.L_x_3192:
[----:B------:R-:W-:Y:S05]  /*9f20*/  BSYNC.RECONVERGENT B0 ;  /* 0x0000000000007941 */ /* 0x000fea0003800200 */
.L_x_3191:
        /* <DEDUP_REMOVED lines=8> */
[----:B------:R-:W-:-:S03]  /*9fb0*/  FSETP.GT.AND P0, PT, |R0|, 1.469367938527859385e-39, PT ;  /* 0x001000000000780b */ /* 0x000fc60003f04200 */
[----:B------:R0:W-:Y:S01]  /*9fc0*/  STL.64 [R1+0xa078], R4 ;  /* 0x00a0780401007387 */ /* 0x0001e20000100a00 */
[----:B------:R-:W-:Y:S02]  /*9fd0*/  DMUL R50, R50, R4 ;  /* 0x0000000432327228 */ /* 0x000fe40000000000 */
[----:B0----5:R-:W-:-:S06]  /*9fe0*/  DMUL R4, R12, UR4 ;  /* 0x000000040c047c28 */ /* 0x021fcc0008000000 */
[----:B--2---:R-:W-:Y:S01]  /*9ff0*/  DFMA R52, R52, R2, R50 ;  /* 0x000000023434722b */ /* 0x004fe20000000032 */
[----:B------:R-:W-:Y:S10]  /*a000*/  @P0 BRA `(.L_x_3194) ;  /* 0x0000000000180947 */ /* 0x000ff40003800000 */
[----:B------:R-:W-:Y:S01]  /*a010*/  MOV R248, RZ ;  /* 0x000000ff00f87202 */ /* 0x000fe20000000f00 */
[----:B------:R-:W-:Y:S01]  /*a020*/  IMAD.MOV.U32 R249, RZ, RZ, 0x40518000 ;  /* 0x40518000fff97424 */ /* 0x000fe200078e00ff */
[----:B------:R-:W-:Y:S01]  /*a030*/  MOV R251, R9 ;  /* 0x0000000900fb7202 */ /* 0x000fe20000000f00 */
[----:B------:R-:W-:Y:S01]  /*a040*/  IMAD.MOV.U32 R2, RZ, RZ, R8 ;  /* 0x000000ffff027224 */ /* 0x000fe200078e0008 */
[----:B------:R-:W-:-:S07]  /*a050*/  MOV R252, 0xa070 ;  /* 0x0000a07000fc7802 */ /* 0x000fce0000000f00 */
[----:B------:R-:W-:Y:S05]  /*a060*/  CALL.REL.NOINC `($__internal_4_$__cuda_sm20_div_rn_f64_full) ;  /* 0x0000103c00587944 */ /* 0x000fea0003c00000 */
.L_x_3194:
[----:B------:R-:W-:Y:S05]  /*a070*/  BSYNC.RECONVERGENT B1 ;  /* 0x0000000000017941 */ /* 0x000fea0003800200 */
.L_x_3193:
        /* <DEDUP_REMOVED lines=70> */
.L_x_3196:
[----:B------:R-:W-:Y:S05]  /*a4e0*/  BSYNC.RECONVERGENT B0 ;  /* 0x0000000000007941 */ /* 0x000fea0003800200 */
.L_x_3195:
        /* <DEDUP_REMOVED lines=13> */
.L_x_3198:
[----:B------:R-:W-:Y:S05]  /*a5c0*/  BSYNC.RECONVERGENT B1 ;  /* 0x0000000000017941 */ /* 0x000fea0003800200 */
.L_x_3197:
        /* <DEDUP_REMOVED lines=59> */
.L_x_3200:
[----:B------:R-:W-:Y:S05]  /*a980*/  BSYNC.RECONVERGENT B0 ;  /* 0x0000000000007941 */ /* 0x000fea0003800200 */
.L_x_3199:
[----:B------:R-:W2:Y:S04]  /*a990*/  LDL.64 R12, [R1+0x9e30] ;  /* 0x009e3000010c7983 */ /* 0x000ea80000100a00 */
[----:B------:R-:W3:Y:S01]  /*a9a0*/  LDL.64 R10, [R1+0x8af8] ;  /* 0x008af800010a7983 */ /* 0x000ee20000100a00 */
[----:B------:R-:W-:Y:S01]  /*a9b0*/  UMOV UR4, 0xb153a753 ;  /* 0xb153a75300047882 */ /* 0x000fe20000000000 */
[----:B------:R-:W-:Y:S01]  /*a9c0*/  UMOV UR5, 0x3db3ca8c ;  /* 0x3db3ca8c00057882 */ /* 0x000fe20000000000 */
[----:B------:R-:W-:Y:S01]  /*a9d0*/  DMUL R248, R40, R4 ;  /* 0x0000000428f87228 */ /* 0x000fe20000000000 */
[----:B------:R-:W-:Y:S01]  /*a9e0*/  BSSY.RECONVERGENT B1, `(.L_x_3201) ;  /* 0x000001a000017945 */ /* 0x000fe20003800200 */
[----:B------:R-:W-:Y:S01]  /*a9f0*/  DMUL R2, R46, UR4 ;  /* 0x000000042e027c28 */ /* 0x000fe20008000000 */
[----:B------:R-:W-:Y:S01]  /*aa00*/  UMOV UR4, 0xd606ea4d ;  /* 0xd606ea4d00047882 */ /* 0x000fe20000000000 */
[----:B------:R-:W-:Y:S01]  /*aa10*/  UMOV UR5, 0x3dee3c8f ;  /* 0x3dee3c8f00057882 */ /* 0x000fe20000000000 */
[----:B------:R-:W-:-:S05]  /*aa20*/  DSETP.NEU.AND P0, PT, R6, RZ, PT ;  /* 0x000000ff0600722a */ /* 0x000fca0003f0d000 */
[----:B------:R-:W-:Y:S01]  /*aa30*/  FSETP.GEU.AND P2, PT, |R249|, 6.5827683646048100446e-37, PT ;  /* 0x03600000f900780b */ /* 0x000fe20003f4e200 */
[----:B--2---:R-:W-:-:S08]  /*aa40*/  DMUL R2, R12, R2 ;  /* 0x000000020c027228 */ /* 0x004fd00000000000 */
[----:B---3--:R-:W-:-:S08]  /*aa50*/  DFMA R2, R10, R14, R2 ;  /* 0x0000000e0a02722b */ /* 0x008fd00000000002 */
[----:B------:R-:W-:Y:S01]  /*aa60*/  DFMA R12, R40, UR4, R2 ;  /* 0x00000004280c7c2b */ /* 0x000fe20008000002 */
[----:B------:R-:W-:-:S05]  /*aa70*/  MOV R2, 0x1 ;  /* 0x0000000100027802 */ /* 0x000fca0000000f00 */
        /* <DEDUP_REMOVED lines=15> */
[----:B------:R-:W-:Y:S05]  /*ab70*/  CALL.REL.NOINC `($__internal_4_$__cuda_sm20_div_rn_f64_full) ;  /* 0x0000103000947944 */ /* 0x000fea0003c00000 */
.L_x_3202:
[----:B------:R-:W-:Y:S05]  /*ab80*/  BSYNC.RECONVERGENT B1 ;  /* 0x0000000000017941 */ /* 0x000fea0003800200 */
.L_x_3201:
        /* <DEDUP_REMOVED lines=14> */
.L_x_3205:
[----:B------:R-:W-:Y:S02]  /*ac70*/  FSEL R12, R12, RZ, P0 ;  /* 0x000000ff0c0c7208 */ /* 0x000fe40000000000 */
[----:B------:R-:W-:-:S07]  /*ac80*/  FSEL R13, R13, -QNAN , P0 ;  /* 0xfff800000d0d7808 */ /* 0x000fce0000000000 */
.L_x_3204:
[----:B------:R-:W-:Y:S05]  /*ac90*/  BSYNC.RECONVERGENT B0 ;  /* 0x0000000000007941 */ /* 0x000fea0003800200 */
.L_x_3203:
        /* <DEDUP_REMOVED lines=14> */
.L_x_3207:
[----:B------:R-:W-:Y:S05]  /*ad80*/  BSYNC.RECONVERGENT B0 ;  /* 0x0000000000007941 */ /* 0x000fea0003800200 */
.L_x_3206:
        /* <DEDUP_REMOVED lines=11> */
[----:B------:R-:W-:Y:S01]  /*ae40*/  IMAD.MOV.U32 R33, RZ, RZ, 0x3ff80000 ;  /* 0x3ff80000ff217424 */ /* 0x000fe200078e00ff */
[----:B------:R-:W-:Y:S02]  /*ae50*/  MOV R34, RZ ;  /* 0x000000ff00227202 */ /* 0x000fe40000000f00 */
[----:B------:R-:W-:-:S05]  /*ae60*/  MOV R32, 0xae90 ;  /* 0x0000ae9000207802 */ /* 0x000fca0000000f00 */
[----:B------:R-:W-:-:S07]  /*ae70*/  IMAD.MOV.U32 R35, RZ, RZ, R15 ;  /* 0x000000ffff237224 */ /* 0x000fce00078e000f */
[----:B------:R-:W-:Y:S05]  /*ae80*/  CALL.REL.NOINC `($_Z10RosenbrockPdddS_PiiiiiiddddddddPKdS2_S2_S2_S2_S2_S2_S2_i$__internal_accurate_pow) ;  /* 0x0000103800ec7944 */ /* 0x000fea0003c00000 */
[----:B------:R-:W-:Y:S02]  /*ae90*/  FSEL R2, R12, RZ, P0 ;  /* 0x000000ff0c027208 */ /* 0x000fe40000000000 */
[----:B------:R-:W-:-:S07]  /*aea0*/  FSEL R3, R13, -QNAN , P0 ;  /* 0xfff800000d037808 */ /* 0x000fce0000000000 */
.L_x_3209:
[----:B------:R-:W-:Y:S05]  /*aeb0*/  BSYNC.RECONVERGENT B0 ;  /* 0x0000000000007941 */ /* 0x000fea0003800200 */
.L_x_3208:
        /* <DEDUP_REMOVED lines=9> */
[----:B------:R-:W-:Y:S01]  /*af50*/  @!P0 IMAD.MOV.U32 R2, RZ, RZ, 0x0 ;  /* 0x00000000ff028424 */ /* 0x000fe200078e00ff */
[----:B------:R-:W-:-:S07]  /*af60*/  @!P0 MOV R3, 0x7ff00000 ;  /* 0x7ff0000000038802 */ /* 0x000fce0000000f00 */
.L_x_3211:
[----:B------:R-:W-:Y:S05]  /*af70*/  BSYNC.RECONVERGENT B0 ;  /* 0x0000000000007941 */ /* 0x000fea0003800200 */
.L_x_3210:
[----:B------:R-:W-:Y:S01]  /*af80*/  UMOV UR4, 0x3fc5601a ;  /* 0x3fc5601a00047882 */ /* 0x000fe20000000000 */
[----:B------:R-:W-:Y:S01]  /*af90*/  UMOV UR5, 0x3da4736f ;  /* 0x3da4736f00057882 */ /* 0x000fe20000000000 */
[----:B------:R-:W-:Y:S01]  /*afa0*/  DSETP.NEU.AND P0, PT, R6, 1, PT ;  /* 0x3ff000000600742a */ /* 0x000fe20003f0d000 */
[----:B------:R-:W-:Y:S01]  /*afb0*/  IMAD.MOV.U32 R4, RZ, RZ, 0x1 ;  /* 0x00000001ff047424 */ /* 0x000fe200078e00ff */
        /* <DEDUP_REMOVED lines=25> */
.L_x_3213:
[----:B------:R-:W-:Y:S05]  /*b150*/  BSYNC.RECONVERGENT B1 ;  /* 0x0000000000017941 */ /* 0x000fea0003800200 */
.L_x_3212:
        /* <DEDUP_REMOVED lines=79> */
.L_x_3215:
[----:B------:R-:W-:Y:S01]  /*b650*/  MOV R4, 0x0 ;  /* 0x0000000000047802 */ /* 0x000fe20000000f00 */
[----:B------:R-:W-:Y:S01]  /*b660*/  IMAD.MOV.U32 R5, RZ, RZ, 0x7ff00000 ;  /* 0x7ff00000ff057424 */ /* 0x000fe200078e00ff */
[----:B------:R-:W-:-:S05]  /*b670*/  LOP3.LUT P0, RZ, R3, 0x7fffffff, RZ, 0xc0, !PT ;  /* 0x7fffffff03ff7812 */ /* 0x000fca000780c0ff */
[----:B------:R-:W-:-:S10]  /*b680*/  DFMA R4, R2, R4, +INF ;  /* 0x7ff000000204742b */ /* 0x000fd40000000004 */
[----:B------:R-:W-:Y:S02]  /*b690*/  FSEL R2, R4, RZ, P0 ;  /* 0x000000ff04027208 */ /* 0x000fe40000000000 */
[----:B------:R-:W-:-:S07]  /*b6a0*/  FSEL R3, R5, -QNAN , P0 ;  /* 0xfff0000005037808 */ /* 0x000fce0000000000 */
.L_x_3216:
[----:B------:R-:W-:Y:S05]  /*b6b0*/  BSYNC.RECONVERGENT B0 ;  /* 0x0000000000007941 */ /* 0x000fea0003800200 */
.L_x_3214:
        /* <DEDUP_REMOVED lines=14> */
.L_x_3217:
        /* <DEDUP_REMOVED lines=13> */
.L_x_3219:
[----:B------:R-:W-:Y:S05]  /*b870*/  BSYNC.RECONVERGENT B0 ;  /* 0x0000000000007941 */ /* 0x000fea0003800200 */
.L_x_3218:
        /* <DEDUP_REMOVED lines=18> */
.L_x_3221:
[----:B------:R-:W-:Y:S05]  /*b9a0*/  BSYNC.RECONVERGENT B1 ;  /* 0x0000000000017941 */ /* 0x000fea0003800200 */
.L_x_3220:
        /* <DEDUP_REMOVED lines=10> */
.L_x_3222:
[----:B------:R-:W-:Y:S01]  /*ba50*/  DADD R16, R10, 1 ;  /* 0x3ff000000a107429 */ /* 0x000fe20000000000 */
[----:B------:R-:W-:Y:S01]  /*ba60*/  MOV R4, 0x1 ;  /* 0x0000000100047802 */ /* 0x000fe20000000f00 */
        /* <DEDUP_REMOVED lines=27> */
.L_x_3224:
[----:B------:R-:W-:Y:S05]  /*bc20*/  BSYNC.RECONVERGENT B0 ;  /* 0x0000000000007941 */ /* 0x000fea0003800200 */
.L_x_3223:
        /* <DEDUP_REMOVED lines=10> */
.L_x_3226:
[----:B------:R-:W-:Y:S05]  /*bcd0*/  BSYNC.RECONVERGENT B1 ;  /* 0x0000000000017941 */ /* 0x000fea0003800200 */
.L_x_3225:
        /* <DEDUP_REMOVED lines=24> */
.L_x_3228:
[----:B------:R-:W-:Y:S05]  /*be60*/  BSYNC.RECONVERGENT B1 ;  /* 0x0000000000017941 */ /* 0x000fea0003800200 */
.L_x_3227:
        /* <DEDUP_REMOVED lines=59> */
.L_x_3230:
[----:B------:R-:W-:Y:S05]  /*c220*/  BSYNC.RECONVERGENT B0 ;  /* 0x0000000000007941 */ /* 0x000fea0003800200 */
.L_x_3229:
        /* <DEDUP_REMOVED lines=22> */
[----:B------:R-:W-:Y:S01]  /*c390*/  MOV R252, 0xc3c0 ;  /* 0x0000c3c000fc7802 */ /* 0x000fe20000000f00 */
[----:B------:R-:W-:-:S07]  /*c3a0*/  IMAD.MOV.U32 R249, RZ, RZ, R13 ;  /* 0x000000fffff97224 */ /* 0x000fce00078e000d */
[----:B------:R-:W-:Y:S05]  /*c3b0*/  CALL.REL.NOINC `($__internal_4_$__cuda_sm20_div_rn_f64_full) ;  /* 0x0000101800847944 */ /* 0x000fea0003c00000 */
[----:B------:R-:W-:Y:S01]  /*c3c0*/  MOV R2, R250 ;  /* 0x000000fa00027202 */ /* 0x000fe20000000f00 */
[----:B------:R-:W-:-:S05]  /*c3d0*/  IMAD.MOV.U32 R3, RZ, RZ, R251 ;  /* 0x000000ffff037224 */ /* 0x000fca00078e00fb */
[----:B------:R0:W-:Y:S02]  /*c3e0*/  STL.64 [R1+0x8b58], R2 ;  /* 0x008b580201007387 */ /* 0x0001e40000100a00 */
.L_x_3232:
[----:B------:R-:W-:Y:S05]  /*c3f0*/  BSYNC.RECONVERGENT B1 ;  /* 0x0000000000017941 */ /* 0x000fea0003800200 */
.L_x_3231:
        /* <DEDUP_REMOVED lines=19> */
[----:B------:R-:W-:Y:S05]  /*c530*/  CALL.REL.NOINC `($__internal_4_$__cuda_sm20_div_rn_f64_full) ;  /* 0x0000101800247944 */ /* 0x000fea0003c00000 */
.L_x_3234:
[----:B------:R-:W-:Y:S05]  /*c540*/  BSYNC.RECONVERGENT B1 ;  /* 0x0000000000017941 */ /* 0x000fea0003800200 */
.L_x_3233:
        /* <DEDUP_REMOVED lines=70> */
.L_x_3236:
[----:B------:R-:W-:Y:S05]  /*c9b0*/  BSYNC.RECONVERGENT B0 ;  /* 0x0000000000007941 */ /* 0x000fea0003800200 */
.L_x_3235:
        /* <DEDUP_REMOVED lines=11> */
[----:B0-----:R-:W-:Y:S05]  /*ca70*/  CALL.REL.NOINC `($__internal_4_$__cuda_sm20_div_rn_f64_full) ;  /* 0x0000101000d47944 */ /* 0x001fea0003c00000 */
[----:B------:R-:W-:Y:S01]  /*ca80*/  MOV R2, R250 ;  /* 0x000000fa00027202 */ /* 0x000fe20000000f00 */
[----:B------:R-:W-:-:S07]  /*ca90*/  IMAD.MOV.U32 R3, RZ, RZ, R251 ;  /* 0x000000ffff037224 */ /* 0x000fce00078e00fb */
.L_x_3238:
[----:B------:R-:W-:Y:S05]  /*caa0*/  BSYNC.RECONVERGENT B1 ;  /* 0x0000000000017941 */ /* 0x000fea0003800200 */
.L_x_3237:
        /* <DEDUP_REMOVED lines=71> */
.L_x_3240:
[----:B------:R-:W-:Y:S05]  /*cf20*/  BSYNC.RECONVERGENT B0 ;  /* 0x0000000000007941 */ /* 0x000fea0003800200 */
.L_x_3239:
[----:B------:R-:W-:Y:S01]  /*cf30*/  UMOV UR4, 0x7fdfbfd ;  /* 0x07fdfbfd00047882 */ /* 0x000fe20000000000 */
[----:B------:R-:W-:Y:S01]  /*cf40*/  UMOV UR5, 0x3d87bfdc ;  /* 0x3d87bfdc00057882 */ /* 0x000fe20000000000 */
[----:B------:R-:W-:Y:S01]  /*cf50*/  BSSY.RECONVERGENT B1, `(.L_x_3241) ;  /* 0x000000a000017945 */ /* 0x000fe20003800200 */
[----:B------:R-:W-:-:S07]  /*cf60*/  DMUL R2, R52, UR4 ;  /* 0x0000000434027c28 */ /* 0x000fce0008000000 */
[----:B------:R0:W-:Y:S01]  /*cf70*/  STL.64 [R1+0x9838], R2 ;  /* 0x0098380201007387 */ /* 0x0001e20000100a00 */
[----:B------:R-:W-:Y:S05]  /*cf80*/  @P2 BRA `(.L_x_3242) ;  /* 0x0000000000182947 */ /* 0x000fea0003800000 */
[----:B------:R-:W-:Y:S01]  /*cf90*/  IMAD.MOV.U32 R248, RZ, RZ, RZ ;  /* 0x000000fffff87224 */ /* 0x000fe200078e00ff */
[----:B0-----:R-:W-:Y:S01]  /*cfa0*/  MOV R2, R8 ;  /* 0x0000000800027202 */ /* 0x001fe20000000f00 */
[----:B------:R-:W-:Y:S01]  /*cfb0*/  IMAD.MOV.U32 R249, RZ, RZ, 0x40945000 ;  /* 0x40945000fff97424 */ /* 0x000fe200078e00ff */
[----:B------:R-:W-:Y:S01]  /*cfc0*/  MOV R252, 0xcff0 ;  /* 0x0000cff000fc7802 */ /* 0x000fe20000000f00 */
[----:B------:R-:W-:-:S07]  /*cfd0*/  IMAD.MOV.U32 R251, RZ, RZ, R9 ;  /* 0x000000fffffb7224 */ /* 0x000fce00078e0009 */
[----:B------:R-:W-:Y:S05]  /*cfe0*/  CALL.REL.NOINC `($__internal_4_$__cuda_sm20_div_rn_f64_full) ;  /* 0x0000100c00787944 */ /* 0x000fea0003c00000 */
.L_x_3242:
[----:B------:R-:W-:Y:S05]  /*cff0*/  BSYNC.RECONVERGENT B1 ;  /* 0x0000000000017941 */ /* 0x000fea0003800200 */
.L_x_3241:
        /* <DEDUP_REMOVED lines=70> */
.L_x_3244:
[----:B------:R-:W-:Y:S05]  /*d460*/  BSYNC.RECONVERGENT B0 ;  /* 0x0000000000007941 */ /* 0x000fea0003800200 */
.L_x_3243:
        /* <DEDUP_REMOVED lines=11> */
[----:B0-----:R-:W-:Y:S05]  /*d520*/  CALL.REL.NOINC `($__internal_4_$__cuda_sm20_div_rn_f64_full) ;  /* 0x0000100800287944 */ /* 0x001fea0003c00000 */
[----:B------:R-:W-:Y:S02]  /*d530*/  IMAD.MOV.U32 R2, RZ, RZ, R250 ;  /* 0x000000ffff027224 */ /* 0x000fe400078e00fa */
[----:B------:R-:W-:-:S07]  /*d540*/  IMAD.MOV.U32 R3, RZ, RZ, R251 ;  /* 0x000000ffff037224 */ /* 0x000fce00078e00fb */
.L_x_3246:
[----:B------:R-:W-:Y:S05]  /*d550*/  BSYNC.RECONVERGENT B1 ;  /* 0x0000000000017941 */ /* 0x000fea0003800200 */
.L_x_3245:
        /* <DEDUP_REMOVED lines=71> */
.L_x_3248:
[----:B------:R-:W-:Y:S05]  /*d9d0*/  BSYNC.RECONVERGENT B0 ;  /* 0x0000000000007941 */ /* 0x000fea0003800200 */
.L_x_3247:
        /* <DEDUP_REMOVED lines=12> */
.L_x_3250:
[----:B------:R-:W-:Y:S05]  /*daa0*/  BSYNC.RECONVERGENT B1 ;  /* 0x0000000000017941 */ /* 0x000fea0003800200 */
.L_x_3249:
[----:B------:R-:W-:Y:S01]  /*dab0*/  MOV R18, 0x652b82fe ;  /* 0x652b82fe00127802 */ /* 0x000fe20000000f00 */
[----:B------:R-:W-:Y:S01]  /*dac0*/  IMAD.MOV.U32 R19, RZ, RZ, 0x3ff71547 ;  /* 0x3ff71547ff137424 */ /* 0x000fe200078e00ff */
[----:B------:R-:W-:Y:S01]  /*dad0*/  UMOV UR4, 0xfefa39ef ;  /* 0xfefa39ef00047882 */ /* 0x000fe20000000000 */
[----:B------:R-:W-:Y:S01]  /*dae0*/  UMOV UR5, 0x3fe62e42 ;  /* 0x3fe62e4200057882 */ /* 0x000fe20000000000 */
[----:B------:R-:W1:Y:S01]  /*daf0*/  MUFU.RCP64H R11, 300 ;  /* 0x4072c000000b7908 */ /* 0x000e620000001800 */
[----:B------:R-:W-:Y:S02]  /*db00*/  HFMA2 R10, -RZ, RZ, 0, 5.9604644775390625e-08 ;  /* 0x00000001ff0a7431 */ /* 0x000fe400000001ff */
        /* <DEDUP_REMOVED lines=21> */
[----:B------:R-:W-:-:S04]  /*dc60*/  DFMA R10, R12, -R14, 1 ;  /* 0x3ff000000c0a742b */ /* 0x000fc8000000080e */
[----:B------:R-:W-:Y:S01]  /*dc70*/  DFMA R2, R4, R2, UR4 ;  /* 0x0000000404027e2b */ /* 0x000fe20008000002 */
[----:B------:R-:W-:Y:S01]  /*dc80*/  UMOV UR4, 0x7c89eb71 ;  /* 0x7c89eb7100047882 */ /* 0x000fe20000000000 */
[----:B------:R-:W-:Y:S02]  /*dc90*/  UMOV UR5, 0x3efa0199 ;  /* 0x3efa019900057882 */ /* 0x000fe40000000000 */
[----:B------:R-:W-:-:S04]  /*dca0*/  DFMA R12, R12, R10, R12 ;  /* 0x0000000a0c0c722b */ /* 0x000fc8000000000c */
[----:B------:R-:W-:Y:S01]  /*dcb0*/  DFMA R2, R4, R2, UR4 ;  /* 0x0000000404027e2b */ /* 0x000fe20008000002 */
[----:B------:R-:W-:Y:S01]  /*dcc0*/  UMOV UR4, 0x14761f65 ;  /* 0x14761f6500047882 */ /* 0x000fe20000000000 */
[----:B------:R-:W-:Y:S02]  /*dcd0*/  UMOV UR5, 0x3f2a01a0 ;  /* 0x3f2a01a000057882 */ /* 0x000fe40000000000 */
[----:B------:R-:W-:-:S04]  /*dce0*/  DMUL R14, R8, R12 ;  /* 0x0000000c080e7228 */ /* 0x000fc80000000000 */
[----:B------:R-:W-:Y:S01]  /*dcf0*/  DFMA R2, R4, R2, UR4 ;  /* 0x0000000404027e2b */ /* 0x000fe20008000002 */
[----:B------:R-:W-:Y:S01]  /*dd00*/  UMOV UR4, 0x1852b7af ;  /* 0x1852b7af00047882 */ /* 0x000fe20000000000 */
[----:B------:R-:W-:Y:S02]  /*dd10*/  UMOV UR5, 0x3f56c16c ;  /* 0x3f56c16c00057882 */ /* 0x000fe40000000000 */
[----:B------:R-:W-:-:S04]  /*dd20*/  DFMA R16, R14, -300, R8 ;  /* 0xc072c0000e10782b */ /* 0x000fc80000000008 */
        /* <DEDUP_REMOVED lines=33> */
.L_x_3252:
[----:B------:R-:W-:Y:S05]  /*df40*/  BSYNC.RECONVERGENT B0 ;  /* 0x0000000000007941 */ /* 0x000fea0003800200 */
.L_x_3251:
[----:B------:R-:W-:Y:S01]  /*df50*/  UMOV UR4, 0x4d375962 ;  /* 0x4d37596200047882 */ /* 0x000fe20000000000 */
[----:B------:R-:W-:Y:S01]  /*df60*/  UMOV UR5, 0x3dc22456 ;  /* 0x3dc2245600057882 */ /* 0x000fe20000000000 */
[----:B------:R-:W-:Y:S01]  /*df70*/  BSSY.RECONVERGENT B1, `(.L_x_3253) ;  /* 0x000000c000017945 */ /* 0x000fe20003800200 */
[----:B------:R-:W-:-:S07]  /*df80*/  DMUL R4, R4, UR4 ;  /* 0x0000000404047c28 */ /* 0x000fce0008000000 */
[----:B------:R0:W-:Y:S01]  /*df90*/  STL.64 [R1+0xa040], R4 ;  /* 0x00a0400401007387 */ /* 0x0001e20000100a00 */
[----:B------:R-:W-:Y:S05]  /*dfa0*/  @P2 BRA P3, `(.L_x_3254) ;  /* 0x0000000000202947 */ /* 0x000fea0001800000 */
[----:B------:R-:W-:Y:S01]  /*dfb0*/  MOV R248, R8 ;  /* 0x0000000800f87202 */ /* 0x000fe20000000f00 */
[----:B------:R-:W-:Y:S01]  /*dfc0*/  IMAD.MOV.U32 R249, RZ, RZ, R9 ;  /* 0x000000fffff97224 */ /* 0x000fe200078e0009 */
[----:B------:R-:W-:Y:S01]  /*dfd0*/  MOV R251, 0x4072c000 ;  /* 0x4072c00000fb7802 */ /* 0x000fe20000000f00 */
[----:B------:R-:W-:Y:S01]  /*dfe0*/  IMAD.MOV.U32 R2, RZ, RZ, RZ ;  /* 0x000000ffff027224 */ /* 0x000fe200078e00ff */
[----:B------:R-:W-:-:S07]  /*dff0*/  MOV R252, 0xe010 ;  /* 0x0000e01000fc7802 */ /* 0x000fce0000000f00 */
[----:B0-----:R-:W-:Y:S05]  /*e000*/  CALL.REL.NOINC `($__internal_4_$__cuda_sm20_div_rn_f64_full) ;  /* 0x00000ffc00707944 */ /* 0x001fea0003c00000 */
[----:B------:R-:W-:Y:S02]  /*e010*/  IMAD.MOV.U32 R2, RZ, RZ, R250 ;  /* 0x000000ffff027224 */ /* 0x000fe400078e00fa */
[----:B------:R-:W-:-:S07]  /*e020*/  IMAD.MOV.U32 R3, RZ, RZ, R251 ;  /* 0x000000ffff037224 */ /* 0x000fce00078e00fb */
.L_x_3254:
[----:B------:R-:W-:Y:S05]  /*e030*/  BSYNC.RECONVERGENT B1 ;  /* 0x0000000000017941 */ /* 0x000fea0003800200 */
.L_x_3253:
[----:B------:R-:W-:Y:S01]  /*e040*/  DSETP.NEU.AND P0, PT, R2, RZ, PT ;  /* 0x000000ff0200722a */ /* 0x000fe20003f0d000 */
[----:B------:R-:W-:-:S13]  /*e050*/  BSSY.RECONVERGENT B0, `(.L_x_3255) ;  /* 0x000000f000007945 */ /* 0x000fda0003800200 */
[----:B------:R-:W-:Y:S01]  /*e060*/  @!P0 MOV R12, 0x0 ;  /* 0x00000000000c8802 */ /* 0x000fe20000000f00 */
        /* <DEDUP_REMOVED lines=9> */
[----:B0-----:R-:W-:Y:S05]  /*e100*/  CALL.REL.NOINC `($_Z10RosenbrockPdddS_PiiiiiiddddddddPKdS2_S2_S2_S2_S2_S2_S2_i$__internal_accurate_pow) ;  /* 0x00001008004c7944 */ /* 0x001fea0003c00000 */
[----:B------:R-:W-:Y:S05]  /*e110*/  BSYNC.RECONVERGENT B1 ;  /* 0x0000000000017941 */ /* 0x000fea0003800200 */
.L_x_3257:
[----:B------:R-:W-:Y:S02]  /*e120*/  FSEL R12, R12, RZ, P0 ;  /* 0x000000ff0c0c7208 */ /* 0x000fe40000000000 */
[----:B------:R-:W-:-:S07]  /*e130*/  FSEL R13, R13, -QNAN , P0 ;  /* 0xfff800000d0d7808 */ /* 0x000fce0000000000 */
.L_x_3256:
[----:B------:R-:W-:Y:S05]  /*e140*/  BSYNC.RECONVERGENT B0 ;  /* 0x0000000000007941 */ /* 0x000fea0003800200 */
.L_x_3255:
[----:B0-----:R-:W0:Y:S01]  /*e150*/  MUFU.RCP64H R5, R9 ;  /* 0x0000000900057308 */ /* 0x001e220000001800 */
        /* <DEDUP_REMOVED lines=20> */
.L_x_3259:
[----:B------:R-:W-:Y:S05]  /*e2a0*/  BSYNC.RECONVERGENT B0 ;  /* 0x0000000000007941 */ /* 0x000fea0003800200 */
.L_x_3258:
        /* <DEDUP_REMOVED lines=16> */
[----:B0-----:R-:W-:Y:S01]  /*e3b0*/  IMAD.MOV.U32 R2, RZ, RZ, R8 ;  /* 0x000000ffff027224 */ /* 0x001fe200078e0008 */
[----:B------:R-:W-:-:S07]  /*e3c0*/  MOV R252, 0xe3e0 ;  /* 0x0000e3e000fc7802 */ /* 0x000fce0000000f00 */
[----:B------:R-:W-:Y:S05]  /*e3d0*/  CALL.REL.NOINC `($__internal_4_$__cuda_sm20_div_rn_f64_full) ;  /* 0x00000ff8007c7944 */ /* 0x000fea0003c00000 */
.L_x_3261:
[----:B------:R-:W-:Y:S05]  /*e3e0*/  BSYNC.RECONVERGENT B1 ;  /* 0x0000000000017941 */ /* 0x000fea0003800200 */
.L_x_3260:
        /* <DEDUP_REMOVED lines=59> */
.L_x_3263:
[----:B------:R-:W-:Y:S05]  /*e7a0*/  BSYNC.RECONVERGENT B0 ;  /* 0x0000000000007941 */ /* 0x000fea0003800200 */
.L_x_3262:
        /* <DEDUP_REMOVED lines=16> */
.L_x_3266:
[----:B------:R-:W-:Y:S02]  /*e8b0*/  FSEL R12, R12, RZ, P0 ;  /* 0x000000ff0c0c7208 */ /* 0x000fe40000000000 */
[----:B------:R-:W-:-:S07]  /*e8c0*/  FSEL R13, R13, -QNAN , P0 ;  /* 0xfff800000d0d7808 */ /* 0x000fce0000000000 */
.L_x_3265:
[----:B------:R-:W-:Y:S05]  /*e8d0*/  BSYNC.RECONVERGENT B0 ;  /* 0x0000000000007941 */ /* 0x000fea0003800200 */
.L_x_3264:
        /* <DEDUP_REMOVED lines=14> */
.L_x_3268:
[----:B------:R-:W-:Y:S05]  /*e9c0*/  BSYNC.RECONVERGENT B0 ;  /* 0x0000000000007941 */ /* 0x000fea0003800200 */
.L_x_3267:
        /* <DEDUP_REMOVED lines=17> */
[----:B------:R-:W-:Y:S05]  /*eae0*/  CALL.REL.NOINC `($_Z10RosenbrockPdddS_PiiiiiiddddddddPKdS2_S2_S2_S2_S2_S2_S2_i$__internal_accurate_pow) ;  /* 0x00000ffc00d47944 */ /* 0x000fea0003c00000 */
[----:B------:R-:W-:Y:S05]  /*eaf0*/  BSYNC.RECONVERGENT B1 ;  /* 0x0000000000017941 */ /* 0x000fea0003800200 */
.L_x_3271:
[----:B------:R-:W-:Y:S02]  /*eb00*/  FSEL R2, R12, RZ, P0 ;  /* 0x000000ff0c027208 */ /* 0x000fe40000000000 */
[----:B------:R-:W-:-:S07]  /*eb10*/  FSEL R3, R13, -QNAN , P0 ;  /* 0xfff800000d037808 */ /* 0x000fce0000000000 */
.L_x_3270:
[----:B------:R-:W-:Y:S05]  /*eb20*/  BSYNC.RECONVERGENT B0 ;  /* 0x0000000000007941 */ /* 0x000fea0003800200 */
.L_x_3269:
        /* <DEDUP_REMOVED lines=12> */
.L_x_3273:
[----:B------:R-:W-:Y:S05]  /*ebf0*/  BSYNC.RECONVERGENT B0 ;  /* 0x0000000000007941 */ /* 0x000fea0003800200 */
.L_x_3272:
[----:B------:R-:W-:Y:S01]  /*ec00*/  UMOV UR4, 0xe361ce4c ;  /* 0xe361ce4c00047882 */ /* 0x000fe20000000000 */
[----:B------:R-:W-:Y:S01]  /*ec10*/  UMOV UR5, 0x3dd49da7 ;  /* 0x3dd49da700057882 */ /* 0x000fe20000000000 */
[----:B------:R-:W-:Y:S01]  /*ec20*/  DSETP.NEU.AND P0, PT, R6, 1, PT ;  /* 0x3ff000000600742a */ /* 0x000fe20003f0d000 */
[----:B------:R-:W-:Y:S01]  /*ec30*/  IMAD.MOV.U32 R4, RZ, RZ, 0x1 ;  /* 0x00000001ff047424 */ /* 0x000fe200078e00ff */
[----:B------:R-:W-:Y:S01]  /*ec40*/  DMUL R2, R2, UR4 ;  /* 0x0000000402027c28 */ /* 0x000fe20008000000 */
[----:B------:R-:W-:Y:S01]  /*ec50*/  BSSY.RECONVERGENT B1, `(.L_x_3274) ;  /* 0x0000018000017945 */ /* 0x000fe20003800200 */
[----:B------:R-:W-:-:S08]  /*ec60*/  DMUL R36, R244, R36 ;  /* 0x00000024f4247228 */ /* 0x000fd00000000000 */
[----:B------:R-:W-:Y:S02]  /*ec70*/  FSEL R3, R3, 0.10381632298231124878, P0 ;  /* 0x3dd49da703037808 */ /* 0x000fe40000000000 */
[----:B------:R-:W-:Y:S02]  /*ec80*/  FSEL R2, R2, -4.16538267305469227827e+21, P0 ;  /* 0xe361ce4c02027808 */ /* 0x000fe40000000000 */
        /* <DEDUP_REMOVED lines=15> */
[----:B------:R-:W-:Y:S01]  /*ed80*/  MOV R252, 0xedb0 ;  /* 0x0000edb000fc7802 */ /* 0x000fe20000000f00 */
[----:B------:R-:W-:-:S07]  /*ed90*/  IMAD.MOV.U32 R249, RZ, RZ, R37 ;  /* 0x000000fffff97224 */ /* 0x000fce00078e0025 */
[----:B------:R-:W-:Y:S05]  /*eda0*/  CALL.REL.NOINC `($__internal_4_$__cuda_sm20_div_rn_f64_full) ;  /* 0x00000ff000087944 */ /* 0x000fea0003c00000 */
[----:B------:R-:W-:Y:S01]  /*edb0*/  MOV R10, R250 ;  /* 0x000000fa000a7202 */ /* 0x000fe20000000f00 */
[----:B------:R-:W-:-:S07]  /*edc0*/  IMAD.MOV.U32 R11, RZ, RZ, R251 ;  /* 0x000000ffff0b7224 */ /* 0x000fce00078e00fb */
.L_x_3275:
[----:B------:R-:W-:Y:S05]  /*edd0*/  BSYNC.RECONVERGENT B1 ;  /* 0x0000000000017941 */ /* 0x000fea0003800200 */
.L_x_3274:
        /* <DEDUP_REMOVED lines=79> */
.L_x_3277:
[----:B------:R-:W-:Y:S01]  /*f2d0*/  IMAD.MOV.U32 R4, RZ, RZ, 0x0 ;  /* 0x00000000ff047424 */ /* 0x000fe200078e00ff */
[----:B------:R-:W-:Y:S01]  /*f2e0*/  LOP3.LUT P0, RZ, R3, 0x7fffffff, RZ, 0xc0, !PT ;  /* 0x7fffffff03ff7812 */ /* 0x000fe2000780c0ff */
[----:B------:R-:W-:-:S06]  /*f2f0*/  IMAD.MOV.U32 R5, RZ, RZ, 0x7ff00000 ;  /* 0x7ff00000ff057424 */ /* 0x000fcc00078e00ff */
[----:B------:R-:W-:-:S10]  /*f300*/  DFMA R4, R2, R4, +INF ;  /* 0x7ff000000204742b */ /* 0x000fd40000000004 */
[----:B------:R-:W-:Y:S02]  /*f310*/  FSEL R2, R4, RZ, P0 ;  /* 0x000000ff04027208 */ /* 0x000fe40000000000 */
[----:B------:R-:W-:-:S07]  /*f320*/  FSEL R3, R5, -QNAN , P0 ;  /* 0xfff0000005037808 */ /* 0x000fce0000000000 */
.L_x_3278:
[----:B------:R-:W-:Y:S05]  /*f330*/  BSYNC.RECONVERGENT B0 ;  /* 0x0000000000007941 */ /* 0x000fea0003800200 */
.L_x_3276:
        /* <DEDUP_REMOVED lines=12> */
[----:B------:R-:W-:Y:S05]  /*f400*/  CALL.REL.NOINC `($_Z10RosenbrockPdddS_PiiiiiiddddddddPKdS2_S2_S2_S2_S2_S2_S2_i$__internal_accurate_pow) ;  /* 0x00000ff4008c7944 */ /* 0x000fea0003c00000 */
[----:B------:R-:W-:Y:S05]  /*f410*/  BSYNC.RECONVERGENT B0 ;  /* 0x0000000000007941 */ /* 0x000fea0003800200 */
.L_x_3279:
        /* <DEDUP_REMOVED lines=13> */
.L_x_3281:
[----:B------:R-:W-:Y:S05]  /*f4f0*/  BSYNC.RECONVERGENT B0 ;  /* 0x0000000000007941 */ /* 0x000fea0003800200 */
.L_x_3280:
        /* <DEDUP_REMOVED lines=18> */
.L_x_3283:
[----:B------:R-:W-:Y:S05]  /*f620*/  BSYNC.RECONVERGENT B1 ;  /* 0x0000000000017941 */ /* 0x000fea0003800200 */
.L_x_3282:
        /* <DEDUP_REMOVED lines=10> */
.L_x_3284:
        /* <DEDUP_REMOVED lines=29> */
.L_x_3286:
[----:B------:R-:W-:Y:S05]  /*f8a0*/  BSYNC.RECONVERGENT B0 ;  /* 0x0000000000007941 */ /* 0x000fea0003800200 */
.L_x_3285:
        /* <DEDUP_REMOVED lines=10> */
.L_x_3288:
[----:B------:R-:W-:Y:S05]  /*f950*/  BSYNC.RECONVERGENT B1 ;  /* 0x0000000000017941 */ /* 0x000fea0003800200 */
.L_x_3287:
        /* <DEDUP_REMOVED lines=24> */
.L_x_3290:
[----:B------:R-:W-:Y:S05]  /*fae0*/  BSYNC.RECONVERGENT B1 ;  /* 0x0000000000017941 */ /* 0x000fea0003800200 */
.L_x_3289:
        /* <DEDUP_REMOVED lines=71> */
.L_x_3292:
[----:B------:R-:W-:Y:S05]  /*ff60*/  BSYNC.RECONVERGENT B0 ;  /* 0x0000000000007941 */ /* 0x000fea0003800200 */
.L_x_3291:
        /* <DEDUP_REMOVED lines=12> */
.L_x_3294:
[----:B------:R-:W-:Y:S05]  /*10030*/  BSYNC.RECONVERGENT B1 ;  /* 0x0000000000017941 */ /* 0x000fea0003800200 */
.L_x_3293:
        /* <DEDUP_REMOVED lines=70> */
.L_x_3296:
[----:B------:R-:W-:Y:S05]  /*104a0*/  BSYNC.RECONVERGENT B0 ;  /* 0x0000000000007941 */ /* 0x000fea0003800200 */
.L_x_3295:
        /* <DEDUP_REMOVED lines=14> */
.L_x_3298:
[----:B------:R-:W-:Y:S05]  /*10590*/  BSYNC.RECONVERGENT B1 ;  /* 0x0000000000017941 */ /* 0x000fea0003800200 */
.L_x_3297:
        /* <DEDUP_REMOVED lines=71> */
.L_x_3300:
[----:B------:R-:W-:Y:S05]  /*10a10*/  BSYNC.RECONVERGENT B0 ;  /* 0x0000000000007941 */ /* 0x000fea0003800200 */
.L_x_3299:
        /* <DEDUP_REMOVED lines=12> */
.L_x_3302:
[----:B------:R-:W-:Y:S05]  /*10ae0*/  BSYNC.RECONVERGENT B1 ;  /* 0x0000000000017941 */ /* 0x000fea0003800200 */
.L_x_3301:
        /* <DEDUP_REMOVED lines=70> */
.L_x_3304:
[----:B------:R-:W-:Y:S05]  /*10f50*/  BSYNC.RECONVERGENT B0 ;  /* 0x0000000000007941 */ /* 0x000fea0003800200 */
.L_x_3303:
        /* <DEDUP_REMOVED lines=11> */
[----:B0-----:R-:W-:Y:S05]  /*11010*/  CALL.REL.NOINC `($__internal_4_$__cuda_sm20_div_rn_f64_full) ;  /* 0x00000fcc006c7944 */ /* 0x001fea0003c00000 */
[----:B------:R-:W-:Y:S01]  /*11020*/  IMAD.MOV.U32 R2, RZ, RZ, R250 ;  /* 0x000000ffff027224 */ /* 0x000fe200078e00fa */
[----:B------:R-:W-:-:S07]  /*11030*/  MOV R3, R251 ;  /* 0x000000fb00037202 */ /* 0x000fce0000000f00 */
.L_x_3306:
[----:B------:R-:W-:Y:S05]  /*11040*/  BSYNC.RECONVERGENT B1 ;  /* 0x0000000000017941 */ /* 0x000fea0003800200 */
.L_x_3305:
        /* <DEDUP_REMOVED lines=71> */
.L_x_3308:
[----:B------:R-:W-:Y:S05]  /*114c0*/  BSYNC.RECONVERGENT B0 ;  /* 0x0000000000007941 */ /* 0x000fea0003800200 */
.L_x_3307:
        /* <DEDUP_REMOVED lines=9> */
[----:B0-----:R-:W-:Y:S01]  /*11560*/  IMAD.MOV.U32 R2, RZ, RZ, R8 ;  /* 0x000000ffff027224 */ /* 0x001fe200078e0008 */
[----:B------:R-:W-:-:S07]  /*11570*/  MOV R252, 0x11590 ;  /* 0x0001159000fc7802 */ /* 0x000fce0000000f00 */
[----:B------:R-:W-:Y:S05]  /*11580*/  CALL.REL.NOINC `($__internal_4_$__cuda_sm20_div_rn_f64_full) ;  /* 0x00000fc800107944 */ /* 0x000fea0003c00000 */
.L_x_3310:
[----:B------:R-:W-:Y:S05]  /*11590*/  BSYNC.RECONVERGENT B1 ;  /* 0x0000000000017941 */ /* 0x000fea0003800200 */
.L_x_3309:
        /* <DEDUP_REMOVED lines=70> */
.L_x_3312:
[----:B------:R-:W-:Y:S05]  /*11a00*/  BSYNC.RECONVERGENT B0 ;  /* 0x0000000000007941 */ /* 0x000fea0003800200 */
.L_x_3311:
        /* <DEDUP_REMOVED lines=14> */
.L_x_3314:
[----:B------:R-:W-:Y:S05]  /*11af0*/  BSYNC.RECONVERGENT B1 ;  /* 0x0000000000017941 */ /* 0x000fea0003800200 */
.L_x_3313:
        /* <DEDUP_REMOVED lines=71> */
.L_x_3316:
[----:B------:R-:W-:Y:S05]  /*11f70*/  BSYNC.RECONVERGENT B0 ;  /* 0x0000000000007941 */ /* 0x000fea0003800200 */
.L_x_3315:
        /* <DEDUP_REMOVED lines=16> */
.L_x_3318:
[----:B------:R-:W-:Y:S05]  /*12080*/  BSYNC.RECONVERGENT B1 ;  /* 0x0000000000017941 */ /* 0x000fea0003800200 */
.L_x_3317:
        /* <DEDUP_REMOVED lines=70> */
.L_x_3320:
[----:B------:R-:W-:Y:S05]  /*124f0*/  BSYNC.RECONVERGENT B0 ;  /* 0x0000000000007941 */ /* 0x000fea0003800200 */
.L_x_3319:
        /* <DEDUP_REMOVED lines=18> */
.L_x_3322:
[----:B------:R-:W-:Y:S05]  /*12620*/  BSYNC.RECONVERGENT B1 ;  /* 0x0000000000017941 */ /* 0x000fea0003800200 */
.L_x_3321:
        /* <DEDUP_REMOVED lines=71> */
.L_x_3324:
[----:B------:R-:W-:Y:S05]  /*12aa0*/  BSYNC.RECONVERGENT B0 ;  /* 0x0000000000007941 */ /* 0x000fea0003800200 */
.L_x_3323:
        /* <DEDUP_REMOVED lines=12> */
.L_x_3326:
[----:B------:R-:W-:Y:S05]  /*12b70*/  BSYNC.RECONVERGENT B1 ;  /* 0x0000000000017941 */ /* 0x000fea0003800200 */
.L_x_3325:
        /* <DEDUP_REMOVED lines=70> */
.L_x_3328:
[----:B------:R-:W-:Y:S05]  /*12fe0*/  BSYNC.RECONVERGENT B0 ;  /* 0x0000000000007941 */ /* 0x000fea0003800200 */
.L_x_3327:
        /* <DEDUP_REMOVED lines=14> */
.L_x_3330:
[----:B------:R-:W-:Y:S05]  /*130d0*/  BSYNC.RECONVERGENT B1 ;  /* 0x0000000000017941 */ /* 0x000fea0003800200 */
.L_x_3329:
        /* <DEDUP_REMOVED lines=71> */
.L_x_3332:
[----:B------:R-:W-:Y:S05]  /*13550*/  BSYNC.RECONVERGENT B0 ;  /* 0x0000000000007941 */ /* 0x000fea0003800200 */
.L_x_3331:
        /* <DEDUP_REMOVED lines=9> */
[----:B0-----:R-:W-:Y:S01]  /*135f0*/  IMAD.MOV.U32 R2, RZ, RZ, R8 ;  /* 0x000000ffff027224 */ /* 0x001fe200078e0008 */
[----:B------:R-:W-:-:S07]  /*13600*/  MOV R252, 0x13620 ;  /* 0x0001362000fc7802 */ /* 0x000fce0000000f00 */
[----:B------:R-:W-:Y:S05]  /*13610*/  CALL.REL.NOINC `($__internal_4_$__cuda_sm20_div_rn_f64_full) ;  /* 0x00000fa400ec7944 */ /* 0x000fea0003c00000 */
.L_x_3334:
[----:B------:R-:W-:Y:S05]  /*13620*/  BSYNC.RECONVERGENT B1 ;  /* 0x0000000000017941 */ /* 0x000fea0003800200 */
.L_x_3333:
        /* <DEDUP_REMOVED lines=70> */
.L_x_3336:
[----:B------:R-:W-:Y:S05]  /*13a90*/  BSYNC.RECONVERGENT B0 ;  /* 0x0000000000007941 */ /* 0x000fea0003800200 */
.L_x_3335:
        /* <DEDUP_REMOVED lines=14> */
.L_x_3338:
[----:B------:R-:W-:Y:S05]  /*13b80*/  BSYNC.RECONVERGENT B1 ;  /* 0x0000000000017941 */ /* 0x000fea0003800200 */
.L_x_3337:
        /* <DEDUP_REMOVED lines=71> */
.L_x_3340:
[----:B------:R-:W-:Y:S05]  /*14000*/  BSYNC.RECONVERGENT B0 ;  /* 0x0000000000007941 */ /* 0x000fea0003800200 */
.L_x_3339:
        /* <DEDUP_REMOVED lines=12> */
.L_x_3342:
[----:B------:R-:W-:Y:S05]  /*140d0*/  BSYNC.RECONVERGENT B1 ;  /* 0x0000000000017941 */ /* 0x000fea0003800200 */
.L_x_3341:
        /* <DEDUP_REMOVED lines=70> */
.L_x_3344:
[----:B------:R-:W-:Y:S05]  /*14540*/  BSYNC.RECONVERGENT B0 ;  /* 0x0000000000007941 */ /* 0x000fea0003800200 */
.L_x_3343:
        /* <DEDUP_REMOVED lines=14> */
.L_x_3346:
[----:B------:R-:W-:Y:S05]  /*14630*/  BSYNC.RECONVERGENT B1 ;  /* 0x0000000000017941 */ /* 0x000fea0003800200 */
.L_x_3345:
        /* <DEDUP_REMOVED lines=59> */
.L_x_3348:
[----:B------:R-:W-:Y:S05]  /*149f0*/  BSYNC.RECONVERGENT B0 ;  /* 0x0000000000007941 */ /* 0x000fea0003800200 */
.L_x_3347:
[----:B------:R-:W2:Y:S01]  /*14a00*/  LDL.64 R12, [R1+0x9f80] ;  /* 0x009f8000010c7983 */ /* 0x000ea20000100a00 */
[----:B------:R-:W-:Y:S01]  /*14a10*/  UMOV UR4, 0x9c78d717 ;  /* 0x9c78d71700047882 */ /* 0x000fe20000000000 */
[----:B------:R-:W-:Y:S01]  /*14a20*/  UMOV UR5, 0x3a7cb85f ;  /* 0x3a7cb85f00057882 */ /* 0x000fe20000000000 */
[----:B------:R-:W-:Y:S01]  /*14a30*/  IMAD.MOV.U32 R2, RZ, RZ, 0x1 ;  /* 0x00000001ff027424 */ /* 0x000fe200078e00ff */
        /* <DEDUP_REMOVED lines=20> */
[----:B------:R-:W-:-:S07]  /*14b80*/  MOV R252, 0x14ba0 ;  /* 0x00014ba000fc7802 */ /* 0x000fce0000000f00 */
[----:B------:R-:W-:Y:S05]  /*14b90*/  CALL.REL.NOINC `($__internal_4_$__cuda_sm20_div_rn_f64_full) ;  /* 0x00000f90008c7944 */ /* 0x000fea0003c00000 */
[----:B------:R-:W-:Y:S01]  /*14ba0*/  IMAD.MOV.U32 R2, RZ, RZ, R250 ;  /* 0x000000ffff027224 */ /* 0x000fe200078e00fa */
[----:B------:R-:W-:-:S05]  /*14bb0*/  MOV R3, R251 ;  /* 0x000000fb00037202 */ /* 0x000fca0000000f00 */
[----:B------:R0:W-:Y:S02]  /*14bc0*/  STL.64 [R1+0x9fd8], R2 ;  /* 0x009fd80201007387 */ /* 0x0001e40000100a00 */
.L_x_3350:
[----:B------:R-:W-:Y:S05]  /*14bd0*/  BSYNC.RECONVERGENT B1 ;  /* 0x0000000000017941 */ /* 0x000fea0003800200 */
.L_x_3349:
[----:B------:R-:W-:Y:S01]  /*14be0*/  BSSY.RECONVERGENT B0, `(.L_x_3351) ;  /* 0x000000e000007945 */ /* 0x000fe20003800200 */
[----:B------:R-:W-:-:S03]  /*14bf0*/  @!P0 CS2R R12, SRZ ;  /* 0x00000000000c8805 */ /* 0x000fc6000001ff00 */
        /* <DEDUP_REMOVED lines=10> */
.L_x_3353:
[----:B------:R-:W-:Y:S02]  /*14ca0*/  FSEL R12, R12, RZ, P0 ;  /* 0x000000ff0c0c7208 */ /* 0x000fe40000000000 */
[----:B------:R-:W-:-:S07]  /*14cb0*/  FSEL R13, R13, -QNAN , P0 ;  /* 0xfff800000d0d7808 */ /* 0x000fce0000000000 */
.L_x_3352:
[----:B------:R-:W-:Y:S05]  /*14cc0*/  BSYNC.RECONVERGENT B0 ;  /* 0x0000000000007941 */ /* 0x000fea0003800200 */
.L_x_3351:
        /* <DEDUP_REMOVED lines=14> */
.L_x_3355:
[----:B------:R-:W-:Y:S05]  /*14db0*/  BSYNC.RECONVERGENT B0 ;  /* 0x0000000000007941 */ /* 0x000fea0003800200 */
.L_x_3354:
        /* <DEDUP_REMOVED lines=13> */
[----:B------:R-:W-:Y:S01]  /*14e90*/  MOV R32, 0x14ed0 ;  /* 0x00014ed000207802 */ /* 0x000fe20000000f00 */
[----:B------:R-:W-:-:S05]  /*14ea0*/  IMAD.MOV.U32 R33, RZ, RZ, 0x3fb99999 ;  /* 0x3fb99999ff217424 */ /* 0x000fca00078e00ff */
[----:B------:R-:W-:-:S07]  /*14eb0*/  MOV R35, R15 ;  /* 0x0000000f00237202 */ /* 0x000fce0000000f00 */
[----:B------:R-:W-:Y:S05]  /*14ec0*/  CALL.REL.NOINC `($_Z10RosenbrockPdddS_PiiiiiiddddddddPKdS2_S2_S2_S2_S2_S2_S2_i$__internal_accurate_pow) ;  /* 0x00000f9800dc7944 */ /* 0x000fea0003c00000 */
[----:B------:R-:W-:Y:S05]  /*14ed0*/  BSYNC.RECONVERGENT B1 ;  /* 0x0000000000017941 */ /* 0x000fea0003800200 */
.L_x_3358:
[----:B------:R-:W-:Y:S02]  /*14ee0*/  FSEL R2, R12, RZ, P0 ;  /* 0x000000ff0c027208 */ /* 0x000fe40000000000 */
[----:B------:R-:W-:-:S07]  /*14ef0*/  FSEL R3, R13, -QNAN , P0 ;  /* 0xfff800000d037808 */ /* 0x000fce0000000000 */
.L_x_3357:
[----:B------:R-:W-:Y:S05]  /*14f00*/  BSYNC.RECONVERGENT B0 ;  /* 0x0000000000007941 */ /* 0x000fea0003800200 */
.L_x_3356:
        /* <DEDUP_REMOVED lines=13> */
.L_x_3360:
[----:B------:R-:W-:Y:S05]  /*14fe0*/  BSYNC.RECONVERGENT B0 ;  /* 0x0000000000007941 */ /* 0x000fea0003800200 */
.L_x_3359:
[----:B------:R-:W-:Y:S01]  /*14ff0*/  UMOV UR4, 0xb153a753 ;  /* 0xb153a75300047882 */ /* 0x000fe20000000000 */
[----:B------:R-:W-:Y:S01]  /*15000*/  UMOV UR5, 0x3dc3ca8c ;  /* 0x3dc3ca8c00057882 */ /* 0x000fe20000000000 */
[----:B------:R-:W-:Y:S01]  /*15010*/  DSETP.NEU.AND P0, PT, R6, 1, PT ;  /* 0x3ff000000600742a */ /* 0x000fe20003f0d000 */
[----:B------:R-:W-:Y:S01]  /*15020*/  IMAD.MOV.U32 R4, RZ, RZ, 0x1 ;  /* 0x00000001ff047424 */ /* 0x000fe200078e00ff */
[----:B------:R-:W-:Y:S01]  /*15030*/  DMUL R2, R2, UR4 ;  /* 0x0000000402027c28 */ /* 0x000fe20008000000 */
[----:B------:R-:W-:Y:S01]  /*15040*/  BSSY.RECONVERGENT B1, `(.L_x_3361) ;  /* 0x0000018000017945 */ /* 0x000fe20003800200 */
[----:B------:R-:W-:-:S08]  /*15050*/  DMUL R36, R244, R36 ;  /* 0x00000024f4247228 */ /* 0x000fd00000000000 */
[----:B------:R-:W-:Y:S02]  /*15060*/  FSEL R3, R3, 0.095601171255111694336, P0 ;  /* 0x3dc3ca8c03037808 */ /* 0x000fe40000000000 */
[----:B------:R-:W-:Y:S02]  /*15070*/  FSEL R2, R2, -3.0799653938373694473e-09, P0 ;  /* 0xb153a75302027808 */ /* 0x000fe40000000000 */
        /* <DEDUP_REMOVED lines=20> */
.L_x_3362:
[----:B------:R-:W-:Y:S05]  /*151c0*/  BSYNC.RECONVERGENT B1 ;  /* 0x0000000000017941 */ /* 0x000fea0003800200 */
.L_x_3361:
        /* <DEDUP_REMOVED lines=79> */
.L_x_3364:
[----:B------:R-:W-:Y:S01]  /*156c0*/  IMAD.MOV.U32 R4, RZ, RZ, 0x0 ;  /* 0x00000000ff047424 */ /* 0x000fe200078e00ff */
[----:B------:R-:W-:Y:S01]  /*156d0*/  LOP3.LUT P0, RZ, R3, 0x7fffffff, RZ, 0xc0, !PT ;  /* 0x7fffffff03ff7812 */ /* 0x000fe2000780c0ff */
[----:B------:R-:W-:-:S06]  /*156e0*/  IMAD.MOV.U32 R5, RZ, RZ, 0x7ff00000 ;  /* 0x7ff00000ff057424 */ /* 0x000fcc00078e00ff */
[----:B------:R-:W-:-:S10]  /*156f0*/  DFMA R4, R2, R4, +INF ;  /* 0x7ff000000204742b */ /* 0x000fd40000000004 */
[----:B------:R-:W-:Y:S02]  /*15700*/  FSEL R2, R4, RZ, P0 ;  /* 0x000000ff04027208 */ /* 0x000fe40000000000 */
[----:B------:R-:W-:-:S07]  /*15710*/  FSEL R3, R5, -QNAN , P0 ;  /* 0xfff0000005037808 */ /* 0x000fce0000000000 */
.L_x_3365:
[----:B------:R-:W-:Y:S05]  /*15720*/  BSYNC.RECONVERGENT B0 ;  /* 0x0000000000007941 */ /* 0x000fea0003800200 */
.L_x_3363:
        /* <DEDUP_REMOVED lines=14> */
.L_x_3366:
        /* <DEDUP_REMOVED lines=13> */
.L_x_3368:
[----:B------:R-:W-:Y:S05]  /*158e0*/  BSYNC.RECONVERGENT B0 ;  /* 0x0000000000007941 */ /* 0x000fea0003800200 */
.L_x_3367:
        /* <DEDUP_REMOVED lines=18> */
.L_x_3370:
[----:B------:R-:W-:Y:S05]  /*15a10*/  BSYNC.RECONVERGENT B1 ;  /* 0x0000000000017941 */ /* 0x000fea0003800200 */
.L_x_3369:
        /* <DEDUP_REMOVED lines=10> */
.L_x_3371:
        /* <DEDUP_REMOVED lines=29> */
.L_x_3373:
[----:B------:R-:W-:Y:S05]  /*15c90*/  BSYNC.RECONVERGENT B0 ;  /* 0x0000000000007941 */ /* 0x000fea0003800200 */
.L_x_3372:
        /* <DEDUP_REMOVED lines=10> */
.L_x_3375:
[----:B------:R-:W-:Y:S05]  /*15d40*/  BSYNC.RECONVERGENT B1 ;  /* 0x0000000000017941 */ /* 0x000fea0003800200 */
.L_x_3374:
        /* <DEDUP_REMOVED lines=24> */
.L_x_3377:
[----:B------:R-:W-:Y:S05]  /*15ed0*/  BSYNC.RECONVERGENT B1 ;  /* 0x0000000000017941 */ /* 0x000fea0003800200 */
.L_x_3376:
[----:B------:R-:W-:Y:S02]  /*15ee0*/  HFMA2 R19, -RZ, RZ, 1.9912109375, 0.00128841400146484375 ;  /* 0x3ff71547ff137431 */ /* 0x000fe400000001ff */
[----:B------:R-:W-:Y:S01]  /*15ef0*/  IMAD.MOV.U32 R18, RZ, RZ, 0x652b82fe ;  /* 0x652b82feff127424 */ /* 0x000fe200078e00ff */
[----:B------:R-:W-:Y:S01]  /*15f00*/  UMOV UR4, 0xfefa39ef ;  /* 0xfefa39ef00047882 */ /* 0x000fe20000000000 */
[----:B------:R-:W-:Y:S01]  /*15f10*/  UMOV UR5, 0x3fe62e42 ;  /* 0x3fe62e4200057882 */ /* 0x000fe20000000000 */
[----:B------:R-:W0:Y:S01]  /*15f20*/  MUFU.RCP64H R13, 2.7999991214500141723e-11 ;  /* 0x3dbec94c000d7908 */ /* 0x000e220000001800 */
[----:B------:R-:W-:Y:S01]  /*15f30*/  MOV R16, 0xa210599e ;  /* 0xa210599e00107802 */ /* 0x000fe20000000f00 */
[----:B------:R-:W-:Y:S01]  /*15f40*/  IMAD.MOV.U32 R17, RZ, RZ, 0x3dbec94c ;  /* 0x3dbec94cff117424 */ /* 0x000fe200078e00ff */
[----:B------:R-:W-:Y:S01]  /*15f50*/  FSETP.GEU.AND P0, PT, |R3|, 4.1917929649353027344, PT ;  /* 0x4086232b0300780b */ /* 0x000fe20003f0e200 */
[----:B------:R-:W-:Y:S01]  /*15f60*/  DFMA R18, R2, R18, 6.75539944105574400000e+15 ;  /* 0x433800000212742b */ /* 0x000fe20000000012 */
[----:B------:R-:W-:Y:S01]  /*15f70*/  IMAD.MOV.U32 R12, RZ, RZ, 0x1 ;  /* 0x00000001ff0c7424 */ /* 0x000fe200078e00ff */
[----:B------:R-:W-:Y:S01]  /*15f80*/  BSSY.RECONVERGENT B0, `(.L_x_3378) ;  /* 0x000003a000007945 */ /* 0x000fe20003800200 */
[----:B------:R-:W-:Y:S01]  /*15f90*/  DSETP.NEU.AND P2, PT, R6, RZ, PT ;  /* 0x000000ff0600722a */ /* 0x000fe20003f4d000 */
[----:B------:R-:W-:-:S04]  /*15fa0*/  ISETP.NE.AND P3, PT, R42, 0x7ff00000, PT ;  /* 0x7ff000002a00780c */ /* 0x000fc80003f65270 */
        /* <DEDUP_REMOVED lines=55> */
.L_x_3379:
[----:B------:R-:W-:Y:S05]  /*16320*/  BSYNC.RECONVERGENT B0 ;  /* 0x0000000000007941 */ /* 0x000fea0003800200 */
.L_x_3378:
[----:B------:R-:W-:Y:S01]  /*16330*/  UMOV UR4, 0x7b8bc236 ;  /* 0x7b8bc23600047882 */ /* 0x000fe20000000000 */
[----:B------:R-:W-:Y:S01]  /*16340*/  UMOV UR5, 0x3d8d06f0 ;  /* 0x3d8d06f000057882 */ /* 0x000fe20000000000 */
[----:B------:R-:W-:Y:S01]  /*16350*/  BSSY.RECONVERGENT B0, `(.L_x_3380) ;  /* 0x000000e000007945 */ /* 0x000fe20003800200 */
[----:B------:R-:W-:Y:S01]  /*16360*/  DMUL R2, R42, UR4 ;  /* 0x000000042a027c28 */ /* 0x000fe20008000000 */
[----:B------:R-:W-:Y:S01]  /*16370*/  @!P2 MOV R38, RZ ;  /* 0x000000ff0026a202 */ /* 0x000fe20000000f00 */
[----:B------:R-:W-:-:S05]  /*16380*/  @!P2 IMAD.MOV.U32 R39, RZ, RZ, R7 ;  /* 0x000000ffff27a224 */ /* 0x000fca00078e0007 */
[----:B------:R0:W-:Y:S01]  /*16390*/  STL.64 [R1+0xa0a0], R2 ;  /* 0x00a0a00201007387 */ /* 0x0001e20000100a00 */
[----:B------:R-:W-:Y:S05]  /*163a0*/  @P3 BRA `(.L_x_3381) ;  /* 0x0000000000203947 */ /* 0x000fea0003800000 */
[----:B------:R-:W-:-:S14]  /*163b0*/  DSETP.NAN.AND P0, PT, R6, R6, PT ;  /* 0x000000060600722a */ /* 0x000fdc0003f08000 */
[----:B------:R-:W-:Y:S01]  /*163c0*/  @P0 DADD R38, R6, 3 ;  /* 0x4008000006260429 */ /* 0x000fe20000000000 */
[----:B------:R-:W-:Y:S10]  /*163d0*/  @P0 BRA `(.L_x_3381) ;  /* 0x0000000000140947 */ /* 0x000ff40003800000 */
[----:B------:R-:W-:-:S14]  /*163e0*/  DSETP.NEU.AND P0, PT, |R6|, +INF , PT ;  /* 0x7ff000000600742a */ /* 0x000fdc0003f0d200 */
[----:B------:R-:W-:Y:S01]  /*163f0*/  @!P0 IMAD.MOV.U32 R0, RZ, RZ, -0x100000 ;  /* 0xfff00000ff008424 */ /* 0x000fe200078e00ff */
[----:B------:R-:W-:Y:S02]  /*16400*/  @!P0 ISETP.GE.AND P1, PT, R7, RZ, PT ;  /* 0x000000ff0700820c */ /* 0x000fe40003f26270 */
[----:B------:R-:W-:Y:S02]  /*16410*/  @!P0 MOV R38, RZ ;  /* 0x000000ff00268202 */ /* 0x000fe40000000f00 */
[----:B------:R-:W-:-:S09]  /*16420*/  @!P0 SEL R39, R0, 0x7ff00000, !P1 ;  /* 0x7ff0000000278807 */ /* 0x000fd20004800000 */
.L_x_3381:
[----:B------:R-:W-:Y:S05]  /*16430*/  BSYNC.RECONVERGENT B0 ;  /* 0x0000000000007941 */ /* 0x000fea0003800200 */
.L_x_3380:
        /* <DEDUP_REMOVED lines=18> */
[----:B------:R-:W-:Y:S01]  /*16560*/  MOV R2, 0xa210599e ;  /* 0xa210599e00027802 */ /* 0x000fe20000000f00 */
[----:B------:R-:W-:Y:S01]  /*16570*/  IMAD.MOV.U32 R249, RZ, RZ, R37 ;  /* 0x000000fffff97224 */ /* 0x000fe200078e0025 */
[----:B------:R-:W-:Y:S01]  /*16580*/  MOV R252, 0x165b0 ;  /* 0x000165b000fc7802 */ /* 0x000fe20000000f00 */
[----:B------:R-:W-:-:S07]  /*16590*/  IMAD.MOV.U32 R251, RZ, RZ, 0x3dbec94c ;  /* 0x3dbec94cfffb7424 */ /* 0x000fce00078e00ff */
[----:B------:R-:W-:Y:S05]  /*165a0*/  CALL.REL.NOINC `($__internal_4_$__cuda_sm20_div_rn_f64_full) ;  /* 0x00000f7800087944 */ /* 0x000fea0003c00000 */
[----:B------:R-:W-:Y:S01]  /*165b0*/  IMAD.MOV.U32 R10, RZ, RZ, R250 ;  /* 0x000000ffff0a7224 */ /* 0x000fe200078e00fa */
[----:B------:R-:W-:-:S07]  /*165c0*/  MOV R11, R251 ;  /* 0x000000fb000b7202 */ /* 0x000fce0000000f00 */
.L_x_3383:
[----:B------:R-:W-:Y:S05]  /*165d0*/  BSYNC.RECONVERGENT B1 ;  /* 0x0000000000017941 */ /* 0x000fea0003800200 */
.L_x_3382:
        /* <DEDUP_REMOVED lines=79> */
.L_x_3385:
[----:B------:R-:W-:Y:S01]  /*16ad0*/  MOV R4, 0x0 ;  /* 0x0000000000047802 */ /* 0x000fe20000000f00 */
[----:B------:R-:W-:Y:S01]  /*16ae0*/  IMAD.MOV.U32 R5, RZ, RZ, 0x7ff00000 ;  /* 0x7ff00000ff057424 */ /* 0x000fe200078e00ff */
[----:B------:R-:W-:-:S05]  /*16af0*/  LOP3.LUT P0, RZ, R3, 0x7fffffff, RZ, 0xc0, !PT ;  /* 0x7fffffff03ff7812 */ /* 0x000fca000780c0ff */
[----:B------:R-:W-:-:S10]  /*16b00*/  DFMA R4, R2, R4, +INF ;  /* 0x7ff000000204742b */ /* 0x000fd40000000004 */
[----:B------:R-:W-:Y:S02]  /*16b10*/  FSEL R2, R4, RZ, P0 ;  /* 0x000000ff04027208 */ /* 0x000fe40000000000 */
[----:B------:R-:W-:-:S07]  /*16b20*/  FSEL R3, R5, -QNAN , P0 ;  /* 0xfff0000005037808 */ /* 0x000fce0000000000 */
.L_x_3386:
[----:B------:R-:W-:Y:S05]  /*16b30*/  BSYNC.RECONVERGENT B0 ;  /* 0x0000000000007941 */ /* 0x000fea0003800200 */
.L_x_3384:
        /* <DEDUP_REMOVED lines=14> */
.L_x_3387:
        /* <DEDUP_REMOVED lines=13> */
.L_x_3389:
[----:B------:R-:W-:Y:S05]  /*16cf0*/  BSYNC.RECONVERGENT B0 ;  /* 0x0000000000007941 */ /* 0x000fea0003800200 */
.L_x_3388:
        /* <DEDUP_REMOVED lines=18> */
.L_x_3391:
[----:B------:R-:W-:Y:S05]  /*16e20*/  BSYNC.RECONVERGENT B1 ;  /* 0x0000000000017941 */ /* 0x000fea0003800200 */
.L_x_3390:
        /* <DEDUP_REMOVED lines=10> */
.L_x_3392:
        /* <DEDUP_REMOVED lines=29> */
.L_x_3394:
[----:B------:R-:W-:Y:S05]  /*170a0*/  BSYNC.RECONVERGENT B0 ;  /* 0x0000000000007941 */ /* 0x000fea0003800200 */
.L_x_3393:
        /* <DEDUP_REMOVED lines=10> */
.L_x_3396:
[----:B------:R-:W-:Y:S05]  /*17150*/  BSYNC.RECONVERGENT B1 ;  /* 0x0000000000017941 */ /* 0x000fea0003800200 */
.L_x_3395:
[----:B------:R-:W0:Y:S01]  /*17160*/  MUFU.RCP64H R3, R9 ;  /* 0x0000000900037308 */ /* 0x000e220000001800 */
[----:B------:R-:W-:Y:S01]  /*17170*/  HFMA2 R2, -RZ, RZ, 0, 5.9604644775390625e-08 ;  /* 0x00000001ff027431 */ /* 0x000fe200000001ff */
        /* <DEDUP_REMOVED lines=19> */
[----:B------:R-:W-:Y:S05]  /*172b0*/  CALL.REL.NOINC `($__internal_4_$__cuda_sm20_div_rn_f64_full) ;  /* 0x00000f6800c47944 */ /* 0x000fea0003c00000 */
[----:B------:R-:W-:Y:S01]  /*172c0*/  IMAD.MOV.U32 R2, RZ, RZ, R250 ;  /* 0x000000ffff027224 */ /* 0x000fe200078e00fa */
[----:B------:R-:W-:-:S07]  /*172d0*/  MOV R3, R251 ;  /* 0x000000fb00037202 */ /* 0x000fce0000000f00 */
.L_x_3398:
[----:B------:R-:W-:Y:S05]  /*172e0*/  BSYNC.RECONVERGENT B1 ;  /* 0x0000000000017941 */ /* 0x000fea0003800200 */
.L_x_3397:
        /* <DEDUP_REMOVED lines=71> */
.L_x_3400:
[----:B------:R-:W-:Y:S05]  /*17760*/  BSYNC.RECONVERGENT B0 ;  /* 0x0000000000007941 */ /* 0x000fea0003800200 */
.L_x_3399:
        /* <DEDUP_REMOVED lines=12> */
.L_x_3402:
[----:B------:R-:W-:Y:S05]  /*17830*/  BSYNC.RECONVERGENT B1 ;  /* 0x0000000000017941 */ /* 0x000fea0003800200 */
.L_x_3401:
        /* <DEDUP_REMOVED lines=58> */
.L_x_3404:
[----:B------:R-:W-:Y:S05]  /*17be0*/  BSYNC.RECONVERGENT B0 ;  /* 0x0000000000007941 */ /* 0x000fea0003800200 */
.L_x_3403:
[----:B------:R-:W2:Y:S01]  /*17bf0*/  LDL.64 R12, [R1+0x9f90] ;  /* 0x009f9000010c7983 */ /* 0x000ea20000100a00 */
[----:B------:R-:W-:Y:S01]  /*17c00*/  UMOV UR4, 0xece4bf11 ;  /* 0xece4bf1100047882 */ /* 0x000fe20000000000 */
[----:B------:R-:W-:Y:S01]  /*17c10*/  UMOV UR5, 0x3a64cc21 ;  /* 0x3a64cc2100057882 */ /* 0x000fe20000000000 */
[----:B------:R-:W-:Y:S01]  /*17c20*/  BSSY.RECONVERGENT B1, `(.L_x_3405) ;  /* 0x0000019000017945 */ /* 0x000fe20003800200 */
[----:B------:R-:W-:Y:S01]  /*17c30*/  DMUL R250, R2, UR4 ;  /* 0x0000000402fa7c28 */ /* 0x000fe20008000000 */
[----:B------:R-:W-:-:S05]  /*17c40*/  IMAD.MOV.U32 R2, RZ, RZ, 0x1 ;  /* 0x00000001ff027424 */ /* 0x000fca00078e00ff */
        /* <DEDUP_REMOVED lines=22> */
.L_x_3406:
[----:B------:R-:W-:Y:S05]  /*17db0*/  BSYNC.RECONVERGENT B1 ;  /* 0x0000000000017941 */ /* 0x000fea0003800200 */
.L_x_3405:
        /* <DEDUP_REMOVED lines=19> */
[----:B------:R-:W-:Y:S05]  /*17ef0*/  CALL.REL.NOINC `($__internal_4_$__cuda_sm20_div_rn_f64_full) ;  /* 0x00000f5c00b47944 */ /* 0x000fea0003c00000 */
.L_x_3408:
[----:B------:R-:W-:Y:S05]  /*17f00*/  BSYNC.RECONVERGENT B1 ;  /* 0x0000000000017941 */ /* 0x000fea0003800200 */
.L_x_3407:
        /* <DEDUP_REMOVED lines=70> */
.L_x_3410:
[----:B------:R-:W-:Y:S05]  /*18370*/  BSYNC.RECONVERGENT B0 ;  /* 0x0000000000007941 */ /* 0x000fea0003800200 */
.L_x_3409:
        /* <DEDUP_REMOVED lines=11> */
[----:B0-----:R-:W-:Y:S05]  /*18430*/  CALL.REL.NOINC `($__internal_4_$__cuda_sm20_div_rn_f64_full) ;  /* 0x00000f5800647944 */ /* 0x001fea0003c00000 */
[----:B------:R-:W-:Y:S01]  /*18440*/  IMAD.MOV.U32 R2, RZ, RZ, R250 ;  /* 0x000000ffff027224 */ /* 0x000fe200078e00fa */
[----:B------:R-:W-:-:S07]  /*18450*/  MOV R3, R251 ;  /* 0x000000fb00037202 */ /* 0x000fce0000000f00 */
.L_x_3412:
[----:B------:R-:W-:Y:S05]  /*18460*/  BSYNC.RECONVERGENT B1 ;  /* 0x0000000000017941 */ /* 0x000fea0003800200 */
.L_x_3411:
        /* <DEDUP_REMOVED lines=71> */
.L_x_3414:
[----:B------:R-:W-:Y:S05]  /*188e0*/  BSYNC.RECONVERGENT B0 ;  /* 0x0000000000007941 */ /* 0x000fea0003800200 */
.L_x_3413:
        /* <DEDUP_REMOVED lines=12> */
.L_x_3416:
[----:B------:R-:W-:Y:S05]  /*189b0*/  BSYNC.RECONVERGENT B1 ;  /* 0x0000000000017941 */ /* 0x000fea0003800200 */
.L_x_3415:
        /* <DEDUP_REMOVED lines=70> */
.L_x_3418:
[----:B------:R-:W-:Y:S05]  /*18e20*/  BSYNC.RECONVERGENT B0 ;  /* 0x0000000000007941 */ /* 0x000fea0003800200 */
.L_x_3417:
        /* <DEDUP_REMOVED lines=14> */
.L_x_3420:
[----:B------:R-:W-:Y:S05]  /*18f10*/  BSYNC.RECONVERGENT B1 ;  /* 0x0000000000017941 */ /* 0x000fea0003800200 */
.L_x_3419:
        /* <DEDUP_REMOVED lines=60> */
.L_x_3422:
[----:B------:R-:W-:Y:S05]  /*192e0*/  BSYNC.RECONVERGENT B0 ;  /* 0x0000000000007941 */ /* 0x000fea0003800200 */
.L_x_3421:
        /* <DEDUP_REMOVED lines=12> */
[----:B------:R-:W-:Y:S05]  /*193b0*/  CALL.REL.NOINC `($_Z10RosenbrockPdddS_PiiiiiiddddddddPKdS2_S2_S2_S2_S2_S2_S2_i$__internal_accurate_pow) ;  /* 0x00000f5400a07944 */ /* 0x000fea0003c00000 */
[----:B------:R-:W-:Y:S05]  /*193c0*/  BSYNC.RECONVERGENT B1 ;  /* 0x0000000000017941 */ /* 0x000fea0003800200 */
.L_x_3425:
[----:B------:R-:W-:Y:S02]  /*193d0*/  FSEL R12, R12, RZ, P0 ;  /* 0x000000ff0c0c7208 */ /* 0x000fe40000000000 */
[----:B------:R-:W-:-:S07]  /*193e0*/  FSEL R13, R13, -QNAN , P0 ;  /* 0xfff800000d0d7808 */ /* 0x000fce0000000000 */
.L_x_3424:
[----:B------:R-:W-:Y:S05]  /*193f0*/  BSYNC.RECONVERGENT B0 ;  /* 0x0000000000007941 */ /* 0x000fea0003800200 */
.L_x_3423:
        /* <DEDUP_REMOVED lines=23> */
.L_x_3427:
[----:B------:R-:W-:Y:S05]  /*19570*/  BSYNC.RECONVERGENT B0 ;  /* 0x0000000000007941 */ /* 0x000fea0003800200 */
.L_x_3426:
        /* <DEDUP_REMOVED lines=12> */
[----:B0-----:R-:W-:Y:S01]  /*19640*/  MOV R2, R8 ;  /* 0x0000000800027202 */ /* 0x001fe20000000f00 */
[----:B------:R-:W-:Y:S01]  /*19650*/  IMAD.MOV.U32 R249, RZ, RZ, -0x3f89c000 ;  /* 0xc0764000fff97424 */ /* 0x000fe200078e00ff */
[----:B------:R-:W-:Y:S01]  /*19660*/  MOV R252, 0x19690 ;  /* 0x0001969000fc7802 */ /* 0x000fe20000000f00 */
[----:B------:R-:W-:-:S07]  /*19670*/  IMAD.MOV.U32 R251, RZ, RZ, R9 ;  /* 0x000000fffffb7224 */ /* 0x000fce00078e0009 */
[----:B------:R-:W-:Y:S05]  /*19680*/  CALL.REL.NOINC `($__internal_4_$__cuda_sm20_div_rn_f64_full) ;  /* 0x00000f4400d07944 */ /* 0x000fea0003c00000 */
.L_x_3429:
[----:B------:R-:W-:Y:S05]  /*19690*/  BSYNC.RECONVERGENT B1 ;  /* 0x0000000000017941 */ /* 0x000fea0003800200 */
.L_x_3428:
        /* <DEDUP_REMOVED lines=51> */
[----:B------:R-:W-:-:S04]  /*199d0*/  @!P1 LEA.HI R4, R10, R10, RZ, 0x1 ;  /* 0x0000000a0a049211 */ /* 0x000fc800078f08ff */
[----:B------:R-:W-:Y:S02]  /*199e0*/  @!P1 SHF.R.S32.HI R11, RZ, 0x1, R4 ;  /* 0x00000001ff0b9819 */ /* 0x000fe40000011404 */
[----:B------:R-:W-:Y:S02]  /*199f0*/  FSEL R4, R12, RZ, P0 ;  /* 0x000000ff0c047208 */ /* 0x000fe40000000000 */
[----:B------:R-:W-:Y:S01]  /*19a00*/  @!P1 LEA R3, R11, R3, 0x14 ;  /* 0x000000030b039211 */ /* 0x000fe200078ea0ff */
[----:B------:R-:W-:-:S05]  /*19a10*/  @!P1 IMAD.IADD R10, R10, 0x1, -R11 ;  /* 0x000000010a0a9824 */ /* 0x000fca00078e0a0b */
[----:B------:R-:W-:Y:S01]  /*19a20*/  @!P1 LEA R11, R10, 0x3ff00000, 0x14 ;  /* 0x3ff000000a0b9811 */ /* 0x000fe200078ea0ff */
[----:B------:R-:W-:-:S06]  /*19a30*/  @!P1 IMAD.MOV.U32 R10, RZ, RZ, RZ ;  /* 0x000000ffff0a9224 */ /* 0x000fcc00078e00ff */
[----:B------:R-:W-:-:S11]  /*19a40*/  @!P1 DMUL R4, R2, R10 ;  /* 0x0000000a02049228 */ /* 0x000fd60000000000 */
.L_x_3431:
[----:B------:R-:W-:Y:S05]  /*19a50*/  BSYNC.RECONVERGENT B0 ;  /* 0x0000000000007941 */ /* 0x000fea0003800200 */
.L_x_3430:
        /* <DEDUP_REMOVED lines=13> */
.L_x_3434:
[----:B------:R-:W-:Y:S02]  /*19b30*/  FSEL R12, R12, RZ, P0 ;  /* 0x000000ff0c0c7208 */ /* 0x000fe40000000000 */
[----:B------:R-:W-:-:S07]  /*19b40*/  FSEL R13, R13, -QNAN , P0 ;  /* 0xfff800000d0d7808 */ /* 0x000fce0000000000 */
.L_x_3433:
[----:B------:R-:W-:Y:S05]  /*19b50*/  BSYNC.RECONVERGENT B0 ;  /* 0x0000000000007941 */ /* 0x000fea0003800200 */
.L_x_3432:
        /* <DEDUP_REMOVED lines=25> */
.L_x_3436:
[----:B------:R-:W-:Y:S05]  /*19cf0*/  BSYNC.RECONVERGENT B0 ;  /* 0x0000000000007941 */ /* 0x000fea0003800200 */
.L_x_3435:
        /* <DEDUP_REMOVED lines=12> */
[----:B------:R-:W-:Y:S01]  /*19dc0*/  IMAD.MOV.U32 R248, RZ, RZ, R8 ;  /* 0x000000fffff87224 */ /* 0x000fe200078e0008 */
[----:B------:R-:W-:Y:S01]  /*19dd0*/  MOV R2, RZ ;  /* 0x000000ff00027202 */ /* 0x000fe20000000f00 */
[----:B------:R-:W-:Y:S01]  /*19de0*/  IMAD.MOV.U32 R249, RZ, RZ, R9 ;  /* 0x000000fffff97224 */ /* 0x000fe200078e0009 */
[----:B------:R-:W-:Y:S01]  /*19df0*/  MOV R252, 0x19e20 ;  /* 0x00019e2000fc7802 */ /* 0x000fe20000000f00 */
[----:B------:R-:W-:-:S07]  /*19e00*/  IMAD.MOV.U32 R251, RZ, RZ, 0x4072a000 ;  /* 0x4072a000fffb7424 */ /* 0x000fce00078e00ff */
[----:B0-----:R-:W-:Y:S05]  /*19e10*/  CALL.REL.NOINC `($__internal_4_$__cuda_sm20_div_rn_f64_full) ;  /* 0x00000f3c00ec7944 */ /* 0x001fea0003c00000 */
[----:B------:R-:W-:Y:S01]  /*19e20*/  IMAD.MOV.U32 R2, RZ, RZ, R250 ;  /* 0x000000ffff027224 */ /* 0x000fe200078e00fa */
[----:B------:R-:W-:-:S07]  /*19e30*/  MOV R3, R251 ;  /* 0x000000fb00037202 */ /* 0x000fce0000000f00 */
.L_x_3438:
[----:B------:R-:W-:Y:S05]  /*19e40*/  BSYNC.RECONVERGENT B1 ;  /* 0x0000000000017941 */ /* 0x000fea0003800200 */
.L_x_3437:
[----:B------:R-:W-:Y:S01]  /*19e50*/  DSETP.NEU.AND P0, PT, R2, RZ, PT ;  /* 0x000000ff0200722a */ /* 0x000fe20003f0d000 */
[----:B------:R-:W-:-:S13]  /*19e60*/  BSSY.RECONVERGENT B0, `(.L_x_3439) ;  /* 0x000000d000007945 */ /* 0x000fda0003800200 */
[----:B------:R-:W-:Y:S02]  /*19e70*/  @!P0 IMAD.MOV.U32 R12, RZ, RZ, 0x0 ;  /* 0x00000000ff0c8424 */ /* 0x000fe400078e00ff */
        /* <DEDUP_REMOVED lines=8> */
[----:B0-----:R-:W-:Y:S05]  /*19f00*/  CALL.REL.NOINC `($_Z10RosenbrockPdddS_PiiiiiiddddddddPKdS2_S2_S2_S2_S2_S2_S2_i$__internal_accurate_pow) ;  /* 0x00000f4800cc7944 */ /* 0x001fea0003c00000 */
[----:B------:R-:W-:Y:S02]  /*19f10*/  FSEL R12, R12, RZ, P0 ;  /* 0x000000ff0c0c7208 */ /* 0x000fe40000000000 */
[----:B------:R-:W-:-:S07]  /*19f20*/  FSEL R13, R13, -QNAN , P0 ;  /* 0xfff800000d0d7808 */ /* 0x000fce0000000000 */
.L_x_3440:
[----:B------:R-:W-:Y:S05]  /*19f30*/  BSYNC.RECONVERGENT B0 ;  /* 0x0000000000007941 */ /* 0x000fea0003800200 */
.L_x_3439:
[C---:B0-----:R-:W-:Y:S01]  /*19f40*/  DADD R4, R2.reuse, -1.5 ;  /* 0xbff8000002047429 */ /* 0x041fe20000000000 */
[----:B------:R-:W-:Y:S01]  /*19f50*/  BSSY.RECONVERGENT B0, `(.L_x_3441) ;  /* 0x000000b000007945 */ /* 0x000fe20003800200 */
[----:B------:R-:W-:Y:S02]  /*19f60*/  DSETP.NEU.AND P1, PT, R2, 1, PT ;  /* 0x3ff000000200742a */ /* 0x000fe40003f2d000 */
[----:B------:R-:W-:-:S06]  /*19f70*/  DADD R14, -RZ, |R2| ;  /* 0x00000000ff0e7229 */ /* 0x000fcc0000000502 */
[----:B------:R-:W-:-:S04]  /*19f80*/  LOP3.LUT R4, R5, 0x7ff00000, RZ, 0xc0, !PT ;  /* 0x7ff0000005047812 */ /* 0x000fc800078ec0ff */
[----:B------:R-:W-:-:S13]  /*19f90*/  ISETP.NE.AND P0, PT, R4, 0x7ff00000, PT ;  /* 0x7ff000000400780c */ /* 0x000fda0003f05270 */
[----:B------:R-:W-:Y:S05]  /*19fa0*/  @P0 BRA `(.L_x_3442) ;  /* 0x0000000000140947 */ /* 0x000fea0003800000 */
[----:B------:R-:W-:-:S14]  /*19fb0*/  DSETP.NAN.AND P0, PT, R2, R2, PT ;  /* 0x000000020200722a */ /* 0x000fdc0003f08000 */
[----:B------:R-:W-:Y:S01]  /*19fc0*/  @P0 DADD R12, R2, -1.5 ;  /* 0xbff80000020c0429 */ /* 0x000fe20000000000 */
[----:B------:R-:W-:Y:S10]  /*19fd0*/  @P0 BRA `(.L_x_3442) ;  /* 0x0000000000080947 */ /* 0x000ff40003800000 */
[----:B------:R-:W-:-:S14]  /*19fe0*/  DSETP.NEU.AND P0, PT, |R2|, +INF , PT ;  /* 0x7ff000000200742a */ /* 0x000fdc0003f0d200 */
[----:B------:R-:W-:-:S07]  /*19ff0*/  @!P0 CS2R R12, SRZ ;  /* 0x00000000000c8805 */ /* 0x000fce000001ff00 */
.L_x_3442:
[----:B------:R-:W-:Y:S05]  /*1a000*/  BSYNC.RECONVERGENT B0 ;  /* 0x0000000000007941 */ /* 0x000fea0003800200 */
.L_x_3441:
        /* <DEDUP_REMOVED lines=9> */
[----:B------:R-:W-:Y:S01]  /*1a0a0*/  MOV R35, R15 ;  /* 0x0000000f00237202 */ /* 0x000fe20000000f00 */
[----:B------:R-:W-:Y:S01]  /*1a0b0*/  DMUL R4, R4, UR6 ;  /* 0x0000000604047c28 */ /* 0x000fe20008000000 */
[----:B------:R-:W-:Y:S01]  /*1a0c0*/  IMAD.MOV.U32 R34, RZ, RZ, RZ ;  /* 0x000000ffff227224 */ /* 0x000fe200078e00ff */
[----:B------:R-:W-:Y:S01]  /*1a0d0*/  MOV R32, 0x1a120 ;  /* 0x0001a12000207802 */ /* 0x000fe20000000f00 */
[----:B------:R-:W-:-:S02]  /*1a0e0*/  IMAD.MOV.U32 R33, RZ, RZ, -0x40000000 ;  /* 0xc0000000ff217424 */ /* 0x000fc400078e00ff */
[----:B------:R0:W-:Y:S04]  /*1a0f0*/  STL.64 [R1+0xa290], R10 ;  /* 0x00a2900a01007387 */ /* 0x0001e80000100a00 */
[----:B------:R0:W-:Y:S02]  /*1a100*/  STL.64 [R1+0xa2b0], R4 ;  /* 0x00a2b00401007387 */ /* 0x0001e40000100a00 */
[----:B0-----:R-:W-:Y:S05]  /*1a110*/  CALL.REL.NOINC `($_Z10RosenbrockPdddS_PiiiiiiddddddddPKdS2_S2_S2_S2_S2_S2_S2_i$__internal_accurate_pow) ;  /* 0x00000f4800487944 */ /* 0x001fea0003c00000 */
[----:B------:R-:W-:Y:S05]  /*1a120*/  BSYNC.RECONVERGENT B0 ;  /* 0x0000000000007941 */ /* 0x000fea0003800200 */
.L_x_3443:
        /* <DEDUP_REMOVED lines=23> */
.L_x_3445:
[----:B------:R-:W-:Y:S05]  /*1a2a0*/  BSYNC.RECONVERGENT B0 ;  /* 0x0000000000007941 */ /* 0x000fea0003800200 */
.L_x_3444:
        /* <DEDUP_REMOVED lines=14> */
[----:B------:R-:W-:Y:S01]  /*1a390*/  MOV R248, RZ ;  /* 0x000000ff00f87202 */ /* 0x000fe20000000f00 */
[----:B------:R-:W-:Y:S01]  /*1a3a0*/  IMAD.MOV.U32 R249, RZ, RZ, -0x3f80c000 ;  /* 0xc07f4000fff97424 */ /* 0x000fe200078e00ff */
[----:B------:R-:W-:Y:S01]  /*1a3b0*/  MOV R251, R9 ;  /* 0x0000000900fb7202 */ /* 0x000fe20000000f00 */
[----:B0-----:R-:W-:Y:S01]  /*1a3c0*/  IMAD.MOV.U32 R2, RZ, RZ, R8 ;  /* 0x000000ffff027224 */ /* 0x001fe200078e0008 */
[----:B------:R-:W-:-:S07]  /*1a3d0*/  MOV R252, 0x1a3f0 ;  /* 0x0001a3f000fc7802 */ /* 0x000fce0000000f00 */
[----:B------:R-:W-:Y:S05]  /*1a3e0*/  CALL.REL.NOINC `($__internal_4_$__cuda_sm20_div_rn_f64_full) ;  /* 0x00000f3800787944 */ /* 0x000fea0003c00000 */
.L_x_3447:
[----:B------:R-:W-:Y:S05]  /*1a3f0*/  BSYNC.RECONVERGENT B1 ;  /* 0x0000000000017941 */ /* 0x000fea0003800200 */
.L_x_3446:
        /* <DEDUP_REMOVED lines=70> */
.L_x_3449:
[----:B------:R-:W-:Y:S05]  /*1a860*/  BSYNC.RECONVERGENT B0 ;  /* 0x0000000000007941 */ /* 0x000fea0003800200 */
.L_x_3448:
        /* <DEDUP_REMOVED lines=18> */
.L_x_3451:
[----:B------:R-:W-:Y:S05]  /*1a990*/  BSYNC.RECONVERGENT B1 ;  /* 0x0000000000017941 */ /* 0x000fea0003800200 */
.L_x_3450:
        /* <DEDUP_REMOVED lines=53> */
[----:B------:R-:W-:-:S05]  /*1acf0*/  FFMA R4, RZ, R9, R251 ;  /* 0x00000009ff047223 */ /* 0x000fca00000000fb */
[----:B------:R-:W-:-:S04]  /*1ad00*/  FSETP.GT.AND P2, PT, |R4|, 1.469367938527859385e-39, PT ;  /* 0x001000000400780b */ /* 0x000fc80003f44200 */
        /* <DEDUP_REMOVED lines=16> */
.L_x_3453:
[----:B------:R-:W-:Y:S05]  /*1ae10*/  BSYNC.RECONVERGENT B0 ;  /* 0x0000000000007941 */ /* 0x000fea0003800200 */
.L_x_3452:
        /* <DEDUP_REMOVED lines=8> */
[----:B------:R-:W-:Y:S01]  /*1aea0*/  IMAD.MOV.U32 R249, RZ, RZ, -0x3f5f4c00 ;  /* 0xc0a0b400fff97424 */ /* 0x000fe200078e00ff */
[----:B------:R-:W-:Y:S01]  /*1aeb0*/  MOV R252, 0x1aee0 ;  /* 0x0001aee000fc7802 */ /* 0x000fe20000000f00 */
[----:B------:R-:W-:-:S07]  /*1aec0*/  IMAD.MOV.U32 R251, RZ, RZ, R9 ;  /* 0x000000fffffb7224 */ /* 0x000fce00078e0009 */
[----:B------:R-:W-:Y:S05]  /*1aed0*/  CALL.REL.NOINC `($__internal_4_$__cuda_sm20_div_rn_f64_full) ;  /* 0x00000f2c00bc7944 */ /* 0x000fea0003c00000 */
.L_x_3455:
[----:B------:R-:W-:Y:S05]  /*1aee0*/  BSYNC.RECONVERGENT B1 ;  /* 0x0000000000017941 */ /* 0x000fea0003800200 */
.L_x_3454:
        /* <DEDUP_REMOVED lines=62> */
[----:B------:R-:W-:-:S04]  /*1b2d0*/  @!P1 LEA.HI R4, R16, R16, RZ, 0x1 ;  /* 0x0000001010049211 */ /* 0x000fc800078f08ff */
[----:B------:R-:W-:Y:S02]  /*1b2e0*/  @!P1 SHF.R.S32.HI R13, RZ, 0x1, R4 ;  /* 0x00000001ff0d9819 */ /* 0x000fe40000011404 */
[----:B------:R-:W-:Y:S02]  /*1b2f0*/  FSEL R4, R14, RZ, P0 ;  /* 0x000000ff0e047208 */ /* 0x000fe40000000000 */
[----:B------:R-:W-:Y:S01]  /*1b300*/  @!P1 IADD3 R12, PT, PT, R16, -R13, RZ ;  /* 0x8000000d100c9210 */ /* 0x000fe20007ffe0ff */
[----:B------:R-:W-:-:S03]  /*1b310*/  @!P1 IMAD R11, R13, 0x100000, R11 ;  /* 0x001000000d0b9824 */ /* 0x000fc600078e020b */
[----:B------:R-:W-:Y:S01]  /*1b320*/  @!P1 LEA R13, R12, 0x3ff00000, 0x14 ;  /* 0x3ff000000c0d9811 */ /* 0x000fe200078ea0ff */
[----:B------:R-:W-:-:S06]  /*1b330*/  @!P1 IMAD.MOV.U32 R12, RZ, RZ, RZ ;  /* 0x000000ffff0c9224 */ /* 0x000fcc00078e00ff */
[----:B------:R-:W-:-:S11]  /*1b340*/  @!P1 DMUL R4, R10, R12 ;  /* 0x0000000c0a049228 */ /* 0x000fd60000000000 */
.L_x_3457:
[----:B------:R-:W-:Y:S05]  /*1b350*/  BSYNC.RECONVERGENT B0 ;  /* 0x0000000000007941 */ /* 0x000fea0003800200 */
.L_x_3456:
        /* <DEDUP_REMOVED lines=14> */
.L_x_3459:
[----:B------:R-:W-:Y:S05]  /*1b440*/  BSYNC.RECONVERGENT B1 ;  /* 0x0000000000017941 */ /* 0x000fea0003800200 */
.L_x_3458:
[----:B------:R-:W-:Y:S01]  /*1b450*/  MOV R14, 0x652b82fe ;  /* 0x652b82fe000e7802 */ /* 0x000fe20000000f00 */
[----:B------:R-:W-:Y:S01]  /*1b460*/  IMAD.MOV.U32 R15, RZ, RZ, 0x3ff71547 ;  /* 0x3ff71547ff0f7424 */ /* 0x000fe200078e00ff */
[----:B------:R-:W-:Y:S01]  /*1b470*/  UMOV UR6, 0xfefa39ef ;  /* 0xfefa39ef00067882 */ /* 0x000fe20000000000 */
[----:B------:R-:W-:Y:S01]  /*1b480*/  UMOV UR7, 0x3fe62e42 ;  /* 0x3fe62e4200077882 */ /* 0x000fe20000000000 */
[----:B------:R-:W-:Y:S01]  /*1b490*/  UMOV UR4, 0x3b39803f ;  /* 0x3b39803f00047882 */ /* 0x000fe20000000000 */
[----:B------:R-:W-:Y:S01]  /*1b4a0*/  UMOV UR5, 0x3c7abc9e ;  /* 0x3c7abc9e00057882 */ /* 0x000fe20000000000 */
[----:B------:R-:W-:Y:S01]  /*1b4b0*/  ISETP.GT.AND P2, PT, R0, 0xfffff, PT ;  /* 0x000fffff0000780c */ /* 0x000fe20003f44270 */
[----:B------:R-:W-:Y:S01]  /*1b4c0*/  DFMA R14, R2, R14, 6.75539944105574400000e+15 ;  /* 0x43380000020e742b */ /* 0x000fe2000000000e */
[----:B------:R-:W-:Y:S01]  /*1b4d0*/  IMAD.MOV.U32 R12, RZ, RZ, R8 ;  /* 0x000000ffff0c7224 */ /* 0x000fe200078e0008 */
[----:B------:R-:W-:Y:S01]  /*1b4e0*/  FSETP.GEU.AND P0, PT, |R3|, 4.1917929649353027344, PT ;  /* 0x4086232b0300780b */ /* 0x000fe20003f0e200 */
[----:B------:R-:W-:Y:S01]  /*1b4f0*/  IMAD.MOV.U32 R13, RZ, RZ, R9 ;  /* 0x000000ffff0d7224 */ /* 0x000fe200078e0009 */
[----:B------:R-:W-:Y:S01]  /*1b500*/  BSSY.RECONVERGENT B0, `(.L_x_3460) ;  /* 0x0000038000007945 */ /* 0x000fe20003800200 */
[----:B------:R-:W-:-:S03]  /*1b510*/  MOV R16, R8 ;  /* 0x0000000800107202 */ /* 0x000fc60000000f00 */
[----:B0-----:R-:W-:-:S04]  /*1b520*/  DADD R4, R14, -6.75539944105574400000e+15 ;  /* 0xc33800000e047429 */ /* 0x001fc80000000000 */
[----:B------:R-:W-:-:S04]  /*1b530*/  @!P2 DMUL R12, R8, 1.80143985094819840000e+16 ;  /* 0x43500000080ca828 */ /* 0x000fc80000000000 */
[----:B------:R-:W-:-:S06]  /*1b540*/  DFMA R10, R4, -UR6, R2 ;  /* 0x80000006040a7c2b */ /* 0x000fcc0008000002 */
[----:B------:R-:W-:Y:S02]  /*1b550*/  @!P2 MOV R0, R13 ;  /* 0x0000000d0000a202 */ /* 0x000fe40000000f00 */
        /* <DEDUP_REMOVED lines=32> */
[----:B------:R-:W-:-:S05]  /*1b760*/  VIADD R4, R0, 0xffffffff ;  /* 0xffffffff00047836 */ /* 0x000fca0000000000 */
[----:B------:R-:W-:-:S04]  /*1b770*/  ISETP.GT.U32.AND P3, PT, R4, 0x7feffffe, PT ;  /* 0x7feffffe0400780c */ /* 0x000fc80003f64070 */
        /* <DEDUP_REMOVED lines=8> */
[----:B------:R-:W-:Y:S02]  /*1b800*/  @!P1 IMAD.MOV.U32 R2, RZ, RZ, R10 ;  /* 0x000000ffff029224 */ /* 0x000fe400078e000a */
[----:B------:R-:W-:Y:S01]  /*1b810*/  @!P1 IMAD.MOV.U32 R10, RZ, RZ, RZ ;  /* 0x000000ffff0a9224 */ /* 0x000fe200078e00ff */
[----:B------:R-:W-:Y:S02]  /*1b820*/  @!P1 SHF.R.S32.HI R3, RZ, 0x1, R4 ;  /* 0x00000001ff039819 */ /* 0x000fe40000011404 */
[----:B------:R-:W-:-:S03]  /*1b830*/  FSEL R4, R18, RZ, P0 ;  /* 0x000000ff12047208 */ /* 0x000fc60000000000 */
[----:B------:R-:W-:Y:S01]  /*1b840*/  @!P1 IMAD.IADD R14, R14, 0x1, -R3 ;  /* 0x000000010e0e9824 */ /* 0x000fe200078e0a03 */
[----:B------:R-:W-:-:S04]  /*1b850*/  @!P1 LEA R3, R3, R11, 0x14 ;  /* 0x0000000b03039211 */ /* 0x000fc800078ea0ff */
[----:B------:R-:W-:-:S06]  /*1b860*/  @!P1 LEA R11, R14, 0x3ff00000, 0x14 ;  /* 0x3ff000000e0b9811 */ /* 0x000fcc00078ea0ff */
[----:B------:R-:W-:-:S11]  /*1b870*/  @!P1 DMUL R4, R2, R10 ;  /* 0x0000000a02049228 */ /* 0x000fd60000000000 */
.L_x_3461:
[----:B------:R-:W-:Y:S05]  /*1b880*/  BSYNC.RECONVERGENT B0 ;  /* 0x0000000000007941 */ /* 0x000fea0003800200 */
.L_x_3460:
[----:B------:R-:W-:Y:S01]  /*1b890*/  UMOV UR4, 0x513fde31 ;  /* 0x513fde3100047882 */ /* 0x000fe20000000000 */
[----:B------:R-:W-:Y:S01]  /*1b8a0*/  UMOV UR5, 0x3d248c34 ;  /* 0x3d248c3400057882 */ /* 0x000fe20000000000 */
[----:B------:R-:W-:Y:S01]  /*1b8b0*/  BSSY.RECONVERGENT B0, `(.L_x_3462) ;  /* 0x000004c000007945 */ /* 0x000fe20003800200 */
[----:B------:R-:W-:Y:S01]  /*1b8c0*/  DMUL R2, R4, UR4 ;  /* 0x0000000404027c28 */ /* 0x000fe20008000000 */
[----:B------:R-:W-:Y:S01]  /*1b8d0*/  MOV R19, 0xfffffc01 ;  /* 0xfffffc0100137802 */ /* 0x000fe20000000f00 */
[----:B------:R-:W-:Y:S02]  /*1b8e0*/  @!P2 IMAD.MOV.U32 R19, RZ, RZ, -0x435 ;  /* 0xfffffbcbff13a424 */ /* 0x000fe400078e00ff */
[----:B------:R-:W-:-:S03]  /*1b8f0*/  @!P2 IMAD.MOV.U32 R16, RZ, RZ, R12 ;  /* 0x000000ffff10a224 */ /* 0x000fc600078e000c */
[----:B------:R0:W-:Y:S01]  /*1b900*/  STL.64 [R1+0xa2e8], R2 ;  /* 0x00a2e80201007387 */ /* 0x0001e20000100a00 */
[----:B------:R-:W-:Y:S05]  /*1b910*/  @P3 BRA `(.L_x_3463) ;  /* 0x0000000000fc3947 */ /* 0x000fea0003800000 */
[----:B0-----:R-:W-:Y:S01]  /*1b920*/  LOP3.LUT R2, R0, 0xfffff, RZ, 0xc0, !PT ;  /* 0x000fffff00027812 */ /* 0x001fe200078ec0ff */
[----:B------:R-:W-:Y:S01]  /*1b930*/  IMAD.MOV.U32 R17, RZ, RZ, 0x3ed0ee25 ;  /* 0x3ed0ee25ff117424 */ /* 0x000fe200078e00ff */
[----:B------:R-:W-:Y:S01]  /*1b940*/  MOV R10, RZ ;  /* 0x000000ff000a7202 */ /* 0x000fe20000000f00 */
[----:B------:R-:W-:Y:S01]  /*1b950*/  UMOV UR4, 0x3ae80f1e ;  /* 0x3ae80f1e00047882 */ /* 0x000fe20000000000 */
[----:B------:R-:W-:Y:S01]  /*1b960*/  LOP3.LUT R3, R2, 0x3ff00000, RZ, 0xfc, !PT ;  /* 0x3ff0000002037812 */ /* 0x000fe200078efcff */
[----:B------:R-:W-:Y:S01]  /*1b970*/  UMOV UR5, 0x3eb1380b ;  /* 0x3eb1380b00057882 */ /* 0x000fe20000000000 */
[----:B------:R-:W-:Y:S01]  /*1b980*/  MOV R2, R16 ;  /* 0x0000001000027202 */ /* 0x000fe20000000f00 */
[----:B------:R-:W-:Y:S01]  /*1b990*/  IMAD.MOV.U32 R16, RZ, RZ, -0x748574fc ;  /* 0x8b7a8b04ff107424 */ /* 0x000fe200078e00ff */
[----:B------:R-:W-:Y:S01]  /*1b9a0*/  ISETP.GE.U32.AND P0, PT, R3, 0x3ff6a09f, PT ;  /* 0x3ff6a09f0300780c */ /* 0x000fe20003f06070 */
[----:B------:R-:W-:Y:S01]  /*1b9b0*/  UMOV UR8, 0x80000000 ;  /* 0x8000000000087882 */ /* 0x000fe20000000000 */
[----:B------:R-:W-:Y:S01]  /*1b9c0*/  LEA.HI R19, R0, R19, RZ, 0xc ;  /* 0x0000001300137211 */ /* 0x000fe200078f60ff */
[----:B------:R-:W-:-:S10]  /*1b9d0*/  UMOV UR9, 0x43300000 ;  /* 0x4330000000097882 */ /* 0x000fd40000000000 */
[----:B------:R-:W-:Y:S01]  /*1b9e0*/  @P0 VIADD R5, R3, 0xfff00000 ;  /* 0xfff0000003050836 */ /* 0x000fe20000000000 */
[----:B------:R-:W-:-:S03]  /*1b9f0*/  @P0 IADD3 R19, PT, PT, R19, 0x1, RZ ;  /* 0x0000000113130810 */ /* 0x000fc60007ffe0ff */
[----:B------:R-:W-:Y:S01]  /*1ba00*/  @P0 IMAD.MOV.U32 R3, RZ, RZ, R5 ;  /* 0x000000ffff030224 */ /* 0x000fe200078e0005 */
[----:B------:R-:W-:Y:S01]  /*1ba10*/  LOP3.LUT R18, R19, 0x80000000, RZ, 0x3c, !PT ;  /* 0x8000000013127812 */ /* 0x000fe200078e3cff */
[----:B------:R-:W-:-:S04]  /*1ba20*/  IMAD.MOV.U32 R19, RZ, RZ, 0x43300000 ;  /* 0x43300000ff137424 */ /* 0x000fc800078e00ff */
        /* <DEDUP_REMOVED lines=28> */
[----:B------:R-:W-:Y:S02]  /*1bbf0*/  DMUL R16, R12, R16 ;  /* 0x000000100c107228 */ /* 0x000fe40000000000 */
[----:B------:R-:W-:-:S03]  /*1bc00*/  DFMA R20, R18, -UR6, R2 ;  /* 0x8000000612147c2b */ /* 0x000fc60008000002 */
[----:B------:R-:W-:Y:S01]  /*1bc10*/  DFMA R4, R14, R4, UR4 ;  /* 0x000000040e047e2b */ /* 0x000fe20008000004 */
[----:B------:R-:W-:Y:S01]  /*1bc20*/  UMOV UR4, 0x9999a3c4 ;  /* 0x9999a3c400047882 */ /* 0x000fe20000000000 */
[----:B------:R-:W-:-:S03]  /*1bc30*/  UMOV UR5, 0x3f899999 ;  /* 0x3f89999900057882 */ /* 0x000fc60000000000 */
[----:B------:R-:W-:-:S03]  /*1bc40*/  DADD R20, -R10, R20 ;  /* 0x000000000a147229 */ /* 0x000fc60000000114 */
[----:B------:R-:W-:Y:S01]  /*1bc50*/  DFMA R4, R14, R4, UR4 ;  /* 0x000000040e047e2b */ /* 0x000fe20008000004 */
[----:B------:R-:W-:Y:S01]  /*1bc60*/  UMOV UR4, 0x55555554 ;  /* 0x5555555400047882 */ /* 0x000fe20000000000 */
[----:B------:R-:W-:-:S06]  /*1bc70*/  UMOV UR5, 0x3fb55555 ;  /* 0x3fb5555500057882 */ /* 0x000fcc0000000000 */
[----:B------:R-:W-:Y:S01]  /*1bc80*/  DFMA R4, R14, R4, UR4 ;  /* 0x000000040e047e2b */ /* 0x000fe20008000004 */
[----:B------:R-:W-:Y:S01]  /*1bc90*/  UMOV UR4, 0x3b39803f ;  /* 0x3b39803f00047882 */ /* 0x000fe20000000000 */
[----:B------:R-:W-:-:S06]  /*1bca0*/  UMOV UR5, 0x3c7abc9e ;  /* 0x3c7abc9e00057882 */ /* 0x000fcc0000000000 */
[----:B------:R-:W-:-:S08]  /*1bcb0*/  DMUL R4, R14, R4 ;  /* 0x000000040e047228 */ /* 0x000fd00000000000 */
[----:B------:R-:W-:-:S08]  /*1bcc0*/  DFMA R4, R10, R4, R16 ;  /* 0x000000040a04722b */ /* 0x000fd00000000010 */
[----:B------:R-:W-:-:S08]  /*1bcd0*/  DADD R4, R4, -R20 ;  /* 0x0000000004047229 */ /* 0x000fd00000000814 */
[----:B------:R-:W-:-:S08]  /*1bce0*/  DFMA R4, R18, UR4, R4 ;  /* 0x0000000412047c2b */ /* 0x000fd00008000004 */
[----:B------:R-:W-:Y:S01]  /*1bcf0*/  DADD R4, R2, R4 ;  /* 0x0000000002047229 */ /* 0x000fe20000000004 */
[----:B------:R-:W-:Y:S10]  /*1bd00*/  BRA `(.L_x_3464) ;  /* 0x0000000000187947 */ /* 0x000ff40003800000 */
.L_x_3463:
[----:B0-----:R-:W-:Y:S01]  /*1bd10*/  IMAD.MOV.U32 R2, RZ, RZ, 0x0 ;  /* 0x00000000ff027424 */ /* 0x001fe200078e00ff */
[----:B------:R-:W-:Y:S02]  /*1bd20*/  MOV R3, 0x7ff00000 ;  /* 0x7ff0000000037802 */ /* 0x000fe40000000f00 */
[----:B------:R-:W-:-:S04]  /*1bd30*/  LOP3.LUT P0, RZ, R13, 0x7fffffff, RZ, 0xc0, !PT ;  /* 0x7fffffff0dff7812 */ /* 0x000fc8000780c0ff */
[----:B------:R-:W-:-:S10]  /*1bd40*/  DFMA R2, R12, R2, +INF ;  /* 0x7ff000000c02742b */ /* 0x000fd40000000002 */
[----:B------:R-:W-:Y:S02]  /*1bd50*/  FSEL R4, R2, RZ, P0 ;  /* 0x000000ff02047208 */ /* 0x000fe40000000000 */
[----:B------:R-:W-:-:S07]  /*1bd60*/  FSEL R5, R3, -QNAN , P0 ;  /* 0xfff0000003057808 */ /* 0x000fce0000000000 */
.L_x_3464:
[----:B------:R-:W-:Y:S05]  /*1bd70*/  BSYNC.RECONVERGENT B0 ;  /* 0x0000000000007941 */ /* 0x000fea0003800200 */
.L_x_3462:
        /* <DEDUP_REMOVED lines=20> */
.L_x_3466:
[----:B------:R-:W-:Y:S05]  /*1bec0*/  BSYNC.RECONVERGENT B1 ;  /* 0x0000000000017941 */ /* 0x000fea0003800200 */
.L_x_3465:
        /* <DEDUP_REMOVED lines=73> */
.L_x_3468:
[----:B------:R-:W-:Y:S05]  /*1c360*/  BSYNC.RECONVERGENT B0 ;  /* 0x0000000000007941 */ /* 0x000fea0003800200 */
.L_x_3467:
        /* <DEDUP_REMOVED lines=14> */
.L_x_3470:
[----:B------:R-:W-:Y:S05]  /*1c450*/  BSYNC.RECONVERGENT B1 ;  /* 0x0000000000017941 */ /* 0x000fea0003800200 */
.L_x_3469:
        /* <DEDUP_REMOVED lines=71> */
.L_x_3472:
[----:B------:R-:W-:Y:S05]  /*1c8d0*/  BSYNC.RECONVERGENT B0 ;  /* 0x0000000000007941 */ /* 0x000fea0003800200 */
.L_x_3471:
        /* <DEDUP_REMOVED lines=12> */
.L_x_3474:
[----:B------:R-:W-:Y:S05]  /*1c9a0*/  BSYNC.RECONVERGENT B1 ;  /* 0x0000000000017941 */ /* 0x000fea0003800200 */
.L_x_3473:
[----:B------:R-:W-:Y:S01]  /*1c9b0*/  IMAD.MOV.U32 R10, RZ, RZ, 0x652b82fe ;  /* 0x652b82feff0a7424 */ /* 0x000fe200078e00ff */
[----:B------:R-:W-:Y:S01]  /*1c9c0*/  UMOV UR4, 0xfefa39ef ;  /* 0xfefa39ef00047882 */ /* 0x000fe20000000000 */
[----:B------:R-:W-:Y:S01]  /*1c9d0*/  IMAD.MOV.U32 R11, RZ, RZ, 0x3ff71547 ;  /* 0x3ff71547ff0b7424 */ /* 0x000fe200078e00ff */
[----:B------:R-:W-:Y:S01]  /*1c9e0*/  UMOV UR5, 0x3fe62e42 ;  /* 0x3fe62e4200057882 */ /* 0x000fe20000000000 */
[----:B------:R-:W-:Y:S01]  /*1c9f0*/  UMOV UR6, 0x3b39803f ;  /* 0x3b39803f00067882 */ /* 0x000fe20000000000 */
[----:B------:R-:W-:Y:S01]  /*1ca00*/  UMOV UR7, 0x3c7abc9e ;  /* 0x3c7abc9e00077882 */ /* 0x000fe20000000000 */
[----:B------:R-:W-:Y:S01]  /*1ca10*/  MOV R20, 0xfca213ea ;  /* 0xfca213ea00147802 */ /* 0x000fe20000000f00 */
[----:B------:R-:W-:Y:S01]  /*1ca20*/  IMAD.MOV.U32 R21, RZ, RZ, 0x3e928af3 ;  /* 0x3e928af3ff157424 */ /* 0x000fe200078e00ff */
[-C--:B------:R-:W-:Y:S01]  /*1ca30*/  DFMA R12, R250, R10.reuse, 6.75539944105574400000e+15 ;  /* 0x43380000fa0c742b */ /* 0x080fe2000000000a */
[----:B------:R-:W-:Y:S01]  /*1ca40*/  UMOV UR8, 0x69ce2bdf ;  /* 0x69ce2bdf00087882 */ /* 0x000fe20000000000 */
[----:B------:R-:W-:Y:S01]  /*1ca50*/  DFMA R10, R6, R10, 6.75539944105574400000e+15 ;  /* 0x43380000060a742b */ /* 0x000fe2000000000a */
[----:B------:R-:W-:Y:S01]  /*1ca60*/  UMOV UR9, 0x3e5ade15 ;  /* 0x3e5ade1500097882 */ /* 0x000fe20000000000 */
[----:B------:R-:W1:Y:S01]  /*1ca70*/  MUFU.RCP64H R23, R9 ;  /* 0x0000000900177308 */ /* 0x000e620000001800 */
[----:B------:R-:W-:Y:S01]  /*1ca80*/  UMOV UR12, 0x62401315 ;  /* 0x62401315000c7882 */ /* 0x000fe20000000000 */
[----:B------:R-:W-:Y:S01]  /*1ca90*/  UMOV UR13, 0x3ec71dee ;  /* 0x3ec71dee000d7882 */ /* 0x000fe20000000000 */
[----:B------:R-:W-:Y:S01]  /*1caa0*/  IMAD.MOV.U32 R22, RZ, RZ, 0x1 ;  /* 0x00000001ff167424 */ /* 0x000fe200078e00ff */
[----:B0-----:R-:W-:Y:S01]  /*1cab0*/  DADD R2, R12, -6.75539944105574400000e+15 ;  /* 0xc33800000c027429 */ /* 0x001fe20000000000 */
[----:B------:R-:W-:Y:S01]  /*1cac0*/  UMOV UR14, 0x7c89eb71 ;  /* 0x7c89eb71000e7882 */ /* 0x000fe20000000000 */
        /* <DEDUP_REMOVED lines=18> */
[----:B------:R-:W-:Y:S01]  /*1cbf0*/  FSETP.GEU.AND P0, PT, |R251|, 4.1917929649353027344, PT ;  /* 0x4086232bfb00780b */ /* 0x000fe20003f0e200 */
[----:B------:R-:W-:Y:S01]  /*1cc00*/  BSSY.RECONVERGENT B0, `(.L_x_3475) ;  /* 0x0000033000007945 */ /* 0x000fe20003800200 */
[----:B------:R-:W-:-:S02]  /*1cc10*/  FSETP.GEU.AND P2, PT, |R7|, 4.1917929649353027344, PT ;  /* 0x4086232b0700780b */ /* 0x000fc40003f4e200 */
[--C-:B------:R-:W-:Y:S02]  /*1cc20*/  DFMA R2, R14, UR8, R20.reuse ;  /* 0x000000080e027c2b */ /* 0x100fe40008000014 */
        /* <DEDUP_REMOVED lines=31> */
[----:B------:R-:W-:Y:S01]  /*1ce20*/  LEA R15, R12, R17, 0x14 ;  /* 0x000000110c0f7211 */ /* 0x000fe200078ea0ff */
[----:B------:R-:W-:Y:S02]  /*1ce30*/  IMAD.MOV.U32 R14, RZ, RZ, R16 ;  /* 0x000000ffff0e7224 */ /* 0x000fe400078e0010 */
[----:B------:R-:W-:Y:S01]  /*1ce40*/  IMAD R59, R10, 0x100000, R21 ;  /* 0x001000000a3b7824 */ /* 0x000fe200078e0215 */
        /* <DEDUP_REMOVED lines=11> */
[----:B------:R-:W-:Y:S01]  /*1cf00*/  @!P1 IMAD.MOV.U32 R12, RZ, RZ, R16 ;  /* 0x000000ffff0c9224 */ /* 0x000fe200078e0010 */
[----:B------:R-:W-:-:S06]  /*1cf10*/  @!P1 MOV R16, RZ ;  /* 0x000000ff00109202 */ /* 0x000fcc0000000f00 */
[----:B------:R-:W-:-:S11]  /*1cf20*/  @!P1 DMUL R14, R12, R16 ;  /* 0x000000100c0e9228 */ /* 0x000fd60000000000 */
.L_x_3476:
[----:B------:R-:W-:Y:S05]  /*1cf30*/  BSYNC.RECONVERGENT B0 ;  /* 0x0000000000007941 */ /* 0x000fea0003800200 */
.L_x_3475:
        /* <DEDUP_REMOVED lines=11> */
[----:B------:R-:W-:Y:S02]  /*1cff0*/  @!P1 LEA.HI R0, R10, R10, RZ, 0x1 ;  /* 0x0000000a0a009211 */ /* 0x000fe400078f08ff */
[----:B------:R-:W-:Y:S01]  /*1d000*/  FSEL R58, R12, RZ, P0 ;  /* 0x000000ff0c3a7208 */ /* 0x000fe20000000000 */
[----:B------:R-:W-:Y:S01]  /*1d010*/  @!P1 IMAD.MOV.U32 R12, RZ, RZ, RZ ;  /* 0x000000ffff0c9224 */ /* 0x000fe200078e00ff */
[----:B------:R-:W-:-:S05]  /*1d020*/  @!P1 SHF.R.S32.HI R11, RZ, 0x1, R0 ;  /* 0x00000001ff0b9819 */ /* 0x000fca0000011400 */
[----:B------:R-:W-:Y:S01]  /*1d030*/  @!P1 IMAD.IADD R10, R10, 0x1, -R11 ;  /* 0x000000010a0a9824 */ /* 0x000fe200078e0a0b */
[----:B------:R-:W-:-:S04]  /*1d040*/  @!P1 LEA R11, R11, R21, 0x14 ;  /* 0x000000150b0b9211 */ /* 0x000fc800078ea0ff */
[----:B------:R-:W-:Y:S01]  /*1d050*/  @!P1 LEA R13, R10, 0x3ff00000, 0x14 ;  /* 0x3ff000000a0d9811 */ /* 0x000fe200078ea0ff */
[----:B------:R-:W-:-:S06]  /*1d060*/  @!P1 IMAD.MOV.U32 R10, RZ, RZ, R20 ;  /* 0x000000ffff0a9224 */ /* 0x000fcc00078e0014 */
[----:B------:R-:W-:-:S11]  /*1d070*/  @!P1 DMUL R58, R10, R12 ;  /* 0x0000000c0a3a9228 */ /* 0x000fd60000000000 */
.L_x_3478:
[----:B------:R-:W-:Y:S05]  /*1d080*/  BSYNC.RECONVERGENT B0 ;  /* 0x0000000000007941 */ /* 0x000fea0003800200 */
.L_x_3477:
        /* <DEDUP_REMOVED lines=11> */
[----:B01----:R-:W-:Y:S05]  /*1d140*/  CALL.REL.NOINC `($__internal_4_$__cuda_sm20_div_rn_f64_full) ;  /* 0x00000f0c00207944 */ /* 0x003fea0003c00000 */
[----:B------:R-:W-:Y:S02]  /*1d150*/  IMAD.MOV.U32 R2, RZ, RZ, R250 ;  /* 0x000000ffff027224 */ /* 0x000fe400078e00fa */
[----:B------:R-:W-:-:S07]  /*1d160*/  IMAD.MOV.U32 R3, RZ, RZ, R251 ;  /* 0x000000ffff037224 */ /* 0x000fce00078e00fb */
.L_x_3480:
[----:B------:R-:W-:Y:S05]  /*1d170*/  BSYNC.RECONVERGENT B1 ;  /* 0x0000000000017941 */ /* 0x000fea0003800200 */
.L_x_3479:
[----:B------:R-:W-:Y:S01]  /*1d180*/  MOV R16, 0x652b82fe ;  /* 0x652b82fe00107802 */ /* 0x000fe20000000f00 */
[----:B------:R-:W-:Y:S01]  /*1d190*/  IMAD.MOV.U32 R17, RZ, RZ, 0x3ff71547 ;  /* 0x3ff71547ff117424 */ /* 0x000fe200078e00ff */
[----:B------:R-:W-:Y:S01]  /*1d1a0*/  UMOV UR4, 0xfefa39ef ;  /* 0xfefa39ef00047882 */ /* 0x000fe20000000000 */
[----:B------:R-:W-:Y:S01]  /*1d1b0*/  UMOV UR5, 0x3fe62e42 ;  /* 0x3fe62e4200057882 */ /* 0x000fe20000000000 */
[----:B------:R-:W2:Y:S01]  /*1d1c0*/  MUFU.RCP64H R15, R9 ;  /* 0x00000009000f7308 */ /* 0x000ea20000001800 */
[----:B------:R-:W-:Y:S01]  /*1d1d0*/  IMAD.MOV.U32 R14, RZ, RZ, 0x1 ;  /* 0x00000001ff0e7424 */ /* 0x000fe200078e00ff */
[----:B------:R-:W-:Y:S01]  /*1d1e0*/  FSETP.GEU.AND P0, PT, |R3|, 4.1917929649353027344, PT ;  /* 0x4086232b0300780b */ /* 0x000fe20003f0e200 */
[----:B------:R-:W-:Y:S01]  /*1d1f0*/  DFMA R16, R2, R16, 6.75539944105574400000e+15 ;  /* 0x433800000210742b */ /* 0x000fe20000000010 */
[----:B------:R-:W-:Y:S07]  /*1d200*/  BSSY.RECONVERGENT B0, `(.L_x_3481) ;  /* 0x000003f000007945 */ /* 0x000fee0003800200 */
[----:B-1----:R-:W-:-:S02]  /*1d210*/  DADD R10, R16, -6.75539944105574400000e+15 ;  /* 0xc3380000100a7429 */ /* 0x002fc40000000000 */
[----:B--2---:R-:W-:-:S06]  /*1d220*/  DFMA R18, -R8, R14, 1 ;  /* 0x3ff000000812742b */ /* 0x004fcc000000010e */
        /* <DEDUP_REMOVED lines=60> */
.L_x_3482:
[----:B------:R-:W-:Y:S05]  /*1d5f0*/  BSYNC.RECONVERGENT B0 ;  /* 0x0000000000007941 */ /* 0x000fea0003800200 */
.L_x_3481:
        /* <DEDUP_REMOVED lines=11> */
.L_x_3484:
[----:B------:R-:W-:Y:S05]  /*1d6b0*/  BSYNC.RECONVERGENT B1 ;  /* 0x0000000000017941 */ /* 0x000fea0003800200 */
.L_x_3483:
[----:B------:R-:W-:Y:S01]  /*1d6c0*/  MOV R14, 0x652b82fe ;  /* 0x652b82fe000e7802 */ /* 0x000fe20000000f00 */
[----:B------:R-:W-:Y:S01]  /*1d6d0*/  IMAD.MOV.U32 R15, RZ, RZ, 0x3ff71547 ;  /* 0x3ff71547ff0f7424 */ /* 0x000fe200078e00ff */
[----:B------:R-:W-:Y:S01]  /*1d6e0*/  UMOV UR4, 0xfefa39ef ;  /* 0xfefa39ef00047882 */ /* 0x000fe20000000000 */
[----:B------:R-:W-:Y:S01]  /*1d6f0*/  UMOV UR5, 0x3fe62e42 ;  /* 0x3fe62e4200057882 */ /* 0x000fe20000000000 */
[----:B------:R-:W-:Y:S01]  /*1d700*/  FSETP.GEU.AND P0, PT, |R251|, 4.1917929649353027344, PT ;  /* 0x4086232bfb00780b */ /* 0x000fe20003f0e200 */
[----:B------:R-:W-:Y:S01]  /*1d710*/  BSSY.RECONVERGENT B0, `(.L_x_3485) ;  /* 0x0000037000007945 */ /* 0x000fe20003800200 */
[----:B------:R-:W-:Y:S01]  /*1d720*/  IMAD.MOV.U32 R16, RZ, RZ, -0x7d119679 ;  /* 0x82ee6987ff107424 */ /* 0x000fe200078e00ff */
        /* <DEDUP_REMOVED lines=53> */
.L_x_3486:
[----:B------:R-:W-:Y:S05]  /*1da80*/  BSYNC.RECONVERGENT B0 ;  /* 0x0000000000007941 */ /* 0x000fea0003800200 */
.L_x_3485:
        /* <DEDUP_REMOVED lines=27> */
.L_x_3488:
[----:B------:R-:W-:Y:S05]  /*1dc40*/  BSYNC.RECONVERGENT B1 ;  /* 0x0000000000017941 */ /* 0x000fea0003800200 */
.L_x_3487:
        /* <DEDUP_REMOVED lines=19> */
[----:B------:R-:W-:Y:S05]  /*1dd80*/  CALL.REL.NOINC `($__internal_4_$__cuda_sm20_div_rn_f64_full) ;  /* 0x00000f0000107944 */ /* 0x000fea0003c00000 */
.L_x_3490:
[----:B------:R-:W-:Y:S05]  /*1dd90*/  BSYNC.RECONVERGENT B1 ;  /* 0x0000000000017941 */ /* 0x000fea0003800200 */
.L_x_3489:
        /* <DEDUP_REMOVED lines=60> */
.L_x_3492:
[----:B------:R-:W-:Y:S05]  /*1e160*/  BSYNC.RECONVERGENT B0 ;  /* 0x0000000000007941 */ /* 0x000fea0003800200 */
.L_x_3491:
[----:B------:R-:W-:Y:S01]  /*1e170*/  UMOV UR4, 0x0 ;  /* 0x0000000000047882 */ /* 0x000fe20000000000 */
[----:B------:R-:W-:Y:S01]  /*1e180*/  UMOV UR5, 0x3ff00000 ;  /* 0x3ff0000000057882 */ /* 0x000fe20000000000 */
[----:B------:R-:W-:Y:S01]  /*1e190*/  FSETP.GEU.AND P1, PT, |R11|, 6.5827683646048100446e-37, PT ;  /* 0x036000000b00780b */ /* 0x000fe20003f2e200 */
[----:B------:R-:W-:Y:S01]  /*1e1a0*/  DFMA R250, R2, R16, UR4 ;  /* 0x0000000402fa7e2b */ /* 0x000fe20008000010 */
[----:B------:R-:W-:Y:S01]  /*1e1b0*/  BSSY.RECONVERGENT B1, `(.L_x_3493) ;  /* 0x0000017000017945 */ /* 0x000fe20003800200 */
[----:B------:R-:W-:-:S04]  /*1e1c0*/  MOV R2, 0x1 ;  /* 0x0000000100027802 */ /* 0x000fc80000000f00 */
        /* <DEDUP_REMOVED lines=18> */
[----:B------:R-:W-:Y:S02]  /*1e2f0*/  IMAD.MOV.U32 R2, RZ, RZ, R250 ;  /* 0x000000ffff027224 */ /* 0x000fe400078e00fa */
[----:B------:R-:W-:-:S05]  /*1e300*/  IMAD.MOV.U32 R3, RZ, RZ, R251 ;  /* 0x000000ffff037224 */ /* 0x000fca00078e00fb */
[----:B------:R0:W-:Y:S02]  /*1e310*/  STL.64 [R1+0xa110], R2 ;  /* 0x00a1100201007387 */ /* 0x0001e40000100a00 */
.L_x_3494:
[----:B------:R-:W-:Y:S05]  /*1e320*/  BSYNC.RECONVERGENT B1 ;  /* 0x0000000000017941 */ /* 0x000fea0003800200 */
.L_x_3493:
        /* <DEDUP_REMOVED lines=19> */
[----:B------:R-:W-:Y:S05]  /*1e460*/  CALL.REL.NOINC `($__internal_4_$__cuda_sm20_div_rn_f64_full) ;  /* 0x00000ef800587944 */ /* 0x000fea0003c00000 */
.L_x_3496:
[----:B------:R-:W-:Y:S05]  /*1e470*/  BSYNC.RECONVERGENT B1 ;  /* 0x0000000000017941 */ /* 0x000fea0003800200 */
.L_x_3495:
[----:B------:R-:W-:Y:S01]  /*1e480*/  UMOV UR4, 0xa3d70a3d ;  /* 0xa3d70a3d00047882 */ /* 0x000fe20000000000 */
[----:B------:R-:W-:Y:S01]  /*1e490*/  UMOV UR5, 0x40003d70 ;  /* 0x40003d7000057882 */ /* 0x000fe20000000000 */
[----:B------:R-:W-:Y:S01]  /*1e4a0*/  IMAD.MOV.U32 R16, RZ, RZ, 0x652b82fe ;  /* 0x652b82feff107424 */ /* 0x000fe200078e00ff */
[----:B------:R-:W-:Y:S01]  /*1e4b0*/  DFMA R250, R4, UR4, R250 ;  /* 0x0000000404fa7c2b */ /* 0x000fe200080000fa */
[----:B------:R-:W-:Y:S01]  /*1e4c0*/  MOV R17, 0x3ff71547 ;  /* 0x3ff7154700117802 */ /* 0x000fe20000000f00 */
[----:B------:R-:W-:Y:S01]  /*1e4d0*/  UMOV UR4, 0xfefa39ef ;  /* 0xfefa39ef00047882 */ /* 0x000fe20000000000 */
[----:B------:R-:W-:Y:S01]  /*1e4e0*/  UMOV UR5, 0x3fe62e42 ;  /* 0x3fe62e4200057882 */ /* 0x000fe20000000000 */
[----:B------:R-:W0:Y:S01]  /*1e4f0*/  MUFU.RCP64H R11, R9 ;  /* 0x00000009000b7308 */ /* 0x000e220000001800 */
[----:B------:R-:W-:Y:S01]  /*1e500*/  MOV R10, 0x1 ;  /* 0x00000001000a7802 */ /* 0x000fe20000000f00 */
        /* <DEDUP_REMOVED lines=64> */
.L_x_3498:
[----:B------:R-:W-:Y:S05]  /*1e910*/  BSYNC.RECONVERGENT B0 ;  /* 0x0000000000007941 */ /* 0x000fea0003800200 */
.L_x_3497:
        /* <DEDUP_REMOVED lines=14> */
.L_x_3500:
[----:B------:R-:W-:Y:S05]  /*1ea00*/  BSYNC.RECONVERGENT B1 ;  /* 0x0000000000017941 */ /* 0x000fea0003800200 */
.L_x_3499:
        /* <DEDUP_REMOVED lines=71> */
.L_x_3502:
[----:B------:R-:W-:Y:S05]  /*1ee80*/  BSYNC.RECONVERGENT B0 ;  /* 0x0000000000007941 */ /* 0x000fea0003800200 */
.L_x_3501:
        /* <DEDUP_REMOVED lines=12> */
.L_x_3504:
[----:B------:R-:W-:Y:S05]  /*1ef50*/  BSYNC.RECONVERGENT B1 ;  /* 0x0000000000017941 */ /* 0x000fea0003800200 */
.L_x_3503:
        /* <DEDUP_REMOVED lines=53> */
[----:B------:R-:W-:Y:S01]  /*1f2b0*/  IMAD R5, R12, 0x100000, R15 ;  /* 0x001000000c057824 */ /* 0x000fe200078e020f */
[----:B------:R-:W-:Y:S01]  /*1f2c0*/  MOV R4, R14 ;  /* 0x0000000e00047202 */ /* 0x000fe20000000f00 */
[----:B------:R-:W-:Y:S08]  /*1f2d0*/  @!P0 BRA `(.L_x_3506) ;  /* 0x0000000000348947 */ /* 0x000ff00003800000 */
        /* <DEDUP_REMOVED lines=13> */
.L_x_3506:
[----:B------:R-:W-:Y:S05]  /*1f3b0*/  BSYNC.RECONVERGENT B0 ;  /* 0x0000000000007941 */ /* 0x000fea0003800200 */
.L_x_3505:
        /* <DEDUP_REMOVED lines=18> */
.L_x_3508:
[----:B------:R-:W-:Y:S05]  /*1f4e0*/  BSYNC.RECONVERGENT B1 ;  /* 0x0000000000017941 */ /* 0x000fea0003800200 */
.L_x_3507:
        /* <DEDUP_REMOVED lines=60> */
.L_x_3510:
[----:B------:R-:W-:Y:S05]  /*1f8b0*/  BSYNC.RECONVERGENT B0 ;  /* 0x0000000000007941 */ /* 0x000fea0003800200 */
.L_x_3509:
        /* <DEDUP_REMOVED lines=10> */
[----:B------:R-:W-:Y:S01]  /*1f960*/  MOV R32, 0x1f9a0 ;  /* 0x0001f9a000207802 */ /* 0x000fe20000000f00 */
[----:B------:R-:W-:-:S06]  /*1f970*/  IMAD.MOV.U32 R33, RZ, RZ, 0x40120000 ;  /* 0x40120000ff217424 */ /* 0x000fcc00078e00ff */
[----:B------:R-:W-:-:S07]  /*1f980*/  MOV R35, R15 ;  /* 0x0000000f00237202 */ /* 0x000fce0000000f00 */
[----:B0-----:R-:W-:Y:S05]  /*1f990*/  CALL.REL.NOINC `($_Z10RosenbrockPdddS_PiiiiiiddddddddPKdS2_S2_S2_S2_S2_S2_S2_i$__internal_accurate_pow) ;  /* 0x00000ef000287944 */ /* 0x001fea0003c00000 */
[----:B------:R-:W-:Y:S02]  /*1f9a0*/  FSEL R12, R12, RZ, P0 ;  /* 0x000000ff0c0c7208 */ /* 0x000fe40000000000 */
[----:B------:R-:W-:-:S07]  /*1f9b0*/  FSEL R13, R13, -QNAN , P0 ;  /* 0xfff800000d0d7808 */ /* 0x000fce0000000000 */
.L_x_3512:
[----:B------:R-:W-:Y:S05]  /*1f9c0*/  BSYNC.RECONVERGENT B0 ;  /* 0x0000000000007941 */ /* 0x000fea0003800200 */
.L_x_3511:
        /* <DEDUP_REMOVED lines=10> */
[----:B------:R-:W-:Y:S01]  /*1fa70*/  @!P0 MOV R12, 0x0 ;  /* 0x00000000000c8802 */ /* 0x000fe20000000f00 */
[----:B------:R-:W-:-:S07]  /*1fa80*/  @!P0 IMAD.MOV.U32 R13, RZ, RZ, 0x7ff00000 ;  /* 0x7ff00000ff0d8424 */ /* 0x000fce00078e00ff */
.L_x_3514:
[----:B------:R-:W-:Y:S05]  /*1fa90*/  BSYNC.RECONVERGENT B0 ;  /* 0x0000000000007941 */ /* 0x000fea0003800200 */
.L_x_3513:
        /* <DEDUP_REMOVED lines=18> */
.L_x_3517:
[----:B------:R-:W-:Y:S02]  /*1fbc0*/  FSEL R2, R12, RZ, P0 ;  /* 0x000000ff0c027208 */ /* 0x000fe40000000000 */
[----:B------:R-:W-:-:S07]  /*1fbd0*/  FSEL R3, R13, -QNAN , P0 ;  /* 0xfff800000d037808 */ /* 0x000fce0000000000 */
.L_x_3516:
[----:B------:R-:W-:Y:S05]  /*1fbe0*/  BSYNC.RECONVERGENT B0 ;  /* 0x0000000000007941 */ /* 0x000fea0003800200 */
.L_x_3515:
        /* <DEDUP_REMOVED lines=13> */
.L_x_3519:
[----:B------:R-:W-:Y:S05]  /*1fcc0*/  BSYNC.RECONVERGENT B0 ;  /* 0x0000000000007941 */ /* 0x000fea0003800200 */
.L_x_3518:
[----:B------:R-:W-:Y:S01]  /*1fcd0*/  UMOV UR4, 0xe91b0b70 ;  /* 0xe91b0b7000047882 */ /* 0x000fe20000000000 */
[----:B------:R-:W-:Y:S01]  /*1fce0*/  UMOV UR5, 0x3da07e1f ;  /* 0x3da07e1f00057882 */ /* 0x000fe20000000000 */
[----:B------:R-:W-:Y:S01]  /*1fcf0*/  DSETP.NEU.AND P0, PT, R6, 1, PT ;  /* 0x3ff000000600742a */ /* 0x000fe20003f0d000 */
[----:B------:R-:W-:Y:S01]  /*1fd00*/  IMAD.MOV.U32 R4, RZ, RZ, 0x1 ;  /* 0x00000001ff047424 */ /* 0x000fe200078e00ff */
[----:B------:R-:W-:Y:S01]  /*1fd10*/  DMUL R2, R2, UR4 ;  /* 0x0000000402027c28 */ /* 0x000fe20008000000 */
[----:B------:R-:W-:Y:S01]  /*1fd20*/  BSSY.RECONVERGENT B1, `(.L_x_3520) ;  /* 0x0000018000017945 */ /* 0x000fe20003800200 */
[----:B------:R-:W-:-:S08]  /*1fd30*/  DMUL R36, R244, R36 ;  /* 0x00000024f4247228 */ /* 0x000fd00000000000 */
[----:B------:R-:W-:Y:S02]  /*1fd40*/  FSEL R3, R3, 0.078365556895732879639, P0 ;  /* 0x3da07e1f03037808 */ /* 0x000fe40000000000 */
[----:B------:R-:W-:Y:S02]  /*1fd50*/  FSEL R2, R2, -1.17148446316822089779e+25, P0 ;  /* 0xe91b0b7002027808 */ /* 0x000fe40000000000 */
        /* <DEDUP_REMOVED lines=20> */
.L_x_3521:
[----:B------:R-:W-:Y:S05]  /*1fea0*/  BSYNC.RECONVERGENT B1 ;  /* 0x0000000000017941 */ /* 0x000fea0003800200 */
.L_x_3520:
        /* <DEDUP_REMOVED lines=79> */
.L_x_3523:
[----:B------:R-:W-:Y:S01]  /*203a0*/  MOV R4, 0x0 ;  /* 0x0000000000047802 */ /* 0x000fe20000000f00 */
[----:B------:R-:W-:Y:S01]  /*203b0*/  IMAD.MOV.U32 R5, RZ, RZ, 0x7ff00000 ;  /* 0x7ff00000ff057424 */ /* 0x000fe200078e00ff */
[----:B------:R-:W-:-:S05]  /*203c0*/  LOP3.LUT P1, RZ, R3, 0x7fffffff, RZ, 0xc0, !PT ;  /* 0x7fffffff03ff7812 */ /* 0x000fca000782c0ff */
[----:B------:R-:W-:-:S10]  /*203d0*/  DFMA R4, R2, R4, +INF ;  /* 0x7ff000000204742b */ /* 0x000fd40000000004 */
[----:B------:R-:W-:Y:S02]  /*203e0*/  FSEL R2, R4, RZ, P1 ;  /* 0x000000ff04027208 */ /* 0x000fe40000800000 */
[----:B------:R-:W-:-:S07]  /*203f0*/  FSEL R3, R5, -QNAN , P1 ;  /* 0xfff0000005037808 */ /* 0x000fce0000800000 */
.L_x_3524:
[----:B------:R-:W-:Y:S05]  /*20400*/  BSYNC.RECONVERGENT B0 ;  /* 0x0000000000007941 */ /* 0x000fea0003800200 */
.L_x_3522:
        /* <DEDUP_REMOVED lines=14> */
.L_x_3525:
        /* <DEDUP_REMOVED lines=13> */
.L_x_3527:
[----:B------:R-:W-:Y:S05]  /*205c0*/  BSYNC.RECONVERGENT B0 ;  /* 0x0000000000007941 */ /* 0x000fea0003800200 */
.L_x_3526:
        /* <DEDUP_REMOVED lines=18> */
.L_x_3529:
[----:B------:R-:W-:Y:S05]  /*206f0*/  BSYNC.RECONVERGENT B1 ;  /* 0x0000000000017941 */ /* 0x000fea0003800200 */
.L_x_3528:
        /* <DEDUP_REMOVED lines=10> */
.L_x_3530:
        /* <DEDUP_REMOVED lines=29> */
.L_x_3532:
[----:B------:R-:W-:Y:S05]  /*20970*/  BSYNC.RECONVERGENT B0 ;  /* 0x0000000000007941 */ /* 0x000fea0003800200 */
.L_x_3531:
        /* <DEDUP_REMOVED lines=10> */
.L_x_3534:
[----:B------:R-:W-:Y:S05]  /*20a20*/  BSYNC.RECONVERGENT B1 ;  /* 0x0000000000017941 */ /* 0x000fea0003800200 */
.L_x_3533:
        /* <DEDUP_REMOVED lines=24> */
.L_x_3536:
[----:B------:R-:W-:Y:S05]  /*20bb0*/  BSYNC.RECONVERGENT B1 ;  /* 0x0000000000017941 */ /* 0x000fea0003800200 */
.L_x_3535:
        /* <DEDUP_REMOVED lines=71> */
.L_x_3538:
[----:B------:R-:W-:Y:S05]  /*21030*/  BSYNC.RECONVERGENT B0 ;  /* 0x0000000000007941 */ /* 0x000fea0003800200 */
.L_x_3537:
        /* <DEDUP_REMOVED lines=12> */
.L_x_3540:
[----:B------:R-:W-:Y:S05]  /*21100*/  BSYNC.RECONVERGENT B1 ;  /* 0x0000000000017941 */ /* 0x000fea0003800200 */
.L_x_3539:
        /* <DEDUP_REMOVED lines=70> */
.L_x_3542:
[----:B------:R-:W-:Y:S05]  /*21570*/  BSYNC.RECONVERGENT B0 ;  /* 0x0000000000007941 */ /* 0x000fea0003800200 */
.L_x_3541:
        /* <DEDUP_REMOVED lines=14> */
.L_x_3544:
[----:B------:R-:W-:Y:S05]  /*21660*/  BSYNC.RECONVERGENT B1 ;  /* 0x0000000000017941 */ /* 0x000fea0003800200 */
.L_x_3543:
        /* <DEDUP_REMOVED lines=71> */
.L_x_3546:
[----:B------:R-:W-:Y:S05]  /*21ae0*/  BSYNC.RECONVERGENT B0 ;  /* 0x0000000000007941 */ /* 0x000fea0003800200 */
.L_x_3545:
        /* <DEDUP_REMOVED lines=14> */
[----:B------:R-:W-:Y:S01]  /*21bd0*/  IMAD.MOV.U32 R248, RZ, RZ, RZ ;  /* 0x000000fffff87224 */ /* 0x000fe200078e00ff */
[----:B-1----:R-:W-:Y:S01]  /*21be0*/  MOV R2, R8 ;  /* 0x0000000800027202 */ /* 0x002fe20000000f00 */
[----:B------:R-:W-:Y:S01]  /*21bf0*/  IMAD.MOV.U32 R249, RZ, RZ, 0x408ab800 ;  /* 0x408ab800fff97424 */ /* 0x000fe200078e00ff */
[----:B------:R-:W-:Y:S01]  /*21c00*/  MOV R252, 0x21c30 ;  /* 0x00021c3000fc7802 */ /* 0x000fe20000000f00 */
[----:B------:R-:W-:-:S07]  /*21c10*/  IMAD.MOV.U32 R251, RZ, RZ, R9 ;  /* 0x000000fffffb7224 */ /* 0x000fce00078e0009 */
[----:B------:R-:W-:Y:S05]  /*21c20*/  CALL.REL.NOINC `($__internal_4_$__cuda_sm20_div_rn_f64_full) ;  /* 0x00000ec000687944 */ /* 0x000fea0003c00000 */
.L_x_3548:
[----:B------:R-:W-:Y:S05]  /*21c30*/  BSYNC.RECONVERGENT B1 ;  /* 0x0000000000017941 */ /* 0x000fea0003800200 */
.L_x_3547:
        /* <DEDUP_REMOVED lines=71> */
.L_x_3550:
[----:B------:R-:W-:Y:S05]  /*220b0*/  BSYNC.RECONVERGENT B0 ;  /* 0x0000000000007941 */ /* 0x000fea0003800200 */
.L_x_3549:
        /* <DEDUP_REMOVED lines=14> */
.L_x_3552:
[----:B------:R-:W-:Y:S05]  /*221a0*/  BSYNC.RECONVERGENT B1 ;  /* 0x0000000000017941 */ /* 0x000fea0003800200 */
.L_x_3551:
[----:B0-----:R-:W-:Y:S01]  /*221b0*/  IMAD.MOV.U32 R4, RZ, RZ, 0x652b82fe ;  /* 0x652b82feff047424 */ /* 0x001fe200078e00ff */
        /* <DEDUP_REMOVED lines=70> */
.L_x_3554:
[----:B------:R-:W-:Y:S05]  /*22620*/  BSYNC.RECONVERGENT B0 ;  /* 0x0000000000007941 */ /* 0x000fea0003800200 */
.L_x_3553:
        /* <DEDUP_REMOVED lines=10> */
[----:B------:R-:W-:Y:S05]  /*226d0*/  CALL.REL.NOINC `($__internal_4_$__cuda_sm20_div_rn_f64_full) ;  /* 0x00000eb400bc7944 */ /* 0x000fea0003c00000 */
.L_x_3556:
[----:B------:R-:W-:Y:S05]  /*226e0*/  BSYNC.RECONVERGENT B1 ;  /* 0x0000000000017941 */ /* 0x000fea0003800200 */
.L_x_3555:
        /* <DEDUP_REMOVED lines=60> */
.L_x_3558:
[----:B------:R-:W-:Y:S05]  /*22ab0*/  BSYNC.RECONVERGENT B0 ;  /* 0x0000000000007941 */ /* 0x000fea0003800200 */
.L_x_3557:
        /* <DEDUP_REMOVED lines=27> */
.L_x_3560:
[----:B------:R-:W-:Y:S05]  /*22c70*/  BSYNC.RECONVERGENT B1 ;  /* 0x0000000000017941 */ /* 0x000fea0003800200 */
.L_x_3559:
        /* <DEDUP_REMOVED lines=20> */
.L_x_3562:
[----:B------:R-:W-:Y:S05]  /*22dc0*/  BSYNC.RECONVERGENT B1 ;  /* 0x0000000000017941 */ /* 0x000fea0003800200 */
.L_x_3561:
        /* <DEDUP_REMOVED lines=60> */
.L_x_3564:
[----:B------:R-:W-:Y:S05]  /*23190*/  BSYNC.RECONVERGENT B0 ;  /* 0x0000000000007941 */ /* 0x000fea0003800200 */
.L_x_3563:
[----:B------:R-:W-:Y:S01]  /*231a0*/  DFMA R250, R2, 37, R14 ;  /* 0x4042800002fa782b */ /* 0x000fe2000000000e */
[----:B------:R-:W-:Y:S01]  /*231b0*/  FSETP.GEU.AND P2, PT, |R5|, 6.5827683646048100446e-37, PT ;  /* 0x036000000500780b */ /* 0x000fe20003f4e200 */
[----:B------:R-:W-:Y:S01]  /*231c0*/  IMAD.MOV.U32 R2, RZ, RZ, 0x1 ;  /* 0x00000001ff027424 */ /* 0x000fe200078e00ff */
[----:B------:R-:W-:Y:S03]  /*231d0*/  BSSY.RECONVERGENT B1, `(.L_x_3565) ;  /* 0x0000016000017945 */ /* 0x000fe60003800200 */
        /* <DEDUP_REMOVED lines=21> */
.L_x_3566:
[----:B------:R-:W-:Y:S05]  /*23330*/  BSYNC.RECONVERGENT B1 ;  /* 0x0000000000017941 */ /* 0x000fea0003800200 */
.L_x_3565:
        /* <DEDUP_REMOVED lines=26> */
.L_x_3568:
[----:B------:R-:W-:Y:S05]  /*234e0*/  BSYNC.RECONVERGENT B1 ;  /* 0x0000000000017941 */ /* 0x000fea0003800200 */
.L_x_3567:
        /* <DEDUP_REMOVED lines=71> */
.L_x_3570:
[----:B------:R-:W-:Y:S05]  /*23960*/  BSYNC.RECONVERGENT B0 ;  /* 0x0000000000007941 */ /* 0x000fea0003800200 */
.L_x_3569:
        /* <DEDUP_REMOVED lines=16> */
.L_x_3572:
[----:B------:R-:W-:Y:S05]  /*23a70*/  BSYNC.RECONVERGENT B1 ;  /* 0x0000000000017941 */ /* 0x000fea0003800200 */
.L_x_3571:
        /* <DEDUP_REMOVED lines=71> */
.L_x_3574:
[----:B------:R-:W-:Y:S05]  /*23ef0*/  BSYNC.RECONVERGENT B0 ;  /* 0x0000000000007941 */ /* 0x000fea0003800200 */
.L_x_3573:
        /* <DEDUP_REMOVED lines=15> */
[----:B------:R-:W-:Y:S01]  /*23ff0*/  MOV R2, R8 ;  /* 0x0000000800027202 */ /* 0x000fe20000000f00 */
[----:B------:R-:W-:Y:S01]  /*24000*/  IMAD.MOV.U32 R249, RZ, RZ, -0x3f7bb000 ;  /* 0xc0845000fff97424 */ /* 0x000fe200078e00ff */
[----:B------:R-:W-:Y:S01]  /*24010*/  MOV R252, 0x24040 ;  /* 0x0002404000fc7802 */ /* 0x000fe20000000f00 */
[----:B------:R-:W-:-:S07]  /*24020*/  IMAD.MOV.U32 R251, RZ, RZ, R9 ;  /* 0x000000fffffb7224 */ /* 0x000fce00078e0009 */
[----:B-1----:R-:W-:Y:S05]  /*24030*/  CALL.REL.NOINC `($__internal_4_$__cuda_sm20_div_rn_f64_full) ;  /* 0x00000e9c00647944 */ /* 0x002fea0003c00000 */
[----:B------:R-:W-:Y:S01]  /*24040*/  IMAD.MOV.U32 R2, RZ, RZ, R250 ;  /* 0x000000ffff027224 */ /* 0x000fe200078e00fa */
[----:B------:R-:W-:-:S07]  /*24050*/  MOV R3, R251 ;  /* 0x000000fb00037202 */ /* 0x000fce0000000f00 */
.L_x_3576:
[----:B------:R-:W-:Y:S05]  /*24060*/  BSYNC.RECONVERGENT B1 ;  /* 0x0000000000017941 */ /* 0x000fea0003800200 */
.L_x_3575:
[----:B-1----:R-:W-:Y:S01]  /*24070*/  IMAD.MOV.U32 R4, RZ, RZ, 0x652b82fe ;  /* 0x652b82feff047424 */ /* 0x002fe200078e00ff */
        /* <DEDUP_REMOVED lines=70> */
.L_x_3578:
[----:B------:R-:W-:Y:S05]  /*244e0*/  BSYNC.RECONVERGENT B0 ;  /* 0x0000000000007941 */ /* 0x000fea0003800200 */
.L_x_3577:
        /* <DEDUP_REMOVED lines=12> */
.L_x_3580:
[----:B------:R-:W-:Y:S05]  /*245b0*/  BSYNC.RECONVERGENT B1 ;  /* 0x0000000000017941 */ /* 0x000fea0003800200 */
.L_x_3579:
[----:B0-----:R-:W-:Y:S01]  /*245c0*/  IMAD.MOV.U32 R2, RZ, RZ, 0x652b82fe ;  /* 0x652b82feff027424 */ /* 0x001fe200078e00ff */
        /* <DEDUP_REMOVED lines=55> */
[----:B------:R-:W-:Y:S01]  /*24940*/  @!P2 MOV R2, R10 ;  /* 0x0000000a0002a202 */ /* 0x000fe20000000f00 */
[----:B------:R-:W-:-:S06]  /*24950*/  @!P2 IMAD.MOV.U32 R10, RZ, RZ, RZ ;  /* 0x000000ffff0aa224 */ /* 0x000fcc00078e00ff */
[----:B------:R-:W-:-:S11]  /*24960*/  @!P2 DMUL R4, R2, R10 ;  /* 0x0000000a0204a228 */ /* 0x000fd60000000000 */
.L_x_3582:
[----:B------:R-:W-:Y:S05]  /*24970*/  BSYNC.RECONVERGENT B0 ;  /* 0x0000000000007941 */ /* 0x000fea0003800200 */
.L_x_3581:
        /* <DEDUP_REMOVED lines=9> */
[----:B------:R0:W-:Y:S01]  /*24a10*/  STL.64 [R1+0xa1a0], R10 ;  /* 0x00a1a00a01007387 */ /* 0x0001e20000100a00 */
[----:B------:R-:W-:-:S04]  /*24a20*/  @!P5 CS2R R12, SRZ ;  /* 0x00000000000cd805 */ /* 0x000fc8000001ff00 */
[----:B------:R-:W-:-:S07]  /*24a30*/  DMUL R2, R2, R4 ;  /* 0x0000000402027228 */ /* 0x000fce0000000000 */
[----:B------:R0:W-:Y:S01]  /*24a40*/  STL.64 [R1+0xa3f0], R2 ;  /* 0x00a3f00201007387 */ /* 0x0001e20000100a00 */
[----:B------:R-:W-:Y:S05]  /*24a50*/  @!P5 BRA `(.L_x_3584) ;  /* 0x000000000024d947 */ /* 0x000fea0003800000 */
[----:B------:R-:W-:Y:S01]  /*24a60*/  DADD R14, -RZ, |R6| ;  /* 0x00000000ff0e7229 */ /* 0x000fe20000000506 */
[----:B------:R-:W-:Y:S01]  /*24a70*/  ISETP.GE.AND P3, PT, R7, RZ, PT ;  /* 0x000000ff0700720c */ /* 0x000fe20003f66270 */
[----:B------:R-:W-:Y:S01]  /*24a80*/  IMAD.MOV.U32 R33, RZ, RZ, 0x400c0000 ;  /* 0x400c0000ff217424 */ /* 0x000fe200078e00ff */
[----:B------:R-:W-:Y:S02]  /*24a90*/  MOV R34, RZ ;  /* 0x000000ff00227202 */ /* 0x000fe40000000f00 */
[----:B------:R-:W-:-:S05]  /*24aa0*/  MOV R32, 0x24ad0 ;  /* 0x00024ad000207802 */ /* 0x000fca0000000f00 */
[----:B------:R-:W-:-:S07]  /*24ab0*/  IMAD.MOV.U32 R35, RZ, RZ, R15 ;  /* 0x000000ffff237224 */ /* 0x000fce00078e000f */
[----:B0-----:R-:W-:Y:S05]  /*24ac0*/  CALL.REL.NOINC `($_Z10RosenbrockPdddS_PiiiiiiddddddddPKdS2_S2_S2_S2_S2_S2_S2_i$__internal_accurate_pow) ;  /* 0x00000e9c00dc7944 */ /* 0x001fea0003c00000 */
[----:B------:R-:W-:Y:S02]  /*24ad0*/  FSEL R12, R12, RZ, P3 ;  /* 0x000000ff0c0c7208 */ /* 0x000fe40001800000 */
[----:B------:R-:W-:-:S07]  /*24ae0*/  FSEL R13, R13, -QNAN , P3 ;  /* 0xfff800000d0d7808 */ /* 0x000fce0001800000 */
.L_x_3584:
[----:B------:R-:W-:Y:S05]  /*24af0*/  BSYNC.RECONVERGENT B0 ;  /* 0x0000000000007941 */ /* 0x000fea0003800200 */
.L_x_3583:
[----:B------:R-:W1:Y:S01]  /*24b00*/  MUFU.RCP64H R5, 2.9999974726635514344e-11 ;  /* 0x3dc07e1f00057908 */ /* 0x000e620000001800 */
[----:B0-----:R-:W-:Y:S01]  /*24b10*/  DADD R2, R6, 3.5 ;  /* 0x400c000006027429 */ /* 0x001fe20000000000 */
[----:B------:R-:W-:Y:S01]  /*24b20*/  IMAD.MOV.U32 R14, RZ, RZ, -0x16e4f490 ;  /* 0xe91b0b70ff0e7424 */ /* 0x000fe200078e00ff */
[----:B------:R-:W-:Y:S01]  /*24b30*/  MOV R15, 0x3dc07e1f ;  /* 0x3dc07e1f000f7802 */ /* 0x000fe20000000f00 */
[----:B------:R-:W-:Y:S01]  /*24b40*/  IMAD.MOV.U32 R4, RZ, RZ, 0x1 ;  /* 0x00000001ff047424 */ /* 0x000fe200078e00ff */
[----:B------:R-:W-:Y:S06]  /*24b50*/  BSSY.RECONVERGENT B0, `(.L_x_3585) ;  /* 0x000000d000007945 */ /* 0x000fec0003800200 */
[----:B------:R-:W-:-:S04]  /*24b60*/  LOP3.LUT R2, R3, 0x7ff00000, RZ, 0xc0, !PT ;  /* 0x7ff0000003027812 */ /* 0x000fc800078ec0ff */
[----:B------:R-:W-:Y:S01]  /*24b70*/  ISETP.NE.AND P1, PT, R2, 0x7ff00000, PT ;  /* 0x7ff000000200780c */ /* 0x000fe20003f25270 */
[----:B-1----:R-:W-:-:S08]  /*24b80*/  DFMA R10, R4, -R14, 1 ;  /* 0x3ff00000040a742b */ /* 0x002fd0000000080e */
[----:B------:R-:W-:-:S08]  /*24b90*/  DFMA R10, R10, R10, R10 ;  /* 0x0000000a0a0a722b */ /* 0x000fd0000000000a */
[----:B------:R-:W-:Y:S01]  /*24ba0*/  DFMA R10, R4, R10, R4 ;  /* 0x0000000a040a722b */ /* 0x000fe20000000004 */
[----:B------:R-:W-:Y:S10]  /*24bb0*/  @P1 BRA `(.L_x_3586) ;  /* 0x0000000000181947 */ /* 0x000ff40003800000 */
[----:B------:R-:W-:-:S14]  /*24bc0*/  DSETP.NAN.AND P1, PT, R6, R6, PT ;  /* 0x000000060600722a */ /* 0x000fdc0003f28000 */
[----:B------:R-:W-:Y:S01]  /*24bd0*/  @P1 DADD R12, R6, 3.5 ;  /* 0x400c0000060c1429 */ /* 0x000fe20000000000 */
[----:B------:R-:W-:Y:S10]  /*24be0*/  @P1 BRA `(.L_x_3586) ;  /* 0x00000000000c1947 */ /* 0x000ff40003800000 */
[----:B------:R-:W-:-:S14]  /*24bf0*/  DSETP.NEU.AND P1, PT, |R6|, +INF , PT ;  /* 0x7ff000000600742a */ /* 0x000fdc0003f2d200 */
[----:B------:R-:W-:Y:S01]  /*24c00*/  @!P1 IMAD.MOV.U32 R12, RZ, RZ, 0x0 ;  /* 0x00000000ff0c9424 */ /* 0x000fe200078e00ff */
[----:B------:R-:W-:-:S07]  /*24c10*/  @!P1 MOV R13, 0x7ff00000 ;  /* 0x7ff00000000d9802 */ /* 0x000fce0000000f00 */
.L_x_3586:
[----:B------:R-:W-:Y:S05]  /*24c20*/  BSYNC.RECONVERGENT B0 ;  /* 0x0000000000007941 */ /* 0x000fea0003800200 */
.L_x_3585:
        /* <DEDUP_REMOVED lines=24> */
.L_x_3588:
[----:B------:R-:W-:Y:S05]  /*24db0*/  BSYNC.RECONVERGENT B1 ;  /* 0x0000000000017941 */ /* 0x000fea0003800200 */
.L_x_3587:
        /* <DEDUP_REMOVED lines=15> */
[----:B------:R-:W-:Y:S01]  /*24eb0*/  IMAD.MOV.U32 R18, RZ, RZ, -0x748574fc ;  /* 0x8b7a8b04ff127424 */ /* 0x000fe200078e00ff */
[----:B------:R-:W-:Y:S01]  /*24ec0*/  MOV R19, 0x3ed0ee25 ;  /* 0x3ed0ee2500137802 */ /* 0x000fe20000000f00 */
[----:B------:R-:W-:Y:S01]  /*24ed0*/  UMOV UR4, 0x3ae80f1e ;  /* 0x3ae80f1e00047882 */ /* 0x000fe20000000000 */
[----:B------:R-:W-:Y:S01]  /*24ee0*/  LOP3.LUT R3, R2, 0x3ff00000, RZ, 0xfc, !PT ;  /* 0x3ff0000002037812 */ /* 0x000fe200078efcff */
[----:B------:R-:W-:Y:S01]  /*24ef0*/  IMAD.MOV.U32 R2, RZ, RZ, R4 ;  /* 0x000000ffff027224 */ /* 0x000fe200078e0004 */
[----:B------:R-:W-:Y:S01]  /*24f00*/  UMOV UR5, 0x3eb1380b ;  /* 0x3eb1380b00057882 */ /* 0x000fe20000000000 */
[----:B------:R-:W-:Y:S01]  /*24f10*/  IMAD.MOV.U32 R4, RZ, RZ, RZ ;  /* 0x000000ffff047224 */ /* 0x000fe200078e00ff */
        /* <DEDUP_REMOVED lines=57> */
.L_x_3590:
[----:B------:R-:W-:Y:S01]  /*252b0*/  MOV R4, 0x0 ;  /* 0x0000000000047802 */ /* 0x000fe20000000f00 */
[----:B------:R-:W-:Y:S01]  /*252c0*/  IMAD.MOV.U32 R5, RZ, RZ, 0x7ff00000 ;  /* 0x7ff00000ff057424 */ /* 0x000fe200078e00ff */
[----:B------:R-:W-:-:S05]  /*252d0*/  LOP3.LUT P1, RZ, R3, 0x7fffffff, RZ, 0xc0, !PT ;  /* 0x7fffffff03ff7812 */ /* 0x000fca000782c0ff */
[----:B------:R-:W-:-:S10]  /*252e0*/  DFMA R4, R2, R4, +INF ;  /* 0x7ff000000204742b */ /* 0x000fd40000000004 */
[----:B------:R-:W-:Y:S02]  /*252f0*/  FSEL R2, R4, RZ, P1 ;  /* 0x000000ff04027208 */ /* 0x000fe40000800000 */
[----:B------:R-:W-:-:S07]  /*25300*/  FSEL R3, R5, -QNAN , P1 ;  /* 0xfff0000005037808 */ /* 0x000fce0000800000 */
.L_x_3591:
[----:B------:R-:W-:Y:S05]  /*25310*/  BSYNC.RECONVERGENT B0 ;  /* 0x0000000000007941 */ /* 0x000fea0003800200 */
.L_x_3589:
        /* <DEDUP_REMOVED lines=14> */
.L_x_3592:
        /* <DEDUP_REMOVED lines=13> */
.L_x_3594:
[----:B------:R-:W-:Y:S05]  /*254d0*/  BSYNC.RECONVERGENT B0 ;  /* 0x0000000000007941 */ /* 0x000fea0003800200 */
.L_x_3593:
        /* <DEDUP_REMOVED lines=18> */
.L_x_3596:
[----:B------:R-:W-:Y:S05]  /*25600*/  BSYNC.RECONVERGENT B1 ;  /* 0x0000000000017941 */ /* 0x000fea0003800200 */
.L_x_3595:
[----:B------:R-:W-:Y:S01]  /*25610*/  FSEL R3, R5, 1.75, P2 ;  /* 0x3fe0000005037808 */ /* 0x000fe20001000000 */
[----:B------:R-:W-:Y:S01]  /*25620*/  BSSY.RECONVERGENT B0, `(.L_x_3597) ;  /* 0x0000008000007945 */ /* 0x000fe20003800200 */
[----:B------:R-:W-:Y:S01]  /*25630*/  FSEL R34, R4, RZ, P2 ;  /* 0x000000ff04227208 */ /* 0x000fe20001000000 */
[----:B------:R-:W-:Y:S01]  /*25640*/  IMAD.MOV.U32 R14, RZ, RZ, RZ ;  /* 0x000000ffff0e7224 */ /* 0x000fe200078e00ff */
[----:B------:R-:W-:Y:S01]  /*25650*/  MOV R35, 0x3fe00000 ;  /* 0x3fe0000000237802 */ /* 0x000fe20000000f00 */
[----:B------:R-:W-:Y:S01]  /*25660*/  IMAD.MOV.U32 R33, RZ, RZ, R3 ;  /* 0x000000ffff217224 */ /* 0x000fe200078e0003 */
[----:B------:R-:W-:Y:S01]  /*25670*/  MOV R32, 0x256a0 ;  /* 0x000256a000207802 */ /* 0x000fe20000000f00 */
[----:B------:R-:W-:-:S07]  /*25680*/  IMAD.MOV.U32 R2, RZ, RZ, R34 ;  /* 0x000000ffff027224 */ /* 0x000fce00078e0022 */
[----:B------:R-:W-:Y:S05]  /*25690*/  CALL.REL.NOINC `($_Z10RosenbrockPdddS_PiiiiiiddddddddPKdS2_S2_S2_S2_S2_S2_S2_i$__internal_accurate_pow) ;  /* 0x00000e9000e87944 */ /* 0x000fea0003c00000 */
[----:B------:R-:W-:Y:S05]  /*256a0*/  BSYNC.RECONVERGENT B0 ;  /* 0x0000000000007941 */ /* 0x000fea0003800200 */
.L_x_3597:
[----:B------:R-:W-:Y:S01]  /*256b0*/  DADD R250, R10, 1 ;  /* 0x3ff000000afa7429 */ /* 0x000fe20000000000 */
[----:B------:R-:W-:Y:S01]  /*256c0*/  MOV R4, 0x1 ;  /* 0x0000000100047802 */ /* 0x000fe20000000f00 */
[----:B------:R-:W-:Y:S01]  /*256d0*/  BSSY.RECONVERGENT B0, `(.L_x_3598) ;  /* 0x0000019000007945 */ /* 0x000fe20003800200 */
        /* <DEDUP_REMOVED lines=24> */
.L_x_3599:
[----:B------:R-:W-:Y:S05]  /*25860*/  BSYNC.RECONVERGENT B0 ;  /* 0x0000000000007941 */ /* 0x000fea0003800200 */
.L_x_3598:
[----:B------:R-:W-:Y:S01]  /*25870*/  BSSY.RECONVERGENT B1, `(.L_x_3600) ;  /* 0x000000b000017945 */ /* 0x000fe20003800200 */
[----:B------:R-:W-:Y:S02]  /*25880*/  FSEL R4, R12, RZ, P1 ;  /* 0x000000ff0c047208 */ /* 0x000fe40000800000 */
[----:B------:R-:W-:Y:S01]  /*25890*/  FSEL R5, R13, 1.875, P1 ;  /* 0x3ff000000d057808 */ /* 0x000fe20000800000 */
[----:B------:R-:W-:Y:S06]  /*258a0*/  @P2 BRA P3, `(.L_x_3601) ;  /* 0x00000000001c2947 */ /* 0x000fec0001800000 */
[----:B------:R-:W-:Y:S01]  /*258b0*/  IMAD.MOV.U32 R248, RZ, RZ, R36 ;  /* 0x000000fffff87224 */ /* 0x000fe200078e0024 */
[----:B------:R-:W-:Y:S01]  /*258c0*/  MOV R249, R37 ;  /* 0x0000002500f97202 */ /* 0x000fe20000000f00 */
[----:B------:R-:W-:Y:S01]  /*258d0*/  IMAD.MOV.U32 R2, RZ, RZ, R250 ;  /* 0x000000ffff027224 */ /* 0x000fe200078e00fa */
[----:B------:R-:W-:-:S07]  /*258e0*/  MOV R252, 0x25900 ;  /* 0x0002590000fc7802 */ /* 0x000fce0000000f00 */
[----:B------:R-:W-:Y:S05]  /*258f0*/  CALL.REL.NOINC `($__internal_4_$__cuda_sm20_div_rn_f64_full) ;  /* 0x00000e8400347944 */ /* 0x000fea0003c00000 */
[----:B------:R-:W-:Y:S01]  /*25900*/  IMAD.MOV.U32 R10, RZ, RZ, R250 ;  /* 0x000000ffff0a7224 */ /* 0x000fe200078e00fa */
[----:B------:R-:W-:-:S07]  /*25910*/  MOV R11, R251 ;  /* 0x000000fb000b7202 */ /* 0x000fce0000000f00 */
.L_x_3601:
[----:B------:R-:W-:Y:S05]  /*25920*/  BSYNC.RECONVERGENT B1 ;  /* 0x0000000000017941 */ /* 0x000fea0003800200 */
.L_x_3600:
        /* <DEDUP_REMOVED lines=22> */
.L_x_3603:
[----:B------:R-:W-:Y:S05]  /*25a90*/  BSYNC.RECONVERGENT B1 ;  /* 0x0000000000017941 */ /* 0x000fea0003800200 */
.L_x_3602:
        /* <DEDUP_REMOVED lines=71> */
.L_x_3605:
[----:B------:R-:W-:Y:S05]  /*25f10*/  BSYNC.RECONVERGENT B0 ;  /* 0x0000000000007941 */ /* 0x000fea0003800200 */
.L_x_3604:
        /* <DEDUP_REMOVED lines=14> */
.L_x_3607:
[----:B------:R-:W-:Y:S05]  /*26000*/  BSYNC.RECONVERGENT B1 ;  /* 0x0000000000017941 */ /* 0x000fea0003800200 */
.L_x_3606:
        /* <DEDUP_REMOVED lines=71> */
.L_x_3609:
[----:B------:R-:W-:Y:S05]  /*26480*/  BSYNC.RECONVERGENT B0 ;  /* 0x0000000000007941 */ /* 0x000fea0003800200 */
.L_x_3608:
        /* <DEDUP_REMOVED lines=16> */
[----:B------:R-:W-:Y:S01]  /*26590*/  IMAD.MOV.U32 R249, RZ, RZ, -0x3f60c000 ;  /* 0xc09f4000fff97424 */ /* 0x000fe200078e00ff */
[----:B------:R-:W-:Y:S01]  /*265a0*/  MOV R252, 0x265d0 ;  /* 0x000265d000fc7802 */ /* 0x000fe20000000f00 */
[----:B------:R-:W-:-:S07]  /*265b0*/  IMAD.MOV.U32 R251, RZ, RZ, R9 ;  /* 0x000000fffffb7224 */ /* 0x000fce00078e0009 */
[----:B------:R-:W-:Y:S05]  /*265c0*/  CALL.REL.NOINC `($__internal_4_$__cuda_sm20_div_rn_f64_full) ;  /* 0x00000e7800007944 */ /* 0x000fea0003c00000 */
.L_x_3611:
[----:B------:R-:W-:Y:S05]  /*265d0*/  BSYNC.RECONVERGENT B1 ;  /* 0x0000000000017941 */ /* 0x000fea0003800200 */
.L_x_3610:
        /* <DEDUP_REMOVED lines=51> */
[----:B------:R-:W-:Y:S01]  /*26910*/  DFMA R2, R18, R16, R14 ;  /* 0x000000101202722b */ /* 0x000fe2000000000e */
[----:B------:R-:W-:Y:S01]  /*26920*/  IMAD.MOV.U32 R14, RZ, RZ, 0x7b1c5f72 ;  /* 0x7b1c5f72ff0e7424 */ /* 0x000fe200078e00ff */
[----:B------:R-:W-:-:S04]  /*26930*/  MOV R15, 0x3d42b7d4 ;  /* 0x3d42b7d4000f7802 */ /* 0x000fc80000000f00 */
        /* <DEDUP_REMOVED lines=12> */
[----:B------:R-:W-:-:S05]  /*26a00*/  @!P2 SHF.R.S32.HI R5, RZ, 0x1, R0 ;  /* 0x00000001ff05a819 */ /* 0x000fca0000011400 */
[----:B------:R-:W-:Y:S01]  /*26a10*/  @!P2 IMAD.IADD R4, R4, 0x1, -R5 ;  /* 0x000000010404a824 */ /* 0x000fe200078e0a05 */
[----:B------:R-:W-:-:S04]  /*26a20*/  @!P2 LEA R5, R5, R13, 0x14 ;  /* 0x0000000d0505a211 */ /* 0x000fc800078ea0ff */
[----:B------:R-:W-:Y:S01]  /*26a30*/  @!P2 LEA R13, R4, 0x3ff00000, 0x14 ;  /* 0x3ff00000040da811 */ /* 0x000fe200078ea0ff */
[----:B------:R-:W-:Y:S02]  /*26a40*/  @!P2 IMAD.MOV.U32 R4, RZ, RZ, R12 ;  /* 0x000000ffff04a224 */ /* 0x000fe400078e000c */
[----:B------:R-:W-:-:S06]  /*26a50*/  @!P2 IMAD.MOV.U32 R12, RZ, RZ, RZ ;  /* 0x000000ffff0ca224 */ /* 0x000fcc00078e00ff */
[----:B------:R-:W-:-:S11]  /*26a60*/  @!P2 DMUL R10, R4, R12 ;  /* 0x0000000c040aa228 */ /* 0x000fd60000000000 */
.L_x_3613:
[----:B------:R-:W-:Y:S05]  /*26a70*/  BSYNC.RECONVERGENT B0 ;  /* 0x0000000000007941 */ /* 0x000fea0003800200 */
.L_x_3612:
        /* <DEDUP_REMOVED lines=26> */
.L_x_3615:
[----:B------:R-:W-:Y:S05]  /*26c20*/  BSYNC.RECONVERGENT B1 ;  /* 0x0000000000017941 */ /* 0x000fea0003800200 */
.L_x_3614:
        /* <DEDUP_REMOVED lines=69> */
.L_x_3617:
[----:B------:R-:W-:Y:S05]  /*27080*/  BSYNC.RECONVERGENT B0 ;  /* 0x0000000000007941 */ /* 0x000fea0003800200 */
.L_x_3616:
        /* <DEDUP_REMOVED lines=8> */
[----:B0-----:R-:W-:Y:S01]  /*27110*/  MOV R2, R8 ;  /* 0x0000000800027202 */ /* 0x001fe20000000f00 */
[----:B------:R-:W-:Y:S01]  /*27120*/  IMAD.MOV.U32 R249, RZ, RZ, 0x4089f000 ;  /* 0x4089f000fff97424 */ /* 0x000fe200078e00ff */
[----:B------:R-:W-:Y:S01]  /*27130*/  MOV R252, 0x27160 ;  /* 0x0002716000fc7802 */ /* 0x000fe20000000f00 */
[----:B------:R-:W-:-:S07]  /*27140*/  IMAD.MOV.U32 R251, RZ, RZ, R9 ;  /* 0x000000fffffb7224 */ /* 0x000fce00078e0009 */
[----:B------:R-:W-:Y:S05]  /*27150*/  CALL.REL.NOINC `($__internal_4_$__cuda_sm20_div_rn_f64_full) ;  /* 0x00000e6c001c7944 */ /* 0x000fea0003c00000 */
.L_x_3619:
[----:B------:R-:W-:Y:S05]  /*27160*/  BSYNC.RECONVERGENT B1 ;  /* 0x0000000000017941 */ /* 0x000fea0003800200 */
.L_x_3618:
        /* <DEDUP_REMOVED lines=68> */
.L_x_3621:
[----:B------:R-:W-:Y:S05]  /*275b0*/  BSYNC.RECONVERGENT B0 ;  /* 0x0000000000007941 */ /* 0x000fea0003800200 */
.L_x_3620:
        /* <DEDUP_REMOVED lines=16> */
.L_x_3623:
[----:B------:R-:W-:Y:S05]  /*276c0*/  BSYNC.RECONVERGENT B1 ;  /* 0x0000000000017941 */ /* 0x000fea0003800200 */
.L_x_3622:
        /* <DEDUP_REMOVED lines=68> */
.L_x_3625:
[----:B------:R-:W-:Y:S05]  /*27b10*/  BSYNC.RECONVERGENT B0 ;  /* 0x0000000000007941 */ /* 0x000fea0003800200 */
.L_x_3624:
        /* <DEDUP_REMOVED lines=8> */
[----:B------:R-:W-:Y:S01]  /*27ba0*/  IMAD.MOV.U32 R248, RZ, RZ, RZ ;  /* 0x000000fffff87224 */ /* 0x000fe200078e00ff */
[----:B0-----:R-:W-:Y:S01]  /*27bb0*/  MOV R2, R8 ;  /* 0x0000000800027202 */ /* 0x001fe20000000f00 */
[----:B------:R-:W-:Y:S01]  /*27bc0*/  IMAD.MOV.U32 R249, RZ, RZ, 0x405c8000 ;  /* 0x405c8000fff97424 */ /* 0x000fe200078e00ff */
[----:B------:R-:W-:Y:S01]  /*27bd0*/  MOV R252, 0x27c00 ;  /* 0x00027c0000fc7802 */ /* 0x000fe20000000f00 */
[----:B------:R-:W-:-:S07]  /*27be0*/  IMAD.MOV.U32 R251, RZ, RZ, R9 ;  /* 0x000000fffffb7224 */ /* 0x000fce00078e0009 */
[----:B------:R-:W-:Y:S05]  /*27bf0*/  CALL.REL.NOINC `($__internal_4_$__cuda_sm20_div_rn_f64_full) ;  /* 0x00000e6000747944 */ /* 0x000fea0003c00000 */
.L_x_3627:
[----:B------:R-:W-:Y:S05]  /*27c00*/  BSYNC.RECONVERGENT B1 ;  /* 0x0000000000017941 */ /* 0x000fea0003800200 */
.L_x_3626:
        /* <DEDUP_REMOVED lines=59> */
.L_x_3629:
[----:B------:R-:W-:Y:S05]  /*27fc0*/  BSYNC.RECONVERGENT B0 ;  /* 0x0000000000007941 */ /* 0x000fea0003800200 */
.L_x_3628:
        /* <DEDUP_REMOVED lines=19> */
[----:B------:R-:W-:Y:S01]  /*28100*/  MOV R248, RZ ;  /* 0x000000ff00f87202 */ /* 0x000fe20000000f00 */
[----:B------:R-:W-:Y:S01]  /*28110*/  IMAD.MOV.U32 R249, RZ, RZ, -0x3f5f8000 ;  /* 0xc0a08000fff97424 */ /* 0x000fe200078e00ff */
[----:B------:R-:W-:Y:S01]  /*28120*/  MOV R251, R9 ;  /* 0x0000000900fb7202 */ /* 0x000fe20000000f00 */
[----:B0-----:R-:W-:Y:S01]  /*28130*/  IMAD.MOV.U32 R2, RZ, RZ, R8 ;  /* 0x000000ffff027224 */ /* 0x001fe200078e0008 */
[----:B------:R-:W-:-:S07]  /*28140*/  MOV R252, 0x28160 ;  /* 0x0002816000fc7802 */ /* 0x000fce0000000f00 */
[----:B------:R-:W-:Y:S05]  /*28150*/  CALL.REL.NOINC `($__internal_4_$__cuda_sm20_div_rn_f64_full) ;  /* 0x00000e5c001c7944 */ /* 0x000fea0003c00000 */
.L_x_3631:
[----:B------:R-:W-:Y:S05]  /*28160*/  BSYNC.RECONVERGENT B1 ;  /* 0x0000000000017941 */ /* 0x000fea0003800200 */
.L_x_3630:
        /* <DEDUP_REMOVED lines=68> */
.L_x_3633:
[----:B------:R-:W-:Y:S05]  /*285b0*/  BSYNC.RECONVERGENT B0 ;  /* 0x0000000000007941 */ /* 0x000fea0003800200 */
.L_x_3632:
        /* <DEDUP_REMOVED lines=12> */
.L_x_3635:
[----:B------:R-:W-:Y:S05]  /*28680*/  BSYNC.RECONVERGENT B1 ;  /* 0x0000000000017941 */ /* 0x000fea0003800200 */
.L_x_3634:
        /* <DEDUP_REMOVED lines=59> */
.L_x_3637:
[----:B------:R-:W-:Y:S05]  /*28a40*/  BSYNC.RECONVERGENT B0 ;  /* 0x0000000000007941 */ /* 0x000fea0003800200 */
.L_x_3636:
        /* <DEDUP_REMOVED lines=26> */
[----:B------:R-:W-:Y:S05]  /*28bf0*/  CALL.REL.NOINC `($__internal_4_$__cuda_sm20_div_rn_f64_full) ;  /* 0x00000e5000747944 */ /* 0x000fea0003c00000 */
.L_x_3639:
[----:B------:R-:W-:Y:S05]  /*28c00*/  BSYNC.RECONVERGENT B1 ;  /* 0x0000000000017941 */ /* 0x000fea0003800200 */
.L_x_3638:
        /* <DEDUP_REMOVED lines=59> */
.L_x_3641:
[----:B------:R-:W-:Y:S05]  /*28fc0*/  BSYNC.RECONVERGENT B0 ;  /* 0x0000000000007941 */ /* 0x000fea0003800200 */
.L_x_3640:
        /* <DEDUP_REMOVED lines=19> */
.L_x_3643:
[----:B------:R-:W-:Y:S05]  /*29100*/  BSYNC.RECONVERGENT B1 ;  /* 0x0000000000017941 */ /* 0x000fea0003800200 */
.L_x_3642:
        /* <DEDUP_REMOVED lines=59> */
.L_x_3645:
[----:B------:R-:W-:Y:S05]  /*294c0*/  BSYNC.RECONVERGENT B0 ;  /* 0x0000000000007941 */ /* 0x000fea0003800200 */
.L_x_3644:
        /* <DEDUP_REMOVED lines=37> */
.L_x_3647:
[----:B------:R-:W-:Y:S05]  /*29720*/  BSYNC.RECONVERGENT B1 ;  /* 0x0000000000017941 */ /* 0x000fea0003800200 */
.L_x_3646:
        /* <DEDUP_REMOVED lines=59> */
.L_x_3649:
[----:B------:R-:W-:Y:S05]  /*29ae0*/  BSYNC.RECONVERGENT B0 ;  /* 0x0000000000007941 */ /* 0x000fea0003800200 */
.L_x_3648:
[----:B------:R-:W-:Y:S01]  /*29af0*/  IMAD.MOV.U32 R16, RZ, RZ, 0x1 ;  /* 0x00000001ff107424 */ /* 0x000fe200078e00ff */
[----:B------:R-:W-:Y:S01]  /*29b00*/  UMOV UR4, 0xf4bbb049 ;  /* 0xf4bbb04900047882 */ /* 0x000fe20000000000 */
[----:B------:R-:W-:Y:S01]  /*29b10*/  UMOV UR5, 0x3d76dead ;  /* 0x3d76dead00057882 */ /* 0x000fe20000000000 */
[----:B------:R-:W-:Y:S01]  /*29b20*/  BSSY.RECONVERGENT B1, `(.L_x_3650) ;  /* 0x0000016000017945 */ /* 0x000fe20003800200 */
[----:B------:R-:W-:Y:S02]  /*29b30*/  DMUL R4, R4, UR4 ;  /* 0x0000000404047c28 */ /* 0x000fe40008000000 */
[----:B------:R-:W-:-:S05]  /*29b40*/  DFMA R2, -R8, R16, 1 ;  /* 0x3ff000000802742b */ /* 0x000fca0000000110 */
[----:B------:R0:W-:Y:S03]  /*29b50*/  STL.64 [R1+0xa348], R4 ;  /* 0x00a3480401007387 */ /* 0x0001e60000100a00 */
        /* <DEDUP_REMOVED lines=18> */
.L_x_3651:
[----:B------:R-:W-:Y:S05]  /*29c80*/  BSYNC.RECONVERGENT B1 ;  /* 0x0000000000017941 */ /* 0x000fea0003800200 */
.L_x_3650:
        /* <DEDUP_REMOVED lines=58> */
.L_x_3653:
[----:B------:R-:W-:Y:S05]  /*2a030*/  BSYNC.RECONVERGENT B0 ;  /* 0x0000000000007941 */ /* 0x000fea0003800200 */
.L_x_3652:
        /* <DEDUP_REMOVED lines=26> */
.L_x_3655:
[----:B------:R-:W-:Y:S05]  /*2a1e0*/  BSYNC.RECONVERGENT B1 ;  /* 0x0000000000017941 */ /* 0x000fea0003800200 */
.L_x_3654:
        /* <DEDUP_REMOVED lines=58> */
.L_x_3657:
[----:B------:R-:W-:Y:S05]  /*2a590*/  BSYNC.RECONVERGENT B0 ;  /* 0x0000000000007941 */ /* 0x000fea0003800200 */
.L_x_3656:
        /* <DEDUP_REMOVED lines=26> */
.L_x_3659:
[----:B------:R-:W-:Y:S05]  /*2a740*/  BSYNC.RECONVERGENT B1 ;  /* 0x0000000000017941 */ /* 0x000fea0003800200 */
.L_x_3658:
        /* <DEDUP_REMOVED lines=58> */
.L_x_3661:
[----:B------:R-:W-:Y:S05]  /*2aaf0*/  BSYNC.RECONVERGENT B0 ;  /* 0x0000000000007941 */ /* 0x000fea0003800200 */
.L_x_3660:
        /* <DEDUP_REMOVED lines=30> */
.L_x_3663:
[----:B------:R-:W-:Y:S05]  /*2ace0*/  BSYNC.RECONVERGENT B1 ;  /* 0x0000000000017941 */ /* 0x000fea0003800200 */
.L_x_3662:
        /* <DEDUP_REMOVED lines=58> */
.L_x_3665:
[----:B------:R-:W-:Y:S05]  /*2b090*/  BSYNC.RECONVERGENT B0 ;  /* 0x0000000000007941 */ /* 0x000fea0003800200 */
.L_x_3664:
        /* <DEDUP_REMOVED lines=27> */
[----:B------:R-:W-:Y:S05]  /*2b250*/  CALL.REL.NOINC `($__internal_4_$__cuda_sm20_div_rn_f64_full) ;  /* 0x00000e2800dc7944 */ /* 0x000fea0003c00000 */
[----:B------:R-:W-:Y:S02]  /*2b260*/  IMAD.MOV.U32 R2, RZ, RZ, R250 ;  /* 0x000000ffff027224 */ /* 0x000fe400078e00fa */
[----:B------:R-:W-:-:S07]  /*2b270*/  IMAD.MOV.U32 R3, RZ, RZ, R251 ;  /* 0x000000ffff037224 */ /* 0x000fce00078e00fb */
.L_x_3667:
[----:B------:R-:W-:Y:S05]  /*2b280*/  BSYNC.RECONVERGENT B1 ;  /* 0x0000000000017941 */ /* 0x000fea0003800200 */
.L_x_3666:
        /* <DEDUP_REMOVED lines=58> */
.L_x_3669:
[----:B------:R-:W-:Y:S05]  /*2b630*/  BSYNC.RECONVERGENT B0 ;  /* 0x0000000000007941 */ /* 0x000fea0003800200 */
.L_x_3668:
[----:B------:R-:W0:Y:S01]  /*2b640*/  MUFU.RCP64H R3, R9 ;  /* 0x0000000900037308 */ /* 0x000e220000001800 */
[----:B------:R-:W-:Y:S01]  /*2b650*/  MOV R2, 0x1 ;  /* 0x0000000100027802 */ /* 0x000fe20000000f00 */
        /* <DEDUP_REMOVED lines=28> */
.L_x_3671:
[----:B------:R-:W-:Y:S05]  /*2b820*/  BSYNC.RECONVERGENT B1 ;  /* 0x0000000000017941 */ /* 0x000fea0003800200 */
.L_x_3670:
        /* <DEDUP_REMOVED lines=58> */
.L_x_3673:
[----:B------:R-:W-:Y:S05]  /*2bbd0*/  BSYNC.RECONVERGENT B0 ;  /* 0x0000000000007941 */ /* 0x000fea0003800200 */
.L_x_3672:
        /* <DEDUP_REMOVED lines=26> */
.L_x_3675:
[----:B------:R-:W-:Y:S05]  /*2bd80*/  BSYNC.RECONVERGENT B1 ;  /* 0x0000000000017941 */ /* 0x000fea0003800200 */
.L_x_3674:
        /* <DEDUP_REMOVED lines=58> */
.L_x_3677:
[----:B------:R-:W-:Y:S05]  /*2c130*/  BSYNC.RECONVERGENT B0 ;  /* 0x0000000000007941 */ /* 0x000fea0003800200 */
.L_x_3676:
        /* <DEDUP_REMOVED lines=29> */
.L_x_3679:
[----:B------:R-:W-:Y:S05]  /*2c310*/  BSYNC.RECONVERGENT B1 ;  /* 0x0000000000017941 */ /* 0x000fea0003800200 */
.L_x_3678:
        /* <DEDUP_REMOVED lines=22> */
.L_x_3681:
[----:B------:R-:W-:Y:S05]  /*2c480*/  BSYNC.RECONVERGENT B1 ;  /* 0x0000000000017941 */ /* 0x000fea0003800200 */
.L_x_3680:
        /* <DEDUP_REMOVED lines=58> */
.L_x_3683:
[----:B------:R-:W-:Y:S05]  /*2c830*/  BSYNC.RECONVERGENT B0 ;  /* 0x0000000000007941 */ /* 0x000fea0003800200 */
.L_x_3682:
        /* <DEDUP_REMOVED lines=26> */
.L_x_3685:
[----:B------:R-:W-:Y:S05]  /*2c9e0*/  BSYNC.RECONVERGENT B1 ;  /* 0x0000000000017941 */ /* 0x000fea0003800200 */
.L_x_3684:
        /* <DEDUP_REMOVED lines=58> */
.L_x_3687:
[----:B------:R-:W-:Y:S05]  /*2cd90*/  BSYNC.RECONVERGENT B0 ;  /* 0x0000000000007941 */ /* 0x000fea0003800200 */
.L_x_3686:
        /* <DEDUP_REMOVED lines=26> */
.L_x_3689:
[----:B------:R-:W-:Y:S05]  /*2cf40*/  BSYNC.RECONVERGENT B1 ;  /* 0x0000000000017941 */ /* 0x000fea0003800200 */
.L_x_3688:
        /* <DEDUP_REMOVED lines=58> */
.L_x_3691:
[----:B------:R-:W-:Y:S05]  /*2d2f0*/  BSYNC.RECONVERGENT B0 ;  /* 0x0000000000007941 */ /* 0x000fea0003800200 */
.L_x_3690:
        /* <DEDUP_REMOVED lines=30> */
.L_x_3693:
[----:B------:R-:W-:Y:S05]  /*2d4e0*/  BSYNC.RECONVERGENT B1 ;  /* 0x0000000000017941 */ /* 0x000fea0003800200 */
.L_x_3692:
        /* <DEDUP_REMOVED lines=58> */
.L_x_3695:
[----:B------:R-:W-:Y:S05]  /*2d890*/  BSYNC.RECONVERGENT B0 ;  /* 0x0000000000007941 */ /* 0x000fea0003800200 */
.L_x_3694:
[----:B------:R-:W0:Y:S01]  /*2d8a0*/  MUFU.RCP64H R5, R9 ;  /* 0x0000000900057308 */ /* 0x000e220000001800 */
[----:B------:R-:W-:Y:S01]  /*2d8b0*/  IMAD.MOV.U32 R4, RZ, RZ, 0x1 ;  /* 0x00000001ff047424 */ /* 0x000fe200078e00ff */
[----:B------:R-:W-:Y:S01]  /*2d8c0*/  UMOV UR4, 0xa7b28179 ;  /* 0xa7b2817900047882 */ /* 0x000fe20000000000 */
[----:B------:R-:W-:Y:S01]  /*2d8d0*/  UMOV UR5, 0x3d8359f5 ;  /* 0x3d8359f500057882 */ /* 0x000fe20000000000 */
[----:B------:R-:W-:Y:S01]  /*2d8e0*/  UMOV UR6, 0x8ece0dea ;  /* 0x8ece0dea00067882 */ /* 0x000fe20000000000 */
[----:B------:R-:W-:Y:S01]  /*2d8f0*/  UMOV UR7, 0x3d7de81e ;  /* 0x3d7de81e00077882 */ /* 0x000fe20000000000 */
[----:B------:R-:W-:Y:S01]  /*2d900*/  BSSY.RECONVERGENT B1, `(.L_x_3696) ;  /* 0x000001c000017945 */ /* 0x000fe20003800200 */
[----:B------:R-:W-:-:S07]  /*2d910*/  DMUL R10, R10, UR6 ;  /* 0x000000060a0a7c28 */ /* 0x000fce0008000000 */
[----:B------:R-:W-:Y:S01]  /*2d920*/  STL.64 [R1+0x9ef0], R10 ;  /* 0x009ef00a01007387 */ /* 0x000fe20000100a00 */
        /* <DEDUP_REMOVED lines=8> */
[----:B------:R-:W-:Y:S01]  /*2d9b0*/  DMUL R2, R12, UR4 ;  /* 0x000000040c027c28 */ /* 0x000fe20008000000 */
[----:B------:R-:W-:Y:S01]  /*2d9c0*/  UMOV UR4, 0x41c4df1a ;  /* 0x41c4df1a00047882 */ /* 0x000fe20000000000 */
[----:B------:R-:W-:-:S05]  /*2d9d0*/  UMOV UR5, 0x3d8a6366 ;  /* 0x3d8a636600057882 */ /* 0x000fca0000000000 */
[----:B------:R0:W-:Y:S01]  /*2d9e0*/  STL.64 [R1+0x9f98], R2 ;  /* 0x009f980201007387 */ /* 0x0001e20000100a00 */
[----:B------:R-:W-:-:S05]  /*2d9f0*/  FFMA R0, RZ, R9, R5 ;  /* 0x00000009ff007223 */ /* 0x000fca0000000005 */
[----:B------:R-:W-:Y:S01]  /*2da00*/  FSETP.GT.AND P1, PT, |R0|, 1.469367938527859385e-39, PT ;  /* 0x001000000000780b */ /* 0x000fe20003f24200 */
[----:B0-----:R-:W-:-:S07]  /*2da10*/  DMUL R2, R56, UR4 ;  /* 0x0000000438027c28 */ /* 0x001fce0008000000 */
[----:B------:R0:W-:Y:S05]  /*2da20*/  STL.64 [R1+0xa168], R2 ;  /* 0x00a1680201007387 */ /* 0x0001ea0000100a00 */
        /* <DEDUP_REMOVED lines=9> */
.L_x_3697:
[----:B------:R-:W-:Y:S05]  /*2dac0*/  BSYNC.RECONVERGENT B1 ;  /* 0x0000000000017941 */ /* 0x000fea0003800200 */
.L_x_3696:
        /* <DEDUP_REMOVED lines=8> */
[----:B0-----:R-:W-:Y:S01]  /*2db50*/  DFMA R2, R10, -UR4, R4 ;  /* 0x800000040a027c2b */ /* 0x001fe20008000004 */
        /* <DEDUP_REMOVED lines=49> */
.L_x_3699:
[----:B------:R-:W-:Y:S05]  /*2de70*/  BSYNC.RECONVERGENT B0 ;  /* 0x0000000000007941 */ /* 0x000fea0003800200 */
.L_x_3698:
        /* <DEDUP_REMOVED lines=14> */
[----:B------:R-:W-:Y:S05]  /*2df60*/  CALL.REL.NOINC `($_Z10RosenbrockPdddS_PiiiiiiddddddddPKdS2_S2_S2_S2_S2_S2_S2_i$__internal_accurate_pow) ;  /* 0x00000e0800b47944 */ /* 0x000fea0003c00000 */
[----:B------:R-:W-:Y:S02]  /*2df70*/  FSEL R12, R12, RZ, P3 ;  /* 0x000000ff0c0c7208 */ /* 0x000fe40001800000 */
[----:B------:R-:W-:-:S07]  /*2df80*/  FSEL R13, R13, -QNAN , P3 ;  /* 0xfff800000d0d7808 */ /* 0x000fce0001800000 */
.L_x_3701:
[----:B------:R-:W-:Y:S05]  /*2df90*/  BSYNC.RECONVERGENT B0 ;  /* 0x0000000000007941 */ /* 0x000fea0003800200 */
.L_x_3700:
        /* <DEDUP_REMOVED lines=12> */
.L_x_3703:
[----:B------:R-:W-:Y:S05]  /*2e060*/  BSYNC.RECONVERGENT B0 ;  /* 0x0000000000007941 */ /* 0x000fea0003800200 */
.L_x_3702:
        /* <DEDUP_REMOVED lines=30> */
.L_x_3705:
[----:B------:R-:W-:Y:S05]  /*2e250*/  BSYNC.RECONVERGENT B1 ;  /* 0x0000000000017941 */ /* 0x000fea0003800200 */
.L_x_3704:
        /* <DEDUP_REMOVED lines=34> */
[----:B------:R-:W-:Y:S01]  /*2e480*/  IMAD.MOV.U32 R0, RZ, RZ, R39 ;  /* 0x000000ffff007224 */ /* 0x000fe200078e0027 */
[----:B------:R-:W-:Y:S06]  /*2e490*/  BSSY.RECONVERGENT B0, `(.L_x_3706) ;  /* 0x000005a000007945 */ /* 0x000fec0003800200 */
        /* <DEDUP_REMOVED lines=16> */
[----:B------:R-:W-:-:S08]  /*2e5a0*/  DMUL R10, R10, R12 ;  /* 0x0000000c0a0a7228 */ /* 0x000fd00000000000 */
[----:B------:R-:W-:Y:S02]  /*2e5b0*/  DFMA R12, R4, R2, R10 ;  /* 0x00000002040c722b */ /* 0x000fe4000000000a */
[----:B------:R-:W-:-:S08]  /*2e5c0*/  DFMA R2, R20, -UR4, R4 ;  /* 0x8000000414027c2b */ /* 0x000fd00008000004 */
[----:B------:R-:W-:-:S08]  /*2e5d0*/  DFMA R10, -R24, -1, R2 ;  /* 0xbff00000180a782b */ /* 0x000fd00000000102 */
[----:B------:R-:W-:-:S08]  /*2e5e0*/  DADD R4, -R4, R10 ;  /* 0x0000000004047229 */ /* 0x000fd0000000010a */
[----:B------:R-:W-:-:S08]  /*2e5f0*/  DADD R4, R12, -R4 ;  /* 0x000000000c047229 */ /* 0x000fd00000000804 */
[----:B------:R-:W-:Y:S01]  /*2e600*/  DFMA R4, R22, -UR4, R4 ;  /* 0x8000000416047c2b */ /* 0x000fe20008000004 */
[----:B------:R-:W-:Y:S01]  /*2e610*/  UMOV UR4, 0xbaaafad3 ;  /* 0xbaaafad300047882 */ /* 0x000fe20000000000 */
[----:B------:R-:W-:-:S06]  /*2e620*/  UMOV UR5, 0x3c695355 ;  /* 0x3c69535500057882 */ /* 0x000fcc0000000000 */
[----:B------:R-:W-:-:S08]  /*2e630*/  DADD R2, R2, R4 ;  /* 0x0000000002027229 */ /* 0x000fd00000000004 */
[----:B------:R-:W-:-:S08]  /*2e640*/  DMUL R4, R2, UR4 ;  /* 0x0000000402047c28 */ /* 0x000fd00008000000 */
[----:B------:R-:W-:Y:S01]  /*2e650*/  DFMA R18, R2, UR22, R4 ;  /* 0x0000001602127c2b */ /* 0x000fe20008000004 */
[-C--:B------:R-:W-:Y:S01]  /*2e660*/  MOV R2, R38.reuse ;  /* 0x0000002600027202 */ /* 0x080fe20000000f00 */
[----:B------:R-:W-:Y:S01]  /*2e670*/  IMAD.MOV.U32 R3, RZ, RZ, R39 ;  /* 0x000000ffff037224 */ /* 0x000fe200078e0027 */
[----:B------:R-:W-:Y:S01]  /*2e680*/  @!P1 DMUL R2, R38, 1.80143985094819840000e+16 ;  /* 0x4350000026029828 */ /* 0x000fe20000000000 */
[----:B------:R-:W-:-:S09]  /*2e690*/  MOV R5, R38 ;  /* 0x0000002600057202 */ /* 0x000fd20000000f00 */
[----:B------:R-:W-:Y:S01]  /*2e6a0*/  @!P1 MOV R0, R3 ;  /* 0x0000000300009202 */ /* 0x000fe20000000f00 */
[----:B------:R-:W-:-:S04]  /*2e6b0*/  @!P1 IMAD.MOV.U32 R5, RZ, RZ, R2 ;  /* 0x000000ffff059224 */ /* 0x000fc800078e0002 */
[----:B------:R-:W-:-:S05]  /*2e6c0*/  VIADD R4, R0, 0xffffffff ;  /* 0xffffffff00047836 */ /* 0x000fca0000000000 */
[----:B------:R-:W-:Y:S01]  /*2e6d0*/  ISETP.GT.U32.AND P2, PT, R4, 0x7feffffe, PT ;  /* 0x7feffffe0400780c */ /* 0x000fe20003f44070 */
[----:B------:R-:W-:Y:S02]  /*2e6e0*/  IMAD.MOV.U32 R4, RZ, RZ, -0x3ff ;  /* 0xfffffc01ff047424 */ /* 0x000fe400078e00ff */
[----:B------:R-:W-:-:S10]  /*2e6f0*/  @!P1 IMAD.MOV.U32 R4, RZ, RZ, -0x435 ;  /* 0xfffffbcbff049424 */ /* 0x000fd400078e00ff */
[----:B------:R-:W-:Y:S05]  /*2e700*/  @P2 BRA `(.L_x_3707) ;  /* 0x0000000000b02947 */ /* 0x000fea0003800000 */
[C---:B------:R-:W-:Y:S01]  /*2e710*/  LOP3.LUT R2, R0.reuse, 0xfffff, RZ, 0xc0, !PT ;  /* 0x000fffff00027812 */ /* 0x040fe200078ec0ff */
[----:B------:R-:W-:Y:S01]  /*2e720*/  UMOV UR24, 0x80000000 ;  /* 0x8000000000187882 */ /* 0x000fe20000000000 */
[----:B------:R-:W-:Y:S01]  /*2e730*/  LEA.HI R0, R0, R4, RZ, 0xc ;  /* 0x0000000400007211 */ /* 0x000fe200078f60ff */
[----:B------:R-:W-:Y:S01]  /*2e740*/  UMOV UR25, 0x43300000 ;  /* 0x4330000000197882 */ /* 0x000fe20000000000 */
[----:B------:R-:W-:-:S04]  /*2e750*/  LOP3.LUT R2, R2, 0x3ff00000, RZ, 0xfc, !PT ;  /* 0x3ff0000002027812 */ /* 0x000fc800078efcff */
[----:B------:R-:W-:Y:S02]  /*2e760*/  ISETP.GE.U32.AND P1, PT, R2, 0x3ff6a09f, PT ;  /* 0x3ff6a09f0200780c */ /* 0x000fe40003f26070 */
[----:B------:R-:W-:Y:S01]  /*2e770*/  MOV R3, R2 ;  /* 0x0000000200037202 */ /* 0x000fe20000000f00 */
[----:B------:R-:W-:-:S10]  /*2e780*/  IMAD.MOV.U32 R2, RZ, RZ, R5 ;  /* 0x000000ffff027224 */ /* 0x000fd400078e0005 */
[----:B------:R-:W-:Y:S02]  /*2e790*/  @P1 VIADD R4, R3, 0xfff00000 ;  /* 0xfff0000003041836 */ /* 0x000fe40000000000 */
[----:B------:R-:W-:-:S03]  /*2e7a0*/  @P1 VIADD R0, R0, 0x1 ;  /* 0x0000000100001836 */ /* 0x000fc60000000000 */
[----:B------:R-:W-:Y:S01]  /*2e7b0*/  @P1 MOV R3, R4 ;  /* 0x0000000400031202 */ /* 0x000fe20000000f00 */
[----:B------:R-:W-:-:S05]  /*2e7c0*/  IMAD.MOV.U32 R4, RZ, RZ, RZ ;  /* 0x000000ffff047224 */ /* 0x000fca00078e00ff */
        /* <DEDUP_REMOVED lines=17> */
[----:B------:R-:W-:Y:S01]  /*2e8e0*/  DFMA R12, R2, R10, UR16 ;  /* 0x00000010020c7e2b */ /* 0x000fe2000800000a */
[----:B------:R-:W-:Y:S02]  /*2e8f0*/  LOP3.LUT R10, R0, 0x80000000, RZ, 0x3c, !PT ;  /* 0x80000000000a7812 */ /* 0x000fe400078e3cff */
[----:B------:R-:W-:-:S05]  /*2e900*/  MOV R11, 0x43300000 ;  /* 0x43300000000b7802 */ /* 0x000fca0000000f00 */
[----:B------:R-:W-:Y:S02]  /*2e910*/  DFMA R14, R2, R12, UR18 ;  /* 0x00000012020e7e2b */ /* 0x000fe4000800000c */
[----:B------:R-:W-:-:S06]  /*2e920*/  DADD R12, R10, -UR24 ;  /* 0x800000180a0c7e29 */ /* 0x000fcc0008000000 */
[----:B------:R-:W-:Y:S02]  /*2e930*/  DFMA R14, R2, R14, UR20 ;  /* 0x00000014020e7e2b */ /* 0x000fe4000800000e */
[----:B------:R-:W-:-:S06]  /*2e940*/  DFMA R10, R12, R20, R4 ;  /* 0x000000140c0a722b */ /* 0x000fcc0000000004 */
        /* <DEDUP_REMOVED lines=8> */
.L_x_3707:
[----:B------:R-:W-:Y:S01]  /*2e9d0*/  IMAD.MOV.U32 R4, RZ, RZ, 0x0 ;  /* 0x00000000ff047424 */ /* 0x000fe200078e00ff */
[----:B------:R-:W-:Y:S01]  /*2e9e0*/  LOP3.LUT P1, RZ, R3, 0x7fffffff, RZ, 0xc0, !PT ;  /* 0x7fffffff03ff7812 */ /* 0x000fe2000782c0ff */
[----:B------:R-:W-:-:S06]  /*2e9f0*/  IMAD.MOV.U32 R5, RZ, RZ, 0x7ff00000 ;  /* 0x7ff00000ff057424 */ /* 0x000fcc00078e00ff */
[----:B------:R-:W-:-:S10]  /*2ea00*/  DFMA R4, R2, R4, +INF ;  /* 0x7ff000000204742b */ /* 0x000fd40000000004 */
[----:B------:R-:W-:Y:S02]  /*2ea10*/  FSEL R2, R4, RZ, P1 ;  /* 0x000000ff04027208 */ /* 0x000fe40000800000 */
[----:B------:R-:W-:-:S07]  /*2ea20*/  FSEL R3, R5, -QNAN , P1 ;  /* 0xfff0000005037808 */ /* 0x000fce0000800000 */
.L_x_3708:
[----:B------:R-:W-:Y:S05]  /*2ea30*/  BSYNC.RECONVERGENT B0 ;  /* 0x0000000000007941 */ /* 0x000fea0003800200 */
.L_x_3706:
[C---:B------:R-:W-:Y:S01]  /*2ea40*/  DMUL R12, R2.reuse, UR4 ;  /* 0x00000004020c7c28 */ /* 0x040fe20008000000 */
[----:B------:R-:W-:Y:S01]  /*2ea50*/  IMAD.MOV.U32 R4, RZ, RZ, 0x1 ;  /* 0x00000001ff047424 */ /* 0x000fe200078e00ff */
[----:B------:R-:W-:Y:S06]  /*2ea60*/  BSSY.RECONVERGENT B1, `(.L_x_3709) ;  /* 0x0000019000017945 */ /* 0x000fec0003800200 */
[----:B------:R-:W-:Y:S01]  /*2ea70*/  DFMA R12, R2, UR22, R12 ;  /* 0x00000016020c7c2b */ /* 0x000fe2000800000c */
[----:B------:R-:W-:Y:S01]  /*2ea80*/  MOV R2, 0x851eb852 ;  /* 0x851eb85200027802 */ /* 0x000fe20000000f00 */
[----:B------:R-:W-:-:S06]  /*2ea90*/  IMAD.MOV.U32 R3, RZ, RZ, 0x3ff451eb ;  /* 0x3ff451ebff037424 */ /* 0x000fcc00078e00ff */
[----:B------:R-:W-:Y:S02]  /*2eaa0*/  DFMA R2, R18, -R2, 0.75 ;  /* 0x3fe800001202742b */ /* 0x000fe40000000802 */
[----:B------:R-:W-:-:S04]  /*2eab0*/  FSETP.GEU.AND P2, PT, |R13|, 6.5827683646048100446e-37, PT ;  /* 0x036000000d00780b */ /* 0x000fc80003f4e200 */
        /* <DEDUP_REMOVED lines=19> */
.L_x_3710:
[----:B------:R-:W-:Y:S05]  /*2ebf0*/  BSYNC.RECONVERGENT B1 ;  /* 0x0000000000017941 */ /* 0x000fea0003800200 */
.L_x_3709:
[----:B------:R-:W-:Y:S01]  /*2ec00*/  DADD R2, -RZ, |R4| ;  /* 0x00000000ff027229 */ /* 0x000fe20000000504 */
[----:B------:R-:W-:Y:S01]  /*2ec10*/  BSSY.RECONVERGENT B0, `(.L_x_3711) ;  /* 0x0000007000007945 */ /* 0x000fe20003800200 */
[----:B------:R-:W-:Y:S01]  /*2ec20*/  IMAD.MOV.U32 R34, RZ, RZ, RZ ;  /* 0x000000ffff227224 */ /* 0x000fe200078e00ff */
[----:B------:R-:W-:Y:S01]  /*2ec30*/  MOV R32, 0x2ec80 ;  /* 0x0002ec8000207802 */ /* 0x000fe20000000f00 */
[----:B------:R-:W-:-:S06]  /*2ec40*/  IMAD.MOV.U32 R33, RZ, RZ, 0x40000000 ;  /* 0x40000000ff217424 */ /* 0x000fcc00078e00ff */
[----:B------:R-:W-:Y:S01]  /*2ec50*/  IMAD.MOV.U32 R14, RZ, RZ, R2 ;  /* 0x000000ffff0e7224 */ /* 0x000fe200078e0002 */
[----:B------:R-:W-:-:S07]  /*2ec60*/  MOV R35, R3 ;  /* 0x0000000300237202 */ /* 0x000fce0000000f00 */
[----:B------:R-:W-:Y:S05]  /*2ec70*/  CALL.REL.NOINC `($_Z10RosenbrockPdddS_PiiiiiiddddddddPKdS2_S2_S2_S2_S2_S2_S2_i$__internal_accurate_pow) ;  /* 0x00000dfc00707944 */ /* 0x000fea0003c00000 */
[----:B------:R-:W-:Y:S05]  /*2ec80*/  BSYNC.RECONVERGENT B0 ;  /* 0x0000000000007941 */ /* 0x000fea0003800200 */
.L_x_3711:
[C---:B------:R-:W-:Y:S01]  /*2ec90*/  DADD R2, R4.reuse, 2 ;  /* 0x4000000004027429 */ /* 0x040fe20000000000 */
[----:B------:R-:W-:Y:S01]  /*2eca0*/  BSSY.RECONVERGENT B0, `(.L_x_3712) ;  /* 0x000000e000007945 */ /* 0x000fe20003800200 */
[----:B------:R-:W-:-:S08]  /*2ecb0*/  DSETP.NEU.AND P1, PT, R4, RZ, PT ;  /* 0x000000ff0400722a */ /* 0x000fd00003f2d000 */
[----:B------:R-:W-:Y:S01]  /*2ecc0*/  LOP3.LUT R2, R3, 0x7ff00000, RZ, 0xc0, !PT ;  /* 0x7ff0000003027812 */ /* 0x000fe200078ec0ff */
[----:B------:R-:W-:-:S03]  /*2ecd0*/  IMAD.MOV.U32 R3, RZ, RZ, R13 ;  /* 0x000000ffff037224 */ /* 0x000fc600078e000d */
[----:B------:R-:W-:Y:S02]  /*2ece0*/  ISETP.NE.AND P2, PT, R2, 0x7ff00000, PT ;  /* 0x7ff000000200780c */ /* 0x000fe40003f45270 */
[----:B------:R-:W-:Y:S02]  /*2ecf0*/  MOV R2, R12 ;  /* 0x0000000c00027202 */ /* 0x000fe40000000f00 */
[----:B------:R-:W-:-:S09]  /*2ed00*/  @!P1 CS2R R2, SRZ ;  /* 0x0000000000029805 */ /* 0x000fd2000001ff00 */
[----:B------:R-:W-:Y:S05]  /*2ed10*/  @P2 BRA `(.L_x_3713) ;  /* 0x0000000000182947 */ /* 0x000fea0003800000 */
[----:B------:R-:W-:-:S14]  /*2ed20*/  DSETP.NAN.AND P1, PT, R4, R4, PT ;  /* 0x000000040400722a */ /* 0x000fdc0003f28000 */
[----:B------:R-:W-:Y:S01]  /*2ed30*/  @P1 DADD R2, R4, 2 ;  /* 0x4000000004021429 */ /* 0x000fe20000000000 */
[----:B------:R-:W-:Y:S10]  /*2ed40*/  @P1 BRA `(.L_x_3713) ;  /* 0x00000000000c1947 */ /* 0x000ff40003800000 */
[----:B------:R-:W-:-:S14]  /*2ed50*/  DSETP.NEU.AND P1, PT, |R4|, +INF , PT ;  /* 0x7ff000000400742a */ /* 0x000fdc0003f2d200 */
[----:B------:R-:W-:Y:S01]  /*2ed60*/  @!P1 IMAD.MOV.U32 R2, RZ, RZ, 0x0 ;  /* 0x00000000ff029424 */ /* 0x000fe200078e00ff */
[----:B------:R-:W-:-:S07]  /*2ed70*/  @!P1 MOV R3, 0x7ff00000 ;  /* 0x7ff0000000039802 */ /* 0x000fce0000000f00 */
.L_x_3713:
[----:B------:R-:W-:Y:S05]  /*2ed80*/  BSYNC.RECONVERGENT B0 ;  /* 0x0000000000007941 */ /* 0x000fea0003800200 */
.L_x_3712:
        /* <DEDUP_REMOVED lines=18> */
.L_x_3715:
[----:B------:R-:W-:Y:S05]  /*2eeb0*/  BSYNC.RECONVERGENT B1 ;  /* 0x0000000000017941 */ /* 0x000fea0003800200 */
.L_x_3714:
[----:B------:R-:W-:Y:S01]  /*2eec0*/  FSEL R5, R5, 1.75, P2 ;  /* 0x3fe0000005057808 */ /* 0x000fe20001000000 */
[----:B------:R-:W-:Y:S01]  /*2eed0*/  BSSY.RECONVERGENT B0, `(.L_x_3716) ;  /* 0x0000008000007945 */ /* 0x000fe20003800200 */
[----:B------:R-:W-:Y:S01]  /*2eee0*/  FSEL R34, R4, RZ, P2 ;  /* 0x000000ff04227208 */ /* 0x000fe20001000000 */
[----:B------:R-:W-:Y:S01]  /*2eef0*/  IMAD.MOV.U32 R14, RZ, RZ, -0x66666666 ;  /* 0x9999999aff0e7424 */ /* 0x000fe200078e00ff */
[----:B------:R-:W-:Y:S01]  /*2ef00*/  MOV R35, 0x3fd99999 ;  /* 0x3fd9999900237802 */ /* 0x000fe20000000f00 */
[----:B------:R-:W-:Y:S01]  /*2ef10*/  IMAD.MOV.U32 R33, RZ, RZ, R5 ;  /* 0x000000ffff217224 */ /* 0x000fe200078e0005 */
[----:B------:R-:W-:Y:S01]  /*2ef20*/  MOV R32, 0x2ef50 ;  /* 0x0002ef5000207802 */ /* 0x000fe20000000f00 */
[----:B------:R-:W-:-:S07]  /*2ef30*/  IMAD.MOV.U32 R4, RZ, RZ, R34 ;  /* 0x000000ffff047224 */ /* 0x000fce00078e0022 */
[----:B------:R-:W-:Y:S05]  /*2ef40*/  CALL.REL.NOINC `($_Z10RosenbrockPdddS_PiiiiiiddddddddPKdS2_S2_S2_S2_S2_S2_S2_i$__internal_accurate_pow) ;  /* 0x00000df800bc7944 */ /* 0x000fea0003c00000 */
[----:B------:R-:W-:Y:S05]  /*2ef50*/  BSYNC.RECONVERGENT B0 ;  /* 0x0000000000007941 */ /* 0x000fea0003800200 */
.L_x_3716:
        /* <DEDUP_REMOVED lines=12> */
[----:B------:R-:W-:Y:S02]  /*2f020*/  @!P1 SHF.R.S32.HI R0, RZ, 0x1f, R5 ;  /* 0x0000001fff009819 */ /* 0x000fe40000011405 */
[----:B------:R-:W-:Y:S02]  /*2f030*/  @!P1 MOV R12, RZ ;  /* 0x000000ff000c9202 */ /* 0x000fe40000000f00 */
[----:B------:R-:W-:-:S07]  /*2f040*/  @!P1 LOP3.LUT R13, R0, 0x7ff00000, RZ, 0xc0, !PT ;  /* 0x7ff00000000d9812 */ /* 0x000fce00078ec0ff */
.L_x_3718:
[----:B------:R-:W-:Y:S05]  /*2f050*/  BSYNC.RECONVERGENT B0 ;  /* 0x0000000000007941 */ /* 0x000fea0003800200 */
.L_x_3717:
        /* <DEDUP_REMOVED lines=25> */
.L_x_3720:
[----:B------:R-:W-:Y:S05]  /*2f1f0*/  BSYNC.RECONVERGENT B1 ;  /* 0x0000000000017941 */ /* 0x000fea0003800200 */
.L_x_3719:
        /* <DEDUP_REMOVED lines=24> */
.L_x_3722:
[----:B------:R-:W-:Y:S05]  /*2f380*/  BSYNC.RECONVERGENT B1 ;  /* 0x0000000000017941 */ /* 0x000fea0003800200 */
.L_x_3721:
        /* <DEDUP_REMOVED lines=58> */
.L_x_3724:
[----:B------:R-:W-:Y:S05]  /*2f730*/  BSYNC.RECONVERGENT B0 ;  /* 0x0000000000007941 */ /* 0x000fea0003800200 */
.L_x_3723:
[----:B------:R-:W0:Y:S01]  /*2f740*/  MUFU.RCP64H R5, R9 ;  /* 0x0000000900057308 */ /* 0x000e220000001800 */
[----:B------:R-:W-:Y:S01]  /*2f750*/  IMAD.MOV.U32 R4, RZ, RZ, 0x1 ;  /* 0x00000001ff047424 */ /* 0x000fe200078e00ff */
[----:B------:R-:W-:Y:S01]  /*2f760*/  UMOV UR4, 0x49c6e089 ;  /* 0x49c6e08900047882 */ /* 0x000fe20000000000 */
[----:B------:R-:W-:Y:S01]  /*2f770*/  UMOV UR5, 0x3ea73684 ;  /* 0x3ea7368400057882 */ /* 0x000fe20000000000 */
[----:B------:R-:W-:Y:S01]  /*2f780*/  BSSY.RECONVERGENT B1, `(.L_x_3725) ;  /* 0x0000017000017945 */ /* 0x000fe20003800200 */
[----:B------:R-:W-:-:S08]  /*2f790*/  DMUL R2, R2, UR4 ;  /* 0x0000000402027c28 */ /* 0x000fd00008000000 */
[----:B------:R-:W-:Y:S02]  /*2f7a0*/  DMUL R2, R244, R2 ;  /* 0x00000002f4027228 */ /* 0x000fe40000000000 */
[----:B0-----:R-:W-:-:S05]  /*2f7b0*/  DFMA R10, -R8, R4, 1 ;  /* 0x3ff00000080a742b */ /* 0x001fca0000000104 */
        /* <DEDUP_REMOVED lines=19> */
.L_x_3726:
[----:B------:R-:W-:Y:S05]  /*2f8f0*/  BSYNC.RECONVERGENT B1 ;  /* 0x0000000000017941 */ /* 0x000fea0003800200 */
.L_x_3725:
        /* <DEDUP_REMOVED lines=58> */
.L_x_3728:
[----:B------:R-:W-:Y:S05]  /*2fca0*/  BSYNC.RECONVERGENT B0 ;  /* 0x0000000000007941 */ /* 0x000fea0003800200 */
.L_x_3727:
        /* <DEDUP_REMOVED lines=26> */
.L_x_3730:
[----:B------:R-:W-:Y:S05]  /*2fe50*/  BSYNC.RECONVERGENT B1 ;  /* 0x0000000000017941 */ /* 0x000fea0003800200 */
.L_x_3729:
        /* <DEDUP_REMOVED lines=58> */
.L_x_3732:
[----:B------:R-:W-:Y:S05]  /*30200*/  BSYNC.RECONVERGENT B0 ;  /* 0x0000000000007941 */ /* 0x000fea0003800200 */
.L_x_3731:
        /* <DEDUP_REMOVED lines=26> */
.L_x_3734:
[----:B------:R-:W-:Y:S05]  /*303b0*/  BSYNC.RECONVERGENT B1 ;  /* 0x0000000000017941 */ /* 0x000fea0003800200 */
.L_x_3733:
        /* <DEDUP_REMOVED lines=58> */
.L_x_3736:
[----:B------:R-:W-:Y:S05]  /*30760*/  BSYNC.RECONVERGENT B0 ;  /* 0x0000000000007941 */ /* 0x000fea0003800200 */
.L_x_3735:
        /* <DEDUP_REMOVED lines=26> */
.L_x_3738:
[----:B------:R-:W-:Y:S05]  /*30910*/  BSYNC.RECONVERGENT B1 ;  /* 0x0000000000017941 */ /* 0x000fea0003800200 */
.L_x_3737:
        /* <DEDUP_REMOVED lines=58> */
.L_x_3740:
[----:B------:R-:W-:Y:S05]  /*30cc0*/  BSYNC.RECONVERGENT B0 ;  /* 0x0000000000007941 */ /* 0x000fea0003800200 */
.L_x_3739:
        /* <DEDUP_REMOVED lines=26> */
.L_x_3742:
[----:B------:R-:W-:Y:S05]  /*30e70*/  BSYNC.RECONVERGENT B1 ;  /* 0x0000000000017941 */ /* 0x000fea0003800200 */
.L_x_3741:
        /* <DEDUP_REMOVED lines=58> */
.L_x_3744:
[----:B------:R-:W-:Y:S05]  /*31220*/  BSYNC.RECONVERGENT B0 ;  /* 0x0000000000007941 */ /* 0x000fea0003800200 */
.L_x_3743:
        /* <DEDUP_REMOVED lines=26> */
.L_x_3746:
[----:B------:R-:W-:Y:S05]  /*313d0*/  BSYNC.RECONVERGENT B1 ;  /* 0x0000000000017941 */ /* 0x000fea0003800200 */
.L_x_3745:
        /* <DEDUP_REMOVED lines=58> */
.L_x_3748:
[----:B------:R-:W-:Y:S05]  /*31780*/  BSYNC.RECONVERGENT B0 ;  /* 0x0000000000007941 */ /* 0x000fea0003800200 */
.L_x_3747:
        /* <DEDUP_REMOVED lines=26> */
.L_x_3750:
[----:B------:R-:W-:Y:S05]  /*31930*/  BSYNC.RECONVERGENT B1 ;  /* 0x0000000000017941 */ /* 0x000fea0003800200 */
.L_x_3749:
        /* <DEDUP_REMOVED lines=58> */
.L_x_3752:
[----:B------:R-:W-:Y:S05]  /*31ce0*/  BSYNC.RECONVERGENT B0 ;  /* 0x0000000000007941 */ /* 0x000fea0003800200 */
.L_x_3751:
        /* <DEDUP_REMOVED lines=11> */
[----:B------:R-:W-:Y:S02]  /*31da0*/  MOV R33, 0x400a6666 ;  /* 0x400a666600217802 */ /* 0x000fe40000000f00 */
[----:B------:R-:W-:-:S04]  /*31db0*/  MOV R32, 0x31df0 ;  /* 0x00031df000207802 */ /* 0x000fc80000000f00 */
[----:B------:R-:W-:Y:S01]  /*31dc0*/  MOV R14, R2 ;  /* 0x00000002000e7202 */ /* 0x000fe20000000f00 */
[----:B------:R-:W-:-:S07]  /*31dd0*/  IMAD.MOV.U32 R35, RZ, RZ, R3 ;  /* 0x000000ffff237224 */ /* 0x000fce00078e0003 */
[----:B------:R-:W-:Y:S05]  /*31de0*/  CALL.REL.NOINC `($_Z10RosenbrockPdddS_PiiiiiiddddddddPKdS2_S2_S2_S2_S2_S2_S2_i$__internal_accurate_pow) ;  /* 0x00000dcc00147944 */ /* 0x000fea0003c00000 */
[----:B------:R-:W-:Y:S05]  /*31df0*/  BSYNC.RECONVERGENT B1 ;  /* 0x0000000000017941 */ /* 0x000fea0003800200 */
.L_x_3755:
[----:B------:R-:W-:Y:S02]  /*31e00*/  FSEL R12, R12, RZ, P3 ;  /* 0x000000ff0c0c7208 */ /* 0x000fe40001800000 */
[----:B------:R-:W-:-:S07]  /*31e10*/  FSEL R13, R13, -QNAN , P3 ;  /* 0xfff800000d0d7808 */ /* 0x000fce0001800000 */
.L_x_3754:
[----:B------:R-:W-:Y:S05]  /*31e20*/  BSYNC.RECONVERGENT B0 ;  /* 0x0000000000007941 */ /* 0x000fea0003800200 */
.L_x_3753:
[----:B------:R-:W-:Y:S01]  /*31e30*/  UMOV UR4, 0x66666666 ;  /* 0x6666666600047882 */ /* 0x000fe20000000000 */
[----:B------:R-:W-:Y:S01]  /*31e40*/  UMOV UR5, 0x400a6666 ;  /* 0x400a666600057882 */ /* 0x000fe20000000000 */
[----:B------:R-:W-:Y:S01]  /*31e50*/  BSSY.RECONVERGENT B0, `(.L_x_3756) ;  /* 0x000000e000007945 */ /* 0x000fe20003800200 */
[----:B0-----:R-:W-:Y:S01]  /*31e60*/  DADD R2, R6, UR4 ;  /* 0x0000000406027e29 */ /* 0x001fe20008000000 */
[----:B------:R-:W-:Y:S02]  /*31e70*/  IMAD.MOV.U32 R10, RZ, RZ, -0x1c9e31b4 ;  /* 0xe361ce4cff0a7424 */ /* 0x000fe400078e00ff */
[----:B------:R-:W-:-:S07]  /*31e80*/  IMAD.MOV.U32 R11, RZ, RZ, 0x3e049da7 ;  /* 0x3e049da7ff0b7424 */ /* 0x000fce00078e00ff */
        /* <DEDUP_REMOVED lines=10> */
.L_x_3757:
[----:B------:R-:W-:Y:S05]  /*31f30*/  BSYNC.RECONVERGENT B0 ;  /* 0x0000000000007941 */ /* 0x000fea0003800200 */
.L_x_3756:
        /* <DEDUP_REMOVED lines=20> */
[----:B------:R-:W-:Y:S01]  /*32080*/  MOV R248, R36 ;  /* 0x0000002400f87202 */ /* 0x000fe20000000f00 */
[----:B------:R-:W-:Y:S01]  /*32090*/  IMAD.MOV.U32 R249, RZ, RZ, R37 ;  /* 0x000000fffff97224 */ /* 0x000fe200078e0025 */
[----:B------:R-:W-:Y:S01]  /*320a0*/  MOV R251, 0x3e049da7 ;  /* 0x3e049da700fb7802 */ /* 0x000fe20000000f00 */
[----:B------:R-:W-:Y:S01]  /*320b0*/  IMAD.MOV.U32 R2, RZ, RZ, -0x1c9e31b4 ;  /* 0xe361ce4cff027424 */ /* 0x000fe200078e00ff */
[----:B------:R-:W-:-:S07]  /*320c0*/  MOV R252, 0x320e0 ;  /* 0x000320e000fc7802 */ /* 0x000fce0000000f00 */
[----:B------:R-:W-:Y:S05]  /*320d0*/  CALL.REL.NOINC `($__internal_4_$__cuda_sm20_div_rn_f64_full) ;  /* 0x00000dbc003c7944 */ /* 0x000fea0003c00000 */
[----:B------:R-:W-:Y:S02]  /*320e0*/  IMAD.MOV.U32 R38, RZ, RZ, R250 ;  /* 0x000000ffff267224 */ /* 0x000fe400078e00fa */
[----:B------:R-:W-:-:S07]  /*320f0*/  IMAD.MOV.U32 R39, RZ, RZ, R251 ;  /* 0x000000ffff277224 */ /* 0x000fce00078e00fb */
.L_x_3759:
[----:B------:R-:W-:Y:S05]  /*32100*/  BSYNC.RECONVERGENT B1 ;  /* 0x0000000000017941 */ /* 0x000fea0003800200 */
.L_x_3758:
[----:B------:R-:W0:Y:S01]  /*32110*/  MUFU.RCP64H R3, 1.799999237060546875 ;  /* 0x3ffccccc00037908 */ /* 0x000e220000001800 */
[----:B------:R-:W-:Y:S01]  /*32120*/  MOV R10, 0xcccccccd ;  /* 0xcccccccd000a7802 */ /* 0x000fe20000000f00 */
[----:B------:R-:W-:Y:S01]  /*32130*/  IMAD.MOV.U32 R11, RZ, RZ, 0x3ffccccc ;  /* 0x3ffcccccff0b7424 */ /* 0x000fe200078e00ff */
[----:B------:R-:W-:Y:S01]  /*32140*/  UMOV UR4, 0x99999998 ;  /* 0x9999999800047882 */ /* 0x000fe20000000000 */
[----:B------:R-:W-:Y:S01]  /*32150*/  IMAD.MOV.U32 R2, RZ, RZ, RZ ;  /* 0x000000ffff027224 */ /* 0x000fe200078e00ff */
[----:B------:R-:W-:Y:S01]  /*32160*/  UMOV UR5, 0x3fc99999 ;  /* 0x3fc9999900057882 */ /* 0x000fe20000000000 */
[----:B------:R-:W-:Y:S01]  /*32170*/  MOV R26, 0x8b7a8b04 ;  /* 0x8b7a8b04001a7802 */ /* 0x000fe20000000f00 */
        /* <DEDUP_REMOVED lines=57> */
[--C-:B------:R-:W-:Y:S01]  /*32510*/  IMAD.MOV.U32 R2, RZ, RZ, R38.reuse ;  /* 0x000000ffff027224 */ /* 0x100fe200078e0026 */
[----:B------:R-:W-:Y:S01]  /*32520*/  MOV R3, R39 ;  /* 0x0000002700037202 */ /* 0x000fe20000000f00 */
[----:B------:R-:W-:Y:S01]  /*32530*/  @!P0 DMUL R2, R38, 1.80143985094819840000e+16 ;  /* 0x4350000026028828 */ /* 0x000fe20000000000 */
[----:B------:R-:W-:-:S09]  /*32540*/  IMAD.MOV.U32 R5, RZ, RZ, R38 ;  /* 0x000000ffff057224 */ /* 0x000fd200078e0026 */
[----:B------:R-:W-:Y:S02]  /*32550*/  @!P0 IMAD.MOV.U32 R0, RZ, RZ, R3 ;  /* 0x000000ffff008224 */ /* 0x000fe400078e0003 */
[----:B------:R-:W-:-:S03]  /*32560*/  @!P0 IMAD.MOV.U32 R5, RZ, RZ, R2 ;  /* 0x000000ffff058224 */ /* 0x000fc600078e0002 */
[----:B------:R-:W-:-:S04]  /*32570*/  IADD3 R4, PT, PT, R0, -0x1, RZ ;  /* 0xffffffff00047810 */ /* 0x000fc80007ffe0ff */
[----:B------:R-:W-:Y:S01]  /*32580*/  ISETP.GT.U32.AND P1, PT, R4, 0x7feffffe, PT ;  /* 0x7feffffe0400780c */ /* 0x000fe20003f24070 */
[----:B------:R-:W-:Y:S01]  /*32590*/  IMAD.MOV.U32 R4, RZ, RZ, -0x3ff ;  /* 0xfffffc01ff047424 */ /* 0x000fe200078e00ff */
[----:B------:R-:W-:-:S11]  /*325a0*/  @!P0 MOV R4, 0xfffffbcb ;  /* 0xfffffbcb00048802 */ /* 0x000fd60000000f00 */
[----:B------:R-:W-:Y:S05]  /*325b0*/  @P1 BRA `(.L_x_3761) ;  /* 0x0000000000b01947 */ /* 0x000fea0003800000 */
[C---:B------:R-:W-:Y:S01]  /*325c0*/  LOP3.LUT R2, R0.reuse, 0xfffff, RZ, 0xc0, !PT ;  /* 0x000fffff00027812 */ /* 0x040fe200078ec0ff */
[----:B------:R-:W-:Y:S01]  /*325d0*/  UMOV UR24, 0x80000000 ;  /* 0x8000000000187882 */ /* 0x000fe20000000000 */
[----:B------:R-:W-:Y:S01]  /*325e0*/  LEA.HI R0, R0, R4, RZ, 0xc ;  /* 0x0000000400007211 */ /* 0x000fe200078f60ff */
[----:B------:R-:W-:Y:S01]  /*325f0*/  UMOV UR25, 0x43300000 ;  /* 0x4330000000197882 */ /* 0x000fe20000000000 */
[----:B------:R-:W-:-:S04]  /*32600*/  LOP3.LUT R2, R2, 0x3ff00000, RZ, 0xfc, !PT ;  /* 0x3ff0000002027812 */ /* 0x000fc800078efcff */
[----:B------:R-:W-:Y:S01]  /*32610*/  ISETP.GE.U32.AND P0, PT, R2, 0x3ff6a09f, PT ;  /* 0x3ff6a09f0200780c */ /* 0x000fe20003f06070 */
[----:B------:R-:W-:Y:S01]  /*32620*/  IMAD.MOV.U32 R3, RZ, RZ, R2 ;  /* 0x000000ffff037224 */ /* 0x000fe200078e0002 */
[----:B------:R-:W-:-:S11]  /*32630*/  MOV R2, R5 ;  /* 0x0000000500027202 */ /* 0x000fd60000000f00 */
[----:B------:R-:W-:Y:S02]  /*32640*/  @P0 VIADD R4, R3, 0xfff00000 ;  /* 0xfff0000003040836 */ /* 0x000fe40000000000 */
[----:B------:R-:W-:Y:S02]  /*32650*/  @P0 VIADD R0, R0, 0x1 ;  /* 0x0000000100000836 */ /* 0x000fe40000000000 */
[----:B------:R-:W-:Y:S01]  /*32660*/  @P0 IMAD.MOV.U32 R3, RZ, RZ, R4 ;  /* 0x000000ffff030224 */ /* 0x000fe200078e0004 */
[----:B------:R-:W-:-:S05]  /*32670*/  MOV R4, RZ ;  /* 0x000000ff00047202 */ /* 0x000fca0000000f00 */
        /* <DEDUP_REMOVED lines=18> */
[----:B------:R-:W-:Y:S01]  /*327a0*/  LOP3.LUT R10, R0, 0x80000000, RZ, 0x3c, !PT ;  /* 0x80000000000a7812 */ /* 0x000fe200078e3cff */
[----:B------:R-:W-:-:S06]  /*327b0*/  IMAD.MOV.U32 R11, RZ, RZ, 0x43300000 ;  /* 0x43300000ff0b7424 */ /* 0x000fcc00078e00ff */
        /* <DEDUP_REMOVED lines=12> */
.L_x_3761:
[----:B------:R-:W-:Y:S01]  /*32880*/  MOV R4, 0x0 ;  /* 0x0000000000047802 */ /* 0x000fe20000000f00 */
[----:B------:R-:W-:Y:S01]  /*32890*/  IMAD.MOV.U32 R5, RZ, RZ, 0x7ff00000 ;  /* 0x7ff00000ff057424 */ /* 0x000fe200078e00ff */
[----:B------:R-:W-:-:S05]  /*328a0*/  LOP3.LUT P0, RZ, R3, 0x7fffffff, RZ, 0xc0, !PT ;  /* 0x7fffffff03ff7812 */ /* 0x000fca000780c0ff */
[----:B------:R-:W-:-:S10]  /*328b0*/  DFMA R4, R2, R4, +INF ;  /* 0x7ff000000204742b */ /* 0x000fd40000000004 */
[----:B------:R-:W-:Y:S02]  /*328c0*/  FSEL R2, R4, RZ, P0 ;  /* 0x000000ff04027208 */ /* 0x000fe40000000000 */
[----:B------:R-:W-:-:S07]  /*328d0*/  FSEL R3, R5, -QNAN , P0 ;  /* 0xfff0000005037808 */ /* 0x000fce0000000000 */
.L_x_3762:
[----:B------:R-:W-:Y:S05]  /*328e0*/  BSYNC.RECONVERGENT B0 ;  /* 0x0000000000007941 */ /* 0x000fea0003800200 */
.L_x_3760:
[C---:B------:R-:W-:Y:S01]  /*328f0*/  DMUL R12, R2.reuse, UR4 ;  /* 0x00000004020c7c28 */ /* 0x040fe20008000000 */
[----:B------:R-:W-:Y:S01]  /*32900*/  IMAD.MOV.U32 R4, RZ, RZ, 0x1 ;  /* 0x00000001ff047424 */ /* 0x000fe200078e00ff */
[----:B------:R-:W-:Y:S06]  /*32910*/  BSSY.RECONVERGENT B1, `(.L_x_3763) ;  /* 0x0000019000017945 */ /* 0x000fec0003800200 */
[----:B------:R-:W-:Y:S01]  /*32920*/  DFMA R12, R2, UR22, R12 ;  /* 0x00000016020c7c2b */ /* 0x000fe2000800000c */
[----:B------:R-:W-:Y:S01]  /*32930*/  IMAD.MOV.U32 R2, RZ, RZ, -0x7ae147ae ;  /* 0x851eb852ff027424 */ /* 0x000fe200078e00ff */
[----:B------:R-:W-:-:S06]  /*32940*/  MOV R3, 0x3ff451eb ;  /* 0x3ff451eb00037802 */ /* 0x000fcc0000000f00 */
        /* <DEDUP_REMOVED lines=21> */
.L_x_3764:
[----:B------:R-:W-:Y:S05]  /*32aa0*/  BSYNC.RECONVERGENT B1 ;  /* 0x0000000000017941 */ /* 0x000fea0003800200 */
.L_x_3763:
[----:B------:R-:W-:Y:S01]  /*32ab0*/  DADD R2, -RZ, |R4| ;  /* 0x00000000ff027229 */ /* 0x000fe20000000504 */
[----:B------:R-:W-:Y:S01]  /*32ac0*/  BSSY.RECONVERGENT B0, `(.L_x_3765) ;  /* 0x0000007000007945 */ /* 0x000fe20003800200 */
[----:B------:R-:W-:Y:S01]  /*32ad0*/  MOV R34, RZ ;  /* 0x000000ff00227202 */ /* 0x000fe20000000f00 */
[----:B------:R-:W-:Y:S01]  /*32ae0*/  IMAD.MOV.U32 R33, RZ, RZ, 0x40000000 ;  /* 0x40000000ff217424 */ /* 0x000fe200078e00ff */
[----:B------:R-:W-:-:S06]  /*32af0*/  MOV R32, 0x32b30 ;  /* 0x00032b3000207802 */ /* 0x000fcc0000000f00 */
[----:B------:R-:W-:Y:S02]  /*32b00*/  IMAD.MOV.U32 R14, RZ, RZ, R2 ;  /* 0x000000ffff0e7224 */ /* 0x000fe400078e0002 */
[----:B------:R-:W-:-:S07]  /*32b10*/  IMAD.MOV.U32 R35, RZ, RZ, R3 ;  /* 0x000000ffff237224 */ /* 0x000fce00078e0003 */
[----:B------:R-:W-:Y:S05]  /*32b20*/  CALL.REL.NOINC `($_Z10RosenbrockPdddS_PiiiiiiddddddddPKdS2_S2_S2_S2_S2_S2_S2_i$__internal_accurate_pow) ;  /* 0x00000dbc00c47944 */ /* 0x000fea0003c00000 */
[----:B------:R-:W-:Y:S05]  /*32b30*/  BSYNC.RECONVERGENT B0 ;  /* 0x0000000000007941 */ /* 0x000fea0003800200 */
.L_x_3765:
[C---:B------:R-:W-:Y:S01]  /*32b40*/  DADD R2, R4.reuse, 2 ;  /* 0x4000000004027429 */ /* 0x040fe20000000000 */
[----:B------:R-:W-:Y:S01]  /*32b50*/  BSSY.RECONVERGENT B0, `(.L_x_3766) ;  /* 0x000000e000007945 */ /* 0x000fe20003800200 */
[----:B------:R-:W-:-:S08]  /*32b60*/  DSETP.NEU.AND P0, PT, R4, RZ, PT ;  /* 0x000000ff0400722a */ /* 0x000fd00003f0d000 */
[----:B------:R-:W-:Y:S02]  /*32b70*/  LOP3.LUT R2, R3, 0x7ff00000, RZ, 0xc0, !PT ;  /* 0x7ff0000003027812 */ /* 0x000fe400078ec0ff */
[----:B------:R-:W-:Y:S02]  /*32b80*/  MOV R3, R13 ;  /* 0x0000000d00037202 */ /* 0x000fe40000000f00 */
[----:B------:R-:W-:Y:S01]  /*32b90*/  ISETP.NE.AND P1, PT, R2, 0x7ff00000, PT ;  /* 0x7ff000000200780c */ /* 0x000fe20003f25270 */
[----:B------:R-:W-:Y:S01]  /*32ba0*/  IMAD.MOV.U32 R2, RZ, RZ, R12 ;  /* 0x000000ffff027224 */ /* 0x000fe200078e000c */
        /* <DEDUP_REMOVED lines=8> */
.L_x_3767:
[----:B------:R-:W-:Y:S05]  /*32c30*/  BSYNC.RECONVERGENT B0 ;  /* 0x0000000000007941 */ /* 0x000fea0003800200 */
.L_x_3766:
        /* <DEDUP_REMOVED lines=17> */
[----:B------:R-:W-:Y:S05]  /*32d50*/  CALL.REL.NOINC `($__internal_3_$__cuda_sm20_dblrcp_rn_slowpath_v3) ;  /* 0x00000dac00747944 */ /* 0x000fea0003c00000 */
.L_x_3769:
[----:B------:R-:W-:Y:S05]  /*32d60*/  BSYNC.RECONVERGENT B1 ;  /* 0x0000000000017941 */ /* 0x000fea0003800200 */
.L_x_3768:
        /* <DEDUP_REMOVED lines=8> */
[----:B------:R-:W-:Y:S05]  /*32df0*/  CALL.REL.NOINC `($_Z10RosenbrockPdddS_PiiiiiiddddddddPKdS2_S2_S2_S2_S2_S2_S2_i$__internal_accurate_pow) ;  /* 0x00000dbc00107944 */ /* 0x000fea0003c00000 */
[----:B------:R-:W-:Y:S05]  /*32e00*/  BSYNC.RECONVERGENT B0 ;  /* 0x0000000000007941 */ /* 0x000fea0003800200 */
.L_x_3770:
        /* <DEDUP_REMOVED lines=15> */
.L_x_3772:
[----:B------:R-:W-:Y:S05]  /*32f00*/  BSYNC.RECONVERGENT B0 ;  /* 0x0000000000007941 */ /* 0x000fea0003800200 */
.L_x_3771:
        /* <DEDUP_REMOVED lines=23> */
[----:B------:R-:W-:Y:S02]  /*33080*/  IMAD.MOV.U32 R4, RZ, RZ, R250 ;  /* 0x000000ffff047224 */ /* 0x000fe400078e00fa */
[----:B------:R-:W-:-:S07]  /*33090*/  IMAD.MOV.U32 R5, RZ, RZ, R251 ;  /* 0x000000ffff057224 */ /* 0x000fce00078e00fb */
.L_x_3774:
[----:B------:R-:W-:Y:S05]  /*330a0*/  BSYNC.RECONVERGENT B1 ;  /* 0x0000000000017941 */ /* 0x000fea0003800200 */
.L_x_3773:
        /* <DEDUP_REMOVED lines=24> */
.L_x_3776:
[----:B------:R-:W-:Y:S05]  /*33230*/  BSYNC.RECONVERGENT B1 ;  /* 0x0000000000017941 */ /* 0x000fea0003800200 */
.L_x_3775:
        /* <DEDUP_REMOVED lines=58> */
.L_x_3778:
[----:B------:R-:W-:Y:S05]  /*335e0*/  BSYNC.RECONVERGENT B0 ;  /* 0x0000000000007941 */ /* 0x000fea0003800200 */
.L_x_3777:
        /* <DEDUP_REMOVED lines=26> */
.L_x_3780:
[----:B------:R-:W-:Y:S05]  /*33790*/  BSYNC.RECONVERGENT B1 ;  /* 0x0000000000017941 */ /* 0x000fea0003800200 */
.L_x_3779:
        /* <DEDUP_REMOVED lines=58> */
.L_x_3782:
[----:B------:R-:W-:Y:S05]  /*33b40*/  BSYNC.RECONVERGENT B0 ;  /* 0x0000000000007941 */ /* 0x000fea0003800200 */
.L_x_3781:
        /* <DEDUP_REMOVED lines=26> */
.L_x_3784:
[----:B------:R-:W-:Y:S05]  /*33cf0*/  BSYNC.RECONVERGENT B1 ;  /* 0x0000000000017941 */ /* 0x000fea0003800200 */
.L_x_3783:
        /* <DEDUP_REMOVED lines=58> */
.L_x_3786:
[----:B------:R-:W-:Y:S05]  /*340a0*/  BSYNC.RECONVERGENT B0 ;  /* 0x0000000000007941 */ /* 0x000fea0003800200 */
.L_x_3785:
        /* <DEDUP_REMOVED lines=26> */
.L_x_3788:
[----:B------:R-:W-:Y:S05]  /*34250*/  BSYNC.RECONVERGENT B1 ;  /* 0x0000000000017941 */ /* 0x000fea0003800200 */
.L_x_3787:
        /* <DEDUP_REMOVED lines=58> */
.L_x_3790:
[----:B------:R-:W-:Y:S05]  /*34600*/  BSYNC.RECONVERGENT B0 ;  /* 0x0000000000007941 */ /* 0x000fea0003800200 */
.L_x_3789:
        /* <DEDUP_REMOVED lines=30> */
.L_x_3792:
[----:B------:R-:W-:Y:S05]  /*347f0*/  BSYNC.RECONVERGENT B1 ;  /* 0x0000000000017941 */ /* 0x000fea0003800200 */
.L_x_3791:
        /* <DEDUP_REMOVED lines=58> */
.L_x_3794:
[----:B------:R-:W-:Y:S05]  /*34ba0*/  BSYNC.RECONVERGENT B0 ;  /* 0x0000000000007941 */ /* 0x000fea0003800200 */
.L_x_3793:
        /* <DEDUP_REMOVED lines=26> */
.L_x_3796:
[----:B------:R-:W-:Y:S05]  /*34d50*/  BSYNC.RECONVERGENT B1 ;  /* 0x0000000000017941 */ /* 0x000fea0003800200 */
.L_x_3795:
        /* <DEDUP_REMOVED lines=58> */
.L_x_3798:
[----:B------:R-:W-:Y:S05]  /*35100*/  BSYNC.RECONVERGENT B0 ;  /* 0x0000000000007941 */ /* 0x000fea0003800200 */
.L_x_3797:
        /* <DEDUP_REMOVED lines=26> */
.L_x_3800:
[----:B------:R-:W-:Y:S05]  /*352b0*/  BSYNC.RECONVERGENT B1 ;  /* 0x0000000000017941 */ /* 0x000fea0003800200 */
.L_x_3799:
        /* <DEDUP_REMOVED lines=58> */
.L_x_3802:
[----:B------:R-:W-:Y:S05]  /*35660*/  BSYNC.RECONVERGENT B0 ;  /* 0x0000000000007941 */ /* 0x000fea0003800200 */
.L_x_3801:
        /* <DEDUP_REMOVED lines=26> */
.L_x_3804:
[----:B------:R-:W-:Y:S05]  /*35810*/  BSYNC.RECONVERGENT B1 ;  /* 0x0000000000017941 */ /* 0x000fea0003800200 */
.L_x_3803:
        /* <DEDUP_REMOVED lines=58> */
.L_x_3806:
[----:B------:R-:W-:Y:S05]  /*35bc0*/  BSYNC.RECONVERGENT B0 ;  /* 0x0000000000007941 */ /* 0x000fea0003800200 */
.L_x_3805:
        /* <DEDUP_REMOVED lines=26> */
.L_x_3808:
[----:B------:R-:W-:Y:S05]  /*35d70*/  BSYNC.RECONVERGENT B1 ;  /* 0x0000000000017941 */ /* 0x000fea0003800200 */
.L_x_3807:
        /* <DEDUP_REMOVED lines=58> */
.L_x_3810:
[----:B------:R-:W-:Y:S05]  /*36120*/  BSYNC.RECONVERGENT B0 ;  /* 0x0000000000007941 */ /* 0x000fea0003800200 */
.L_x_3809:
[----:B------:R-:W0:Y:S01]  /*36130*/  MUFU.RCP64H R5, 6.10193218192287929641e+28 ;  /* 0x45e8a54000057908 */ /* 0x000e220000001800 */
[----:B------:R-:W-:Y:S01]  /*36140*/  MOV R12, 0xa81015ac ;  /* 0xa81015ac000c7802 */ /* 0x000fe20000000f00 */
[----:B------:R-:W-:Y:S01]  /*36150*/  IMAD.MOV.U32 R13, RZ, RZ, 0x45e8a540 ;  /* 0x45e8a540ff0d7424 */ /* 0x000fe200078e00ff */
[----:B------:R-:W-:Y:S01]  /*36160*/  UMOV UR4, 0xdf90fadf ;  /* 0xdf90fadf00047882 */ /* 0x000fe20000000000 */
[----:B------:R-:W-:Y:S01]  /*36170*/  IMAD.MOV.U32 R4, RZ, RZ, 0x1 ;  /* 0x00000001ff047424 */ /* 0x000fe200078e00ff */
[----:B------:R-:W-:Y:S01]  /*36180*/  UMOV UR5, 0x3e375d57 ;  /* 0x3e375d5700057882 */ /* 0x000fe20000000000 */
[----:B------:R-:W-:Y:S01]  /*36190*/  BSSY.RECONVERGENT B1, `(.L_x_3811) ;  /* 0x000001b000017945 */ /* 0x000fe20003800200 */
[----:B------:R-:W-:Y:S01]  /*361a0*/  DMUL R2, R2, UR4 ;  /* 0x0000000402027c28 */ /* 0x000fe20008000000 */
[----:B------:R-:W-:Y:S01]  /*361b0*/  UMOV UR4, 0x2d26a9b8 ;  /* 0x2d26a9b800047882 */ /* 0x000fe20000000000 */
[----:B------:R-:W-:-:S06]  /*361c0*/  UMOV UR5, 0x4020a101 ;  /* 0x4020a10100057882 */ /* 0x000fcc0000000000 */
[----:B------:R-:W-:Y:S02]  /*361d0*/  DMUL R2, R2, 1000000 ;  /* 0x412e848002027828 */ /* 0x000fe40000000000 */
[----:B0-----:R-:W-:-:S06]  /*361e0*/  DFMA R10, R4, -R12, 1 ;  /* 0x3ff00000040a742b */ /* 0x001fcc000000080c */
[----:B------:R-:W-:Y:S02]  /*361f0*/  DMUL R2, R2, UR4 ;  /* 0x0000000402027c28 */ /* 0x000fe40008000000 */
[----:B------:R-:W-:-:S08]  /*36200*/  DFMA R10, R10, R10, R10 ;  /* 0x0000000a0a0a722b */ /* 0x000fd0000000000a */
[----:B------:R-:W-:-:S08]  /*36210*/  DFMA R4, R4, R10, R4 ;  /* 0x0000000a0404722b */ /* 0x000fd00000000004 */
[----:B------:R-:W-:-:S08]  /*36220*/  DFMA R10, R4, -R12, 1 ;  /* 0x3ff00000040a742b */ /* 0x000fd0000000080c */
        /* <DEDUP_REMOVED lines=17> */
.L_x_3812:
[----:B------:R-:W-:Y:S05]  /*36340*/  BSYNC.RECONVERGENT B1 ;  /* 0x0000000000017941 */ /* 0x000fea0003800200 */
.L_x_3811:
[----:B------:R-:W2:Y:S01]  /*36350*/  LDL.64 R14, [R1+0x9f88] ;  /* 0x009f8800010e7983 */ /* 0x000ea20000100a00 */
[----:B------:R-:W0:Y:S01]  /*36360*/  MUFU.RCP64H R5, R3 ;  /* 0x0000000300057308 */ /* 0x000e220000001800 */
[----:B------:R-:W-:Y:S01]  /*36370*/  MOV R4, 0x1 ;  /* 0x0000000100047802 */ /* 0x000fe20000000f00 */
        /* <DEDUP_REMOVED lines=22> */
.L_x_3814:
[----:B------:R-:W-:Y:S05]  /*364e0*/  BSYNC.RECONVERGENT B1 ;  /* 0x0000000000017941 */ /* 0x000fea0003800200 */
.L_x_3813:
        /* <DEDUP_REMOVED lines=22> */
.L_x_3816:
[----:B------:R-:W-:Y:S05]  /*36650*/  BSYNC.RECONVERGENT B1 ;  /* 0x0000000000017941 */ /* 0x000fea0003800200 */
.L_x_3815:
        /* <DEDUP_REMOVED lines=58> */
.L_x_3818:
[----:B------:R-:W-:Y:S05]  /*36a00*/  BSYNC.RECONVERGENT B0 ;  /* 0x0000000000007941 */ /* 0x000fea0003800200 */
.L_x_3817:
        /* <DEDUP_REMOVED lines=26> */
.L_x_3820:
[----:B------:R-:W-:Y:S05]  /*36bb0*/  BSYNC.RECONVERGENT B1 ;  /* 0x0000000000017941 */ /* 0x000fea0003800200 */
.L_x_3819:
        /* <DEDUP_REMOVED lines=58> */
.L_x_3822:
[----:B------:R-:W-:Y:S05]  /*36f60*/  BSYNC.RECONVERGENT B0 ;  /* 0x0000000000007941 */ /* 0x000fea0003800200 */
.L_x_3821:
        /* <DEDUP_REMOVED lines=26> */
.L_x_3824:
[----:B------:R-:W-:Y:S05]  /*37110*/  BSYNC.RECONVERGENT B1 ;  /* 0x0000000000017941 */ /* 0x000fea0003800200 */
.L_x_3823:
        /* <DEDUP_REMOVED lines=58> */
.L_x_3826:
[----:B------:R-:W-:Y:S05]  /*374c0*/  BSYNC.RECONVERGENT B0 ;  /* 0x0000000000007941 */ /* 0x000fea0003800200 */
.L_x_3825:
        /* <DEDUP_REMOVED lines=26> */
.L_x_3828:
[----:B------:R-:W-:Y:S05]  /*37670*/  BSYNC.RECONVERGENT B1 ;  /* 0x0000000000017941 */ /* 0x000fea0003800200 */
.L_x_3827:
        /* <DEDUP_REMOVED lines=59> */
.L_x_3830:
[----:B------:R-:W-:Y:S05]  /*37a30*/  BSYNC.RECONVERGENT B0 ;  /* 0x0000000000007941 */ /* 0x000fea0003800200 */
.L_x_3829:
        /* <DEDUP_REMOVED lines=22> */
.L_x_3832:
[----:B------:R-:W-:Y:S05]  /*37ba0*/  BSYNC.RECONVERGENT B1 ;  /* 0x0000000000017941 */ /* 0x000fea0003800200 */
.L_x_3831:
        /* <DEDUP_REMOVED lines=59> */
.L_x_3834:
[----:B------:R-:W-:Y:S05]  /*37f60*/  BSYNC.RECONVERGENT B0 ;  /* 0x0000000000007941 */ /* 0x000fea0003800200 */
.L_x_3833:
[----:B------:R-:W2:Y:S01]  /*37f70*/  LDL.64 R2, [R1+0x8b8] ;  /* 0x0008b80001027983 */ /* 0x000ea20000100a00 */
[----:B------:R-:W-:Y:S01]  /*37f80*/  IMAD.MOV.U32 R4, RZ, RZ, 0x1 ;  /* 0x00000001ff047424 */ /* 0x000fe200078e00ff */
[----:B------:R-:W-:Y:S01]  /*37f90*/  UMOV UR4, 0x87216d16 ;  /* 0x87216d1600047882 */ /* 0x000fe20000000000 */
[----:B------:R-:W-:Y:S01]  /*37fa0*/  UMOV UR5, 0x44ede92d ;  /* 0x44ede92d00057882 */ /* 0x000fe20000000000 */
[----:B------:R-:W-:Y:S01]  /*37fb0*/  BSSY.RECONVERGENT B1, `(.L_x_3835) ;  /* 0x0000016000017945 */ /* 0x000fe20003800200 */
[----:B------:R-:W-:-:S10]  /*37fc0*/  DMUL R10, R10, UR4 ;  /* 0x000000040a0a7c28 */ /* 0x000fd40008000000 */
[----:B------:R-:W-:Y:S01]  /*37fd0*/  FSETP.GEU.AND P1, PT, |R11|, 6.5827683646048100446e-37, PT ;  /* 0x036000000b00780b */ /* 0x000fe20003f2e200 */
[----:B--2---:R-:W0:Y:S02]  /*37fe0*/  MUFU.RCP64H R5, R3 ;  /* 0x0000000300057308 */ /* 0x004e240000001800 */
        /* <DEDUP_REMOVED lines=18> */
.L_x_3836:
[----:B------:R-:W-:Y:S05]  /*38110*/  BSYNC.RECONVERGENT B1 ;  /* 0x0000000000017941 */ /* 0x000fea0003800200 */
.L_x_3835:
        /* <DEDUP_REMOVED lines=29> */
.L_x_3838:
[----:B------:R-:W-:Y:S05]  /*382f0*/  BSYNC.RECONVERGENT B1 ;  /* 0x0000000000017941 */ /* 0x000fea0003800200 */
.L_x_3837:
        /* <DEDUP_REMOVED lines=22> */
.L_x_3840:
[----:B------:R-:W-:Y:S05]  /*38460*/  BSYNC.RECONVERGENT B1 ;  /* 0x0000000000017941 */ /* 0x000fea0003800200 */
.L_x_3839:
        /* <DEDUP_REMOVED lines=58> */
.L_x_3842:
[----:B------:R-:W-:Y:S05]  /*38810*/  BSYNC.RECONVERGENT B0 ;  /* 0x0000000000007941 */ /* 0x000fea0003800200 */
.L_x_3841:
        /* <DEDUP_REMOVED lines=26> */
.L_x_3844:
[----:B------:R-:W-:Y:S05]  /*389c0*/  BSYNC.RECONVERGENT B1 ;  /* 0x0000000000017941 */ /* 0x000fea0003800200 */
.L_x_3843:
        /* <DEDUP_REMOVED lines=58> */
.L_x_3846:
[----:B------:R-:W-:Y:S05]  /*38d70*/  BSYNC.RECONVERGENT B0 ;  /* 0x0000000000007941 */ /* 0x000fea0003800200 */
.L_x_3845:
        /* <DEDUP_REMOVED lines=26> */
.L_x_3848:
[----:B------:R-:W-:Y:S05]  /*38f20*/  BSYNC.RECONVERGENT B1 ;  /* 0x0000000000017941 */ /* 0x000fea0003800200 */
.L_x_3847:
        /* <DEDUP_REMOVED lines=58> */
.L_x_3850:
[----:B------:R-:W-:Y:S05]  /*392d0*/  BSYNC.RECONVERGENT B0 ;  /* 0x0000000000007941 */ /* 0x000fea0003800200 */
.L_x_3849:
        /* <DEDUP_REMOVED lines=26> */
.L_x_3852:
[----:B------:R-:W-:Y:S05]  /*39480*/  BSYNC.RECONVERGENT B1 ;  /* 0x0000000000017941 */ /* 0x000fea0003800200 */
.L_x_3851:
        /* <DEDUP_REMOVED lines=58> */
.L_x_3854:
[----:B------:R-:W-:Y:S05]  /*39830*/  BSYNC.RECONVERGENT B0 ;  /* 0x0000000000007941 */ /* 0x000fea0003800200 */
.L_x_3853:
        /* <DEDUP_REMOVED lines=26> */
.L_x_3856:
[----:B------:R-:W-:Y:S05]  /*399e0*/  BSYNC.RECONVERGENT B1 ;  /* 0x0000000000017941 */ /* 0x000fea0003800200 */
.L_x_3855:
        /* <DEDUP_REMOVED lines=58> */
.L_x_3858:
[----:B------:R-:W-:Y:S05]  /*39d90*/  BSYNC.RECONVERGENT B0 ;  /* 0x0000000000007941 */ /* 0x000fea0003800200 */
.L_x_3857:
        /* <DEDUP_REMOVED lines=34> */
.L_x_3860:
[----:B------:R-:W-:Y:S05]  /*39fc0*/  BSYNC.RECONVERGENT B1 ;  /* 0x0000000000017941 */ /* 0x000fea0003800200 */
.L_x_3859:
        /* <DEDUP_REMOVED lines=58> */
.L_x_3862:
[----:B------:R-:W-:Y:S05]  /*3a370*/  BSYNC.RECONVERGENT B0 ;  /* 0x0000000000007941 */ /* 0x000fea0003800200 */
.L_x_3861:
        /* <DEDUP_REMOVED lines=15> */
[----:B------:R-:W-:Y:S05]  /*3a470*/  CALL.REL.NOINC `($_Z10RosenbrockPdddS_PiiiiiiddddddddPKdS2_S2_S2_S2_S2_S2_S2_i$__internal_accurate_pow) ;  /* 0x00000d4400707944 */ /* 0x000fea0003c00000 */
[----:B------:R-:W-:Y:S05]  /*3a480*/  BSYNC.RECONVERGENT B1 ;  /* 0x0000000000017941 */ /* 0x000fea0003800200 */
.L_x_3865:
[----:B------:R-:W-:Y:S02]  /*3a490*/  FSEL R12, R12, RZ, P0 ;  /* 0x000000ff0c0c7208 */ /* 0x000fe40000000000 */
[----:B------:R-:W-:-:S07]  /*3a4a0*/  FSEL R13, R13, -QNAN , P0 ;  /* 0xfff800000d0d7808 */ /* 0x000fce0000000000 */
.L_x_3864:
[----:B------:R-:W-:Y:S05]  /*3a4b0*/  BSYNC.RECONVERGENT B0 ;  /* 0x0000000000007941 */ /* 0x000fea0003800200 */
.L_x_3863:
        /* <DEDUP_REMOVED lines=15> */
.L_x_3867:
[----:B------:R-:W-:Y:S05]  /*3a5b0*/  BSYNC.RECONVERGENT B0 ;  /* 0x0000000000007941 */ /* 0x000fea0003800200 */
.L_x_3866:
        /* <DEDUP_REMOVED lines=9> */
[----:B------:R-:W-:Y:S02]  /*3a650*/  FSEL R10, R12, -6.77950705673786388944e+31, P1 ;  /* 0xf455ec6c0c0a7808 */ /* 0x000fe40000800000 */
[----:B------:R-:W-:-:S05]  /*3a660*/  FSEL R11, R13, 0.00029520562384277582169, P1 ;  /* 0x399ac5d40d0b7808 */ /* 0x000fca0000800000 */
        /* <DEDUP_REMOVED lines=16> */
[----:B------:R-:W-:Y:S05]  /*3a770*/  CALL.REL.NOINC `($__internal_4_$__cuda_sm20_div_rn_f64_full) ;  /* 0x00000d3400947944 */ /* 0x000fea0003c00000 */
[----:B------:R-:W-:Y:S01]  /*3a780*/  MOV R6, R250 ;  /* 0x000000fa00067202 */ /* 0x000fe20000000f00 */
[----:B------:R-:W-:-:S07]  /*3a790*/  IMAD.MOV.U32 R7, RZ, RZ, R251 ;  /* 0x000000ffff077224 */ /* 0x000fce00078e00fb */
.L_x_3869:
[----:B------:R-:W-:Y:S05]  /*3a7a0*/  BSYNC.RECONVERGENT B1 ;  /* 0x0000000000017941 */ /* 0x000fea0003800200 */
.L_x_3868:
        /* <DEDUP_REMOVED lines=22> */
[----:B------:R-:W-:Y:S01]  /*3a910*/  @P0 VIADD R4, R3, 0xfff00000 ;  /* 0xfff0000003040836 */ /* 0x000fe20000000000 */
[----:B------:R-:W-:-:S03]  /*3a920*/  @P0 IADD3 R0, PT, PT, R0, 0x1, RZ ;  /* 0x0000000100000810 */ /* 0x000fc60007ffe0ff */
        /* <DEDUP_REMOVED lines=14> */
[----:B------:R-:W-:Y:S01]  /*3aa10*/  DMUL R2, R4, R4 ;  /* 0x0000000404027228 */ /* 0x000fe20000000000 */
[----:B------:R-:W-:Y:S02]  /*3aa20*/  IMAD.MOV.U32 R12, RZ, RZ, -0x748574fc ;  /* 0x8b7a8b04ff0c7424 */ /* 0x000fe400078e00ff */
        /* <DEDUP_REMOVED lines=38> */
.L_x_3871:
[----:B------:R-:W-:Y:S01]  /*3ac90*/  IMAD.MOV.U32 R4, RZ, RZ, 0x0 ;  /* 0x00000000ff047424 */ /* 0x000fe200078e00ff */
[----:B------:R-:W-:Y:S02]  /*3aca0*/  MOV R5, 0x7ff00000 ;  /* 0x7ff0000000057802 */ /* 0x000fe40000000f00 */
[----:B------:R-:W-:-:S04]  /*3acb0*/  LOP3.LUT P0, RZ, R3, 0x7fffffff, RZ, 0xc0, !PT ;  /* 0x7fffffff03ff7812 */ /* 0x000fc8000780c0ff */
[----:B------:R-:W-:-:S10]  /*3acc0*/  DFMA R4, R2, R4, +INF ;  /* 0x7ff000000204742b */ /* 0x000fd40000000004 */
[----:B------:R-:W-:Y:S02]  /*3acd0*/  FSEL R2, R4, RZ, P0 ;  /* 0x000000ff04027208 */ /* 0x000fe40000000000 */
[----:B------:R-:W-:-:S07]  /*3ace0*/  FSEL R3, R5, -QNAN , P0 ;  /* 0xfff0000005037808 */ /* 0x000fce0000000000 */
.L_x_3872:
[----:B------:R-:W-:Y:S05]  /*3acf0*/  BSYNC.RECONVERGENT B0 ;  /* 0x0000000000007941 */ /* 0x000fea0003800200 */
.L_x_3870:
        /* <DEDUP_REMOVED lines=13> */
[----:B------:R-:W-:Y:S05]  /*3add0*/  CALL.REL.NOINC `($_Z10RosenbrockPdddS_PiiiiiiddddddddPKdS2_S2_S2_S2_S2_S2_S2_i$__internal_accurate_pow) ;  /* 0x00000d3c00187944 */ /* 0x000fea0003c00000 */
[----:B------:R-:W-:Y:S05]  /*3ade0*/  BSYNC.RECONVERGENT B0 ;  /* 0x0000000000007941 */ /* 0x000fea0003800200 */
.L_x_3873:
        /* <DEDUP_REMOVED lines=15> */
.L_x_3875:
[----:B------:R-:W-:Y:S05]  /*3aee0*/  BSYNC.RECONVERGENT B0 ;  /* 0x0000000000007941 */ /* 0x000fea0003800200 */
.L_x_3874:
        /* <DEDUP_REMOVED lines=18> */
.L_x_3877:
[----:B------:R-:W-:Y:S05]  /*3b010*/  BSYNC.RECONVERGENT B1 ;  /* 0x0000000000017941 */ /* 0x000fea0003800200 */
.L_x_3876:
        /* <DEDUP_REMOVED lines=8> */
[----:B------:R-:W-:Y:S05]  /*3b0a0*/  CALL.REL.NOINC `($_Z10RosenbrockPdddS_PiiiiiiddddddddPKdS2_S2_S2_S2_S2_S2_S2_i$__internal_accurate_pow) ;  /* 0x00000d3800647944 */ /* 0x000fea0003c00000 */
[----:B------:R-:W-:Y:S05]  /*3b0b0*/  BSYNC.RECONVERGENT B0 ;  /* 0x0000000000007941 */ /* 0x000fea0003800200 */
.L_x_3878:
        /* <DEDUP_REMOVED lines=16> */
.L_x_3880:
[----:B------:R-:W-:Y:S05]  /*3b1c0*/  BSYNC.RECONVERGENT B0 ;  /* 0x0000000000007941 */ /* 0x000fea0003800200 */
.L_x_3879:
        /* <DEDUP_REMOVED lines=24> */
.L_x_3882:
[----:B------:R-:W-:Y:S05]  /*3b350*/  BSYNC.RECONVERGENT B1 ;  /* 0x0000000000017941 */ /* 0x000fea0003800200 */
.L_x_3881:
        /* <DEDUP_REMOVED lines=24> */
.L_x_3884:
[----:B------:R-:W-:Y:S05]  /*3b4e0*/  BSYNC.RECONVERGENT B1 ;  /* 0x0000000000017941 */ /* 0x000fea0003800200 */
.L_x_3883:
        /* <DEDUP_REMOVED lines=58> */
.L_x_3886:
[----:B------:R-:W-:Y:S05]  /*3b890*/  BSYNC.RECONVERGENT B0 ;  /* 0x0000000000007941 */ /* 0x000fea0003800200 */
.L_x_3885:
        /* <DEDUP_REMOVED lines=26> */
.L_x_3888:
[----:B------:R-:W-:Y:S05]  /*3ba40*/  BSYNC.RECONVERGENT B1 ;  /* 0x0000000000017941 */ /* 0x000fea0003800200 */
.L_x_3887:
        /* <DEDUP_REMOVED lines=58> */
.L_x_3890:
[----:B------:R-:W-:Y:S05]  /*3bdf0*/  BSYNC.RECONVERGENT B0 ;  /* 0x0000000000007941 */ /* 0x000fea0003800200 */
.L_x_3889:
        /* <DEDUP_REMOVED lines=26> */
.L_x_3892:
[----:B------:R-:W-:Y:S05]  /*3bfa0*/  BSYNC.RECONVERGENT B1 ;  /* 0x0000000000017941 */ /* 0x000fea0003800200 */
.L_x_3891:
        /* <DEDUP_REMOVED lines=58> */
.L_x_3894:
[----:B------:R-:W-:Y:S05]  /*3c350*/  BSYNC.RECONVERGENT B0 ;  /* 0x0000000000007941 */ /* 0x000fea0003800200 */
.L_x_3893:
        /* <DEDUP_REMOVED lines=19> */
[----:B------:R-:W-:Y:S01]  /*3c490*/  MOV R248, RZ ;  /* 0x000000ff00f87202 */ /* 0x000fe20000000f00 */
[----:B------:R-:W-:Y:S01]  /*3c4a0*/  IMAD.MOV.U32 R2, RZ, RZ, R8 ;  /* 0x000000ffff027224 */ /* 0x000fe200078e0008 */
[----:B------:R-:W-:Y:S01]  /*3c4b0*/  MOV R252, 0x3c4e0 ;  /* 0x0003c4e000fc7802 */ /* 0x000fe20000000f00 */
[----:B------:R-:W-:-:S07]  /*3c4c0*/  IMAD.MOV.U32 R249, RZ, RZ, -0x3f5d5c00 ;  /* 0xc0a2a400fff97424 */ /* 0x000fce00078e00ff */
[----:B------:R-:W-:Y:S05]  /*3c4d0*/  CALL.REL.NOINC `($__internal_4_$__cuda_sm20_div_rn_f64_full) ;  /* 0x00000d18003c7944 */ /* 0x000fea0003c00000 */
[----:B------:R-:W-:Y:S01]  /*3c4e0*/  IMAD.MOV.U32 R4, RZ, RZ, R250 ;  /* 0x000000ffff047224 */ /* 0x000fe200078e00fa */
[----:B------:R-:W-:-:S07]  /*3c4f0*/  MOV R5, R251 ;  /* 0x000000fb00057202 */ /* 0x000fce0000000f00 */
.L_x_3896:
[----:B------:R-:W-:Y:S05]  /*3c500*/  BSYNC.RECONVERGENT B1 ;  /* 0x0000000000017941 */ /* 0x000fea0003800200 */
.L_x_3895:
[----:B------:R-:W-:Y:S01]  /*3c510*/  IMAD.MOV.U32 R8, RZ, RZ, 0x652b82fe ;  /* 0x652b82feff087424 */ /* 0x000fe200078e00ff */
[----:B------:R-:W-:Y:S01]  /*3c520*/  UMOV UR4, 0xfefa39ef ;  /* 0xfefa39ef00047882 */ /* 0x000fe20000000000 */
[----:B------:R-:W-:Y:S01]  /*3c530*/  IMAD.MOV.U32 R9, RZ, RZ, 0x3ff71547 ;  /* 0x3ff71547ff097424 */ /* 0x000fe200078e00ff */
        /* <DEDUP_REMOVED lines=57> */
.L_x_3898:
[----:B------:R-:W-:Y:S05]  /*3c8d0*/  BSYNC.RECONVERGENT B0 ;  /* 0x0000000000007941 */ /* 0x000fea0003800200 */
.L_x_3897:
[----:B------:R-:W0:Y:S01]  /*3c8e0*/  S2UR UR4, SR_CTAID.X ;  /* 0x00000000000479c3 */ /* 0x000e220000002500 */
[----:B------:R-:W1:Y:S07]  /*3c8f0*/  LDCU UR6, c[0x0][0x3fc] ;  /* 0x00007f80ff0677ac */ /* 0x000e6e0008000800 */
[----:B------:R-:W2:Y:S08]  /*3c900*/  LDC R53, c[0x0][0x440] ;  /* 0x00011000ff357b82 */ /* 0x000eb00000000800 */
[----:B------:R-:W3:Y:S01]  /*3c910*/  LDC.64 R6, c[0x0][0x410] ;  /* 0x00010400ff067b82 */ /* 0x000ee20000000a00 */
[----:B0-----:R-:W-:-:S07]  /*3c920*/  IMAD R8, R10, UR4, R11 ;  /* 0x000000040a087c24 */ /* 0x001fce000f8e020b */
[----:B------:R-:W0:Y:S01]  /*3c930*/  LDC.64 R32, c[0x0][0x420] ;  /* 0x00010800ff207b82 */ /* 0x000e220000000a00 */
[----:B------:R-:W4:Y:S01]  /*3c940*/  LDCU.64 UR4, c[0x0][0x3d0] ;  /* 0x00007a00ff0477ac */ /* 0x000f220008000a00 */
[----:B--2---:R-:W-:-:S06]  /*3c950*/  IMAD R12, R53, 0x8, R8 ;  /* 0x00000008350c7824 */ /* 0x004fcc00078e0208 */
[----:B------:R-:W2:Y:S01]  /*3c960*/  LDC.64 R30, c[0x0][0x418] ;  /* 0x00010600ff1e7b82 */ /* 0x000ea20000000a00 */
[----:B------:R-:W-:Y:S02]  /*3c970*/  IMAD R10, R53, 0x2, R8 ;  /* 0x00000002350a7824 */ /* 0x000fe400078e0208 */
[----:B------:R-:W-:Y:S02]  /*3c980*/  IMAD.IADD R12, R12, 0x1, R53 ;  /* 0x000000010c0c7824 */ /* 0x000fe400078e0235 */
[----:B---3--:R-:W-:-:S03]  /*3c990*/  IMAD.WIDE R4, R8, 0x8, R6 ;  /* 0x0000000808047825 */ /* 0x008fc600078e0206 */
[C---:B------:R-:W-:Y:S01]  /*3c9a0*/  LEA R14, R53.reuse, R12, 0x1 ;  /* 0x0000000c350e7211 */ /* 0x040fe200078e08ff */
[----:B------:R-:W-:Y:S01]  /*3c9b0*/  IMAD.WIDE R12, R12, 0x8, R6 ;  /* 0x000000080c0c7825 */ /* 0x000fe200078e0206 */
[----:B------:R-:W3:Y:S03]  /*3c9c0*/  LDG.E.64.CONSTANT R84, desc[UR10][R4.64] ;  /* 0x0000000a04547981 */ /* 0x000ee6000c1e9b00 */
[C---:B------:R-:W-:Y:S01]  /*3c9d0*/  IMAD R16, R53.reuse, 0x4, R14 ;  /* 0x0000000435107824 */ /* 0x040fe200078e020e */
[----:B------:R-:W4:Y:S01]  /*3c9e0*/  LDG.E.64.CONSTANT R60, desc[UR10][R12.64] ;  /* 0x0000000a0c3c7981 */ /* 0x000f22000c1e9b00 */
[----:B------:R-:W-:-:S04]  /*3c9f0*/  IMAD.WIDE R6, R53, 0x8, R4 ;  /* 0x0000000835067825 */ /* 0x000fc800078e0204 */
[----:B------:R-:W-:Y:S01]  /*3ca00*/  IMAD.IADD R16, R16, 0x1, R53 ;  /* 0x0000000110107824 */ /* 0x000fe200078e0235 */
[----:B------:R-:W3:Y:S01]  /*3ca10*/  LDG.E.64.CONSTANT R68, desc[UR10][R6.64] ;  /* 0x0000000a06447981 */ /* 0x000ee2000c1e9b00 */
[----:B0-----:R-:W-:-:S03]  /*3ca20*/  IMAD.WIDE R10, R10, 0x8, R32 ;  /* 0x000000080a0a7825 */ /* 0x001fc600078e0220 */
[----:B------:R-:W-:Y:S01]  /*3ca30*/  LEA R34, R53, R16, 0x2 ;  /* 0x0000001035227211 */ /* 0x000fe200078e10ff */
[----:B--2---:R-:W-:Y:S01]  /*3ca40*/  IMAD.WIDE R30, R8, 0x8, R30 ;  /* 0x00000008081e7825 */ /* 0x004fe200078e021e */
[----:B------:R-:W2:Y:S03]  /*3ca50*/  LDG.E.64.CONSTANT R82, desc[UR10][R10.64] ;  /* 0x0000000a0a527981 */ /* 0x000ea6000c1e9b00 */
[----:B------:R-:W-:Y:S01]  /*3ca60*/  IMAD.IADD R18, R34, 0x1, R53 ;  /* 0x0000000122127824 */ /* 0x000fe200078e0235 */
[----:B------:R0:W2:Y:S01]  /*3ca70*/  LDG.E.64.CONSTANT R70, desc[UR10][R30.64] ;  /* 0x0000000a1e467981 */ /* 0x0000a2000c1e9b00 */
[----:B------:R-:W-:-:S04]  /*3ca80*/  IMAD.WIDE R8, R8, 0x8, R32 ;  /* 0x0000000808087825 */ /* 0x000fc800078e0220 */
[----:B------:R-:W-:Y:S02]  /*3ca90*/  IMAD R0, R53, 0x2, R18 ;  /* 0x0000000235007824 */ /* 0x000fe400078e0212 */
[----:B------:R-:W-:-:S03]  /*3caa0*/  IMAD.WIDE R14, R14, 0x8, R32 ;  /* 0x000000080e0e7825 */ /* 0x000fc600078e0220 */
[C---:B------:R-:W-:Y:S01]  /*3cab0*/  IADD3 R20, PT, PT, R0.reuse, R53, RZ ;  /* 0x0000003500147210 */ /* 0x040fe20007ffe0ff */
[----:B------:R-:W-:Y:S01]  /*3cac0*/  IMAD.WIDE R36, R0, 0x8, R32 ;  /* 0x0000000800247825 */ /* 0x000fe200078e0220 */
[----:B------:R-:W2:Y:S03]  /*3cad0*/  LDG.E.64.CONSTANT R54, desc[UR10][R14.64] ;  /* 0x0000000a0e367981 */ /* 0x000ea6000c1e9b00 */
[C---:B------:R-:W-:Y:S02]  /*3cae0*/  IMAD R25, R53.reuse, 0x4, R20 ;  /* 0x0000000435197824 */ /* 0x040fe400078e0214 */
[----:B0-----:R-:W-:Y:S01]  /*3caf0*/  IMAD.WIDE R30, R53, 0x8, R8 ;  /* 0x00000008351e7825 */ /* 0x001fe200078e0208 */
[----:B------:R-:W2:Y:S03]  /*3cb00*/  LDG.E.64.CONSTANT R36, desc[UR10][R36.64] ;  /* 0x0000000a24247981 */ /* 0x000ea6000c1e9b00 */
[----:B------:R-:W-:Y:S01]  /*3cb10*/  IMAD.IADD R24, R25, 0x1, R53 ;  /* 0x0000000119187824 */ /* 0x000fe200078e0235 */
[----:B------:R-:W2:Y:S01]  /*3cb20*/  LDG.E.64.CONSTANT R66, desc[UR10][R30.64] ;  /* 0x0000000a1e427981 */ /* 0x000ea2000c1e9b00 */
[----:B------:R-:W-:-:S03]  /*3cb30*/  IMAD.WIDE R4, R53, 0x8, R6 ;  /* 0x0000000835047825 */ /* 0x000fc600078e0206 */
[C---:B------:R-:W-:Y:S01]  /*3cb40*/  IADD3 R26, PT, PT, R24.reuse, R53, RZ ;  /* 0x00000035181a7210 */ /* 0x040fe20007ffe0ff */
[----:B------:R-:W-:Y:S01]  /*3cb50*/  IMAD.WIDE R40, R24, 0x8, R32 ;  /* 0x0000000818287825 */ /* 0x000fe200078e0220 */
[----:B------:R0:W2:Y:S03]  /*3cb60*/  LDG.E.64.CONSTANT R64, desc[UR10][R4.64] ;  /* 0x0000000a04407981 */ /* 0x0000a6000c1e9b00 */
[C---:B------:R-:W-:Y:S02]  /*3cb70*/  IMAD.IADD R27, R26.reuse, 0x1, R53 ;  /* 0x000000011a1b7824 */ /* 0x040fe400078e0235 */
[----:B------:R-:W-:-:S03]  /*3cb80*/  IMAD.WIDE R42, R26, 0x8, R32 ;  /* 0x000000081a2a7825 */ /* 0x000fc600078e0220 */
[C---:B------:R-:W-:Y:S01]  /*3cb90*/  IADD3 R22, PT, PT, R27.reuse, R53, RZ ;  /* 0x000000351b167210 */ /* 0x040fe20007ffe0ff */
[----:B------:R-:W-:-:S04]  /*3cba0*/  IMAD.WIDE R44, R27, 0x8, R32 ;  /* 0x000000081b2c7825 */ /* 0x000fc800078e0220 */
[C-C-:B------:R-:W-:Y:S02]  /*3cbb0*/  IMAD R23, R53.reuse, 0x10, R22.reuse ;  /* 0x0000001035177824 */ /* 0x140fe400078e0216 */
[C---:B------:R-:W-:Y:S02]  /*3cbc0*/  IMAD R24, R53.reuse, 0x4, R22 ;  /* 0x0000000435187824 */ /* 0x040fe400078e0216 */
[C---:B------:R-:W-:Y:S01]  /*3cbd0*/  IMAD R21, R53.reuse, 0x8, R23 ;  /* 0x0000000835157824 */ /* 0x040fe200078e0217 */
[C---:B------:R-:W-:Y:S01]  /*3cbe0*/  LEA R23, R53.reuse, R23, 0x2 ;  /* 0x0000001735177211 */ /* 0x040fe200078e10ff */
[----:B------:R-:W-:Y:S02]  /*3cbf0*/  IMAD R24, R53, 0x2, R24 ;  /* 0x0000000235187824 */ /* 0x000fe400078e0218 */
[----:B------:R-:W-:Y:S01]  /*3cc00*/  IMAD.WIDE R38, R25, 0x8, R32 ;  /* 0x0000000819267825 */ /* 0x000fe200078e0220 */
[C---:B------:R-:W-:Y:S02]  /*3cc10*/  LEA R0, R53.reuse, R21, 0x2 ;  /* 0x0000001535007211 */ /* 0x040fe400078e10ff */
[C---:B------:R-:W-:Y:S01]  /*3cc20*/  LEA R26, R53.reuse, R23, 0x1 ;  /* 0x00000017351a7211 */ /* 0x040fe200078e08ff */
[----:B------:R-:W-:-:S04]  /*3cc30*/  IMAD.WIDE R6, R53, 0x8, R10 ;  /* 0x0000000835067825 */ /* 0x000fc800078e020a */
[----:B------:R-:W-:Y:S01]  /*3cc40*/  IMAD.IADD R0, R0, 0x1, R53 ;  /* 0x0000000100007824 */ /* 0x000fe200078e0235 */
[----:B------:R-:W2:Y:S01]  /*3cc50*/  LDG.E.64.CONSTANT R58, desc[UR10][R6.64] ;  /* 0x0000000a063a7981 */ /* 0x000ea2000c1e9b00 */
[----:B------:R-:W-:-:S04]  /*3cc60*/  IMAD.WIDE R16, R16, 0x8, R32 ;  /* 0x0000000810107825 */ /* 0x000fc800078e0220 */
[----:B------:R-:W-:Y:S02]  /*3cc70*/  IMAD.IADD R28, R0, 0x1, R53 ;  /* 0x00000001001c7824 */ /* 0x000fe400078e0235 */
[----:B------:R-:W-:-:S04]  /*3cc80*/  IMAD.WIDE R34, R34, 0x8, R32 ;  /* 0x0000000822227825 */ /* 0x000fc800078e0220 */
[C-C-:B------:R-:W-:Y:S02]  /*3cc90*/  IMAD R27, R53.reuse, 0x8, R28.reuse ;  /* 0x00000008351b7824 */ /* 0x140fe400078e021c */
[----:B------:R-:W-:Y:S02]  /*3cca0*/  IMAD R48, R53, 0x4, R28 ;  /* 0x0000000435307824 */ /* 0x000fe400078e021c */
[----:B------:R-:W-:Y:S01]  /*3ccb0*/  IMAD.WIDE R18, R18, 0x8, R32 ;  /* 0x0000000812127825 */ /* 0x000fe200078e0220 */
[----:B------:R-:W-:-:S03]  /*3ccc0*/  IADD3 R50, PT, PT, R27, R53, RZ ;  /* 0x000000351b327210 */ /* 0x000fc60007ffe0ff */
        /* <DEDUP_REMOVED lines=8> */
[----:B------:R1:W5:Y:S02]  /*3cd50*/  LDG.E.64.CONSTANT R32, desc[UR10][R8.64] ;  /* 0x0000000a08207981 */ /* 0x000364000c1e9b00 */
[----:B0-----:R-:W-:-:S04]  /*3cd60*/  IMAD.WIDE R4, R53, 0x8, R4 ;  /* 0x0000000835047825 */ /* 0x001fc800078e0204 */
[C---:B------:R-:W-:Y:S01]  /*3cd70*/  IMAD.WIDE R10, R53.reuse, 0x8, R12 ;  /* 0x00000008350a7825 */ /* 0x040fe200078e020c */
[----:B------:R0:W2:Y:S03]  /*3cd80*/  LDG.E.64.CONSTANT R56, desc[UR10][R4.64] ;  /* 0x0000000a04387981 */ /* 0x0000a6000c1e9b00 */
[C---:B-1----:R-:W-:Y:S01]  /*3cd90*/  IMAD.WIDE R8, R53.reuse, 0x8, R6 ;  /* 0x0000000835087825 */ /* 0x042fe200078e0206 */
[----:B------:R1:W2:Y:S04]  /*3cda0*/  LDG.E.64.CONSTANT R80, desc[UR10][R10.64] ;  /* 0x0000000a0a507981 */ /* 0x0002a8000c1e9b00 */
[----:B------:R1:W2:Y:S01]  /*3cdb0*/  LDG.E.64.CONSTANT R78, desc[UR10][R8.64] ;  /* 0x0000000a084e7981 */ /* 0x0002a2000c1e9b00 */
[----:B0-----:R-:W-:-:S04]  /*3cdc0*/  IMAD.WIDE R4, R53, 0x8, R4 ;  /* 0x0000000835047825 */ /* 0x001fc800078e0204 */
[C---:B-1----:R-:W-:Y:S01]  /*3cdd0*/  IMAD.WIDE R10, R53.reuse, 0x8, R14 ;  /* 0x00000008350a7825 */ /* 0x042fe200078e020e */
[----:B------:R-:W2:Y:S03]  /*3cde0*/  LDG.E.64.CONSTANT R76, desc[UR10][R4.64] ;  /* 0x0000000a044c7981 */ /* 0x000ea6000c1e9b00 */
[C---:B------:R-:W-:Y:S01]  /*3cdf0*/  IMAD.WIDE R6, R53.reuse, 0x8, R8 ;  /* 0x0000000835067825 */ /* 0x040fe200078e0208 */
[----:B------:R0:W2:Y:S03]  /*3ce00*/  LDG.E.64.CONSTANT R74, desc[UR10][R10.64] ;  /* 0x0000000a0a4a7981 */ /* 0x0000a6000c1e9b00 */
[C---:B------:R-:W-:Y:S01]  /*3ce10*/  IMAD.WIDE R8, R53.reuse, 0x8, R10 ;  /* 0x0000000835087825 */ /* 0x040fe200078e020a */
[----:B------:R1:W2:Y:S03]  /*3ce20*/  LDG.E.64.CONSTANT R86, desc[UR10][R6.64] ;  /* 0x0000000a06567981 */ /* 0x0002a6000c1e9b00 */
[----:B------:R-:W-:-:S04]  /*3ce30*/  IMAD.WIDE R12, R53, 0x8, R6 ;  /* 0x00000008350c7825 */ /* 0x000fc800078e0206 */
[C---:B0-----:R-:W-:Y:S01]  /*3ce40*/  IMAD.WIDE R10, R53.reuse, 0x8, R16 ;  /* 0x00000008350a7825 */ /* 0x041fe200078e0210 */
[----:B------:R-:W2:Y:S04]  /*3ce50*/  LDG.E.64.CONSTANT R30, desc[UR10][R12.64] ;  /* 0x0000000a0c1e7981 */ /* 0x000ea8000c1e9b00 */
[----:B------:R-:W2:Y:S01]  /*3ce60*/  LDG.E.64.CONSTANT R16, desc[UR10][R16.64] ;  /* 0x0000000a10107981 */ /* 0x000ea2000c1e9b00 */
[----:B------:R-:W-:-:S05]  /*3ce70*/  IMAD.WIDE R4, R53, 0x8, R4 ;  /* 0x0000000835047825 */ /* 0x000fca00078e0204 */
[----:B------:R0:W2:Y:S01]  /*3ce80*/  LDG.E.64.CONSTANT R72, desc[UR10][R4.64] ;  /* 0x0000000a04487981 */ /* 0x0000a2000c1e9b00 */
[----:B-1----:R-:W-:-:S04]  /*3ce90*/  IMAD.WIDE R6, R53, 0x8, R8 ;  /* 0x0000000835067825 */ /* 0x002fc800078e0208 */
[----:B0-----:R-:W-:-:S04]  /*3cea0*/  IMAD.WIDE R4, R53, 0x8, R4 ;  /* 0x0000000835047825 */ /* 0x001fc800078e0204 */
[----:B------:R-:W-:-:S04]  /*3ceb0*/  IMAD.WIDE R14, R53, 0x8, R6 ;  /* 0x00000008350e7825 */ /* 0x000fc800078e0206 */
[C---:B------:R-:W-:Y:S01]  /*3cec0*/  IMAD.WIDE R12, R53.reuse, 0x8, R12 ;  /* 0x00000008350c7825 */ /* 0x040fe200078e020c */
[----:B---3--:R0:W-:Y:S04]  /*3ced0*/  STL.64 [R1+0xa240], R68 ;  /* 0x00a2404401007387 */ /* 0x0081e80000100a00 */
[----:B----4-:R1:W-:Y:S04]  /*3cee0*/  STL.64 [R1+0xa200], R60 ;  /* 0x00a2003c01007387 */ /* 0x0103e80000100a00 */
[----:B--2---:R2:W-:Y:S04]  /*3cef0*/  STL.64 [R1+0xa280], R70 ;  /* 0x00a2804601007387 */ /* 0x0045e80000100a00 */
[----:B0-----:R-:W3:Y:S04]  /*3cf00*/  LDG.E.64.CONSTANT R68, desc[UR10][R4.64] ;  /* 0x0000000a04447981 */ /* 0x001ee8000c1e9b00 */
[----:B-1----:R-:W4:Y:S04]  /*3cf10*/  LDG.E.64.CONSTANT R60, desc[UR10][R10.64] ;  /* 0x0000000a0a3c7981 */ /* 0x002f28000c1e9b00 */
[----:B--2---:R0:W2:Y:S02]  /*3cf20*/  LDG.E.64.CONSTANT R70, desc[UR10][R8.64] ;  /* 0x0000000a08467981 */ /* 0x0040a4000c1e9b00 */
[----:B0-----:R-:W-:-:S02]  /*3cf30*/  IMAD.WIDE R8, R53, 0x8, R10 ;  /* 0x0000000835087825 */ /* 0x001fc400078e020a */
[----:B------:R0:W-:Y:S02]  /*3cf40*/  STL.64 [R1+0xa2c0], R84 ;  /* 0x00a2c05401007387 */ /* 0x0001e40000100a00 */
[C---:B------:R-:W-:Y:S02]  /*3cf50*/  IMAD.WIDE R10, R53.reuse, 0x8, R8 ;  /* 0x00000008350a7825 */ /* 0x040fe400078e0208 */
[----:B------:R1:W-:Y:S02]  /*3cf60*/  STL.64 [R1+0x9b50], R54 ;  /* 0x009b503601007387 */ /* 0x0003e40000100a00 */
[C---:B------:R-:W-:Y:S02]  /*3cf70*/  IMAD.WIDE R4, R53.reuse, 0x8, R4 ;  /* 0x0000000835047825 */ /* 0x040fe400078e0204 */
[----:B0-----:R-:W2:Y:S04]  /*3cf80*/  LDG.E.64.CONSTANT R84, desc[UR10][R34.64] ;  /* 0x0000000a22547981 */ /* 0x001ea8000c1e9b00 */
[----:B-1----:R-:W2:Y:S04]  /*3cf90*/  LDG.E.64.CONSTANT R54, desc[UR10][R14.64] ;  /* 0x0000000a0e367981 */ /* 0x002ea8000c1e9b00 */
[----:B------:R-:W2:Y:S04]  /*3cfa0*/  LDG.E.64.CONSTANT R34, desc[UR10][R10.64] ;  /* 0x0000000a0a227981 */ /* 0x000ea8000c1e9b00 */
[----:B------:R0:W-:Y:S04]  /*3cfb0*/  STL.64 [R1+0x9d00], R66 ;  /* 0x009d004201007387 */ /* 0x0001e80000100a00 */
[----:B------:R1:W-:Y:S04]  /*3cfc0*/  STL.64 [R1+0xa250], R64 ;  /* 0x00a2504001007387 */ /* 0x0003e80000100a00 */
[----:B------:R-:W2:Y:S04]  /*3cfd0*/  LDG.E.64.CONSTANT R14, desc[UR10][R40.64] ;  /* 0x0000000a280e7981 */ /* 0x000ea8000c1e9b00 */
[----:B0-----:R0:W2:Y:S04]  /*3cfe0*/  LDG.E.64.CONSTANT R66, desc[UR10][R12.64] ;  /* 0x0000000a0c427981 */ /* 0x0010a8000c1e9b00 */
[----:B-1----:R1:W2:Y:S01]  /*3cff0*/  LDG.E.64.CONSTANT R64, desc[UR10][R6.64] ;  /* 0x0000000a06407981 */ /* 0x0022a2000c1e9b00 */
[----:B0-----:R-:W-:-:S03]  /*3d000*/  IMAD.WIDE R12, R53, 0x8, R12 ;  /* 0x00000008350c7825 */ /* 0x001fc600078e020c */
[----:B------:R0:W-:Y:S01]  /*3d010*/  STL.64 [R1+0xa308], R58 ;  /* 0x00a3083a01007387 */ /* 0x0001e20000100a00 */
[----:B-1----:R-:W-:-:S03]  /*3d020*/  IMAD.WIDE R6, R53, 0x8, R4 ;  /* 0x0000000835067825 */ /* 0x002fc600078e0204 */
[----:B0-----:R0:W2:Y:S02]  /*3d030*/  LDG.E.64.CONSTANT R58, desc[UR10][R4.64] ;  /* 0x0000000a043a7981 */ /* 0x0010a4000c1e9b00 */
[C---:B0-----:R-:W-:Y:S02]  /*3d040*/  IMAD.WIDE R4, R53.reuse, 0x8, R12 ;  /* 0x0000000835047825 */ /* 0x041fe400078e020c */
[----:B------:R0:W-:Y:S04]  /*3d050*/  STL.64 [R1+0x9970], R78 ;  /* 0x0099704e01007387 */ /* 0x0001e80000100a00 */
[----:B------:R1:W-:Y:S04]  /*3d060*/  STL.64 [R1+0xa388], R80 ;  /* 0x00a3885001007387 */ /* 0x0003e80000100a00 */
[----:B0-----:R0:W2:Y:S04]  /*3d070*/  LDG.E.64.CONSTANT R78, desc[UR10][R6.64] ;  /* 0x0000000a064e7981 */ /* 0x0010a8000c1e9b00 */
[----:B------:R0:W-:Y:S04]  /*3d080*/  STL.64 [R1+0xa390], R76 ;  /* 0x00a3904c01007387 */ /* 0x0001e80000100a00 */
[----:B-1----:R1:W2:Y:S01]  /*3d090*/  LDG.E.64.CONSTANT R80, desc[UR10][R8.64] ;  /* 0x0000000a08507981 */ /* 0x0022a2000c1e9b00 */
[----:B0-----:R-:W-:-:S03]  /*3d0a0*/  IMAD.WIDE R6, R53, 0x8, R20 ;  /* 0x0000000835067825 */ /* 0x001fc600078e0214 */
[----:B------:R0:W-:Y:S04]  /*3d0b0*/  STL.64 [R1+0xa398], R56 ;  /* 0x00a3983801007387 */ /* 0x0001e80000100a00 */
[----:B------:R0:W2:Y:S01]  /*3d0c0*/  LDG.E.64.CONSTANT R76, desc[UR10][R4.64] ;  /* 0x0000000a044c7981 */ /* 0x0000a2000c1e9b00 */
[----:B-1----:R-:W-:-:S03]  /*3d0d0*/  IMAD.WIDE R8, R53, 0x8, R4 ;  /* 0x0000000835087825 */ /* 0x002fc600078e0204 */
[----:B------:R1:W-:Y:S04]  /*3d0e0*/  STL.64 [R1+0x9258], R16 ;  /* 0x0092581001007387 */ /* 0x0003e80000100a00 */
[----:B0-----:R0:W2:Y:S01]  /*3d0f0*/  LDG.E.64.CONSTANT R56, desc[UR10][R18.64] ;  /* 0x0000000a12387981 */ /* 0x0010a2000c1e9b00 */
[----:B------:R-:W-:-:S03]  /*3d100*/  IMAD.WIDE R4, R53, 0x8, R6 ;  /* 0x0000000835047825 */ /* 0x000fc600078e0206 */
[----:B------:R0:W-:Y:S04]  /*3d110*/  STL.64 [R1+0x8630], R74 ;  /* 0x0086304a01007387 */ /* 0x0001e80000100a00 */
[----:B-1----:R1:W2:Y:S01]  /*3d120*/  LDG.E.64.CONSTANT R16, desc[UR10][R6.64] ;  /* 0x0000000a06107981 */ /* 0x0022a2000c1e9b00 */
[----:B0-----:R-:W-:-:S03]  /*3d130*/  IMAD.WIDE R18, R53, 0x8, R18 ;  /* 0x0000000835127825 */ /* 0x001fc600078e0212 */
[----:B------:R0:W-:Y:S04]  /*3d140*/  STL.64 [R1+0xa278], R30 ;  /* 0x00a2781e01007387 */ /* 0x0001e80000100a00 */
[----:B------:R-:W2:Y:S01]  /*3d150*/  LDG.E.64.CONSTANT R74, desc[UR10][R18.64] ;  /* 0x0000000a124a7981 */ /* 0x000ea2000c1e9b00 */
[----:B-1----:R-:W-:-:S03]  /*3d160*/  IMAD.WIDE R6, R53, 0x8, R4 ;  /* 0x0000000835067825 */ /* 0x002fc600078e0204 */
[----:B0-----:R-:W2:Y:S04]  /*3d170*/  LDG.E.64.CONSTANT R30, desc[UR10][R20.64] ;  /* 0x0000000a141e7981 */ /* 0x001ea8000c1e9b00 */
[----:B------:R-:W2:Y:S04]  /*3d180*/  LDG.E.64.CONSTANT R18, desc[UR10][R44.64] ;  /* 0x0000000a2c127981 */ /* 0x000ea8000c1e9b00 */
[----:B------:R-:W2:Y:S04]  /*3d190*/  LDG.E.64.CONSTANT R20, desc[UR10][R6.64] ;  /* 0x0000000a06147981 */ /* 0x000ea8000c1e9b00 */
[----:B------:R0:W-:Y:S04]  /*3d1a0*/  STL.64 [R1+0xa380], R72 ;  /* 0x00a3804801007387 */ /* 0x0001e80000100a00 */
[----:B------:R1:W-:Y:S04]  /*3d1b0*/  STL.64 [R1+0x9cc8], R82 ;  /* 0x009cc85201007387 */ /* 0x0003e80000100a00 */
[----:B0-----:R0:W2:Y:S04]  /*3d1c0*/  LDG.E.64.CONSTANT R72, desc[UR10][R8.64] ;  /* 0x0000000a08487981 */ /* 0x0010a8000c1e9b00 */
[----:B-1----:R-:W2:Y:S01]  /*3d1d0*/  LDG.E.64.CONSTANT R82, desc[UR10][R12.64] ;  /* 0x0000000a0c527981 */ /* 0x002ea2000c1e9b00 */
[----:B0-----:R-:W-:-:S05]  /*3d1e0*/  IMAD.WIDE R8, R53, 0x8, R22 ;  /* 0x0000000835087825 */ /* 0x001fca00078e0216 */
[----:B------:R-:W2:Y:S01]  /*3d1f0*/  LDG.E.64.CONSTANT R12, desc[UR10][R8.64] ;  /* 0x0000000a080c7981 */ /* 0x000ea2000c1e9b00 */
[----:B------:R-:W-:-:S03]  /*3d200*/  IMAD.WIDE R10, R53, 0x8, R24 ;  /* 0x00000008350a7825 */ /* 0x000fc600078e0218 */
[----:B------:R-:W-:Y:S04]  /*3d210*/  STL.64 [R1+0x92a8], R36 ;  /* 0x0092a82401007387 */ /* 0x000fe80000100a00 */
[----:B------:R-:W2:Y:S04]  /*3d220*/  LDG.E.64.CONSTANT R44, desc[UR10][R10.64] ;  /* 0x0000000a0a2c7981 */ /* 0x000ea8000c1e9b00 */
[----:B---3--:R0:W-:Y:S04]  /*3d230*/  STL.64 [R1+0xa378], R68 ;  /* 0x00a3784401007387 */ /* 0x0081e80000100a00 */
[----:B----4-:R1:W-:Y:S04]  /*3d240*/  STL.64 [R1+0x9ad8], R60 ;  /* 0x009ad83c01007387 */ /* 0x0103e80000100a00 */
[----:B0-----:R0:W3:Y:S02]  /*3d250*/  LDG.E.64.CONSTANT R68, desc[UR10][R4.64] ;  /* 0x0000000a04447981 */ /* 0x0010e4000c1e9b00 */
[----:B0-----:R-:W-:-:S05]  /*3d260*/  IMAD.WIDE R4, R53, 0x8, R8 ;  /* 0x0000000835047825 */ /* 0x001fca00078e0208 */
[----:B-1----:R0:W4:Y:S01]  /*3d270*/  LDG.E.64.CONSTANT R60, desc[UR10][R4.64] ;  /* 0x0000000a043c7981 */ /* 0x002122000c1e9b00 */
[----:B------:R-:W-:-:S04]  /*3d280*/  IMAD.WIDE R6, R53, 0x8, R4 ;  /* 0x0000000835067825 */ /* 0x000fc800078e0204 */
[C---:B0-----:R-:W-:Y:S01]  /*3d290*/  IMAD.WIDE R4, R53.reuse, 0x8, R26 ;  /* 0x0000000835047825 */ /* 0x041fe200078e021a */
[----:B--2---:R0:W-:Y:S03]  /*3d2a0*/  STL.64 [R1+0x9b20], R54 ;  /* 0x009b203601007387 */ /* 0x0041e60000100a00 */
[C---:B------:R-:W-:Y:S01]  /*3d2b0*/  IMAD.WIDE R8, R53.reuse, 0x8, R6 ;  /* 0x0000000835087825 */ /* 0x040fe200078e0206 */
[----:B------:R1:W-:Y:S04]  /*3d2c0*/  STL.64 [R1+0x8bb8], R34 ;  /* 0x008bb82201007387 */ /* 0x0003e80000100a00 */
[----:B------:R-:W2:Y:S04]  /*3d2d0*/  LDG.E.64.CONSTANT R40, desc[UR10][R4.64] ;  /* 0x0000000a04287981 */ /* 0x000ea8000c1e9b00 */
[----:B0-----:R0:W2:Y:S04]  /*3d2e0*/  LDG.E.64.CONSTANT R54, desc[UR10][R6.64] ;  /* 0x0000000a06367981 */ /* 0x0010a8000c1e9b00 */
[----:B-1----:R1:W2:Y:S01]  /*3d2f0*/  LDG.E.64.CONSTANT R34, desc[UR10][R28.64] ;  /* 0x0000000a1c227981 */ /* 0x0022a2000c1e9b00 */
[----:B0-----:R-:W-:-:S04]  /*3d300*/  IMAD.WIDE R6, R53, 0x8, R4 ;  /* 0x0000000835067825 */ /* 0x001fc800078e0204 */
[C---:B-1----:R-:W-:Y:S01]  /*3d310*/  IMAD.WIDE R28, R53.reuse, 0x8, R28 ;  /* 0x00000008351c7825 */ /* 0x042fe200078e021c */
[----:B------:R0:W-:Y:S03]  /*3d320*/  STL.64 [R1+0xa898], R14 ;  /* 0x00a8980e01007387 */ /* 0x0001e60000100a00 */
[C---:B------:R-:W-:Y:S01]  /*3d330*/  IMAD.WIDE R4, R53.reuse, 0x8, R6 ;  /* 0x0000000835047825 */ /* 0x040fe200078e0206 */
[----:B------:R1:W2:Y:S04]  /*3d340*/  LDG.E.64.CONSTANT R36, desc[UR10][R6.64] ;  /* 0x0000000a06247981 */ /* 0x0002a8000c1e9b00 */
[----:B0-----:R-:W4:Y:S01]  /*3d350*/  LDG.E.64.CONSTANT R14, desc[UR10][R28.64] ;  /* 0x0000000a1c0e7981 */ /* 0x001f22000c1e9b00 */
[----:B-1----:R-:W-:-:S03]  /*3d360*/  IMAD.WIDE R6, R53, 0x8, R4 ;  /* 0x0000000835067825 */ /* 0x002fc600078e0204 */
[----:B------:R0:W-:Y:S01]  /*3d370*/  STL.64 [R1+0x9248], R70 ;  /* 0x0092484601007387 */ /* 0x0001e20000100a00 */
[----:B------:R-:W-:-:S03]  /*3d380*/  IMAD.WIDE R10, R53, 0x8, R8 ;  /* 0x00000008350a7825 */ /* 0x000fc600078e0208 */
[----:B0-----:R-:W2:Y:S04]  /*3d390*/  LDG.E.64.CONSTANT R70, desc[UR10][R38.64] ;  /* 0x0000000a26467981 */ /* 0x001ea8000c1e9b00 */
[----:B------:R0:W2:Y:S02]  /*3d3a0*/  LDG.E.64.CONSTANT R38, desc[UR10][R8.64] ;  /* 0x0000000a08267981 */ /* 0x0000a4000c1e9b00 */
[C---:B0-----:R-:W-:Y:S02]  /*3d3b0*/  IMAD.WIDE R8, R53.reuse, 0x8, R6 ;  /* 0x0000000835087825 */ /* 0x041fe400078e0206 */
[----:B------:R0:W-:Y:S04]  /*3d3c0*/  STL.64 [R1+0x9980], R66 ;  /* 0x0099804201007387 */ /* 0x0001e80000100a00 */
[----:B------:R1:W-:Y:S04]  /*3d3d0*/  STL.64 [R1+0x8b30], R64 ;  /* 0x008b304001007387 */ /* 0x0003e80000100a00 */
[----:B------:R1:W-:Y:S04]  /*3d3e0*/  STL.64 [R1+0xa370], R58 ;  /* 0x00a3703a01007387 */ /* 0x0003e80000100a00 */
[----:B0-----:R-:W2:Y:S04]  /*3d3f0*/  LDG.E.64.CONSTANT R66, desc[UR10][R42.64] ;  /* 0x0000000a2a427981 */ /* 0x001ea8000c1e9b00 */
[----:B-1----:R-:W2:Y:S04]  /*3d400*/  LDG.E.64.CONSTANT R64, desc[UR10][R22.64] ;  /* 0x0000000a16407981 */ /* 0x002ea8000c1e9b00 */
[----:B------:R-:W2:Y:S04]  /*3d410*/  LDG.E.64.CONSTANT R58, desc[UR10][R24.64] ;  /* 0x0000000a183a7981 */ /* 0x000ea8000c1e9b00 */
[----:B------:R-:W2:Y:S04]  /*3d420*/  LDG.E.64.CONSTANT R42, desc[UR10][R46.64] ;  /* 0x0000000a2e2a7981 */ /* 0x000ea8000c1e9b00 */
[----:B------:R-:W2:Y:S04]  /*3d430*/  LDG.E.64.CONSTANT R22, desc[UR10][R6.64] ;  /* 0x0000000a06167981 */ /* 0x000ea8000c1e9b00 */
[----:B------:R-:W2:Y:S04]  /*3d440*/  LDG.E.64.CONSTANT R24, desc[UR10][R50.64] ;  /* 0x0000000a32187981 */ /* 0x000ea8000c1e9b00 */
[----:B------:R0:W-:Y:S04]  /*3d450*/  STL.64 [R1+0xa358], R56 ;  /* 0x00a3583801007387 */ /* 0x0001e80000100a00 */
[----:B------:R1:W-:Y:S04]  /*3d460*/  STL.64 [R1+0x9958], R16 ;  /* 0x0099581001007387 */ /* 0x0003e80000100a00 */
[----:B0-----:R-:W2:Y:S04]  /*3d470*/  LDG.E.64.CONSTANT R56, desc[UR10][R26.64] ;  /* 0x0000000a1a387981 */ /* 0x001ea8000c1e9b00 */
[----:B-1----:R0:W5:Y:S04]  /*3d480*/  LDG.E.64.CONSTANT R16, desc[UR10][R4.64] ;  /* 0x0000000a04107981 */ /* 0x002168000c1e9b00 */
[----:B------:R1:W-:Y:S04]  /*3d490*/  STL.64 [R1+0xa300], R30 ;  /* 0x00a3001e01007387 */ /* 0x0003e80000100a00 */
[----:B------:R1:W-:Y:S01]  /*3d4a0*/  STL.64 [R1+0xa268], R18 ;  /* 0x00a2681201007387 */ /* 0x0003e20000100a00 */
[----:B0-----:R-:W-:-:S03]  /*3d4b0*/  IMAD.WIDE R4, R53, 0x8, R8 ;  /* 0x0000000835047825 */ /* 0x001fc600078e0208 */
[----:B------:R-:W2:Y:S04]  /*3d4c0*/  LDG.E.64.CONSTANT R26, desc[UR10][R48.64] ;  /* 0x0000000a301a7981 */ /* 0x000ea8000c1e9b00 */
[----:B------:R0:W-:Y:S04]  /*3d4d0*/  STL.64 [R1+0x9950], R20 ;  /* 0x0099501401007387 */ /* 0x0001e80000100a00 */
[----:B-1----:R1:W2:Y:S04]  /*3d4e0*/  LDG.E.64.CONSTANT R30, desc[UR10][R10.64] ;  /* 0x0000000a0a1e7981 */ /* 0x0022a8000c1e9b00 */
[----:B------:R1:W2:Y:S04]  /*3d4f0*/  LDG.E.64.CONSTANT R18, desc[UR10][R4.64] ;  /* 0x0000000a04127981 */ /* 0x0002a8000c1e9b00 */
[----:B0-----:R0:W2:Y:S01]  /*3d500*/  LDG.E.64.CONSTANT R20, desc[UR10][R8.64] ;  /* 0x0000000a08147981 */ /* 0x0010a2000c1e9b00 */
[----:B-1----:R-:W1:Y:S01]  /*3d510*/  LDC.64 R10, c[0x0][0x3f8] ;  /* 0x0000fe00ff0a7b82 */ /* 0x002e620000000a00 */
[----:B------:R-:W1:Y:S02]  /*3d520*/  MUFU.RSQ64H R5, UR6 ;  /* 0x0000000600057d08 */ /* 0x000e640008001c00 */
[----:B------:R0:W-:Y:S05]  /*3d530*/  STL.64 [R1+0x9ae0], R12 ;  /* 0x009ae00c01007387 */ /* 0x0001ea0000100a00 */
[----:B0-----:R-:W0:Y:S01]  /*3d540*/  LDC.64 R12, c[0x0][0x3c8] ;  /* 0x0000f200ff0c7b82 */ /* 0x001e220000000a00 */
[----:B------:R-:W-:Y:S01]  /*3d550*/  UIADD3 UR7, UPT, UPT, UR6, -0x3500000, URZ ;  /* 0xfcb0000006077890 */ /* 0x000fe2000fffe0ff */
[----:B------:R-:W-:-:S02]  /*3d560*/  IMAD.U32 R6, RZ, RZ, UR4 ;  /* 0x00000004ff067e24 */ /* 0x000fc4000f8e00ff */
[----:B------:R-:W-:-:S03]  /*3d570*/  IMAD.U32 R7, RZ, RZ, UR5 ;  /* 0x00000005ff077e24 */ /* 0x000fc6000f8e00ff */
[----:B------:R-:W-:Y:S01]  /*3d580*/  MOV R4, UR7 ;  /* 0x0000000700047c02 */ /* 0x000fe20008000f00 */
[----:B------:R-:W-:Y:S02]  /*3d590*/  IMAD.MOV.U32 R8, RZ, RZ, 0x0 ;  /* 0x00000000ff087424 */ /* 0x000fe400078e00ff */
[----:B------:R-:W-:Y:S01]  /*3d5a0*/  IMAD.MOV.U32 R9, RZ, RZ, 0x3fd80000 ;  /* 0x3fd80000ff097424 */ /* 0x000fe200078e00ff */
[----:B0-----:R-:W-:Y:S02]  /*3d5b0*/  DSETP.MIN.AND P0, P1, R6, R12, PT ;  /* 0x0000000c0600722a */ /* 0x001fe40003900000 */
[----:B-1----:R-:W-:-:S08]  /*3d5c0*/  DMUL R6, R4, R4 ;  /* 0x0000000404067228 */ /* 0x002fd00000000000 */
[----:B------:R-:W-:-:S08]  /*3d5d0*/  DFMA R6, -R6, R10, 1 ;  /* 0x3ff000000606742b */ /* 0x000fd0000000010a */
[----:B------:R-:W-:Y:S02]  /*3d5e0*/  DFMA R8, R6, R8, 0.5 ;  /* 0x3fe000000608742b */ /* 0x000fe40000000008 */
[----:B------:R-:W-:Y:S01]  /*3d5f0*/  DMUL R6, R4, R6 ;  /* 0x0000000604067228 */ /* 0x000fe20000000000 */
[----:B------:R-:W-:-:S07]  /*3d600*/  UMOV UR6, UR5 ;  /* 0x0000000500067c82 */ /* 0x000fce0008000000 */
[----:B------:R-:W-:Y:S01]  /*3d610*/  DFMA R6, R8, R6, R4 ;  /* 0x000000060806722b */ /* 0x000fe20000000004 */
[----:B------:R-:W-:Y:S01]  /*3d620*/  IMAD.MOV.U32 R4, RZ, RZ, R13 ;  /* 0x000000ffff047224 */ /* 0x000fe200078e000d */
[----:B------:R-:W-:-:S04]  /*3d630*/  MOV R5, R12 ;  /* 0x0000000c00057202 */ /* 0x000fc80000000f00 */
[C---:B------:R-:W-:Y:S02]  /*3d640*/  FSEL R0, R4.reuse, UR6, !P0 ;  /* 0x0000000604007c08 */ /* 0x040fe4000c000000 */
[----:B------:R-:W-:Y:S01]  /*3d650*/  @P1 LOP3.LUT R0, R4, 0x80000, RZ, 0xfc, !PT ;  /* 0x0008000004001812 */ /* 0x000fe200078efcff */
[----:B------:R-:W-:Y:S01]  /*3d660*/  DMUL R8, R10, 10 ;  /* 0x402400000a087828 */ /* 0x000fe20000000000 */
[----:B------:R-:W-:-:S03]  /*3d670*/  SEL R4, R5, UR4, !P0 ;  /* 0x0000000405047c07 */ /* 0x000fc6000c000000 */
[----:B------:R-:W-:Y:S01]  /*3d680*/  IMAD.MOV.U32 R5, RZ, RZ, R0 ;  /* 0x000000ffff057224 */ /* 0x000fe200078e0000 */
[----:B------:R-:W0:Y:S05]  /*3d690*/  LDCU.64 UR14, c[0x0][0x388] ;  /* 0x00007100ff0e77ac */ /* 0x000e2a0008000a00 */
[----:B------:R-:W-:Y:S01]  /*3d6a0*/  DSETP.GTU.AND P0, PT, |R4|, R8, PT ;  /* 0x000000080400722a */ /* 0x000fe20003f0c200 */
[----:B------:R-:W-:Y:S01]  /*3d6b0*/  UMOV UR4, 0xdda89128 ;  /* 0xdda8912800047882 */ /* 0x000fe20000000000 */
[----:B------:R-:W-:Y:S01]  /*3d6c0*/  DMUL R8, R6, R10 ;  /* 0x0000000a06087228 */ /* 0x000fe20000000000 */
[----:B------:R-:W-:Y:S01]  /*3d6d0*/  UMOV UR5, 0x3dd8bd2f ;  /* 0x3dd8bd2f00057882 */ /* 0x000fe20000000000 */
[----:B------:R-:W-:Y:S01]  /*3d6e0*/  UMOV UR8, 0xe4560327 ;  /* 0xe456032700087882 */ /* 0x000fe20000000000 */
[----:B------:R-:W-:Y:S01]  /*3d6f0*/  UMOV UR9, 0x3dd3edbb ;  /* 0x3dd3edbb00097882 */ /* 0x000fe20000000000 */
[----:B------:R-:W-:Y:S01]  /*3d700*/  UMOV UR12, 0x4d4e6eaa ;  /* 0x4d4e6eaa000c7882 */ /* 0x000fe20000000000 */
[----:B------:R-:W-:Y:S01]  /*3d710*/  UMOV UR13, 0x3dc97425 ;  /* 0x3dc97425000d7882 */ /* 0x000fe20000000000 */
[----:B------:R-:W-:-:S02]  /*3d720*/  DMUL R12, R62, UR8 ;  /* 0x000000083e0c7c28 */ /* 0x000fc40008000000 */
[----:B------:R-:W-:-:S05]  /*3d730*/  DFMA R10, R8, -R8, R10 ;  /* 0x80000008080a722b */ /* 0x000fca000000000a */
        /* <DEDUP_REMOVED lines=9> */
[----:B---3--:R-:W-:Y:S04]  /*3d7d0*/  STL.64 [R1+0x8bc8], R68 ;  /* 0x008bc84401007387 */ /* 0x008fe80000100a00 */
[----:B----4-:R1:W-:Y:S02]  /*3d7e0*/  STL.64 [R1+0xa2a0], R14 ;  /* 0x00a2a00e01007387 */ /* 0x0103e40000100a00 */
[----:B-1----:R-:W-:-:S02]  /*3d7f0*/  FSEL R14, R4, -1.3686737149039798672e-33, P0 ;  /* 0x88e368f1040e7808 */ /* 0x002fc40000000000 */
[----:B------:R-:W-:Y:S01]  /*3d800*/  FSEL R15, R5, 0.44720998406410217285, P0 ;  /* 0x3ee4f8b5050f7808 */ /* 0x000fe20000000000 */
[----:B------:R-:W-:Y:S01]  /*3d810*/  DMUL R4, R2, UR4 ;  /* 0x0000000402047c28 */ /* 0x000fe20008000000 */
[----:B------:R-:W-:Y:S01]  /*3d820*/  IADD3 R3, PT, PT, R7, -0x100000, RZ ;  /* 0xfff0000007037810 */ /* 0x000fe20007ffe0ff */
[----:B------:R-:W-:-:S05]  /*3d830*/  IMAD.MOV.U32 R2, RZ, RZ, R6 ;  /* 0x000000ffff027224 */ /* 0x000fca00078e0006 */
[----:B------:R1:W-:Y:S01]  /*3d840*/  STL.64 [R1+0xa360], R4 ;  /* 0x00a3600401007387 */ /* 0x0003e20000100a00 */
[----:B------:R-:W-:Y:S02]  /*3d850*/  DFMA R12, R10, R2, R8 ;  /* 0x000000020a0c722b */ /* 0x000fe40000000008 */
[----:B-1----:R-:W-:Y:S01]  /*3d860*/  DMUL R4, R62, UR12 ;  /* 0x0000000c3e047c28 */ /* 0x002fe20008000000 */
[----:B--2---:R-:W-:Y:S06]  /*3d870*/  STL.64 [R1+0xa260], R70 ;  /* 0x00a2604601007387 */ /* 0x004fec0000100a00 */
[----:B------:R0:W-:Y:S04]  /*3d880*/  STL.64 [R1+0xa0b8], R4 ;  /* 0x00a0b80401007387 */ /* 0x0001e80000100a00 */
[----:B------:R1:W-:Y:S01]  /*3d890*/  STL.64 [R1+0x9e08], R60 ;  /* 0x009e083c01007387 */ /* 0x0003e20000100a00 */
[----:B0-----:R-:W-:Y:S01]  /*3d8a0*/  IMAD.U32 R4, RZ, RZ, UR14 ;  /* 0x0000000eff047e24 */ /* 0x001fe2000f8e00ff */
[----:B------:R-:W-:-:S02]  /*3d8b0*/  MOV R5, UR15 ;  /* 0x0000000f00057c02 */ /* 0x000fc40008000f00 */
        /* <DEDUP_REMOVED lines=20> */
[----:B------:R-:W-:-:S09]  /*3da00*/  UISETP.GE.U32.AND UP0, UPT, UR7, 0x7ca00000, UPT ;  /* 0x7ca000000700788c */ /* 0x000fd2000bf06070 */
[----:B------:R-:W-:Y:S05]  /*3da10*/  BRA.U !UP0, `(.L_x_3899) ;  /* 0x00000001083c7547 */ /* 0x000fea000b800000 */
[----:B------:R-:W0:Y:S01]  /*3da20*/  LDCU.64 UR4, c[0x0][0x3f8] ;  /* 0x00007f00ff0477ac */ /* 0x000e220008000a00 */
[----:B-1----:R-:W-:Y:S01]  /*3da30*/  IMAD.MOV.U32 R5, RZ, RZ, R8 ;  /* 0x000000ffff057224 */ /* 0x002fe200078e0008 */
[----:B------:R-:W-:Y:S01]  /*3da40*/  MOV R7, R11 ;  /* 0x0000000b00077202 */ /* 0x000fe20000000f00 */
[----:B------:R-:W-:Y:S01]  /*3da50*/  IMAD.MOV.U32 R8, RZ, RZ, R9 ;  /* 0x000000ffff087224 */ /* 0x000fe200078e0009 */
[----:B------:R-:W-:Y:S01]  /*3da60*/  MOV R9, R3 ;  /* 0x0000000300097202 */ /* 0x000fe20000000f00 */
[----:B------:R-:W-:Y:S01]  /*3da70*/  IMAD.MOV.U32 R4, RZ, RZ, R6 ;  /* 0x000000ffff047224 */ /* 0x000fe200078e0006 */
[----:B------:R-:W-:Y:S01]  /*3da80*/  MOV R6, UR7 ;  /* 0x0000000700067c02 */ /* 0x000fe20008000f00 */
[----:B------:R-:W-:Y:S01]  /*3da90*/  IMAD.MOV.U32 R2, RZ, RZ, R10 ;  /* 0x000000ffff027224 */ /* 0x000fe200078e000a */
[----:B------:R-:W-:Y:S01]  /*3daa0*/  MOV R12, 0x3dae0 ;  /* 0x0003dae0000c7802 */ /* 0x000fe20000000f00 */
[----:B0-----:R-:W-:Y:S02]  /*3dab0*/  IMAD.U32 R0, RZ, RZ, UR4 ;  /* 0x00000004ff007e24 */ /* 0x001fe4000f8e00ff */
[----:B------:R-:W-:-:S07]  /*3dac0*/  IMAD.U32 R3, RZ, RZ, UR5 ;  /* 0x00000005ff037e24 */ /* 0x000fce000f8e00ff */
[----:B-----5:R-:W-:Y:S05]  /*3dad0*/  CALL.REL.NOINC `($__internal_5_$__cuda_sm20_dsqrt_rn_f64_mediumpath_v1) ;  /* 0x00000d0c00107944 */ /* 0x020fea0003c00000 */
[----:B------:R-:W-:Y:S02]  /*3dae0*/  IMAD.MOV.U32 R3, RZ, RZ, R2 ;  /* 0x000000ffff037224 */ /* 0x000fe400078e0002 */
[----:B------:R-:W-:-:S05]  /*3daf0*/  IMAD.MOV.U32 R2, RZ, RZ, R0 ;  /* 0x000000ffff027224 */ /* 0x000fca00078e0000 */
[----:B------:R0:W-:Y:S02]  /*3db00*/  STL.64 [R1+0xa908], R2 ;  /* 0x00a9080201007387 */ /* 0x0001e40000100a00 */
.L_x_3899:
[----:B-1----:R-:W2:Y:S01]  /*3db10*/  LDL.64 R18, [R1+0x9fd8] ;  /* 0x009fd80001127983 */ /* 0x002ea20000100a00 */
[----:B0-----:R-:W0:Y:S03]  /*3db20*/  LDC R3, c[0x0][0x3b4] ;  /* 0x0000ed00ff037b82 */ /* 0x001e260000000800 */
[----:B------:R-:W2:Y:S04]  /*3db30*/  LDL.64 R14, [R1+0x9980] ;  /* 0x00998000010e7983 */ /* 0x000ea80000100a00 */
[----:B------:R-:W3:Y:S04]  /*3db40*/  LDL.64 R12, [R1+0xa010] ;  /* 0x00a01000010c7983 */ /* 0x000ee80000100a00 */
[----:B------:R-:W3:Y:S01]  /*3db50*/  LDL.64 R10, [R1+0xa358] ;  /* 0x00a35800010a7983 */ /* 0x000ee20000100a00 */
[----:B------:R-:W-:-:S05]  /*3db60*/  MOV R0, 0x10 ;  /* 0x0000001000007802 */ /* 0x000fca0000000f00 */
[----:B0-----:R-:W-:-:S06]  /*3db70*/  IMAD R2, R3, 0x1e0, -R0 ;  /* 0x000001e003027824 */ /* 0x001fcc00078e0a00 */
[----:B------:R-:W0:Y:S02]  /*3db80*/  LDC.64 R2, c[0x3][R2] ;  /* 0x00c0000002027b82 */ /* 0x000e240000000a00 */
[----:B0-----:R-:W0:Y:S01]  /*3db90*/  MUFU.RCP64H R5, R3 ;  /* 0x0000000300057308 */ /* 0x001e220000001800 */
[----:B------:R-:W-:-:S05]  /*3dba0*/  VIADD R4, R3, 0x300402 ;  /* 0x0030040203047836 */ /* 0x000fca0000000000 */
[----:B------:R-:W-:Y:S01]  /*3dbb0*/  FSETP.GEU.AND P0, PT, |R4|, 5.8789094863358348022e-39, PT ;  /* 0x004004020400780b */ /* 0x000fe20003f0e200 */
[----:B0-----:R-:W-:-:S08]  /*3dbc0*/  DFMA R6, -R2, R4, 1 ;  /* 0x3ff000000206742b */ /* 0x001fd00000000104 */
[----:B------:R-:W-:-:S08]  /*3dbd0*/  DFMA R6, R6, R6, R6 ;  /* 0x000000060606722b */ /* 0x000fd00000000006 */
[----:B------:R-:W-:-:S08]  /*3dbe0*/  DFMA R6, R4, R6, R4 ;  /* 0x000000060406722b */ /* 0x000fd00000000004 */
[----:B------:R-:W-:-:S08]  /*3dbf0*/  DFMA R8, -R2, R6, 1 ;  /* 0x3ff000000208742b */ /* 0x000fd00000000106 */
[----:B------:R-:W-:-:S07]  /*3dc00*/  DFMA R8, R6, R8, R6 ;  /* 0x000000080608722b */ /* 0x000fce0000000006 */
[----:B------:R0:W-:Y:S01]  /*3dc10*/  STL.64 [R1+0xa1c8], R8 ;  /* 0x00a1c80801007387 */ /* 0x0001e20000100a00 */
[----:B--2---:R-:W-:-:S07]  /*3dc20*/  DADD R6, -R14, -R18 ;  /* 0x000000000e067229 */ /* 0x004fce0000000912 */
[----:B------:R0:W-:Y:S01]  /*3dc30*/  STL.64 [R1+0xa930], R6 ;  /* 0x00a9300601007387 */ /* 0x0001e20000100a00 */
[----:B---3--:R-:W-:-:S07]  /*3dc40*/  DADD R4, -R10, -R12 ;  /* 0x000000000a047229 */ /* 0x008fce000000090c */
[----:B------:R0:W-:Y:S01]  /*3dc50*/  STL.64 [R1+0xa8f0], R4 ;  /* 0x00a8f00401007387 */ /* 0x0001e20000100a00 */
[----:B------:R-:W-:Y:S05]  /*3dc60*/  @P0 BRA `(.L_x_3900) ;  /* 0x0000000000240947 */ /* 0x000fea0003800000 */
[----:B------:R-:W-:Y:S01]  /*3dc70*/  LOP3.LUT R0, R3, 0x7fffffff, RZ, 0xc0, !PT ;  /* 0x7fffffff03007812 */ /* 0x000fe200078ec0ff */
[----:B0-----:R-:W-:Y:S01]  /*3dc80*/  IMAD.MOV.U32 R4, RZ, RZ, R2 ;  /* 0x000000ffff047224 */ /* 0x001fe200078e0002 */
[----:B------:R-:W-:-:S03]  /*3dc90*/  MOV R5, R3 ;  /* 0x0000000300057202 */ /* 0x000fc60000000f00 */
[----:B------:R-:W-:Y:S01]  /*3dca0*/  VIADD R22, R0, 0xfff00000 ;  /* 0xfff0000000167836 */ /* 0x000fe20000000000 */
[----:B------:R-:W-:-:S07]  /*3dcb0*/  MOV R0, 0x3dcd0 ;  /* 0x0003dcd000007802 */ /* 0x000fce0000000f00 */
[----:B-----5:R-:W-:Y:S05]  /*3dcc0*/  CALL.REL.NOINC `($__internal_3_$__cuda_sm20_dblrcp_rn_slowpath_v3) ;  /* 0x00000cfc00987944 */ /* 0x020fea0003c00000 */
[----:B------:R-:W-:Y:S01]  /*3dcd0*/  IMAD.MOV.U32 R2, RZ, RZ, R4 ;  /* 0x000000ffff027224 */ /* 0x000fe200078e0004 */
[----:B------:R-:W-:-:S05]  /*3dce0*/  MOV R3, R5 ;  /* 0x0000000500037202 */ /* 0x000fca0000000f00 */
[----:B------:R1:W-:Y:S02]  /*3dcf0*/  STL.64 [R1+0xa1c8], R2 ;  /* 0x00a1c80201007387 */ /* 0x0003e40000100a00 */
.L_x_3900:
[----:B0-----:R-:W2:Y:S04]  /*3dd00*/  LDL.64 R4, [R1+0xa1c8] ;  /* 0x00a1c80001047983 */ /* 0x001ea80000100a00 */
[----:B-1----:R-:W3:Y:S04]  /*3dd10*/  LDL.LU.64 R2, [R1+0x9e38] ;  /* 0x009e380001027983 */ /* 0x002ee80000300a00 */
[----:B------:R-:W4:Y:S04]  /*3dd20*/  LDL.64 R6, [R1+0x8af8] ;  /* 0x008af80001067983 */ /* 0x000f280000100a00 */
[----:B------:R-:W4:Y:S04]  /*3dd30*/  LDL.64 R12, [R1+0xa030] ;  /* 0x00a03000010c7983 */ /* 0x000f280000100a00 */
[----:B------:R-:W4:Y:S04]  /*3dd40*/  LDL.64 R18, [R1+0xa040] ;  /* 0x00a0400001127983 */ /* 0x000f280000100a00 */
[----:B------:R-:W4:Y:S04]  /*3dd50*/  LDL.64 R10, [R1+0xa028] ;  /* 0x00a02800010a7983 */ /* 0x000f280000100a00 */
[----:B------:R-:W4:Y:S01]  /*3dd60*/  LDL.64 R8, [R1+0xa328] ;  /* 0x00a3280001087983 */ /* 0x000f220000100a00 */
[----:B--2---:R-:W-:-:S02]  /*3dd70*/  IMAD.MOV.U32 R14, RZ, RZ, R4 ;  /* 0x000000ffff0e7224 */ /* 0x004fc400078e0004 */
[----:B------:R-:W-:Y:S02]  /*3dd80*/  IMAD.MOV.U32 R15, RZ, RZ, R5 ;  /* 0x000000ffff0f7224 */ /* 0x000fe400078e0005 */
[----:B------:R-:W2:Y:S01]  /*3dd90*/  LDL.64 R4, [R1+0x8b40] ;  /* 0x008b400001047983 */ /* 0x000ea20000100a00 */
[----:B---3-5:R-:W-:Y:S02]  /*3dda0*/  DMUL R20, R2, R16 ;  /* 0x0000001002147228 */ /* 0x028fe40000000000 */
[----:B----4-:R-:W-:Y:S01]  /*3ddb0*/  DMUL R2, R6, R32 ;  /* 0x0000002006027228 */ /* 0x010fe20000000000 */
[----:B------:R-:W-:Y:S01]  /*3ddc0*/  SHF.R.U32.HI R0, RZ, 0x14, R15 ;  /* 0x00000014ff007819 */ /* 0x000fe2000001160f */
[----:B------:R-:W-:Y:S01]  /*3ddd0*/  UMOV UR4, 0x9432cc64 ;  /* 0x9432cc6400047882 */ /* 0x000fe20000000000 */
[----:B------:R-:W-:-:S05]  /*3dde0*/  UMOV UR5, 0x39326177 ;  /* 0x3932617700057882 */ /* 0x000fca0000000000 */
[----:B------:R-:W-:Y:S01]  /*3ddf0*/  DFMA R16, R6, R32, R2 ;  /* 0x000000200610722b */ /* 0x000fe20000000002 */
[----:B------:R-:W-:Y:S01]  /*3de00*/  MOV R2, 0x68e7bf97 ;  /* 0x68e7bf9700027802 */ /* 0x000fe20000000f00 */
[----:B------:R-:W-:Y:S01]  /*3de10*/  IMAD.MOV.U32 R3, RZ, RZ, 0x3d461885 ;  /* 0x3d461885ff037424 */ /* 0x000fe200078e00ff */
[----:B------:R-:W-:-:S05]  /*3de20*/  LOP3.LUT R0, R0, 0x7ff, RZ, 0xc0, !PT ;  /* 0x000007ff00007812 */ /* 0x000fca00078ec0ff */
[----:B------:R-:W-:Y:S01]  /*3de30*/  DFMA R2, R244, UR4, R2 ;  /* 0x00000004f4027c2b */ /* 0x000fe20008000002 */
[----:B------:R-:W-:-:S06]  /*3de40*/  VIADD R0, R0, 0xfffffc0c ;  /* 0xfffffc0c00007836 */ /* 0x000fcc0000000000 */
[----:B------:R0:W-:Y:S01]  /*3de50*/  STL.64 [R1+0xa320], R2 ;  /* 0x00a3200201007387 */ /* 0x0001e20000100a00 */
[----:B------:R-:W-:Y:S01]  /*3de60*/  UMOV UR4, 0x33333333 ;  /* 0x3333333300047882 */ /* 0x000fe20000000000 */
[CC--:B0-----:R-:W-:Y:S02]  /*3de70*/  SHF.L.U32 R2, R14.reuse, R0.reuse, RZ ;  /* 0x000000000e027219 */ /* 0x0c1fe400000006ff */
[----:B------:R-:W-:Y:S02]  /*3de80*/  SHF.L.U64.HI R0, R14, R0, R15 ;  /* 0x000000000e007219 */ /* 0x000fe4000001020f */
[----:B------:R-:W-:Y:S01]  /*3de90*/  ISETP.NE.U32.AND P5, PT, R2, RZ, PT ;  /* 0x000000ff0200720c */ /* 0x000fe20003fa5070 */
[----:B------:R-:W0:Y:S01]  /*3dea0*/  FRND.F64.TRUNC R14, R14 ;  /* 0x0000000e000e7313 */ /* 0x000e22000030d800 */
[C---:B------:R-:W-:Y:S01]  /*3deb0*/  DMUL R2, R6.reuse, R12 ;  /* 0x0000000c06027228 */ /* 0x040fe20000000000 */
[----:B------:R1:W-:Y:S01]  /*3dec0*/  STL.64 [R1+0x9d20], R16 ;  /* 0x009d201001007387 */ /* 0x0003e20000100a00 */
[----:B------:R-:W-:Y:S01]  /*3ded0*/  UMOV UR5, 0x40013333 ;  /* 0x4001333300057882 */ /* 0x000fe20000000000 */
[----:B------:R-:W-:-:S04]  /*3dee0*/  DMUL R10, R6, R10 ;  /* 0x0000000a060a7228 */ /* 0x000fc80000000000 */
[----:B------:R2:W-:Y:S01]  /*3def0*/  STL.64 [R1+0xa920], R2 ;  /* 0x00a9200201007387 */ /* 0x0005e20000100a00 */
[C---:B-1----:R-:W-:Y:S02]  /*3df00*/  DMUL R16, R6.reuse, R18 ;  /* 0x0000001206107228 */ /* 0x042fe40000000000 */
[----:B------:R-:W-:Y:S01]  /*3df10*/  DMUL R6, R6, R8 ;  /* 0x0000000806067228 */ /* 0x000fe20000000000 */
[----:B------:R1:W-:Y:S04]  /*3df20*/  STL.64 [R1+0x9990], R20 ;  /* 0x0099901401007387 */ /* 0x0003e80000100a00 */
[----:B------:R1:W-:Y:S04]  /*3df30*/  STL [R1+0xa8d4], RZ ;  /* 0x00a8d4ff01007387 */ /* 0x0003e80000100800 */
[----:B------:R1:W-:Y:S04]  /*3df40*/  STL [R1+0xa878], RZ ;  /* 0x00a878ff01007387 */ /* 0x0003e80000100800 */
[----:B------:R1:W-:Y:S04]  /*3df50*/  STL [R1+0xa1d4], RZ ;  /* 0x00a1d4ff01007387 */ /* 0x0003e80000100800 */
[----:B------:R1:W-:Y:S04]  /*3df60*/  STL [R1+0xa8d0], RZ ;  /* 0x00a8d0ff01007387 */ /* 0x0003e80000100800 */
[----:B------:R1:W-:Y:S04]  /*3df70*/  STL [R1+0xa87c], RZ ;  /* 0x00a87cff01007387 */ /* 0x0003e80000100800 */
[----:B------:R1:W-:Y:S04]  /*3df80*/  STL.64 [R1+0xa928], R16 ;  /* 0x00a9281001007387 */ /* 0x0003e80000100a00 */
[----:B0-----:R1:W-:Y:S04]  /*3df90*/  STL.64 [R1+0xa8d8], R14 ;  /* 0x00a8d80e01007387 */ /* 0x0013e80000100a00 */
[----:B------:R1:W-:Y:S04]  /*3dfa0*/  STL.64 [R1+0xa918], R10 ;  /* 0x00a9180a01007387 */ /* 0x0003e80000100a00 */
[----:B------:R1:W-:Y:S01]  /*3dfb0*/  STL.64 [R1+0xa910], R6 ;  /* 0x00a9100601007387 */ /* 0x0003e20000100a00 */
[----:B------:R-:W-:Y:S01]  /*3dfc0*/  BSSY.RECONVERGENT B1, `(.L_x_3901) ;  /* 0x000cdfd000017945 */ /* 0x000fe20003800200 */
[----:B------:R-:W-:-:S02]  /*3dfd0*/  ISETP.NE.AND.EX P5, PT, R0, -0x80000000, PT, P5 ;  /* 0x800000000000780c */ /* 0x000fc40003fa5350 */
[----:B------:R-:W-:Y:S01]  /*3dfe0*/  MOV R252, RZ ;  /* 0x000000ff00fc7202 */ /* 0x000fe20000000f00 */
[----:B--2---:R-:W-:-:S07]  /*3dff0*/  DMUL R2, R4, -UR4 ;  /* 0x8000000404027c28 */ /* 0x004fce0008000000 */
[----:B------:R1:W-:Y:S01]  /*3e000*/  STL.64 [R1+0xa8b8], R2 ;  /* 0x00a8b80201007387 */ /* 0x0003e20000100a00 */
[----:B------:R-:W-:-:S07]  /*3e010*/  CS2R R4, SRZ ;  /* 0x0000000000047805 */ /* 0x000fce000001ff00 */
.L_x_5519:
[----:B01----:R-:W2:Y:S01]  /*3e020*/  LDL.64 R6, [R1+0x8d30] ;  /* 0x008d300001067983 */ /* 0x003ea20000100a00 */
[----:B------:R-:W0:Y:S01]  /*3e030*/  LDC.64 R2, c[0x0][0x388] ;  /* 0x0000e200ff027b82 */ /* 0x000e220000000a00 */
        /* <DEDUP_REMOVED lines=15> */
.L_x_3902:
        /* <DEDUP_REMOVED lines=10> */
.L_x_3904:
[----:B------:R-:W2:Y:S04]  /*3e1d0*/  LDL.128 R32, [R1+0x6d0] ;  /* 0x0006d00001207983 */ /* 0x000ea80000100c00 */
[----:B------:R-:W3:Y:S04]  /*3e1e0*/  LDL.128 R68, [R1+0x880] ;  /* 0x0008800001447983 */ /* 0x000ee80000100c00 */
[----:B------:R-:W4:Y:S04]  /*3e1f0*/  LDL.128 R8, [R1+0x790] ;  /* 0x0007900001087983 */ /* 0x000f280000100c00 */
[----:B------:R-:W4:Y:S04]  /*3e200*/  LDL.128 R48, [R1+0x820] ;  /* 0x0008200001307983 */ /* 0x000f280000100c00 */
[----:B------:R-:W4:Y:S04]  /*3e210*/  LDL.64 R28, [R1+0xa030] ;  /* 0x00a03000011c7983 */ /* 0x000f280000100a00 */
        /* <DEDUP_REMOVED lines=8> */
[----:B------:R-:W4:Y:S04]  /*3e2a0*/  LDL.128 R76, [R1+0x800] ;  /* 0x00080000014c7983 */ /* 0x000f280000100c00 */
[----:B------:R-:W4:Y:S04]  /*3e2b0*/  LDL.128 R16, [R1+0x770] ;  /* 0x0007700001107983 */ /* 0x000f280000100c00 */
[----:B------:R-:W4:Y:S04]  /*3e2c0*/  LDL.128 R72, [R1+0x860] ;  /* 0x0008600001487983 */ /* 0x000f280000100c00 */
[----:B------:R-:W4:Y:S04]  /*3e2d0*/  LDL.64 R40, [R1+0xa028] ;  /* 0x00a0280001287983 */ /* 0x000f280000100a00 */
[----:B0-----:R-:W4:Y:S04]  /*3e2e0*/  LDL.64 R6, [R1+0xa018] ;  /* 0x00a0180001067983 */ /* 0x001f280000100a00 */
[----:B------:R-:W4:Y:S01]  /*3e2f0*/  LDL.128 R20, [R1+0x6b0] ;  /* 0x0006b00001147983 */ /* 0x000f220000100c00 */
[----:B------:R-:W-:Y:S01]  /*3e300*/  UMOV UR4, 0xe91b0b70 ;  /* 0xe91b0b7000047882 */ /* 0x000fe20000000000 */
[----:B------:R-:W-:-:S02]  /*3e310*/  UMOV UR5, 0x3de07e1f ;  /* 0x3de07e1f00057882 */ /* 0x000fc40000000000 */
        /* <DEDUP_REMOVED lines=20> */
[----:B--2---:R0:W-:Y:S01]  /*3e460*/  STL.64 [R1+0x8468], R34 ;  /* 0x0084682201007387 */ /* 0x0041e20000100a00 */
[----:B------:R-:W-:-:S02]  /*3e470*/  IMAD.MOV.U32 R168, RZ, RZ, R32 ;  /* 0x000000ffffa87224 */ /* 0x000fc400078e0020 */
[----:B------:R-:W-:Y:S02]  /*3e480*/  IMAD.MOV.U32 R169, RZ, RZ, R33 ;  /* 0x000000ffffa97224 */ /* 0x000fe400078e0021 */
[----:B0-----:R-:W2:Y:S04]  /*3e490*/  LDL.128 R32, [R1+0x5d0] ;  /* 0x0005d00001207983 */ /* 0x001ea80000100c00 */
[----:B---3--:R0:W-:Y:S04]  /*3e4a0*/  STL.64 [R1+0xadb0], R68 ;  /* 0x00adb04401007387 */ /* 0x0081e80000100a00 */
[----:B0-----:R-:W3:Y:S04]  /*3e4b0*/  LDL.64 R68, [R1+0x8af8] ;  /* 0x008af80001447983 */ /* 0x001ee80000100a00 */
[----:B----4-:R0:W-:Y:S04]  /*3e4c0*/  STL.64 [R1+0xadb8], R8 ;  /* 0x00adb80801007387 */ /* 0x0101e80000100a00 */
[----:B0-----:R-:W4:Y:S04]  /*3e4d0*/  LDL.64 R8, [R1+0x9ea8] ;  /* 0x009ea80001087983 */ /* 0x001f280000100a00 */
[----:B--2---:R0:W-:Y:S01]  /*3e4e0*/  STL.64 [R1+0x8590], R32 ;  /* 0x0085902001007387 */ /* 0x0041e20000100a00 */
[----:B------:R-:W-:Y:S01]  /*3e4f0*/  MOV R236, R34 ;  /* 0x0000002200ec7202 */ /* 0x000fe20000000f00 */
[----:B------:R-:W-:-:S02]  /*3e500*/  IMAD.MOV.U32 R237, RZ, RZ, R35 ;  /* 0x000000ffffed7224 */ /* 0x000fc400078e0023 */
[----:B0-----:R-:W2:Y:S01]  /*3e510*/  LDL.128 R32, [R1+0x640] ;  /* 0x0006400001207983 */ /* 0x001ea20000100c00 */
[----:B------:R-:W-:Y:S02]  /*3e520*/  DMUL R4, R48, UR4 ;  /* 0x0000000430047c28 */ /* 0x000fe40008000000 */
[----:B------:R-:W-:Y:S02]  /*3e530*/  DMUL R28, R28, R54 ;  /* 0x000000361c1c7228 */ /* 0x000fe40000000000 */
[----:B------:R-:W-:-:S04]  /*3e540*/  DMUL R2, R2, R144 ;  /* 0x0000009002027228 */ /* 0x000fc80000000000 */
[----:B------:R-:W-:Y:S01]  /*3e550*/  DMUL R4, R4, R144 ;  /* 0x0000009004047228 */ /* 0x000fe20000000000 */
[----:B------:R0:W-:Y:S03]  /*3e560*/  STL.64 [R1+0xae18], R26 ;  /* 0x00ae181a01007387 */ /* 0x0001e60000100a00 */
[----:B------:R-:W-:Y:S02]  /*3e570*/  DMUL R2, R54, R2 ;  /* 0x0000000236027228 */ /* 0x000fe40000000000 */
[----:B------:R-:W-:Y:S02]  /*3e580*/  DMUL R246, R42, R84 ;  /* 0x000000542af67228 */ /* 0x000fe40000000000 */
[----:B------:R-:W-:Y:S01]  /*3e590*/  DMUL R30, R30, R48 ;  /* 0x000000301e1e7228 */ /* 0x000fe20000000000 */
[----:B0-----:R-:W4:Y:S03]  /*3e5a0*/  LDL.64 R26, [R1+0xa020] ;  /* 0x00a02000011a7983 */ /* 0x001f260000100a00 */
[----:B------:R-:W-:Y:S01]  /*3e5b0*/  DADD R36, R2, R2 ;  /* 0x0000000002247229 */ /* 0x000fe20000000002 */
[----:B------:R0:W-:Y:S04]  /*3e5c0*/  STL.64 [R1+0xad70], R76 ;  /* 0x00ad704c01007387 */ /* 0x0001e80000100a00 */
[----:B------:R1:W-:Y:S04]  /*3e5d0*/  STL.64 [R1+0xada8], R18 ;  /* 0x00ada81201007387 */ /* 0x0003e80000100a00 */
[----:B------:R3:W-:Y:S04]  /*3e5e0*/  STL.64 [R1+0xad98], R86 ;  /* 0x00ad985601007387 */ /* 0x0007e80000100a00 */
[----:B0-----:R-:W4:Y:S01]  /*3e5f0*/  LDL.64 R76, [R1+0x9fc0] ;  /* 0x009fc000014c7983 */ /* 0x001f220000100a00 */
[----:B-1----:R-:W-:-:S03]  /*3e600*/  DFMA R18, R4, 2, R36 ;  /* 0x400000000412782b */ /* 0x002fc60000000024 */
[----:B------:R0:W-:Y:S01]  /*3e610*/  STL.64 [R1+0xade0], R74 ;  /* 0x00ade04a01007387 */ /* 0x0001e20000100a00 */
[----:B---3--:R-:W-:-:S03]  /*3e620*/  DFMA R218, R68, -R30, -R4 ;  /* 0x8000001e44da722b */ /* 0x008fc60000000804 */
[----:B------:R-:W3:Y:S04]  /*3e630*/  LDL.64 R86, [R1+0xa080] ;  /* 0x00a0800001567983 */ /* 0x000ee80000100a00 */
[----:B0-----:R-:W3:Y:S04]  /*3e640*/  LDL.64 R74, [R1+0xa258] ;  /* 0x00a25800014a7983 */ /* 0x001ee80000100a00 */
[----:B------:R0:W-:Y:S01]  /*3e650*/  STL.64 [R1+0x8868], R18 ;  /* 0x0088681201007387 */ /* 0x0001e20000100a00 */
[----:B--2---:R-:W-:Y:S01]  /*3e660*/  IMAD.MOV.U32 R226, RZ, RZ, R34 ;  /* 0x000000ffffe27224 */ /* 0x004fe200078e0022 */
[----:B------:R-:W-:Y:S01]  /*3e670*/  MOV R227, R35 ;  /* 0x0000002300e37202 */ /* 0x000fe20000000f00 */
[----:B------:R-:W-:-:S02]  /*3e680*/  DMUL R34, R68, R28 ;  /* 0x0000001c44227228 */ /* 0x000fc40000000000 */
[----:B------:R-:W-:-:S08]  /*3e690*/  DFMA R28, R68, R28, -R4 ;  /* 0x0000001c441c722b */ /* 0x000fd00000000804 */
[----:B------:R-:W-:Y:S02]  /*3e6a0*/  DADD R42, -R2, R28 ;  /* 0x00000000022a7229 */ /* 0x000fe4000000011c */
[----:B----4-:R-:W-:Y:S01]  /*3e6b0*/  DMUL R28, R8, R56 ;  /* 0x00000038081c7228 */ /* 0x010fe20000000000 */
[----:B------:R-:W2:Y:S01]  /*3e6c0*/  LDL.64 R8, [R1+0xa130] ;  /* 0x00a1300001087983 */ /* 0x000ea20000100a00 */
[----:B------:R-:W-:Y:S02]  /*3e6d0*/  DFMA R34, R68, R30, -R34 ;  /* 0x0000001e4422722b */ /* 0x000fe40000000822 */
[----:B------:R-:W-:-:S06]  /*3e6e0*/  DMUL R30, R40, R84 ;  /* 0x00000054281e7228 */ /* 0x000fcc0000000000 */
[----:B------:R-:W-:Y:S02]  /*3e6f0*/  DADD R40, -R2, R34 ;  /* 0x0000000002287229 */ /* 0x000fe40000000122 */
[----:B------:R-:W-:Y:S01]  /*3e700*/  DFMA R34, R144, R246, R18 ;  /* 0x000000f69022722b */ /* 0x000fe20000000012 */
[----:B0-----:R-:W4:Y:S01]  /*3e710*/  LDL.64 R18, [R1+0xa128] ;  /* 0x00a1280001127983 */ /* 0x001f220000100a00 */
[----:B------:R-:W-:Y:S01]  /*3e720*/  DMUL R6, R6, R50 ;  /* 0x0000003206067228 */ /* 0x000fe20000000000 */
[----:B------:R-:W-:Y:S02]  /*3e730*/  IMAD.MOV.U32 R222, RZ, RZ, R32 ;  /* 0x000000ffffde7224 */ /* 0x000fe400078e0020 */
[----:B------:R0:W-:Y:S01]  /*3e740*/  STL.64 [R1+0x8470], R32 ;  /* 0x0084702001007387 */ /* 0x0001e20000100a00 */
[----:B------:R-:W-:-:S03]  /*3e750*/  IMAD.MOV.U32 R223, RZ, RZ, R33 ;  /* 0x000000ffffdf7224 */ /* 0x000fc600078e0021 */
[----:B------:R1:W-:Y:S01]  /*3e760*/  STL.64 [R1+0xad88], R22 ;  /* 0x00ad881601007387 */ /* 0x0003e20000100a00 */
[----:B0-----:R-:W-:-:S03]  /*3e770*/  DMUL R32, R50, R6 ;  /* 0x0000000632207228 */ /* 0x001fc60000000000 */
[----:B-1----:R-:W4:Y:S01]  /*3e780*/  LDL.64 R22, [R1+0x9f00] ;  /* 0x009f000001167983 */ /* 0x002f220000100a00 */
[----:B------:R-:W-:-:S04]  /*3e790*/  DMUL R4, R126, UR4 ;  /* 0x000000047e047c28 */ /* 0x000fc80008000000 */
[----:B------:R-:W-:Y:S02]  /*3e7a0*/  DFMA R104, R50, R6, R32 ;  /* 0x000000063268722b */ /* 0x000fe40000000020 */
[----:B------:R-:W-:Y:S02]  /*3e7b0*/  DMUL R6, R144, R246 ;  /* 0x000000f690067228 */ /* 0x000fe40000000000 */
[----:B------:R-:W-:Y:S02]  /*3e7c0*/  DMUL R2, R146, R38 ;  /* 0x0000002692027228 */ /* 0x000fe40000000000 */
[----:B------:R-:W-:-:S04]  /*3e7d0*/  DMUL R224, R48, R4 ;  /* 0x0000000430e07228 */ /* 0x000fc80000000000 */
[----:B------:R-:W-:Y:S02]  /*3e7e0*/  DFMA R32, R68, -R30, -R6 ;  /* 0x8000001e4420722b */ /* 0x000fe40000000806 */
[----:B------:R-:W-:Y:S02]  /*3e7f0*/  DMUL R38, R146, R2 ;  /* 0x0000000292267228 */ /* 0x000fe40000000000 */
[----:B------:R-:W-:Y:S02]  /*3e800*/  DFMA R46, R54, -R28, R40 ;  /* 0x8000001c362e722b */ /* 0x000fe40000000028 */
[----:B------:R-:W-:Y:S02]  /*3e810*/  DMUL R40, R82, R144 ;  /* 0x0000009052287228 */ /* 0x000fe40000000000 */
[----:B------:R-:W-:Y:S01]  /*3e820*/  DADD R36, R224, R32 ;  /* 0x00000000e0247229 */ /* 0x000fe20000000020 */
[----:B------:R-:W4:Y:S01]  /*3e830*/  LDL.64 R82, [R1+0xa100] ;  /* 0x00a1000001527983 */ /* 0x000f220000100a00 */
[----:B------:R-:W-:-:S02]  /*3e840*/  DFMA R32, R146, R2, R38 ;  /* 0x000000029220722b */ /* 0x000fc40000000026 */
[----:B------:R-:W-:Y:S01]  /*3e850*/  DMUL R2, R26, R60 ;  /* 0x0000003c1a027228 */ /* 0x000fe20000000000 */
[----:B------:R0:W-:Y:S01]  /*3e860*/  STL.64 [R1+0x8ae0], R4 ;  /* 0x008ae00401007387 */ /* 0x0001e20000100a00 */
[----:B------:R-:W-:Y:S02]  /*3e870*/  DADD R210, -R6, R42 ;  /* 0x0000000006d27229 */ /* 0x000fe4000000012a */
[----:B------:R-:W-:Y:S02]  /*3e880*/  DADD R34, R224, R34 ;  /* 0x00000000e0227229 */ /* 0x000fe40000000022 */
[----:B------:R-:W-:Y:S01]  /*3e890*/  DMUL R208, R76, R144 ;  /* 0x000000904cd07228 */ /* 0x000fe20000000000 */
[----:B------:R-:W4:Y:S01]  /*3e8a0*/  LDL.64 R76, [R1+0xa110] ;  /* 0x00a11000014c7983 */ /* 0x000f220000100a00 */
[----:B0-----:R-:W-:-:S04]  /*3e8b0*/  DFMA R4, R144, R246, R224 ;  /* 0x000000f69004722b */ /* 0x001fc800000000e0 */
[----:B------:R-:W-:Y:S02]  /*3e8c0*/  DFMA R80, R54, R28, R34 ;  /* 0x0000001c3650722b */ /* 0x000fe40000000022 */
[----:B---3--:R-:W-:Y:S01]  /*3e8d0*/  DMUL R34, R74, R54 ;  /* 0x000000364a227228 */ /* 0x008fe20000000000 */
[----:B------:R-:W3:Y:S01]  /*3e8e0*/  LDL.64 R74, [R1+0x9fa0] ;  /* 0x009fa000014a7983 */ /* 0x000ee20000100a00 */
[CCC-:B------:R-:W-:Y:S02]  /*3e8f0*/  DFMA R94, R54.reuse, R28.reuse, R4.reuse ;  /* 0x0000001c365e722b */ /* 0x1c0fe40000000004 */
[----:B------:R-:W-:Y:S02]  /*3e900*/  DFMA R38, R54, -R28, R4 ;  /* 0x8000001c3626722b */ /* 0x000fe40000000004 */
[----:B------:R-:W-:Y:S01]  /*3e910*/  DMUL R4, R86, R144 ;  /* 0x0000009056047228 */ /* 0x000fe20000000000 */
[----:B------:R-:W3:Y:S01]  /*3e920*/  LDL.64 R86, [R1+0xa098] ;  /* 0x00a0980001567983 */ /* 0x000ee20000100a00 */
[----:B------:R-:W-:-:S02]  /*3e930*/  DFMA R42, R54, R28, R36 ;  /* 0x0000001c362a722b */ /* 0x000fc40000000024 */
[----:B------:R-:W-:-:S04]  /*3e940*/  DMUL R28, R44, R54 ;  /* 0x000000362c1c7228 */ /* 0x000fc80000000000 */
[----:B------:R-:W-:-:S04]  /*3e950*/  DMUL R216, R56, R4 ;  /* 0x0000000438d87228 */ /* 0x000fc80000000000 */
[----:B------:R-:W-:Y:S01]  /*3e960*/  DMUL R28, R60, R28 ;  /* 0x0000001c3c1c7228 */ /* 0x000fe20000000000 */
[----:B------:R-:W-:Y:S01]  /*3e970*/  UMOV UR4, 0xb153a753 ;  /* 0xb153a75300047882 */ /* 0x000fe20000000000 */
[----:B------:R-:W-:Y:S02]  /*3e980*/  UMOV UR5, 0x3dd3ca8c ;  /* 0x3dd3ca8c00057882 */ /* 0x000fe40000000000 */
[----:B------:R-:W-:Y:S02]  /*3e990*/  DFMA R30, R68, R30, R216 ;  /* 0x0000001e441e722b */ /* 0x000fe400000000d8 */
[----:B------:R-:W-:-:S07]  /*3e9a0*/  DMUL R26, R84, UR4 ;  /* 0x00000004541a7c28 */ /* 0x000fce0008000000 */
[----:B------:R-:W-:Y:S01]  /*3e9b0*/  STL.64 [R1+0x9050], R26 ;  /* 0x0090501a01007387 */ /* 0x000fe20000100a00 */
[----:B--2---:R-:W-:Y:S02]  /*3e9c0*/  DMUL R6, R8, R60 ;  /* 0x0000003c08067228 */ /* 0x004fe40000000000 */
[----:B------:R-:W-:-:S07]  /*3e9d0*/  DMUL R8, R60, R2 ;  /* 0x000000023c087228 */ /* 0x000fce0000000000 */
[----:B------:R0:W-:Y:S01]  /*3e9e0*/  STL.64 [R1+0x86c0], R8 ;  /* 0x0086c00801007387 */ /* 0x0001e20000100a00 */
[----:B------:R-:W-:Y:S02]  /*3e9f0*/  DFMA R128, R60, R2, R8 ;  /* 0x000000023c80722b */ /* 0x000fe40000000008 */
[----:B----4-:R-:W-:Y:S01]  /*3ea00*/  DMUL R36, R18, R60 ;  /* 0x0000003c12247228 */ /* 0x010fe20000000000 */
[----:B------:R-:W2:Y:S04]  /*3ea10*/  LDL.64 R18, [R1+0x9f48] ;  /* 0x009f480001127983 */ /* 0x000ea80000100a00 */
[----:B0-----:R-:W4:Y:S01]  /*3ea20*/  LDL.64 R8, [R1+0xa138] ;  /* 0x00a1380001087983 */ /* 0x001f220000100a00 */
[----:B------:R-:W-:Y:S02]  /*3ea30*/  DFMA R2, R58, R208, -R28 ;  /* 0x000000d03a02722b */ /* 0x000fe4000000081c */
[----:B------:R-:W-:-:S02]  /*3ea40*/  DMUL R184, R60, R36 ;  /* 0x000000243cb87228 */ /* 0x000fc40000000000 */
[----:B------:R-:W-:-:S04]  /*3ea50*/  DFMA R36, -R34, R66, R30 ;  /* 0x000000422224722b */ /* 0x000fc8000000011e */
[----:B------:R-:W-:Y:S02]  /*3ea60*/  DADD R30, -R128, R2 ;  /* 0x00000000801e7229 */ /* 0x000fe40000000102 */
[----:B------:R-:W-:Y:S01]  /*3ea70*/  DMUL R2, R66, R26 ;  /* 0x0000001a42027228 */ /* 0x000fe20000000000 */
[----:B------:R-:W4:Y:S01]  /*3ea80*/  LDL.64 R26, [R1+0xa108] ;  /* 0x00a10800011a7983 */ /* 0x000f220000100a00 */
[----:B------:R-:W-:Y:S02]  /*3ea90*/  DMUL R22, R22, R126 ;  /* 0x0000007e16167228 */ /* 0x000fe40000000000 */
[----:B------:R-:W-:Y:S01]  /*3eaa0*/  DADD R4, -R216, R38 ;  /* 0x00000000d8047229 */ /* 0x000fe20000000126 */
[----:B------:R0:W-:Y:S07]  /*3eab0*/  STL.64 [R1+0xade8], R140 ;  /* 0x00ade88c01007387 */ /* 0x0001ee0000100a00 */
[----:B------:R-:W-:-:S02]  /*3eac0*/  DFMA R4, -R56, R22, R4 ;  /* 0x000000163804722b */ /* 0x000fc40000000104 */
[----:B0-----:R-:W-:Y:S02]  /*3ead0*/  DMUL R140, R66, R40 ;  /* 0x00000028428c7228 */ /* 0x001fe40000000000 */
[----:B------:R-:W-:-:S04]  /*3eae0*/  DMUL R6, R60, R6 ;  /* 0x000000063c067228 */ /* 0x000fc80000000000 */
[----:B------:R-:W-:Y:S02]  /*3eaf0*/  DFMA R44, R34, R66, R4 ;  /* 0x00000042222c722b */ /* 0x000fe40000000004 */
[----:B------:R-:W-:Y:S02]  /*3eb00*/  DFMA R38, R56, R22, R42 ;  /* 0x000000163826722b */ /* 0x000fe4000000002a */
[----:B------:R-:W-:Y:S01]  /*3eb10*/  DADD R4, -R140, R36 ;  /* 0x000000008c047229 */ /* 0x000fe20000000124 */
[----:B------:R0:W-:Y:S01]  /*3eb20*/  STL.64 [R1+0xadd8], R88 ;  /* 0x00add85801007387 */ /* 0x0001e20000100a00 */
[----:B------:R-:W-:Y:S01]  /*3eb30*/  UMOV UR4, 0xde9cc603 ;  /* 0xde9cc60300047882 */ /* 0x000fe20000000000 */
[----:B------:R-:W-:Y:S01]  /*3eb40*/  UMOV UR5, 0x3de80d43 ;  /* 0x3de80d4300057882 */ /* 0x000fe20000000000 */
[----:B------:R-:W-:Y:S02]  /*3eb50*/  DADD R130, R6, R6 ;  /* 0x0000000006827229 */ /* 0x000fe40000000006 */
[----:B------:R-:W-:-:S02]  /*3eb60*/  DMUL R228, R16, UR4 ;  /* 0x0000000410e47c28 */ /* 0x000fc40008000000 */
[----:B------:R-:W-:Y:S02]  /*3eb70*/  DADD R36, R140, R44 ;  /* 0x000000008c247229 */ /* 0x000fe4000000002c */
[----:B0-----:R-:W-:Y:S02]  /*3eb80*/  DMUL R88, R82, R16 ;  /* 0x0000001052587228 */ /* 0x001fe40000000000 */
[C---:B------:R-:W-:Y:S02]  /*3eb90*/  DADD R82, -R2.reuse, R4 ;  /* 0x0000000002527229 */ /* 0x040fe40000000104 */
[----:B------:R-:W-:Y:S02]  /*3eba0*/  DADD R4, -R2, R38 ;  /* 0x0000000002047229 */ /* 0x000fe40000000126 */
[----:B------:R-:W-:Y:S02]  /*3ebb0*/  DADD R40, R184, R184 ;  /* 0x00000000b8287229 */ /* 0x000fe400000000b8 */
[----:B------:R-:W-:Y:S01]  /*3ebc0*/  DADD R30, -R130, R30 ;  /* 0x00000000821e7229 */ /* 0x000fe2000000011e */
[----:B------:R-:W-:Y:S01]  /*3ebd0*/  UMOV UR4, 0xf4bbb049 ;  /* 0xf4bbb04900047882 */ /* 0x000fe20000000000 */
[----:B------:R-:W-:Y:S01]  /*3ebe0*/  DMUL R206, R56, R88 ;  /* 0x0000005838ce7228 */ /* 0x000fe20000000000 */
[----:B------:R0:W-:Y:S01]  /*3ebf0*/  STL.64 [R1+0x89d0], R4 ;  /* 0x0089d00401007387 */ /* 0x0001e20000100a00 */
[----:B------:R-:W-:Y:S01]  /*3ec00*/  DFMA R96, R2, 2, R36 ;  /* 0x400000000260782b */ /* 0x000fe20000000024 */
[----:B------:R-:W-:Y:S01]  /*3ec10*/  UMOV UR5, 0x3d76dead ;  /* 0x3d76dead00057882 */ /* 0x000fe20000000000 */
[----:B------:R-:W-:-:S02]  /*3ec20*/  DMUL R36, R146, R76 ;  /* 0x0000004c92247228 */ /* 0x000fc40000000000 */
[----:B------:R-:W-:Y:S01]  /*3ec30*/  DMUL R76, R146, UR4 ;  /* 0x00000004924c7c28 */ /* 0x000fe20008000000 */
[----:B------:R-:W-:Y:S01]  /*3ec40*/  UMOV UR4, 0x68497682 ;  /* 0x6849768200047882 */ /* 0x000fe20000000000 */
[----:B------:R-:W-:Y:S01]  /*3ec50*/  UMOV UR5, 0x3d7c25c2 ;  /* 0x3d7c25c200057882 */ /* 0x000fe20000000000 */
[----:B0-----:R-:W-:Y:S02]  /*3ec60*/  DMUL R4, R48, R228 ;  /* 0x000000e430047228 */ /* 0x001fe40000000000 */
[----:B------:R-:W-:Y:S02]  /*3ec70*/  DADD R92, R30, -R40 ;  /* 0x000000001e5c7229 */ /* 0x000fe40000000828 */
[----:B------:R-:W-:Y:S01]  /*3ec80*/  DMUL R244, R84, UR4 ;  /* 0x0000000454f47c28 */ /* 0x000fe20008000000 */
[----:B------:R-:W-:Y:S01]  /*3ec90*/  UMOV UR4, 0x986f33c4 ;  /* 0x986f33c400047882 */ /* 0x000fe20000000000 */
[-C--:B---3--:R-:W-:Y:S01]  /*3eca0*/  DMUL R30, R86, R146.reuse ;  /* 0x00000092561e7228 */ /* 0x088fe20000000000 */
[----:B------:R-:W-:Y:S01]  /*3ecb0*/  UMOV UR5, 0x3d9e58b5 ;  /* 0x3d9e58b500057882 */ /* 0x000fe20000000000 */
[----:B------:R-:W-:-:S02]  /*3ecc0*/  DMUL R118, R74, R146 ;  /* 0x000000924a767228 */ /* 0x000fc40000000000 */
[----:B------:R-:W-:Y:S01]  /*3ecd0*/  DFMA R38, R4, 0.75, R206 ;  /* 0x3fe800000426782b */ /* 0x000fe200000000ce */
[----:B------:R-:W-:Y:S04]  /*3ece0*/  STL.64 [R1+0xae08], R60 ;  /* 0x00ae083c01007387 */ /* 0x000fe80000100a00 */
[----:B------:R0:W-:Y:S04]  /*3ecf0*/  STL.64 [R1+0xae00], R16 ;  /* 0x00ae001001007387 */ /* 0x0001e80000100a00 */
[----:B------:R-:W3:Y:S04]  /*3ed00*/  LDL.64 R74, [R1+0xa2c8] ;  /* 0x00a2c800014a7983 */ /* 0x000ee80000100a00 */
[----:B0-----:R-:W3:Y:S01]  /*3ed10*/  LDL.64 R16, [R1+0xa0a0] ;  /* 0x00a0a00001107983 */ /* 0x001ee20000100a00 */
[----:B--2---:R-:W-:-:S02]  /*3ed20*/  DMUL R2, R18, R56 ;  /* 0x0000003812027228 */ /* 0x004fc40000000000 */
[----:B----4-:R-:W-:Y:S02]  /*3ed30*/  DMUL R44, R8, R66 ;  /* 0x00000042082c7228 */ /* 0x010fe40000000000 */
[----:B------:R-:W-:Y:S02]  /*3ed40*/  DMUL R8, R84, UR4 ;  /* 0x0000000454087c28 */ /* 0x000fe40008000000 */
[----:B------:R-:W-:Y:S02]  /*3ed50*/  DMUL R18, R70, R30 ;  /* 0x0000001e46127228 */ /* 0x000fe40000000000 */
[----:B------:R-:W-:Y:S02]  /*3ed60*/  DFMA R30, R66, -R118, R38 ;  /* 0x80000076421e722b */ /* 0x000fe40000000026 */
[----:B------:R-:W-:Y:S01]  /*3ed70*/  DFMA R38, -R34, R66, R46 ;  /* 0x000000422226722b */ /* 0x000fe2000000012e */
[----:B------:R0:W-:Y:S01]  /*3ed80*/  STL.64 [R1+0x8500], R8 ;  /* 0x0085000801007387 */ /* 0x0001e20000100a00 */
[----:B------:R-:W-:-:S03]  /*3ed90*/  DFMA R46, R66, -R8, R82 ;  /* 0x80000008422e722b */ /* 0x000fc60000000052 */
[----:B0-----:R-:W2:Y:S01]  /*3eda0*/  LDL.64 R8, [R1+0xa2d0] ;  /* 0x00a2d00001087983 */ /* 0x001ea20000100a00 */
[----:B------:R-:W-:-:S08]  /*3edb0*/  DMUL R42, R26, R60 ;  /* 0x0000003c1a2a7228 */ /* 0x000fd00000000000 */
[----:B------:R-:W-:Y:S01]  /*3edc0*/  DMUL R86, R60, R42 ;  /* 0x0000002a3c567228 */ /* 0x000fe20000000000 */
[----:B------:R-:W4:Y:S01]  /*3edd0*/  LDL.64 R60, [R1+0x9f50] ;  /* 0x009f5000013c7983 */ /* 0x000f220000100a00 */
[----:B------:R-:W-:Y:S02]  /*3ede0*/  DMUL R98, R66, R244 ;  /* 0x000000f442627228 */ /* 0x000fe40000000000 */
[----:B------:R-:W-:Y:S02]  /*3edf0*/  DADD R40, -R18, R30 ;  /* 0x0000000012287229 */ /* 0x000fe4000000011e */
[----:B------:R-:W-:-:S04]  /*3ee00*/  DADD R80, R216, R80 ;  /* 0x00000000d8507229 */ /* 0x000fc80000000050 */
[----:B------:R-:W-:Y:S02]  /*3ee10*/  DADD R30, -R98, R46 ;  /* 0x00000000621e7229 */ /* 0x000fe4000000012e */
[----:B------:R-:W-:Y:S02]  /*3ee20*/  DADD R46, R216, R94 ;  /* 0x00000000d82e7229 */ /* 0x000fe4000000005e */
[----:B------:R-:W-:Y:S01]  /*3ee30*/  DFMA R200, R34, R66, R80 ;  /* 0x0000004222c8722b */ /* 0x000fe20000000050 */
[----:B------:R0:W-:Y:S01]  /*3ee40*/  STL.64 [R1+0x8448], R22 ;  /* 0x0084481601007387 */ /* 0x0001e20000100a00 */
[----:B------:R-:W-:Y:S02]  /*3ee50*/  DFMA R82, R56, R22, R98 ;  /* 0x000000163852722b */ /* 0x000fe40000000062 */
[----:B------:R-:W-:Y:S01]  /*3ee60*/  DADD R26, R98, R38 ;  /* 0x00000000621a7229 */ /* 0x000fe20000000026 */
[----:B------:R1:W-:Y:S01]  /*3ee70*/  STL.64 [R1+0x8da8], R88 ;  /* 0x008da85801007387 */ /* 0x0003e20000100a00 */
[----:B------:R-:W-:-:S02]  /*3ee80*/  DFMA R46, R34, R66, R46 ;  /* 0x00000042222e722b */ /* 0x000fc4000000002e */
[----:B------:R-:W-:Y:S01]  /*3ee90*/  DMUL R178, R66, R44 ;  /* 0x0000002c42b27228 */ /* 0x000fe20000000000 */
[----:B------:R-:W3:Y:S04]  /*3eea0*/  LDL.64 R94, [R1+0xa1f0] ;  /* 0x00a1f000015e7983 */ /* 0x000ee80000100a00 */
[----:B0-----:R-:W3:Y:S01]  /*3eeb0*/  LDL.64 R22, [R1+0xa410] ;  /* 0x00a4100001167983 */ /* 0x001ee20000100a00 */
[----:B------:R-:W-:Y:S02]  /*3eec0*/  DFMA R38, R64, -R76, R40 ;  /* 0x8000004c4026722b */ /* 0x000fe40000000028 */
[----:B------:R-:W-:Y:S01]  /*3eed0*/  DFMA R44, R58, -R208, R28 ;  /* 0x800000d03a2c722b */ /* 0x000fe2000000001c */
[----:B-1----:R-:W3:Y:S05]  /*3eee0*/  LDL.64 R88, [R1+0x9ff8] ;  /* 0x009ff80001587983 */ /* 0x002eea0000100a00 */
[----:B------:R-:W-:-:S02]  /*3eef0*/  DADD R40, R38, -R32 ;  /* 0x0000000026287229 */ /* 0x000fc40000000820 */
[----:B------:R-:W-:Y:S01]  /*3ef00*/  DADD R38, R86, R86 ;  /* 0x0000000056267229 */ /* 0x000fe20000000056 */
[----:B------:R0:W-:Y:S01]  /*3ef10*/  STL.64 [R1+0x84a0], R86 ;  /* 0x0084a05601007387 */ /* 0x0001e20000100a00 */
[CC--:B------:R-:W-:Y:S02]  /*3ef20*/  DFMA R30, -R66.reuse, R2.reuse, R30 ;  /* 0x00000002421e722b */ /* 0x0c0fe4000000011e */
[----:B------:R-:W-:Y:S02]  /*3ef30*/  DFMA R176, R66, R2, R82 ;  /* 0x0000000242b0722b */ /* 0x000fe40000000052 */
[----:B--2---:R-:W-:Y:S02]  /*3ef40*/  DMUL R34, R8, R50 ;  /* 0x0000003208227228 */ /* 0x004fe40000000000 */
[----:B----4-:R-:W-:Y:S01]  /*3ef50*/  DMUL R234, R60, R56 ;  /* 0x000000383cea7228 */ /* 0x010fe20000000000 */
[----:B------:R-:W2:Y:S04]  /*3ef60*/  LDL.64 R8, [R1+0x9f68] ;  /* 0x009f680001087983 */ /* 0x000ea80000100a00 */
[----:B------:R-:W4:Y:S01]  /*3ef70*/  LDL.64 R60, [R1+0x9ec8] ;  /* 0x009ec800013c7983 */ /* 0x000f220000100a00 */
[----:B------:R-:W-:-:S02]  /*3ef80*/  DFMA R150, -R66, R2, R96 ;  /* 0x000000024296722b */ /* 0x000fc40000000160 */
[----:B------:R-:W-:Y:S01]  /*3ef90*/  DMUL R36, R146, R36 ;  /* 0x0000002492247228 */ /* 0x000fe20000000000 */
[----:B------:R1:W-:Y:S01]  /*3efa0*/  STL.64 [R1+0xadc0], R110 ;  /* 0x00adc06e01007387 */ /* 0x0003e20000100a00 */
[----:B------:R-:W-:Y:S02]  /*3efb0*/  DADD R2, R92, -R38 ;  /* 0x000000005c027229 */ /* 0x000fe40000000826 */
[----:B0-----:R-:W-:Y:S01]  /*3efc0*/  DFMA R86, R6, 2, R44 ;  /* 0x400000000656782b */ /* 0x001fe2000000002c */
[----:B------:R-:W-:Y:S04]  /*3efd0*/  STL.64 [R1+0xadc8], R112 ;  /* 0x00adc87001007387 */ /* 0x000fe80000100a00 */
[----:B------:R-:W4:Y:S01]  /*3efe0*/  LDL.64 R6, [R1+0x9f90] ;  /* 0x009f900001067983 */ /* 0x000f220000100a00 */
[----:B---3--:R-:W-:-:S02]  /*3eff0*/  DMUL R120, R50, R74 ;  /* 0x0000004a32787228 */ /* 0x008fc40000000000 */
[----:B------:R-:W-:Y:S01]  /*3f000*/  DADD R84, R36, R36 ;  /* 0x0000000024547229 */ /* 0x000fe20000000024 */
[----:B-1----:R-:W3:Y:S04]  /*3f010*/  LDL.64 R110, [R1+0xa0f0] ;  /* 0x00a0f000016e7983 */ /* 0x002ee80000100a00 */
[----:B------:R0:W-:Y:S04]  /*3f020*/  STL.64 [R1+0x8580], R2 ;  /* 0x0085800201007387 */ /* 0x0001e80000100a00 */
[----:B------:R-:W3:Y:S01]  /*3f030*/  LDL.64 R74, [R1+0xa290] ;  /* 0x00a29000014a7983 */ /* 0x000ee20000100a00 */
[----:B------:R-:W-:-:S03]  /*3f040*/  DADD R42, R178, R178 ;  /* 0x00000000b22a7229 */ /* 0x000fc600000000b2 */
[----:B------:R-:W3:Y:S01]  /*3f050*/  LDL.64 R44, [R1+0x9f70] ;  /* 0x009f7000012c7983 */ /* 0x000ee20000100a00 */
[----:B0-----:R-:W-:-:S03]  /*3f060*/  DMUL R2, R16, R70 ;  /* 0x0000004610027228 */ /* 0x001fc60000000000 */
[----:B------:R-:W3:Y:S04]  /*3f070*/  LDL.64 R92, [R1+0xa1b8] ;  /* 0x00a1b800015c7983 */ /* 0x000ee80000100a00 */
[----:B------:R-:W3:Y:S01]  /*3f080*/  LDL.64 R16, [R1+0xa3f8] ;  /* 0x00a3f80001107983 */ /* 0x000ee20000100a00 */
[----:B------:R-:W-:-:S03]  /*3f090*/  DADD R148, R40, -R84 ;  /* 0x0000000028947229 */ /* 0x000fc60000000854 */
[----:B------:R-:W3:Y:S01]  /*3f0a0*/  LDL.64 R40, [R1+0xa330] ;  /* 0x00a3300001287983 */ /* 0x000ee20000100a00 */
[----:B------:R-:W-:-:S03]  /*3f0b0*/  DADD R30, R30, -R42 ;  /* 0x000000001e1e7229 */ /* 0x000fc6000000082a */
[----:B------:R-:W3:Y:S04]  /*3f0c0*/  LDL.64 R112, [R1+0xa238] ;  /* 0x00a2380001707983 */ /* 0x000ee80000100a00 */
[----:B------:R0:W-:Y:S04]  /*3f0d0*/  STL.64 [R1+0xa948], R246 ;  /* 0x00a948f601007387 */ /* 0x0001e80000100a00 */
[----:B------:R-:W3:Y:S04]  /*3f0e0*/  LDL.64 R38, [R1+0xa428] ;  /* 0x00a4280001267983 */ /* 0x000ee80000100a00 */
[----:B------:R-:W3:Y:S04]  /*3f0f0*/  LDL.64 R42, [R1+0xa340] ;  /* 0x00a34000012a7983 */ /* 0x000ee80000100a00 */
[----:B0-----:R-:W3:Y:S04]  /*3f100*/  LDL.64 R246, [R1+0x8af0] ;  /* 0x008af00001f67983 */ /* 0x001ee80000100a00 */
[----:B------:R0:W-:Y:S04]  /*3f110*/  STL.64 [R1+0xae10], R86 ;  /* 0x00ae105601007387 */ /* 0x0001e80000100a00 */
[----:B------:R-:W3:Y:S01]  /*3f120*/  LDL.64 R96, [R1+0x9ea0] ;  /* 0x009ea00001607983 */ /* 0x000ee20000100a00 */
[----:B------:R-:W-:-:S02]  /*3f130*/  DMUL R22, R22, R214 ;  /* 0x000000d616167228 */ /* 0x000fc40000000000 */
[-C--:B------:R-:W-:Y:S01]  /*3f140*/  DMUL R186, R106, R50.reuse ;  /* 0x000000326aba7228 */ /* 0x080fe20000000000 */
[----:B------:R-:W-:Y:S01]  /*3f150*/  UMOV UR4, 0x812dea11 ;  /* 0x812dea1100047882 */ /* 0x000fe20000000000 */
[----:B------:R-:W-:Y:S01]  /*3f160*/  UMOV UR5, 0x3d919799 ;  /* 0x3d91979900057882 */ /* 0x000fe20000000000 */
[----:B------:R-:W-:Y:S01]  /*3f170*/  DMUL R116, R94, R50 ;  /* 0x000000325e747228 */ /* 0x000fe20000000000 */
[----:B------:R-:W-:Y:S04]  /*3f180*/  STL.64 [R1+0x89d8], R46 ;  /* 0x0089d82e01007387 */ /* 0x000fe80000100a00 */
[----:B0-----:R-:W3:Y:S01]  /*3f190*/  LDL.64 R86, [R1+0x9ef8] ;  /* 0x009ef80001567983 */ /* 0x001ee20000100a00 */
[----:B------:R-:W-:-:S03]  /*3f1a0*/  DMUL R106, R56, R22 ;  /* 0x00000016386a7228 */ /* 0x000fc60000000000 */
[----:B------:R0:W-:Y:S04]  /*3f1b0*/  STL.64 [R1+0x8da0], R22 ;  /* 0x008da01601007387 */ /* 0x0001e80000100a00 */
[----:B------:R1:W-:Y:S04]  /*3f1c0*/  STL.64 [R1+0xada0], R124 ;  /* 0x00ada07c01007387 */ /* 0x0003e80000100a00 */
[----:B------:R-:W-:Y:S04]  /*3f1d0*/  STL.64 [R1+0xadf8], R184 ;  /* 0x00adf8b801007387 */ /* 0x000fe80000100a00 */
[----:B0-----:R-:W3:Y:S01]  /*3f1e0*/  LDL.64 R22, [R1+0xa050] ;  /* 0x00a0500001167983 */ /* 0x001ee20000100a00 */
[----:B------:R-:W-:Y:S01]  /*3f1f0*/  UMOV UR6, 0x66666666 ;  /* 0x6666666600067882 */ /* 0x000fe20000000000 */
[----:B------:R-:W-:-:S02]  /*3f200*/  UMOV UR7, 0x3fe66666 ;  /* 0x3fe6666600077882 */ /* 0x000fc40000000000 */
[----:B------:R-:W-:Y:S04]  /*3f210*/  STL.64 [R1+0xad10], R136 ;  /* 0x00ad108801007387 */ /* 0x000fe80000100a00 */
[----:B------:R-:W-:Y:S04]  /*3f220*/  STL.64 [R1+0xad18], R72 ;  /* 0x00ad184801007387 */ /* 0x000fe80000100a00 */
[----:B------:R0:W-:Y:S01]  /*3f230*/  STL.64 [R1+0xadf0], R126 ;  /* 0x00adf07e01007387 */ /* 0x0001e20000100a00 */
[----:B------:R-:W-:Y:S01]  /*3f240*/  UMOV UR8, 0xeb851eb8 ;  /* 0xeb851eb800087882 */ /* 0x000fe20000000000 */
[----:B------:R-:W-:-:S02]  /*3f250*/  UMOV UR9, 0x3ff23851 ;  /* 0x3ff2385100097882 */ /* 0x000fc40000000000 */
[----:B------:R-:W-:Y:S04]  /*3f260*/  STL.64 [R1+0xadd0], R132 ;  /* 0x00add08401007387 */ /* 0x000fe80000100a00 */
[----:B------:R-:W-:Y:S04]  /*3f270*/  STL.64 [R1+0xad20], R142 ;  /* 0x00ad208e01007387 */ /* 0x000fe80000100a00 */
[----:B------:R-:W-:Y:S01]  /*3f280*/  STL.64 [R1+0xad90], R158 ;  /* 0x00ad909e01007387 */ /* 0x000fe20000100a00 */
[----:B------:R-:W-:Y:S01]  /*3f290*/  UMOV UR12, 0xbaf4cd2d ;  /* 0xbaf4cd2d000c7882 */ /* 0x000fe20000000000 */
[----:B------:R-:W-:Y:S01]  /*3f2a0*/  UMOV UR13, 0x3d843b23 ;  /* 0x3d843b23000d7882 */ /* 0x000fe20000000000 */
[----:B------:R-:W-:Y:S01]  /*3f2b0*/  UMOV UR14, 0xa3d70a4 ;  /* 0x0a3d70a4000e7882 */ /* 0x000fe20000000000 */
[----:B------:R-:W-:Y:S01]  /*3f2c0*/  UMOV UR15, 0x3fc0a3d7 ;  /* 0x3fc0a3d7000f7882 */ /* 0x000fe20000000000 */
[----:B------:R0:W-:Y:S04]  /*3f2d0*/  STL.64 [R1+0xa950], R228 ;  /* 0x00a950e401007387 */ /* 0x0001e80000100a00 */
[----:B------:R-:W-:Y:S01]  /*3f2e0*/  STL.64 [R1+0xa968], R50 ;  /* 0x00a9683201007387 */ /* 0x000fe20000100a00 */
[----:B------:R-:W-:Y:S01]  /*3f2f0*/  UMOV UR34, 0xf4bbb049 ;  /* 0xf4bbb04900227882 */ /* 0x000fe20000000000 */
[----:B------:R-:W-:-:S02]  /*3f300*/  UMOV UR35, 0x3d76dead ;  /* 0x3d76dead00237882 */ /* 0x000fc40000000000 */
[----:B------:R-:W-:Y:S04]  /*3f310*/  STL.64 [R1+0x91c0], R140 ;  /* 0x0091c08c01007387 */ /* 0x000fe80000100a00 */
[----:B------:R-:W-:Y:S01]  /*3f320*/  STL.64 [R1+0xad38], R14 ;  /* 0x00ad380e01007387 */ /* 0x000fe20000100a00 */
[----:B------:R-:W-:Y:S01]  /*3f330*/  UMOV UR38, 0x33333333 ;  /* 0x3333333300267882 */ /* 0x000fe20000000000 */
[----:B------:R-:W-:Y:S02]  /*3f340*/  UMOV UR39, 0x3fd33333 ;  /* 0x3fd3333300277882 */ /* 0x000fe40000000000 */
[----:B------:R-:W-:Y:S04]  /*3f350*/  STL.64 [R1+0xad40], R162 ;  /* 0x00ad40a201007387 */ /* 0x000fe80000100a00 */
[----:B------:R-:W3:Y:S01]  /*3f360*/  LDL.128 R80, [R1+0x7d0] ;  /* 0x0007d00001507983 */ /* 0x000ee20000100c00 */
[----:B--2---:R-:W-:-:S03]  /*3f370*/  DMUL R240, R8, R56 ;  /* 0x0000003808f07228 */ /* 0x004fc60000000000 */
[----:B-1----:R-:W2:Y:S04]  /*3f380*/  LDL.64 R124, [R1+0x9cc0] ;  /* 0x009cc000017c7983 */ /* 0x002ea80000100a00 */
[----:B------:R-:W2:Y:S01]  /*3f390*/  LDL.64 R8, [R1+0xa2e8] ;  /* 0x00a2e80001087983 */ /* 0x000ea20000100a00 */
[----:B----4-:R-:W-:-:S03]  /*3f3a0*/  DMUL R204, R60, R114 ;  /* 0x000000723ccc7228 */ /* 0x010fc60000000000 */
[----:B------:R-:W4:Y:S01]  /*3f3b0*/  LDL.64 R60, [R1+0xa0a8] ;  /* 0x00a0a800013c7983 */ /* 0x000f220000100a00 */
[----:B------:R-:W-:Y:S01]  /*3f3c0*/  DMUL R84, R50, UR4 ;  /* 0x0000000432547c28 */ /* 0x000fe20008000000 */
[----:B------:R-:W-:Y:S01]  /*3f3d0*/  UMOV UR4, 0xb552a552 ;  /* 0xb552a55200047882 */ /* 0x000fe20000000000 */
[----:B------:R-:W-:Y:S01]  /*3f3e0*/  UMOV UR5, 0x3d7faa7a ;  /* 0x3d7faa7a00057882 */ /* 0x000fe20000000000 */
[----:B------:R-:W-:Y:S01]  /*3f3f0*/  DMUL R94, R88, R52 ;  /* 0x00000034585e7228 */ /* 0x000fe20000000000 */
[----:B0-----:R-:W4:Y:S01]  /*3f400*/  LDL.64 R126, [R1+0xa060] ;  /* 0x00a06000017e7983 */ /* 0x001f220000100a00 */
[----:B------:R-:W-:Y:S02]  /*3f410*/  DMUL R194, R212, UR4 ;  /* 0x00000004d4c27c28 */ /* 0x000fe40008000000 */
[----:B------:R-:W-:Y:S01]  /*3f420*/  DMUL R88, R66, R2 ;  /* 0x0000000242587228 */ /* 0x000fe20000000000 */
[----:B------:R-:W4:Y:S01]  /*3f430*/  LDL.64 R228, [R1+0xa210] ;  /* 0x00a2100001e47983 */ /* 0x000f220000100a00 */
[----:B------:R-:W-:-:S03]  /*3f440*/  DMUL R238, R6, R62 ;  /* 0x0000003e06ee7228 */ /* 0x000fc60000000000 */
[----:B------:R-:W4:Y:S01]  /*3f450*/  LDL.64 R214, [R1+0x9d38] ;  /* 0x009d380001d67983 */ /* 0x000f220000100a00 */
[----:B------:R-:W-:Y:S01]  /*3f460*/  DFMA R2, R56, R194, R30 ;  /* 0x000000c23802722b */ /* 0x000fe2000000001e */
[----:B------:R-:W-:Y:S01]  /*3f470*/  UMOV UR4, 0xa210599e ;  /* 0xa210599e00047882 */ /* 0x000fe20000000000 */
[----:B------:R-:W-:Y:S01]  /*3f480*/  UMOV UR5, 0x3d8ec94c ;  /* 0x3d8ec94c00057882 */ /* 0x000fe20000000000 */
[----:B------:R-:W-:Y:S02]  /*3f490*/  DFMA R6, R4, 0.25, R106 ;  /* 0x3fd000000406782b */ /* 0x000fe4000000006a */
[----:B------:R-:W-:-:S03]  /*3f4a0*/  DMUL R30, R64, UR4 ;  /* 0x00000004401e7c28 */ /* 0x000fc60008000000 */
[----:B------:R-:W-:Y:S02]  /*3f4b0*/  DADD R2, -R88, R2 ;  /* 0x0000000058027229 */ /* 0x000fe40000000102 */
[----:B---3--:R-:W-:Y:S02]  /*3f4c0*/  DMUL R46, R110, R48 ;  /* 0x000000306e2e7228 */ /* 0x008fe40000000000 */
[----:B------:R-:W-:Y:S02]  /*3f4d0*/  DMUL R110, R74, R24 ;  /* 0x000000184a6e7228 */ /* 0x000fe40000000000 */
[----:B------:R-:W-:Y:S02]  /*3f4e0*/  DMUL R30, R66, R30 ;  /* 0x0000001e421e7228 */ /* 0x000fe40000000000 */
[----:B------:R-:W-:Y:S02]  /*3f4f0*/  DMUL R74, R16, R20 ;  /* 0x00000014104a7228 */ /* 0x000fe40000000000 */
[----:B------:R-:W-:-:S02]  /*3f500*/  DFMA R20, R66, -R238, R2 ;  /* 0x800000ee4214722b */ /* 0x000fc40000000002 */
[----:B------:R-:W-:Y:S02]  /*3f510*/  DADD R2, R18, R6 ;  /* 0x0000000012027229 */ /* 0x000fe40000000006 */
[----:B------:R-:W-:Y:S02]  /*3f520*/  DMUL R40, R40, R78 ;  /* 0x0000004e28287228 */ /* 0x000fe40000000000 */
[----:B------:R-:W-:Y:S02]  /*3f530*/  DMUL R232, R134, R44 ;  /* 0x0000002c86e87228 */ /* 0x000fe40000000000 */
[----:B------:R-:W-:Y:S02]  /*3f540*/  DADD R20, -R30, R20 ;  /* 0x000000001e147229 */ /* 0x000fe40000000114 */
[----:B------:R-:W-:Y:S01]  /*3f550*/  DFMA R2, R64, R76, R2 ;  /* 0x0000004c4002722b */ /* 0x000fe20000000002 */
[----:B------:R0:W-:Y:S01]  /*3f560*/  STL.64 [R1+0x8518], R40 ;  /* 0x0085182801007387 */ /* 0x0001e20000100a00 */
[----:B------:R-:W-:-:S02]  /*3f570*/  DMUL R202, R92, R10 ;  /* 0x0000000a5cca7228 */ /* 0x000fc40000000000 */
[----:B------:R-:W-:Y:S02]  /*3f580*/  DMUL R172, R50, R112 ;  /* 0x0000007032ac7228 */ /* 0x000fe40000000000 */
[----:B------:R-:W-:Y:S02]  /*3f590*/  DMUL R92, R146, R40 ;  /* 0x00000028925c7228 */ /* 0x000fe40000000000 */
[-C--:B------:R-:W-:Y:S01]  /*3f5a0*/  DMUL R38, R38, R24.reuse ;  /* 0x0000001826267228 */ /* 0x080fe20000000000 */
[----:B------:R-:W-:Y:S01]  /*3f5b0*/  UMOV UR4, 0x33333333 ;  /* 0x3333333300047882 */ /* 0x000fe20000000000 */
[----:B------:R-:W-:Y:S01]  /*3f5c0*/  DMUL R6, R42, R24 ;  /* 0x000000182a067228 */ /* 0x000fe20000000000 */
[----:B------:R-:W-:Y:S01]  /*3f5d0*/  UMOV UR5, 0x3fd33333 ;  /* 0x3fd3333300057882 */ /* 0x000fe20000000000 */
[----:B------:R-:W-:Y:S01]  /*3f5e0*/  DMUL R16, R246, R108 ;  /* 0x0000006cf6107228 */ /* 0x000fe20000000000 */
[----:B------:R-:W3:Y:S01]  /*3f5f0*/  LDL.64 R112, [R1+0xa058] ;  /* 0x00a0580001707983 */ /* 0x000ee20000100a00 */
[----:B0-----:R-:W-:-:S02]  /*3f600*/  DADD R40, R232, R20 ;  /* 0x00000000e8287229 */ /* 0x001fc40000000014 */
[----:B------:R-:W-:Y:S02]  /*3f610*/  DADD R42, R32, R2 ;  /* 0x00000000202a7229 */ /* 0x000fe40000000002 */
[----:B------:R-:W-:Y:S02]  /*3f620*/  DMUL R2, R66, R172 ;  /* 0x000000ac42027228 */ /* 0x000fe40000000000 */
[----:B------:R-:W-:Y:S02]  /*3f630*/  DMUL R122, R56, R16 ;  /* 0x00000010387a7228 */ /* 0x000fe40000000000 */
[----:B------:R-:W-:Y:S02]  /*3f640*/  DFMA R40, R66, -R38, R40 ;  /* 0x800000264228722b */ /* 0x000fe40000000028 */
[----:B------:R-:W-:Y:S02]  /*3f650*/  DADD R42, R36, R42 ;  /* 0x00000000242a7229 */ /* 0x000fe4000000002a */
[----:B------:R-:W-:-:S02]  /*3f660*/  DMUL R230, R96, R56 ;  /* 0x0000003860e67228 */ /* 0x000fc40000000000 */
[----:B------:R-:W-:Y:S01]  /*3f670*/  DMUL R184, R86, R114 ;  /* 0x0000007256b87228 */ /* 0x000fe20000000000 */
[----:B------:R0:W-:Y:S01]  /*3f680*/  STL.64 [R1+0x8b18], R16 ;  /* 0x008b181001007387 */ /* 0x0001e20000100a00 */
[----:B------:R-:W-:Y:S02]  /*3f690*/  DMUL R86, R46, R72 ;  /* 0x000000482e567228 */ /* 0x000fe40000000000 */
[----:B------:R-:W-:Y:S01]  /*3f6a0*/  DFMA R46, R56, -R74, R2 ;  /* 0x8000004a382e722b */ /* 0x000fe20000000002 */
[----:B------:R-:W3:Y:S01]  /*3f6b0*/  LDL.64 R72, [R1+0x9f40] ;  /* 0x009f400001487983 */ /* 0x000ee20000100a00 */
[----:B------:R-:W-:Y:S02]  /*3f6c0*/  DFMA R40, -R66, R6, R40 ;  /* 0x000000064228722b */ /* 0x000fe40000000128 */
[----:B------:R-:W-:Y:S02]  /*3f6d0*/  DFMA R42, R122, UR4, R42 ;  /* 0x000000047a2a7c2b */ /* 0x000fe4000800002a */
[----:B------:R-:W-:-:S02]  /*3f6e0*/  DMUL R22, R22, R136 ;  /* 0x0000008816167228 */ /* 0x000fc40000000000 */
[----:B--2---:R-:W-:Y:S01]  /*3f6f0*/  DMUL R8, R8, R90 ;  /* 0x0000005a08087228 */ /* 0x004fe20000000000 */
[----:B------:R-:W2:Y:S01]  /*3f700*/  LDL.64 R136, [R1+0xa400] ;  /* 0x00a4000001887983 */ /* 0x000ea20000100a00 */
[----:B------:R-:W-:Y:S02]  /*3f710*/  DFMA R148, R122, UR6, R148 ;  /* 0x000000067a947c2b */ /* 0x000fe40008000094 */
[----:B0-----:R-:W-:Y:S02]  /*3f720*/  DFMA R16, R146, R34, R46 ;  /* 0x000000229210722b */ /* 0x001fe4000000002e */
[----:B----4-:R-:W-:Y:S02]  /*3f730*/  DMUL R170, R60, R54 ;  /* 0x000000363caa7228 */ /* 0x010fe40000000000 */
[----:B------:R-:W-:Y:S01]  /*3f740*/  DMUL R190, R64, R204 ;  /* 0x000000cc40be7228 */ /* 0x000fe20000000000 */
[----:B------:R-:W4:Y:S01]  /*3f750*/  LDL.64 R60, [R1+0xa1c0] ;  /* 0x00a1c000013c7983 */ /* 0x000f220000100a00 */
[----:B------:R-:W-:-:S02]  /*3f760*/  DFMA R46, R70, R110, R40 ;  /* 0x0000006e462e722b */ /* 0x000fc40000000028 */
[----:B------:R-:W-:Y:S02]  /*3f770*/  DFMA R40, R52, -R230, R42 ;  /* 0x800000e63428722b */ /* 0x000fe4000000002a */
[----:B------:R-:W-:Y:S02]  /*3f780*/  DMUL R174, R144, R202 ;  /* 0x000000ca90ae7228 */ /* 0x000fe40000000000 */
[----:B------:R-:W-:Y:S01]  /*3f790*/  DMUL R242, R124, R50 ;  /* 0x000000327cf27228 */ /* 0x000fe20000000000 */
[----:B------:R-:W-:Y:S01]  /*3f7a0*/  STL.64 [R1+0xad28], R38 ;  /* 0x00ad282601007387 */ /* 0x000fe20000100a00 */
[----:B------:R-:W-:Y:S02]  /*3f7b0*/  DADD R42, -R92, R148 ;  /* 0x000000005c2a7229 */ /* 0x000fe40000000194 */
[----:B------:R-:W-:Y:S01]  /*3f7c0*/  DFMA R150, R86, 2, R150 ;  /* 0x400000005696782b */ /* 0x000fe20000000096 */
[----:B------:R-:W-:Y:S01]  /*3f7d0*/  STL.64 [R1+0x8e88], R194 ;  /* 0x008e88c201007387 */ /* 0x000fe20000100a00 */
[----:B------:R-:W-:-:S02]  /*3f7e0*/  DMUL R20, R64, R94 ;  /* 0x0000005e40147228 */ /* 0x000fc40000000000 */
[----:B------:R-:W-:Y:S01]  /*3f7f0*/  DFMA R164, R68, R8, R46 ;  /* 0x0000000844a4722b */ /* 0x000fe2000000002e */
[----:B------:R-:W-:Y:S01]  /*3f800*/  STL.64 [R1+0xa958], R202 ;  /* 0x00a958ca01007387 */ /* 0x000fe20000100a00 */
[C---:B------:R-:W-:Y:S02]  /*3f810*/  DFMA R42, R56.reuse, R74, R42 ;  /* 0x0000004a382a722b */ /* 0x040fe4000000002a */
[----:B------:R-:W-:Y:S01]  /*3f820*/  DFMA R166, R56, -R194, R150 ;  /* 0x800000c238a6722b */ /* 0x000fe20000000096 */
[----:B------:R0:W-:Y:S01]  /*3f830*/  STL.64 [R1+0x89c0], R16 ;  /* 0x0089c01001007387 */ /* 0x0001e20000100a00 */
[----:B------:R-:W-:Y:S02]  /*3f840*/  DADD R46, -R20, R40 ;  /* 0x00000000142e7229 */ /* 0x000fe40000000128 */
[----:B------:R-:W-:Y:S01]  /*3f850*/  DADD R40, R106, R164 ;  /* 0x000000006a287229 */ /* 0x000fe200000000a4 */
[----:B------:R-:W3:Y:S01]  /*3f860*/  LDL.128 R96, [R1+0x630] ;  /* 0x0006300001607983 */ /* 0x000ee20000100c00 */
[----:B------:R-:W-:-:S03]  /*3f870*/  DFMA R150, R70, R186, R42 ;  /* 0x000000ba4696722b */ /* 0x000fc6000000002a */
[----:B0-----:R-:W3:Y:S05]  /*3f880*/  LDL.64 R16, [R1+0xa430] ;  /* 0x00a4300001107983 */ /* 0x001eea0000100a00 */
[----:B------:R-:W-:Y:S02]  /*3f890*/  DFMA R150, R64, R84, R150 ;  /* 0x000000544096722b */ /* 0x000fe40000000096 */
[----:B------:R-:W-:-:S06]  /*3f8a0*/  DFMA R40, R66, -R118, R40 ;  /* 0x800000764228722b */ /* 0x000fcc0000000028 */
[----:B------:R-:W-:Y:S02]  /*3f8b0*/  DFMA R192, R146, -R34, R150 ;  /* 0x8000002292c0722b */ /* 0x000fe40000000096 */
[----:B------:R-:W-:Y:S01]  /*3f8c0*/  DADD R40, R18, R40 ;  /* 0x0000000012287229 */ /* 0x000fe20000000028 */
[----:B------:R-:W3:Y:S07]  /*3f8d0*/  LDL.64 R150, [R1+0x9f10] ;  /* 0x009f100001967983 */ /* 0x000eee0000100a00 */
[----:B------:R-:W-:Y:S01]  /*3f8e0*/  DFMA R40, R64, R76, R40 ;  /* 0x0000004c4028722b */ /* 0x000fe20000000028 */
[----:B------:R-:W3:Y:S01]  /*3f8f0*/  LDL.64 R76, [R1+0xa408] ;  /* 0x00a40800014c7983 */ /* 0x000ee20000100a00 */
[----:B------:R-:W-:-:S08]  /*3f900*/  DFMA R44, R56, R184, R190 ;  /* 0x000000b8382c722b */ /* 0x000fd000000000be */
[----:B------:R-:W-:-:S08]  /*3f910*/  DFMA R44, R66, -R120, R44 ;  /* 0x80000078422c722b */ /* 0x000fd0000000002c */
[----:B------:R-:W-:-:S08]  /*3f920*/  DADD R44, -R2, R44 ;  /* 0x00000000022c7229 */ /* 0x000fd0000000012c */
[----:B------:R-:W-:Y:S02]  /*3f930*/  DFMA R148, R70, -R186, R44 ;  /* 0x800000ba4694722b */ /* 0x000fe4000000002c */
[----:B------:R-:W-:Y:S02]  /*3f940*/  DFMA R44, R174, UR8, R46 ;  /* 0x00000008ae2c7c2b */ /* 0x000fe4000800002e */
[----:B------:R-:W-:Y:S02]  /*3f950*/  DFMA R42, R70, -R234, R166 ;  /* 0x800000ea462a722b */ /* 0x000fe400000000a6 */
[----:B------:R-:W-:Y:S02]  /*3f960*/  DMUL R196, R56, R22 ;  /* 0x0000001638c47228 */ /* 0x000fe40000000000 */
[----:B--2---:R-:W-:Y:S02]  /*3f970*/  DMUL R220, R136, R78 ;  /* 0x0000004e88dc7228 */ /* 0x004fe40000000000 */
[----:B----4-:R-:W-:Y:S01]  /*3f980*/  DMUL R60, R60, R222 ;  /* 0x000000de3c3c7228 */ /* 0x010fe20000000000 */
[----:B------:R-:W2:Y:S01]  /*3f990*/  LDL.64 R136, [R1+0xa338] ;  /* 0x00a3380001887983 */ /* 0x000ea20000100a00 */
[----:B------:R-:W-:-:S02]  /*3f9a0*/  DFMA R46, R62, -R242, R148 ;  /* 0x800000f23e2e722b */ /* 0x000fc40000000094 */
[----:B------:R-:W-:Y:S02]  /*3f9b0*/  DFMA R44, R92, 0.75, R44 ;  /* 0x3fe800005c2c782b */ /* 0x000fe4000000002c */
[----:B---3--:R-:W-:Y:S01]  /*3f9c0*/  DMUL R76, R76, R152 ;  /* 0x000000984c4c7228 */ /* 0x008fe20000000000 */
[----:B------:R-:W-:-:S03]  /*3f9d0*/  UMOV UR8, 0xb299048d ;  /* 0xb299048d00087882 */ /* 0x000fc60000000000 */
[----:B------:R-:W-:Y:S01]  /*3f9e0*/  DFMA R148, R64, -R84, R46 ;  /* 0x800000544094722b */ /* 0x000fe2000000002e */
[----:B------:R-:W-:Y:S01]  /*3f9f0*/  UMOV UR9, 0x3d7d33f9 ;  /* 0x3d7d33f900097882 */ /* 0x000fe20000000000 */
[----:B------:R-:W-:Y:S01]  /*3fa00*/  DADD R46, R88, R42 ;  /* 0x00000000582e7229 */ /* 0x000fe2000000002a */
[----:B------:R-:W-:Y:S01]  /*3fa10*/  STL.64 [R1+0x91c8], R86 ;  /* 0x0091c85601007387 */ /* 0x000fe20000100a00 */
[----:B------:R-:W-:-:S03]  /*3fa20*/  DFMA R42, R146, R116, R44 ;  /* 0x00000074922a722b */ /* 0x000fc6000000002c */
[----:B------:R-:W-:Y:S01]  /*3fa30*/  STL.64 [R1+0x9288], R216 ;  /* 0x009288d801007387 */ /* 0x000fe20000100a00 */
[----:B------:R-:W-:Y:S02]  /*3fa40*/  DFMA R44, R146, -R116, R148 ;  /* 0x80000074922c722b */ /* 0x000fe40000000094 */
[----:B------:R-:W-:Y:S01]  /*3fa50*/  DFMA R46, R62, -R240, R46 ;  /* 0x800000f03e2e722b */ /* 0x000fe2000000002e */
[----:B------:R-:W-:Y:S01]  /*3fa60*/  STL.64 [R1+0x8430], R74 ;  /* 0x0084304a01007387 */ /* 0x000fe20000100a00 */
[-C--:B------:R-:W-:Y:S02]  /*3fa70*/  DFMA R132, R146, R34.reuse, R42 ;  /* 0x000000229284722b */ /* 0x080fe4000000002a */
[----:B------:R-:W-:Y:S01]  /*3fa80*/  DADD R218, -R224, R218 ;  /* 0x00000000e0da7229 */ /* 0x000fe200000001da */
[----:B------:R-:W-:Y:S01]  /*3fa90*/  STL.64 [R1+0x84c0], R224 ;  /* 0x0084c0e001007387 */ /* 0x000fe20000100a00 */
[----:B------:R-:W-:Y:S02]  /*3faa0*/  DFMA R188, R146, -R34, R44 ;  /* 0x8000002292bc722b */ /* 0x000fe4000000002c */
[----:B------:R-:W-:Y:S01]  /*3fab0*/  DMUL R44, R112, R142 ;  /* 0x0000008e702c7228 */ /* 0x000fe20000000000 */
[----:B------:R-:W-:Y:S01]  /*3fac0*/  STL.64 [R1+0x8570], R22 ;  /* 0x0085701601007387 */ /* 0x000fe20000100a00 */
[----:B------:R-:W-:-:S02]  /*3fad0*/  DADD R34, R30, R46 ;  /* 0x000000001e227229 */ /* 0x000fc4000000002e */
[----:B------:R-:W-:Y:S01]  /*3fae0*/  DADD R46, R32, R40 ;  /* 0x00000000202e7229 */ /* 0x000fe20000000028 */
[----:B------:R-:W3:Y:S03]  /*3faf0*/  LDL.64 R112, [R1+0xa418] ;  /* 0x00a4180001707983 */ /* 0x000ee60000100a00 */
[----:B------:R-:W-:Y:S01]  /*3fb00*/  DMUL R198, R56, R44 ;  /* 0x0000002c38c67228 */ /* 0x000fe20000000000 */
[----:B------:R-:W4:Y:S01]  /*3fb10*/  LDL.64 R40, [R1+0xa118] ;  /* 0x00a1180001287983 */ /* 0x000f220000100a00 */
[----:B------:R-:W-:Y:S02]  /*3fb20*/  DADD R34, -R196, R34 ;  /* 0x00000000c4227229 */ /* 0x000fe40000000122 */
[----:B------:R-:W-:Y:S01]  /*3fb30*/  DMUL R32, R16, R236 ;  /* 0x000000ec10207228 */ /* 0x000fe20000000000 */
[----:B------:R-:W3:Y:S01]  /*3fb40*/  LDL.128 R164, [R1+0x6f0] ;  /* 0x0006f00001a47983 */ /* 0x000ee20000100c00 */
[----:B------:R-:W-:-:S03]  /*3fb50*/  DMUL R142, R72, R134 ;  /* 0x00000086488e7228 */ /* 0x000fc60000000000 */
[----:B------:R-:W2:Y:S01]  /*3fb60*/  LDL.64 R16, [R1+0xa350] ;  /* 0x00a3500001107983 */ /* 0x000ea20000100a00 */
[----:B------:R-:W-:Y:S02]  /*3fb70*/  DADD R34, -R198, R34 ;  /* 0x00000000c6227229 */ /* 0x000fe40000000122 */
[----:B------:R-:W-:Y:S01]  /*3fb80*/  DMUL R148, R126, R90 ;  /* 0x0000005a7e947228 */ /* 0x000fe20000000000 */
[----:B------:R0:W-:Y:S01]  /*3fb90*/  STL.64 [R1+0x8538], R32 ;  /* 0x0085382001007387 */ /* 0x0001e20000100a00 */
[----:B------:R-:W-:-:S03]  /*3fba0*/  DMUL R126, R56, R32 ;  /* 0x00000020387e7228 */ /* 0x000fc60000000000 */
[----:B------:R-:W3:Y:S01]  /*3fbb0*/  LDL.64 R72, [R1+0xa2b0] ;  /* 0x00a2b00001487983 */ /* 0x000ee20000100a00 */
[----:B------:R-:W-:Y:S02]  /*3fbc0*/  DFMA R34, R56, -R142, R34 ;  /* 0x8000008e3822722b */ /* 0x000fe40000000022 */
[----:B0-----:R-:W-:Y:S02]  /*3fbd0*/  DADD R32, -R86, R176 ;  /* 0x0000000056207229 */ /* 0x001fe400000001b0 */
[----:B------:R-:W-:-:S04]  /*3fbe0*/  DMUL R222, R150, R222 ;  /* 0x000000de96de7228 */ /* 0x000fc80000000000 */
[----:B------:R-:W-:Y:S02]  /*3fbf0*/  DADD R34, -R126, R34 ;  /* 0x000000007e227229 */ /* 0x000fe40000000122 */
[----:B------:R-:W-:-:S08]  /*3fc00*/  DFMA R150, R56, R194, R32 ;  /* 0x000000c23896722b */ /* 0x000fd00000000020 */
[----:B------:R-:W-:Y:S02]  /*3fc10*/  DADD R152, R196, R150 ;  /* 0x00000000c4987229 */ /* 0x000fe40000000096 */
[----:B------:R-:W-:Y:S01]  /*3fc20*/  DFMA R150, R66, R38, R34 ;  /* 0x000000264296722b */ /* 0x000fe20000000022 */
[----:B------:R-:W3:Y:S01]  /*3fc30*/  LDL.64 R38, [R1+0x9fa8] ;  /* 0x009fa80001267983 */ /* 0x000ee20000100a00 */
[----:B------:R-:W-:Y:S01]  /*3fc40*/  DMUL R158, R12, UR8 ;  /* 0x000000080c9e7c28 */ /* 0x000fe20008000000 */
[----:B------:R-:W-:Y:S01]  /*3fc50*/  UMOV UR8, 0x68497682 ;  /* 0x6849768200087882 */ /* 0x000fe20000000000 */
[----:B------:R-:W-:Y:S01]  /*3fc60*/  UMOV UR9, 0x3d5c25c2 ;  /* 0x3d5c25c200097882 */ /* 0x000fe20000000000 */
[----:B------:R-:W-:Y:S02]  /*3fc70*/  DFMA R32, R52, R230, R46 ;  /* 0x000000e63420722b */ /* 0x000fe4000000002e */
[----:B------:R-:W-:Y:S02]  /*3fc80*/  DMUL R42, R168, UR8 ;  /* 0x00000008a82a7c28 */ /* 0x000fe40008000000 */
[----:B------:R-:W-:-:S02]  /*3fc90*/  DMUL R46, R56, R148 ;  /* 0x00000094382e7228 */ /* 0x000fc40000000000 */
[----:B------:R-:W-:Y:S02]  /*3fca0*/  DADD R148, R198, R152 ;  /* 0x00000000c6947229 */ /* 0x000fe40000000098 */
[----:B------:R-:W-:Y:S01]  /*3fcb0*/  DADD R32, R20, R32 ;  /* 0x0000000014207229 */ /* 0x000fe20000000020 */
[----:B------:R0:W-:Y:S01]  /*3fcc0*/  STL.64 [R1+0x8dc0], R42 ;  /* 0x008dc02a01007387 */ /* 0x0001e20000100a00 */
[----:B------:R-:W-:Y:S02]  /*3fcd0*/  DFMA R150, R70, R110, R150 ;  /* 0x0000006e4696722b */ /* 0x000fe40000000096 */
[----:B------:R-:W-:Y:S02]  /*3fce0*/  DADD R152, -R106, R36 ;  /* 0x000000006a987229 */ /* 0x000fe40000000124 */
[C---:B0-----:R-:W-:Y:S02]  /*3fcf0*/  DMUL R42, R56.reuse, R42 ;  /* 0x0000002a382a7228 */ /* 0x041fe40000000000 */
[----:B------:R-:W-:-:S02]  /*3fd00*/  DFMA R36, R56, R142, R148 ;  /* 0x0000008e3824722b */ /* 0x000fc40000000094 */
[----:B------:R-:W-:-:S04]  /*3fd10*/  DADD R148, -R46, R150 ;  /* 0x000000002e947229 */ /* 0x000fc80000000196 */
[----:B------:R-:W-:Y:S02]  /*3fd20*/  DADD R32, R42, R32 ;  /* 0x000000002a207229 */ /* 0x000fe40000000020 */
[----:B------:R-:W-:Y:S02]  /*3fd30*/  DADD R150, R140, R200 ;  /* 0x000000008c967229 */ /* 0x000fe400000000c8 */
[----:B------:R-:W-:Y:S02]  /*3fd40*/  DMUL R168, R78, UR12 ;  /* 0x0000000c4ea87c28 */ /* 0x000fe40008000000 */
[----:B------:R-:W-:Y:S02]  /*3fd50*/  DMUL R176, R70, R220 ;  /* 0x000000dc46b07228 */ /* 0x000fe40000000000 */
[----:B------:R-:W-:Y:S01]  /*3fd60*/  DFMA R32, R174, UR14, R32 ;  /* 0x0000000eae207c2b */ /* 0x000fe20008000020 */
[----:B------:R-:W-:Y:S01]  /*3fd70*/  STL.64 [R1+0x8d80], R60 ;  /* 0x008d803c01007387 */ /* 0x000fe20000100a00 */
[----:B------:R-:W-:-:S03]  /*3fd80*/  DADD R36, R126, R36 ;  /* 0x000000007e247229 */ /* 0x000fc60000000024 */
[----:B------:R0:W-:Y:S01]  /*3fd90*/  STL.64 [R1+0x8b48], R76 ;  /* 0x008b484c01007387 */ /* 0x0001e20000100a00 */
[----:B------:R-:W-:-:S04]  /*3fda0*/  DFMA R194, R64, R168, R176 ;  /* 0x000000a840c2722b */ /* 0x000fc800000000b0 */
[----:B------:R-:W-:Y:S02]  /*3fdb0*/  DFMA R36, R66, R6, R36 ;  /* 0x000000064224722b */ /* 0x000fe40000000024 */
[----:B0-----:R-:W-:Y:S02]  /*3fdc0*/  DMUL R76, R56, R76 ;  /* 0x0000004c384c7228 */ /* 0x001fe40000000000 */
[----:B------:R-:W-:Y:S01]  /*3fdd0*/  DMUL R34, R170, R62 ;  /* 0x0000003eaa227228 */ /* 0x000fe20000000000 */
[----:B------:R-:W-:Y:S01]  /*3fde0*/  STL.64 [R1+0x8b28], R158 ;  /* 0x008b289e01007387 */ /* 0x000fe20000100a00 */
[----:B------:R-:W-:Y:S02]  /*3fdf0*/  DFMA R148, R56, -R158, R148 ;  /* 0x8000009e3894722b */ /* 0x000fe40000000094 */
[-C--:B----4-:R-:W-:Y:S02]  /*3fe00*/  DMUL R40, R40, R78.reuse ;  /* 0x0000004e28287228 */ /* 0x090fe40000000000 */
[----:B--2---:R-:W-:-:S02]  /*3fe10*/  DMUL R16, R16, R78 ;  /* 0x0000004e10107228 */ /* 0x004fc40000000000 */
[----:B------:R-:W-:Y:S02]  /*3fe20*/  DMUL R78, R136, R24 ;  /* 0x00000018884e7228 */ /* 0x000fe40000000000 */
[----:B------:R-:W-:Y:S02]  /*3fe30*/  DMUL R136, R48, R60 ;  /* 0x0000003c30887228 */ /* 0x000fe40000000000 */
[----:B------:R-:W-:Y:S02]  /*3fe40*/  DFMA R60, R92, 0.25, R152 ;  /* 0x3fd000005c3c782b */ /* 0x000fe40000000098 */
[----:B------:R-:W-:Y:S01]  /*3fe50*/  DADD R152, R86, R150 ;  /* 0x0000000056987229 */ /* 0x000fe20000000096 */
[----:B------:R-:W2:Y:S01]  /*3fe60*/  LDL.64 R86, [R1+0xa320] ;  /* 0x00a3200001567983 */ /* 0x000ea20000100a00 */
[----:B------:R-:W-:Y:S02]  /*3fe70*/  DFMA R32, R66, -R16, R32 ;  /* 0x800000104220722b */ /* 0x000fe40000000020 */
[----:B---3--:R-:W-:Y:S01]  /*3fe80*/  DMUL R72, R72, R24 ;  /* 0x0000001848487228 */ /* 0x008fe20000000000 */
[----:B------:R0:W-:Y:S01]  /*3fe90*/  STL.64 [R1+0x8558], R16 ;  /* 0x0085581001007387 */ /* 0x0001e20000100a00 */
[----:B------:R-:W-:-:S02]  /*3fea0*/  DFMA R170, R66, -R16, R76 ;  /* 0x8000001042aa722b */ /* 0x000fc4000000004c */
[----:B0-----:R-:W-:Y:S02]  /*3feb0*/  DFMA R16, R92, 0.75, R194 ;  /* 0x3fe800005c10782b */ /* 0x001fe400000000c2 */
[----:B------:R-:W-:Y:S02]  /*3fec0*/  DADD R194, R176, R32 ;  /* 0x00000000b0c27229 */ /* 0x000fe40000000020 */
[----:B------:R-:W-:-:S08]  /*3fed0*/  DFMA R32, R70, R72, R36 ;  /* 0x000000484620722b */ /* 0x000fd00000000024 */
[----:B------:R-:W-:Y:S02]  /*3fee0*/  DFMA R32, R62, R78, R32 ;  /* 0x0000004e3e20722b */ /* 0x000fe40000000020 */
[----:B------:R-:W-:Y:S01]  /*3fef0*/  DMUL R250, R38, R24 ;  /* 0x0000001826fa7228 */ /* 0x000fe20000000000 */
[----:B------:R-:W3:Y:S01]  /*3ff00*/  LDL.64 R38, [R1+0xa1b0] ;  /* 0x00a1b00001267983 */ /* 0x000ee20000100a00 */
[----:B------:R-:W-:-:S04]  /*3ff10*/  DMUL R112, R112, R226 ;  /* 0x000000e270707228 */ /* 0x000fc80000000000 */
[----:B------:R-:W-:Y:S01]  /*3ff20*/  DADD R32, R46, R32 ;  /* 0x000000002e207229 */ /* 0x000fe20000000020 */
[----:B------:R-:W4:Y:S07]  /*3ff30*/  LDL.64 R226, [R1+0x9fd0] ;  /* 0x009fd00001e27983 */ /* 0x000f2e0000100a00 */
[----:B------:R-:W-:Y:S01]  /*3ff40*/  DFMA R32, R56, R158, R32 ;  /* 0x0000009e3820722b */ /* 0x000fe20000000020 */
[----:B------:R-:W4:Y:S04]  /*3ff50*/  LDL.64 R158, [R1+0x9fc8] ;  /* 0x009fc800019e7983 */ /* 0x000f280000100a00 */
[----:B------:R0:W-:Y:S01]  /*3ff60*/  STL.64 [R1+0x8d28], R112 ;  /* 0x008d287001007387 */ /* 0x0001e20000100a00 */
[----:B------:R-:W-:-:S02]  /*3ff70*/  DADD R170, -R176, R170 ;  /* 0x00000000b0aa7229 */ /* 0x000fc400000001aa */
[----:B0-----:R-:W-:-:S08]  /*3ff80*/  DMUL R112, R56, R112 ;  /* 0x0000007038707228 */ /* 0x001fd00000000000 */
[----:B------:R-:W-:Y:S02]  /*3ff90*/  DADD R148, -R112, R148 ;  /* 0x0000000070947229 */ /* 0x000fe40000000194 */
[----:B------:R-:W-:Y:S02]  /*3ffa0*/  DFMA R150, R64, -R168, R170 ;  /* 0x800000a84096722b */ /* 0x000fe400000000aa */
[----:B------:R-:W-:-:S04]  /*3ffb0*/  DADD R170, R136, R152 ;  /* 0x0000000088aa7229 */ /* 0x000fc80000000098 */
[----:B------:R-:W-:Y:S02]  /*3ffc0*/  DFMA R148, R4, 0.75, R148 ;  /* 0x3fe800000494782b */ /* 0x000fe40000000094 */
[----:B------:R-:W-:Y:S01]  /*3ffd0*/  DFMA R152, R64, R168, R194 ;  /* 0x000000a84098722b */ /* 0x000fe200000000c2 */
[----:B------:R0:W-:Y:S05]  /*3ffe0*/  STL.64 [R1+0xa230], R126 ;  /* 0x00a2307e01007387 */ /* 0x0001ea0000100a00 */
[----:B------:R-:W-:Y:S02]  /*3fff0*/  DADD R36, -R206, R148 ;  /* 0x00000000ce247229 */ /* 0x000fe40000000194 */
[----:B------:R-:W-:-:S02]  /*40000*/  DFMA R148, R48, R222, R170 ;  /* 0x000000de3094722b */ /* 0x000fc400000000aa */
[----:B------:R-:W-:Y:S02]  /*40010*/  DMUL R202, R50, R40 ;  /* 0x0000002832ca7228 */ /* 0x000fe40000000000 */
[C---:B0-----:R-:W-:Y:S02]  /*40020*/  DADD R126, -R92.reuse, R150 ;  /* 0x000000005c7e7229 */ /* 0x041fe40000000196 */
[----:B------:R-:W-:Y:S02]  /*40030*/  DADD R92, R92, R152 ;  /* 0x000000005c5c7229 */ /* 0x000fe40000000098 */
[----:B------:R-:W-:Y:S02]  /*40040*/  DADD R152, -R106, R36 ;  /* 0x000000006a987229 */ /* 0x000fe40000000124 */
[----:B------:R-:W-:Y:S01]  /*40050*/  DFMA R36, R34, 2, R148 ;  /* 0x400000002224782b */ /* 0x000fe20000000094 */
[----:B------:R-:W-:Y:S01]  /*40060*/  UMOV UR8, 0xa3d70a3d ;  /* 0xa3d70a3d00087882 */ /* 0x000fe20000000000 */
[----:B------:R-:W-:Y:S01]  /*40070*/  UMOV UR9, 0x3fea3d70 ;  /* 0x3fea3d7000097882 */ /* 0x000fe20000000000 */
[----:B------:R-:W-:-:S02]  /*40080*/  DADD R148, -R202, R188 ;  /* 0x00000000ca947229 */ /* 0x000fc400000001bc */
[----:B------:R-:W-:Y:S02]  /*40090*/  DFMA R106, R202, UR8, R192 ;  /* 0x00000008ca6a7c2b */ /* 0x000fe400080000c0 */
[----:B------:R-:W-:Y:S02]  /*400a0*/  DFMA R92, R66, -R120, R92 ;  /* 0x80000078425c722b */ /* 0x000fe4000000005c */
[----:B------:R-:W-:Y:S01]  /*400b0*/  DADD R150, R30, R36 ;  /* 0x000000001e967229 */ /* 0x000fe20000000024 */
[----:B------:R0:W-:Y:S01]  /*400c0*/  STL.64 [R1+0xa960], R40 ;  /* 0x00a9602801007387 */ /* 0x0001e20000100a00 */
[----:B------:R-:W-:Y:S01]  /*400d0*/  UMOV UR12, 0x66666666 ;  /* 0x66666666000c7882 */ /* 0x000fe20000000000 */
[----:B------:R-:W-:Y:S01]  /*400e0*/  UMOV UR13, 0x3fe66666 ;  /* 0x3fe66666000d7882 */ /* 0x000fe20000000000 */
[----:B------:R-:W-:Y:S02]  /*400f0*/  DADD R200, R148, -R104 ;  /* 0x0000000094c87229 */ /* 0x000fe40000000868 */
[----:B------:R-:W-:-:S02]  /*40100*/  DADD R36, R112, R32 ;  /* 0x0000000070247229 */ /* 0x000fc40000000020 */
[----:B------:R-:W-:Y:S02]  /*40110*/  DADD R32, -R2, R92 ;  /* 0x0000000002207229 */ /* 0x000fe4000000015c */
[----:B0-----:R-:W-:Y:S02]  /*40120*/  DADD R40, R104, R106 ;  /* 0x0000000068287229 */ /* 0x001fe4000000006a */
[----:B------:R-:W-:Y:S02]  /*40130*/  DFMA R104, R122, -UR12, R152 ;  /* 0x8000000c7a687c2b */ /* 0x000fe40008000098 */
[----:B------:R-:W-:Y:S01]  /*40140*/  DFMA R106, R144, R250, R150 ;  /* 0x000000fa906a722b */ /* 0x000fe20000000096 */
[----:B------:R0:W-:Y:S01]  /*40150*/  STL.64 [R1+0x8918], R112 ;  /* 0x0089187001007387 */ /* 0x0001e20000100a00 */
[----:B------:R-:W-:Y:S02]  /*40160*/  DADD R92, R206, R36 ;  /* 0x00000000ce5c7229 */ /* 0x000fe40000000024 */
[----:B------:R-:W-:-:S02]  /*40170*/  DMUL R36, R228, R24 ;  /* 0x00000018e4247228 */ /* 0x000fc40000000000 */
[----:B------:R-:W-:Y:S01]  /*40180*/  DFMA R50, R66, R118, -R122 ;  /* 0x000000764232722b */ /* 0x000fe2000000087a */
[----:B------:R-:W-:Y:S01]  /*40190*/  UMOV UR12, 0x6e5b0120 ;  /* 0x6e5b0120000c7882 */ /* 0x000fe20000000000 */
[----:B------:R-:W-:Y:S01]  /*401a0*/  UMOV UR13, 0x3d0b0587 ;  /* 0x3d0b0587000d7882 */ /* 0x000fe20000000000 */
[----:B------:R1:W-:Y:S01]  /*401b0*/  STL.64 [R1+0xad30], R222 ;  /* 0x00ad30de01007387 */ /* 0x0003e20000100a00 */
[----:B0-----:R-:W-:Y:S02]  /*401c0*/  DFMA R112, R146, R116, R32 ;  /* 0x000000749270722b */ /* 0x001fe40000000020 */
[----:B--2---:R-:W-:Y:S01]  /*401d0*/  DMUL R86, R102, R86 ;  /* 0x0000005666567228 */ /* 0x004fe20000000000 */
[----:B------:R-:W-:Y:S01]  /*401e0*/  STL.64 [R1+0xa218], R76 ;  /* 0x00a2184c01007387 */ /* 0x000fe20000100a00 */
[----:B------:R-:W-:Y:S02]  /*401f0*/  DFMA R102, R52, -R230, R104 ;  /* 0x800000e63466722b */ /* 0x000fe40000000068 */
[----:B------:R-:W-:Y:S01]  /*40200*/  DFMA R32, R62, R78, R106 ;  /* 0x0000004e3e20722b */ /* 0x000fe2000000006a */
[----:B------:R0:W-:Y:S01]  /*40210*/  STL.64 [R1+0x8978], R50 ;  /* 0x0089783201007387 */ /* 0x0001e20000100a00 */
[----:B------:R-:W-:-:S02]  /*40220*/  DADD R116, R122, R92 ;  /* 0x000000007a747229 */ /* 0x000fc4000000005c */
[----:B-1----:R-:W-:Y:S01]  /*40230*/  DMUL R222, R146, UR34 ;  /* 0x0000002292de7c28 */ /* 0x002fe20008000000 */
[----:B------:R-:W-:Y:S01]  /*40240*/  STL.64 [R1+0x8898], R136 ;  /* 0x0088988801007387 */ /* 0x000fe20000100a00 */
[----:B------:R-:W-:Y:S02]  /*40250*/  DFMA R24, R56, -R86, R102 ;  /* 0x800000563818722b */ /* 0x000fe40000000066 */
[----:B------:R-:W-:Y:S01]  /*40260*/  DFMA R92, R62, R36, R32 ;  /* 0x000000243e5c722b */ /* 0x000fe20000000020 */
[----:B------:R-:W-:Y:S01]  /*40270*/  STL.64 [R1+0xa990], R44 ;  /* 0x00a9902c01007387 */ /* 0x000fe20000100a00 */
[----:B0-----:R-:W-:Y:S01]  /*40280*/  DMUL R50, R156, UR12 ;  /* 0x0000000c9c327c28 */ /* 0x001fe20008000000 */
[----:B------:R-:W-:-:S03]  /*40290*/  UMOV UR20, 0x9999999a ;  /* 0x9999999a00147882 */ /* 0x000fc60000000000 */
[----:B------:R-:W-:Y:S01]  /*402a0*/  DADD R24, -R42, R24 ;  /* 0x000000002a187229 */ /* 0x000fe20000000118 */
[----:B------:R-:W-:Y:S01]  /*402b0*/  UMOV UR21, 0x3fc99999 ;  /* 0x3fc9999900157882 */ /* 0x000fe20000000000 */
[----:B------:R-:W-:Y:S01]  /*402c0*/  DMUL R102, R214, R90 ;  /* 0x0000005ad6667228 */ /* 0x000fe20000000000 */
[----:B------:R-:W-:Y:S01]  /*402d0*/  UMOV UR16, 0xc28f5c29 ;  /* 0xc28f5c2900107882 */ /* 0x000fe20000000000 */
[----:B------:R-:W-:Y:S01]  /*402e0*/  DADD R32, -R216, R210 ;  /* 0x00000000d8207229 */ /* 0x000fe200000001d2 */
[----:B------:R-:W-:Y:S01]  /*402f0*/  UMOV UR17, 0x3fe428f5 ;  /* 0x3fe428f500117882 */ /* 0x000fe20000000000 */
[----:B------:R-:W-:Y:S01]  /*40300*/  DFMA R118, R144, R50, R92 ;  /* 0x000000329076722b */ /* 0x000fe2000000005c */
[----:B------:R-:W-:Y:S01]  /*40310*/  UMOV UR42, 0xeb851eb8 ;  /* 0xeb851eb8002a7882 */ /* 0x000fe20000000000 */
[----:B------:R-:W-:Y:S01]  /*40320*/  DADD R92, -R76, R24 ;  /* 0x000000004c5c7229 */ /* 0x000fe20000000118 */
[----:B------:R-:W-:Y:S01]  /*40330*/  UMOV UR43, 0x3faeb851 ;  /* 0x3faeb851002b7882 */ /* 0x000fe20000000000 */
[----:B------:R-:W-:Y:S01]  /*40340*/  UMOV UR28, 0x47ae147b ;  /* 0x47ae147b001c7882 */ /* 0x000fe20000000000 */
[----:B------:R-:W-:Y:S01]  /*40350*/  UMOV UR29, 0x3fa47ae1 ;  /* 0x3fa47ae1001d7882 */ /* 0x000fe20000000000 */
[----:B------:R-:W-:Y:S01]  /*40360*/  UMOV UR26, 0x70a3d70a ;  /* 0x70a3d70a001a7882 */ /* 0x000fe20000000000 */
[----:B---3--:R-:W-:-:S02]  /*40370*/  DMUL R122, R38, R10 ;  /* 0x0000000a267a7228 */ /* 0x008fc40000000000 */
[----:B----4-:R-:W-:Y:S01]  /*40380*/  DMUL R152, R226, R144 ;  /* 0x00000090e2987228 */ /* 0x010fe20000000000 */
[----:B------:R-:W-:Y:S01]  /*40390*/  UMOV UR12, 0x33333333 ;  /* 0x33333333000c7882 */ /* 0x000fe20000000000 */
[----:B------:R-:W-:Y:S01]  /*403a0*/  DFMA R118, R62, R102, R118 ;  /* 0x000000663e76722b */ /* 0x000fe20000000076 */
[----:B------:R-:W-:Y:S01]  /*403b0*/  UMOV UR13, 0x3fe33333 ;  /* 0x3fe33333000d7882 */ /* 0x000fe20000000000 */
[----:B------:R-:W-:Y:S01]  /*403c0*/  DADD R32, -R140, R32 ;  /* 0x000000008c207229 */ /* 0x000fe20000000120 */
[----:B------:R0:W-:Y:S01]  /*403d0*/  STL.64 [R1+0x8e50], R122 ;  /* 0x008e507a01007387 */ /* 0x0001e20000100a00 */
[----:B------:R-:W-:Y:S02]  /*403e0*/  DMUL R194, R56, R122 ;  /* 0x0000007a38c27228 */ /* 0x000fe40000000000 */
[----:B------:R-:W-:Y:S01]  /*403f0*/  DMUL R38, R246, R14 ;  /* 0x0000000ef6267228 */ /* 0x000fe20000000000 */
[----:B------:R-:W2:Y:S01]  /*40400*/  LDL.64 R216, [R1+0xa1a0] ;  /* 0x00a1a00001d87983 */ /* 0x000ea20000100a00 */
[----:B------:R-:W-:-:S02]  /*40410*/  DFMA R24, R52, R230, R116 ;  /* 0x000000e63418722b */ /* 0x000fc40000000074 */
[----:B------:R-:W-:Y:S01]  /*40420*/  DADD R116, R4, R118 ;  /* 0x0000000004747229 */ /* 0x000fe20000000076 */
[----:B------:R-:W3:Y:S01]  /*40430*/  LDL.64 R214, [R1+0xa038] ;  /* 0x00a0380001d67983 */ /* 0x000ee20000100a00 */
[----:B0-----:R-:W-:Y:S01]  /*40440*/  DFMA R122, R174, UR14, R92 ;  /* 0x0000000eae7a7c2b */ /* 0x001fe2000800005c */
[----:B------:R-:W-:Y:S01]  /*40450*/  UMOV UR27, 0x3fc70a3d ;  /* 0x3fc70a3d001b7882 */ /* 0x000fe20000000000 */
[----:B------:R-:W-:Y:S01]  /*40460*/  DMUL R188, R158, R144 ;  /* 0x000000909ebc7228 */ /* 0x000fe20000000000 */
[----:B------:R-:W-:Y:S01]  /*40470*/  UMOV UR18, 0xe147ae14 ;  /* 0xe147ae1400127882 */ /* 0x000fe20000000000 */
[----:B------:R-:W-:Y:S01]  /*40480*/  DFMA R92, -R152, R70, R32 ;  /* 0x00000046985c722b */ /* 0x000fe20000000120 */
[----:B------:R-:W-:Y:S01]  /*40490*/  UMOV UR19, 0x3fde147a ;  /* 0x3fde147a00137882 */ /* 0x000fe20000000000 */
[----:B------:R-:W-:Y:S01]  /*404a0*/  DMUL R140, R56, R38 ;  /* 0x00000026388c7228 */ /* 0x000fe20000000000 */
[----:B------:R-:W-:Y:S01]  /*404b0*/  UMOV UR30, 0x3d70a3d7 ;  /* 0x3d70a3d7001e7882 */ /* 0x000fe20000000000 */
[----:B------:R-:W-:Y:S01]  /*404c0*/  DADD R24, R42, R24 ;  /* 0x000000002a187229 */ /* 0x000fe20000000018 */
[----:B------:R-:W-:Y:S01]  /*404d0*/  UMOV UR31, 0x3fd3d70a ;  /* 0x3fd3d70a001f7882 */ /* 0x000fe20000000000 */
[----:B------:R-:W-:Y:S01]  /*404e0*/  DADD R32, -R194, R122 ;  /* 0x00000000c2207229 */ /* 0x000fe2000000017a */
[----:B------:R-:W-:Y:S01]  /*404f0*/  STL.64 [R1+0xad48], R244 ;  /* 0x00ad48f401007387 */ /* 0x000fe20000100a00 */
[----:B------:R-:W-:-:S02]  /*40500*/  DFMA R116, R64, R222, R116 ;  /* 0x000000de4074722b */ /* 0x000fc40000000074 */
[----:B------:R-:W-:Y:S01]  /*40510*/  DMUL R192, R246, UR12 ;  /* 0x0000000cf6c07c28 */ /* 0x000fe20008000000 */
[----:B------:R-:W-:Y:S01]  /*40520*/  UMOV UR22, 0x51eb851f ;  /* 0x51eb851f00167882 */ /* 0x000fe20000000000 */
[----:B------:R-:W-:Y:S01]  /*40530*/  DMUL R14, R144, R250 ;  /* 0x000000fa900e7228 */ /* 0x000fe20000000000 */
[----:B------:R0:W-:Y:S01]  /*40540*/  STL.64 [R1+0x8cd8], R38 ;  /* 0x008cd82601007387 */ /* 0x0001e20000100a00 */
[----:B------:R-:W-:Y:S02]  /*40550*/  DFMA R92, -R62, R188, R92 ;  /* 0x000000bc3e5c722b */ /* 0x000fe4000000015c */
[----:B------:R-:W-:Y:S01]  /*40560*/  DADD R118, R76, R24 ;  /* 0x000000004c767229 */ /* 0x000fe20000000018 */
[----:B------:R-:W4:Y:S01]  /*40570*/  LDL.64 R158, [R1+0xa328] ;  /* 0x00a32800019e7983 */ /* 0x000f220000100a00 */
[----:B------:R-:W-:Y:S02]  /*40580*/  DFMA R122, R140, -UR38, R32 ;  /* 0x800000268c7a7c2b */ /* 0x000fe40008000020 */
[----:B------:R-:W-:Y:S01]  /*40590*/  DFMA R24, R64, R94, R116 ;  /* 0x0000005e4018722b */ /* 0x000fe20000000074 */
[----:B------:R1:W-:Y:S01]  /*405a0*/  STL.64 [R1+0x8908], R14 ;  /* 0x0089080e01007387 */ /* 0x0003e20000100a00 */
[----:B------:R-:W-:-:S02]  /*405b0*/  DADD R170, -R14, R92 ;  /* 0x000000000eaa7229 */ /* 0x000fc4000000015c */
[----:B0-----:R-:W-:Y:S01]  /*405c0*/  DMUL R38, R162, R192 ;  /* 0x000000c0a2267228 */ /* 0x001fe20000000000 */
[----:B------:R-:W3:Y:S04]  /*405d0*/  LDL.64 R76, [R1+0xa2b8] ;  /* 0x00a2b800014c7983 */ /* 0x000ee80000100a00 */
[----:B------:R-:W2:Y:S01]  /*405e0*/  LDL.64 R192, [R1+0xa178] ;  /* 0x00a1780001c07983 */ /* 0x000ea20000100a00 */
[----:B------:R-:W-:-:S03]  /*405f0*/  DFMA R116, -R56, R184, R122 ;  /* 0x000000b83874722b */ /* 0x000fc6000000017a */
[----:B-1----:R-:W4:Y:S01]  /*40600*/  LDL.64 R14, [R1+0xa198] ;  /* 0x00a19800010e7983 */ /* 0x002f220000100a00 */
[----:B------:R-:W-:Y:S02]  /*40610*/  DADD R122, R174, R24 ;  /* 0x00000000ae7a7229 */ /* 0x000fe40000000018 */
[C---:B------:R-:W-:Y:S01]  /*40620*/  DMUL R24, R56.reuse, R38 ;  /* 0x0000002638187228 */ /* 0x040fe20000000000 */
[----:B------:R0:W-:Y:S04]  /*40630*/  STL.64 [R1+0x8d48], R38 ;  /* 0x008d482601007387 */ /* 0x0001e80000100a00 */
[----:B------:R-:W3:Y:S01]  /*40640*/  LDL.64 R162, [R1+0xa180] ;  /* 0x00a1800001a27983 */ /* 0x000ee20000100a00 */
[----:B------:R-:W-:-:S03]  /*40650*/  DFMA R32, R56, R184, R118 ;  /* 0x000000b83820722b */ /* 0x000fc60000000076 */
[----:B------:R-:W-:Y:S04]  /*40660*/  STL.64 [R1+0x8b10], R50 ;  /* 0x008b103201007387 */ /* 0x000fe80000100a00 */
[----:B0-----:R-:W3:Y:S01]  /*40670*/  LDL.64 R38, [R1+0xa170] ;  /* 0x00a1700001267983 */ /* 0x001ee20000100a00 */
[----:B------:R-:W-:Y:S01]  /*40680*/  DFMA R118, R144, -R50, R170 ;  /* 0x800000329076722b */ /* 0x000fe200000000aa */
[----:B------:R-:W-:Y:S01]  /*40690*/  UMOV UR14, 0xb552a552 ;  /* 0xb552a552000e7882 */ /* 0x000fe20000000000 */
[----:B------:R-:W-:Y:S01]  /*406a0*/  UMOV UR15, 0x3d7faa7a ;  /* 0x3d7faa7a000f7882 */ /* 0x000fe20000000000 */
[----:B------:R-:W-:Y:S01]  /*406b0*/  UMOV UR23, 0x3fd51eb8 ;  /* 0x3fd51eb800177882 */ /* 0x000fe20000000000 */
[----:B------:R-:W-:Y:S01]  /*406c0*/  UMOV UR24, 0xa3d70a3d ;  /* 0xa3d70a3d00187882 */ /* 0x000fe20000000000 */
[----:B------:R-:W-:Y:S01]  /*406d0*/  UMOV UR25, 0x3fe23d70 ;  /* 0x3fe23d7000197882 */ /* 0x000fe20000000000 */
[----:B------:R-:W-:Y:S02]  /*406e0*/  STL.64 [R1+0x8e08], R72 ;  /* 0x008e084801007387 */ /* 0x000fe40000100a00 */
[----:B------:R-:W-:-:S02]  /*406f0*/  DADD R118, -R174, R118 ;  /* 0x00000000ae767229 */ /* 0x000fc40000000176 */
[----:B------:R-:W3:Y:S04]  /*40700*/  LDL.128 R104, [R1+0x7f0] ;  /* 0x0007f00001687983 */ /* 0x000ee80000100c00 */
[----:B------:R-:W-:Y:S02]  /*40710*/  STL.64 [R1+0x8440], R142 ;  /* 0x0084408e01007387 */ /* 0x000fe40000100a00 */
[----:B------:R-:W-:Y:S02]  /*40720*/  DADD R210, R2, R118 ;  /* 0x0000000002d27229 */ /* 0x000fe40000000076 */
[----:B------:R-:W-:Y:S01]  /*40730*/  DADD R248, R24, R200 ;  /* 0x0000000018f87229 */ /* 0x000fe200000000c8 */
[----:B------:R-:W-:Y:S01]  /*40740*/  UMOV UR58, 0x6e5b0120 ;  /* 0x6e5b0120003a7882 */ /* 0x000fe20000000000 */
[----:B------:R-:W-:Y:S01]  /*40750*/  UMOV UR59, 0x3d0b0587 ;  /* 0x3d0b0587003b7882 */ /* 0x000fe20000000000 */
[----:B------:R-:W3:Y:S04]  /*40760*/  LDL.128 R148, [R1+0x7e0] ;  /* 0x0007e00001947983 */ /* 0x000ee80000100c00 */
[----:B------:R-:W-:Y:S04]  /*40770*/  STL.64 [R1+0x88e0], R8 ;  /* 0x0088e00801007387 */ /* 0x000fe80000100a00 */
[----:B------:R-:W3:Y:S01]  /*40780*/  LDL.128 R92, [R1+0x7c0] ;  /* 0x0007c000015c7983 */ /* 0x000ee20000100c00 */
[----:B--2---:R-:W-:-:S02]  /*40790*/  DMUL R2, R192, R180 ;  /* 0x000000b4c0027228 */ /* 0x004fc40000000000 */
[----:B----4-:R-:W-:-:S05]  /*407a0*/  DMUL R14, R14, R182 ;  /* 0x000000b60e0e7228 */ /* 0x010fca0000000000 */
[----:B------:R0:W-:Y:S01]  /*407b0*/  STL.64 [R1+0xa978], R2 ;  /* 0x00a9780201007387 */ /* 0x0001e20000100a00 */
[----:B---3--:R-:W-:Y:S02]  /*407c0*/  DMUL R192, R38, R180 ;  /* 0x000000b426c07228 */ /* 0x008fe40000000000 */
[----:B------:R-:W-:Y:S02]  /*407d0*/  DMUL R38, R144, R2 ;  /* 0x0000000290267228 */ /* 0x000fe40000000000 */
[----:B0-----:R-:W-:Y:S02]  /*407e0*/  DMUL R2, R64, R14 ;  /* 0x0000000e40027228 */ /* 0x001fe40000000000 */
[----:B------:R-:W-:Y:S01]  /*407f0*/  DMUL R200, R162, R80 ;  /* 0x00000050a2c87228 */ /* 0x000fe20000000000 */
[----:B------:R0:W-:Y:S01]  /*40800*/  STL.64 [R1+0xa988], R192 ;  /* 0x00a988c001007387 */ /* 0x0001e20000100a00 */
[----:B------:R-:W-:-:S03]  /*40810*/  DMUL R228, R64, R192 ;  /* 0x000000c040e47228 */ /* 0x000fc60000000000 */
[----:B------:R1:W-:Y:S04]  /*40820*/  STL.64 [R1+0x88e8], R2 ;  /* 0x0088e80201007387 */ /* 0x0003e80000100a00 */
[----:B0-----:R-:W2:Y:S01]  /*40830*/  LDL.64 R192, [R1+0x88e8] ;  /* 0x0088e80001c07983 */ /* 0x001ea20000100a00 */
[----:B------:R-:W-:-:S03]  /*40840*/  DMUL R118, R158, R98 ;  /* 0x000000629e767228 */ /* 0x000fc60000000000 */
[----:B------:R0:W-:Y:S04]  /*40850*/  STL.64 [R1+0x84c8], R14 ;  /* 0x0084c80e01007387 */ /* 0x0001e80000100a00 */
[----:B------:R3:W-:Y:S04]  /*40860*/  STL.64 [R1+0xa980], R200 ;  /* 0x00a980c801007387 */ /* 0x0007e80000100a00 */
[----:B-1----:R-:W4:Y:S01]  /*40870*/  LDL.64 R2, [R1+0xa438] ;  /* 0x00a4380001027983 */ /* 0x002f220000100a00 */
[----:B0-----:R-:W-:-:S03]  /*40880*/  DMUL R14, R144, R200 ;  /* 0x000000c8900e7228 */ /* 0x001fc60000000000 */
[----:B------:R-:W4:Y:S04]  /*40890*/  LDL.64 R158, [R1+0x9e30] ;  /* 0x009e3000019e7983 */ /* 0x000f280000100a00 */
[----:B---3--:R-:W3:Y:S01]  /*408a0*/  LDL.64 R200, [R1+0x91c8] ;  /* 0x0091c80001c87983 */ /* 0x008ee20000100a00 */
[----:B------:R-:W-:-:S08]  /*408b0*/  DMUL R162, R68, R118 ;  /* 0x0000007644a27228 */ /* 0x000fd00000000000 */
[----:B------:R-:W-:Y:S01]  /*408c0*/  DFMA R236, R136, 2, R162 ;  /* 0x4000000088ec782b */ /* 0x000fe200000000a2 */
[----:B------:R-:W4:Y:S01]  /*408d0*/  LDL.64 R136, [R1+0xa0e8] ;  /* 0x00a0e80001887983 */ /* 0x000f220000100a00 */
[CC--:B------:R-:W-:Y:S02]  /*408e0*/  DFMA R32, R56.reuse, R74.reuse, R32 ;  /* 0x0000004a3820722b */ /* 0x0c0fe40000000020 */
[----:B------:R-:W-:Y:S02]  /*408f0*/  DFMA R116, R56, -R74, R116 ;  /* 0x8000004a3874722b */ /* 0x000fe40000000074 */
[----:B------:R-:W-:Y:S02]  /*40900*/  DFMA R74, R66, R120, -R24 ;  /* 0x00000078424a722b */ /* 0x000fe40000000818 */
[----:B------:R-:W-:Y:S02]  /*40910*/  DFMA R122, R64, R168, R122 ;  /* 0x000000a8407a722b */ /* 0x000fe4000000007a */
[----:B------:R-:W-:-:S03]  /*40920*/  DMUL R170, R216, R182 ;  /* 0x000000b6d8aa7228 */ /* 0x000fc60000000000 */
[----:B------:R0:W-:Y:S01]  /*40930*/  STL.64 [R1+0x89b0], R74 ;  /* 0x0089b04a01007387 */ /* 0x0001e20000100a00 */
[C---:B------:R-:W-:Y:S02]  /*40940*/  DADD R50, R24.reuse, R32 ;  /* 0x0000000018327229 */ /* 0x040fe40000000020 */
[----:B0-----:R-:W-:Y:S02]  /*40950*/  DADD R74, -R24, R116 ;  /* 0x00000000184a7229 */ /* 0x001fe40000000174 */
[----:B------:R-:W-:Y:S02]  /*40960*/  DFMA R116, R64, R204, R122 ;  /* 0x000000cc4074722b */ /* 0x000fe4000000007a */
[----:B------:R-:W-:Y:S02]  /*40970*/  DMUL R24, R144, R170 ;  /* 0x000000aa90187228 */ /* 0x000fe40000000000 */
[----:B------:R-:W-:Y:S01]  /*40980*/  DMUL R76, R76, R98 ;  /* 0x000000624c4c7228 */ /* 0x000fe20000000000 */
[----:B------:R0:W-:Y:S03]  /*40990*/  STL.64 [R1+0xa970], R170 ;  /* 0x00a970aa01007387 */ /* 0x0001e60000100a00 */
[----:B------:R-:W-:Y:S01]  /*409a0*/  DFMA R116, R64, R84, R116 ;  /* 0x000000544074722b */ /* 0x000fe20000000074 */
[----:B------:R1:W-:Y:S01]  /*409b0*/  STL.64 [R1+0x8540], R162 ;  /* 0x008540a201007387 */ /* 0x0003e20000100a00 */
[----:B------:R-:W-:-:S02]  /*409c0*/  DMUL R32, R214, R48 ;  /* 0x00000030d6207228 */ /* 0x000fc40000000000 */
[----:B------:R-:W-:Y:S01]  /*409d0*/  DFMA R214, R66, R244, R162 ;  /* 0x000000f442d6722b */ /* 0x000fe200000000a2 */
[----:B------:R-:W4:Y:S03]  /*409e0*/  LDL.128 R120, [R1+0x670] ;  /* 0x0006700001787983 */ /* 0x000f260000100c00 */
[C---:B------:R-:W-:Y:S01]  /*409f0*/  DADD R216, R24.reuse, R116 ;  /* 0x0000000018d87229 */ /* 0x040fe20000000074 */
[----:B0-----:R-:W4:Y:S01]  /*40a00*/  LDL.64 R170, [R1+0xa188] ;  /* 0x00a1880001aa7983 */ /* 0x001f220000100a00 */
[----:B------:R-:W-:Y:S02]  /*40a10*/  DADD R210, -R24, R210 ;  /* 0x0000000018d27229 */ /* 0x000fe400000001d2 */
[----:B------:R-:W-:Y:S01]  /*40a20*/  DFMA R224, R70, R76, R214 ;  /* 0x0000004c46e0722b */ /* 0x000fe200000000d6 */
[----:B------:R-:W-:Y:S01]  /*40a30*/  STL.64 [R1+0x8450], R76 ;  /* 0x0084504c01007387 */ /* 0x000fe20000100a00 */
[----:B------:R-:W-:Y:S01]  /*40a40*/  UMOV UR32, 0xeb851eb8 ;  /* 0xeb851eb800207882 */ /* 0x000fe20000000000 */
[----:B------:R-:W-:Y:S01]  /*40a50*/  UMOV UR33, 0x3feeb851 ;  /* 0x3feeb85100217882 */ /* 0x000fe20000000000 */
[----:B------:R-:W-:Y:S01]  /*40a60*/  UMOV UR34, 0xf5c28f5c ;  /* 0xf5c28f5c00227882 */ /* 0x000fe20000000000 */
[----:B------:R-:W-:Y:S01]  /*40a70*/  UMOV UR35, 0x3fef5c28 ;  /* 0x3fef5c2800237882 */ /* 0x000fe20000000000 */
[----:B------:R-:W-:Y:S01]  /*40a80*/  DADD R214, -R14, R210 ;  /* 0x000000000ed67229 */ /* 0x000fe200000001d2 */
[----:B------:R-:W-:Y:S01]  /*40a90*/  STL.64 [R1+0x88c8], R202 ;  /* 0x0088c8ca01007387 */ /* 0x000fe20000100a00 */
[----:B------:R-:W-:-:S03]  /*40aa0*/  DADD R210, R162, R26 ;  /* 0x00000000a2d27229 */ /* 0x000fc6000000001a */
[----:B------:R-:W4:Y:S01]  /*40ab0*/  LDL.LU.64 R26, [R1+0xae18] ;  /* 0x00ae1800011a7983 */ /* 0x000f220000300a00 */
[----:B------:R-:W-:Y:S01]  /*40ac0*/  UMOV UR44, 0x812dea11 ;  /* 0x812dea11002c7882 */ /* 0x000fe20000000000 */
[----:B------:R-:W-:Y:S02]  /*40ad0*/  UMOV UR45, 0x3d819799 ;  /* 0x3d819799002d7882 */ /* 0x000fe40000000000 */
[----:B------:R-:W4:Y:S01]  /*40ae0*/  LDL.128 R116, [R1+0x680] ;  /* 0x0006800001747983 */ /* 0x000f220000100c00 */
[----:B--2---:R-:W-:-:S08]  /*40af0*/  DADD R216, R192, R216 ;  /* 0x00000000c0d87229 */ /* 0x004fd000000000d8 */
[----:B------:R-:W-:Y:S02]  /*40b00*/  DADD R226, R14, R216 ;  /* 0x000000000ee27229 */ /* 0x000fe400000000d8 */
[----:B---3--:R-:W-:Y:S02]  /*40b10*/  DADD R216, -R200, R218 ;  /* 0x00000000c8d87229 */ /* 0x008fe400000001da */
[----:B------:R-:W-:Y:S02]  /*40b20*/  DADD R218, R88, R224 ;  /* 0x0000000058da7229 */ /* 0x000fe400000000e0 */
[----:B------:R-:W-:-:S06]  /*40b30*/  DADD R224, -R38, R214 ;  /* 0x0000000026e07229 */ /* 0x000fcc00000001d6 */
[----:B------:R-:W-:Y:S02]  /*40b40*/  DFMA R214, R56, R22, R218 ;  /* 0x0000001638d6722b */ /* 0x000fe400000000da */
[----:B------:R-:W-:Y:S02]  /*40b50*/  DADD R226, R38, R226 ;  /* 0x0000000026e27229 */ /* 0x000fe400000000e2 */
[----:B------:R-:W-:Y:S02]  /*40b60*/  DFMA R22, R58, -R208, R224 ;  /* 0x800000d03a16722b */ /* 0x000fe400000000e0 */
[----:B----4-:R-:W-:Y:S02]  /*40b70*/  DMUL R224, R136, R70 ;  /* 0x0000004688e07228 */ /* 0x010fe40000000000 */
[----:B------:R-:W-:Y:S01]  /*40b80*/  DFMA R214, R56, R44, R214 ;  /* 0x0000002c38d6722b */ /* 0x000fe200000000d6 */
[----:B------:R-:W2:Y:S01]  /*40b90*/  LDL.64 R136, [R1+0x9c88] ;  /* 0x009c880001887983 */ /* 0x000ea20000100a00 */
[----:B------:R-:W-:-:S02]  /*40ba0*/  DMUL R44, R2, R98 ;  /* 0x00000062022c7228 */ /* 0x000fc40000000000 */
[-C--:B-1----:R-:W-:Y:S01]  /*40bb0*/  DFMA R162, R158, -R32.reuse, R216 ;  /* 0x800000209ea2722b */ /* 0x082fe200000000d8 */
[----:B------:R-:W3:Y:S01]  /*40bc0*/  LDL.64 R2, [R1+0xa3f0] ;  /* 0x00a3f00001027983 */ /* 0x000ee20000100a00 */
[----:B------:R-:W-:Y:S02]  /*40bd0*/  DADD R216, R228, R226 ;  /* 0x00000000e4d87229 */ /* 0x000fe400000000e2 */
[----:B------:R-:W-:Y:S01]  /*40be0*/  DFMA R210, R158, R32, R210 ;  /* 0x000000209ed2722b */ /* 0x000fe200000000d2 */
[----:B------:R-:W4:Y:S04]  /*40bf0*/  LDL.64 R226, [R1+0xa3e8] ;  /* 0x00a3e80001e27983 */ /* 0x000f280000100a00 */
[----:B------:R-:W4:Y:S04]  /*40c00*/  LDL.64 R158, [R1+0x9fd8] ;  /* 0x009fd800019e7983 */ /* 0x000f280000100a00 */
[----:B------:R0:W-:Y:S04]  /*40c10*/  STL.64 [R1+0x86d8], R162 ;  /* 0x0086d8a201007387 */ /* 0x0001e80000100a00 */
[----:B0-----:R-:W4:Y:S01]  /*40c20*/  LDL.64 R162, [R1+0x9f80] ;  /* 0x009f800001a27983 */ /* 0x001f220000100a00 */
[----:B------:R-:W-:-:S02]  /*40c30*/  DFMA R32, R152, R70, -R34 ;  /* 0x000000469820722b */ /* 0x000fc40000000822 */
[----:B------:R-:W-:Y:S02]  /*40c40*/  DFMA R218, -R152, R70, R236 ;  /* 0x0000004698da722b */ /* 0x000fe400000001ec */
[----:B------:R-:W-:Y:S02]  /*40c50*/  DFMA R210, R70, R76, R210 ;  /* 0x0000004c46d2722b */ /* 0x000fe400000000d2 */
[----:B------:R-:W-:Y:S02]  /*40c60*/  DFMA R208, R28, 2, R216 ;  /* 0x400000001cd0782b */ /* 0x000fe400000000d8 */
[----:B------:R-:W-:Y:S02]  /*40c70*/  DFMA R98, -R62, R188, R32 ;  /* 0x000000bc3e62722b */ /* 0x000fe40000000120 */
[----:B------:R-:W-:Y:S02]  /*40c80*/  DFMA R152, -R70, R76, R218 ;  /* 0x0000004c4698722b */ /* 0x000fe400000001da */
[----:B------:R-:W-:Y:S01]  /*40c90*/  DADD R216, R18, R214 ;  /* 0x0000000012d87229 */ /* 0x000fe200000000d6 */
[----:B------:R0:W-:Y:S01]  /*40ca0*/  STL.64 [R1+0x8428], R44 ;  /* 0x0084282c01007387 */ /* 0x0001e20000100a00 */
[----:B------:R-:W-:-:S02]  /*40cb0*/  DADD R214, -R34, R210 ;  /* 0x0000000022d67229 */ /* 0x000fc400000001d2 */
[--C-:B------:R-:W-:Y:S01]  /*40cc0*/  DFMA R210, R28, 2, R128.reuse ;  /* 0x400000001cd2782b */ /* 0x100fe20000000080 */
[----:B------:R-:W4:Y:S01]  /*40cd0*/  LDL.64 R76, [R1+0xa1a8] ;  /* 0x00a1a800014c7983 */ /* 0x000f220000100a00 */
[----:B------:R-:W-:Y:S02]  /*40ce0*/  DADD R218, R208, R128 ;  /* 0x00000000d0da7229 */ /* 0x000fe40000000080 */
[----:B------:R-:W-:Y:S02]  /*40cf0*/  DMUL R32, R64, R224 ;  /* 0x000000e040207228 */ /* 0x000fe40000000000 */
[-C--:B------:R-:W-:Y:S02]  /*40d00*/  DFMA R208, R62, -R44.reuse, R98 ;  /* 0x8000002c3ed0722b */ /* 0x080fe40000000062 */
[----:B------:R-:W-:Y:S02]  /*40d10*/  DADD R98, R34, R152 ;  /* 0x0000000022627229 */ /* 0x000fe40000000098 */
[----:B------:R-:W-:-:S02]  /*40d20*/  DFMA R128, R62, R44, R214 ;  /* 0x0000002c3e80722b */ /* 0x000fc400000000d6 */
[----:B------:R-:W-:Y:S01]  /*40d30*/  DADD R214, R130, R210 ;  /* 0x0000000082d67229 */ /* 0x000fe200000000d2 */
[----:B0-----:R-:W4:Y:S01]  /*40d40*/  LDL.64 R44, [R1+0xa140] ;  /* 0x00a14000012c7983 */ /* 0x001f220000100a00 */
[----:B------:R-:W-:Y:S02]  /*40d50*/  DFMA R210, R62, R188, -R32 ;  /* 0x000000bc3ed2722b */ /* 0x000fe40000000820 */
[----:B------:R-:W-:Y:S02]  /*40d60*/  DFMA R188, R32, 2, R208 ;  /* 0x4000000020bc782b */ /* 0x000fe400000000d0 */
[----:B------:R-:W-:Y:S02]  /*40d70*/  DADD R130, R218, R130 ;  /* 0x00000000da827229 */ /* 0x000fe40000000082 */
[----:B------:R-:W-:Y:S02]  /*40d80*/  DADD R208, -R32, R98 ;  /* 0x0000000020d07229 */ /* 0x000fe40000000162 */
[----:B------:R-:W-:-:S02]  /*40d90*/  DADD R32, -R28, R128 ;  /* 0x000000001c207229 */ /* 0x000fc40000000180 */
[----:B------:R-:W-:Y:S02]  /*40da0*/  DMUL R218, R170, R100 ;  /* 0x00000064aada7228 */ /* 0x000fe40000000000 */
[----:B------:R-:W-:-:S03]  /*40db0*/  DMUL R170, R212, UR14 ;  /* 0x0000000ed4aa7c28 */ /* 0x000fc60008000000 */
[----:B------:R-:W-:Y:S01]  /*40dc0*/  STL.64 [R1+0x8528], R32 ;  /* 0x0085282001007387 */ /* 0x000fe20000100a00 */
[----:B------:R-:W-:Y:S01]  /*40dd0*/  DFMA R98, R52, R230, R20 ;  /* 0x000000e63462722b */ /* 0x000fe20000000014 */
[----:B------:R-:W-:Y:S01]  /*40de0*/  UMOV UR14, 0x9999999a ;  /* 0x9999999a000e7882 */ /* 0x000fe20000000000 */
[----:B------:R-:W-:Y:S01]  /*40df0*/  UMOV UR15, 0x3fcd9999 ;  /* 0x3fcd9999000f7882 */ /* 0x000fe20000000000 */
[----:B------:R-:W-:Y:S01]  /*40e00*/  DFMA R152, R70, R220, R216 ;  /* 0x000000dc4698722b */ /* 0x000fe200000000d8 */
[----:B------:R-:W-:Y:S04]  /*40e10*/  STL.64 [R1+0x8508], R130 ;  /* 0x0085088201007387 */ /* 0x000fe80000100a00 */
[----:B------:R0:W-:Y:S03]  /*40e20*/  STL.64 [R1+0x8530], R214 ;  /* 0x008530d601007387 */ /* 0x0001e60000100a00 */
[----:B0-----:R-:W-:-:S02]  /*40e30*/  DFMA R214, R66, R172, R152 ;  /* 0x000000ac42d6722b */ /* 0x001fc40000000098 */
[----:B------:R-:W-:Y:S02]  /*40e40*/  DFMA R172, R64, R222, R20 ;  /* 0x000000de40ac722b */ /* 0x000fe40000000014 */
[----:B--2---:R-:W-:Y:S02]  /*40e50*/  DMUL R32, R136, R26 ;  /* 0x0000001a88207228 */ /* 0x004fe40000000000 */
[----:B---3--:R-:W-:Y:S02]  /*40e60*/  DMUL R2, R2, R154 ;  /* 0x0000009a02027228 */ /* 0x008fe40000000000 */
[----:B------:R-:W-:Y:S02]  /*40e70*/  DFMA R154, R56, -R170, R178 ;  /* 0x800000aa389a722b */ /* 0x000fe400000000b2 */
[----:B----4-:R-:W-:Y:S01]  /*40e80*/  DMUL R28, R226, R182 ;  /* 0x000000b6e21c7228 */ /* 0x010fe20000000000 */
[----:B------:R0:W-:Y:S01]  /*40e90*/  STL.64 [R1+0xa9a0], R32 ;  /* 0x00a9a02001007387 */ /* 0x0001e20000100a00 */
[----:B------:R-:W-:Y:S01]  /*40ea0*/  DFMA R182, R174, UR14, -R42 ;  /* 0x0000000eaeb67c2b */ /* 0x000fe2000800082a */
[----:B------:R-:W-:Y:S01]  /*40eb0*/  UMOV UR14, 0x5c28f5c3 ;  /* 0x5c28f5c3000e7882 */ /* 0x000fe20000000000 */
[----:B------:R-:W-:Y:S01]  /*40ec0*/  DMUL R128, R166, R158 ;  /* 0x0000009ea6807228 */ /* 0x000fe20000000000 */
[----:B------:R-:W-:Y:S01]  /*40ed0*/  UMOV UR15, 0x3fc1c28f ;  /* 0x3fc1c28f000f7882 */ /* 0x000fe20000000000 */
[----:B------:R-:W-:-:S02]  /*40ee0*/  DMUL R158, R146, R32 ;  /* 0x00000020929e7228 */ /* 0x000fc40000000000 */
[----:B------:R-:W-:Y:S02]  /*40ef0*/  DMUL R130, R162, R62 ;  /* 0x0000003ea2827228 */ /* 0x000fe40000000000 */
[----:B------:R-:W-:Y:S02]  /*40f00*/  DMUL R76, R76, R138 ;  /* 0x0000008a4c4c7228 */ /* 0x000fe40000000000 */
[----:B------:R-:W-:Y:S01]  /*40f10*/  DMUL R44, R44, R96 ;  /* 0x000000602c2c7228 */ /* 0x000fe20000000000 */
[----:B------:R-:W-:Y:S01]  /*40f20*/  STL.64 [R1+0x8578], R2 ;  /* 0x0085780201007387 */ /* 0x000fe20000100a00 */
[----:B0-----:R-:W-:Y:S01]  /*40f30*/  DFMA R32, R174, UR14, R154 ;  /* 0x0000000eae207c2b */ /* 0x001fe2000800009a */
[----:B------:R-:W-:Y:S01]  /*40f40*/  UMOV UR14, 0xeb851eb8 ;  /* 0xeb851eb8000e7882 */ /* 0x000fe20000000000 */
[----:B------:R-:W-:Y:S01]  /*40f50*/  UMOV UR15, 0x3f9eb851 ;  /* 0x3f9eb851000f7882 */ /* 0x000fe20000000000 */
[----:B------:R-:W-:Y:S01]  /*40f60*/  DFMA R42, R56, -R86, R98 ;  /* 0x80000056382a722b */ /* 0x000fe20000000062 */
[----:B------:R-:W2:Y:S01]  /*40f70*/  LDL.64 R170, [R1+0x9838] ;  /* 0x0098380001aa7983 */ /* 0x000ea20000100a00 */
[----:B------:R-:W-:-:S02]  /*40f80*/  DMUL R162, R146, R218 ;  /* 0x000000da92a27228 */ /* 0x000fc40000000000 */
[----:B------:R-:W-:Y:S01]  /*40f90*/  DFMA R98, R24, UR14, R60 ;  /* 0x0000000e18627c2b */ /* 0x000fe2000800003c */
[----:B------:R0:W-:Y:S05]  /*40fa0*/  STL.64 [R1+0x8998], R32 ;  /* 0x0089982001007387 */ /* 0x0001ea0000100a00 */
[----:B------:R-:W-:Y:S02]  /*40fb0*/  DMUL R178, R162, 0.5 ;  /* 0x3fe00000a2b27828 */ /* 0x000fe40000000000 */
[----:B------:R-:W-:Y:S01]  /*40fc0*/  DADD R154, R174, R172 ;  /* 0x00000000ae9a7229 */ /* 0x000fe200000000ac */
[----:B------:R-:W-:Y:S01]  /*40fd0*/  STL.64 [R1+0x84f8], R76 ;  /* 0x0084f84c01007387 */ /* 0x000fe20000100a00 */
[----:B------:R-:W-:-:S02]  /*40fe0*/  DFMA R98, R158, UR20, R98 ;  /* 0x000000149e627c2b */ /* 0x000fc40008000062 */
[----:B0-----:R-:W-:Y:S02]  /*40ff0*/  DADD R32, -R174, -R194 ;  /* 0x00000000ae207229 */ /* 0x001fe400000009c2 */
[----:B------:R-:W-:Y:S01]  /*41000*/  DMUL R152, R56, R76 ;  /* 0x0000004c38987228 */ /* 0x000fe20000000000 */
[----:B------:R-:W-:Y:S01]  /*41010*/  STL.64 [R1+0x85e8], R44 ;  /* 0x0085e82c01007387 */ /* 0x000fe20000100a00 */
[----:B------:R-:W-:Y:S02]  /*41020*/  DFMA R172, R174, UR16, R42 ;  /* 0x00000010aeac7c2b */ /* 0x000fe4000800002a */
[----:B------:R-:W-:Y:S01]  /*41030*/  DADD R174, -R4, -R206 ;  /* 0x0000000004ae7229 */ /* 0x000fe200000009ce */
[----:B------:R0:W-:Y:S01]  /*41040*/  STL.64 [R1+0x8990], R32 ;  /* 0x0089902001007387 */ /* 0x0001e20000100a00 */
[----:B------:R-:W-:-:S03]  /*41050*/  DMUL R2, R56, R2 ;  /* 0x0000000238027228 */ /* 0x000fc60000000000 */
[----:B------:R-:W-:Y:S01]  /*41060*/  STL.64 [R1+0x8e18], R28 ;  /* 0x008e181c01007387 */ /* 0x000fe20000100a00 */
[----:B------:R-:W-:Y:S01]  /*41070*/  UMOV UR14, 0x84a515d ;  /* 0x084a515d000e7882 */ /* 0x000fe20000000000 */
[----:B------:R-:W-:Y:S01]  /*41080*/  UMOV UR15, 0x3fe55556 ;  /* 0x3fe55556000f7882 */ /* 0x000fe20000000000 */
[----:B------:R-:W-:Y:S01]  /*41090*/  DFMA R34, R34, 2, R30 ;  /* 0x400000002222782b */ /* 0x000fe2000000001e */
[----:B------:R-:W-:Y:S01]  /*410a0*/  UMOV UR36, 0x47ae147b ;  /* 0x47ae147b00247882 */ /* 0x000fe20000000000 */
[----:B------:R-:W-:Y:S01]  /*410b0*/  UMOV UR37, 0x3fd47ae1 ;  /* 0x3fd47ae100257882 */ /* 0x000fe20000000000 */
[----:B------:R-:W-:Y:S01]  /*410c0*/  STL.64 [R1+0xa9c8], R168 ;  /* 0x00a9c8a801007387 */ /* 0x000fe20000100a00 */
[----:B0-----:R-:W-:-:S03]  /*410d0*/  DADD R32, R98, R178 ;  /* 0x0000000062207229 */ /* 0x001fc600000000b2 */
[----:B------:R-:W-:Y:S04]  /*410e0*/  STL.64 [R1+0xa9b0], R250 ;  /* 0x00a9b0fa01007387 */ /* 0x000fe80000100a00 */
[----:B------:R-:W-:Y:S04]  /*410f0*/  STL.64 [R1+0xa998], R220 ;  /* 0x00a998dc01007387 */ /* 0x000fe80000100a00 */
[----:B------:R0:W-:Y:S04]  /*41100*/  STL.64 [R1+0x8928], R32 ;  /* 0x0089282001007387 */ /* 0x0001e80000100a00 */
[----:B------:R-:W-:Y:S04]  /*41110*/  STL.64 [R1+0x9238], R18 ;  /* 0x0092381201007387 */ /* 0x000fe80000100a00 */
[----:B------:R-:W-:Y:S01]  /*41120*/  STL.64 [R1+0x8438], R184 ;  /* 0x008438b801007387 */ /* 0x000fe20000100a00 */
[----:B0-----:R-:W-:-:S03]  /*41130*/  DFMA R32, R24, UR42, R174 ;  /* 0x0000002a18207c2b */ /* 0x001fc600080000ae */
[----:B------:R-:W-:Y:S01]  /*41140*/  STL.64 [R1+0x8bc0], R86 ;  /* 0x008bc05601007387 */ /* 0x000fe20000100a00 */
[----:B------:R-:W-:Y:S01]  /*41150*/  UMOV UR40, 0x5c28f5c3 ;  /* 0x5c28f5c300287882 */ /* 0x000fe20000000000 */
[----:B------:R-:W-:Y:S02]  /*41160*/  UMOV UR41, 0x3fe5c28f ;  /* 0x3fe5c28f00297882 */ /* 0x000fe40000000000 */
[----:B------:R-:W3:Y:S04]  /*41170*/  LDL.LU.64 R60, [R1+0xae08] ;  /* 0x00ae0800013c7983 */ /* 0x000ee80000300a00 */
[----:B------:R0:W-:Y:S01]  /*41180*/  STL.64 [R1+0x89a0], R32 ;  /* 0x0089a02001007387 */ /* 0x0001e20000100a00 */
[----:B------:R-:W-:Y:S02]  /*41190*/  DFMA R42, R140, UR6, R16 ;  /* 0x000000068c2a7c2b */ /* 0x000fe40008000010 */
[----:B------:R-:W-:-:S02]  /*411a0*/  DFMA R154, R64, R168, R154 ;  /* 0x000000a8409a722b */ /* 0x000fc4000000009a */
[----:B------:R-:W-:Y:S02]  /*411b0*/  DMUL R76, R56, R44 ;  /* 0x0000002c384c7228 */ /* 0x000fe40000000000 */
[----:B------:R-:W-:Y:S01]  /*411c0*/  DFMA R230, R24, UR28, R178 ;  /* 0x0000001c18e67c2b */ /* 0x000fe200080000b2 */
[----:B------:R-:W-:Y:S04]  /*411d0*/  STL.64 [R1+0xa1f8], R2 ;  /* 0x00a1f80201007387 */ /* 0x000fe80000100a00 */
[----:B0-----:R-:W4:Y:S01]  /*411e0*/  LDL.64 R32, [R1+0x8b58] ;  /* 0x008b580001207983 */ /* 0x001f220000100a00 */
[----:B------:R-:W-:Y:S02]  /*411f0*/  DFMA R98, -R56, R184, R42 ;  /* 0x000000b83862722b */ /* 0x000fe4000000012a */
[----:B------:R-:W-:Y:S01]  /*41200*/  DFMA R154, R64, R204, R154 ;  /* 0x000000cc409a722b */ /* 0x000fe2000000009a */
[----:B------:R-:W-:Y:S01]  /*41210*/  UMOV UR17, 0x3fcc28f5 ;  /* 0x3fcc28f500117882 */ /* 0x000fe20000000000 */
[----:B------:R-:W-:-:S02]  /*41220*/  DADD R174, R76, R172 ;  /* 0x000000004cae7229 */ /* 0x000fc400000000ac */
[----:B------:R-:W-:Y:S01]  /*41230*/  DMUL R28, R56, R28 ;  /* 0x0000001c381c7228 */ /* 0x000fe20000000000 */
[----:B------:R-:W-:Y:S01]  /*41240*/  STL.64 [R1+0x8880], R76 ;  /* 0x0088804c01007387 */ /* 0x000fe20000100a00 */
[----:B------:R-:W-:Y:S02]  /*41250*/  DFMA R98, R64, -R204, R98 ;  /* 0x800000cc4062722b */ /* 0x000fe40000000062 */
[----:B------:R-:W-:Y:S01]  /*41260*/  DFMA R172, R140, UR4, R126 ;  /* 0x000000048cac7c2b */ /* 0x000fe2000800007e */
[----:B------:R-:W3:Y:S01]  /*41270*/  LDL.LU.64 R86, [R1+0xae10] ;  /* 0x00ae100001567983 */ /* 0x000ee20000300a00 */
[C---:B------:R-:W-:Y:S02]  /*41280*/  DFMA R154, R64.reuse, R84, R154 ;  /* 0x00000054409a722b */ /* 0x040fe4000000009a */
[----:B------:R-:W-:Y:S01]  /*41290*/  DFMA R42, -R64, R130, R188 ;  /* 0x00000082402a722b */ /* 0x000fe200000001bc */
[----:B------:R-:W3:Y:S01]  /*412a0*/  LDL.LU.64 R184, [R1+0xadf8] ;  /* 0x00adf80001b87983 */ /* 0x000ee20000300a00 */
[----:B------:R-:W-:-:S02]  /*412b0*/  DADD R178, R202, R98 ;  /* 0x00000000cab27229 */ /* 0x000fc40000000062 */
[----:B------:R-:W-:Y:S01]  /*412c0*/  DADD R98, -R76, R74 ;  /* 0x000000004c627229 */ /* 0x000fe2000000014a */
[----:B------:R-:W3:Y:S01]  /*412d0*/  LDL.LU.64 R126, [R1+0xadf0] ;  /* 0x00adf000017e7983 */ /* 0x000ee20000300a00 */
[----:B------:R-:W-:Y:S02]  /*412e0*/  DADD R172, -R202, R172 ;  /* 0x00000000caac7229 */ /* 0x000fe400000001ac */
[----:B------:R-:W-:Y:S01]  /*412f0*/  DADD R44, R24, R154 ;  /* 0x00000000182c7229 */ /* 0x000fe2000000009a */
[----:B------:R-:W3:Y:S01]  /*41300*/  LDL.LU.64 R16, [R1+0xae00] ;  /* 0x00ae000001107983 */ /* 0x000ee20000300a00 */
[----:B------:R-:W-:Y:S02]  /*41310*/  DFMA R154, R70, -R234, R208 ;  /* 0x800000ea469a722b */ /* 0x000fe400000000d0 */
[----:B------:R-:W-:Y:S01]  /*41320*/  DADD R98, -R152, R98 ;  /* 0x0000000098627229 */ /* 0x000fe20000000162 */
[----:B------:R-:W3:Y:S01]  /*41330*/  LDL.LU.64 R74, [R1+0xade0] ;  /* 0x00ade000014a7983 */ /* 0x000ee20000300a00 */
[----:B------:R-:W-:-:S03]  /*41340*/  DFMA R172, R2, UR26, R172 ;  /* 0x0000001a02ac7c2b */ /* 0x000fc600080000ac */
[----:B------:R0:W-:Y:S02]  /*41350*/  STL.64 [R1+0x86d0], R44 ;  /* 0x0086d02c01007387 */ /* 0x0001e40000100a00 */
[----:B0-----:R-:W-:Y:S02]  /*41360*/  DFMA R44, R24, UR18, R178 ;  /* 0x00000012182c7c2b */ /* 0x001fe400080000b2 */
[----:B------:R-:W-:Y:S02]  /*41370*/  DADD R178, -R88, R154 ;  /* 0x0000000058b27229 */ /* 0x000fe4000000019a */
[----:B------:R-:W-:Y:S01]  /*41380*/  DADD R154, -R2, R98 ;  /* 0x00000000029a7229 */ /* 0x000fe20000000162 */
[----:B------:R-:W2:Y:S04]  /*41390*/  LDL.64 R2, [R1+0xa420] ;  /* 0x00a4200001027983 */ /* 0x000ea80000100a00 */
[----:B------:R0:W-:Y:S01]  /*413a0*/  STL.64 [R1+0x8960], R44 ;  /* 0x0089602c01007387 */ /* 0x0001e20000100a00 */
[----:B------:R-:W-:Y:S01]  /*413b0*/  DADD R42, R128, R42 ;  /* 0x00000000802a7229 */ /* 0x000fe2000000002a */
[----:B------:R-:W-:Y:S01]  /*413c0*/  UMOV UR18, 0xd70a3d71 ;  /* 0xd70a3d7100127882 */ /* 0x000fe20000000000 */
[----:B------:R-:W-:Y:S01]  /*413d0*/  UMOV UR19, 0x3fcd70a3 ;  /* 0x3fcd70a300137882 */ /* 0x000fe20000000000 */
[----:B0-----:R-:W-:-:S02]  /*413e0*/  DFMA R44, R24, UR42, R172 ;  /* 0x0000002a182c7c2b */ /* 0x001fc400080000ac */
[----:B------:R-:W-:-:S03]  /*413f0*/  DADD R174, R152, R174 ;  /* 0x0000000098ae7229 */ /* 0x000fc600000000ae */
[----:B------:R-:W-:-:S05]  /*41400*/  DADD R42, R88, R42 ;  /* 0x00000000582a7229 */ /* 0x000fca000000002a */
[----:B------:R-:W-:-:S03]  /*41410*/  DFMA R206, R24, UR30, R174 ;  /* 0x0000001e18ce7c2b */ /* 0x000fc600080000ae */
[----:B------:R-:W-:Y:S02]  /*41420*/  DFMA R174, R62, -R240, R42 ;  /* 0x800000f03eae722b */ /* 0x000fe4000000002a */
[----:B------:R-:W-:Y:S02]  /*41430*/  DADD R42, R76, R132 ;  /* 0x000000004c2a7229 */ /* 0x000fe40000000084 */
[C---:B------:R-:W-:Y:S02]  /*41440*/  DFMA R244, R24.reuse, UR16, R182 ;  /* 0x0000001018f47c2b */ /* 0x040fe400080000b6 */
[----:B------:R-:W-:Y:S02]  /*41450*/  DFMA R154, R24, UR22, R154 ;  /* 0x00000016189a7c2b */ /* 0x000fe4000800009a */
[----:B------:R-:W-:Y:S02]  /*41460*/  DFMA R216, R194, UR14, R28 ;  /* 0x0000000ec2d87c2b */ /* 0x000fe4000800001c */
[----:B----4-:R-:W-:Y:S01]  /*41470*/  DFMA R172, R138, R32, R248 ;  /* 0x000000208aac722b */ /* 0x010fe200000000f8 */
[----:B------:R0:W-:Y:S01]  /*41480*/  STL.64 [R1+0x89c8], R44 ;  /* 0x0089c82c01007387 */ /* 0x0001e20000100a00 */
[----:B------:R-:W-:-:S03]  /*41490*/  DFMA R174, R66, -R238, R174 ;  /* 0x800000ee42ae722b */ /* 0x000fc600000000ae */
[----:B------:R-:W4:Y:S03]  /*414a0*/  LDL.LU.64 R132, [R1+0xadd0] ;  /* 0x00add00001847983 */ /* 0x000f260000300a00 */
[C---:B------:R-:W-:Y:S01]  /*414b0*/  DFMA R236, R24.reuse, UR18, R172 ;  /* 0x0000001218ec7c2b */ /* 0x040fe200080000ac */
[----:B------:R-:W-:Y:S01]  /*414c0*/  UMOV UR18, 0x1eb851ec ;  /* 0x1eb851ec00127882 */ /* 0x000fe20000000000 */
[----:B------:R-:W-:Y:S02]  /*414d0*/  UMOV UR19, 0x3fb1eb85 ;  /* 0x3fb1eb8500137882 */ /* 0x000fe40000000000 */
[----:B------:R-:W-:Y:S01]  /*414e0*/  DFMA R226, R24, UR18, R40 ;  /* 0x0000001218e27c2b */ /* 0x000fe20008000028 */
[----:B------:R-:W3:Y:S01]  /*414f0*/  LDL.64 R40, [R1+0x9988] ;  /* 0x0099880001287983 */ /* 0x000ee20000100a00 */
[----:B------:R-:W-:Y:S02]  /*41500*/  DADD R98, R152, R42 ;  /* 0x0000000098627229 */ /* 0x000fe4000000002a */
[----:B------:R-:W-:-:S02]  /*41510*/  DFMA R42, R202, UR8, R112 ;  /* 0x00000008ca2a7c2b */ /* 0x000fc40008000070 */
[----:B------:R-:W-:Y:S01]  /*41520*/  DFMA R182, -R64, R130, R210 ;  /* 0x0000008240b6722b */ /* 0x000fe200000001d2 */
[----:B------:R-:W-:Y:S01]  /*41530*/  UMOV UR18, 0xa3d70a4 ;  /* 0x0a3d70a400127882 */ /* 0x000fe20000000000 */
[----:B------:R-:W-:Y:S01]  /*41540*/  UMOV UR19, 0x3fd0a3d7 ;  /* 0x3fd0a3d700137882 */ /* 0x000fe20000000000 */
[C---:B------:R-:W-:Y:S01]  /*41550*/  DADD R32, -R24.reuse, -R28 ;  /* 0x0000000018207229 */ /* 0x040fe2000000091c */
[----:B------:R-:W4:Y:S01]  /*41560*/  LDL.128 R208, [R1+0x5a0] ;  /* 0x0005a00001d07983 */ /* 0x000f220000100c00 */
[C---:B------:R-:W-:Y:S02]  /*41570*/  DFMA R194, R24.reuse, UR24, R98 ;  /* 0x0000001818c27c2b */ /* 0x040fe40008000062 */
[----:B------:R-:W-:Y:S01]  /*41580*/  DFMA R188, R24, UR18, R42 ;  /* 0x0000001218bc7c2b */ /* 0x000fe2000800002a */
[----:B------:R-:W3:Y:S01]  /*41590*/  LDL.LU.64 R112, [R1+0xadc8] ;  /* 0x00adc80001707983 */ /* 0x000ee20000300a00 */
[----:B------:R-:W-:Y:S02]  /*415a0*/  DADD R24, R128, R182 ;  /* 0x0000000080187229 */ /* 0x000fe400000000b6 */
[----:B------:R-:W-:-:S02]  /*415b0*/  DADD R182, -R28, R154 ;  /* 0x000000001cb67229 */ /* 0x000fc4000000019a */
[----:B------:R-:W-:Y:S02]  /*415c0*/  DADD R28, R30, R174 ;  /* 0x000000001e1c7229 */ /* 0x000fe400000000ae */
[----:B------:R-:W-:Y:S02]  /*415d0*/  DFMA R42, R70, -R110, R178 ;  /* 0x8000006e462a722b */ /* 0x000fe400000000b2 */
[----:B------:R-:W-:-:S04]  /*415e0*/  DADD R172, -R30, R24 ;  /* 0x000000001eac7229 */ /* 0x000fc80000000118 */
[----:B------:R-:W-:Y:S02]  /*415f0*/  DADD R24, R196, R28 ;  /* 0x00000000c4187229 */ /* 0x000fe4000000001c */
[----:B------:R-:W-:Y:S01]  /*41600*/  DFMA R28, R70, -R72, R42 ;  /* 0x80000048461c722b */ /* 0x000fe2000000002a */
[----:B------:R-:W3:Y:S01]  /*41610*/  LDL.64 R72, [R1+0xa190] ;  /* 0x00a1900001487983 */ /* 0x000ee20000100a00 */
[----:B------:R-:W-:-:S03]  /*41620*/  DFMA R30, R144, R250, R34 ;  /* 0x000000fa901e722b */ /* 0x000fc60000000022 */
[----:B------:R1:W-:Y:S01]  /*41630*/  STL.64 [R1+0x89a8], R32 ;  /* 0x0089a82001007387 */ /* 0x0003e20000100a00 */
[----:B--2---:R-:W-:Y:S02]  /*41640*/  DMUL R98, R2, R12 ;  /* 0x0000000c02627228 */ /* 0x004fe40000000000 */
[----:B------:R-:W-:Y:S01]  /*41650*/  DADD R12, R232, R24 ;  /* 0x00000000e80c7229 */ /* 0x000fe20000000018 */
[----:B------:R-:W2:Y:S01]  /*41660*/  LDL.64 R42, [R1+0xa3e0] ;  /* 0x00a3e000012a7983 */ /* 0x000ea20000100a00 */
[C---:B------:R-:W-:Y:S02]  /*41670*/  DFMA R24, R62.reuse, R36, R28 ;  /* 0x000000243e18722b */ /* 0x040fe4000000001c */
[----:B------:R-:W-:Y:S02]  /*41680*/  DFMA R28, R62, R78, R30 ;  /* 0x0000004e3e1c722b */ /* 0x000fe4000000001e */
[----:B0-----:R-:W-:Y:S01]  /*41690*/  DMUL R44, R156, UR58 ;  /* 0x0000003a9c2c7c28 */ /* 0x001fe20008000000 */
[----:B----4-:R-:W-:Y:S01]  /*416a0*/  STL.64 [R1+0x8658], R210 ;  /* 0x008658d201007387 */ /* 0x010fe20000100a00 */
[----:B------:R-:W-:-:S02]  /*416b0*/  DFMA R2, R66, R238, -R232 ;  /* 0x000000ee4202722b */ /* 0x000fc400000008e8 */
[----:B-1----:R-:W-:Y:S01]  /*416c0*/  DMUL R32, R90, R98 ;  /* 0x000000625a207228 */ /* 0x002fe20000000000 */
[----:B------:R-:W-:Y:S01]  /*416d0*/  UMOV UR18, 0x9999999a ;  /* 0x9999999a00127882 */ /* 0x000fe20000000000 */
[----:B------:R-:W-:Y:S01]  /*416e0*/  DADD R30, R46, R24 ;  /* 0x000000002e1e7229 */ /* 0x000fe20000000018 */
[----:B------:R-:W-:Y:S01]  /*416f0*/  UMOV UR19, 0x3fe99999 ;  /* 0x3fe9999900137882 */ /* 0x000fe20000000000 */
[----:B------:R-:W-:Y:S01]  /*41700*/  DFMA R24, R66, R6, -R46 ;  /* 0x000000064218722b */ /* 0x000fe2000000082e */
[----:B------:R0:W-:Y:S01]  /*41710*/  STL.64 [R1+0x8968], R2 ;  /* 0x0089680201007387 */ /* 0x0001e20000100a00 */
[----:B------:R-:W-:Y:S02]  /*41720*/  DFMA R12, R56, R142, R12 ;  /* 0x0000008e380c722b */ /* 0x000fe4000000000c */
[----:B---3--:R-:W-:Y:S01]  /*41730*/  DMUL R142, R40, R26 ;  /* 0x0000001a288e7228 */ /* 0x008fe20000000000 */
[----:B------:R-:W-:Y:S01]  /*41740*/  MOV R202, R208 ;  /* 0x000000d000ca7202 */ /* 0x000fe20000000f00 */
[----:B------:R-:W-:Y:S01]  /*41750*/  DFMA R154, R70, R234, -R196 ;  /* 0x000000ea469a722b */ /* 0x000fe200000008c4 */
[----:B------:R-:W-:Y:S01]  /*41760*/  IMAD.MOV.U32 R203, RZ, RZ, R209 ;  /* 0x000000ffffcb7224 */ /* 0x000fe200078e00d1 */
[----:B------:R-:W-:Y:S01]  /*41770*/  DADD R34, -R32, R24 ;  /* 0x0000000020227229 */ /* 0x000fe20000000118 */
[----:B------:R-:W-:Y:S01]  /*41780*/  UMOV UR24, 0x7ae147ae ;  /* 0x7ae147ae00187882 */ /* 0x000fe20000000000 */
[----:B------:R-:W-:Y:S01]  /*41790*/  UMOV UR25, 0x3ff3ae14 ;  /* 0x3ff3ae1400197882 */ /* 0x000fe20000000000 */
[----:B------:R-:W3:Y:S01]  /*417a0*/  LDL.64 R250, [R1+0x8b58] ;  /* 0x008b580001fa7983 */ /* 0x000ee20000100a00 */
[----:B0-----:R-:W-:-:S02]  /*417b0*/  DMUL R2, R170, R26 ;  /* 0x0000001aaa027228 */ /* 0x001fc40000000000 */
[----:B------:R-:W-:Y:S02]  /*417c0*/  DADD R26, R32, R30 ;  /* 0x00000000201a7229 */ /* 0x000fe4000000001e */
[----:B------:R-:W-:Y:S01]  /*417d0*/  DMUL R210, R72, R106 ;  /* 0x0000006a48d27228 */ /* 0x000fe20000000000 */
[----:B------:R-:W4:Y:S04]  /*417e0*/  LDL.64 R32, [R1+0xa3d0] ;  /* 0x00a3d00001207983 */ /* 0x000f280000100a00 */
[----:B------:R-:W3:Y:S01]  /*417f0*/  LDL.64 R72, [R1+0x9fe8] ;  /* 0x009fe80001487983 */ /* 0x000ee20000100a00 */
[C---:B------:R-:W-:Y:S02]  /*41800*/  DFMA R12, R62.reuse, -R78, R12 ;  /* 0x8000004e3e0c722b */ /* 0x040fe4000000000c */
[----:B------:R-:W-:-:S02]  /*41810*/  DFMA R28, R62, R36, R28 ;  /* 0x000000243e1c722b */ /* 0x000fc4000000001c */
[----:B------:R-:W-:Y:S01]  /*41820*/  DMUL R46, R66, R142 ;  /* 0x0000008e422e7228 */ /* 0x000fe20000000000 */
[----:B------:R-:W-:Y:S03]  /*41830*/  STL.64 [R1+0x8c50], R142 ;  /* 0x008c508e01007387 */ /* 0x000fe60000100a00 */
[C---:B------:R-:W-:Y:S01]  /*41840*/  DFMA R24, -R62.reuse, R36, R12 ;  /* 0x000000243e18722b */ /* 0x040fe2000000010c */
[----:B------:R-:W-:Y:S01]  /*41850*/  STL.64 [R1+0x9290], R88 ;  /* 0x0092905801007387 */ /* 0x000fe20000100a00 */
[CC--:B------:R-:W-:Y:S02]  /*41860*/  DFMA R30, R62.reuse, R102.reuse, R154 ;  /* 0x000000663e1e722b */ /* 0x0c0fe4000000009a */
[CC--:B------:R-:W-:Y:S01]  /*41870*/  DFMA R12, R62.reuse, -R102.reuse, R34 ;  /* 0x800000663e0c722b */ /* 0x0c0fe20000000022 */
[----:B------:R-:W3:Y:S03]  /*41880*/  LDL.64 R196, [R1+0xa2d8] ;  /* 0x00a2d80001c47983 */ /* 0x000ee60000100a00 */
[----:B------:R-:W-:Y:S01]  /*41890*/  DFMA R24, R62, -R102, R24 ;  /* 0x800000663e18722b */ /* 0x000fe20000000018 */
[----:B------:R0:W-:Y:S01]  /*418a0*/  STL.64 [R1+0x8740], R30 ;  /* 0x0087401e01007387 */ /* 0x0001e20000100a00 */
[----:B------:R-:W-:-:S03]  /*418b0*/  DFMA R28, R144, R44, R28 ;  /* 0x0000002c901c722b */ /* 0x000fc6000000001c */
[----:B------:R1:W-:Y:S03]  /*418c0*/  STL.64 [R1+0x8970], R12 ;  /* 0x0089700c01007387 */ /* 0x0003e60000100a00 */
[----:B------:R-:W-:Y:S01]  /*418d0*/  DADD R24, R18, R24 ;  /* 0x0000000012187229 */ /* 0x000fe20000000018 */
[----:B------:R2:W-:Y:S01]  /*418e0*/  STL.64 [R1+0x8888], R46 ;  /* 0x0088882e01007387 */ /* 0x0005e20000100a00 */
[----:B0-----:R-:W-:-:S03]  /*418f0*/  DFMA R30, R62, R102, R26 ;  /* 0x000000663e1e722b */ /* 0x001fc6000000001a */
[----:B------:R0:W-:Y:S01]  /*41900*/  STL.64 [R1+0x84b8], R2 ;  /* 0x0084b80201007387 */ /* 0x0001e20000100a00 */
[----:B------:R-:W-:Y:S02]  /*41910*/  DFMA R142, R62, R102, R28 ;  /* 0x000000663e8e722b */ /* 0x000fe4000000001c */
[----:B-1----:R-:W-:Y:S01]  /*41920*/  DADD R12, -R46, R188 ;  /* 0x000000002e0c7229 */ /* 0x002fe200000001bc */
[----:B------:R-:W3:Y:S01]  /*41930*/  LDL.LU.64 R88, [R1+0xadd8] ;  /* 0x00add80001587983 */ /* 0x000ee20000300a00 */
[----:B--2---:R-:W-:Y:S02]  /*41940*/  DMUL R28, R42, R106 ;  /* 0x0000006a2a1c7228 */ /* 0x004fe40000000000 */
[----:B------:R-:W-:Y:S01]  /*41950*/  DFMA R30, R68, R8, R30 ;  /* 0x00000008441e722b */ /* 0x000fe2000000001e */
[----:B------:R-:W2:Y:S01]  /*41960*/  LDL.64 R46, [R1+0xa2e0] ;  /* 0x00a2e000012e7983 */ /* 0x000ea20000100a00 */
[----:B------:R-:W-:-:S03]  /*41970*/  DFMA R42, R64, R222, R24 ;  /* 0x000000de402a722b */ /* 0x000fc60000000018 */
[----:B------:R-:W2:Y:S01]  /*41980*/  LDL.LU.64 R8, [R1+0xadb8] ;  /* 0x00adb80001087983 */ /* 0x000ea20000300a00 */
[----:B------:R-:W-:-:S03]  /*41990*/  DFMA R24, R64, R130, -R128 ;  /* 0x000000824018722b */ /* 0x000fc60000000880 */
[----:B------:R-:W2:Y:S01]  /*419a0*/  LDL.64 R106, [R1+0x9f38] ;  /* 0x009f3800016a7983 */ /* 0x000ea20000100a00 */
[----:B------:R-:W-:Y:S02]  /*419b0*/  DADD R26, R198, R172 ;  /* 0x00000000c61a7229 */ /* 0x000fe400000000ac */
[----:B0-----:R-:W-:Y:S01]  /*419c0*/  DMUL R2, R70, R2 ;  /* 0x0000000246027228 */ /* 0x001fe20000000000 */
[----:B------:R-:W2:Y:S05]  /*419d0*/  LDL.LU.64 R68, [R1+0xadb0] ;  /* 0x00adb00001447983 */ /* 0x000eaa0000300a00 */
[----:B------:R-:W-:Y:S02]  /*419e0*/  DFMA R26, R64, -R222, R26 ;  /* 0x800000de401a722b */ /* 0x000fe4000000001a */
[----:B----4-:R-:W-:Y:S01]  /*419f0*/  DMUL R128, R32, R100 ;  /* 0x0000006420807228 */ /* 0x010fe20000000000 */
[----:B------:R-:W4:Y:S01]  /*41a00*/  LDL.64 R32, [R1+0x9c28] ;  /* 0x009c280001207983 */ /* 0x000f220000100a00 */
[----:B---3--:R-:W-:-:S03]  /*41a10*/  DMUL R222, R72, R80 ;  /* 0x0000005048de7228 */ /* 0x008fc60000000000 */
[----:B------:R-:W3:Y:S01]  /*41a20*/  LDL.64 R72, [R1+0xa3d8] ;  /* 0x00a3d80001487983 */ /* 0x000ee20000100a00 */
[----:B------:R-:W-:Y:S02]  /*41a30*/  DFMA R12, R2, UR32, R12 ;  /* 0x00000020020c7c2b */ /* 0x000fe4000800000c */
[----:B------:R-:W-:-:S06]  /*41a40*/  DFMA R34, R62, R240, -R198 ;  /* 0x000000f03e22722b */ /* 0x000fcc00000008c6 */
[----:B------:R-:W-:Y:S01]  /*41a50*/  DFMA R12, R158, UR18, R12 ;  /* 0x000000129e0c7c2b */ /* 0x000fe2000800000c */
[----:B------:R0:W-:Y:S01]  /*41a60*/  STL.64 [R1+0x86a0], R24 ;  /* 0x0086a01801007387 */ /* 0x0001e20000100a00 */
[----:B------:R-:W-:Y:S02]  /*41a70*/  DADD R34, R20, R34 ;  /* 0x0000000014227229 */ /* 0x000fe40000000022 */
[----:B------:R-:W-:-:S04]  /*41a80*/  DMUL R188, R70, R210 ;  /* 0x000000d246bc7228 */ /* 0x000fc80000000000 */
[----:B------:R-:W-:Y:S02]  /*41a90*/  DFMA R12, R66, -R28, R12 ;  /* 0x8000001c420c722b */ /* 0x000fe4000000000c */
[----:B0-----:R-:W-:Y:S01]  /*41aa0*/  DADD R24, -R18, R30 ;  /* 0x0000000012187229 */ /* 0x001fe2000000011e */
[----:B------:R0:W-:Y:S01]  /*41ab0*/  STL.64 [R1+0x8698], R34 ;  /* 0x0086982201007387 */ /* 0x0001e20000100a00 */
[----:B------:R-:W-:Y:S02]  /*41ac0*/  DADD R30, R176, R42 ;  /* 0x00000000b01e7229 */ /* 0x000fe4000000002a */
[----:B------:R-:W-:Y:S02]  /*41ad0*/  DADD R102, -R20, R26 ;  /* 0x0000000014667229 */ /* 0x000fe4000000011a */
[----:B------:R-:W-:Y:S02]  /*41ae0*/  DFMA R172, R70, R186, R176 ;  /* 0x000000ba46ac722b */ /* 0x000fe400000000b0 */
[----:B--2---:R-:W-:-:S02]  /*41af0*/  DMUL R46, R46, R150 ;  /* 0x000000962e2e7228 */ /* 0x004fc40000000000 */
[----:B------:R-:W-:Y:S02]  /*41b00*/  DMUL R232, R136, R8 ;  /* 0x0000000888e87228 */ /* 0x000fe40000000000 */
[----:B------:R-:W-:Y:S02]  /*41b10*/  DMUL R248, R106, R92 ;  /* 0x0000005c6af87228 */ /* 0x000fe40000000000 */
[----:B------:R-:W-:Y:S01]  /*41b20*/  DFMA R154, R70, R186, R214 ;  /* 0x000000ba469a722b */ /* 0x000fe200000000d6 */
[----:B------:R1:W-:Y:S01]  /*41b30*/  STL.64 [R1+0x84d8], R128 ;  /* 0x0084d88001007387 */ /* 0x0003e20000100a00 */
[----:B0-----:R-:W-:Y:S02]  /*41b40*/  DADD R34, -R176, R24 ;  /* 0x00000000b0227229 */ /* 0x001fe40000000118 */
[----:B------:R-:W-:Y:S01]  /*41b50*/  DFMA R24, R188, UR34, R12 ;  /* 0x00000022bc187c2b */ /* 0x000fe2000800000c */
[----:B------:R-:W2:Y:S01]  /*41b60*/  LDL.LU.64 R18, [R1+0xada8] ;  /* 0x00ada80001127983 */ /* 0x000ea20000300a00 */
[----:B------:R-:W-:-:S06]  /*41b70*/  DFMA R12, R64, R168, R30 ;  /* 0x000000a8400c722b */ /* 0x000fcc000000001e */
[----:B------:R-:W-:Y:S02]  /*41b80*/  DFMA R20, R66, -R128, R24 ;  /* 0x800000804214722b */ /* 0x000fe40000000018 */
[CC--:B------:R-:W-:Y:S02]  /*41b90*/  DFMA R176, R70.reuse, -R186.reuse, R34 ;  /* 0x800000ba46b0722b */ /* 0x0c0fe40000000022 */
[----:B------:R-:W-:-:S04]  /*41ba0*/  DFMA R34, R70, R186, R12 ;  /* 0x000000ba4622722b */ /* 0x000fc8000000000c */
[----:B------:R-:W-:Y:S02]  /*41bb0*/  DFMA R24, R162, UR4, R20 ;  /* 0x00000004a2187c2b */ /* 0x000fe40008000014 */
[----:B------:R-:W-:Y:S02]  /*41bc0*/  DMUL R208, R170, R8 ;  /* 0x00000008aad07228 */ /* 0x000fe40000000000 */
[----:B---3--:R-:W-:Y:S01]  /*41bd0*/  DMUL R174, R72, R122 ;  /* 0x0000007a48ae7228 */ /* 0x008fe20000000000 */
[----:B------:R-:W-:Y:S01]  /*41be0*/  STL.64 [R1+0x8800], R2 ;  /* 0x0088000201007387 */ /* 0x000fe20000100a00 */
[----:B------:R-:W-:Y:S02]  /*41bf0*/  DMUL R12, R124, 0.25 ;  /* 0x3fd000007c0c7828 */ /* 0x000fe40000000000 */
[----:B----4-:R-:W-:Y:S01]  /*41c00*/  DMUL R26, R32, R150 ;  /* 0x00000096201a7228 */ /* 0x010fe20000000000 */
[----:B------:R-:W3:Y:S01]  /*41c10*/  LDL.LU.64 R124, [R1+0xada0] ;  /* 0x00ada000017c7983 */ /* 0x000ee20000300a00 */
[----:B------:R-:W-:-:S02]  /*41c20*/  DMUL R20, R66, R46 ;  /* 0x0000002e42147228 */ /* 0x000fc40000000000 */
[----:B------:R-:W-:Y:S01]  /*41c30*/  DMUL R214, R146, R232 ;  /* 0x000000e892d67228 */ /* 0x000fe20000000000 */
[----:B------:R-:W3:Y:S01]  /*41c40*/  LDL.64 R122, [R1+0x9ee0] ;  /* 0x009ee000017a7983 */ /* 0x000ee20000100a00 */
[----:B------:R-:W-:Y:S02]  /*41c50*/  DFMA R30, R56, R248, R24 ;  /* 0x000000f8381e722b */ /* 0x000fe40000000018 */
[----:B------:R-:W-:Y:S01]  /*41c60*/  DMUL R42, R150, R12 ;  /* 0x0000000c962a7228 */ /* 0x000fe20000000000 */
[----:B------:R-:W-:Y:S01]  /*41c70*/  STL.64 [R1+0x87b0], R188 ;  /* 0x0087b0bc01007387 */ /* 0x000fe20000100a00 */
[----:B------:R-:W-:Y:S02]  /*41c80*/  DMUL R12, R70, R26 ;  /* 0x0000001a460c7228 */ /* 0x000fe40000000000 */
[----:B------:R-:W-:Y:S01]  /*41c90*/  DFMA R26, R56, R222, -R20 ;  /* 0x000000de381a722b */ /* 0x000fe20000000814 */
[----:B------:R-:W4:Y:S01]  /*41ca0*/  LDL.64 R186, [R1+0x9eb8] ;  /* 0x009eb80001ba7983 */ /* 0x000f220000100a00 */
[----:B-1----:R-:W-:-:S02]  /*41cb0*/  DMUL R128, R40, R8 ;  /* 0x0000000828807228 */ /* 0x002fc40000000000 */
[----:B------:R-:W-:Y:S02]  /*41cc0*/  DFMA R8, R64, -R168, R102 ;  /* 0x800000a84008722b */ /* 0x000fe40000000066 */
[----:B------:R-:W-:Y:S01]  /*41cd0*/  DFMA R106, R214, UR24, R30 ;  /* 0x00000018d66a7c2b */ /* 0x000fe2000800001e */
[----:B------:R-:W3:Y:S01]  /*41ce0*/  LDL.64 R168, [R1+0xa3c8] ;  /* 0x00a3c80001a87983 */ /* 0x000ee20000100a00 */
[----:B------:R-:W-:Y:S02]  /*41cf0*/  DMUL R24, R150, UR44 ;  /* 0x0000002c96187c28 */ /* 0x000fe40008000000 */
[----:B------:R-:W-:Y:S02]  /*41d00*/  DADD R30, -R12, R26 ;  /* 0x000000000c1e7229 */ /* 0x000fe4000000011a */
[----:B------:R-:W-:Y:S02]  /*41d10*/  DFMA R34, R62, -R242, R34 ;  /* 0x800000f23e22722b */ /* 0x000fe40000000022 */
[----:B------:R-:W-:-:S02]  /*41d20*/  DADD R26, -R190, R8 ;  /* 0x00000000be1a7229 */ /* 0x000fc40000000108 */
[----:B------:R-:W-:Y:S01]  /*41d30*/  DMUL R136, R70, R208 ;  /* 0x000000d046887228 */ /* 0x000fe20000000000 */
[----:B------:R-:W-:Y:S01]  /*41d40*/  UMOV UR24, 0x1eb851ec ;  /* 0x1eb851ec00187882 */ /* 0x000fe20000000000 */
[----:B------:R-:W-:Y:S01]  /*41d50*/  DFMA R102, R66, -R128, R106 ;  /* 0x800000804266722b */ /* 0x000fe2000000006a */
[----:B------:R-:W-:Y:S01]  /*41d60*/  UMOV UR25, 0x3fe1eb85 ;  /* 0x3fe1eb8500197882 */ /* 0x000fe20000000000 */
[----:B------:R-:W-:Y:S02]  /*41d70*/  DMUL R178, R146, R24 ;  /* 0x0000001892b27228 */ /* 0x000fe40000000000 */
[----:B------:R-:W-:Y:S02]  /*41d80*/  DMUL R72, R246, R118 ;  /* 0x00000076f6487228 */ /* 0x000fe40000000000 */
[----:B------:R-:W-:Y:S01]  /*41d90*/  DMUL R220, R56, R174 ;  /* 0x000000ae38dc7228 */ /* 0x000fe20000000000 */
[----:B------:R-:W-:Y:S01]  /*41da0*/  STL.64 [R1+0x85d0], R174 ;  /* 0x0085d0ae01007387 */ /* 0x000fe20000100a00 */
[----:B------:R-:W-:-:S02]  /*41db0*/  DMUL R8, R150, R24 ;  /* 0x0000001896087228 */ /* 0x000fc40000000000 */
[----:B------:R-:W-:Y:S01]  /*41dc0*/  DFMA R30, R62, -R42, R30 ;  /* 0x8000002a3e1e722b */ /* 0x000fe2000000001e */
[----:B------:R-:W4:Y:S01]  /*41dd0*/  LDL.64 R190, [R1+0xa0d8] ;  /* 0x00a0d80001be7983 */ /* 0x000f220000100a00 */
[CC--:B------:R-:W-:Y:S02]  /*41de0*/  DFMA R24, R64.reuse, R84.reuse, R34 ;  /* 0x000000544018722b */ /* 0x0c0fe40000000022 */
[----:B------:R-:W-:Y:S02]  /*41df0*/  DFMA R26, R64, -R84, R26 ;  /* 0x80000054401a722b */ /* 0x000fe4000000001a */
[----:B------:R-:W-:-:S05]  /*41e00*/  DFMA R34, R136, UR24, R102 ;  /* 0x0000001888227c2b */ /* 0x000fca0008000066 */
[----:B------:R0:W-:Y:S02]  /*41e10*/  STL.64 [R1+0x84b0], R26 ;  /* 0x0084b01a01007387 */ /* 0x0001e40000100a00 */
[----:B0-----:R-:W-:Y:S02]  /*41e20*/  DADD R26, -R178, R30 ;  /* 0x00000000b21a7229 */ /* 0x001fe4000000011e */
[----:B------:R-:W-:Y:S02]  /*41e30*/  DFMA R30, R14, UR36, R34 ;  /* 0x000000240e1e7c2b */ /* 0x000fe40008000022 */
[----:B------:R-:W-:Y:S01]  /*41e40*/  DADD R34, R152, R50 ;  /* 0x0000000098227229 */ /* 0x000fe20000000032 */
[----:B------:R-:W4:Y:S06]  /*41e50*/  LDL.64 R50, [R1+0xa0c0] ;  /* 0x00a0c00001327983 */ /* 0x000f2c0000100a00 */
[----:B------:R0:W-:Y:S04]  /*41e60*/  STL.64 [R1+0x84a8], R34 ;  /* 0x0084a82201007387 */ /* 0x0001e80000100a00 */
[----:B0-----:R-:W4:Y:S01]  /*41e70*/  LDL.64 R34, [R1+0xa0b0] ;  /* 0x00a0b00001227983 */ /* 0x001f220000100a00 */
[----:B------:R-:W-:-:S02]  /*41e80*/  DADD R24, R76, R24 ;  /* 0x000000004c187229 */ /* 0x000fc40000000018 */
[----:B------:R-:W-:Y:S02]  /*41e90*/  DADD R84, R8, R8 ;  /* 0x0000000008547229 */ /* 0x000fe40000000008 */
[----:B------:R-:W-:Y:S01]  /*41ea0*/  DFMA R76, R62, R242, -R152 ;  /* 0x000000f23e4c722b */ /* 0x000fe20000000898 */
[----:B------:R-:W-:Y:S03]  /*41eb0*/  STL.64 [R1+0x8950], R72 ;  /* 0x0089504801007387 */ /* 0x000fe60000100a00 */
[----:B------:R-:W-:Y:S02]  /*41ec0*/  DADD R102, R152, R24 ;  /* 0x0000000098667229 */ /* 0x000fe40000000018 */
[----:B------:R-:W-:Y:S01]  /*41ed0*/  DFMA R24, R66, -R28, R216 ;  /* 0x8000001c4218722b */ /* 0x000fe200000000d8 */
[----:B------:R0:W-:Y:S01]  /*41ee0*/  STL.64 [R1+0x8920], R76 ;  /* 0x0089204c01007387 */ /* 0x0001e20000100a00 */
[----:B------:R-:W-:-:S02]  /*41ef0*/  DADD R106, -R20, R30 ;  /* 0x00000000146a7229 */ /* 0x000fc4000000011e */
[----:B------:R-:W-:Y:S02]  /*41f00*/  DMUL R20, R220, 0.5 ;  /* 0x3fe00000dc147828 */ /* 0x000fe40000000000 */
[----:B0-----:R-:W-:Y:S02]  /*41f10*/  DADD R76, R26, -R84 ;  /* 0x000000001a4c7229 */ /* 0x001fe40000000854 */
[----:B------:R-:W-:Y:S02]  /*41f20*/  DMUL R84, R56, R72 ;  /* 0x0000004838547228 */ /* 0x000fe40000000000 */
[----:B------:R-:W-:Y:S02]  /*41f30*/  DMUL R72, R246, R132 ;  /* 0x00000084f6487228 */ /* 0x000fe40000000000 */
[----:B------:R-:W-:-:S04]  /*41f40*/  DADD R30, -R188, R24 ;  /* 0x00000000bc1e7229 */ /* 0x000fc80000000118 */
[----:B------:R-:W-:Y:S01]  /*41f50*/  DFMA R24, R84, -UR38, R182 ;  /* 0x8000002654187c2b */ /* 0x000fe200080000b6 */
[----:B------:R0:W-:Y:S03]  /*41f60*/  STL.64 [R1+0x8b78], R72 ;  /* 0x008b784801007387 */ /* 0x0001e60000100a00 */
[----:B------:R-:W-:Y:S01]  /*41f70*/  DADD R30, R20, R30 ;  /* 0x00000000141e7229 */ /* 0x000fe2000000001e */
[----:B------:R1:W-:Y:S01]  /*41f80*/  STL.64 [R1+0x8848], R84 ;  /* 0x0088485401007387 */ /* 0x0003e20000100a00 */
[----:B------:R-:W-:Y:S01]  /*41f90*/  DADD R26, R2, R172 ;  /* 0x00000000021a7229 */ /* 0x000fe200000000ac */
[----:B------:R-:W-:Y:S01]  /*41fa0*/  UMOV UR36, 0xcccccccd ;  /* 0xcccccccd00247882 */ /* 0x000fe20000000000 */
[----:B------:R-:W-:Y:S01]  /*41fb0*/  UMOV UR37, 0x3feccccc ;  /* 0x3feccccc00257882 */ /* 0x000fe20000000000 */
[----:B--2---:R-:W-:Y:S01]  /*41fc0*/  DMUL R40, R40, R18 ;  /* 0x0000001228287228 */ /* 0x004fe20000000000 */
[----:B------:R-:W-:Y:S01]  /*41fd0*/  STL.64 [R1+0x8760], R136 ;  /* 0x0087608801007387 */ /* 0x000fe20000100a00 */
[----:B0-----:R-:W-:-:S03]  /*41fe0*/  DMUL R72, R56, R72 ;  /* 0x0000004838487228 */ /* 0x001fc60000000000 */
[----:B------:R-:W2:Y:S01]  /*41ff0*/  LDL.64 R182, [R1+0xa090] ;  /* 0x00a0900001b67983 */ /* 0x000ea20000100a00 */
[----:B------:R-:W-:Y:S02]  /*42000*/  DADD R224, -R20, R24 ;  /* 0x0000000014e07229 */ /* 0x000fe40000000118 */
[----:B------:R-:W-:Y:S02]  /*42010*/  DFMA R20, R162, UR20, R20 ;  /* 0x00000014a2147c2b */ /* 0x000fe40008000014 */
[----:B------:R-:W-:Y:S01]  /*42020*/  DFMA R24, R72, UR6, R230 ;  /* 0x0000000648187c2b */ /* 0x000fe200080000e6 */
[----:B------:R0:W-:Y:S01]  /*42030*/  STL.64 [R1+0x8930], R30 ;  /* 0x0089301e01007387 */ /* 0x0001e20000100a00 */
[----:B-1----:R-:W-:Y:S02]  /*42040*/  DADD R84, R2, R154 ;  /* 0x0000000002547229 */ /* 0x002fe4000000009a */
[----:B------:R-:W-:Y:S02]  /*42050*/  DADD R26, R188, R26 ;  /* 0x00000000bc1a7229 */ /* 0x000fe4000000001a */
[----:B---3--:R-:W-:-:S02]  /*42060*/  DMUL R174, R168, R100 ;  /* 0x00000064a8ae7228 */ /* 0x008fc40000000000 */
[----:B----4-:R-:W-:Y:S01]  /*42070*/  DMUL R50, R50, R160 ;  /* 0x000000a032327228 */ /* 0x010fe20000000000 */
[----:B------:R1:W-:Y:S01]  /*42080*/  STL.64 [R1+0x85b0], R40 ;  /* 0x0085b02801007387 */ /* 0x0003e20000100a00 */
[----:B------:R-:W-:Y:S02]  /*42090*/  DMUL R168, R122, R124 ;  /* 0x0000007c7aa87228 */ /* 0x000fe40000000000 */
[----:B0-----:R-:W-:Y:S01]  /*420a0*/  DFMA R30, R56, R248, R24 ;  /* 0x000000f8381e722b */ /* 0x001fe20000000018 */
[----:B------:R-:W-:Y:S04]  /*420b0*/  STL.64 [R1+0x8808], R140 ;  /* 0x0088088c01007387 */ /* 0x000fe80000100a00 */
[----:B------:R-:W-:Y:S04]  /*420c0*/  STL.64 [R1+0xa9b8], R210 ;  /* 0x00a9b8d201007387 */ /* 0x000fe80000100a00 */
[----:B------:R-:W-:Y:S01]  /*420d0*/  STL.64 [R1+0x8458], R110 ;  /* 0x0084586e01007387 */ /* 0x000fe20000100a00 */
[----:B------:R-:W-:-:S03]  /*420e0*/  DMUL R100, R34, R94 ;  /* 0x0000005e22647228 */ /* 0x000fc60000000000 */
[----:B------:R-:W-:Y:S01]  /*420f0*/  STL.64 [R1+0xa9a8], R218 ;  /* 0x00a9a8da01007387 */ /* 0x000fe20000100a00 */
[C---:B------:R-:W-:Y:S02]  /*42100*/  DFMA R34, -R56.reuse, R248, R20 ;  /* 0x000000f83822722b */ /* 0x040fe40000000114 */
[----:B------:R-:W-:Y:S02]  /*42110*/  DFMA R20, R56, R168, R206 ;  /* 0x000000a83814722b */ /* 0x000fe400000000ce */
[----:B------:R-:W-:Y:S01]  /*42120*/  DMUL R198, R196, R146 ;  /* 0x00000092c4c67228 */ /* 0x000fe20000000000 */
[----:B------:R-:W-:Y:S01]  /*42130*/  STL.64 [R1+0x8710], R214 ;  /* 0x008710d601007387 */ /* 0x000fe20000100a00 */
[----:B------:R-:W-:Y:S02]  /*42140*/  DFMA R30, R56, -R168, R30 ;  /* 0x800000a8381e722b */ /* 0x000fe4000000001e */
[----:B------:R-:W-:Y:S01]  /*42150*/  DFMA R172, R12, 0.25, R34 ;  /* 0x3fd000000cac782b */ /* 0x000fe20000000022 */
[----:B------:R-:W-:Y:S01]  /*42160*/  STL.64 [R1+0xad80], R90 ;  /* 0x00ad805a01007387 */ /* 0x000fe20000100a00 */
[----:B------:R-:W-:-:S02]  /*42170*/  DFMA R34, R14, UR16, R20 ;  /* 0x000000100e227c2b */ /* 0x000fc40008000014 */
[----:B------:R-:W-:Y:S01]  /*42180*/  DFMA R20, R138, R250, R102 ;  /* 0x000000fa8a14722b */ /* 0x000fe20000000066 */
[----:B------:R-:W-:Y:S01]  /*42190*/  STL.64 [R1+0xa9c0], R232 ;  /* 0x00a9c0e801007387 */ /* 0x000fe20000100a00 */
[----:B------:R-:W-:Y:S02]  /*421a0*/  DADD R24, R188, R84 ;  /* 0x00000000bc187229 */ /* 0x000fe40000000054 */
[----:B------:R-:W-:Y:S01]  /*421b0*/  DFMA R84, R14, UR36, R30 ;  /* 0x000000240e547c2b */ /* 0x000fe2000800001e */
[----:B------:R-:W-:Y:S03]  /*421c0*/  STL.64 [R1+0x8840], R72 ;  /* 0x0088404801007387 */ /* 0x000fe60000100a00 */
[----:B------:R-:W-:Y:S01]  /*421d0*/  DFMA R30, R2, UR32, R20 ;  /* 0x00000020021e7c2b */ /* 0x000fe20008000014 */
[----:B------:R-:W-:Y:S01]  /*421e0*/  STL.64 [R1+0xad78], R98 ;  /* 0x00ad786201007387 */ /* 0x000fe20000100a00 */
[----:B------:R-:W-:-:S03]  /*421f0*/  DFMA R26, R70, R174, R26 ;  /* 0x000000ae461a722b */ /* 0x000fc6000000001a */
[----:B------:R0:W-:Y:S03]  /*42200*/  STL.64 [R1+0x8bb0], R50 ;  /* 0x008bb03201007387 */ /* 0x0001e60000100a00 */
[----:B------:R-:W-:Y:S01]  /*42210*/  DFMA R30, R188, UR34, R30 ;  /* 0x00000022bc1e7c2b */ /* 0x000fe2000800001e */
[----:B------:R-:W-:Y:S01]  /*42220*/  STL.64 [R1+0x8520], R128 ;  /* 0x0085208001007387 */ /* 0x000fe20000100a00 */
[----:B------:R-:W-:Y:S02]  /*42230*/  DADD R26, R136, R26 ;  /* 0x00000000881a7229 */ /* 0x000fe4000000001a */
[----:B-1----:R-:W-:Y:S01]  /*42240*/  DMUL R40, R66, R40 ;  /* 0x0000002842287228 */ /* 0x002fe20000000000 */
[----:B------:R-:W-:Y:S03]  /*42250*/  STL.64 [R1+0x8420], R168 ;  /* 0x008420a801007387 */ /* 0x000fe60000100a00 */
[----:B------:R-:W-:Y:S01]  /*42260*/  DFMA R30, R70, R174, R30 ;  /* 0x000000ae461e722b */ /* 0x000fe2000000001e */
[----:B------:R-:W-:Y:S01]  /*42270*/  UMOV UR16, 0x9999999a ;  /* 0x9999999a00107882 */ /* 0x000fe20000000000 */
[----:B0-----:R-:W-:Y:S01]  /*42280*/  DMUL R50, R56, R50 ;  /* 0x0000003238327228 */ /* 0x001fe20000000000 */
[----:B------:R-:W3:Y:S01]  /*42290*/  LDL.LU.64 R140, [R1+0xade8] ;  /* 0x00ade800018c7983 */ /* 0x000ee20000300a00 */
[----:B------:R-:W-:-:S02]  /*422a0*/  DADD R26, R12, R26 ;  /* 0x000000000c1a7229 */ /* 0x000fc4000000001a */
[C---:B------:R-:W-:Y:S01]  /*422b0*/  DFMA R122, R12.reuse, 0.25, R34 ;  /* 0x3fd000000c7a782b */ /* 0x040fe20000000022 */
[----:B------:R-:W-:Y:S01]  /*422c0*/  UMOV UR17, 0x3fb99999 ;  /* 0x3fb9999900117882 */ /* 0x000fe20000000000 */
[----:B------:R-:W-:Y:S01]  /*422d0*/  DFMA R84, R12, 0.5, R84 ;  /* 0x3fe000000c54782b */ /* 0x000fe20000000054 */
[----:B------:R0:W-:Y:S01]  /*422e0*/  STL.64 [R1+0x8838], R50 ;  /* 0x0088383201007387 */ /* 0x0001e20000100a00 */
[----:B------:R-:W-:-:S03]  /*422f0*/  DADD R30, R50, R30 ;  /* 0x00000000321e7229 */ /* 0x000fc6000000001e */
[----:B------:R1:W-:Y:S04]  /*42300*/  STL.64 [R1+0x8938], R26 ;  /* 0x0089381a01007387 */ /* 0x0003e80000100a00 */
[----:B------:R-:W-:Y:S04]  /*42310*/  STL.64 [R1+0x87e8], R40 ;  /* 0x0087e82801007387 */ /* 0x000fe80000100a00 */
[----:B0-----:R-:W4:Y:S01]  /*42320*/  LDL.64 R50, [R1+0x9c20] ;  /* 0x009c200001327983 */ /* 0x001f220000100a00 */
[----:B-1----:R-:W-:-:S03]  /*42330*/  DFMA R26, R70, R174, R24 ;  /* 0x000000ae461a722b */ /* 0x002fc60000000018 */
[----:B------:R-:W3:Y:S01]  /*42340*/  LDL.LU.64 R110, [R1+0xadc0] ;  /* 0x00adc000016e7983 */ /* 0x000ee20000300a00 */
[----:B------:R-:W-:Y:S02]  /*42350*/  DFMA R24, R158, UR18, R194 ;  /* 0x000000129e187c2b */ /* 0x000fe400080000c2 */
[----:B------:R-:W-:Y:S01]  /*42360*/  DMUL R210, R186, R58 ;  /* 0x0000003abad27228 */ /* 0x000fe20000000000 */
[----:B------:R-:W3:Y:S01]  /*42370*/  LDL.64 R98, [R1+0x8420] ;  /* 0x0084200001627983 */ /* 0x000ee20000100a00 */
[----:B--2---:R-:W-:-:S03]  /*42380*/  DMUL R182, R182, R56 ;  /* 0x00000038b6b67228 */ /* 0x004fc60000000000 */
[----:B------:R-:W2:Y:S01]  /*42390*/  LDL.128 R128, [R1+0x590] ;  /* 0x0005900001807983 */ /* 0x000ea20000100c00 */
[----:B------:R-:W-:Y:S02]  /*423a0*/  DFMA R20, R188, UR34, R24 ;  /* 0x00000022bc147c2b */ /* 0x000fe40008000018 */
[----:B------:R-:W-:Y:S01]  /*423b0*/  DADD R24, -R2, R176 ;  /* 0x0000000002187229 */ /* 0x000fe200000001b0 */
[----:B------:R-:W-:Y:S01]  /*423c0*/  UMOV UR48, 0xe147ae14 ;  /* 0xe147ae1400307882 */ /* 0x000fe20000000000 */
[----:B------:R-:W3:Y:S01]  /*423d0*/  LDL.64 R2, [R1+0xa318] ;  /* 0x00a3180001027983 */ /* 0x000ee20000100a00 */
[----:B------:R-:W-:Y:S02]  /*423e0*/  DADD R34, R136, R26 ;  /* 0x0000000088227229 */ /* 0x000fe4000000001a */
[----:B------:R-:W-:Y:S01]  /*423f0*/  DFMA R26, R70, R174, R236 ;  /* 0x000000ae461a722b */ /* 0x000fe200000000ec */
[----:B------:R-:W-:Y:S01]  /*42400*/  UMOV UR49, 0x3fee147a ;  /* 0x3fee147a00317882 */ /* 0x000fe20000000000 */
[----:B------:R-:W-:Y:S04]  /*42410*/  STL.64 [R1+0xa9d0], R208 ;  /* 0x00a9d0d001007387 */ /* 0x000fe80000100a00 */
[----:B------:R-:W-:Y:S01]  /*42420*/  DADD R102, R12, R34 ;  /* 0x000000000c667229 */ /* 0x000fe20000000022 */
[----:B------:R-:W-:Y:S01]  /*42430*/  STL.64 [R1+0x8850], R158 ;  /* 0x0088509e01007387 */ /* 0x000fe20000100a00 */
[----:B------:R-:W-:-:S02]  /*42440*/  DFMA R34, R162, UR4, R26 ;  /* 0x00000004a2227c2b */ /* 0x000fc4000800001a */
[-C--:B------:R-:W-:Y:S01]  /*42450*/  DFMA R26, R70, R174.reuse, R20 ;  /* 0x000000ae461a722b */ /* 0x080fe20000000014 */
[----:B------:R-:W2:Y:S01]  /*42460*/  LDL.128 R152, [R1+0x620] ;  /* 0x0006200001987983 */ /* 0x000ea20000100c00 */
[----:B------:R-:W-:Y:S02]  /*42470*/  DADD R24, -R188, R24 ;  /* 0x00000000bc187229 */ /* 0x000fe40000000118 */
[----:B------:R-:W-:Y:S01]  /*42480*/  DFMA R20, R12, 0.75, R106 ;  /* 0x3fe800000c14782b */ /* 0x000fe2000000006a */
[----:B------:R0:W-:Y:S03]  /*42490*/  STL.64 [R1+0x88b0], R102 ;  /* 0x0088b06601007387 */ /* 0x0001e60000100a00 */
[----:B------:R-:W-:Y:S01]  /*424a0*/  DFMA R26, R162, UR18, R26 ;  /* 0x00000012a21a7c2b */ /* 0x000fe2000800001a */
[----:B------:R-:W2:Y:S01]  /*424b0*/  LDL.64 R188, [R1+0xa0d0] ;  /* 0x00a0d00001bc7983 */ /* 0x000ea20000100a00 */
[----:B------:R-:W-:-:S02]  /*424c0*/  DFMA R24, R70, -R174, R24 ;  /* 0x800000ae4618722b */ /* 0x000fc40000000018 */
[----:B------:R-:W-:Y:S02]  /*424d0*/  DFMA R34, R56, R168, R34 ;  /* 0x000000a83822722b */ /* 0x000fe40000000022 */
[----:B------:R-:W-:Y:S02]  /*424e0*/  DFMA R20, R178, 0.875, R20 ;  /* 0x3fec0000b214782b */ /* 0x000fe40000000014 */
[----:B------:R-:W-:Y:S01]  /*424f0*/  DFMA R26, R214, UR40, R26 ;  /* 0x00000028d61a7c2b */ /* 0x000fe2000800001a */
[----:B------:R-:W-:Y:S01]  /*42500*/  UMOV UR40, 0xae147ae1 ;  /* 0xae147ae100287882 */ /* 0x000fe20000000000 */
[----:B------:R-:W-:Y:S01]  /*42510*/  UMOV UR41, 0x3feae147 ;  /* 0x3feae14700297882 */ /* 0x000fe20000000000 */
[----:B0-----:R-:W-:Y:S02]  /*42520*/  DADD R102, -R136, R24 ;  /* 0x0000000088667229 */ /* 0x001fe40000000118 */
[----:B------:R-:W-:Y:S02]  /*42530*/  DFMA R34, R14, UR16, R34 ;  /* 0x000000100e227c2b */ /* 0x000fe40008000022 */
[----:B------:R-:W-:-:S02]  /*42540*/  DFMA R24, R136, UR40, R30 ;  /* 0x0000002888187c2b */ /* 0x000fc4000800001e */
[----:B------:R-:W-:Y:S02]  /*42550*/  DADD R20, R8, R20 ;  /* 0x0000000008147229 */ /* 0x000fe40000000014 */
[C---:B------:R-:W-:Y:S02]  /*42560*/  DFMA R26, R12.reuse, 0.75, R26 ;  /* 0x3fe800000c1a782b */ /* 0x040fe4000000001a */
[C---:B------:R-:W-:Y:S02]  /*42570*/  DFMA R34, R12.reuse, 0.25, R34 ;  /* 0x3fd000000c22782b */ /* 0x040fe40000000022 */
[C---:B------:R-:W-:Y:S02]  /*42580*/  DADD R30, -R12.reuse, R102 ;  /* 0x000000000c1e7229 */ /* 0x040fe40000000166 */
[----:B------:R-:W-:Y:S02]  /*42590*/  DADD R240, R12, R24 ;  /* 0x000000000cf07229 */ /* 0x000fe40000000018 */
[----:B------:R-:W-:-:S02]  /*425a0*/  DADD R20, -R40, R20 ;  /* 0x0000000028147229 */ /* 0x000fc40000000114 */
[----:B------:R-:W-:Y:S01]  /*425b0*/  DFMA R12, R178, 1.125, R26 ;  /* 0x3ff20000b20c782b */ /* 0x000fe2000000001a */
[----:B------:R-:W-:Y:S01]  /*425c0*/  UMOV UR40, 0x119f21d8 ;  /* 0x119f21d800287882 */ /* 0x000fe20000000000 */
[----:B------:R-:W-:Y:S01]  /*425d0*/  UMOV UR41, 0x3dc83073 ;  /* 0x3dc8307300297882 */ /* 0x000fe20000000000 */
[----:B------:R0:W-:Y:S01]  /*425e0*/  STL.64 [R1+0x8488], R30 ;  /* 0x0084881e01007387 */ /* 0x0001e20000100a00 */
[----:B------:R-:W-:Y:S02]  /*425f0*/  DMUL R168, R66, R100 ;  /* 0x0000006442a87228 */ /* 0x000fe40000000000 */
[----:B------:R-:W-:Y:S01]  /*42600*/  DFMA R24, R38, 0.25, R20 ;  /* 0x3fd000002618782b */ /* 0x000fe20000000014 */
[----:B------:R1:W-:Y:S01]  /*42610*/  STL.64 [R1+0x8690], R34 ;  /* 0x0086902201007387 */ /* 0x0003e20000100a00 */
[----:B------:R-:W-:Y:S02]  /*42620*/  DFMA R12, R8, 0.5, R12 ;  /* 0x3fe00000080c782b */ /* 0x000fe4000000000c */
[----:B------:R-:W-:Y:S01]  /*42630*/  DFMA R84, R178, 0.5, R84 ;  /* 0x3fe00000b254782b */ /* 0x000fe20000000054 */
[----:B------:R-:W2:Y:S01]  /*42640*/  LDL.64 R40, [R1+0x8468] ;  /* 0x0084680001287983 */ /* 0x000ea20000100a00 */
[----:B0-----:R-:W-:-:S02]  /*42650*/  DMUL R30, R32, R94 ;  /* 0x0000005e201e7228 */ /* 0x001fc40000000000 */
[----:B------:R-:W-:Y:S01]  /*42660*/  DMUL R20, R94, UR44 ;  /* 0x0000002c5e147c28 */ /* 0x000fe20008000000 */
[----:B------:R-:W2:Y:S01]  /*42670*/  LDL.64 R32, [R1+0x9fb0] ;  /* 0x009fb00001207983 */ /* 0x000ea20000100a00 */
[----:B------:R-:W-:-:S04]  /*42680*/  DADD R24, -R168, R24 ;  /* 0x00000000a8187229 */ /* 0x000fc80000000118 */
[----:B-1----:R-:W-:Y:S02]  /*42690*/  DMUL R34, R70, R30 ;  /* 0x0000001e46227228 */ /* 0x002fe40000000000 */
[----:B------:R-:W-:Y:S02]  /*426a0*/  DADD R30, R184, R86 ;  /* 0x00000000b81e7229 */ /* 0x000fe40000000056 */
[----:B------:R-:W-:Y:S02]  /*426b0*/  DFMA R100, R178, 0.125, R122 ;  /* 0x3fc00000b264782b */ /* 0x000fe4000000007a */
[----:B----4-:R-:W-:Y:S01]  /*426c0*/  DADD R26, -R50, UR40 ;  /* 0x00000028321a7e29 */ /* 0x010fe20008000100 */
[----:B------:R-:W-:Y:S01]  /*426d0*/  UMOV UR40, 0x28f5c28f ;  /* 0x28f5c28f00287882 */ /* 0x000fe20000000000 */
[----:B------:R-:W-:Y:S01]  /*426e0*/  UMOV UR41, 0x3fe28f5c ;  /* 0x3fe28f5c00297882 */ /* 0x000fe20000000000 */
[----:B---3--:R-:W-:Y:S01]  /*426f0*/  DMUL R126, R2, R126 ;  /* 0x0000007e027e7228 */ /* 0x008fe20000000000 */
[----:B------:R-:W-:-:S04]  /*42700*/  UMOV UR44, 0xec46db4f ;  /* 0xec46db4f002c7882 */ /* 0x000fc80000000000 */
[----:B------:R-:W-:Y:S01]  /*42710*/  DMUL R176, R58, R26 ;  /* 0x0000001a3ab07228 */ /* 0x000fe20000000000 */
[----:B------:R-:W-:Y:S01]  /*42720*/  UMOV UR45, 0x3d923b5d ;  /* 0x3d923b5d002d7882 */ /* 0x000fe20000000000 */
[----:B------:R-:W-:Y:S01]  /*42730*/  DFMA R26, R38, UR40, R12 ;  /* 0x00000028261a7c2b */ /* 0x000fe2000800000c */
[----:B------:R-:W-:Y:S01]  /*42740*/  UMOV UR40, 0x4fdf3b64 ;  /* 0x4fdf3b6400287882 */ /* 0x000fe20000000000 */
[----:B------:R-:W-:Y:S01]  /*42750*/  UMOV UR41, 0x3fee978d ;  /* 0x3fee978d00297882 */ /* 0x000fe20000000000 */
[----:B------:R-:W-:Y:S01]  /*42760*/  DMUL R2, R146, R20 ;  /* 0x0000001492027228 */ /* 0x000fe20000000000 */
[----:B------:R-:W3:Y:S01]  /*42770*/  LDL.LU.64 R86, [R1+0xad98] ;  /* 0x00ad980001567983 */ /* 0x000ee20000300a00 */
[----:B------:R-:W-:-:S03]  /*42780*/  DFMA R24, R34, UR40, R24 ;  /* 0x0000002822187c2b */ /* 0x000fc60008000018 */
[----:B------:R-:W-:Y:S01]  /*42790*/  DFMA R26, R34, UR40, R26 ;  /* 0x00000028221a7c2b */ /* 0x000fe2000800001a */
[----:B------:R-:W4:Y:S01]  /*427a0*/  LDL.64 R122, [R1+0x9eb0] ;  /* 0x009eb000017a7983 */ /* 0x000f220000100a00 */
[----:B------:R-:W-:Y:S02]  /*427b0*/  DFMA R102, R58, -R126, R30 ;  /* 0x8000007e3a66722b */ /* 0x000fe4000000001e */
[----:B------:R-:W-:Y:S02]  /*427c0*/  DFMA R30, R178, 0.375, R172 ;  /* 0x3fd80000b21e782b */ /* 0x000fe400000000ac */
[----:B------:R-:W-:Y:S02]  /*427d0*/  DMUL R12, R94, R20 ;  /* 0x000000145e0c7228 */ /* 0x000fe40000000000 */
[----:B------:R-:W-:Y:S02]  /*427e0*/  DMUL R106, R58, R126 ;  /* 0x0000007e3a6a7228 */ /* 0x000fe40000000000 */
[----:B------:R-:W-:-:S02]  /*427f0*/  DFMA R236, R8, 0.5, R100 ;  /* 0x3fe0000008ec782b */ /* 0x000fc40000000064 */
[----:B------:R-:W-:Y:S01]  /*42800*/  DMUL R136, R146, UR44 ;  /* 0x0000002c92887c28 */ /* 0x000fe20008000000 */
[----:B------:R0:W-:Y:S01]  /*42810*/  STL.64 [R1+0x8498], R2 ;  /* 0x0084980201007387 */ /* 0x0001e20000100a00 */
[C---:B------:R-:W-:Y:S02]  /*42820*/  DADD R24, R2.reuse, R24 ;  /* 0x0000000002187229 */ /* 0x040fe40000000018 */
[----:B------:R-:W-:Y:S01]  /*42830*/  DFMA R26, R2, 1.25, R26 ;  /* 0x3ff40000021a782b */ /* 0x000fe2000000001a */
[----:B--2---:R-:W-:Y:S01]  /*42840*/  STL.128 [R1+0x8660], R128 ;  /* 0x0086608001007387 */ /* 0x004fe20000100c00 */
[C---:B------:R-:W-:Y:S02]  /*42850*/  DADD R238, R8.reuse, R30 ;  /* 0x0000000008ee7229 */ /* 0x040fe4000000001e */
[----:B------:R-:W-:Y:S01]  /*42860*/  DADD R30, R8, R84 ;  /* 0x00000000081e7229 */ /* 0x000fe20000000054 */
[----:B------:R-:W-:Y:S01]  /*42870*/  IMAD.MOV.U32 R208, RZ, RZ, R130 ;  /* 0x000000ffffd07224 */ /* 0x000fe200078e0082 */
[----:B------:R-:W-:Y:S01]  /*42880*/  DADD R24, R12, R24 ;  /* 0x000000000c187229 */ /* 0x000fe20000000018 */
[----:B------:R-:W-:Y:S01]  /*42890*/  MOV R209, R131 ;  /* 0x0000008300d17202 */ /* 0x000fe20000000f00 */
[----:B------:R-:W-:Y:S01]  /*428a0*/  DFMA R8, R94, R20, R12 ;  /* 0x000000145e08722b */ /* 0x000fe2000000000c */
[----:B------:R-:W-:Y:S01]  /*428b0*/  UMOV UR44, 0x7fdfbfd ;  /* 0x07fdfbfd002c7882 */ /* 0x000fe20000000000 */
[----:B------:R-:W-:Y:S01]  /*428c0*/  DADD R230, R12, R26 ;  /* 0x000000000ce67229 */ /* 0x000fe2000000001a */
[----:B------:R-:W-:Y:S01]  /*428d0*/  UMOV UR45, 0x3d87bfdc ;  /* 0x3d87bfdc002d7882 */ /* 0x000fe20000000000 */
[----:B------:R-:W-:Y:S01]  /*428e0*/  DFMA R12, R66, R176, R106 ;  /* 0x000000b0420c722b */ /* 0x000fe2000000006a */
[----:B0-----:R-:W2:Y:S04]  /*428f0*/  LDL.64 R2, [R1+0x9f30] ;  /* 0x009f300001027983 */ /* 0x001ea80000100a00 */
[----:B------:R-:W-:Y:S04]  /*42900*/  STL.64 [R1+0x8708], R8 ;  /* 0x0087080801007387 */ /* 0x000fe80000100a00 */
[----:B------:R0:W-:Y:S01]  /*42910*/  STL.64 [R1+0x8478], R12 ;  /* 0x0084780c01007387 */ /* 0x0001e20000100a00 */
[----:B------:R-:W-:-:S02]  /*42920*/  DMUL R100, R68, UR44 ;  /* 0x0000002c44647c28 */ /* 0x000fc40008000000 */
[----:B------:R-:W-:Y:S02]  /*42930*/  DFMA R194, R66, -R176, R24 ;  /* 0x800000b042c2722b */ /* 0x000fe40000000018 */
[----:B------:R-:W-:Y:S01]  /*42940*/  DMUL R40, R246, R40 ;  /* 0x00000028f6287228 */ /* 0x000fe20000000000 */
[----:B0-----:R-:W3:Y:S01]  /*42950*/  LDL.64 R12, [R1+0xa3c0] ;  /* 0x00a3c000010c7983 */ /* 0x001ee20000100a00 */
[----:B------:R-:W-:-:S03]  /*42960*/  DFMA R8, R66, -R176, R102 ;  /* 0x800000b04208722b */ /* 0x000fc60000000066 */
[----:B------:R-:W4:Y:S04]  /*42970*/  LDL.64 R102, [R1+0xa310] ;  /* 0x00a3100001667983 */ /* 0x000f280000100a00 */
[----:B------:R0:W-:Y:S04]  /*42980*/  STL.64 [R1+0x8548], R8 ;  /* 0x0085480801007387 */ /* 0x0001e80000100a00 */
[----:B------:R-:W4:Y:S01]  /*42990*/  LDL.64 R24, [R1+0x9f60] ;  /* 0x009f600001187983 */ /* 0x000f220000100a00 */
[----:B------:R-:W-:-:S03]  /*429a0*/  DMUL R20, R32, R144 ;  /* 0x0000009020147228 */ /* 0x000fc60000000000 */
[----:B------:R-:W4:Y:S01]  /*429b0*/  LDL.64 R32, [R1+0x9ed8] ;  /* 0x009ed80001207983 */ /* 0x000f220000100a00 */
[----:B0-----:R-:W-:-:S03]  /*429c0*/  DMUL R8, R190, R54 ;  /* 0x00000036be087228 */ /* 0x001fc60000000000 */
[----:B------:R-:W-:Y:S01]  /*429d0*/  STL.64 [R1+0x85c8], R40 ;  /* 0x0085c82801007387 */ /* 0x000fe20000100a00 */
[----:B------:R-:W-:-:S03]  /*429e0*/  DMUL R246, R56, R40 ;  /* 0x0000002838f67228 */ /* 0x000fc60000000000 */
[----:B------:R-:W4:Y:S04]  /*429f0*/  LDL.64 R190, [R1+0x9f88] ;  /* 0x009f880001be7983 */ /* 0x000f280000100a00 */
[----:B------:R0:W-:Y:S04]  /*42a00*/  STL.64 [R1+0x8878], R30 ;  /* 0x0088781e01007387 */ /* 0x0001e80000100a00 */
[----:B------:R-:W4:Y:S01]  /*42a10*/  LDL.64 R176, [R1+0x9f98] ;  /* 0x009f980001b07983 */ /* 0x000f220000100a00 */
[----:B------:R-:W-:-:S03]  /*42a20*/  DMUL R50, R50, R58 ;  /* 0x0000003a32327228 */ /* 0x000fc60000000000 */
[----:B------:R-:W4:Y:S04]  /*42a30*/  LDL.64 R106, [R1+0x9f58] ;  /* 0x009f5800016a7983 */ /* 0x000f280000100a00 */
[----:B0-----:R-:W4:Y:S04]  /*42a40*/  LDL.64 R30, [R1+0xa120] ;  /* 0x00a12000011e7983 */ /* 0x001f280000100a00 */
[----:B------:R-:W4:Y:S04]  /*42a50*/  LDL.128 R128, [R1+0x660] ;  /* 0x0006600001807983 */ /* 0x000f280000100c00 */
        /* <DEDUP_REMOVED lines=8> */
[----:B------:R-:W-:Y:S01]  /*42ae0*/  STL.128 [R1+0x8610], R152 ;  /* 0x0086109801007387 */ /* 0x000fe20000100c00 */
[----:B------:R-:W-:-:S02]  /*42af0*/  IMAD.MOV.U32 R72, RZ, RZ, R154 ;  /* 0x000000ffff487224 */ /* 0x000fc400078e009a */
[----:B------:R-:W-:Y:S01]  /*42b00*/  IMAD.MOV.U32 R73, RZ, RZ, R155 ;  /* 0x000000ffff497224 */ /* 0x000fe200078e009b */
[----:B------:R-:W4:Y:S01]  /*42b10*/  LDL.64 R172, [R1+0x8b0] ;  /* 0x0008b00001ac7983 */ /* 0x000f220000100a00 */
[----:B---3--:R-:W-:Y:S02]  /*42b20*/  DMUL R206, R12, R202 ;  /* 0x000000ca0cce7228 */ /* 0x008fe40000000000 */
[----:B------:R-:W-:Y:S02]  /*42b30*/  DMUL R26, R188, R86 ;  /* 0x00000056bc1a7228 */ /* 0x000fe40000000000 */
[----:B--2---:R-:W-:Y:S01]  /*42b40*/  DMUL R242, R2, R212 ;  /* 0x000000d402f27228 */ /* 0x004fe20000000000 */
[----:B------:R-:W2:Y:S01]  /*42b50*/  LDL.64 R188, [R1+0x9fe0] ;  /* 0x009fe00001bc7983 */ /* 0x000ea20000100a00 */
[----:B------:R-:W-:Y:S02]  /*42b60*/  DMUL R12, R68, R8 ;  /* 0x00000008440c7228 */ /* 0x000fe40000000000 */
[----:B----4-:R-:W-:Y:S01]  /*42b70*/  DMUL R8, R102, R16 ;  /* 0x0000001066087228 */ /* 0x010fe20000000000 */
[----:B------:R-:W3:Y:S01]  /*42b80*/  LDL.64 R2, [R1+0xa048] ;  /* 0x00a0480001027983 */ /* 0x000ee20000100a00 */
[----:B------:R-:W-:-:S02]  /*42b90*/  DMUL R84, R24, R68 ;  /* 0x0000004418547228 */ /* 0x000fc40000000000 */
[----:B------:R-:W-:-:S03]  /*42ba0*/  DMUL R186, R32, R68 ;  /* 0x0000004420ba7228 */ /* 0x000fc60000000000 */
[----:B------:R0:W-:Y:S04]  /*42bb0*/  STL.64 [R1+0x84f0], R8 ;  /* 0x0084f00801007387 */ /* 0x0001e80000100a00 */
[----:B------:R-:W4:Y:S04]  /*42bc0*/  LDL.64 R24, [R1+0x9ec0] ;  /* 0x009ec00001187983 */ /* 0x000f280000100a00 */
[----:B------:R-:W4:Y:S01]  /*42bd0*/  LDL.64 R32, [R1+0x9f20] ;  /* 0x009f200001207983 */ /* 0x000f220000100a00 */
[----:B0-----:R-:W-:-:S03]  /*42be0*/  DMUL R8, R68, R100 ;  /* 0x0000006444087228 */ /* 0x001fc60000000000 */
[----:B------:R-:W4:Y:S04]  /*42bf0*/  LDL.64 R90, [R1+0x84f0] ;  /* 0x0084f000015a7983 */ /* 0x000f280000100a00 */
[----:B------:R-:W2:Y:S01]  /*42c00*/  LDL.128 R100, [R1+0x6e0] ;  /* 0x0006e00001647983 */ /* 0x000ea20000100c00 */
[----:B------:R-:W-:Y:S02]  /*42c10*/  DMUL R190, R190, R68 ;  /* 0x00000044bebe7228 */ /* 0x000fe40000000000 */
[----:B------:R-:W-:Y:S02]  /*42c20*/  DFMA R218, R74, -R20, R22 ;  /* 0x800000144ada722b */ /* 0x000fe40000000016 */
[----:B------:R-:W-:Y:S01]  /*42c30*/  DMUL R30, R30, R68 ;  /* 0x000000441e1e7228 */ /* 0x000fe20000000000 */
[----:B------:R-:W-:Y:S01]  /*42c40*/  UMOV UR44, 0x831653c8 ;  /* 0x831653c8002c7882 */ /* 0x000fe20000000000 */
[----:B------:R-:W-:Y:S01]  /*42c50*/  UMOV UR45, 0x3dd037c1 ;  /* 0x3dd037c1002d7882 */ /* 0x000fe20000000000 */
[----:B------:R-:W-:-:S02]  /*42c60*/  DMUL R106, R106, R74 ;  /* 0x0000004a6a6a7228 */ /* 0x000fc40000000000 */
[----:B------:R-:W-:Y:S01]  /*42c70*/  DMUL R122, R122, R74 ;  /* 0x0000004a7a7a7228 */ /* 0x000fe20000000000 */
[----:B------:R-:W-:Y:S04]  /*42c80*/  STL.64 [R1+0x86f8], R50 ;  /* 0x0086f83201007387 */ /* 0x000fe80000100a00 */
[----:B------:R-:W-:Y:S04]  /*42c90*/  STL.64 [R1+0x8820], R246 ;  /* 0x008820f601007387 */ /* 0x000fe80000100a00 */
[----:B------:R-:W4:Y:S04]  /*42ca0*/  LDL.128 R152, [R1+0x730] ;  /* 0x0007300001987983 */ /* 0x000f280000100c00 */
[----:B--2---:R0:W-:Y:S01]  /*42cb0*/  STL.128 [R1+0x8560], R100 ;  /* 0x0085606401007387 */ /* 0x0041e20000100c00 */
[----:B------:R-:W-:Y:S01]  /*42cc0*/  MOV R40, R100 ;  /* 0x0000006400287202 */ /* 0x000fe20000000f00 */
[----:B------:R-:W-:Y:S01]  /*42cd0*/  IMAD.MOV.U32 R41, RZ, RZ, R101 ;  /* 0x000000ffff297224 */ /* 0x000fe200078e0065 */
[----:B------:R-:W-:Y:S01]  /*42ce0*/  DMUL R216, R188, R112 ;  /* 0x00000070bcd87228 */ /* 0x000fe20000000000 */
[----:B------:R1:W-:Y:S01]  /*42cf0*/  STL.64 [R1+0x86e0], R190 ;  /* 0x0086e0be01007387 */ /* 0x0003e20000100a00 */
[----:B---3--:R-:W-:-:S02]  /*42d00*/  DMUL R2, R2, R88 ;  /* 0x0000005802027228 */ /* 0x008fc40000000000 */
[----:B----4-:R-:W-:Y:S01]  /*42d10*/  DMUL R24, R24, R140 ;  /* 0x0000008c18187228 */ /* 0x010fe20000000000 */
[----:B------:R-:W-:Y:S01]  /*42d20*/  STL.64 [R1+0x8a70], R206 ;  /* 0x008a70ce01007387 */ /* 0x000fe20000100a00 */
[----:B------:R-:W-:-:S03]  /*42d30*/  DMUL R202, R32, R108 ;  /* 0x0000006c20ca7228 */ /* 0x000fc60000000000 */
[----:B------:R-:W2:Y:S04]  /*42d40*/  LDL.LU.64 R22, [R1+0xad88] ;  /* 0x00ad880001167983 */ /* 0x000ea80000300a00 */
[----:B0-----:R-:W3:Y:S01]  /*42d50*/  LDL.128 R100, [R1+0x5c0] ;  /* 0x0005c00001647983 */ /* 0x001ee20000100c00 */
[----:B-1----:R-:W-:Y:S02]  /*42d60*/  DMUL R190, R56, R26 ;  /* 0x0000001a38be7228 */ /* 0x002fe40000000000 */
[----:B------:R-:W-:Y:S02]  /*42d70*/  DMUL R188, R176, R60 ;  /* 0x0000003cb0bc7228 */ /* 0x000fe40000000000 */
[CCC-:B------:R-:W-:Y:S02]  /*42d80*/  DFMA R26, R74.reuse, -R20.reuse, R12.reuse ;  /* 0x800000144a1a722b */ /* 0x1c0fe4000000000c */
[----:B------:R-:W-:-:S02]  /*42d90*/  DFMA R176, R74, R20, -R12 ;  /* 0x000000144ab0722b */ /* 0x000fc4000000080c */
[----:B------:R-:W-:Y:S02]  /*42da0*/  DMUL R234, R54, R216 ;  /* 0x000000d836ea7228 */ /* 0x000fe40000000000 */
[----:B------:R-:W-:Y:S02]  /*42db0*/  DMUL R196, R68, R30 ;  /* 0x0000001e44c47228 */ /* 0x000fe40000000000 */
[----:B------:R-:W-:Y:S01]  /*42dc0*/  DADD R30, R8, R8 ;  /* 0x00000000081e7229 */ /* 0x000fe20000000008 */
[----:B------:R0:W-:Y:S02]  /*42dd0*/  STL.64 [R1+0x85d8], R2 ;  /* 0x0085d80201007387 */ /* 0x0001e40000100a00 */
[----:B0-----:R-:W-:Y:S02]  /*42de0*/  DMUL R2, R56, R2 ;  /* 0x0000000238027228 */ /* 0x001fe40000000000 */
[----:B------:R-:W-:Y:S01]  /*42df0*/  DMUL R232, R108, UR44 ;  /* 0x0000002c6ce87c28 */ /* 0x000fe20008000000 */
[----:B------:R-:W-:Y:S01]  /*42e00*/  UMOV UR44, 0xdce4e6a ;  /* 0x0dce4e6a002c7882 */ /* 0x000fe20000000000 */
[----:B------:R-:W-:-:S02]  /*42e10*/  UMOV UR45, 0x3dcaf023 ;  /* 0x3dcaf023002d7882 */ /* 0x000fc40000000000 */
[----:B------:R-:W-:Y:S01]  /*42e20*/  DMUL R32, R110, UR44 ;  /* 0x0000002c6e207c28 */ /* 0x000fe20008000000 */
[----:B------:R-:W-:Y:S01]  /*42e30*/  UMOV UR44, 0x47ae147b ;  /* 0x47ae147b002c7882 */ /* 0x000fe20000000000 */
[----:B------:R-:W-:Y:S01]  /*42e40*/  UMOV UR45, 0x3fb47ae1 ;  /* 0x3fb47ae1002d7882 */ /* 0x000fe20000000000 */
[----:B---3--:R0:W-:Y:S02]  /*42e50*/  STL.128 [R1+0x8620], R100 ;  /* 0x0086206401007387 */ /* 0x0081e40000100c00 */
[----:B0-----:R-:W-:Y:S02]  /*42e60*/  DADD R100, -R158, R226 ;  /* 0x000000009e647229 */ /* 0x001fe400000001e2 */
[----:B------:R-:W-:Y:S01]  /*42e70*/  DFMA R226, R8, 2, R26 ;  /* 0x4000000008e2782b */ /* 0x000fe2000000001a */
[----:B------:R-:W3:Y:S05]  /*42e80*/  LDL.LU.64 R158, [R1+0xad90] ;  /* 0x00ad9000019e7983 */ /* 0x000eea0000300a00 */
[----:B------:R-:W-:-:S02]  /*42e90*/  DADD R20, -R162, R100 ;  /* 0x00000000a2147229 */ /* 0x000fc40000000164 */
[----:B------:R-:W-:Y:S02]  /*42ea0*/  DMUL R8, R60, R182 ;  /* 0x000000b63c087228 */ /* 0x000fe40000000000 */
[----:B------:R-:W-:Y:S01]  /*42eb0*/  DADD R176, -R30, R176 ;  /* 0x000000001eb07229 */ /* 0x000fe200000001b0 */
[----:B------:R-:W-:Y:S03]  /*42ec0*/  STL.64 [R1+0x85c0], R232 ;  /* 0x0085c0e801007387 */ /* 0x000fe60000100a00 */
[----:B------:R-:W-:Y:S01]  /*42ed0*/  DADD R182, -R214, R20 ;  /* 0x00000000d6b67229 */ /* 0x000fe20000000114 */
[----:B------:R-:W-:Y:S01]  /*42ee0*/  STL.64 [R1+0x84e0], R202 ;  /* 0x0084e0ca01007387 */ /* 0x000fe20000100a00 */
[----:B------:R-:W-:Y:S02]  /*42ef0*/  DFMA R20, R66, -R50, R194 ;  /* 0x800000324214722b */ /* 0x000fe400000000c2 */
[----:B------:R-:W-:Y:S01]  /*42f00*/  DMUL R194, R56, R206 ;  /* 0x000000ce38c27228 */ /* 0x000fe20000000000 */
[----:B------:R-:W-:Y:S01]  /*42f10*/  STL.64 [R1+0x8f28], R32 ;  /* 0x008f282001007387 */ /* 0x000fe20000100a00 */
[----:B------:R-:W-:-:S02]  /*42f20*/  DFMA R214, R66, R84, -R234 ;  /* 0x0000005442d6722b */ /* 0x000fc400000008ea */
[----:B------:R-:W-:Y:S01]  /*42f30*/  DADD R26, R196, R196 ;  /* 0x00000000c41a7229 */ /* 0x000fe200000000c4 */
[----:B------:R-:W-:Y:S04]  /*42f40*/  STL.64 [R1+0x87d8], R2 ;  /* 0x0087d80201007387 */ /* 0x000fe80000100a00 */
[----:B------:R0:W-:Y:S01]  /*42f50*/  STL.64 [R1+0xa208], R194 ;  /* 0x00a208c201007387 */ /* 0x0001e20000100a00 */
[----:B------:R-:W-:-:S03]  /*42f60*/  DMUL R162, R74, R32 ;  /* 0x000000204aa27228 */ /* 0x000fc60000000000 */
[----:B------:R-:W4:Y:S01]  /*42f70*/  LDL.128 R100, [R1+0x600] ;  /* 0x0006000001647983 */ /* 0x000f220000100c00 */
[----:B0-----:R-:W-:Y:S02]  /*42f80*/  DADD R194, -R178, R182 ;  /* 0x00000000b2c27229 */ /* 0x001fe400000001b6 */
[----:B------:R-:W-:Y:S02]  /*42f90*/  DADD R182, -R2, R224 ;  /* 0x0000000002b67229 */ /* 0x000fe400000001e0 */
[----:B------:R-:W-:-:S08]  /*42fa0*/  DFMA R224, R56, R24, R214 ;  /* 0x0000001838e0722b */ /* 0x000fd000000000d6 */
[----:B------:R-:W-:Y:S02]  /*42fb0*/  DFMA R224, R68, R136, R224 ;  /* 0x0000008844e0722b */ /* 0x000fe400000000e0 */
[----:B------:R-:W-:Y:S01]  /*42fc0*/  DFMA R206, R38, UR44, R194 ;  /* 0x0000002c26ce7c2b */ /* 0x000fe200080000c2 */
[----:B------:R-:W2:Y:S04]  /*42fd0*/  LDL.64 R194, [R1+0x8840] ;  /* 0x0088400001c27983 */ /* 0x000ea80000100a00 */
[----:B------:R0:W-:Y:S04]  /*42fe0*/  STL.64 [R1+0x89b8], R224 ;  /* 0x0089b8e001007387 */ /* 0x0001e80000100a00 */
[----:B0-----:R-:W3:Y:S01]  /*42ff0*/  LDL.64 R224, [R1+0x86e0] ;  /* 0x0086e00001e07983 */ /* 0x001ee20000100a00 */
[----:B------:R-:W-:Y:S01]  /*43000*/  UMOV UR44, 0x812dea11 ;  /* 0x812dea11002c7882 */ /* 0x000fe20000000000 */
[----:B------:R-:W-:Y:S01]  /*43010*/  UMOV UR45, 0x3d819799 ;  /* 0x3d819799002d7882 */ /* 0x000fe20000000000 */
[----:B------:R-:W-:-:S02]  /*43020*/  DADD R176, -R26, R176 ;  /* 0x000000001ab07229 */ /* 0x000fc400000001b0 */
[----:B------:R-:W-:-:S06]  /*43030*/  DMUL R214, R94, UR44 ;  /* 0x0000002c5ed67c28 */ /* 0x000fcc0008000000 */
[----:B------:R-:W-:Y:S02]  /*43040*/  DFMA R176, -R66, R84, R176 ;  /* 0x0000005442b0722b */ /* 0x000fe400000001b0 */
[----:B------:R-:W-:-:S06]  /*43050*/  DMUL R214, R146, R214 ;  /* 0x000000d692d67228 */ /* 0x000fcc0000000000 */
[----:B------:R-:W-:Y:S02]  /*43060*/  DADD R176, R234, R176 ;  /* 0x00000000eab07229 */ /* 0x000fe400000000b0 */
[----:B------:R-:W-:Y:S02]  /*43070*/  DADD R206, -R214, R206 ;  /* 0x00000000d6ce7229 */ /* 0x000fe400000001ce */
[----:B------:R-:W-:Y:S01]  /*43080*/  DFMA R214, R66, -R106, R226 ;  /* 0x8000006a42d6722b */ /* 0x000fe200000000e2 */
[----:B------:R-:W4:Y:S03]  /*43090*/  LDL.64 R226, [R1+0x8838] ;  /* 0x0088380001e27983 */ /* 0x000f260000100a00 */
[----:B------:R-:W-:Y:S02]  /*430a0*/  DFMA R176, R70, -R186, R176 ;  /* 0x800000ba46b0722b */ /* 0x000fe400000000b0 */
[----:B------:R-:W-:-:S02]  /*430b0*/  DFMA R206, R58, R90, R206 ;  /* 0x0000005a3ace722b */ /* 0x000fc400000000ce */
[----:B--2---:R-:W-:Y:S02]  /*430c0*/  DFMA R194, R194, -UR38, R182 ;  /* 0x80000026c2c27c2b */ /* 0x004fe400080000b6 */
[----:B------:R-:W-:Y:S01]  /*430d0*/  DFMA R20, R58, R242, R20 ;  /* 0x000000f23a14722b */ /* 0x000fe20000000014 */
[----:B------:R-:W-:Y:S01]  /*430e0*/  UMOV UR44, 0xe91b0b70 ;  /* 0xe91b0b70002c7882 */ /* 0x000fe20000000000 */
[----:B------:R-:W-:Y:S01]  /*430f0*/  DFMA R182, R52, -R210, R230 ;  /* 0x800000d234b6722b */ /* 0x000fe200000000e6 */
[----:B------:R-:W-:Y:S01]  /*43100*/  UMOV UR45, 0x3dc07e1f ;  /* 0x3dc07e1f002d7882 */ /* 0x000fe20000000000 */
[----:B------:R-:W2:Y:S01]  /*43110*/  LDL.64 R230, [R1+0xa208] ;  /* 0x00a2080001e67983 */ /* 0x000ea20000100a00 */
[----:B---3--:R-:W-:-:S03]  /*43120*/  DFMA R176, R62, -R224, R176 ;  /* 0x800000e03eb0722b */ /* 0x008fc600000000b0 */
[----:B------:R-:W3:Y:S01]  /*43130*/  LDL.LU.64 R90, [R1+0xad80] ;  /* 0x00ad8000015a7983 */ /* 0x000ee20000300a00 */
[----:B------:R-:W-:Y:S02]  /*43140*/  DFMA R224, R60, -R198, R206 ;  /* 0x800000c63ce0722b */ /* 0x000fe400000000ce */
[----:B------:R-:W-:Y:S01]  /*43150*/  DADD R206, R190, R214 ;  /* 0x00000000bece7229 */ /* 0x000fe200000000d6 */
[----:B------:R-:W3:Y:S01]  /*43160*/  LDL.64 R214, [R1+0x9978] ;  /* 0x0099780001d67983 */ /* 0x000ee20000100a00 */
[----:B------:R-:W-:Y:S02]  /*43170*/  DFMA R20, R8, UR48, R20 ;  /* 0x0000003008147c2b */ /* 0x000fe40008000014 */
[----:B------:R-:W-:-:S06]  /*43180*/  DFMA R194, -R56, R248, R194 ;  /* 0x000000f838c2722b */ /* 0x000fcc00000001c2 */
[----:B------:R-:W-:Y:S02]  /*43190*/  DFMA R20, R66, -R188, R20 ;  /* 0x800000bc4214722b */ /* 0x000fe40000000014 */
[----:B------:R-:W-:Y:S02]  /*431a0*/  DFMA R182, R58, R232, R182 ;  /* 0x000000e83ab6722b */ /* 0x000fe400000000b6 */
[----:B------:R-:W-:Y:S02]  /*431b0*/  DFMA R194, R56, -R98, R194 ;  /* 0x8000006238c2722b */ /* 0x000fe400000000c2 */
[----:B------:R-:W-:Y:S01]  /*431c0*/  DFMA R224, R74, R202, R224 ;  /* 0x000000ca4ae0722b */ /* 0x000fe200000000e0 */
[----:B------:R-:W-:Y:S01]  /*431d0*/  UMOV UR39, 0x3fc33333 ;  /* 0x3fc3333300277882 */ /* 0x000fe20000000000 */
[----:B------:R-:W-:Y:S01]  /*431e0*/  DFMA R20, R52, R210, R20 ;  /* 0x000000d23414722b */ /* 0x000fe20000000014 */
[----:B------:R-:W3:Y:S01]  /*431f0*/  LDL.LU.64 R98, [R1+0xad78] ;  /* 0x00ad780001627983 */ /* 0x000ee20000300a00 */
[----:B------:R-:W-:-:S02]  /*43200*/  DFMA R182, R60, R198, R182 ;  /* 0x000000c63cb6722b */ /* 0x000fc400000000b6 */
[----:B----4-:R-:W-:-:S04]  /*43210*/  DADD R226, -R226, R194 ;  /* 0x00000000e2e27229 */ /* 0x010fc800000001c2 */
[----:B------:R-:W-:Y:S02]  /*43220*/  DFMA R20, R60, R198, R20 ;  /* 0x000000c63c14722b */ /* 0x000fe40000000014 */
[----:B------:R-:W-:-:S06]  /*43230*/  DFMA R194, R52, -R122, R182 ;  /* 0x8000007a34c2722b */ /* 0x000fcc00000000b6 */
[----:B------:R-:W-:Y:S02]  /*43240*/  DFMA R20, R66, -R106, R20 ;  /* 0x8000006a4214722b */ /* 0x000fe40000000014 */
[----:B--2---:R-:W-:Y:S01]  /*43250*/  DADD R182, -R230, R226 ;  /* 0x00000000e6b67229 */ /* 0x004fe200000001e2 */
[----:B------:R-:W2:Y:S04]  /*43260*/  LDL.64 R226, [R1+0x8af0] ;  /* 0x008af00001e27983 */ /* 0x000ea80000100a00 */
[----:B------:R-:W4:Y:S01]  /*43270*/  LDL.LU.64 R230, [R1+0x84a0] ;  /* 0x0084a00001e67983 */ /* 0x000f220000300a00 */
[----:B---3--:R-:W-:Y:S02]  /*43280*/  DFMA R214, R110, R214, R176 ;  /* 0x000000d66ed6722b */ /* 0x008fe400000000b0 */
[----:B------:R-:W-:-:S02]  /*43290*/  DFMA R176, R56, R24, R206 ;  /* 0x0000001838b0722b */ /* 0x000fc400000000ce */
[CC--:B------:R-:W-:Y:S01]  /*432a0*/  DFMA R206, R68.reuse, -R136.reuse, R224 ;  /* 0x8000008844ce722b */ /* 0x0c0fe200000000e0 */
[----:B------:R-:W3:Y:S03]  /*432b0*/  LDL.64 R224, [R1+0xa168] ;  /* 0x00a1680001e07983 */ /* 0x000ee60000100a00 */
[CC--:B------:R-:W-:Y:S02]  /*432c0*/  DFMA R214, R68.reuse, -R136.reuse, R214 ;  /* 0x8000008844d6722b */ /* 0x0c0fe400000000d6 */
[----:B------:R-:W-:Y:S02]  /*432d0*/  DFMA R136, R68, R136, R194 ;  /* 0x000000884488722b */ /* 0x000fe400000000c2 */
[----:B------:R-:W-:Y:S02]  /*432e0*/  DFMA R194, -R66, R84, R20 ;  /* 0x0000005442c2722b */ /* 0x000fe40000000114 */
[----:B------:R-:W-:Y:S01]  /*432f0*/  DFMA R84, R246, -UR38, R182 ;  /* 0x80000026f6547c2b */ /* 0x000fe200080000b6 */
[----:B------:R-:W-:Y:S01]  /*43300*/  UMOV UR38, 0x1eb851ec ;  /* 0x1eb851ec00267882 */ /* 0x000fe20000000000 */
[----:B------:R-:W-:-:S02]  /*43310*/  UMOV UR39, 0x3fc1eb85 ;  /* 0x3fc1eb8500277882 */ /* 0x000fc40000000000 */
[----:B------:R-:W-:Y:S01]  /*43320*/  DFMA R20, R38, UR38, R236 ;  /* 0x0000002626147c2b */ /* 0x000fe200080000ec */
[----:B------:R-:W4:Y:S01]  /*43330*/  LDL.64 R236, [R1+0xa348] ;  /* 0x00a3480001ec7983 */ /* 0x000f220000100a00 */
[----:B------:R-:W-:-:S06]  /*43340*/  DFMA R182, R66, R106, -R190 ;  /* 0x0000006a42b6722b */ /* 0x000fcc00000008be */
[----:B------:R-:W-:Y:S01]  /*43350*/  DFMA R106, R52, R210, R20 ;  /* 0x000000d2346a722b */ /* 0x000fe20000000014 */
[----:B------:R-:W4:Y:S01]  /*43360*/  LDL.64 R210, [R1+0xa010] ;  /* 0x00a0100001d27983 */ /* 0x000f220000100a00 */
[----:B------:R-:W-:Y:S02]  /*43370*/  DADD R176, -R162, R176 ;  /* 0x00000000a2b07229 */ /* 0x000fe400000001b0 */
[----:B------:R-:W-:Y:S02]  /*43380*/  DMUL R162, R164, UR44 ;  /* 0x0000002ca4a27c28 */ /* 0x000fe40008000000 */
[----:B------:R-:W-:Y:S01]  /*43390*/  DFMA R84, R14, UR46, R84 ;  /* 0x0000002e0e547c2b */ /* 0x000fe20008000054 */
[----:B------:R0:W-:Y:S05]  /*433a0*/  STL.64 [R1+0x8980], R206 ;  /* 0x008980ce01007387 */ /* 0x0001ea0000100a00 */
[----:B------:R-:W-:-:S02]  /*433b0*/  DMUL R20, R56, R162 ;  /* 0x000000a238147228 */ /* 0x000fc40000000000 */
[----:B------:R-:W-:Y:S02]  /*433c0*/  DFMA R176, R70, R186, R176 ;  /* 0x000000ba46b0722b */ /* 0x000fe400000000b0 */
[----:B------:R-:W-:Y:S01]  /*433d0*/  DFMA R84, R56, -R222, R84 ;  /* 0x800000de3854722b */ /* 0x000fe20000000054 */
[----:B0-----:R-:W4:Y:S03]  /*433e0*/  LDL.LU.64 R206, [R1+0x8580] ;  /* 0x0085800001ce7983 */ /* 0x001f260000300a00 */
[----:B------:R-:W-:Y:S02]  /*433f0*/  DFMA R46, R66, R46, -R20 ;  /* 0x0000002e422e722b */ /* 0x000fe40000000814 */
[CC--:B------:R-:W-:Y:S01]  /*43400*/  DFMA R106, R52.reuse, R122.reuse, R106 ;  /* 0x0000007a346a722b */ /* 0x0c0fe2000000006a */
[----:B------:R0:W-:Y:S04]  /*43410*/  STL.64 [R1+0x8f98], R162 ;  /* 0x008f98a201007387 */ /* 0x0001e80000100a00 */
[----:B------:R1:W-:Y:S04]  /*43420*/  STL.64 [R1+0x8948], R46 ;  /* 0x0089482e01007387 */ /* 0x0003e80000100a00 */
[----:B------:R1:W-:Y:S01]  /*43430*/  STL.64 [R1+0x8638], R106 ;  /* 0x0086386a01007387 */ /* 0x0003e20000100a00 */
[----:B0-----:R-:W-:-:S02]  /*43440*/  DFMA R162, R52, -R122, R176 ;  /* 0x8000007a34a2722b */ /* 0x001fc400000000b0 */
[C---:B-1----:R-:W-:Y:S01]  /*43450*/  DADD R46, -R20.reuse, R84 ;  /* 0x00000000142e7229 */ /* 0x042fe20000000154 */
[----:B------:R0:W-:Y:S01]  /*43460*/  STL.64 [R1+0x8748], R214 ;  /* 0x008748d601007387 */ /* 0x0001e20000100a00 */
[----:B------:R-:W-:Y:S01]  /*43470*/  DADD R106, R20, R76 ;  /* 0x00000000146a7229 */ /* 0x000fe2000000004c */
[----:B------:R-:W-:Y:S01]  /*43480*/  UMOV UR38, 0x8ece0dea ;  /* 0x8ece0dea00267882 */ /* 0x000fe20000000000 */
[----:B------:R-:W-:Y:S01]  /*43490*/  UMOV UR39, 0x3d7de81e ;  /* 0x3d7de81e00277882 */ /* 0x000fe20000000000 */
[----:B------:R-:W-:Y:S01]  /*434a0*/  DFMA R182, R52, R122, R182 ;  /* 0x0000007a34b6722b */ /* 0x000fe200000000b6 */
[----:B------:R1:W-:Y:S01]  /*434b0*/  STL.64 [R1+0x85a0], R162 ;  /* 0x0085a0a201007387 */ /* 0x0003e20000100a00 */
[----:B0-----:R-:W-:-:S03]  /*434c0*/  DMUL R214, R170, R18 ;  /* 0x00000012aad67228 */ /* 0x001fc60000000000 */
[----:B------:R-:W4:Y:S01]  /*434d0*/  LDL.LU.64 R76, [R1+0xad70] ;  /* 0x00ad7000014c7983 */ /* 0x000f220000300a00 */
[----:B------:R-:W-:Y:S01]  /*434e0*/  DMUL R170, R82, UR38 ;  /* 0x0000002652aa7c28 */ /* 0x000fe20008000000 */
[----:B------:R-:W-:Y:S01]  /*434f0*/  UMOV UR38, 0x812dea11 ;  /* 0x812dea1100267882 */ /* 0x000fe20000000000 */
[----:B------:R-:W-:Y:S01]  /*43500*/  UMOV UR39, 0x3dc19799 ;  /* 0x3dc1979900277882 */ /* 0x000fe20000000000 */
[----:B------:R0:W-:Y:S01]  /*43510*/  STL.64 [R1+0x8958], R106 ;  /* 0x0089586a01007387 */ /* 0x0001e20000100a00 */
[----:B-1----:R-:W-:-:S03]  /*43520*/  DFMA R162, R52, R122, R194 ;  /* 0x0000007a34a2722b */ /* 0x002fc600000000c2 */
[----:B------:R1:W-:Y:S01]  /*43530*/  STL.64 [R1+0x86b8], R182 ;  /* 0x0086b8b601007387 */ /* 0x0003e20000100a00 */
[----:B0-----:R-:W-:-:S03]  /*43540*/  DMUL R106, R128, UR38 ;  /* 0x00000026806a7c28 */ /* 0x001fc60008000000 */
[----:B------:R-:W-:Y:S04]  /*43550*/  STL.64 [R1+0x84e8], R170 ;  /* 0x0084e8aa01007387 */ /* 0x000fe80000100a00 */
[----:B------:R-:W-:Y:S01]  /*43560*/  STL.64 [R1+0x8e80], R106 ;  /* 0x008e806a01007387 */ /* 0x000fe20000100a00 */
[----:B--2---:R-:W-:-:S08]  /*43570*/  DMUL R84, R226, R116 ;  /* 0x00000074e2547228 */ /* 0x004fd00000000000 */
[----:B------:R-:W-:Y:S01]  /*43580*/  DMUL R176, R56, R84 ;  /* 0x0000005438b07228 */ /* 0x000fe20000000000 */
[----:B------:R-:W-:Y:S01]  /*43590*/  STL.64 [R1+0x8b68], R84 ;  /* 0x008b685401007387 */ /* 0x000fe20000100a00 */
[----:B---3--:R-:W-:-:S05]  /*435a0*/  DMUL R194, R224, R148 ;  /* 0x00000094e0c27228 */ /* 0x008fca0000000000 */
[----:B------:R-:W-:Y:S04]  /*435b0*/  STL.64 [R1+0x87b8], R176 ;  /* 0x0087b8b001007387 */ /* 0x000fe80000100a00 */
[----:B------:R-:W-:Y:S01]  /*435c0*/  STL.64 [R1+0x8d38], R194 ;  /* 0x008d38c201007387 */ /* 0x000fe20000100a00 */
[----:B----4-:R-:W-:-:S07]  /*435d0*/  DMUL R122, R236, R158 ;  /* 0x0000009eec7a7228 */ /* 0x010fce0000000000 */
[----:B------:R0:W-:Y:S01]  /*435e0*/  STL.64 [R1+0x85e0], R122 ;  /* 0x0085e07a01007387 */ /* 0x0001e20000100a00 */
[----:B------:R-:W-:-:S03]  /*435f0*/  DMUL R20, R208, R210 ;  /* 0x000000d2d0147228 */ /* 0x000fc60000000000 */
[----:B------:R-:W2:Y:S04]  /*43600*/  LDL.LU.64 R210, [R1+0x8508] ;  /* 0x0085080001d27983 */ /* 0x000ea80000300a00 */
[----:B-1----:R-:W3:Y:S01]  /*43610*/  LDL.64 R182, [R1+0x9f78] ;  /* 0x009f780001b67983 */ /* 0x002ee20000100a00 */
[----:B------:R-:W-:Y:S02]  /*43620*/  DMUL R208, R70, R214 ;  /* 0x000000d646d07228 */ /* 0x000fe40000000000 */
[----:B------:R-:W-:Y:S01]  /*43630*/  DFMA R18, R62, -R42, R240 ;  /* 0x8000002a3e12722b */ /* 0x000fe200000000f0 */
[----:B------:R-:W-:Y:S01]  /*43640*/  UMOV UR38, 0xb851eb85 ;  /* 0xb851eb8500267882 */ /* 0x000fe20000000000 */
[----:B------:R-:W-:Y:S01]  /*43650*/  UMOV UR39, 0x3fef851e ;  /* 0x3fef851e00277882 */ /* 0x000fe20000000000 */
[----:B0-----:R-:W-:Y:S01]  /*43660*/  DFMA R122, -R56, R122, R46 ;  /* 0x0000007a387a722b */ /* 0x001fe2000000012e */
[----:B------:R-:W-:Y:S01]  /*43670*/  UMOV UR44, 0x9999999a ;  /* 0x9999999a002c7882 */ /* 0x000fe20000000000 */
[----:B------:R-:W-:Y:S01]  /*43680*/  UMOV UR45, 0x3fc99999 ;  /* 0x3fc99999002d7882 */ /* 0x000fe20000000000 */
[----:B------:R-:W4:Y:S01]  /*43690*/  LDL.64 R224, [R1+0x9ee8] ;  /* 0x009ee80001e07983 */ /* 0x000f220000100a00 */
[----:B------:R-:W-:-:S02]  /*436a0*/  DFMA R84, R20, 2, R206 ;  /* 0x400000001454782b */ /* 0x000fc400000000ce */
[----:B------:R-:W-:Y:S01]  /*436b0*/  DFMA R46, R208, UR38, R18 ;  /* 0x00000026d02e7c2b */ /* 0x000fe20008000012 */
[----:B------:R-:W2:Y:S01]  /*436c0*/  LDL.LU.64 R206, [R1+0x8488] ;  /* 0x0084880001ce7983 */ /* 0x000ea20000300a00 */
[----:B------:R-:W-:Y:S02]  /*436d0*/  DMUL R18, R56, R106 ;  /* 0x0000006a38127228 */ /* 0x000fe40000000000 */
[----:B------:R-:W-:Y:S01]  /*436e0*/  DFMA R176, R176, -UR44, R122 ;  /* 0x8000002cb0b07c2b */ /* 0x000fe2000800007a */
[----:B------:R-:W2:Y:S01]  /*436f0*/  LDL.LU.64 R240, [R1+0x84a8] ;  /* 0x0084a80001f07983 */ /* 0x000ea20000300a00 */
[----:B------:R-:W-:Y:S02]  /*43700*/  DFMA R106, R66, R50, R84 ;  /* 0x00000032426a722b */ /* 0x000fe40000000054 */
[----:B------:R-:W-:Y:S02]  /*43710*/  DADD R20, R230, -R20 ;  /* 0x00000000e6147229 */ /* 0x000fe40000000814 */
[----:B------:R-:W-:-:S02]  /*43720*/  DFMA R122, R56, R170, R46 ;  /* 0x000000aa387a722b */ /* 0x000fc4000000002e */
[----:B------:R-:W-:Y:S01]  /*43730*/  DMUL R84, R56, R194 ;  /* 0x000000c238547228 */ /* 0x000fe20000000000 */
[----:B------:R-:W2:Y:S04]  /*43740*/  LDL.64 R194, [R1+0x9fb8] ;  /* 0x009fb80001c27983 */ /* 0x000ea80000100a00 */
[----:B------:R0:W-:Y:S02]  /*43750*/  STL.64 [R1+0x8910], R20 ;  /* 0x0089101401007387 */ /* 0x0001e40000100a00 */
[----:B0-----:R-:W-:Y:S02]  /*43760*/  DADD R20, -R8, R106 ;  /* 0x0000000008147229 */ /* 0x001fe4000000016a */
[----:B------:R-:W-:Y:S02]  /*43770*/  DADD R106, R18, R122 ;  /* 0x00000000126a7229 */ /* 0x000fe4000000007a */
[----:B------:R-:W-:-:S02]  /*43780*/  DFMA R122, R62, R42, -R18 ;  /* 0x0000002a3e7a722b */ /* 0x000fc40000000812 */
[----:B------:R-:W-:Y:S01]  /*43790*/  DADD R42, R18, R238 ;  /* 0x00000000122a7229 */ /* 0x000fe200000000ee */
[----:B------:R0:W-:Y:S04]  /*437a0*/  STL.64 [R1+0xad50], R6 ;  /* 0x00ad500601007387 */ /* 0x0001e80000100a00 */
[----:B------:R1:W-:Y:S04]  /*437b0*/  STL.64 [R1+0x8940], R122 ;  /* 0x0089407a01007387 */ /* 0x0003e80000100a00 */
[----:B------:R3:W-:Y:S04]  /*437c0*/  STL.64 [R1+0x88d0], R42 ;  /* 0x0088d02a01007387 */ /* 0x0007e80000100a00 */
[----:B0-----:R-:W2:Y:S01]  /*437d0*/  LDL.64 R6, [R1+0xa3b8] ;  /* 0x00a3b80001067983 */ /* 0x001ea20000100a00 */
[----:B-1----:R-:W-:-:S03]  /*437e0*/  DFMA R122, R66, -R188, R20 ;  /* 0x800000bc427a722b */ /* 0x002fc60000000014 */
[----:B------:R-:W2:Y:S01]  /*437f0*/  LDL.128 R236, [R1+0x610] ;  /* 0x0006100001ec7983 */ /* 0x000ea20000100c00 */
[----:B------:R-:W-:-:S03]  /*43800*/  DFMA R20, R128, R250, R106 ;  /* 0x000000fa8014722b */ /* 0x000fc6000000006a */
[----:B------:R-:W2:Y:S01]  /*43810*/  LDL.LU.64 R250, [R1+0x8528] ;  /* 0x0085280001fa7983 */ /* 0x000ea20000300a00 */
[----:B---3--:R-:W-:-:S03]  /*43820*/  DMUL R42, R182, R76 ;  /* 0x0000004cb62a7228 */ /* 0x008fc60000000000 */
[----:B------:R-:W3:Y:S01]  /*43830*/  LDL.64 R182, [R1+0x9f28] ;  /* 0x009f280001b67983 */ /* 0x000ee20000100a00 */
[----:B------:R-:W-:Y:S02]  /*43840*/  DFMA R46, -R56, R170, R176 ;  /* 0x000000aa382e722b */ /* 0x000fe400000001b0 */
[----:B------:R-:W-:-:S06]  /*43850*/  DADD R106, R84, R122 ;  /* 0x00000000546a7229 */ /* 0x000fcc000000007a */
[----:B------:R-:W-:Y:S02]  /*43860*/  DADD R226, -R18, R46 ;  /* 0x0000000012e27229 */ /* 0x000fe4000000012e */
[----:B----4-:R-:W-:Y:S02]  /*43870*/  DMUL R18, R224, R70 ;  /* 0x00000046e0127228 */ /* 0x010fe40000000000 */
[----:B--2---:R-:W-:Y:S02]  /*43880*/  DADD R122, R184, R210 ;  /* 0x00000000b87a7229 */ /* 0x004fe400000000d2 */
[----:B------:R-:W-:Y:S01]  /*43890*/  DFMA R46, R34, UR40, R20 ;  /* 0x00000028222e7c2b */ /* 0x000fe20008000014 */
[----:B------:R-:W-:Y:S01]  /*438a0*/  UMOV UR44, 0xe0852fba ;  /* 0xe0852fba002c7882 */ /* 0x000fe20000000000 */
[----:B------:R-:W-:Y:S01]  /*438b0*/  UMOV UR45, 0x3de6ad6b ;  /* 0x3de6ad6b002d7882 */ /* 0x000fe20000000000 */
[----:B------:R-:W-:Y:S01]  /*438c0*/  DADD R206, -R208, R206 ;  /* 0x00000000d0ce7229 */ /* 0x000fe200000001ce */
[----:B------:R0:W-:Y:S01]  /*438d0*/  STL.128 [R1+0xad60], R156 ;  /* 0x00ad609c01007387 */ /* 0x0001e20000100c00 */
[----:B------:R-:W-:-:S03]  /*438e0*/  DFMA R106, R60, -R18, R106 ;  /* 0x800000123c6a722b */ /* 0x000fc6000000006a */
[----:B------:R-:W2:Y:S01]  /*438f0*/  LDL.LU.64 R210, [R1+0x8530] ;  /* 0x0085300001d27983 */ /* 0x000ea20000300a00 */
[----:B------:R-:W-:Y:S02]  /*43900*/  DMUL R20, R194, R60 ;  /* 0x0000003cc2147228 */ /* 0x000fe40000000000 */
[----:B------:R-:W-:Y:S02]  /*43910*/  DMUL R176, R22, UR44 ;  /* 0x0000002c16b07c28 */ /* 0x000fe40008000000 */
[----:B------:R-:W-:Y:S02]  /*43920*/  DADD R224, R8, R122 ;  /* 0x0000000008e07229 */ /* 0x000fe4000000007a */
[----:B------:R-:W-:Y:S02]  /*43930*/  DFMA R46, R60, R18, R46 ;  /* 0x000000123c2e722b */ /* 0x000fe4000000002e */
[CC--:B------:R-:W-:Y:S01]  /*43940*/  DFMA R194, R62.reuse, -R20.reuse, R106 ;  /* 0x800000143ec2722b */ /* 0x0c0fe2000000006a */
[----:B------:R-:W-:Y:S01]  /*43950*/  UMOV UR44, 0xe0ff4a28 ;  /* 0xe0ff4a28002c7882 */ /* 0x000fe20000000000 */
[----:B------:R-:W-:Y:S01]  /*43960*/  UMOV UR45, 0x3df65575 ;  /* 0x3df65575002d7882 */ /* 0x000fe20000000000 */
[----:B0-----:R-:W-:Y:S01]  /*43970*/  DFMA R156, R62, R20, -R42 ;  /* 0x000000143e9c722b */ /* 0x001fe2000000082a */
[----:B------:R-:W4:Y:S01]  /*43980*/  LDL.LU.64 R158, [R1+0x8548] ;  /* 0x00854800019e7983 */ /* 0x000f220000300a00 */
[----:B------:R-:W-:-:S02]  /*43990*/  DFMA R224, R60, R198, R224 ;  /* 0x000000c63ce0722b */ /* 0x000fc400000000e0 */
[----:B------:R-:W-:Y:S02]  /*439a0*/  DFMA R46, R62, -R20, R46 ;  /* 0x800000143e2e722b */ /* 0x000fe4000000002e */
[----:B------:R-:W-:Y:S02]  /*439b0*/  DMUL R230, R72, UR44 ;  /* 0x0000002c48e67c28 */ /* 0x000fe40008000000 */
[----:B------:R-:W-:Y:S02]  /*439c0*/  DADD R20, R42, R194 ;  /* 0x000000002a147229 */ /* 0x000fe400000000c2 */
[----:B------:R-:W-:-:S04]  /*439d0*/  DADD R194, -R34, R206 ;  /* 0x0000000022c27229 */ /* 0x000fc800000001ce */
[----:B------:R-:W-:Y:S01]  /*439e0*/  DMUL R106, R48, R230 ;  /* 0x000000e6306a7228 */ /* 0x000fe20000000000 */
[----:B------:R0:W-:Y:S04]  /*439f0*/  STL.64 [R1+0x86b0], R156 ;  /* 0x0086b09c01007387 */ /* 0x0001e80000100a00 */
[----:B------:R-:W-:Y:S01]  /*43a00*/  STL.64 [R1+0x8650], R20 ;  /* 0x0086501401007387 */ /* 0x000fe20000100a00 */
[----:B0-----:R-:W-:Y:S01]  /*43a10*/  DMUL R156, R6, R180 ;  /* 0x000000b4069c7228 */ /* 0x001fe20000000000 */
[----:B------:R-:W-:Y:S01]  /*43a20*/  UMOV UR44, 0x71ea9c5c ;  /* 0x71ea9c5c002c7882 */ /* 0x000fe20000000000 */
[----:B------:R-:W-:Y:S01]  /*43a30*/  UMOV UR45, 0x3dac9659 ;  /* 0x3dac9659002d7882 */ /* 0x000fe20000000000 */
[----:B------:R0:W-:Y:S01]  /*43a40*/  STL.128 [R1+0x8640], R236 ;  /* 0x008640ec01007387 */ /* 0x0001e20000100c00 */
[----:B------:R-:W-:-:S07]  /*43a50*/  DMUL R6, R154, UR44 ;  /* 0x0000002c9a067c28 */ /* 0x000fce0008000000 */
[----:B------:R-:W-:Y:S04]  /*43a60*/  STL.64 [R1+0x8df0], R6 ;  /* 0x008df00601007387 */ /* 0x000fe80000100a00 */
[----:B0-----:R-:W4:Y:S04]  /*43a70*/  LDL.LU.64 R238, [R1+0x8478] ;  /* 0x0084780001ee7983 */ /* 0x001f280000300a00 */
[----:B------:R-:W4:Y:S01]  /*43a80*/  LDL.LU.64 R236, [R1+0x84b0] ;  /* 0x0084b00001ec7983 */ /* 0x000f220000300a00 */
[----:B---3--:R-:W-:Y:S02]  /*43a90*/  DMUL R122, R182, R76 ;  /* 0x0000004cb67a7228 */ /* 0x008fe40000000000 */
[----:B------:R-:W-:-:S08]  /*43aa0*/  DMUL R182, R48, R176 ;  /* 0x000000b030b67228 */ /* 0x000fd00000000000 */
[----:B------:R-:W-:Y:S02]  /*43ab0*/  DADD R206, R182, R224 ;  /* 0x00000000b6ce7229 */ /* 0x000fe400000000e0 */
[----:B------:R-:W-:Y:S02]  /*43ac0*/  DADD R224, R42, R46 ;  /* 0x000000002ae07229 */ /* 0x000fe4000000002e */
[----:B------:R-:W-:Y:S02]  /*43ad0*/  DFMA R46, R60, -R18, R194 ;  /* 0x800000123c2e722b */ /* 0x000fe400000000c2 */
[----:B------:R-:W-:Y:S02]  /*43ae0*/  DFMA R20, R54, -R122, R250 ;  /* 0x8000007a3614722b */ /* 0x000fe400000000fa */
[----:B------:R-:W-:Y:S01]  /*43af0*/  DADD R180, R106, R206 ;  /* 0x000000006ab47229 */ /* 0x000fe200000000ce */
[----:B------:R-:W3:Y:S01]  /*43b00*/  LDL.64 R250, [R1+0xa1f8] ;  /* 0x00a1f80001fa7983 */ /* 0x000ee20000100a00 */
[----:B------:R-:W-:-:S02]  /*43b10*/  DFMA R42, R38, 0.25, R226 ;  /* 0x3fd00000262a782b */ /* 0x000fc400000000e2 */
[CC--:B------:R-:W-:Y:S02]  /*43b20*/  DFMA R206, R70.reuse, -R186.reuse, R46 ;  /* 0x800000ba46ce722b */ /* 0x0c0fe4000000002e */
[----:B------:R-:W-:Y:S02]  /*43b30*/  DFMA R46, R70, R186, R224 ;  /* 0x000000ba462e722b */ /* 0x000fe400000000e0 */
[----:B------:R-:W-:Y:S01]  /*43b40*/  DFMA R194, R182, UR16, R20 ;  /* 0x00000010b6c27c2b */ /* 0x000fe20008000014 */
[----:B------:R-:W-:Y:S01]  /*43b50*/  STL.64 [R1+0x85a8], R156 ;  /* 0x0085a89c01007387 */ /* 0x000fe20000100a00 */
[----:B------:R-:W-:-:S03]  /*43b60*/  DFMA R20, R56, -R156, R42 ;  /* 0x8000009c3814722b */ /* 0x000fc6000000002a */
[----:B------:R0:W-:Y:S04]  /*43b70*/  STL.64 [R1+0x87d0], R46 ;  /* 0x0087d02e01007387 */ /* 0x0001e80000100a00 */
[----:B------:R-:W3:Y:S01]  /*43b80*/  LDL.64 R224, [R1+0xa278] ;  /* 0x00a2780001e07983 */ /* 0x000ee20000100a00 */
[----:B------:R-:W-:Y:S02]  /*43b90*/  DFMA R186, -R56, R6, R20 ;  /* 0x0000000638ba722b */ /* 0x000fe40000000114 */
[----:B0-----:R-:W-:-:S08]  /*43ba0*/  DFMA R46, R12, 2, R30 ;  /* 0x400000000c2e782b */ /* 0x001fd0000000001e */
[----:B------:R-:W-:-:S07]  /*43bb0*/  DADD R6, R26, R46 ;  /* 0x000000001a067229 */ /* 0x000fce000000002e */
[----:B------:R0:W-:Y:S04]  /*43bc0*/  STL.64 [R1+0x8688], R6 ;  /* 0x0086880601007387 */ /* 0x0001e80000100a00 */
[----:B0-----:R-:W3:Y:S01]  /*43bd0*/  LDL.64 R6, [R1+0xa150] ;  /* 0x00a1500001067983 */ /* 0x001ee20000100a00 */
[----:B------:R-:W-:-:S08]  /*43be0*/  DFMA R42, R12, 2, R180 ;  /* 0x400000000c2a782b */ /* 0x000fd000000000b4 */
[----:B------:R-:W-:Y:S02]  /*43bf0*/  DADD R42, R42, R30 ;  /* 0x000000002a2a7229 */ /* 0x000fe4000000001e */
[----:B--2---:R-:W-:Y:S01]  /*43c00*/  DADD R30, R184, R210 ;  /* 0x00000000b81e7229 */ /* 0x004fe200000000d2 */
[----:B------:R-:W2:Y:S01]  /*43c10*/  LDL.64 R210, [R1+0x9ed0] ;  /* 0x009ed00001d27983 */ /* 0x000ea20000100a00 */
[----:B------:R-:W-:Y:S02]  /*43c20*/  DADD R156, -R12, R194 ;  /* 0x000000000c9c7229 */ /* 0x000fe400000001c2 */
[----:B----4-:R-:W-:Y:S01]  /*43c30*/  DFMA R180, R66, -R50, R158 ;  /* 0x8000003242b4722b */ /* 0x010fe2000000009e */
[----:B------:R-:W4:Y:S04]  /*43c40*/  LDL.64 R194, [R1+0xa070] ;  /* 0x00a0700001c27983 */ /* 0x000f280000100a00 */
[----:B------:R0:W-:Y:S01]  /*43c50*/  STL.64 [R1+0x8680], R156 ;  /* 0x0086809c01007387 */ /* 0x0001e20000100a00 */
[----:B------:R-:W-:-:S02]  /*43c60*/  DFMA R12, R58, R242, R238 ;  /* 0x000000f23a0c722b */ /* 0x000fc400000000ee */
[----:B------:R-:W-:Y:S01]  /*43c70*/  DFMA R20, R58, -R242, R180 ;  /* 0x800000f23a14722b */ /* 0x000fe200000000b4 */
[----:B------:R-:W4:Y:S04]  /*43c80*/  LDL.64 R158, [R1+0xa088] ;  /* 0x00a08800019e7983 */ /* 0x000f280000100a00 */
[----:B0-----:R-:W4:Y:S01]  /*43c90*/  LDL.64 R156, [R1+0xa068] ;  /* 0x00a06800019c7983 */ /* 0x001f220000100a00 */
[----:B------:R-:W-:Y:S02]  /*43ca0*/  DFMA R12, R8, UR42, R12 ;  /* 0x0000002a080c7c2b */ /* 0x000fe4000800000c */
[----:B------:R-:W-:Y:S01]  /*43cb0*/  DFMA R180, R66, R50, R186 ;  /* 0x0000003242b4722b */ /* 0x000fe200000000ba */
[----:B------:R-:W4:Y:S01]  /*43cc0*/  LDL.64 R238, [R1+0xa208] ;  /* 0x00a2080001ee7983 */ /* 0x000f220000100a00 */
[----:B------:R-:W-:-:S03]  /*43cd0*/  DFMA R226, R8, UR48, R20 ;  /* 0x0000003008e27c2b */ /* 0x000fc60008000014 */
[----:B------:R0:W-:Y:S02]  /*43ce0*/  STL.64 [R1+0x8860], R12 ;  /* 0x0088600c01007387 */ /* 0x0001e40000100a00 */
[----:B0-----:R-:W-:Y:S02]  /*43cf0*/  DADD R12, -R192, R236 ;  /* 0x00000000c00c7229 */ /* 0x001fe400000001ec */
[----:B------:R-:W-:Y:S02]  /*43d00*/  DADD R236, -R8, R180 ;  /* 0x0000000008ec7229 */ /* 0x000fe400000001b4 */
[----:B---3--:R-:W-:-:S08]  /*43d10*/  DADD R20, R250, R240 ;  /* 0x00000000fa147229 */ /* 0x008fd000000000f0 */
[----:B------:R-:W-:Y:S01]  /*43d20*/  DADD R20, R220, R20 ;  /* 0x00000000dc147229 */ /* 0x000fe20000000014 */
[----:B------:R-:W3:Y:S07]  /*43d30*/  LDL.64 R220, [R1+0x9970] ;  /* 0x0099700001dc7983 */ /* 0x000eee0000100a00 */
[----:B------:R-:W-:Y:S01]  /*43d40*/  DADD R20, R2, R20 ;  /* 0x0000000002147229 */ /* 0x000fe20000000014 */
[----:B------:R-:W3:Y:S01]  /*43d50*/  LDL.64 R2, [R1+0x9b18] ;  /* 0x009b180001027983 */ /* 0x000ee20000100a00 */
[----:B------:R-:W-:-:S03]  /*43d60*/  DMUL R180, R6, R104 ;  /* 0x0000006806b47228 */ /* 0x000fc60000000000 */
[----:B------:R-:W3:Y:S01]  /*43d70*/  LDL.64 R6, [R1+0x9ef0] ;  /* 0x009ef00001067983 */ /* 0x000ee20000100a00 */
[----:B--2---:R-:W-:-:S03]  /*43d80*/  DMUL R46, R210, R76 ;  /* 0x0000004cd22e7228 */ /* 0x004fc60000000000 */
[----:B------:R-:W2:Y:S01]  /*43d90*/  LDL.64 R210, [R1+0x8cb0] ;  /* 0x008cb00001d27983 */ /* 0x000ea20000100a00 */
[----:B------:R-:W-:Y:S02]  /*43da0*/  DADD R26, R42, R26 ;  /* 0x000000002a1a7229 */ /* 0x000fe4000000001a */
[----:B------:R-:W-:Y:S02]  /*43db0*/  DADD R50, R8, R30 ;  /* 0x0000000008327229 */ /* 0x000fe4000000001e */
[----:B------:R-:W-:Y:S01]  /*43dc0*/  DADD R8, -R228, R12 ;  /* 0x00000000e4087229 */ /* 0x000fe2000000010c */
[----:B------:R-:W-:Y:S01]  /*43dd0*/  UMOV UR42, 0xe26a48f5 ;  /* 0xe26a48f5002a7882 */ /* 0x000fe20000000000 */
[----:B------:R-:W-:Y:S02]  /*43de0*/  UMOV UR43, 0x3d7b590c ;  /* 0x3d7b590c002b7882 */ /* 0x000fe40000000000 */
[----:B------:R-:W-:Y:S02]  /*43df0*/  DMUL R186, R146, UR42 ;  /* 0x0000002a92ba7c28 */ /* 0x000fe40008000000 */
[----:B------:R-:W-:-:S02]  /*43e00*/  DFMA R26, R54, R216, R26 ;  /* 0x000000d8361a722b */ /* 0x000fc4000000001a */
[----:B------:R-:W-:Y:S02]  /*43e10*/  DFMA R12, R54, R122, R8 ;  /* 0x0000007a360c722b */ /* 0x000fe40000000008 */
[-C--:B----4-:R-:W-:Y:S02]  /*43e20*/  DMUL R30, R156, R68.reuse ;  /* 0x000000449c1e7228 */ /* 0x090fe40000000000 */
[----:B------:R-:W-:Y:S02]  /*43e30*/  DMUL R42, R158, R68 ;  /* 0x000000449e2a7228 */ /* 0x000fe40000000000 */
[----:B------:R-:W-:Y:S02]  /*43e40*/  DFMA R26, R68, R186, R26 ;  /* 0x000000ba441a722b */ /* 0x000fe4000000001a */
[----:B------:R-:W-:Y:S01]  /*43e50*/  DMUL R240, R74, R32 ;  /* 0x000000204af07228 */ /* 0x000fe20000000000 */
[----:B------:R0:W-:Y:S01]  /*43e60*/  STL.64 [R1+0x8478], R180 ;  /* 0x008478b401007387 */ /* 0x0001e20000100a00 */
[----:B------:R-:W-:-:S02]  /*43e70*/  DMUL R8, R60, R30 ;  /* 0x0000001e3c087228 */ /* 0x000fc40000000000 */
[----:B------:R-:W-:Y:S02]  /*43e80*/  DFMA R12, R58, R46, R12 ;  /* 0x0000002e3a0c722b */ /* 0x000fe4000000000c */
[----:B------:R-:W-:Y:S02]  /*43e90*/  DMUL R228, R64, R180 ;  /* 0x000000b440e47228 */ /* 0x000fe40000000000 */
[----:B------:R-:W-:Y:S02]  /*43ea0*/  DMUL R194, R194, R68 ;  /* 0x00000044c2c27228 */ /* 0x000fe40000000000 */
[----:B------:R-:W-:Y:S01]  /*43eb0*/  DADD R20, R238, R20 ;  /* 0x00000000ee147229 */ /* 0x000fe20000000014 */
[----:B------:R-:W-:Y:S01]  /*43ec0*/  UMOV UR42, 0x33333333 ;  /* 0x33333333002a7882 */ /* 0x000fe20000000000 */
[----:B------:R-:W-:Y:S01]  /*43ed0*/  DADD R26, R8, R26 ;  /* 0x00000000081a7229 */ /* 0x000fe2000000001a */
[----:B------:R-:W-:Y:S01]  /*43ee0*/  UMOV UR43, 0x3feb3333 ;  /* 0x3feb3333002b7882 */ /* 0x000fe20000000000 */
[----:B0-----:R-:W-:Y:S01]  /*43ef0*/  DMUL R180, R60, R42 ;  /* 0x0000002a3cb47228 */ /* 0x001fe20000000000 */
[----:B------:R-:W-:Y:S01]  /*43f00*/  UMOV UR48, 0x9999999a ;  /* 0x9999999a00307882 */ /* 0x000fe20000000000 */
[----:B------:R-:W-:Y:S01]  /*43f10*/  DADD R30, R240, R12 ;  /* 0x00000000f01e7229 */ /* 0x000fe2000000000c */
[----:B------:R-:W-:Y:S01]  /*43f20*/  UMOV UR49, 0x400d9999 ;  /* 0x400d999900317882 */ /* 0x000fe20000000000 */
[----:B------:R-:W-:Y:S01]  /*43f30*/  DMUL R12, R224, R64 ;  /* 0x00000040e00c7228 */ /* 0x000fe20000000000 */
[----:B------:R-:W4:Y:S01]  /*43f40*/  LDL.64 R240, [R1+0xa8a0] ;  /* 0x00a8a00001f07983 */ /* 0x000f220000100a00 */
[----:B------:R-:W-:-:S02]  /*43f50*/  DFMA R224, R246, UR42, R20 ;  /* 0x0000002af6e07c2b */ /* 0x000fc40008000014 */
[----:B------:R-:W-:Y:S01]  /*43f60*/  DMUL R42, R60, R194 ;  /* 0x000000c23c2a7228 */ /* 0x000fe20000000000 */
[----:B------:R-:W-:Y:S01]  /*43f70*/  UMOV UR44, 0xfbe76c8b ;  /* 0xfbe76c8b002c7882 */ /* 0x000fe20000000000 */
[----:B------:R-:W-:Y:S01]  /*43f80*/  DFMA R26, R180, 2, R26 ;  /* 0x40000000b41a782b */ /* 0x000fe2000000001a */
[----:B------:R-:W-:Y:S01]  /*43f90*/  UMOV UR45, 0x3fb2f1a9 ;  /* 0x3fb2f1a9002d7882 */ /* 0x000fe20000000000 */
[----:B------:R-:W-:Y:S01]  /*43fa0*/  DADD R30, -R228, R30 ;  /* 0x00000000e41e7229 */ /* 0x000fe2000000011e */
[----:B------:R0:W-:Y:S01]  /*43fb0*/  STL.64 [R1+0xacf8], R176 ;  /* 0x00acf8b001007387 */ /* 0x0001e20000100a00 */
[----:B------:R-:W-:Y:S02]  /*43fc0*/  DFMA R238, R56, R170, R224 ;  /* 0x000000aa38ee722b */ /* 0x000fe400000000e0 */
[----:B---3--:R-:W-:Y:S01]  /*43fd0*/  DMUL R6, R6, R56 ;  /* 0x0000003806067228 */ /* 0x008fe20000000000 */
[----:B------:R1:W-:Y:S01]  /*43fe0*/  STL.64 [R1+0x8818], R228 ;  /* 0x008818e401007387 */ /* 0x0003e20000100a00 */
[----:B------:R-:W-:-:S02]  /*43ff0*/  DFMA R194, R42, 2, R26 ;  /* 0x400000002ac2782b */ /* 0x000fc4000000001a */
[----:B------:R-:W-:Y:S01]  /*44000*/  DFMA R20, R220, R62, R206 ;  /* 0x0000003edc14722b */ /* 0x000fe200000000ce */
[----:B0-----:R-:W3:Y:S01]  /*44010*/  LDL.LU.64 R176, [R1+0x8498] ;  /* 0x0084980001b07983 */ /* 0x001ee20000300a00 */
[----:B------:R-:W-:Y:S02]  /*44020*/  DFMA R224, -R2, R64, R30 ;  /* 0x0000004002e0722b */ /* 0x000fe4000000011e */
[----:B------:R-:W-:Y:S01]  /*44030*/  DFMA R26, R6, R172, R226 ;  /* 0x000000ac061a722b */ /* 0x000fe200000000e2 */
[----:B------:R-:W3:Y:S04]  /*44040*/  LDL.64 R2, [R1+0x8630] ;  /* 0x0086300001027983 */ /* 0x000ee80000100a00 */
[----:B------:R-:W3:Y:S04]  /*44050*/  LDL.LU.64 R226, [R1+0x8468] ;  /* 0x0084680001e27983 */ /* 0x000ee80000300a00 */
[----:B------:R-:W3:Y:S01]  /*44060*/  LDL.64 R220, [R1+0x8b20] ;  /* 0x008b200001dc7983 */ /* 0x000ee20000100a00 */
[----:B--2---:R-:W-:-:S02]  /*44070*/  DFMA R206, -R210, R70, R20 ;  /* 0x00000046d2ce722b */ /* 0x004fc40000000114 */
[CC--:B------:R-:W-:Y:S01]  /*44080*/  DFMA R20, R6.reuse, R172.reuse, R238 ;  /* 0x000000ac0614722b */ /* 0x0c0fe200000000ee */
[----:B------:R0:W-:Y:S01]  /*44090*/  STL.64 [R1+0x86c8], R6 ;  /* 0x0086c80601007387 */ /* 0x0001e20000100a00 */
[----:B------:R-:W-:Y:S02]  /*440a0*/  DFMA R30, -R6, R172, R236 ;  /* 0x000000ac061e722b */ /* 0x000fe400000001ec */
[C---:B------:R-:W-:Y:S01]  /*440b0*/  DFMA R170, R12.reuse, 2, R142 ;  /* 0x400000000caa782b */ /* 0x040fe2000000008e */
[----:B-1----:R-:W2:Y:S01]  /*440c0*/  LDL.LU.64 R228, [R1+0x8590] ;  /* 0x0085900001e47983 */ /* 0x002ea20000300a00 */
[----:B------:R-:W-:-:S03]  /*440d0*/  DADD R246, R12, R206 ;  /* 0x000000000cf67229 */ /* 0x000fc600000000ce */
[----:B------:R-:W2:Y:S01]  /*440e0*/  LDL.64 R206, [R1+0x8b30] ;  /* 0x008b300001ce7983 */ /* 0x000ea20000100a00 */
[----:B0-----:R-:W-:-:S03]  /*440f0*/  DADD R6, -R12, R224 ;  /* 0x000000000c067229 */ /* 0x001fc600000001e0 */
[----:B------:R-:W-:Y:S01]  /*44100*/  STL.64 [R1+0xac78], R78 ;  /* 0x00ac784e01007387 */ /* 0x000fe20000100a00 */
[----:B------:R-:W-:-:S03]  /*44110*/  DFMA R18, R60, R18, R26 ;  /* 0x000000123c12722b */ /* 0x000fc6000000001a */
[----:B------:R-:W-:Y:S04]  /*44120*/  STL.64 [R1+0xad08], R86 ;  /* 0x00ad085601007387 */ /* 0x000fe80000100a00 */
[----:B------:R0:W-:Y:S04]  /*44130*/  STL.64 [R1+0x87a0], R6 ;  /* 0x0087a00601007387 */ /* 0x0001e80000100a00 */
[----:B------:R-:W-:Y:S04]  /*44140*/  STL.64 [R1+0xac70], R144 ;  /* 0x00ac709001007387 */ /* 0x000fe80000100a00 */
[----:B------:R1:W-:Y:S01]  /*44150*/  STL.64 [R1+0xacd8], R62 ;  /* 0x00acd83e01007387 */ /* 0x0003e20000100a00 */
[----:B0-----:R-:W-:-:S03]  /*44160*/  DFMA R6, R12, 2, R194 ;  /* 0x400000000c06782b */ /* 0x001fc600000000c2 */
[----:B------:R-:W2:Y:S04]  /*44170*/  LDL.64 R142, [R1+0xa148] ;  /* 0x00a14800018e7983 */ /* 0x000ea80000100a00 */
[----:B------:R-:W-:Y:S04]  /*44180*/  STL.64 [R1+0xac68], R120 ;  /* 0x00ac687801007387 */ /* 0x000fe80000100a00 */
[----:B------:R0:W-:Y:S01]  /*44190*/  STL.64 [R1+0x8670], R6 ;  /* 0x0086700601007387 */ /* 0x0001e20000100a00 */
[----:B------:R-:W-:-:S03]  /*441a0*/  DFMA R12, R66, R188, -R84 ;  /* 0x000000bc420c722b */ /* 0x000fc60000000854 */
[----:B------:R0:W-:Y:S01]  /*441b0*/  STL.64 [R1+0x8488], R18 ;  /* 0x0084881201007387 */ /* 0x0001e20000100a00 */
[----:B----4-:R-:W-:-:S03]  /*441c0*/  DMUL R16, R240, R16 ;  /* 0x00000010f0107228 */ /* 0x010fc60000000000 */
[----:B-1----:R-:W4:Y:S04]  /*441d0*/  LDL.64 R62, [R1+0x8818] ;  /* 0x00881800013e7983 */ /* 0x002f280000100a00 */
[----:B0-----:R-:W4:Y:S01]  /*441e0*/  LDL.64 R6, [R1+0x9248] ;  /* 0x0092480001067983 */ /* 0x001f220000100a00 */
[----:B------:R-:W-:-:S03]  /*441f0*/  DADD R18, R84, R20 ;  /* 0x0000000054127229 */ /* 0x000fc60000000014 */
[----:B------:R0:W-:Y:S04]  /*44200*/  STL.64 [R1+0x8738], R12 ;  /* 0x0087380c01007387 */ /* 0x0001e80000100a00 */
[----:B------:R-:W4:Y:S04]  /*44210*/  LDL.64 R20, [R1+0xa270] ;  /* 0x00a2700001147983 */ /* 0x000f280000100a00 */
[----:B------:R1:W-:Y:S01]  /*44220*/  STL.64 [R1+0x8580], R18 ;  /* 0x0085801201007387 */ /* 0x0003e20000100a00 */
[----:B0-----:R-:W-:-:S03]  /*44230*/  DADD R12, -R84, R30 ;  /* 0x00000000540c7229 */ /* 0x001fc6000000011e */
[----:B------:R-:W4:Y:S04]  /*44240*/  LDL.LU.64 R144, [R1+0x8488] ;  /* 0x0084880001907983 */ /* 0x000f280000300a00 */
[----:B------:R-:W4:Y:S04]  /*44250*/  LDL.64 R30, [R1+0xa2f0] ;  /* 0x00a2f000011e7983 */ /* 0x000f280000100a00 */
[----:B-1----:R-:W4:Y:S04]  /*44260*/  LDL.64 R18, [R1+0xa160] ;  /* 0x00a1600001127983 */ /* 0x002f280000100a00 */
[----:B------:R0:W-:Y:S04]  /*44270*/  STL.64 [R1+0x84d0], R16 ;  /* 0x0084d01001007387 */ /* 0x0001e80000100a00 */
[----:B------:R-:W-:Y:S04]  /*44280*/  STL.64 [R1+0xacf0], R150 ;  /* 0x00acf09601007387 */ /* 0x000fe80000100a00 */
[----:B------:R-:W-:Y:S04]  /*44290*/  STL.64 [R1+0xacc0], R34 ;  /* 0x00acc02201007387 */ /* 0x000fe80000100a00 */
[----:B0-----:R-:W4:Y:S04]  /*442a0*/  LDL.64 R16, [R1+0xa360] ;  /* 0x00a3600001107983 */ /* 0x001f280000100a00 */
[----:B------:R0:W-:Y:S04]  /*442b0*/  STL.64 [R1+0xacd0], R94 ;  /* 0x00acd05e01007387 */ /* 0x0001e80000100a00 */
        /* <DEDUP_REMOVED lines=22> */
[----:B------:R-:W-:-:S03]  /*44420*/  DFMA R50, R60, R198, R50 ;  /* 0x000000c63c32722b */ /* 0x000fc60000000032 */
[----:B------:R-:W-:Y:S04]  /*44430*/  STL.64 [R1+0xabf8], R248 ;  /* 0x00abf8f801007387 */ /* 0x000fe80000100a00 */
[----:B------:R-:W-:Y:S01]  /*44440*/  STL.64 [R1+0xabf0], R230 ;  /* 0x00abf0e601007387 */ /* 0x000fe20000100a00 */
[----:B------:R-:W-:Y:S01]  /*44450*/  UMOV UR52, 0xd91d9bf5 ;  /* 0xd91d9bf500347882 */ /* 0x000fe20000000000 */
[----:B------:R-:W-:Y:S01]  /*44460*/  UMOV UR53, 0x3d5ef655 ;  /* 0x3d5ef65500357882 */ /* 0x000fe20000000000 */
[----:B------:R-:W-:Y:S01]  /*44470*/  DFMA R196, R56, -R24, R196 ;  /* 0x8000001838c4722b */ /* 0x000fe200000000c4 */
[----:B------:R-:W4:Y:S01]  /*44480*/  LDL.128 R156, [R1+0x5b0] ;  /* 0x0005b000019c7983 */ /* 0x000f220000100c00 */
[----:B---3--:R-:W-:Y:S02]  /*44490*/  DMUL R2, R2, R226 ;  /* 0x000000e202027228 */ /* 0x008fe40000000000 */
[----:B------:R-:W-:Y:S01]  /*444a0*/  DMUL R26, R220, UR48 ;  /* 0x00000030dc1a7c28 */ /* 0x000fe20008000000 */
[----:B------:R-:W3:Y:S04]  /*444b0*/  LDL.64 R226, [R1+0x8620] ;  /* 0x0086200001e27983 */ /* 0x000ee80000100a00 */
[----:B------:R-:W3:Y:S01]  /*444c0*/  LDL.64 R220, [R1+0x9830] ;  /* 0x0098300001dc7983 */ /* 0x000ee20000100a00 */
[----:B------:R-:W-:Y:S01]  /*444d0*/  UMOV UR48, 0x6a7ef9db ;  /* 0x6a7ef9db00307882 */ /* 0x000fe20000000000 */
[----:B------:R-:W-:Y:S01]  /*444e0*/  UMOV UR49, 0x3f9374bc ;  /* 0x3f9374bc00317882 */ /* 0x000fe20000000000 */
[----:B--2---:R-:W-:Y:S01]  /*444f0*/  DMUL R84, R206, UR44 ;  /* 0x0000002cce547c28 */ /* 0x004fe20008000000 */
[----:B------:R-:W-:Y:S01]  /*44500*/  UMOV UR44, 0xd9d7bdbb ;  /* 0xd9d7bdbb002c7882 */ /* 0x000fe20000000000 */
[----:B------:R-:W-:Y:S01]  /*44510*/  UMOV UR45, 0x3ddb7cdf ;  /* 0x3ddb7cdf002d7882 */ /* 0x000fe20000000000 */
[----:B------:R1:W-:Y:S01]  /*44520*/  STL.64 [R1+0x8530], R12 ;  /* 0x0085300c01007387 */ /* 0x0003e20000100a00 */
[----:B------:R-:W-:-:S03]  /*44530*/  DMUL R236, R130, UR44 ;  /* 0x0000002c82ec7c28 */ /* 0x000fc60008000000 */
[----:B------:R-:W2:Y:S04]  /*44540*/  LDL.64 R130, [R1+0xa158] ;  /* 0x00a1580001827983 */ /* 0x000ea80000100a00 */
[----:B0-----:R-:W2:Y:S04]  /*44550*/  LDL.64 R94, [R1+0x8630] ;  /* 0x00863000015e7983 */ /* 0x001ea80000100a00 */
[----:B-1----:R-:W2:Y:S04]  /*44560*/  LDL.64 R12, [R1+0x9f18] ;  /* 0x009f1800010c7983 */ /* 0x002ea80000100a00 */
[----:B------:R-:W2:Y:S04]  /*44570*/  LDL.LU.64 R116, [R1+0x8690] ;  /* 0x0086900001747983 */ /* 0x000ea80000300a00 */
[----:B------:R-:W2:Y:S01]  /*44580*/  LDL.LU.64 R110, [R1+0x85a0] ;  /* 0x0085a000016e7983 */ /* 0x000ea20000300a00 */
[----:B------:R-:W-:-:S03]  /*44590*/  DMUL R142, R10, R142 ;  /* 0x0000008e0a8e7228 */ /* 0x000fc60000000000 */
[----:B------:R-:W2:Y:S04]  /*445a0*/  LDL.64 R164, [R1+0x8b30] ;  /* 0x008b300001a47983 */ /* 0x000ea80000100a00 */
[----:B------:R-:W2:Y:S04]  /*445b0*/  LDL.64 R146, [R1+0x9248] ;  /* 0x0092480001927983 */ /* 0x000ea80000100a00 */
[----:B------:R-:W2:Y:S04]  /*445c0*/  LDL.64 R200, [R1+0x9ad8] ;  /* 0x009ad80001c87983 */ /* 0x000ea80000100a00 */
[----:B------:R-:W2:Y:S04]  /*445d0*/  LDL.64 R126, [R1+0x8b40] ;  /* 0x008b4000017e7983 */ /* 0x000ea80000100a00 */
[----:B------:R-:W2:Y:S01]  /*445e0*/  LDL.64 R248, [R1+0x9830] ;  /* 0x0098300001f87983 */ /* 0x000ea20000100a00 */
[----:B----4-:R-:W-:-:S03]  /*445f0*/  DMUL R194, R6, UR48 ;  /* 0x0000003006c27c28 */ /* 0x010fc60008000000 */
[----:B------:R-:W4:Y:S04]  /*44600*/  LDL.64 R230, [R1+0x8648] ;  /* 0x0086480001e67983 */ /* 0x000f280000100a00 */
[----:B------:R-:W2:Y:S01]  /*44610*/  LDL.64 R6, [R1+0x8628] ;  /* 0x0086280001067983 */ /* 0x000ea20000100a00 */
[----:B------:R-:W-:-:S03]  /*44620*/  DMUL R188, R20, R134 ;  /* 0x0000008614bc7228 */ /* 0x000fc60000000000 */
[----:B------:R-:W4:Y:S01]  /*44630*/  LDL.LU.64 R134, [R1+0x8610] ;  /* 0x0086100001867983 */ /* 0x000f220000300a00 */
[----:B------:R-:W-:-:S03]  /*44640*/  DMUL R240, R104, R30 ;  /* 0x0000001e68f07228 */ /* 0x000fc60000000000 */
[----:B------:R-:W4:Y:S01]  /*44650*/  LDL.64 R30, [R1+0xa3a0] ;  /* 0x00a3a000011e7983 */ /* 0x000f220000100a00 */
[----:B------:R-:W-:-:S03]  /*44660*/  DMUL R224, R18, R22 ;  /* 0x0000001612e07228 */ /* 0x000fc60000000000 */
[----:B------:R-:W4:Y:S01]  /*44670*/  LDL.LU.64 R18, [R1+0x86d0] ;  /* 0x0086d00001127983 */ /* 0x000f220000300a00 */
[----:B------:R-:W-:Y:S02]  /*44680*/  DMUL R20, R16, R104 ;  /* 0x0000006810147228 */ /* 0x000fe40000000000 */
[----:B------:R-:W-:Y:S02]  /*44690*/  DMUL R16, R120, UR44 ;  /* 0x0000002c78107c28 */ /* 0x000fe40008000000 */
[----:B---3--:R-:W-:Y:S01]  /*446a0*/  DMUL R220, R220, R226 ;  /* 0x000000e2dcdc7228 */ /* 0x008fe20000000000 */
[----:B------:R-:W-:Y:S04]  /*446b0*/  STL.64 [R1+0x8528], R84 ;  /* 0x0085285401007387 */ /* 0x000fe80000100a00 */
[----:B------:R-:W3:Y:S04]  /*446c0*/  LDL.64 R226, [R1+0x8b40] ;  /* 0x008b400001e27983 */ /* 0x000ee80000100a00 */
[----:B------:R0:W-:Y:S04]  /*446d0*/  STL.64 [R1+0x8a00], R16 ;  /* 0x008a001001007387 */ /* 0x0001e80000100a00 */
[----:B------:R-:W-:Y:S04]  /*446e0*/  STL.64 [R1+0x84b0], R224 ;  /* 0x0084b0e001007387 */ /* 0x000fe80000100a00 */
[----:B------:R-:W3:Y:S04]  /*446f0*/  LDL.64 R120, [R1+0x84f0] ;  /* 0x0084f00001787983 */ /* 0x000ee80000100a00 */
[----:B0-----:R-:W4:Y:S01]  /*44700*/  LDL.64 R16, [R1+0xa288] ;  /* 0x00a2880001107983 */ /* 0x001f220000100a00 */
[----:B------:R-:W-:Y:S01]  /*44710*/  DMUL R84, R206, UR46 ;  /* 0x0000002ece547c28 */ /* 0x000fe20008000000 */
[----:B------:R-:W-:Y:S01]  /*44720*/  UMOV UR46, 0xd9d7bdbb ;  /* 0xd9d7bdbb002e7882 */ /* 0x000fe20000000000 */
[----:B------:R-:W-:-:S02]  /*44730*/  UMOV UR47, 0x3dcb7cdf ;  /* 0x3dcb7cdf002f7882 */ /* 0x000fc40000000000 */
[----:B------:R-:W-:Y:S01]  /*44740*/  DMUL R206, R228, UR46 ;  /* 0x0000002ee4ce7c28 */ /* 0x000fe20008000000 */
[----:B------:R-:W-:Y:S01]  /*44750*/  UMOV UR46, 0xc864deb1 ;  /* 0xc864deb1002e7882 */ /* 0x000fe20000000000 */
[----:B------:R-:W-:Y:S01]  /*44760*/  UMOV UR47, 0x3cd3d0da ;  /* 0x3cd3d0da002f7882 */ /* 0x000fe20000000000 */
[----:B------:R-:W-:Y:S01]  /*44770*/  UMOV UR44, 0x1723dbb3 ;  /* 0x1723dbb3002c7882 */ /* 0x000fe20000000000 */
[----:B------:R-:W-:Y:S01]  /*44780*/  UMOV UR45, 0x3cede766 ;  /* 0x3cede766002d7882 */ /* 0x000fe20000000000 */
[----:B------:R-:W-:Y:S02]  /*44790*/  DMUL R228, R40, UR46 ;  /* 0x0000002e28e47c28 */ /* 0x000fe40008000000 */
[----:B------:R-:W-:Y:S01]  /*447a0*/  DMUL R40, R152, UR44 ;  /* 0x0000002c98287c28 */ /* 0x000fe20008000000 */
[----:B------:R-:W-:Y:S01]  /*447b0*/  UMOV UR44, 0xe1796495 ;  /* 0xe1796495002c7882 */ /* 0x000fe20000000000 */
[----:B------:R-:W-:Y:S01]  /*447c0*/  UMOV UR45, 0x3dd5fd7f ;  /* 0x3dd5fd7f002d7882 */ /* 0x000fe20000000000 */
[----:B--2---:R-:W-:Y:S01]  /*447d0*/  DMUL R130, R130, R6 ;  /* 0x0000000682827228 */ /* 0x004fe20000000000 */
[----:B------:R-:W-:Y:S01]  /*447e0*/  UMOV UR46, 0xcccccccd ;  /* 0xcccccccd002e7882 */ /* 0x000fe20000000000 */
[----:B------:R-:W-:Y:S01]  /*447f0*/  UMOV UR47, 0x3fe4cccc ;  /* 0x3fe4cccc002f7882 */ /* 0x000fe20000000000 */
[----:B------:R-:W-:-:S02]  /*44800*/  DMUL R238, R12, R140 ;  /* 0x0000008c0cee7228 */ /* 0x000fc40000000000 */
[----:B----4-:R-:W-:Y:S02]  /*44810*/  DMUL R16, R16, R104 ;  /* 0x0000006810107228 */ /* 0x010fe40000000000 */
[----:B------:R0:W-:Y:S04]  /*44820*/  STL.64 [R1+0x8510], R130 ;  /* 0x0085108201007387 */ /* 0x0001e80000100a00 */
[----:B------:R-:W2:Y:S04]  /*44830*/  LDL.64 R12, [R1+0x9c80] ;  /* 0x009c8000010c7983 */ /* 0x000ea80000100a00 */
[----:B------:R-:W4:Y:S01]  /*44840*/  LDL.64 R150, [R1+0x8510] ;  /* 0x0085100001967983 */ /* 0x000f220000100a00 */
[----:B0-----:R-:W-:Y:S01]  /*44850*/  DMUL R130, R114, UR44 ;  /* 0x0000002c72827c28 */ /* 0x001fe20008000000 */
[----:B------:R-:W-:Y:S01]  /*44860*/  UMOV UR44, 0xcccccccd ;  /* 0xcccccccd002c7882 */ /* 0x000fe20000000000 */
[----:B------:R-:W-:Y:S01]  /*44870*/  UMOV UR45, 0x3fdccccc ;  /* 0x3fdccccc002d7882 */ /* 0x000fe20000000000 */
[----:B------:R-:W-:Y:S04]  /*44880*/  STL.64 [R1+0x8e70], R206 ;  /* 0x008e70ce01007387 */ /* 0x000fe80000100a00 */
[----:B------:R0:W-:Y:S04]  /*44890*/  STL.64 [R1+0x8588], R130 ;  /* 0x0085888201007387 */ /* 0x0001e80000100a00 */
[----:B------:R1:W-:Y:S04]  /*448a0*/  STL.64 [R1+0x8508], R84 ;  /* 0x0085085401007387 */ /* 0x0003e80000100a00 */
[----:B------:R-:W-:Y:S01]  /*448b0*/  STL.64 [R1+0xacb0], R188 ;  /* 0x00acb0bc01007387 */ /* 0x000fe20000100a00 */
[----:B0-----:R-:W-:-:S02]  /*448c0*/  DMUL R130, R30, R134 ;  /* 0x000000861e827228 */ /* 0x001fc40000000000 */
[----:B------:R-:W-:Y:S02]  /*448d0*/  DFMA R116, R178, 0.125, R116 ;  /* 0x3fc00000b274782b */ /* 0x000fe40000000074 */
[----:B------:R-:W-:Y:S01]  /*448e0*/  DFMA R110, -R74, R202, R110 ;  /* 0x000000ca4a6e722b */ /* 0x000fe2000000016e */
[----:B-1----:R-:W4:Y:S01]  /*448f0*/  LDL.64 R84, [R1+0x9f08] ;  /* 0x009f080001547983 */ /* 0x002f220000100a00 */
[----:B------:R-:W-:Y:S02]  /*44900*/  DADD R30, R192, R18 ;  /* 0x00000000c01e7229 */ /* 0x000fe40000000012 */
[----:B------:R-:W-:Y:S01]  /*44910*/  DFMA R134, R14, UR44, R244 ;  /* 0x0000002c0e867c2b */ /* 0x000fe200080000f4 */
[----:B------:R0:W-:Y:S01]  /*44920*/  STL.64 [R1+0x8548], R130 ;  /* 0x0085488201007387 */ /* 0x0001e20000100a00 */
[----:B------:R-:W-:-:S03]  /*44930*/  DMUL R192, R56, R130 ;  /* 0x0000008238c07228 */ /* 0x000fc60000000000 */
[----:B------:R-:W-:Y:S01]  /*44940*/  STL.64 [R1+0x8ce8], R40 ;  /* 0x008ce82801007387 */ /* 0x000fe20000100a00 */
[----:B------:R-:W-:-:S03]  /*44950*/  DADD R30, R14, R30 ;  /* 0x000000000e1e7229 */ /* 0x000fc6000000001e */
[----:B------:R1:W-:Y:S01]  /*44960*/  STL.64 [R1+0x8900], R134 ;  /* 0x0089008601007387 */ /* 0x0003e20000100a00 */
[----:B0-----:R-:W-:Y:S01]  /*44970*/  DFMA R130, R68, R186, R162 ;  /* 0x000000ba4482722b */ /* 0x001fe200000000a2 */
[----:B------:R-:W-:Y:S01]  /*44980*/  UMOV UR44, 0xeb851eb8 ;  /* 0xeb851eb8002c7882 */ /* 0x000fe20000000000 */
[----:B------:R-:W-:Y:S01]  /*44990*/  UMOV UR45, 0x3f8eb851 ;  /* 0x3f8eb851002d7882 */ /* 0x000fe20000000000 */
[----:B------:R3:W-:Y:S04]  /*449a0*/  STL.64 [R1+0x8858], R30 ;  /* 0x0088581e01007387 */ /* 0x0007e80000100a00 */
[----:B------:R-:W4:Y:S01]  /*449b0*/  LDL.LU.64 R162, [R1+0xad40] ;  /* 0x00ad400001a27983 */ /* 0x000f220000300a00 */
[----:B-1----:R-:W-:Y:S02]  /*449c0*/  DFMA R134, R56, -R222, -R14 ;  /* 0x800000de3886722b */ /* 0x002fe4000000080e */
[----:B------:R-:W-:Y:S01]  /*449d0*/  DADD R130, R192, R130 ;  /* 0x00000000c0827229 */ /* 0x000fe20000000082 */
[----:B------:R-:W4:Y:S01]  /*449e0*/  LDL.LU.64 R14, [R1+0xad38] ;  /* 0x00ad3800010e7983 */ /* 0x000f220000300a00 */
[----:B---3--:R-:W-:Y:S01]  /*449f0*/  DFMA R30, R226, UR44, R194 ;  /* 0x0000002ce21e7c2b */ /* 0x008fe200080000c2 */
[----:B------:R-:W-:Y:S01]  /*44a00*/  UMOV UR48, 0xe0852fba ;  /* 0xe0852fba00307882 */ /* 0x000fe20000000000 */
[----:B------:R-:W-:Y:S01]  /*44a10*/  DMUL R194, R56, R224 ;  /* 0x000000e038c27228 */ /* 0x000fe20000000000 */
[----:B------:R-:W-:Y:S01]  /*44a20*/  UMOV UR49, 0x3df6ad6b ;  /* 0x3df6ad6b00317882 */ /* 0x000fe20000000000 */
[----:B------:R-:W-:Y:S01]  /*44a30*/  DFMA R226, R38, UR46, R134 ;  /* 0x0000002e26e27c2b */ /* 0x000fe20008000086 */
[----:B------:R-:W3:Y:S01]  /*44a40*/  LDL.LU.64 R244, [R1+0xad48] ;  /* 0x00ad480001f47983 */ /* 0x000ee20000300a00 */
[----:B------:R-:W-:-:S02]  /*44a50*/  DMUL R224, R56, R240 ;  /* 0x000000f038e07228 */ /* 0x000fc40000000000 */
[----:B------:R-:W-:Y:S01]  /*44a60*/  DMUL R134, R66, R206 ;  /* 0x000000ce42867228 */ /* 0x000fe20000000000 */
[----:B------:R-:W-:Y:S03]  /*44a70*/  STL.64 [R1+0x85b8], R194 ;  /* 0x0085b8c201007387 */ /* 0x000fe60000100a00 */
[----:B------:R-:W-:Y:S01]  /*44a80*/  DFMA R226, R34, UR40, R226 ;  /* 0x0000002822e27c2b */ /* 0x000fe200080000e2 */
[----:B------:R-:W-:Y:S04]  /*44a90*/  STL.64 [R1+0xac38], R26 ;  /* 0x00ac381a01007387 */ /* 0x000fe80000100a00 */
[----:B------:R0:W-:Y:S04]  /*44aa0*/  STL.64 [R1+0x8590], R134 ;  /* 0x0085908601007387 */ /* 0x0001e80000100a00 */
[----:B------:R-:W3:Y:S04]  /*44ab0*/  LDL.64 R86, [R1+0x8590] ;  /* 0x0085900001567983 */ /* 0x000ee80000100a00 */
[----:B------:R-:W3:Y:S01]  /*44ac0*/  LDL.64 R34, [R1+0x8a00] ;  /* 0x008a000001227983 */ /* 0x000ee20000100a00 */
[----:B0-----:R-:W-:-:S03]  /*44ad0*/  DADD R134, R224, R130 ;  /* 0x00000000e0867229 */ /* 0x001fc60000000082 */
[----:B------:R-:W-:Y:S01]  /*44ae0*/  STL.64 [R1+0x84a8], R220 ;  /* 0x0084a8dc01007387 */ /* 0x000fe20000100a00 */
[----:B------:R-:W-:Y:S02]  /*44af0*/  DFMA R224, R68, R186, R136 ;  /* 0x000000ba44e0722b */ /* 0x000fe40000000088 */
[----:B------:R-:W-:Y:S01]  /*44b00*/  DFMA R226, R176, 0.5, R226 ;  /* 0x3fe00000b0e2782b */ /* 0x000fe200000000e2 */
[----:B------:R-:W3:Y:S04]  /*44b10*/  LDL.LU.64 R222, [R1+0xad30] ;  /* 0x00ad300001de7983 */ /* 0x000ee80000300a00 */
[----:B------:R-:W3:Y:S01]  /*44b20*/  LDL.64 R176, [R1+0x8790] ;  /* 0x0087900001b07983 */ /* 0x000ee20000100a00 */
[----:B------:R-:W-:-:S03]  /*44b30*/  DFMA R78, R56, R16, R224 ;  /* 0x00000010384e722b */ /* 0x000fc600000000e0 */
[----:B------:R-:W3:Y:S01]  /*44b40*/  LDL.64 R224, [R1+0x8708] ;  /* 0x0087080001e07983 */ /* 0x000ee20000100a00 */
[----:B------:R-:W-:Y:S01]  /*44b50*/  DMUL R206, R56, R236 ;  /* 0x000000ec38ce7228 */ /* 0x000fe20000000000 */
[----:B------:R-:W-:Y:S01]  /*44b60*/  UMOV UR40, 0x9999999a ;  /* 0x9999999a00287882 */ /* 0x000fe20000000000 */
[----:B------:R-:W-:Y:S01]  /*44b70*/  UMOV UR41, 0x3fd99999 ;  /* 0x3fd9999900297882 */ /* 0x000fe20000000000 */
[C---:B------:R-:W-:Y:S02]  /*44b80*/  DMUL R194, R74.reuse, R142 ;  /* 0x0000008e4ac27228 */ /* 0x040fe40000000000 */
[----:B------:R-:W-:Y:S02]  /*44b90*/  DFMA R32, R74, R32, R196 ;  /* 0x000000204a20722b */ /* 0x000fe400000000c4 */
[----:B------:R-:W-:Y:S01]  /*44ba0*/  DADD R50, R182, R50 ;  /* 0x00000000b6327229 */ /* 0x000fe20000000032 */
[----:B------:R0:W-:Y:S01]  /*44bb0*/  STL.64 [R1+0x8a78], R142 ;  /* 0x008a788e01007387 */ /* 0x0001e20000100a00 */
[----:B------:R-:W-:-:S02]  /*44bc0*/  DFMA R134, R206, UR40, R134 ;  /* 0x00000028ce867c2b */ /* 0x000fc40008000086 */
[----:B------:R-:W-:Y:S01]  /*44bd0*/  DADD R62, R62, R78 ;  /* 0x000000003e3e7229 */ /* 0x000fe2000000004e */
[----:B------:R-:W-:Y:S04]  /*44be0*/  STL.64 [R1+0x86d0], R194 ;  /* 0x0086d0c201007387 */ /* 0x000fe80000100a00 */
[----:B------:R-:W3:Y:S04]  /*44bf0*/  LDL.64 R70, [R1+0x86d0] ;  /* 0x0086d00001467983 */ /* 0x000ee80000100a00 */
[----:B------:R-:W-:Y:S04]  /*44c00*/  STL.64 [R1+0xabd8], R92 ;  /* 0x00abd85c01007387 */ /* 0x000fe80000100a00 */
[----:B------:R-:W-:Y:S04]  /*44c10*/  STL.64 [R1+0x8608], R158 ;  /* 0x0086089e01007387 */ /* 0x000fe80000100a00 */
[----:B------:R-:W-:Y:S04]  /*44c20*/  STL.64 [R1+0xabe8], R154 ;  /* 0x00abe89a01007387 */ /* 0x000fe80000100a00 */
[----:B------:R-:W-:Y:S04]  /*44c30*/  STL.64 [R1+0xabc0], R204 ;  /* 0x00abc0cc01007387 */ /* 0x000fe80000100a00 */
[----:B------:R-:W-:Y:S04]  /*44c40*/  STL.64 [R1+0xabe0], R160 ;  /* 0x00abe0a001007387 */ /* 0x000fe80000100a00 */
[----:B------:R1:W-:Y:S01]  /*44c50*/  STL.64 [R1+0xabd0], R128 ;  /* 0x00abd08001007387 */ /* 0x0003e20000100a00 */
[----:B------:R-:W-:Y:S01]  /*44c60*/  IMAD.MOV.U32 R250, RZ, RZ, R156 ;  /* 0x000000fffffa7224 */ /* 0x000fe200078e009c */
[----:B------:R-:W-:Y:S01]  /*44c70*/  MOV R251, R157 ;  /* 0x0000009d00fb7202 */ /* 0x000fe20000000f00 */
[----:B------:R-:W-:Y:S01]  /*44c80*/  UMOV UR60, 0xe1796495 ;  /* 0xe1796495003c7882 */ /* 0x000fe20000000000 */
[----:B------:R-:W-:Y:S01]  /*44c90*/  UMOV UR61, 0x3dd5fd7f ;  /* 0x3dd5fd7f003d7882 */ /* 0x000fe20000000000 */
[----:B------:R-:W-:Y:S01]  /*44ca0*/  DADD R184, R184, R8 ;  /* 0x00000000b8b87229 */ /* 0x000fe20000000008 */
[----:B------:R-:W-:Y:S04]  /*44cb0*/  STL.64 [R1+0x8cb8], R228 ;  /* 0x008cb8e401007387 */ /* 0x000fe80000100a00 */
[----:B------:R1:W-:Y:S04]  /*44cc0*/  STL.64 [R1+0xab30], R242 ;  /* 0x00ab30f201007387 */ /* 0x0003e80000100a00 */
[----:B------:R1:W-:Y:S04]  /*44cd0*/  STL.64 [R1+0xab00], R44 ;  /* 0x00ab002c01007387 */ /* 0x0003e80000100a00 */
[----:B------:R-:W3:Y:S01]  /*44ce0*/  LDL.LU.64 R6, [R1+0xad50] ;  /* 0x00ad500001067983 */ /* 0x000ee20000300a00 */
[----:B--2---:R-:W-:-:S02]  /*44cf0*/  DMUL R72, R12, R72 ;  /* 0x000000480c487228 */ /* 0x004fc40000000000 */
[----:B----4-:R-:W-:Y:S01]  /*44d00*/  DMUL R214, R56, R150 ;  /* 0x0000009638d67228 */ /* 0x010fe20000000000 */
[----:B------:R-:W2:Y:S04]  /*44d10*/  LDL.64 R12, [R1+0xa000] ;  /* 0x00a00000010c7983 */ /* 0x000ea80000100a00 */
[----:B------:R-:W4:Y:S01]  /*44d20*/  LDL.LU.64 R150, [R1+0x8638] ;  /* 0x0086380001967983 */ /* 0x000f220000300a00 */
[----:B------:R-:W-:Y:S02]  /*44d30*/  DMUL R130, R74, R40 ;  /* 0x000000284a827228 */ /* 0x000fe40000000000 */
[----:B------:R-:W-:Y:S02]  /*44d40*/  DFMA R110, R68, R186, R110 ;  /* 0x000000ba446e722b */ /* 0x000fe4000000006e */
[----:B------:R-:W-:Y:S01]  /*44d50*/  DMUL R18, R104, UR48 ;  /* 0x0000003068127c28 */ /* 0x000fe20008000000 */
[----:B------:R-:W-:Y:S01]  /*44d60*/  UMOV UR46, 0xe1796495 ;  /* 0xe1796495002e7882 */ /* 0x000fe20000000000 */
[----:B------:R-:W-:Y:S01]  /*44d70*/  UMOV UR47, 0x3dd5fd7f ;  /* 0x3dd5fd7f002f7882 */ /* 0x000fe20000000000 */
[----:B------:R-:W4:Y:S04]  /*44d80*/  LDL.64 R82, [R1+0x85b8] ;  /* 0x0085b80001527983 */ /* 0x000f280000100a00 */
[----:B------:R-:W4:Y:S01]  /*44d90*/  LDL.64 R218, [R1+0x85b8] ;  /* 0x0085b80001da7983 */ /* 0x000f220000100a00 */
[----:B------:R-:W-:-:S03]  /*44da0*/  DMUL R84, R84, R114 ;  /* 0x0000007254547228 */ /* 0x000fc60000000000 */
[----:B0-----:R-:W4:Y:S04]  /*44db0*/  LDL.LU.64 R142, [R1+0xad20] ;  /* 0x00ad2000018e7983 */ /* 0x001f280000300a00 */
[----:B------:R-:W-:Y:S04]  /*44dc0*/  STL.64 [R1+0x92b8], R192 ;  /* 0x0092b8c001007387 */ /* 0x000fe80000100a00 */
[----:B------:R-:W4:Y:S04]  /*44dd0*/  LDL.LU.64 R38, [R1+0xad28] ;  /* 0x00ad280001267983 */ /* 0x000f280000300a00 */
[----:B------:R-:W-:Y:S04]  /*44de0*/  STL.64 [R1+0xac98], R162 ;  /* 0x00ac98a201007387 */ /* 0x000fe80000100a00 */
[----:B------:R-:W-:Y:S04]  /*44df0*/  STL.64 [R1+0xaca0], R14 ;  /* 0x00aca00e01007387 */ /* 0x000fe80000100a00 */
[----:B---3--:R-:W-:Y:S01]  /*44e00*/  STL.64 [R1+0xac50], R244 ;  /* 0x00ac50f401007387 */ /* 0x008fe20000100a00 */
[----:B------:R-:W-:-:S03]  /*44e10*/  DMUL R220, R56, R220 ;  /* 0x000000dc38dc7228 */ /* 0x000fc60000000000 */
[----:B------:R-:W3:Y:S01]  /*44e20*/  LDL.LU.64 R136, [R1+0xad10] ;  /* 0x00ad100001887983 */ /* 0x000ee20000300a00 */
[----:B------:R-:W-:-:S03]  /*44e30*/  DADD R134, -R86, R134 ;  /* 0x0000000056867229 */ /* 0x000fc60000000186 */
[----:B-1----:R-:W3:Y:S01]  /*44e40*/  LDL.LU.64 R128, [R1+0x8748] ;  /* 0x0087480001807983 */ /* 0x002ee20000300a00 */
[----:B------:R-:W-:Y:S02]  /*44e50*/  DADD R226, R224, R226 ;  /* 0x00000000e0e27229 */ /* 0x000fe400000000e2 */
[----:B------:R-:W-:Y:S01]  /*44e60*/  DADD R62, R206, R62 ;  /* 0x00000000ce3e7229 */ /* 0x000fe2000000003e */
[----:B------:R-:W-:Y:S01]  /*44e70*/  STL.64 [R1+0x87f0], R184 ;  /* 0x0087f0b801007387 */ /* 0x000fe20000100a00 */
[----:B------:R-:W-:Y:S02]  /*44e80*/  DFMA R224, R58, -R46, R144 ;  /* 0x8000002e3ae0722b */ /* 0x000fe40000000090 */
[----:B------:R-:W-:Y:S01]  /*44e90*/  DFMA R78, R188, UR50, R134 ;  /* 0x00000032bc4e7c2b */ /* 0x000fe20008000086 */
[----:B------:R-:W3:Y:S01]  /*44ea0*/  LDL.64 R144, [R1+0x84d0] ;  /* 0x0084d00001907983 */ /* 0x000ee20000100a00 */
[----:B------:R-:W-:-:S03]  /*44eb0*/  DFMA R34, R56, R34, R226 ;  /* 0x000000223822722b */ /* 0x000fc600000000e2 */
[----:B------:R-:W3:Y:S01]  /*44ec0*/  LDL.64 R188, [R1+0x8b20] ;  /* 0x008b200001bc7983 */ /* 0x000ee20000100a00 */
[----:B------:R-:W-:Y:S02]  /*44ed0*/  DFMA R134, -R58, R120, R224 ;  /* 0x000000783a86722b */ /* 0x000fe400000001e0 */
[----:B------:R-:W-:Y:S01]  /*44ee0*/  DFMA R226, R94, R108, R78 ;  /* 0x0000006c5ee2722b */ /* 0x000fe2000000004e */
[----:B------:R-:W3:Y:S04]  /*44ef0*/  LDL.64 R120, [R1+0x8508] ;  /* 0x0085080001787983 */ /* 0x000ee80000100a00 */
[----:B------:R-:W3:Y:S01]  /*44f00*/  LDL.64 R242, [R1+0x8bc8] ;  /* 0x008bc80001f27983 */ /* 0x000ee20000100a00 */
[----:B------:R-:W-:Y:S02]  /*44f10*/  DFMA R134, R52, -R176, R134 ;  /* 0x800000b03486722b */ /* 0x000fe40000000086 */
[----:B------:R-:W-:Y:S01]  /*44f20*/  DFMA R78, R80, -R30, R34 ;  /* 0x8000001e504e722b */ /* 0x000fe20000000022 */
[----:B------:R-:W3:Y:S04]  /*44f30*/  LDL.64 R44, [R1+0xa200] ;  /* 0x00a20000012c7983 */ /* 0x000ee80000100a00 */
[----:B------:R0:W-:Y:S04]  /*44f40*/  STL.64 [R1+0x85a0], R134 ;  /* 0x0085a08601007387 */ /* 0x0001e80000100a00 */
[----:B------:R-:W3:Y:S01]  /*44f50*/  LDL.64 R34, [R1+0x9990] ;  /* 0x0099900001227983 */ /* 0x000ee20000100a00 */
[----:B------:R-:W-:-:S03]  /*44f60*/  DFMA R224, R208, UR38, R116 ;  /* 0x00000026d0e07c2b */ /* 0x000fc60008000074 */
[----:B------:R-:W3:Y:S04]  /*44f70*/  LDL.64 R116, [R1+0x8528] ;  /* 0x0085280001747983 */ /* 0x000ee80000100a00 */
[----:B0-----:R-:W3:Y:S01]  /*44f80*/  LDL.64 R134, [R1+0x8788] ;  /* 0x0087880001867983 */ /* 0x001ee20000100a00 */
[----:B------:R-:W-:-:S03]  /*44f90*/  DFMA R226, R164, R52, R226 ;  /* 0x00000034a4e2722b */ /* 0x000fc600000000e2 */
[----:B------:R-:W3:Y:S04]  /*44fa0*/  LDL.64 R208, [R1+0x9258] ;  /* 0x0092580001d07983 */ /* 0x000ee80000100a00 */
[----:B------:R0:W-:Y:S04]  /*44fb0*/  STL.64 [R1+0x8828], R78 ;  /* 0x0088284e01007387 */ /* 0x0001e80000100a00 */
[----:B------:R-:W3:Y:S04]  /*44fc0*/  LDL.LU.64 R28, [R1+0x85a0] ;  /* 0x0085a000011c7983 */ /* 0x000ee80000300a00 */
[----:B------:R-:W-:Y:S04]  /*44fd0*/  STL.64 [R1+0xab20], R36 ;  /* 0x00ab202401007387 */ /* 0x000fe80000100a00 */
[----:B0-----:R-:W3:Y:S04]  /*44fe0*/  LDL.64 R78, [R1+0x8b40] ;  /* 0x008b4000014e7983 */ /* 0x001ee80000100a00 */
[----:B------:R-:W-:Y:S04]  /*44ff0*/  STL.64 [R1+0xab18], R174 ;  /* 0x00ab18ae01007387 */ /* 0x000fe80000100a00 */
[----:B------:R-:W-:Y:S04]  /*45000*/  STL.64 [R1+0xaaf0], R98 ;  /* 0x00aaf06201007387 */ /* 0x000fe80000100a00 */
[----:B------:R-:W3:Y:S01]  /*45010*/  LDL.LU.128 R156, [R1+0xad60] ;  /* 0x00ad6000019c7983 */ /* 0x000ee20000300c00 */
[----:B--2---:R-:W-:-:S02]  /*45020*/  DMUL R12, R12, R102 ;  /* 0x000000660c0c7228 */ /* 0x004fc40000000000 */
[----:B----4-:R-:W-:Y:S01]  /*45030*/  DFMA R146, R146, R52, R150 ;  /* 0x000000349292722b */ /* 0x010fe20000000096 */
[----:B------:R-:W2:Y:S05]  /*45040*/  LDL.64 R102, [R1+0x8528] ;  /* 0x0085280001667983 */ /* 0x000eaa0000100a00 */
[C---:B------:R-:W-:Y:S01]  /*45050*/  DMUL R40, R56.reuse, R12 ;  /* 0x0000000c38287228 */ /* 0x040fe20000000000 */
[----:B------:R-:W-:Y:S01]  /*45060*/  STL.64 [R1+0x8780], R220 ;  /* 0x008780dc01007387 */ /* 0x000fe20000100a00 */
[----:B------:R-:W-:-:S03]  /*45070*/  DMUL R194, R56, R72 ;  /* 0x0000004838c27228 */ /* 0x000fc60000000000 */
[----:B------:R-:W-:Y:S03]  /*45080*/  STL.64 [R1+0x86e8], R214 ;  /* 0x0086e8d601007387 */ /* 0x000fe60000100a00 */
[----:B------:R-:W-:Y:S01]  /*45090*/  DADD R110, R40, R110 ;  /* 0x00000000286e7229 */ /* 0x000fe2000000006e */
[----:B------:R0:W-:Y:S01]  /*450a0*/  STL.64 [R1+0x84a0], R72 ;  /* 0x0084a04801007387 */ /* 0x0001e20000100a00 */
[----:B------:R-:W-:Y:S02]  /*450b0*/  DFMA R146, R164, R52, R146 ;  /* 0x00000034a492722b */ /* 0x000fe40000000092 */
[----:B------:R-:W-:Y:S01]  /*450c0*/  DADD R32, R130, R32 ;  /* 0x0000000082207229 */ /* 0x000fe20000000020 */
[----:B------:R-:W4:Y:S03]  /*450d0*/  LDL.LU.64 R86, [R1+0xad08] ;  /* 0x00ad080001567983 */ /* 0x000f260000300a00 */
[----:B------:R-:W-:Y:S01]  /*450e0*/  DADD R70, -R70, R110 ;  /* 0x0000000046467229 */ /* 0x000fe2000000016e */
[----:B------:R-:W2:Y:S04]  /*450f0*/  LDL.LU.64 R176, [R1+0xacf8] ;  /* 0x00acf80001b07983 */ /* 0x000ea80000300a00 */
[----:B0-----:R-:W4:Y:S03]  /*45100*/  LDL.LU.64 R72, [R1+0xad18] ;  /* 0x00ad180001487983 */ /* 0x001f260000300a00 */
[----:B------:R-:W-:-:S02]  /*45110*/  DFMA R70, -R74, R84, R70 ;  /* 0x000000544a46722b */ /* 0x000fc40000000146 */
[----:B---3--:R-:W-:Y:S02]  /*45120*/  DFMA R224, R134, UR16, R224 ;  /* 0x0000001086e07c2b */ /* 0x008fe400080000e0 */
[C---:B------:R-:W-:Y:S01]  /*45130*/  DFMA R28, R58.reuse, -R232, R28 ;  /* 0x800000e83a1c722b */ /* 0x040fe2000000001c */
[----:B------:R-:W-:Y:S01]  /*45140*/  STL.64 [R1+0x8770], R40 ;  /* 0x0087702801007387 */ /* 0x000fe20000100a00 */
[----:B------:R-:W-:Y:S02]  /*45150*/  DFMA R134, R58, R18, R62 ;  /* 0x000000123a86722b */ /* 0x000fe4000000003e */
[----:B------:R-:W-:Y:S01]  /*45160*/  DMUL R62, R114, UR46 ;  /* 0x0000002e723e7c28 */ /* 0x000fe20008000000 */
[----:B------:R-:W3:Y:S01]  /*45170*/  LDL.64 R154, [R1+0x86e8] ;  /* 0x0086e800019a7983 */ /* 0x000ee20000100a00 */
[----:B------:R-:W-:Y:S01]  /*45180*/  DADD R34, R34, R146 ;  /* 0x0000000022227229 */ /* 0x000fe20000000092 */
[----:B------:R-:W-:Y:S01]  /*45190*/  UMOV UR46, 0xd70a3d71 ;  /* 0xd70a3d71002e7882 */ /* 0x000fe20000000000 */
[----:B------:R-:W-:Y:S01]  /*451a0*/  UMOV UR47, 0x3fe570a3 ;  /* 0x3fe570a3002f7882 */ /* 0x000fe20000000000 */
[----:B------:R-:W-:Y:S03]  /*451b0*/  STL.64 [R1+0xabc8], R12 ;  /* 0x00abc80c01007387 */ /* 0x000fe60000100a00 */
[----:B------:R-:W-:Y:S01]  /*451c0*/  DFMA R62, R58, R62, R224 ;  /* 0x0000003e3a3e722b */ /* 0x000fe200000000e0 */
[----:B------:R-:W-:Y:S01]  /*451d0*/  STL.64 [R1+0xab28], R38 ;  /* 0x00ab282601007387 */ /* 0x000fe20000100a00 */
[----:B------:R-:W-:-:S02]  /*451e0*/  DFMA R224, R74, R20, R134 ;  /* 0x000000144ae0722b */ /* 0x000fc40000000086 */
[----:B------:R-:W-:Y:S01]  /*451f0*/  DFMA R134, R94, R14, R226 ;  /* 0x0000000e5e86722b */ /* 0x000fe200000000e2 */
[----:B------:R-:W3:Y:S01]  /*45200*/  LDL.LU.64 R110, [R1+0xad00] ;  /* 0x00ad0000016e7983 */ /* 0x000ee20000300a00 */
[----:B------:R-:W-:-:S03]  /*45210*/  DFMA R226, R214, 3, R70 ;  /* 0x40080000d6e2782b */ /* 0x000fc60000000046 */
[----:B------:R-:W-:Y:S04]  /*45220*/  STL.64 [R1+0x8460], R34 ;  /* 0x0084602201007387 */ /* 0x000fe80000100a00 */
[----:B------:R0:W-:Y:S01]  /*45230*/  STL.64 [R1+0x8480], R226 ;  /* 0x008480e201007387 */ /* 0x0001e20000100a00 */
[----:B------:R-:W-:-:S03]  /*45240*/  DFMA R224, R94, R108, R224 ;  /* 0x0000006c5ee0722b */ /* 0x000fc600000000e0 */
[----:B------:R-:W2:Y:S04]  /*45250*/  LDL.64 R108, [R1+0x9248] ;  /* 0x00924800016c7983 */ /* 0x000ea80000100a00 */
[----:B------:R-:W4:Y:S01]  /*45260*/  LDL.64 R14, [R1+0x8630] ;  /* 0x00863000010e7983 */ /* 0x000f220000100a00 */
[----:B0-----:R-:W-:-:S03]  /*45270*/  DFMA R226, R74, R84, R62 ;  /* 0x000000544ae2722b */ /* 0x001fc6000000003e */
[----:B------:R-:W3:Y:S01]  /*45280*/  LDL.LU.64 R162, [R1+0x8460] ;  /* 0x0084600001a27983 */ /* 0x000ee20000300a00 */
[----:B------:R-:W-:-:S03]  /*45290*/  DFMA R134, R208, R114, R134 ;  /* 0x00000072d086722b */ /* 0x000fc60000000086 */
[----:B------:R-:W3:Y:S01]  /*452a0*/  LDL.LU.64 R66, [R1+0x8480] ;  /* 0x0084800001427983 */ /* 0x000ee20000300a00 */
[----:B------:R-:W-:-:S03]  /*452b0*/  DFMA R226, R188, R138, R226 ;  /* 0x0000008abce2722b */ /* 0x000fc600000000e2 */
[----:B------:R-:W3:Y:S04]  /*452c0*/  LDL.64 R12, [R1+0x9b60] ;  /* 0x009b6000010c7983 */ /* 0x000ee80000100a00 */
[----:B------:R-:W3:Y:S01]  /*452d0*/  LDL.64 R138, [R1+0x8630] ;  /* 0x00863000018a7983 */ /* 0x000ee20000100a00 */
[----:B------:R-:W-:-:S03]  /*452e0*/  DFMA R226, R200, R88, R226 ;  /* 0x00000058c8e2722b */ /* 0x000fc600000000e2 */
[----:B------:R-:W3:Y:S04]  /*452f0*/  LDL.64 R36, [R1+0xa388] ;  /* 0x00a3880001247983 */ /* 0x000ee80000100a00 */
[----:B------:R0:W-:Y:S01]  /*45300*/  STL.64 [R1+0xaad0], R6 ;  /* 0x00aad00601007387 */ /* 0x0001e20000100a00 */
[----:B------:R-:W-:-:S03]  /*45310*/  DFMA R226, R92, R116, R226 ;  /* 0x000000745ce2722b */ /* 0x000fc600000000e2 */
[----:B------:R-:W3:Y:S04]  /*45320*/  LDL.LU.64 R150, [R1+0xacf0] ;  /* 0x00acf00001967983 */ /* 0x000ee80000300a00 */
[----:B------:R-:W3:Y:S04]  /*45330*/  LDL.LU.64 R94, [R1+0xacd0] ;  /* 0x00acd000015e7983 */ /* 0x000ee80000300a00 */
[----:B------:R1:W-:Y:S04]  /*45340*/  STL.64 [R1+0x8460], R226 ;  /* 0x008460e201007387 */ /* 0x0003e80000100a00 */
[----:B------:R-:W3:Y:S04]  /*45350*/  LDL.LU.64 R22, [R1+0x8460] ;  /* 0x0084600001167983 */ /* 0x000ee80000300a00 */
[----:B0-----:R-:W3:Y:S04]  /*45360*/  LDL.64 R6, [R1+0xa378] ;  /* 0x00a3780001067983 */ /* 0x001ee80000100a00 */
[----:B-1----:R-:W3:Y:S04]  /*45370*/  LDL.LU.64 R226, [R1+0x8530] ;  /* 0x0085300001e27983 */ /* 0x002ee80000300a00 */
[----:B------:R-:W-:Y:S04]  /*45380*/  STL.64 [R1+0xaaf8], R90 ;  /* 0x00aaf85a01007387 */ /* 0x000fe80000100a00 */
[----:B------:R-:W3:Y:S04]  /*45390*/  LDL.LU.64 R146, [R1+0xacc8] ;  /* 0x00acc80001927983 */ /* 0x000ee80000300a00 */
[----:B------:R-:W-:Y:S04]  /*453a0*/  STL.128 [R1+0xabb0], R236 ;  /* 0x00abb0ec01007387 */ /* 0x000fe80000100c00 */
[----:B------:R-:W-:Y:S04]  /*453b0*/  STL.64 [R1+0xab78], R60 ;  /* 0x00ab783c01007387 */ /* 0x000fe80000100a00 */
[----:B------:R-:W3:Y:S04]  /*453c0*/  LDL.LU.64 R70, [R1+0xace8] ;  /* 0x00ace80001467983 */ /* 0x000ee80000300a00 */
[----:B------:R-:W3:Y:S04]  /*453d0*/  LDL.LU.64 R214, [R1+0xace0] ;  /* 0x00ace00001d67983 */ /* 0x000ee80000300a00 */
[----:B------:R-:W-:Y:S04]  /*453e0*/  STL.64 [R1+0xaae0], R158 ;  /* 0x00aae09e01007387 */ /* 0x000fe80000100a00 */
[----:B------:R-:W3:Y:S04]  /*453f0*/  LDL.LU.64 R62, [R1+0xacd8] ;  /* 0x00acd800013e7983 */ /* 0x000ee80000300a00 */
[----:B------:R0:W-:Y:S04]  /*45400*/  STL.64 [R1+0xaae8], R156 ;  /* 0x00aae89c01007387 */ /* 0x0001e80000100a00 */
[----:B------:R-:W3:Y:S01]  /*45410*/  LDL.LU.64 R34, [R1+0xacc0] ;  /* 0x00acc00001227983 */ /* 0x000ee20000300a00 */
[----:B------:R-:W-:Y:S01]  /*45420*/  UMOV UR54, 0xdce4e6a ;  /* 0x0dce4e6a00367882 */ /* 0x000fe20000000000 */
[----:B------:R-:W-:-:S02]  /*45430*/  UMOV UR55, 0x3dcaf023 ;  /* 0x3dcaf02300377882 */ /* 0x000fc40000000000 */
[----:B------:R-:W-:Y:S04]  /*45440*/  STL.64 [R1+0xab68], R46 ;  /* 0x00ab682e01007387 */ /* 0x000fe80000100a00 */
[----:B0-----:R-:W3:Y:S04]  /*45450*/  LDL.LU.64 R156, [R1+0x87d0] ;  /* 0x0087d000019c7983 */ /* 0x001ee80000300a00 */
[----:B------:R-:W-:Y:S04]  /*45460*/  STL.64 [R1+0xab70], R54 ;  /* 0x00ab703601007387 */ /* 0x000fe80000100a00 */
[----:B------:R-:W-:Y:S04]  /*45470*/  STL.64 [R1+0xab80], R122 ;  /* 0x00ab807a01007387 */ /* 0x000fe80000100a00 */
[----:B------:R-:W3:Y:S01]  /*45480*/  LDL.LU.64 R188, [R1+0xacb0] ;  /* 0x00acb00001bc7983 */ /* 0x000ee20000300a00 */
[----:B------:R-:W-:Y:S01]  /*45490*/  UMOV UR56, 0xeb851eb8 ;  /* 0xeb851eb800387882 */ /* 0x000fe20000000000 */
[----:B------:R-:W-:Y:S01]  /*454a0*/  UMOV UR57, 0x3fbeb851 ;  /* 0x3fbeb85100397882 */ /* 0x000fe20000000000 */
[----:B------:R-:W-:Y:S01]  /*454b0*/  UMOV UR58, 0xe1796495 ;  /* 0xe1796495003a7882 */ /* 0x000fe20000000000 */
[----:B------:R-:W-:Y:S01]  /*454c0*/  UMOV UR59, 0x3dd5fd7f ;  /* 0x3dd5fd7f003b7882 */ /* 0x000fe20000000000 */
[----:B------:R-:W3:Y:S01]  /*454d0*/  LDL.LU.64 R200, [R1+0xac90] ;  /* 0x00ac900001c87983 */ /* 0x000ee20000300a00 */
[----:B--2---:R-:W-:-:S03]  /*454e0*/  DFMA R224, -R108, R52, R224 ;  /* 0x000000346ce0722b */ /* 0x004fc600000001e0 */
[----:B------:R0:W-:Y:S01]  /*454f0*/  STL.64 [R1+0xaba8], R176 ;  /* 0x00aba8b001007387 */ /* 0x0001e20000100a00 */
[----:B----4-:R-:W-:-:S03]  /*45500*/  DFMA R134, R14, R118, R134 ;  /* 0x000000760e86722b */ /* 0x010fc60000000086 */
[----:B------:R-:W2:Y:S01]  /*45510*/  LDL.LU.64 R108, [R1+0xaca8] ;  /* 0x00aca800016c7983 */ /* 0x000ea20000300a00 */
[----:B---3--:R-:W-:-:S03]  /*45520*/  DADD R144, R144, R162 ;  /* 0x0000000090907229 */ /* 0x008fc600000000a2 */
[----:B------:R-:W3:Y:S01]  /*45530*/  LDL.LU.64 R14, [R1+0xaca0] ;  /* 0x00aca000010e7983 */ /* 0x000ee20000300a00 */
[----:B------:R-:W-:Y:S02]  /*45540*/  DFMA R224, -R164, R52, R224 ;  /* 0x00000034a4e0722b */ /* 0x000fe400000001e0 */
[----:B------:R-:W-:Y:S01]  /*45550*/  DFMA R134, R92, R116, R134 ;  /* 0x000000745c86722b */ /* 0x000fe20000000086 */
[----:B------:R-:W4:Y:S01]  /*45560*/  LDL.64 R52, [R1+0x8658] ;  /* 0x0086580001347983 */ /* 0x000f220000100a00 */
[----:B------:R-:W-:-:S03]  /*45570*/  DFMA R144, R208, R114, R144 ;  /* 0x00000072d090722b */ /* 0x000fc60000000090 */
[----:B0-----:R-:W2:Y:S01]  /*45580*/  LDL.LU.64 R176, [R1+0x8878] ;  /* 0x0088780001b07983 */ /* 0x001ea20000300a00 */
[----:B------:R-:W-:Y:S02]  /*45590*/  DFMA R224, R96, R120, R224 ;  /* 0x0000007860e0722b */ /* 0x000fe400000000e0 */
[----:B------:R-:W-:Y:S01]  /*455a0*/  DFMA R134, R78, R124, R134 ;  /* 0x0000007c4e86722b */ /* 0x000fe20000000086 */
[----:B------:R-:W3:Y:S01]  /*455b0*/  LDL.LU.64 R162, [R1+0xac98] ;  /* 0x00ac980001a27983 */ /* 0x000ee20000300a00 */
[----:B------:R-:W-:-:S03]  /*455c0*/  DFMA R120, R96, R120, R144 ;  /* 0x000000786078722b */ /* 0x000fc60000000090 */
[----:B------:R-:W3:Y:S03]  /*455d0*/  LDL.LU.64 R164, [R1+0xac88] ;  /* 0x00ac880001a47983 */ /* 0x000ee60000300a00 */
[----:B------:R-:W-:Y:S01]  /*455e0*/  DFMA R134, R160, R26, R134 ;  /* 0x0000001aa086722b */ /* 0x000fe20000000086 */
[----:B------:R-:W3:Y:S04]  /*455f0*/  LDL.LU.64 R116, [R1+0xac80] ;  /* 0x00ac800001747983 */ /* 0x000ee80000300a00 */
[----:B------:R-:W-:Y:S04]  /*45600*/  STL.64 [R1+0x8488], R120 ;  /* 0x0084887801007387 */ /* 0x000fe80000100a00 */
[----:B------:R-:W4:Y:S01]  /*45610*/  LDL.LU.64 R244, [R1+0x8488] ;  /* 0x0084880001f47983 */ /* 0x000f220000300a00 */
[----:B------:R-:W-:-:S03]  /*45620*/  DFMA R22, R126, R124, R22 ;  /* 0x0000007c7e16722b */ /* 0x000fc60000000016 */
[----:B------:R-:W2:Y:S01]  /*45630*/  LDL.64 R160, [R1+0x84d0] ;  /* 0x0084d00001a07983 */ /* 0x000ea20000100a00 */
[----:B------:R-:W-:Y:S02]  /*45640*/  DFMA R224, R92, R102, R224 ;  /* 0x000000665ce0722b */ /* 0x000fe400000000e0 */
[----:B------:R-:W-:Y:S01]  /*45650*/  DFMA R226, R58, R232, R226 ;  /* 0x000000e83ae2722b */ /* 0x000fe200000000e2 */
[----:B------:R-:W-:Y:S04]  /*45660*/  STL.64 [R1+0x8480], R22 ;  /* 0x0084801601007387 */ /* 0x000fe80000100a00 */
[----:B------:R-:W3:Y:S01]  /*45670*/  LDL.LU.64 R26, [R1+0x8480] ;  /* 0x00848000011a7983 */ /* 0x000ee20000300a00 */
[----:B------:R-:W-:Y:S02]  /*45680*/  DFMA R224, R138, R132, R224 ;  /* 0x000000848ae0722b */ /* 0x000fe400000000e0 */
[----:B------:R-:W-:Y:S01]  /*45690*/  DADD R226, -R82, R226 ;  /* 0x0000000052e27229 */ /* 0x000fe200000001e2 */
[----:B------:R-:W2:Y:S01]  /*456a0*/  LDL.64 R92, [R1+0x8bb8] ;  /* 0x008bb800015c7983 */ /* 0x000ea20000100a00 */
[----:B------:R-:W-:-:S02]  /*456b0*/  DFMA R220, R220, 2, R66 ;  /* 0x40000000dcdc782b */ /* 0x000fc40000000042 */
[----:B------:R-:W-:Y:S01]  /*456c0*/  DFMA R134, R2, UR46, R134 ;  /* 0x0000002e02867c2b */ /* 0x000fe20008000086 */
[----:B------:R-:W2:Y:S01]  /*456d0*/  LDL.LU.64 R66, [R1+0xacb8] ;  /* 0x00acb80001427983 */ /* 0x000ea20000300a00 */
[----:B------:R-:W-:-:S03]  /*456e0*/  DFMA R224, R80, R30, R224 ;  /* 0x0000001e50e0722b */ /* 0x000fc600000000e0 */
[----:B------:R0:W-:Y:S04]  /*456f0*/  STL.64 [R1+0x8460], R226 ;  /* 0x008460e201007387 */ /* 0x0001e80000100a00 */
[----:B------:R-:W2:Y:S04]  /*45700*/  LDL.LU.64 R210, [R1+0x8460] ;  /* 0x0084600001d27983 */ /* 0x000ea80000300a00 */
[----:B------:R-:W-:Y:S04]  /*45710*/  STL.64 [R1+0xaba0], R150 ;  /* 0x00aba09601007387 */ /* 0x000fe80000100a00 */
[----:B0-----:R-:W2:Y:S04]  /*45720*/  LDL.LU.64 R226, [R1+0x8580] ;  /* 0x0085800001e27983 */ /* 0x001ea80000300a00 */
[----:B------:R0:W-:Y:S04]  /*45730*/  STL.64 [R1+0x87c8], R224 ;  /* 0x0087c8e001007387 */ /* 0x0001e80000100a00 */
[----:B------:R-:W2:Y:S04]  /*45740*/  LDL.LU.64 R78, [R1+0xac78] ;  /* 0x00ac7800014e7983 */ /* 0x000ea80000300a00 */
[----:B------:R-:W2:Y:S04]  /*45750*/  LDL.LU.64 R144, [R1+0xac70] ;  /* 0x00ac700001907983 */ /* 0x000ea80000300a00 */
[----:B0-----:R-:W2:Y:S04]  /*45760*/  LDL.LU.64 R224, [R1+0x8650] ;  /* 0x0086500001e07983 */ /* 0x001ea80000300a00 */
[----:B------:R-:W-:Y:S04]  /*45770*/  STL.64 [R1+0x8468], R2 ;  /* 0x0084680201007387 */ /* 0x000fe80000100a00 */
[----:B------:R-:W2:Y:S04]  /*45780*/  LDL.LU.64 R120, [R1+0xac68] ;  /* 0x00ac680001787983 */ /* 0x000ea80000300a00 */
[----:B------:R-:W2:Y:S04]  /*45790*/  LDL.LU.64 R22, [R1+0xac60] ;  /* 0x00ac600001167983 */ /* 0x000ea80000300a00 */
[----:B------:R-:W2:Y:S01]  /*457a0*/  LDL.LU.64 R102, [R1+0xac58] ;  /* 0x00ac580001667983 */ /* 0x000ea20000300a00 */
[----:B----4-:R-:W-:-:S03]  /*457b0*/  DFMA R126, R126, R124, R244 ;  /* 0x0000007c7e7e722b */ /* 0x010fc600000000f4 */
[----:B------:R-:W-:Y:S01]  /*457c0*/  STL.64 [R1+0xab38], R100 ;  /* 0x00ab386401007387 */ /* 0x000fe20000100a00 */
[----:B---3--:R-:W-:-:S03]  /*457d0*/  DFMA R26, R138, R132, R26 ;  /* 0x000000848a1a722b */ /* 0x008fc6000000001a */
[----:B------:R0:W-:Y:S04]  /*457e0*/  STL.64 [R1+0x8488], R126 ;  /* 0x0084887e01007387 */ /* 0x0001e80000100a00 */
[----:B------:R-:W3:Y:S04]  /*457f0*/  LDL.LU.64 R96, [R1+0x8488] ;  /* 0x0084880001607983 */ /* 0x000ee80000300a00 */
[----:B------:R1:W-:Y:S04]  /*45800*/  STL.64 [R1+0x8480], R26 ;  /* 0x0084801a01007387 */ /* 0x0003e80000100a00 */
[----:B------:R-:W4:Y:S01]  /*45810*/  LDL.LU.64 R168, [R1+0x8480] ;  /* 0x0084800001a87983 */ /* 0x000f220000300a00 */
[----:B------:R-:W-:-:S02]  /*45820*/  DADD R220, -R130, R220 ;  /* 0x0000000082dc7229 */ /* 0x000fc400000001dc */
[----:B--2---:R-:W-:Y:S01]  /*45830*/  DADD R210, R106, R210 ;  /* 0x000000006ad27229 */ /* 0x004fe200000000d2 */
[----:B------:R-:W2:Y:S04]  /*45840*/  LDL.LU.64 R244, [R1+0xac50] ;  /* 0x00ac500001f47983 */ /* 0x000ea80000300a00 */
[----:B0-----:R-:W2:Y:S01]  /*45850*/  LDL.LU.64 R126, [R1+0xac48] ;  /* 0x00ac4800017e7983 */ /* 0x001ea20000300a00 */
[----:B------:R-:W-:-:S03]  /*45860*/  DADD R226, R218, R226 ;  /* 0x00000000dae27229 */ /* 0x000fc600000000e2 */
[----:B------:R-:W2:Y:S01]  /*45870*/  LDL.LU.64 R82, [R1+0xac40] ;  /* 0x00ac400001527983 */ /* 0x000ea20000300a00 */
[----:B------:R-:W-:-:S03]  /*45880*/  DFMA R220, -R74, R228, R220 ;  /* 0x000000e44adc722b */ /* 0x000fc600000001dc */
[----:B-1----:R-:W2:Y:S04]  /*45890*/  LDL.LU.64 R26, [R1+0xac38] ;  /* 0x00ac3800011a7983 */ /* 0x002ea80000300a00 */
[----:B------:R-:W2:Y:S01]  /*458a0*/  LDL.LU.64 R138, [R1+0xac30] ;  /* 0x00ac3000018a7983 */ /* 0x000ea20000300a00 */
[CC--:B---3--:R-:W-:Y:S02]  /*458b0*/  DFMA R96, R80.reuse, R30.reuse, R96 ;  /* 0x0000001e5060722b */ /* 0x0c8fe40000000060 */
[CC--:B----4-:R-:W-:Y:S02]  /*458c0*/  DFMA R168, R80.reuse, R30.reuse, R168 ;  /* 0x0000001e50a8722b */ /* 0x0d0fe400000000a8 */
[----:B------:R-:W-:Y:S02]  /*458d0*/  DFMA R80, R80, R30, R134 ;  /* 0x0000001e5050722b */ /* 0x000fe40000000086 */
[----:B------:R-:W-:-:S02]  /*458e0*/  DFMA R30, R54, R122, R224 ;  /* 0x0000007a361e722b */ /* 0x000fc400000000e0 */
[C---:B------:R-:W-:Y:S02]  /*458f0*/  DADD R134, R194.reuse, R226 ;  /* 0x00000000c2867229 */ /* 0x040fe400000000e2 */
[----:B------:R-:W-:Y:S01]  /*45900*/  DADD R224, -R194, R210 ;  /* 0x00000000c2e07229 */ /* 0x000fe200000001d2 */
[----:B------:R0:W-:Y:S03]  /*45910*/  STL.64 [R1+0x87c0], R80 ;  /* 0x0087c05001007387 */ /* 0x0001e60000100a00 */
[----:B------:R-:W-:Y:S01]  /*45920*/  DFMA R30, R60, -R198, R30 ;  /* 0x800000c63c1e722b */ /* 0x000fe2000000001e */
[----:B------:R-:W3:Y:S01]  /*45930*/  LDL.64 R226, [R1+0x8640] ;  /* 0x0086400001e27983 */ /* 0x000ee20000100a00 */
[----:B------:R-:W-:-:S03]  /*45940*/  DADD R232, R190, R134 ;  /* 0x00000000bee87229 */ /* 0x000fc60000000086 */
[----:B------:R-:W4:Y:S01]  /*45950*/  LDL.64 R134, [R1+0x8898] ;  /* 0x0088980001867983 */ /* 0x000f220000100a00 */
[----:B0-----:R-:W-:Y:S02]  /*45960*/  DFMA R80, R58, R238, R220 ;  /* 0x000000ee3a50722b */ /* 0x001fe400000000dc */
[----:B------:R-:W-:Y:S01]  /*45970*/  DADD R220, -R190, R224 ;  /* 0x00000000bedc7229 */ /* 0x000fe200000001e0 */
[----:B------:R-:W4:Y:S01]  /*45980*/  LDL.LU.64 R190, [R1+0x86d8] ;  /* 0x0086d80001be7983 */ /* 0x000f220000300a00 */
[----:B------:R-:W-:-:S03]  /*45990*/  DFMA R198, R60, R198, R28 ;  /* 0x000000c63cc6722b */ /* 0x000fc6000000001c */
[----:B------:R-:W2:Y:S04]  /*459a0*/  LDL.64 R224, [R1+0xa2f8] ;  /* 0x00a2f80001e07983 */ /* 0x000ea80000100a00 */
[----:B------:R-:W3:Y:S04]  /*459b0*/  LDL.64 R28, [R1+0xa3a8] ;  /* 0x00a3a800011c7983 */ /* 0x000ee80000100a00 */
[----:B------:R0:W-:Y:S01]  /*459c0*/  STL.64 [R1+0x8638], R30 ;  /* 0x0086381e01007387 */ /* 0x0001e20000100a00 */
[----:B------:R-:W-:Y:S02]  /*459d0*/  DMUL R210, R52, UR48 ;  /* 0x0000003034d27c28 */ /* 0x000fe40008000000 */
[----:B0-----:R-:W-:-:S02]  /*459e0*/  DADD R30, R8, R80 ;  /* 0x00000000081e7229 */ /* 0x001fc40000000050 */
[----:B------:R-:W-:Y:S01]  /*459f0*/  DMUL R80, R104, UR52 ;  /* 0x0000003468507c28 */ /* 0x000fe20008000000 */
[----:B------:R-:W-:Y:S01]  /*45a00*/  UMOV UR52, 0x3a23383f ;  /* 0x3a23383f00347882 */ /* 0x000fe20000000000 */
[----:B------:R-:W-:Y:S02]  /*45a10*/  UMOV UR53, 0x3dafe2c6 ;  /* 0x3dafe2c600357882 */ /* 0x000fe40000000000 */
[----:B------:R-:W-:-:S07]  /*45a20*/  DMUL R52, R152, UR52 ;  /* 0x0000003498347c28 */ /* 0x000fce0008000000 */
[----:B------:R0:W-:Y:S01]  /*45a30*/  STL.64 [R1+0x8d88], R52 ;  /* 0x008d883401007387 */ /* 0x0001e20000100a00 */
[----:B----4-:R-:W-:Y:S02]  /*45a40*/  DADD R190, -R134, R190 ;  /* 0x0000000086be7229 */ /* 0x010fe400000001be */
[----:B------:R-:W-:Y:S02]  /*45a50*/  DADD R134, R180, R30 ;  /* 0x00000000b4867229 */ /* 0x000fe4000000001e */
[----:B------:R-:W-:-:S04]  /*45a60*/  DMUL R30, R48, R210 ;  /* 0x000000d2301e7228 */ /* 0x000fc80000000000 */
[----:B------:R-:W-:Y:S02]  /*45a70*/  DFMA R190, R48, -R222, R190 ;  /* 0x800000de30be722b */ /* 0x000fe400000000be */
[----:B--2---:R-:W-:Y:S02]  /*45a80*/  DMUL R104, R224, R140 ;  /* 0x0000008ce0687228 */ /* 0x004fe40000000000 */
[----:B------:R-:W-:Y:S02]  /*45a90*/  DFMA R140, R58, R52, R134 ;  /* 0x000000343a8c722b */ /* 0x000fe40000000086 */
[----:B---3--:R-:W-:Y:S01]  /*45aa0*/  DMUL R134, R28, R100 ;  /* 0x000000641c867228 */ /* 0x008fe20000000000 */
[----:B0-----:R-:W2:Y:S01]  /*45ab0*/  LDL.LU.64 R52, [R1+0x8680] ;  /* 0x0086800001347983 */ /* 0x001ea20000300a00 */
[----:B------:R-:W-:Y:S02]  /*45ac0*/  DADD R28, -R4, R190 ;  /* 0x00000000041c7229 */ /* 0x000fe400000001be */
[----:B------:R-:W-:-:S02]  /*45ad0*/  DFMA R190, R30, 3, R198 ;  /* 0x400800001ebe782b */ /* 0x000fc400000000c6 */
[C---:B------:R-:W-:Y:S02]  /*45ae0*/  DMUL R226, R248.reuse, R226 ;  /* 0x000000e2f8e27228 */ /* 0x040fe40000000000 */
[----:B------:R-:W-:Y:S02]  /*45af0*/  DMUL R224, R248, R230 ;  /* 0x000000e6f8e07228 */ /* 0x000fe40000000000 */
[----:B------:R-:W-:Y:S02]  /*45b00*/  DFMA R198, R182, UR36, R30 ;  /* 0x00000024b6c67c2b */ /* 0x000fe4000800001e */
[C---:B------:R-:W-:Y:S01]  /*45b10*/  DFMA R248, R30.reuse, 4, R182 ;  /* 0x401000001ef8782b */ /* 0x040fe200000000b6 */
[----:B------:R-:W-:Y:S01]  /*45b20*/  UMOV UR36, 0x66666666 ;  /* 0x6666666600247882 */ /* 0x000fe20000000000 */
[----:B------:R-:W-:Y:S01]  /*45b30*/  UMOV UR37, 0x3fd66666 ;  /* 0x3fd6666600257882 */ /* 0x000fe20000000000 */
[----:B------:R-:W-:-:S03]  /*45b40*/  DADD R28, -R30, R28 ;  /* 0x000000001e1c7229 */ /* 0x000fc6000000011c */
[C---:B------:R-:W-:Y:S02]  /*45b50*/  DADD R198, R218.reuse, R198 ;  /* 0x00000000dac67229 */ /* 0x040fe400000000c6 */
[----:B------:R-:W-:Y:S02]  /*45b60*/  DADD R196, R218, R248 ;  /* 0x00000000dac47229 */ /* 0x000fe400000000f8 */
[C---:B------:R-:W-:Y:S02]  /*45b70*/  DFMA R190, R182.reuse, UR36, R190 ;  /* 0x00000024b6be7c2b */ /* 0x040fe400080000be */
[----:B------:R-:W-:Y:S02]  /*45b80*/  DADD R28, -R182, R28 ;  /* 0x00000000b61c7229 */ /* 0x000fe4000000011c */
[C---:B------:R-:W-:Y:S02]  /*45b90*/  DFMA R248, R106.reuse, 2, R198 ;  /* 0x400000006af8782b */ /* 0x040fe400000000c6 */
[----:B------:R-:W-:-:S02]  /*45ba0*/  DFMA R198, R106, 3, R196 ;  /* 0x400800006ac6782b */ /* 0x000fc400000000c4 */
[----:B------:R-:W-:Y:S02]  /*45bb0*/  DADD R190, R218, R190 ;  /* 0x00000000dabe7229 */ /* 0x000fe400000000be */
[C---:B------:R-:W-:Y:S01]  /*45bc0*/  DADD R196, R106.reuse, R50 ;  /* 0x000000006ac47229 */ /* 0x040fe20000000032 */
[----:B------:R0:W-:Y:S01]  /*45bd0*/  STL.64 [R1+0x8580], R210 ;  /* 0x008580d201007387 */ /* 0x0001e20000100a00 */
[----:B------:R-:W-:Y:S02]  /*45be0*/  DADD R50, -R106, R28 ;  /* 0x000000006a327229 */ /* 0x000fe4000000011c */
[C---:B------:R-:W-:Y:S01]  /*45bf0*/  DMUL R230, R56.reuse, R224 ;  /* 0x000000e038e67228 */ /* 0x040fe20000000000 */
[----:B------:R-:W3:Y:S04]  /*45c00*/  LDL.64 R218, [R1+0x8818] ;  /* 0x0088180001da7983 */ /* 0x000ee80000100a00 */
[----:B------:R1:W-:Y:S01]  /*45c10*/  STL.64 [R1+0x85a0], R196 ;  /* 0x0085a0c401007387 */ /* 0x0003e20000100a00 */
[----:B0-----:R-:W-:-:S03]  /*45c20*/  DMUL R210, R56, R226 ;  /* 0x000000e238d27228 */ /* 0x001fc60000000000 */
[----:B------:R-:W4:Y:S01]  /*45c30*/  LDL.64 R28, [R1+0x8608] ;  /* 0x00860800011c7983 */ /* 0x000f220000100a00 */
[C---:B-1----:R-:W-:Y:S02]  /*45c40*/  DFMA R196, R106.reuse, 3, R190 ;  /* 0x400800006ac4782b */ /* 0x042fe400000000be */
[----:B------:R-:W-:Y:S02]  /*45c50*/  DADD R106, -R106, -R194 ;  /* 0x000000006a6a7229 */ /* 0x000fe400000009c2 */
[----:B------:R-:W-:Y:S01]  /*45c60*/  DFMA R190, R194, 2, R248 ;  /* 0x40000000c2be782b */ /* 0x000fe200000000f8 */
[----:B------:R-:W3:Y:S04]  /*45c70*/  LDL.64 R248, [R1+0xa3b0] ;  /* 0x00a3b00001f87983 */ /* 0x000ee80000100a00 */
[----:B------:R0:W-:Y:S02]  /*45c80*/  STL.64 [R1+0x88f8], R106 ;  /* 0x0088f86a01007387 */ /* 0x0001e40000100a00 */
[----:B0-----:R-:W-:-:S02]  /*45c90*/  DADD R106, R40, R232 ;  /* 0x00000000286a7229 */ /* 0x001fc400000000e8 */
[----:B------:R-:W-:Y:S02]  /*45ca0*/  DFMA R232, R194, 3, R198 ;  /* 0x40080000c2e8782b */ /* 0x000fe400000000c6 */
[----:B------:R-:W-:Y:S01]  /*45cb0*/  DADD R140, R210, R140 ;  /* 0x00000000d28c7229 */ /* 0x000fe2000000008c */
[----:B------:R0:W-:Y:S01]  /*45cc0*/  STL.64 [R1+0x8810], R190 ;  /* 0x008810be01007387 */ /* 0x0001e20000100a00 */
[----:B------:R-:W-:-:S03]  /*45cd0*/  DFMA R198, R194, 3, R196 ;  /* 0x40080000c2c6782b */ /* 0x000fc600000000c4 */
[----:B------:R-:W4:Y:S03]  /*45ce0*/  LDL.64 R194, [R1+0x86e8] ;  /* 0x0086e80001c27983 */ /* 0x000f260000100a00 */
[----:B------:R-:W-:Y:S01]  /*45cf0*/  DFMA R140, R230, 2, R140 ;  /* 0x40000000e68c782b */ /* 0x000fe2000000008c */
[----:B------:R-:W4:Y:S01]  /*45d00*/  LDL.64 R40, [R1+0xa358] ;  /* 0x00a3580001287983 */ /* 0x000f220000100a00 */
[----:B0-----:R-:W-:-:S03]  /*45d10*/  DFMA R190, R58, -R238, R32 ;  /* 0x800000ee3abe722b */ /* 0x001fc60000000020 */
[----:B------:R-:W4:Y:S03]  /*45d20*/  LDL.LU.64 R196, [R1+0x8668] ;  /* 0x0086680001c47983 */ /* 0x000f260000300a00 */
[----:B------:R-:W-:Y:S01]  /*45d30*/  DFMA R140, R56, R134, R140 ;  /* 0x00000086388c722b */ /* 0x000fe2000000008c */
[----:B------:R-:W4:Y:S07]  /*45d40*/  LDL.64 R32, [R1+0x9980] ;  /* 0x0099800001207983 */ /* 0x000f2e0000100a00 */
[----:B------:R-:W-:-:S08]  /*45d50*/  DFMA R140, R74, -R20, R140 ;  /* 0x800000144a8c722b */ /* 0x000fd0000000008c */
[----:B------:R-:W-:Y:S02]  /*45d60*/  DFMA R140, R68, R80, R140 ;  /* 0x00000050448c722b */ /* 0x000fe4000000008c */
[----:B--2---:R-:W-:Y:S02]  /*45d70*/  DADD R52, -R234, R52 ;  /* 0x00000000ea347229 */ /* 0x004fe40000000134 */
[----:B---3--:R-:W-:Y:S01]  /*45d80*/  DMUL R248, R248, R10 ;  /* 0x0000000af8f87228 */ /* 0x008fe20000000000 */
[----:B------:R-:W2:Y:S01]  /*45d90*/  LDL.LU.64 R10, [R1+0x8698] ;  /* 0x00869800010a7983 */ /* 0x000ea20000300a00 */
[----:B----4-:R-:W-:Y:S02]  /*45da0*/  DADD R106, R194, R106 ;  /* 0x00000000c26a7229 */ /* 0x010fe4000000006a */
[----:B------:R-:W-:Y:S02]  /*45db0*/  DADD R194, R234, R220 ;  /* 0x00000000eac27229 */ /* 0x000fe400000000dc */
[C---:B------:R-:W-:Y:S01]  /*45dc0*/  DADD R220, -R104.reuse, R190 ;  /* 0x0000000068dc7229 */ /* 0x040fe200000001be */
[----:B------:R-:W3:Y:S01]  /*45dd0*/  LDL.LU.64 R234, [R1+0x86a0] ;  /* 0x0086a00001ea7983 */ /* 0x000ee20000300a00 */
[----:B------:R-:W-:-:S03]  /*45de0*/  DFMA R104, R104, 2, R140 ;  /* 0x400000006868782b */ /* 0x000fc6000000008c */
[----:B------:R-:W4:Y:S04]  /*45df0*/  LDL.64 R140, [R1+0xa2c0] ;  /* 0x00a2c000018c7983 */ /* 0x000f280000100a00 */
[----:B------:R0:W-:Y:S04]  /*45e00*/  STL.64 [R1+0x8720], R104 ;  /* 0x0087206801007387 */ /* 0x0001e80000100a00 */
[----:B------:R-:W3:Y:S04]  /*45e10*/  LDL.LU.64 R190, [R1+0x8670] ;  /* 0x0086700001be7983 */ /* 0x000ee80000300a00 */
[----:B0-----:R-:W2:Y:S01]  /*45e20*/  LDL.64 R104, [R1+0x8780] ;  /* 0x0087800001687983 */ /* 0x001ea20000100a00 */
[----:B----4-:R-:W-:-:S07]  /*45e30*/  DMUL R140, R140, R166 ;  /* 0x000000a68c8c7228 */ /* 0x010fce0000000000 */
[----:B------:R3:W-:Y:S01]  /*45e40*/  STL.64 [R1+0x8598], R140 ;  /* 0x0085988c01007387 */ /* 0x0007e20000100a00 */
[----:B--2---:R-:W-:Y:S02]  /*45e50*/  DADD R104, R104, R106 ;  /* 0x0000000068687229 */ /* 0x004fe4000000006a */
[----:B------:R-:W-:Y:S02]  /*45e60*/  DFMA R106, R64, R204, R10 ;  /* 0x000000cc406a722b */ /* 0x000fe4000000000a */
[----:B------:R-:W-:Y:S01]  /*45e70*/  DMUL R10, R72, R140 ;  /* 0x0000008c480a7228 */ /* 0x000fe20000000000 */
[----:B------:R-:W-:Y:S01]  /*45e80*/  STL.64 [R1+0x85f8], R248 ;  /* 0x0085f8f801007387 */ /* 0x000fe20000100a00 */
[----:B---3--:R-:W-:-:S03]  /*45e90*/  DFMA R140, -R32, R166, R234 ;  /* 0x000000a6208c722b */ /* 0x008fc600000001ea */
[----:B------:R-:W2:Y:S04]  /*45ea0*/  LDL.64 R234, [R1+0x8770] ;  /* 0x0087700001ea7983 */ /* 0x000ea80000100a00 */
[----:B------:R-:W3:Y:S01]  /*45eb0*/  LDL.64 R204, [R1+0x8780] ;  /* 0x0087800001cc7983 */ /* 0x000ee20000100a00 */
[----:B------:R-:W-:-:S07]  /*45ec0*/  DADD R140, -R10, R140 ;  /* 0x000000000a8c7229 */ /* 0x000fce000000018c */
[----:B------:R0:W-:Y:S04]  /*45ed0*/  STL.64 [R1+0x8830], R140 ;  /* 0x0088308c01007387 */ /* 0x0001e80000100a00 */
[----:B0-----:R-:W4:Y:S01]  /*45ee0*/  LDL.64 R140, [R1+0x9b38] ;  /* 0x009b3800018c7983 */ /* 0x001f220000100a00 */
[----:B------:R-:W-:Y:S02]  /*45ef0*/  DADD R106, R218, R106 ;  /* 0x00000000da6a7229 */ /* 0x000fe4000000006a */
[----:B------:R-:W-:Y:S02]  /*45f00*/  DADD R170, R10, R170 ;  /* 0x000000000aaa7229 */ /* 0x000fe400000000aa */
[----:B------:R-:W-:Y:S01]  /*45f10*/  DMUL R40, R40, R196 ;  /* 0x000000c428287228 */ /* 0x000fe20000000000 */
[----:B------:R-:W-:Y:S01]  /*45f20*/  UMOV UR48, 0xd41e8097 ;  /* 0xd41e809700307882 */ /* 0x000fe20000000000 */
[----:B------:R-:W-:Y:S01]  /*45f30*/  DMUL R248, R58, R248 ;  /* 0x000000f83af87228 */ /* 0x000fe20000000000 */
[----:B------:R-:W-:Y:S01]  /*45f40*/  UMOV UR49, 0x3def9c67 ;  /* 0x3def9c6700317882 */ /* 0x000fe20000000000 */
[----:B------:R-:W-:Y:S01]  /*45f50*/  DADD R104, R210, R104 ;  /* 0x00000000d2687229 */ /* 0x000fe20000000068 */
[----:B------:R0:W-:Y:S04]  /*45f60*/  STL.64 [R1+0x8698], R170 ;  /* 0x008698aa01007387 */ /* 0x0001e80000100a00 */
[----:B------:R-:W-:Y:S01]  /*45f70*/  STL.64 [R1+0x8610], R248 ;  /* 0x008610f801007387 */ /* 0x000fe20000100a00 */
[----:B------:R-:W-:Y:S01]  /*45f80*/  UMOV UR36, 0xe54a3803 ;  /* 0xe54a380300247882 */ /* 0x000fe20000000000 */
[----:B------:R-:W-:Y:S01]  /*45f90*/  UMOV UR37, 0x3de33dcf ;  /* 0x3de33dcf00257882 */ /* 0x000fe20000000000 */
[----:B------:R-:W-:Y:S01]  /*45fa0*/  UMOV UR52, 0x47ae147b ;  /* 0x47ae147b00347882 */ /* 0x000fe20000000000 */
[----:B------:R-:W-:Y:S01]  /*45fb0*/  UMOV UR53, 0x3ff27ae1 ;  /* 0x3ff27ae100357882 */ /* 0x000fe20000000000 */
[----:B------:R-:W-:Y:S04]  /*45fc0*/  STL.64 [R1+0xab50], R224 ;  /* 0x00ab50e001007387 */ /* 0x000fe80000100a00 */
[----:B0-----:R-:W3:Y:S04]  /*45fd0*/  LDL.64 R170, [R1+0x8bc8] ;  /* 0x008bc80001aa7983 */ /* 0x001ee80000100a00 */
[----:B------:R-:W-:Y:S04]  /*45fe0*/  STL.64 [R1+0xab48], R134 ;  /* 0x00ab488601007387 */ /* 0x000fe80000100a00 */
[----:B------:R-:W-:Y:S04]  /*45ff0*/  STL.64 [R1+0xaad8], R80 ;  /* 0x00aad85001007387 */ /* 0x000fe80000100a00 */
[----:B------:R0:W-:Y:S04]  /*46000*/  STL.64 [R1+0x88d8], R96 ;  /* 0x0088d86001007387 */ /* 0x0001e80000100a00 */
[----:B------:R1:W-:Y:S04]  /*46010*/  STL.64 [R1+0x88b8], R168 ;  /* 0x0088b8a801007387 */ /* 0x0003e80000100a00 */
[----:B------:R1:W-:Y:S04]  /*46020*/  STL.64 [R1+0x87f8], R52 ;  /* 0x0087f83401007387 */ /* 0x0003e80000100a00 */
[----:B------:R-:W3:Y:S01]  /*46030*/  LDL.LU.64 R218, [R1+0xac08] ;  /* 0x00ac080001da7983 */ /* 0x000ee20000300a00 */
[----:B----4-:R-:W-:-:S03]  /*46040*/  DFMA R106, -R140, R142, R106 ;  /* 0x0000008e8c6a722b */ /* 0x010fc6000000016a */
[----:B------:R-:W-:Y:S01]  /*46050*/  STL.64 [R1+0x8530], R40 ;  /* 0x0085302801007387 */ /* 0x000fe20000100a00 */
[----:B------:R-:W-:Y:S02]  /*46060*/  DMUL R28, R28, UR48 ;  /* 0x000000301c1c7c28 */ /* 0x000fe40008000000 */
[----:B------:R-:W-:Y:S01]  /*46070*/  DADD R104, R230, R104 ;  /* 0x00000000e6687229 */ /* 0x000fe20000000068 */
[----:B0-----:R-:W4:Y:S01]  /*46080*/  LDL.LU.64 R96, [R1+0xac28] ;  /* 0x00ac280001607983 */ /* 0x001f220000300a00 */
[----:B------:R-:W-:-:S03]  /*46090*/  DFMA R106, R10, 2, R106 ;  /* 0x400000000a6a782b */ /* 0x000fc6000000006a */
[----:B-1----:R-:W4:Y:S01]  /*460a0*/  LDL.LU.64 R168, [R1+0xac20] ;  /* 0x00ac200001a87983 */ /* 0x002f220000300a00 */
[----:B------:R-:W-:-:S03]  /*460b0*/  DFMA R140, R40, 2, R190 ;  /* 0x40000000288c782b */ /* 0x000fc600000000be */
[----:B------:R-:W-:Y:S04]  /*460c0*/  STL.64 [R1+0x8488], R28 ;  /* 0x0084881c01007387 */ /* 0x000fe80000100a00 */
[----:B------:R0:W-:Y:S01]  /*460d0*/  STL.64 [R1+0x8690], R106 ;  /* 0x0086906a01007387 */ /* 0x0001e20000100a00 */
[----:B------:R-:W-:Y:S02]  /*460e0*/  DFMA R190, R56, -R24, R194 ;  /* 0x8000001838be722b */ /* 0x000fe400000000c2 */
[----:B------:R-:W-:Y:S01]  /*460f0*/  DFMA R140, R92, R148, R140 ;  /* 0x000000945c8c722b */ /* 0x000fe2000000008c */
[----:B------:R-:W4:Y:S01]  /*46100*/  LDL.64 R194, [R1+0x8488] ;  /* 0x0084880001c27983 */ /* 0x000f220000100a00 */
[----:B------:R-:W-:Y:S02]  /*46110*/  DFMA R104, R56, R134, R104 ;  /* 0x000000863868722b */ /* 0x000fe40000000068 */
[----:B------:R-:W-:Y:S01]  /*46120*/  DMUL R196, R250, UR36 ;  /* 0x00000024fac47c28 */ /* 0x000fe20008000000 */
[----:B------:R-:W4:Y:S04]  /*46130*/  LDL.LU.64 R52, [R1+0xac18] ;  /* 0x00ac180001347983 */ /* 0x000f280000300a00 */
[----:B0-----:R-:W4:Y:S01]  /*46140*/  LDL.64 R106, [R1+0x8610] ;  /* 0x00861000016a7983 */ /* 0x001f220000100a00 */
[----:B--2---:R-:W-:-:S02]  /*46150*/  DADD R190, -R234, R190 ;  /* 0x00000000eabe7229 */ /* 0x004fc400000001be */
[----:B---3--:R-:W-:Y:S01]  /*46160*/  DFMA R140, R170, R112, R140 ;  /* 0x00000070aa8c722b */ /* 0x008fe2000000008c */
[----:B------:R-:W2:Y:S04]  /*46170*/  LDL.LU.64 R234, [R1+0x85a0] ;  /* 0x0085a00001ea7983 */ /* 0x000ea80000300a00 */
[----:B------:R-:W3:Y:S01]  /*46180*/  LDL.LU.64 R170, [R1+0x86c0] ;  /* 0x0086c00001aa7983 */ /* 0x000ee20000300a00 */
[----:B------:R-:W-:Y:S02]  /*46190*/  DADD R190, -R154, R190 ;  /* 0x000000009abe7229 */ /* 0x000fe400000001be */
[----:B------:R-:W-:Y:S01]  /*461a0*/  DADD R140, R10, R140 ;  /* 0x000000000a8c7229 */ /* 0x000fe2000000008c */
[----:B------:R-:W3:Y:S01]  /*461b0*/  LDL.LU.64 R210, [R1+0xac10] ;  /* 0x00ac100001d27983 */ /* 0x000ee20000300a00 */
[----:B------:R-:W-:-:S02]  /*461c0*/  DFMA R104, -R12, R72, R104 ;  /* 0x000000480c68722b */ /* 0x000fc40000000168 */
[----:B------:R-:W-:Y:S01]  /*461d0*/  DMUL R92, R114, UR60 ;  /* 0x0000003c725c7c28 */ /* 0x000fe20008000000 */
[----:B------:R-:W-:Y:S04]  /*461e0*/  STL.64 [R1+0x8480], R196 ;  /* 0x008480c401007387 */ /* 0x000fe80000100a00 */
[----:B------:R0:W-:Y:S04]  /*461f0*/  STL.64 [R1+0x8650], R140 ;  /* 0x0086508c01007387 */ /* 0x0001e80000100a00 */
[----:B------:R-:W3:Y:S04]  /*46200*/  LDL.LU.64 R28, [R1+0xac00] ;  /* 0x00ac0000011c7983 */ /* 0x000ee80000300a00 */
[----:B------:R-:W3:Y:S01]  /*46210*/  LDL.LU.64 R248, [R1+0xabf8] ;  /* 0x00abf80001f87983 */ /* 0x000ee20000300a00 */
[----:B0-----:R-:W-:-:S03]  /*46220*/  DADD R140, -R204, R190 ;  /* 0x00000000cc8c7229 */ /* 0x001fc600000001be */
[----:B------:R-:W3:Y:S04]  /*46230*/  LDL.LU.64 R230, [R1+0xabf0] ;  /* 0x00abf00001e67983 */ /* 0x000ee80000300a00 */
[----:B------:R-:W2:Y:S01]  /*46240*/  LDL.LU.64 R190, [R1+0x8688] ;  /* 0x0086880001be7983 */ /* 0x000ea20000300a00 */
[----:B----4-:R-:W-:-:S03]  /*46250*/  DADD R106, -R106, R198 ;  /* 0x000000006a6a7229 */ /* 0x010fc600000001c6 */
[----:B------:R-:W4:Y:S04]  /*46260*/  LDL.LU.64 R154, [R1+0xabe8] ;  /* 0x00abe800019a7983 */ /* 0x000f280000300a00 */
[----:B------:R-:W3:Y:S01]  /*46270*/  LDL.LU.64 R198, [R1+0x8638] ;  /* 0x0086380001c67983 */ /* 0x000ee20000300a00 */
[----:B------:R-:W-:Y:S02]  /*46280*/  DFMA R104, R160, UR52, R104 ;  /* 0x00000034a0687c2b */ /* 0x000fe40008000068 */
[----:B------:R-:W-:Y:S01]  /*46290*/  DMUL R196, R48, R196 ;  /* 0x000000c430c47228 */ /* 0x000fe20000000000 */
[----:B------:R-:W4:Y:S01]  /*462a0*/  LDL.LU.64 R160, [R1+0xabe0] ;  /* 0x00abe00001a07983 */ /* 0x000f220000300a00 */
[----:B------:R-:W-:Y:S02]  /*462b0*/  DFMA R106, -R58, R92, R106 ;  /* 0x0000005c3a6a722b */ /* 0x000fe4000000016a */
[----:B------:R-:W-:-:S02]  /*462c0*/  DMUL R204, R56, R226 ;  /* 0x000000e238cc7228 */ /* 0x000fc40000000000 */
[----:B------:R-:W-:Y:S01]  /*462d0*/  DMUL R194, R48, R194 ;  /* 0x000000c230c27228 */ /* 0x000fe20000000000 */
[----:B------:R-:W-:Y:S01]  /*462e0*/  UMOV UR52, 0xd70a3d71 ;  /* 0xd70a3d7100347882 */ /* 0x000fe20000000000 */
[----:B------:R-:W-:Y:S01]  /*462f0*/  DADD R10, -R10, R104 ;  /* 0x000000000a0a7229 */ /* 0x000fe20000000168 */
[----:B------:R-:W-:Y:S01]  /*46300*/  UMOV UR53, 0x3fdd70a3 ;  /* 0x3fdd70a300357882 */ /* 0x000fe20000000000 */
[----:B------:R-:W-:Y:S01]  /*46310*/  DADD R104, R196, R106 ;  /* 0x00000000c4687229 */ /* 0x000fe2000000006a */
[----:B------:R-:W4:Y:S01]  /*46320*/  LDL.LU.64 R92, [R1+0xabd8] ;  /* 0x00abd800015c7983 */ /* 0x000f220000300a00 */
[----:B------:R-:W-:-:S03]  /*46330*/  DADD R106, -R204, R140 ;  /* 0x00000000cc6a7229 */ /* 0x000fc6000000018c */
[----:B------:R0:W-:Y:S03]  /*46340*/  STL.64 [R1+0x86a0], R10 ;  /* 0x0086a00a01007387 */ /* 0x0001e60000100a00 */
[----:B------:R-:W-:Y:S01]  /*46350*/  DFMA R104, R194, 2, R104 ;  /* 0x40000000c268782b */ /* 0x000fe20000000068 */
[----:B------:R-:W4:Y:S01]  /*46360*/  LDL.LU.64 R204, [R1+0x86b0] ;  /* 0x0086b00001cc7983 */ /* 0x000f220000300a00 */
[----:B--2---:R-:W-:-:S08]  /*46370*/  DFMA R190, R54, R216, R190 ;  /* 0x000000d836be722b */ /* 0x004fd000000000be */
[----:B------:R-:W-:-:S08]  /*46380*/  DFMA R184, R68, R186, R190 ;  /* 0x000000ba44b8722b */ /* 0x000fd000000000be */
[----:B------:R-:W-:Y:S02]  /*46390*/  DFMA R184, R8, 0.5, R184 ;  /* 0x3fe0000008b8782b */ /* 0x000fe400000000b8 */
[----:B---3--:R-:W-:-:S08]  /*463a0*/  DADD R198, R30, R198 ;  /* 0x000000001ec67229 */ /* 0x008fd000000000c6 */
[----:B0-----:R-:W-:Y:S02]  /*463b0*/  DFMA R10, R182, UR52, R198 ;  /* 0x00000034b60a7c2b */ /* 0x001fe400080000c6 */
[----:B------:R-:W-:Y:S01]  /*463c0*/  DMUL R198, R56, R224 ;  /* 0x000000e038c67228 */ /* 0x000fe20000000000 */
[----:B------:R-:W-:Y:S01]  /*463d0*/  UMOV UR52, 0x3a23383f ;  /* 0x3a23383f00347882 */ /* 0x000fe20000000000 */
[----:B------:R-:W-:Y:S01]  /*463e0*/  UMOV UR53, 0x3dafe2c6 ;  /* 0x3dafe2c600357882 */ /* 0x000fe20000000000 */
[----:B------:R-:W2:Y:S03]  /*463f0*/  LDL.64 R224, [R1+0x8bb8] ;  /* 0x008bb80001e07983 */ /* 0x000ea60000100a00 */
[----:B------:R-:W-:Y:S02]  /*46400*/  DADD R10, R196, R10 ;  /* 0x00000000c40a7229 */ /* 0x000fe4000000000a */
[----:B------:R-:W-:-:S02]  /*46410*/  DADD R140, -R198, R106 ;  /* 0x00000000c68c7229 */ /* 0x000fc4000000016a */
[----:B------:R-:W-:Y:S02]  /*46420*/  DADD R106, R130, R104 ;  /* 0x00000000826a7229 */ /* 0x000fe40000000068 */
[----:B------:R-:W-:Y:S02]  /*46430*/  DFMA R198, R74, R228, -R130 ;  /* 0x000000e44ac6722b */ /* 0x000fe40000000882 */
[----:B------:R-:W-:Y:S02]  /*46440*/  DFMA R130, R68, -R186, R128 ;  /* 0x800000ba4482722b */ /* 0x000fe40000000080 */
[----:B------:R-:W-:Y:S02]  /*46450*/  DADD R10, R194, R10 ;  /* 0x00000000c20a7229 */ /* 0x000fe4000000000a */
[----:B------:R-:W-:Y:S02]  /*46460*/  DFMA R104, R56, -R134, R140 ;  /* 0x800000863868722b */ /* 0x000fe4000000008c */
[----:B------:R-:W-:-:S02]  /*46470*/  DFMA R106, R74, R228, R106 ;  /* 0x000000e44a6a722b */ /* 0x000fc4000000006a */
[C---:B------:R-:W-:Y:S02]  /*46480*/  DFMA R140, R8.reuse, 0.5, R234 ;  /* 0x3fe00000088c782b */ /* 0x040fe400000000ea */
[C---:B------:R-:W-:Y:S02]  /*46490*/  DADD R130, -R8.reuse, R130 ;  /* 0x0000000008827229 */ /* 0x040fe40000000182 */
[----:B------:R-:W-:Y:S02]  /*464a0*/  DADD R190, -R8, R10 ;  /* 0x0000000008be7229 */ /* 0x000fe4000000010a */
[----:B------:R-:W-:Y:S02]  /*464b0*/  DADD R8, -R192, R104 ;  /* 0x00000000c0087229 */ /* 0x000fe40000000168 */
[----:B------:R-:W-:Y:S02]  /*464c0*/  DFMA R10, R58, -R238, R106 ;  /* 0x800000ee3a0a722b */ /* 0x000fe4000000006a */
[----:B------:R-:W-:Y:S01]  /*464d0*/  DADD R234, R180, R184 ;  /* 0x00000000b4ea7229 */ /* 0x000fe200000000b8 */
[----:B------:R-:W3:Y:S01]  /*464e0*/  LDL.128 R104, [R1+0x460] ;  /* 0x0004600001687983 */ /* 0x000ee20000100c00 */
[----:B------:R-:W-:-:S02]  /*464f0*/  DFMA R128, R58, R46, R170 ;  /* 0x0000002e3a80722b */ /* 0x000fc400000000aa */
[----:B------:R-:W-:Y:S02]  /*46500*/  DFMA R170, R58, R238, R198 ;  /* 0x000000ee3aaa722b */ /* 0x000fe400000000c6 */
[----:B------:R-:W-:Y:S01]  /*46510*/  DADD R198, R180, R140 ;  /* 0x00000000b4c67229 */ /* 0x000fe2000000008c */
[----:B------:R-:W2:Y:S01]  /*46520*/  LDL.128 R236, [R1+0x470] ;  /* 0x0004700001ec7983 */ /* 0x000ea20000100c00 */
[----:B------:R-:W-:Y:S02]  /*46530*/  DFMA R140, R56, -R16, R8 ;  /* 0x80000010388c722b */ /* 0x000fe40000000008 */
[C---:B------:R-:W-:Y:S02]  /*46540*/  DADD R184, -R180.reuse, R190 ;  /* 0x00000000b4b87229 */ /* 0x040fe400000001be */
[C---:B------:R-:W-:Y:S02]  /*46550*/  DADD R8, R180.reuse, R10 ;  /* 0x00000000b4087229 */ /* 0x040fe4000000000a */
[----:B------:R-:W-:-:S02]  /*46560*/  DADD R130, -R180, R130 ;  /* 0x00000000b4827229 */ /* 0x000fc40000000182 */
[----:B------:R-:W-:Y:S02]  /*46570*/  DMUL R190, R56, R240 ;  /* 0x000000f038be7228 */ /* 0x000fe40000000000 */
[----:B------:R-:W-:Y:S02]  /*46580*/  DADD R10, R42, R234 ;  /* 0x000000002a0a7229 */ /* 0x000fe400000000ea */
[----:B------:R-:W-:-:S04]  /*46590*/  DMUL R234, R152, UR52 ;  /* 0x0000003498ea7c28 */ /* 0x000fc80008000000 */
[----:B------:R-:W-:Y:S01]  /*465a0*/  DADD R140, -R190, R140 ;  /* 0x00000000be8c7229 */ /* 0x000fe2000000018c */
[----:B------:R0:W-:Y:S01]  /*465b0*/  STL.64 [R1+0x8490], R10 ;  /* 0x0084900a01007387 */ /* 0x0001e20000100a00 */
[C---:B------:R-:W-:Y:S02]  /*465c0*/  DADD R190, R42.reuse, R170 ;  /* 0x000000002abe7229 */ /* 0x040fe400000000aa */
[----:B------:R-:W-:Y:S01]  /*465d0*/  DADD R198, R42, R198 ;  /* 0x000000002ac67229 */ /* 0x000fe200000000c6 */
[----:B------:R-:W2:Y:S03]  /*465e0*/  LDL.64 R170, [R1+0x9b50] ;  /* 0x009b500001aa7983 */ /* 0x000ea60000100a00 */
[----:B------:R-:W-:Y:S01]  /*465f0*/  DADD R140, -R206, R140 ;  /* 0x00000000ce8c7229 */ /* 0x000fe2000000018c */
[----:B------:R-:W2:Y:S01]  /*46600*/  LDL.LU.64 R38, [R1+0x8490] ;  /* 0x0084900001267983 */ /* 0x000ea20000300a00 */
[----:B0-----:R-:W-:-:S03]  /*46610*/  DADD R10, -R42, R130 ;  /* 0x000000002a0a7229 */ /* 0x001fc60000000182 */
[----:B------:R-:W2:Y:S01]  /*46620*/  LDL.64 R130, [R1+0xa300] ;  /* 0x00a3000001827983 */ /* 0x000ea20000100a00 */
[----:B------:R-:W-:Y:S02]  /*46630*/  DADD R42, -R42, R184 ;  /* 0x000000002a2a7229 */ /* 0x000fe400000001b8 */
[----:B----4-:R-:W-:Y:S01]  /*46640*/  DFMA R180, R54, -R122, R204 ;  /* 0x8000007a36b4722b */ /* 0x010fe200000000cc */
[----:B------:R-:W4:Y:S04]  /*46650*/  LDL.64 R184, [R1+0xa250] ;  /* 0x00a2500001b87983 */ /* 0x000f280000100a00 */
[----:B------:R0:W-:Y:S04]  /*46660*/  STL.64 [R1+0x8870], R10 ;  /* 0x0088700a01007387 */ /* 0x0001e80000100a00 */
[----:B------:R1:W-:Y:S04]  /*46670*/  STL.64 [R1+0x87a8], R42 ;  /* 0x0087a82a01007387 */ /* 0x0003e80000100a00 */
[----:B------:R-:W4:Y:S01]  /*46680*/  LDL.64 R204, [R1+0xa308] ;  /* 0x00a3080001cc7983 */ /* 0x000f220000100a00 */
[----:B0-----:R-:W-:-:S02]  /*46690*/  DFMA R10, R58, -R234, R8 ;  /* 0x800000ea3a0a722b */ /* 0x001fc40000000008 */
[----:B------:R-:W-:Y:S01]  /*466a0*/  DFMA R128, -R74, R228, R128 ;  /* 0x000000e44a80722b */ /* 0x000fe20000000180 */
[----:B------:R-:W4:Y:S01]  /*466b0*/  LDL.LU.64 R8, [R1+0x8560] ;  /* 0x0085600001087983 */ /* 0x000f220000300a00 */
[----:B-1----:R-:W-:-:S03]  /*466c0*/  DFMA R42, R12, R72, R140 ;  /* 0x000000480c2a722b */ /* 0x002fc6000000008c */
[----:B------:R-:W4:Y:S01]  /*466d0*/  LDL.LU.64 R140, [R1+0x86b8] ;  /* 0x0086b800018c7983 */ /* 0x000f220000300a00 */
[----:B------:R-:W-:-:S03]  /*466e0*/  DFMA R10, R58, -R18, R10 ;  /* 0x800000123a0a722b */ /* 0x000fc6000000000a */
[----:B------:R-:W4:Y:S04]  /*466f0*/  LDL.64 R228, [R1+0x9968] ;  /* 0x0099680001e47983 */ /* 0x000f280000100a00 */
[----:B---3--:R0:W-:Y:S01]  /*46700*/  STL.64 [R1+0x8680], R104 ;  /* 0x0086806801007387 */ /* 0x0081e20000100a00 */
[----:B------:R-:W-:Y:S02]  /*46710*/  IMAD.MOV.U32 R192, RZ, RZ, R106 ;  /* 0x000000ffffc07224 */ /* 0x000fe400078e006a */
[----:B------:R-:W-:Y:S01]  /*46720*/  IMAD.MOV.U32 R193, RZ, RZ, R107 ;  /* 0x000000ffffc17224 */ /* 0x000fe200078e006b */
[----:B------:R-:W-:Y:S01]  /*46730*/  UMOV UR52, 0xef6b5d46 ;  /* 0xef6b5d4600347882 */ /* 0x000fe20000000000 */
[----:B------:R-:W-:Y:S01]  /*46740*/  UMOV UR53, 0x3fd55553 ;  /* 0x3fd5555300357882 */ /* 0x000fe20000000000 */
[----:B------:R-:W3:Y:S04]  /*46750*/  LDL.64 R54, [R1+0x9978] ;  /* 0x0099780001367983 */ /* 0x000ee80000100a00 */
[----:B------:R-:W3:Y:S04]  /*46760*/  LDL.64 R122, [R1+0x9b18] ;  /* 0x009b1800017a7983 */ /* 0x000ee80000100a00 */
[----:B0-----:R-:W3:Y:S01]  /*46770*/  LDL.128 R104, [R1+0x5f0] ;  /* 0x0005f00001687983 */ /* 0x001ee20000100c00 */
[----:B--2---:R-:W-:Y:S01]  /*46780*/  MOV R100, R236 ;  /* 0x000000ec00647202 */ /* 0x004fe20000000f00 */
[----:B------:R-:W-:-:S02]  /*46790*/  IMAD.MOV.U32 R101, RZ, RZ, R237 ;  /* 0x000000ffff657224 */ /* 0x000fc400078e00ed */
[----:B------:R-:W2:Y:S01]  /*467a0*/  LDL.LU.64 R12, [R1+0xabc8] ;  /* 0x00abc800010c7983 */ /* 0x000ea20000300a00 */
[----:B----4-:R-:W-:Y:S02]  /*467b0*/  DMUL R8, R130, R8 ;  /* 0x0000000882087228 */ /* 0x010fe40000000000 */
[C---:B------:R-:W-:Y:S02]  /*467c0*/  DFMA R130, R58.reuse, -R46, R180 ;  /* 0x8000002e3a82722b */ /* 0x040fe400000000b4 */
[----:B------:R-:W-:Y:S02]  /*467d0*/  DFMA R180, R58, R234, R128 ;  /* 0x000000ea3ab4722b */ /* 0x000fe40000000080 */
[----:B------:R-:W-:Y:S02]  /*467e0*/  DFMA R140, R74, R202, R140 ;  /* 0x000000ca4a8c722b */ /* 0x000fe4000000008c */
[----:B------:R-:W-:Y:S01]  /*467f0*/  DMUL R204, R204, R212 ;  /* 0x000000d4cccc7228 */ /* 0x000fe20000000000 */
[----:B------:R0:W-:Y:S03]  /*46800*/  STL.64 [R1+0xab40], R192 ;  /* 0x00ab40c001007387 */ /* 0x0001e60000100a00 */
[----:B------:R-:W-:Y:S01]  /*46810*/  DADD R202, -R8, R180 ;  /* 0x0000000008ca7229 */ /* 0x000fe200000001b4 */
[----:B------:R-:W4:Y:S04]  /*46820*/  LDL.64 R212, [R1+0x9960] ;  /* 0x0099600001d47983 */ /* 0x000f280000100a00 */
[----:B------:R-:W3:Y:S04]  /*46830*/  LDL.64 R180, [R1+0x86d0] ;  /* 0x0086d00001b47983 */ /* 0x000ee80000100a00 */
[----:B------:R1:W-:Y:S01]  /*46840*/  STL.64 [R1+0x8778], R202 ;  /* 0x008778ca01007387 */ /* 0x0003e20000100a00 */
[----:B------:R-:W-:-:S03]  /*46850*/  DFMA R130, -R228, R76, R130 ;  /* 0x0000004ce482722b */ /* 0x000fc60000000182 */
[----:B0-----:R-:W2:Y:S01]  /*46860*/  LDL.LU.64 R192, [R1+0x8698] ;  /* 0x0086980001c07983 */ /* 0x001ea20000300a00 */
[----:B------:R-:W-:Y:S02]  /*46870*/  DMUL R184, R184, R76 ;  /* 0x0000004cb8b87228 */ /* 0x000fe40000000000 */
[----:B------:R-:W-:Y:S01]  /*46880*/  DFMA R242, R242, R112, R38 ;  /* 0x00000070f2f2722b */ /* 0x000fe20000000026 */
[----:B------:R-:W2:Y:S01]  /*46890*/  LDL.LU.64 R128, [R1+0xabd0] ;  /* 0x00abd00001807983 */ /* 0x000ea20000300a00 */
[----:B-1----:R-:W-:-:S03]  /*468a0*/  DFMA R202, R8, 2, R10 ;  /* 0x4000000008ca782b */ /* 0x002fc6000000000a */
[----:B------:R-:W4:Y:S01]  /*468b0*/  LDL.LU.64 R10, [R1+0x8740] ;  /* 0x00874000010a7983 */ /* 0x000f220000300a00 */
[----:B------:R-:W-:Y:S02]  /*468c0*/  DFMA R8, R204, 2, R42 ;  /* 0x40000000cc08782b */ /* 0x000fe4000000002a */
[----:B----4-:R-:W-:-:S07]  /*468d0*/  DFMA R42, -R170, R136, R10 ;  /* 0x00000088aa2a722b */ /* 0x010fce000000010a */
[----:B------:R0:W-:Y:S02]  /*468e0*/  STL.64 [R1+0x9770], R42 ;  /* 0x0097702a01007387 */ /* 0x0001e40000100a00 */
[----:B0-----:R-:W-:Y:S02]  /*468f0*/  DFMA R42, R58, -R234, R190 ;  /* 0x800000ea3a2a722b */ /* 0x001fe400000000be */
[----:B------:R-:W4:Y:S01]  /*46900*/  LDL.64 R190, [R1+0xa390] ;  /* 0x00a3900001be7983 */ /* 0x000f220000100a00 */
[----:B---3--:R-:W-:Y:S02]  /*46910*/  DADD R140, R180, R140 ;  /* 0x00000000b48c7229 */ /* 0x008fe4000000008c */
[----:B------:R-:W-:Y:S01]  /*46920*/  DFMA R180, R170, R136, R8 ;  /* 0x00000088aab4722b */ /* 0x000fe20000000008 */
[----:B------:R0:W-:Y:S01]  /*46930*/  STL.64 [R1+0xab58], R106 ;  /* 0x00ab586a01007387 */ /* 0x0001e20000100a00 */
[----:B------:R-:W-:-:S03]  /*46940*/  DFMA R10, -R212, R76, R130 ;  /* 0x0000004cd40a722b */ /* 0x000fc60000000182 */
[----:B------:R-:W3:Y:S04]  /*46950*/  LDL.LU.64 R212, [R1+0x8650] ;  /* 0x0086500001d47983 */ /* 0x000ee80000300a00 */
[----:B------:R1:W-:Y:S04]  /*46960*/  STL.64 [R1+0x86c0], R180 ;  /* 0x0086c0b401007387 */ /* 0x0003e80000100a00 */
[----:B0-----:R-:W2:Y:S04]  /*46970*/  LDL.64 R106, [R1+0x9950] ;  /* 0x00995000016a7983 */ /* 0x001ea80000100a00 */
[----:B------:R-:W3:Y:S04]  /*46980*/  LDL.LU.64 R8, [R1+0x8690] ;  /* 0x0086900001087983 */ /* 0x000ee80000300a00 */
[----:B-1----:R-:W3:Y:S01]  /*46990*/  LDL.64 R180, [R1+0xa280] ;  /* 0x00a2800001b47983 */ /* 0x002ee20000100a00 */
[----:B------:R-:W-:-:S03]  /*469a0*/  DFMA R130, R170, R136, R246 ;  /* 0x00000088aa82722b */ /* 0x000fc600000000f6 */
[----:B------:R-:W3:Y:S04]  /*469b0*/  LDL.64 R170, [R1+0xa240] ;  /* 0x00a2400001aa7983 */ /* 0x000ee80000100a00 */
[----:B------:R0:W-:Y:S04]  /*469c0*/  STL.64 [R1+0x9738], R130 ;  /* 0x0097388201007387 */ /* 0x0001e80000100a00 */
[----:B0-----:R-:W3:Y:S01]  /*469d0*/  LDL.64 R130, [R1+0xa398] ;  /* 0x00a3980001827983 */ /* 0x001ee20000100a00 */
[----:B----4-:R-:W-:-:S03]  /*469e0*/  DMUL R136, R190, R166 ;  /* 0x000000a6be887228 */ /* 0x010fc60000000000 */
[----:B------:R-:W4:Y:S01]  /*469f0*/  LDL.64 R190, [R1+0xa380] ;  /* 0x00a3800001be7983 */ /* 0x000f220000100a00 */
[----:B--2---:R-:W-:Y:S02]  /*46a00*/  DFMA R234, -R106, R152, R42 ;  /* 0x000000986aea722b */ /* 0x004fe4000000012a */
[----:B---3--:R-:W-:Y:S02]  /*46a10*/  DMUL R134, R180, R166 ;  /* 0x000000a6b4867228 */ /* 0x008fe40000000000 */
[----:B------:R-:W-:-:S06]  /*46a20*/  DFMA R180, R74, R84, R140 ;  /* 0x000000544ab4722b */ /* 0x000fcc000000008c */
[----:B------:R-:W-:Y:S01]  /*46a30*/  DFMA R42, R134, 3, R212 ;  /* 0x40080000862a782b */ /* 0x000fe200000000d4 */
[----:B------:R0:W-:Y:S01]  /*46a40*/  STL.64 [R1+0x86b8], R134 ;  /* 0x0086b88601007387 */ /* 0x0001e20000100a00 */
[----:B------:R-:W-:Y:S02]  /*46a50*/  DFMA R212, R74, R20, R180 ;  /* 0x000000144ad4722b */ /* 0x000fe400000000b4 */
[----:B------:R-:W-:Y:S01]  /*46a60*/  DFMA R180, R134, 3, R192 ;  /* 0x4008000086b4782b */ /* 0x000fe200000000c0 */
[----:B------:R1:W-:Y:S01]  /*46a70*/  STL.64 [R1+0x8560], R184 ;  /* 0x008560b801007387 */ /* 0x0003e20000100a00 */
[----:B------:R-:W-:-:S03]  /*46a80*/  DMUL R170, R170, R148 ;  /* 0x00000094aaaa7228 */ /* 0x000fc60000000000 */
[----:B------:R-:W2:Y:S04]  /*46a90*/  LDL.LU.64 R192, [R1+0x8738] ;  /* 0x0087380001c07983 */ /* 0x000ea80000300a00 */
[----:B0-----:R-:W3:Y:S01]  /*46aa0*/  LDL.LU.64 R134, [R1+0x86a0] ;  /* 0x0086a00001867983 */ /* 0x001ee20000300a00 */
[----:B-1----:R-:W-:Y:S02]  /*46ab0*/  DMUL R184, R172, R184 ;  /* 0x000000b8acb87228 */ /* 0x002fe40000000000 */
[----:B------:R-:W-:-:S06]  /*46ac0*/  DMUL R130, R130, R76 ;  /* 0x0000004c82827228 */ /* 0x000fcc0000000000 */
[C---:B------:R-:W-:Y:S02]  /*46ad0*/  DADD R174, -R184.reuse, R10 ;  /* 0x00000000b8ae7229 */ /* 0x040fe4000000010a */
[----:B------:R-:W-:Y:S02]  /*46ae0*/  DADD R8, R184, R8 ;  /* 0x00000000b8087229 */ /* 0x000fe40000000008 */
[----:B------:R-:W-:-:S06]  /*46af0*/  DFMA R10, R40, 2, R198 ;  /* 0x40000000280a782b */ /* 0x000fcc00000000c6 */
[----:B------:R-:W-:Y:S02]  /*46b00*/  DFMA R140, R72, R130, R8 ;  /* 0x00000082488c722b */ /* 0x000fe40000000008 */
[----:B------:R-:W-:Y:S02]  /*46b10*/  DFMA R8, R224, R148, R10 ;  /* 0x00000094e008722b */ /* 0x000fe4000000000a */
[C---:B------:R-:W-:Y:S02]  /*46b20*/  DFMA R10, R172.reuse, R170, R42 ;  /* 0x000000aaac0a722b */ /* 0x040fe4000000002a */
[----:B------:R-:W-:-:S08]  /*46b30*/  DMUL R42, R172, R136 ;  /* 0x00000088ac2a7228 */ /* 0x000fd00000000000 */
[----:B------:R-:W-:Y:S02]  /*46b40*/  DADD R38, R42, R140 ;  /* 0x000000002a267229 */ /* 0x000fe4000000008c */
[----:B------:R-:W-:Y:S02]  /*46b50*/  DFMA R140, R172, R170, R8 ;  /* 0x000000aaac8c722b */ /* 0x000fe40000000008 */
[----:B------:R-:W-:-:S08]  /*46b60*/  DADD R8, R184, R10 ;  /* 0x00000000b8087229 */ /* 0x000fd0000000000a */
[----:B------:R-:W-:Y:S02]  /*46b70*/  DFMA R10, R42, 2, R8 ;  /* 0x400000002a0a782b */ /* 0x000fe40000000008 */
[----:B----4-:R-:W-:Y:S02]  /*46b80*/  DMUL R198, R190, R76 ;  /* 0x0000004cbec67228 */ /* 0x010fe40000000000 */
[C---:B------:R-:W-:Y:S02]  /*46b90*/  DFMA R190, R184.reuse, 0.5, R180 ;  /* 0x3fe00000b8be782b */ /* 0x040fe400000000b4 */
[----:B------:R-:W-:Y:S02]  /*46ba0*/  DFMA R180, R184, 0.5, R140 ;  /* 0x3fe00000b8b4782b */ /* 0x000fe4000000008c */
[----:B------:R-:W-:Y:S02]  /*46bb0*/  DMUL R140, R44, R112 ;  /* 0x000000702c8c7228 */ /* 0x000fe40000000000 */
[----:B------:R-:W-:-:S02]  /*46bc0*/  DMUL R8, R86, R198 ;  /* 0x000000c656087228 */ /* 0x000fc40000000000 */
[----:B------:R-:W-:-:S04]  /*46bd0*/  DMUL R44, R36, R110 ;  /* 0x0000006e242c7228 */ /* 0x000fc80000000000 */
[----:B------:R-:W-:Y:S02]  /*46be0*/  DFMA R80, R86, R140, R242 ;  /* 0x0000008c5650722b */ /* 0x000fe400000000f2 */
[----:B------:R-:W-:Y:S02]  /*46bf0*/  DADD R36, R8, R234 ;  /* 0x0000000008247229 */ /* 0x000fe400000000ea */
[----:B------:R-:W-:Y:S01]  /*46c00*/  DFMA R38, R72, R44, R38 ;  /* 0x0000002c4826722b */ /* 0x000fe20000000026 */
[----:B------:R0:W-:Y:S01]  /*46c10*/  STL.64 [R1+0xab98], R136 ;  /* 0x00ab988801007387 */ /* 0x0001e20000100a00 */
[----:B------:R-:W-:-:S03]  /*46c20*/  DFMA R234, R86, -R140, R212 ;  /* 0x8000008c56ea722b */ /* 0x000fc600000000d4 */
[----:B------:R-:W-:Y:S04]  /*46c30*/  STL.64 [R1+0x8460], R170 ;  /* 0x008460aa01007387 */ /* 0x000fe80000100a00 */
[----:B------:R-:W-:Y:S01]  /*46c40*/  STL.64 [R1+0x8490], R44 ;  /* 0x0084902c01007387 */ /* 0x000fe20000100a00 */
[C---:B------:R-:W-:Y:S02]  /*46c50*/  DADD R98, -R8.reuse, R234 ;  /* 0x0000000008627229 */ /* 0x040fe400000001ea */
[----:B------:R-:W-:Y:S01]  /*46c60*/  DFMA R234, R8, UR52, R80 ;  /* 0x0000003408ea7c2b */ /* 0x000fe20008000050 */
[----:B0-----:R-:W4:Y:S04]  /*46c70*/  LDL.LU.64 R136, [R1+0x8928] ;  /* 0x0089280001887983 */ /* 0x001f280000300a00 */
[----:B------:R-:W4:Y:S01]  /*46c80*/  LDL.64 R80, [R1+0xa370] ;  /* 0x00a3700001507983 */ /* 0x000f220000100a00 */
[----:B------:R-:W-:-:S02]  /*46c90*/  DADD R212, R42, R190 ;  /* 0x000000002ad47229 */ /* 0x000fc400000000be */
[----:B------:R-:W-:Y:S01]  /*46ca0*/  DADD R190, R42, R180 ;  /* 0x000000002abe7229 */ /* 0x000fe200000000b4 */
[----:B------:R-:W-:Y:S01]  /*46cb0*/  IMAD.MOV.U32 R246, RZ, RZ, R238 ;  /* 0x000000fffff67224 */ /* 0x000fe200078e00ee */
[----:B------:R-:W-:Y:S01]  /*46cc0*/  DFMA R180, R86, R140, R10 ;  /* 0x0000008c56b4722b */ /* 0x000fe2000000000a */
[----:B------:R-:W-:Y:S01]  /*46cd0*/  MOV R247, R239 ;  /* 0x000000ef00f77202 */ /* 0x000fe20000000f00 */
[----:B------:R-:W-:Y:S01]  /*46ce0*/  DADD R90, R8, R38 ;  /* 0x00000000085a7229 */ /* 0x000fe20000000026 */
[----:B------:R0:W-:Y:S01]  /*46cf0*/  STL.64 [R1+0x86b0], R98 ;  /* 0x0086b06201007387 */ /* 0x0001e20000100a00 */
[----:B------:R-:W-:Y:S02]  /*46d00*/  DFMA R10, R72, -R130, R174 ;  /* 0x80000082480a722b */ /* 0x000fe400000000ae */
[C---:B------:R-:W-:Y:S01]  /*46d10*/  DFMA R38, R8.reuse, UR52, R212 ;  /* 0x0000003408267c2b */ /* 0x040fe200080000d4 */
[----:B------:R-:W4:Y:S01]  /*46d20*/  LDL.LU.64 R60, [R1+0x86b0] ;  /* 0x0086b000013c7983 */ /* 0x000f220000300a00 */
[----:B------:R-:W-:-:S03]  /*46d30*/  DFMA R190, R8, UR52, R190 ;  /* 0x0000003408be7c2b */ /* 0x000fc600080000be */
[----:B------:R-:W-:Y:S01]  /*46d40*/  STL.64 [R1+0xab90], R130 ;  /* 0x00ab908201007387 */ /* 0x000fe20000100a00 */
[----:B------:R-:W-:-:S03]  /*46d50*/  DADD R10, -R8, R10 ;  /* 0x00000000080a7229 */ /* 0x000fc6000000010a */
[----:B------:R1:W-:Y:S04]  /*46d60*/  STL.64 [R1+0x8768], R38 ;  /* 0x0087682601007387 */ /* 0x0003e80000100a00 */
[----:B0-----:R-:W4:Y:S04]  /*46d70*/  LDL.LU.64 R98, [R1+0x86e0] ;  /* 0x0086e00001627983 */ /* 0x001f280000300a00 */
[----:B------:R-:W4:Y:S01]  /*46d80*/  LDL.LU.64 R242, [R1+0x8760] ;  /* 0x0087600001f27983 */ /* 0x000f220000300a00 */
[----:B-1----:R-:W-:-:S03]  /*46d90*/  DADD R38, R8, R180 ;  /* 0x0000000008267229 */ /* 0x002fc600000000b4 */
[----:B------:R-:W-:Y:S01]  /*46da0*/  STL.64 [R1+0x8638], R204 ;  /* 0x008638cc01007387 */ /* 0x000fe20000100a00 */
[----:B---3--:R-:W-:-:S03]  /*46db0*/  DFMA R8, R172, R170, R134 ;  /* 0x000000aaac08722b */ /* 0x008fc60000000086 */
[----:B------:R-:W3:Y:S01]  /*46dc0*/  LDL.LU.64 R134, [R1+0x8710] ;  /* 0x0087100001867983 */ /* 0x000ee20000300a00 */
[----:B------:R-:W-:-:S03]  /*46dd0*/  DMUL R212, R6, R110 ;  /* 0x0000006e06d47228 */ /* 0x000fc60000000000 */
[----:B------:R-:W3:Y:S01]  /*46de0*/  LDL.LU.128 R236, [R1+0xabb0] ;  /* 0x00abb00001ec7983 */ /* 0x000ee20000300c00 */
[----:B------:R-:W-:-:S03]  /*46df0*/  DFMA R8, R72, -R130, R8 ;  /* 0x800000824808722b */ /* 0x000fc60000000008 */
[----:B------:R2:W-:Y:S01]  /*46e00*/  STL.64 [R1+0x9750], R10 ;  /* 0x0097500a01007387 */ /* 0x0005e20000100a00 */
[----:B------:R-:W-:-:S03]  /*46e10*/  DMUL R180, R172, R212 ;  /* 0x000000d4acb47228 */ /* 0x000fc60000000000 */
[----:B------:R-:W-:Y:S01]  /*46e20*/  STL.64 [R1+0xab60], R246 ;  /* 0x00ab60f601007387 */ /* 0x000fe20000100a00 */
[----:B------:R-:W-:-:S03]  /*46e30*/  DFMA R8, R86, R140, R8 ;  /* 0x0000008c5608722b */ /* 0x000fc60000000008 */
[----:B------:R0:W-:Y:S01]  /*46e40*/  STL.64 [R1+0x8758], R90 ;  /* 0x0087585a01007387 */ /* 0x0001e20000100a00 */
[----:B--2---:R-:W-:-:S03]  /*46e50*/  DFMA R10, -R224, R148, R192 ;  /* 0x00000094e00a722b */ /* 0x004fc600000001c0 */
[----:B------:R-:W2:Y:S01]  /*46e60*/  LDL.LU.64 R204, [R1+0xabc0] ;  /* 0x00abc00001cc7983 */ /* 0x000ea20000300a00 */
[C---:B------:R-:W-:Y:S02]  /*46e70*/  DADD R36, R180.reuse, R36 ;  /* 0x00000000b4247229 */ /* 0x040fe40000000024 */
[----:B------:R-:W-:Y:S01]  /*46e80*/  DFMA R158, R180, UR52, R190 ;  /* 0x00000034b49e7c2b */ /* 0x000fe200080000be */
[----:B------:R-:W2:Y:S01]  /*46e90*/  LDL.64 R224, [R1+0x8b40] ;  /* 0x008b400001e07983 */ /* 0x000ea20000100a00 */
[----:B------:R-:W-:-:S03]  /*46ea0*/  DFMA R6, R172, -R170, R10 ;  /* 0x800000aaac06722b */ /* 0x000fc6000000000a */
[----:B------:R-:W2:Y:S01]  /*46eb0*/  LDL.LU.64 R192, [R1+0x87b0] ;  /* 0x0087b00001c07983 */ /* 0x000ea20000300a00 */
[C---:B------:R-:W-:Y:S02]  /*46ec0*/  DFMA R170, R180.reuse, UR52, R234 ;  /* 0x00000034b4aa7c2b */ /* 0x040fe400080000ea */
[----:B------:R-:W-:Y:S01]  /*46ed0*/  DADD R38, R180, R38 ;  /* 0x00000000b4267229 */ /* 0x000fe20000000026 */
[----:B0-----:R-:W2:Y:S01]  /*46ee0*/  LDL.64 R90, [R1+0x4d8] ;  /* 0x0004d800015a7983 */ /* 0x001ea20000100a00 */
[----:B----4-:R-:W-:Y:S02]  /*46ef0*/  DMUL R234, R80, R148 ;  /* 0x0000009450ea7228 */ /* 0x010fe40000000000 */
[----:B------:R-:W-:Y:S01]  /*46f00*/  DFMA R80, R72, -R44, R8 ;  /* 0x8000002c4850722b */ /* 0x000fe20000000008 */
[----:B------:R-:W4:Y:S05]  /*46f10*/  LDL.LU.64 R44, [R1+0x88b0] ;  /* 0x0088b000012c7983 */ /* 0x000f2a0000300a00 */
[----:B------:R-:W-:Y:S01]  /*46f20*/  DMUL R190, R86, R234 ;  /* 0x000000ea56be7228 */ /* 0x000fe20000000000 */
[----:B------:R-:W4:Y:S07]  /*46f30*/  LDL.128 R8, [R1+0x4e0] ;  /* 0x0004e00001087983 */ /* 0x000f2e0000100c00 */
[C---:B------:R-:W-:Y:S01]  /*46f40*/  DADD R174, R190.reuse, R36 ;  /* 0x00000000beae7229 */ /* 0x040fe20000000024 */
[----:B------:R-:W4:Y:S01]  /*46f50*/  LDL.LU.64 R36, [R1+0x86f8] ;  /* 0x0086f80001247983 */ /* 0x000f220000300a00 */
[----:B------:R-:W-:-:S02]  /*46f60*/  DFMA R46, R190, 0.5, R158 ;  /* 0x3fe00000be2e782b */ /* 0x000fc4000000009e */
[----:B------:R-:W-:Y:S01]  /*46f70*/  DMUL R158, R110, UR54 ;  /* 0x000000366e9e7c28 */ /* 0x000fe20008000000 */
[----:B------:R-:W-:Y:S01]  /*46f80*/  UMOV UR54, 0x812dea11 ;  /* 0x812dea1100367882 */ /* 0x000fe20000000000 */
[----:B------:R-:W-:Y:S02]  /*46f90*/  UMOV UR55, 0x3d819799 ;  /* 0x3d81979900377882 */ /* 0x000fe40000000000 */
[----:B------:R-:W-:-:S08]  /*46fa0*/  DMUL R150, R94, UR54 ;  /* 0x000000365e967c28 */ /* 0x000fd00008000000 */
[----:B------:R-:W-:Y:S02]  /*46fb0*/  DMUL R150, R146, R150 ;  /* 0x0000009692967228 */ /* 0x000fe40000000000 */
[----:B---3--:R-:W-:-:S06]  /*46fc0*/  DFMA R136, R134, UR26, R136 ;  /* 0x0000001a86887c2b */ /* 0x008fcc0008000088 */
[----:B------:R-:W-:Y:S02]  /*46fd0*/  DFMA R150, R150, 0.25, R176 ;  /* 0x3fd000009696782b */ /* 0x000fe400000000b0 */
[----:B------:R-:W-:Y:S02]  /*46fe0*/  DFMA R6, R72, R130, R6 ;  /* 0x000000824806722b */ /* 0x000fe40000000006 */
[----:B------:R-:W-:Y:S01]  /*46ff0*/  DADD R246, -R190, R60 ;  /* 0x00000000bef67229 */ /* 0x000fe2000000013c */
[----:B------:R0:W-:Y:S01]  /*47000*/  STL.64 [R1+0x8738], R174 ;  /* 0x008738ae01007387 */ /* 0x0001e20000100a00 */
[----:B------:R-:W-:-:S03]  /*47010*/  DFMA R178, R178, 0.25, R136 ;  /* 0x3fd00000b2b2782b */ /* 0x000fc60000000088 */
[----:B------:R-:W-:Y:S04]  /*47020*/  STL.64 [R1+0x8690], R150 ;  /* 0x0086909601007387 */ /* 0x000fe80000100a00 */
[----:B------:R-:W3:Y:S01]  /*47030*/  LDL.LU.64 R130, [R1+0x8690] ;  /* 0x0086900001827983 */ /* 0x000ee20000300a00 */
[C---:B------:R-:W-:Y:S02]  /*47040*/  DFMA R60, R190.reuse, 0.5, R170 ;  /* 0x3fe00000be3c782b */ /* 0x040fe400000000aa */
[C---:B------:R-:W-:Y:S01]  /*47050*/  DADD R170, R190.reuse, R80 ;  /* 0x00000000beaa7229 */ /* 0x040fe20000000050 */
[----:B------:R1:W-:Y:S04]  /*47060*/  STL.64 [R1+0x87e0], R178 ;  /* 0x0087e0b201007387 */ /* 0x0003e80000100a00 */
[----:B0-----:R-:W3:Y:S01]  /*47070*/  LDL.LU.64 R174, [R1+0x8960] ;  /* 0x0089600001ae7983 */ /* 0x001ee20000300a00 */
[----:B------:R-:W-:-:S03]  /*47080*/  DADD R38, R190, R38 ;  /* 0x00000000be267229 */ /* 0x000fc60000000026 */
[----:B------:R0:W-:Y:S04]  /*47090*/  STL.64 [R1+0x9748], R246 ;  /* 0x009748f601007387 */ /* 0x0001e80000100a00 */
[----:B-1----:R-:W3:Y:S04]  /*470a0*/  LDL.LU.64 R178, [R1+0x8980] ;  /* 0x0089800001b27983 */ /* 0x002ee80000300a00 */
[----:B------:R1:W-:Y:S04]  /*470b0*/  STL.64 [R1+0xab88], R170 ;  /* 0x00ab88aa01007387 */ /* 0x0003e80000100a00 */
[----:B0-----:R-:W3:Y:S04]  /*470c0*/  LDL.LU.64 R246, [R1+0x87a0] ;  /* 0x0087a00001f67983 */ /* 0x001ee80000300a00 */
[----:B------:R-:W3:Y:S04]  /*470d0*/  LDL.LU.64 R80, [R1+0x86c0] ;  /* 0x0086c00001507983 */ /* 0x000ee80000300a00 */
[----:B-1----:R-:W3:Y:S04]  /*470e0*/  LDL.64 R170, [R1+0x9970] ;  /* 0x0099700001aa7983 */ /* 0x002ee80000100a00 */
[----:B------:R0:W-:Y:S01]  /*470f0*/  STL.64 [R1+0x8748], R38 ;  /* 0x0087482601007387 */ /* 0x0001e20000100a00 */
[----:B------:R-:W-:-:S03]  /*47100*/  DADD R6, -R190, R6 ;  /* 0x00000000be067229 */ /* 0x000fc60000000106 */
[----:B------:R1:W-:Y:S01]  /*47110*/  STL.64 [R1+0x8740], R46 ;  /* 0x0087402e01007387 */ /* 0x0003e20000100a00 */
[----:B------:R-:W-:Y:S01]  /*47120*/  DMUL R158, R74, R158 ;  /* 0x0000009e4a9e7228 */ /* 0x000fe20000000000 */
[----:B------:R-:W-:Y:S01]  /*47130*/  UMOV UR54, 0x3b645a1d ;  /* 0x3b645a1d00367882 */ /* 0x000fe20000000000 */
[----:B------:R-:W-:Y:S01]  /*47140*/  UMOV UR55, 0x3fd54fdf ;  /* 0x3fd54fdf00377882 */ /* 0x000fe20000000000 */
[----:B------:R-:W3:Y:S04]  /*47150*/  LDL.LU.64 R176, [R1+0xaba8] ;  /* 0x00aba80001b07983 */ /* 0x000ee80000300a00 */
[----:B0-----:R-:W3:Y:S01]  /*47160*/  LDL.64 R38, [R1+0x9b38] ;  /* 0x009b380001267983 */ /* 0x001ee20000100a00 */
[----:B-1----:R-:W-:-:S03]  /*47170*/  DMUL R46, R70, R214 ;  /* 0x000000d6462e7228 */ /* 0x002fc60000000000 */
[----:B------:R-:W-:Y:S04]  /*47180*/  STL.64 [R1+0x9760], R6 ;  /* 0x0097600601007387 */ /* 0x000fe80000100a00 */
[----:B------:R0:W-:Y:S04]  /*47190*/  STL.64 [R1+0x86b0], R60 ;  /* 0x0086b03c01007387 */ /* 0x0001e80000100a00 */
[----:B------:R-:W3:Y:S04]  /*471a0*/  LDL.LU.64 R150, [R1+0xaba0] ;  /* 0x00aba00001967983 */ /* 0x000ee80000300a00 */
[----:B------:R-:W3:Y:S01]  /*471b0*/  LDL.LU.64 R136, [R1+0xab98] ;  /* 0x00ab980001887983 */ /* 0x000ee20000300a00 */
[----:B0-----:R-:W-:-:S03]  /*471c0*/  DFMA R60, R62, R98, -R158 ;  /* 0x000000623e3c722b */ /* 0x001fc6000000089e */
[----:B--2---:R-:W-:Y:S01]  /*471d0*/  STL.64 [R1+0x85a0], R90 ;  /* 0x0085a05a01007387 */ /* 0x004fe20000100a00 */
[----:B------:R-:W-:-:S03]  /*471e0*/  DFMA R158, R62, -R98, R156 ;  /* 0x800000623e9e722b */ /* 0x000fc6000000009c */
[----:B------:R-:W2:Y:S04]  /*471f0*/  LDL.LU.64 R156, [R1+0x8808] ;  /* 0x00880800019c7983 */ /* 0x000ea80000300a00 */
[----:B------:R-:W2:Y:S04]  /*47200*/  LDL.64 R98, [R1+0x8558] ;  /* 0x0085580001627983 */ /* 0x000ea80000100a00 */
[----:B------:R-:W2:Y:S01]  /*47210*/  LDL.64 R190, [R1+0x4f0] ;  /* 0x0004f00001be7983 */ /* 0x000ea20000100a00 */
[----:B----4-:R-:W-:-:S03]  /*47220*/  DADD R6, R46, R44 ;  /* 0x000000002e067229 */ /* 0x010fc6000000002c */
[----:B------:R-:W4:Y:S05]  /*47230*/  LDL.64 R44, [R1+0x8630] ;  /* 0x00863000012c7983 */ /* 0x000f2a0000100a00 */
[----:B------:R-:W-:-:S08]  /*47240*/  DADD R6, R34, R6 ;  /* 0x0000000022067229 */ /* 0x000fd00000000006 */
[----:B------:R-:W-:Y:S01]  /*47250*/  DFMA R6, R66, R36, R6 ;  /* 0x000000244206722b */ /* 0x000fe20000000006 */
[----:B------:R-:W4:Y:S01]  /*47260*/  LDL.LU.64 R36, [R1+0x8978] ;  /* 0x0089780001247983 */ /* 0x000f220000300a00 */
[----:B---3--:R-:W-:-:S03]  /*47270*/  DFMA R124, -R224, R124, R130 ;  /* 0x0000007ce07c722b */ /* 0x008fc60000000182 */
[----:B------:R-:W3:Y:S04]  /*47280*/  LDL.LU.64 R130, [R1+0xab90] ;  /* 0x00ab900001827983 */ /* 0x000ee80000300a00 */
[----:B------:R0:W-:Y:S01]  /*47290*/  STL.64 [R1+0x87d0], R124 ;  /* 0x0087d07c01007387 */ /* 0x0001e20000100a00 */
[----:B------:R-:W-:Y:S02]  /*472a0*/  DFMA R186, R68, -R186, R178 ;  /* 0x800000ba44ba722b */ /* 0x000fe400000000b2 */
[----:B------:R-:W-:Y:S02]  /*472b0*/  DFMA R178, R192, UR34, R174 ;  /* 0x00000022c0b27c2b */ /* 0x000fe400080000ae */
[----:B0-----:R-:W-:Y:S01]  /*472c0*/  DFMA R124, R110, R54, R158 ;  /* 0x000000366e7c722b */ /* 0x001fe2000000009e */
[----:B------:R-:W-:Y:S01]  /*472d0*/  UMOV UR34, 0x1eb851ec ;  /* 0x1eb851ec00227882 */ /* 0x000fe20000000000 */
[----:B------:R-:W-:Y:S01]  /*472e0*/  UMOV UR35, 0x3fd1eb85 ;  /* 0x3fd1eb8500237882 */ /* 0x000fe20000000000 */
[----:B------:R-:W3:Y:S03]  /*472f0*/  LDL.64 R174, [R1+0x84e0] ;  /* 0x0084e00001ae7983 */ /* 0x000ee60000100a00 */
[----:B------:R-:W-:Y:S01]  /*47300*/  DFMA R178, R134, UR56, R178 ;  /* 0x0000003886b27c2b */ /* 0x000fe200080000b2 */
[----:B------:R-:W3:Y:S01]  /*47310*/  LDL.64 R158, [R1+0x8568] ;  /* 0x00856800019e7983 */ /* 0x000ee20000100a00 */
[----:B------:R-:W-:-:S06]  /*47320*/  DFMA R124, -R170, R62, R124 ;  /* 0x0000003eaa7c722b */ /* 0x000fcc000000017c */
[----:B------:R-:W-:Y:S01]  /*47330*/  DFMA R178, R242, UR34, R178 ;  /* 0x00000022f2b27c2b */ /* 0x000fe200080000b2 */
[----:B------:R-:W3:Y:S01]  /*47340*/  LDL.LU.64 R170, [R1+0xab88] ;  /* 0x00ab880001aa7983 */ /* 0x000ee20000300a00 */
[----:B------:R-:W-:Y:S02]  /*47350*/  DFMA R124, R122, R64, R124 ;  /* 0x000000407a7c722b */ /* 0x000fe4000000007c */
[CC--:B------:R-:W-:Y:S01]  /*47360*/  DFMA R246, R32.reuse, R166.reuse, R246 ;  /* 0x000000a620f6722b */ /* 0x0c0fe200000000f6 */
[----:B------:R-:W3:Y:S05]  /*47370*/  LDL.LU.64 R122, [R1+0xab80] ;  /* 0x00ab8000017a7983 */ /* 0x000eea0000300a00 */
[----:B------:R-:W-:-:S02]  /*47380*/  DFMA R124, R32, R166, R124 ;  /* 0x000000a6207c722b */ /* 0x000fc4000000007c */
[----:B------:R-:W-:Y:S01]  /*47390*/  DFMA R166, R46, UR38, R178 ;  /* 0x000000262ea67c2b */ /* 0x000fe200080000b2 */
[----:B------:R-:W3:Y:S01]  /*473a0*/  LDL.LU.64 R32, [R1+0x8868] ;  /* 0x0088680001207983 */ /* 0x000ee20000300a00 */
[-C--:B------:R-:W-:Y:S02]  /*473b0*/  DFMA R178, R38, R142.reuse, R80 ;  /* 0x0000008e26b2722b */ /* 0x080fe40000000050 */
[----:B------:R-:W-:Y:S01]  /*473c0*/  DMUL R46, R114, UR58 ;  /* 0x0000003a722e7c28 */ /* 0x000fe20008000000 */
[----:B------:R-:W3:Y:S01]  /*473d0*/  LDL.64 R80, [R1+0x9b00] ;  /* 0x009b000001507983 */ /* 0x000ee20000100a00 */
[----:B------:R-:W-:-:S06]  /*473e0*/  DFMA R38, R38, R142, R124 ;  /* 0x0000008e2626722b */ /* 0x000fcc000000007c */
[----:B------:R-:W-:Y:S02]  /*473f0*/  DFMA R142, -R58, R46, R166 ;  /* 0x0000002e3a8e722b */ /* 0x000fe400000001a6 */
[----:B------:R-:W3:Y:S01]  /*47400*/  LDL.64 R46, [R1+0x9b20] ;  /* 0x009b2000012e7983 */ /* 0x000ee20000100a00 */
[----:B------:R-:W-:Y:S01]  /*47410*/  UMOV UR58, 0x831653c8 ;  /* 0x831653c8003a7882 */ /* 0x000fe20000000000 */
[----:B------:R-:W-:Y:S01]  /*47420*/  UMOV UR59, 0x3dd037c1 ;  /* 0x3dd037c1003b7882 */ /* 0x000fe20000000000 */
[----:B------:R-:W-:Y:S02]  /*47430*/  DFMA R124, R188, UR54, R178 ;  /* 0x00000036bc7c7c2b */ /* 0x000fe400080000b2 */
[----:B------:R-:W-:Y:S02]  /*47440*/  DFMA R178, R206, UR12, R186 ;  /* 0x0000000cceb27c2b */ /* 0x000fe400080000ba */
[----:B--2---:R-:W-:Y:S01]  /*47450*/  DFMA R166, R66, R98, -R156 ;  /* 0x0000006242a6722b */ /* 0x004fe2000000089c */
[----:B------:R-:W2:Y:S01]  /*47460*/  LDL.LU.64 R98, [R1+0x8898] ;  /* 0x0088980001627983 */ /* 0x000ea20000300a00 */
[----:B------:R-:W-:-:S08]  /*47470*/  DMUL R156, R108, UR58 ;  /* 0x0000003a6c9c7c28 */ /* 0x000fd00008000000 */
[----:B----4-:R-:W-:Y:S01]  /*47480*/  DFMA R186, R58, -R156, R36 ;  /* 0x8000009c3aba722b */ /* 0x010fe20000000024 */
[----:B------:R-:W4:Y:S01]  /*47490*/  LDL.64 R36, [R1+0x8428] ;  /* 0x0084280001247983 */ /* 0x000f220000100a00 */
[----:B------:R-:W-:Y:S02]  /*474a0*/  DFMA R142, -R74, R84, R142 ;  /* 0x000000544a8e722b */ /* 0x000fe4000000018e */
[C---:B------:R-:W-:Y:S01]  /*474b0*/  DFMA R124, R44.reuse, R108, R124 ;  /* 0x0000006c2c7c722b */ /* 0x040fe2000000007c */
[----:B------:R0:W-:Y:S02]  /*474c0*/  STL.64 [R1+0x8698], R246 ;  /* 0x008698f601007387 */ /* 0x0001e40000100a00 */
[----:B0-----:R-:W-:-:S03]  /*474d0*/  DFMA R246, -R44, R14, R166 ;  /* 0x0000000e2cf6722b */ /* 0x001fc600000001a6 */
[CC--:B------:R-:W-:Y:S02]  /*474e0*/  DFMA R166, R44.reuse, R14.reuse, R142 ;  /* 0x0000000e2ca6722b */ /* 0x0c0fe4000000008e */
[----:B------:R-:W-:Y:S02]  /*474f0*/  DFMA R142, R44, R14, R124 ;  /* 0x0000000e2c8e722b */ /* 0x000fe4000000007c */
[----:B---3--:R-:W-:Y:S01]  /*47500*/  DFMA R124, -R74, R174, R186 ;  /* 0x000000ae4a7c722b */ /* 0x008fe200000001ba */
[----:B------:R0:W-:Y:S04]  /*47510*/  STL.64 [R1+0x9708], R246 ;  /* 0x009708f601007387 */ /* 0x0001e80000100a00 */
[----:B------:R-:W3:Y:S01]  /*47520*/  LDL.64 R186, [R1+0x8bb8] ;  /* 0x008bb80001ba7983 */ /* 0x000ee20000100a00 */
[----:B------:R-:W-:Y:S01]  /*47530*/  UMOV UR38, 0xcccccccd ;  /* 0xcccccccd00267882 */ /* 0x000fe20000000000 */
[----:B------:R-:W-:-:S02]  /*47540*/  UMOV UR39, 0x3feccccc ;  /* 0x3feccccc00277882 */ /* 0x000fc40000000000 */
[----:B------:R-:W3:Y:S04]  /*47550*/  LDL.LU.64 R174, [R1+0x8720] ;  /* 0x0087200001ae7983 */ /* 0x000ee80000300a00 */
[----:B0-----:R-:W3:Y:S01]  /*47560*/  LDL.LU.64 R246, [R1+0x8680] ;  /* 0x0086800001f67983 */ /* 0x001ee20000300a00 */
[----:B------:R-:W-:Y:S02]  /*47570*/  DFMA R14, R80, R158, R178 ;  /* 0x0000009e500e722b */ /* 0x000fe400000000b2 */
[----:B------:R-:W-:Y:S02]  /*47580*/  DFMA R80, -R44, R108, R124 ;  /* 0x0000006c2c50722b */ /* 0x000fe4000000017c */
[----:B------:R-:W-:-:S04]  /*47590*/  DFMA R108, R56, R24, R6 ;  /* 0x00000018386c722b */ /* 0x000fc80000000006 */
[----:B------:R-:W-:Y:S01]  /*475a0*/  DFMA R178, R208, R114, R14 ;  /* 0x00000072d0b2722b */ /* 0x000fe2000000000e */
[----:B------:R-:W3:Y:S01]  /*475b0*/  LDL.64 R6, [R1+0x9d20] ;  /* 0x009d200001067983 */ /* 0x000ee20000100a00 */
[----:B------:R-:W-:Y:S02]  /*475c0*/  DFMA R14, R46, R162, R142 ;  /* 0x000000a22e0e722b */ /* 0x000fe4000000008e */
[----:B------:R-:W-:-:S06]  /*475d0*/  DFMA R108, R56, R16, R108 ;  /* 0x00000010386c722b */ /* 0x000fcc000000006c */
[----:B------:R-:W-:Y:S02]  /*475e0*/  DFMA R14, R44, R118, R14 ;  /* 0x000000762c0e722b */ /* 0x000fe4000000000e */
[----:B------:R-:W-:Y:S02]  /*475f0*/  DFMA R158, -R208, R114, R166 ;  /* 0x00000072d09e722b */ /* 0x000fe400000001a6 */
[----:B------:R-:W-:Y:S01]  /*47600*/  DFMA R114, R56, R240, R108 ;  /* 0x000000f03872722b */ /* 0x000fe2000000006c */
[----:B------:R-:W3:Y:S03]  /*47610*/  LDL.64 R208, [R1+0x8b90] ;  /* 0x008b900001d07983 */ /* 0x000ee60000100a00 */
[----:B------:R-:W-:Y:S02]  /*47620*/  DFMA R108, R44, R132, R14 ;  /* 0x000000842c6c722b */ /* 0x000fe4000000000e */
[----:B------:R-:W-:Y:S01]  /*47630*/  DADD R124, R200, R32 ;  /* 0x00000000c87c7229 */ /* 0x000fe20000000020 */
[----:B------:R-:W3:Y:S01]  /*47640*/  LDL.64 R32, [R1+0x9cc8] ;  /* 0x009cc80001207983 */ /* 0x000ee20000100a00 */
[----:B------:R-:W-:-:S04]  /*47650*/  DMUL R14, R44, R164 ;  /* 0x000000a42c0e7228 */ /* 0x000fc80000000000 */
[----:B------:R-:W-:Y:S01]  /*47660*/  DADD R108, R2, R108 ;  /* 0x00000000026c7229 */ /* 0x000fe2000000006c */
[----:B------:R-:W3:Y:S01]  /*47670*/  LDL.64 R200, [R1+0x9af0] ;  /* 0x009af00001c87983 */ /* 0x000ee20000100a00 */
[----:B--2---:R-:W-:Y:S02]  /*47680*/  DADD R2, R98, R124 ;  /* 0x0000000062027229 */ /* 0x004fe4000000007c */
[----:B------:R-:W-:Y:S02]  /*47690*/  DFMA R142, R206, UR40, R114 ;  /* 0x00000028ce8e7c2b */ /* 0x000fe40008000072 */
[----:B------:R-:W-:Y:S02]  /*476a0*/  DFMA R124, R48, -R222, -R98 ;  /* 0x800000de307c722b */ /* 0x000fe40000000862 */
[----:B------:R-:W-:Y:S01]  /*476b0*/  DADD R114, -R196, R50 ;  /* 0x00000000c4727229 */ /* 0x000fe20000000132 */
[----:B------:R-:W2:Y:S01]  /*476c0*/  LDL.LU.64 R98, [R1+0x85b8] ;  /* 0x0085b80001627983 */ /* 0x000ea20000300a00 */
[----:B------:R-:W-:-:S02]  /*476d0*/  DADD R108, R14, R108 ;  /* 0x000000000e6c7229 */ /* 0x000fc4000000006c */
[----:B------:R-:W-:Y:S01]  /*476e0*/  DFMA R142, R58, R18, R142 ;  /* 0x000000123a8e722b */ /* 0x000fe2000000008e */
[----:B------:R0:W-:Y:S04]  /*476f0*/  STL.64 [R1+0x9720], R80 ;  /* 0x0097205001007387 */ /* 0x0001e80000100a00 */
[----:B------:R-:W2:Y:S01]  /*47700*/  LDL.64 R50, [R1+0x9958] ;  /* 0x0099580001327983 */ /* 0x000ea20000100a00 */
[----:B----4-:R-:W-:-:S03]  /*47710*/  DFMA R164, R62, R36, R124 ;  /* 0x000000243ea4722b */ /* 0x010fc6000000007c */
[----:B0-----:R-:W4:Y:S01]  /*47720*/  LDL.64 R80, [R1+0xa260] ;  /* 0x00a2600001507983 */ /* 0x001f220000100a00 */
[----:B------:R-:W-:Y:S02]  /*47730*/  DADD R124, -R194, R114 ;  /* 0x00000000c27c7229 */ /* 0x000fe40000000172 */
[----:B------:R-:W-:Y:S01]  /*47740*/  DFMA R114, R44, R116, R108 ;  /* 0x000000742c72722b */ /* 0x000fe2000000006c */
[----:B------:R-:W4:Y:S01]  /*47750*/  LDL.64 R36, [R1+0x9ad8] ;  /* 0x009ad80001247983 */ /* 0x000f220000100a00 */
[----:B------:R-:W-:-:S03]  /*47760*/  DFMA R108, R40, 2, R202 ;  /* 0x40000000286c782b */ /* 0x000fc600000000ca */
[----:B------:R-:W2:Y:S01]  /*47770*/  LDL.64 R202, [R1+0xa898] ;  /* 0x00a8980001ca7983 */ /* 0x000ea20000100a00 */
[----:B------:R-:W-:Y:S02]  /*47780*/  DFMA R142, R74, R20, R142 ;  /* 0x000000144a8e722b */ /* 0x000fe4000000008e */
[----:B------:R-:W-:Y:S01]  /*47790*/  DFMA R166, R62, R78, R164 ;  /* 0x0000004e3ea6722b */ /* 0x000fe200000000a4 */
[----:B------:R-:W4:Y:S01]  /*477a0*/  LDL.64 R40, [R1+0x92a8] ;  /* 0x0092a80001287983 */ /* 0x000f220000100a00 */
[----:B---3--:R-:W-:-:S04]  /*477b0*/  DFMA R164, R32, R144, R124 ;  /* 0x0000009020a4722b */ /* 0x008fc8000000007c */
[----:B------:R-:W-:Y:S02]  /*477c0*/  DADD R124, R6, R142 ;  /* 0x00000000067c7229 */ /* 0x000fe4000000008e */
[----:B------:R-:W3:Y:S01]  /*477d0*/  LDL.LU.64 R142, [R1+0x8470] ;  /* 0x00847000018e7983 */ /* 0x000ee20000300a00 */
[----:B--2---:R-:W-:-:S03]  /*477e0*/  DMUL R202, R202, R246 ;  /* 0x000000f6caca7228 */ /* 0x004fc60000000000 */
[----:B------:R-:W2:Y:S01]  /*477f0*/  LDL.64 R246, [R1+0x91d8] ;  /* 0x0091d80001f67983 */ /* 0x000ea20000100a00 */
[----:B------:R-:W-:Y:S02]  /*47800*/  DFMA R114, R44, R120, R114 ;  /* 0x000000782c72722b */ /* 0x000fe40000000072 */
[----:B------:R-:W-:-:S08]  /*47810*/  DFMA R108, R200, R172, R108 ;  /* 0x000000acc86c722b */ /* 0x000fd0000000006c */
[----:B------:R-:W-:-:S08]  /*47820*/  DFMA R108, R186, R148, R108 ;  /* 0x00000094ba6c722b */ /* 0x000fd0000000006c */
[----:B----4-:R-:W-:Y:S01]  /*47830*/  DFMA R108, R40, R104, R108 ;  /* 0x00000068286c722b */ /* 0x010fe2000000006c */
[----:B------:R0:W-:Y:S07]  /*47840*/  STL.64 [R1+0x86c0], R158 ;  /* 0x0086c09e01007387 */ /* 0x0001ee0000100a00 */
[----:B------:R-:W-:Y:S01]  /*47850*/  DFMA R108, R228, R76, R108 ;  /* 0x0000004ce46c722b */ /* 0x000fe2000000006c */
[----:B0-----:R-:W4:Y:S01]  /*47860*/  LDL.64 R158, [R1+0x8bc8] ;  /* 0x008bc800019e7983 */ /* 0x001f220000100a00 */
[----:B---3--:R-:W-:-:S02]  /*47870*/  DFMA R6, R208, R142, R124 ;  /* 0x0000008ed006722b */ /* 0x008fc4000000007c */
[----:B------:R-:W-:Y:S02]  /*47880*/  DFMA R124, R186, R148, R114 ;  /* 0x00000094ba7c722b */ /* 0x000fe40000000072 */
[----:B------:R-:W-:Y:S01]  /*47890*/  DFMA R114, R110, -R54, R60 ;  /* 0x800000366e72722b */ /* 0x000fe2000000003c */
[----:B------:R-:W3:Y:S01]  /*478a0*/  LDL.LU.64 R186, [R1+0x8608] ;  /* 0x0086080001ba7983 */ /* 0x000ee20000300a00 */
[CC--:B------:R-:W-:Y:S02]  /*478b0*/  DFMA R166, -R208.reuse, R142.reuse, R166 ;  /* 0x0000008ed0a6722b */ /* 0x0c0fe400000001a6 */
[----:B------:R-:W-:Y:S01]  /*478c0*/  DFMA R142, R208, R142, R164 ;  /* 0x0000008ed08e722b */ /* 0x000fe200000000a4 */
[----:B------:R0:W-:Y:S01]  /*478d0*/  STL.64 [R1+0x86a8], R124 ;  /* 0x0086a87c01007387 */ /* 0x0001e20000100a00 */
[----:B------:R-:W-:-:S03]  /*478e0*/  DFMA R164, R182, -UR38, -R98 ;  /* 0x80000026b6a47c2b */ /* 0x000fc60008000862 */
[----:B------:R-:W-:Y:S04]  /*478f0*/  STL.64 [R1+0x8690], R114 ;  /* 0x0086907201007387 */ /* 0x000fe80000100a00 */
[----:B------:R1:W-:Y:S01]  /*47900*/  STL.64 [R1+0x9710], R166 ;  /* 0x009710a601007387 */ /* 0x0003e20000100a00 */
[----:B0-----:R-:W-:Y:S02]  /*47910*/  DMUL R124, R80, R110 ;  /* 0x0000006e507c7228 */ /* 0x001fe40000000000 */
[----:B--2---:R-:W-:Y:S01]  /*47920*/  DFMA R108, R246, R22, R108 ;  /* 0x00000016f66c722b */ /* 0x004fe2000000006c */
[----:B-1----:R-:W2:Y:S01]  /*47930*/  LDL.64 R166, [R1+0xa268] ;  /* 0x00a2680001a67983 */ /* 0x002ea20000100a00 */
[----:B------:R-:W-:Y:S02]  /*47940*/  DFMA R114, R196, 2, R232 ;  /* 0x40000000c472782b */ /* 0x000fe400000000e8 */
[----:B------:R-:W-:Y:S01]  /*47950*/  DFMA R110, R46, R162, R178 ;  /* 0x000000a22e6e722b */ /* 0x000fe200000000b2 */
[----:B------:R0:W-:Y:S01]  /*47960*/  STL.64 [R1+0x96f0], R142 ;  /* 0x0096f08e01007387 */ /* 0x0001e20000100a00 */
[----:B------:R-:W-:-:S03]  /*47970*/  DFMA R228, -R246, R22, R164 ;  /* 0x00000016f6e4722b */ /* 0x000fc600000001a4 */
[----:B------:R-:W3:Y:S01]  /*47980*/  LDL.64 R164, [R1+0xa2a8] ;  /* 0x00a2a80001a47983 */ /* 0x000ee20000100a00 */
[----:B------:R-:W-:Y:S02]  /*47990*/  DFMA R148, R194, 3, R114 ;  /* 0x40080000c294782b */ /* 0x000fe40000000072 */
[----:B------:R-:W-:Y:S01]  /*479a0*/  DFMA R114, R36, R88, R110 ;  /* 0x000000582472722b */ /* 0x000fe2000000006e */
[----:B------:R1:W-:Y:S01]  /*479b0*/  STL.64 [R1+0x96d8], R228 ;  /* 0x0096d8e401007387 */ /* 0x0003e20000100a00 */
[----:B0-----:R-:W-:-:S03]  /*479c0*/  DFMA R142, R50, R68, R174 ;  /* 0x00000044328e722b */ /* 0x001fc600000000ae */
[----:B------:R-:W3:Y:S04]  /*479d0*/  LDL.64 R232, [R1+0x9ae0] ;  /* 0x009ae00001e87983 */ /* 0x000ee80000100a00 */
[----:B------:R-:W3:Y:S01]  /*479e0*/  LDL.64 R178, [R1+0xa2a0] ;  /* 0x00a2a00001b27983 */ /* 0x000ee20000100a00 */
[----:B-1----:R-:W-:-:S03]  /*479f0*/  DFMA R228, R246, R22, R148 ;  /* 0x00000016f6e4722b */ /* 0x002fc60000000094 */
[----:B------:R-:W3:Y:S04]  /*47a00*/  LDL.64 R98, [R1+0x9e08] ;  /* 0x009e080001627983 */ /* 0x000ee80000100a00 */
[----:B------:R-:W3:Y:S04]  /*47a10*/  LDL.LU.64 R148, [R1+0x8628] ;  /* 0x0086280001947983 */ /* 0x000ee80000300a00 */
[----:B------:R0:W-:Y:S04]  /*47a20*/  STL.64 [R1+0x8680], R228 ;  /* 0x008680e401007387 */ /* 0x0001e80000100a00 */
[----:B------:R-:W3:Y:S04]  /*47a30*/  LDL.LU.64 R80, [R1+0x89d0] ;  /* 0x0089d00001507983 */ /* 0x000ee80000300a00 */
[----:B------:R-:W3:Y:S01]  /*47a40*/  LDL.64 R174, [R1+0x8500] ;  /* 0x0085000001ae7983 */ /* 0x000ee20000100a00 */
[----:B0-----:R-:W-:-:S03]  /*47a50*/  DFMA R228, R246, R22, R114 ;  /* 0x00000016f6e4722b */ /* 0x001fc60000000072 */
[----:B------:R-:W3:Y:S04]  /*47a60*/  LDL.64 R36, [R1+0x9e10] ;  /* 0x009e100001247983 */ /* 0x000ee80000100a00 */
[----:B------:R-:W2:Y:S01]  /*47a70*/  LDL.LU.64 R22, [R1+0x8658] ;  /* 0x0086580001167983 */ /* 0x000ea20000300a00 */
[----:B----4-:R-:W-:-:S03]  /*47a80*/  DFMA R142, R158, R112, R142 ;  /* 0x000000709e8e722b */ /* 0x010fc6000000008e */
[----:B------:R-:W4:Y:S04]  /*47a90*/  LDL.64 R114, [R1+0x8ba8] ;  /* 0x008ba80001727983 */ /* 0x000f280000100a00 */
[----:B------:R-:W3:Y:S01]  /*47aa0*/  LDL.64 R158, [R1+0x9df0] ;  /* 0x009df000019e7983 */ /* 0x000ee20000100a00 */
[----:B------:R-:W-:-:S03]  /*47ab0*/  DADD R110, R202, R142 ;  /* 0x00000000ca6e7229 */ /* 0x000fc6000000008e */
[----:B------:R-:W3:Y:S01]  /*47ac0*/  LDL.LU.64 R142, [R1+0x8618] ;  /* 0x00861800018e7983 */ /* 0x000ee20000300a00 */
[----:B------:R-:W-:Y:S01]  /*47ad0*/  UMOV UR38, 0x33333333 ;  /* 0x3333333300267882 */ /* 0x000fe20000000000 */
[----:B------:R-:W-:Y:S02]  /*47ae0*/  UMOV UR39, 0x40013333 ;  /* 0x4001333300277882 */ /* 0x000fe40000000000 */
[----:B------:R-:W3:Y:S04]  /*47af0*/  LDL.LU.64 R60, [R1+0xab78] ;  /* 0x00ab7800013c7983 */ /* 0x000ee80000300a00 */
[----:B------:R-:W3:Y:S04]  /*47b00*/  LDL.LU.64 R54, [R1+0xab70] ;  /* 0x00ab700001367983 */ /* 0x000ee80000300a00 */
[----:B------:R-:W3:Y:S04]  /*47b10*/  LDL.LU.64 R46, [R1+0xab68] ;  /* 0x00ab6800012e7983 */ /* 0x000ee80000300a00 */
[----:B------:R-:W-:Y:S04]  /*47b20*/  STL.64 [R1+0xa1e8], R202 ;  /* 0x00a1e8ca01007387 */ /* 0x000fe80000100a00 */
[----:B------:R-:W3:Y:S01]  /*47b30*/  LDL.LU.64 R246, [R1+0xab60] ;  /* 0x00ab600001f67983 */ /* 0x000ee20000300a00 */
[----:B--2---:R-:W-:-:S02]  /*47b40*/  DMUL R166, R166, R22 ;  /* 0x00000016a6a67228 */ /* 0x004fc40000000000 */
[----:B------:R-:W-:Y:S01]  /*47b50*/  DFMA R22, R124, UR42, R110 ;  /* 0x0000002a7c167c2b */ /* 0x000fe2000800006e */
[----:B------:R-:W2:Y:S07]  /*47b60*/  LDL.LU.64 R110, [R1+0x8620] ;  /* 0x00862000016e7983 */ /* 0x000eae0000300a00 */
[----:B----4-:R-:W-:Y:S02]  /*47b70*/  DFMA R22, R114, R102, R22 ;  /* 0x000000667216722b */ /* 0x010fe40000000016 */
[----:B---3--:R-:W-:-:S02]  /*47b80*/  DMUL R142, R232, R142 ;  /* 0x0000008ee88e7228 */ /* 0x008fc40000000000 */
[----:B------:R-:W-:Y:S02]  /*47b90*/  DMUL R148, R178, R148 ;  /* 0x00000094b2947228 */ /* 0x000fe40000000000 */
[----:B------:R-:W-:Y:S01]  /*47ba0*/  DFMA R178, R66, -R174, R80 ;  /* 0x800000ae42b2722b */ /* 0x000fe20000000050 */
[----:B------:R-:W3:Y:S04]  /*47bb0*/  LDL.64 R80, [R1+0xa208] ;  /* 0x00a2080001507983 */ /* 0x000ee80000100a00 */
[----:B------:R-:W4:Y:S01]  /*47bc0*/  LDL.LU.64 R174, [R1+0x87c0] ;  /* 0x0087c00001ae7983 */ /* 0x000f220000300a00 */
[----:B--2---:R-:W-:Y:S02]  /*47bd0*/  DMUL R164, R164, R110 ;  /* 0x0000006ea4a47228 */ /* 0x004fe40000000000 */
[----:B------:R-:W-:-:S02]  /*47be0*/  DFMA R110, R166, 4, R108 ;  /* 0x40100000a66e782b */ /* 0x000fc4000000006c */
[----:B------:R-:W-:-:S04]  /*47bf0*/  DMUL R108, R98, R186 ;  /* 0x000000ba626c7228 */ /* 0x000fc80000000000 */
[----:B------:R-:W-:Y:S02]  /*47c00*/  DFMA R22, R164, 2, R22 ;  /* 0x40000000a416782b */ /* 0x000fe40000000016 */
[----:B------:R-:W-:Y:S02]  /*47c10*/  DFMA R114, R142, 3, R110 ;  /* 0x400800008e72782b */ /* 0x000fe4000000006e */
[----:B------:R-:W-:Y:S02]  /*47c20*/  DMUL R110, R158, R250 ;  /* 0x000000fa9e6e7228 */ /* 0x000fe40000000000 */
[----:B------:R-:W-:Y:S02]  /*47c30*/  DMUL R250, R36, R100 ;  /* 0x0000006424fa7228 */ /* 0x000fe40000000000 */
[----:B------:R-:W-:Y:S01]  /*47c40*/  DFMA R22, R148, 3, R22 ;  /* 0x400800009416782b */ /* 0x000fe20000000016 */
[----:B------:R-:W2:Y:S01]  /*47c50*/  LDL.64 R100, [R1+0x8520] ;  /* 0x0085200001647983 */ /* 0x000ea20000100a00 */
[----:B------:R-:W-:-:S02]  /*47c60*/  DADD R114, R108, R114 ;  /* 0x000000006c727229 */ /* 0x000fc40000000072 */
[----:B------:R-:W-:Y:S01]  /*47c70*/  DFMA R186, R66, -R244, R178 ;  /* 0x800000f442ba722b */ /* 0x000fe200000000b2 */
[----:B------:R-:W4:Y:S03]  /*47c80*/  LDL.LU.64 R36, [R1+0x8920] ;  /* 0x0089200001247983 */ /* 0x000f260000300a00 */
[----:B------:R-:W-:Y:S02]  /*47c90*/  DADD R22, R250, R22 ;  /* 0x00000000fa167229 */ /* 0x000fe40000000016 */
[----:B------:R-:W-:-:S08]  /*47ca0*/  DADD R178, R110, R114 ;  /* 0x000000006eb27229 */ /* 0x000fd00000000072 */
[CC--:B------:R-:W-:Y:S02]  /*47cb0*/  DFMA R178, R106.reuse, R152.reuse, R178 ;  /* 0x000000986ab2722b */ /* 0x0c0fe400000000b2 */
[----:B------:R-:W-:Y:S01]  /*47cc0*/  DFMA R152, R106, R152, R22 ;  /* 0x000000986a98722b */ /* 0x000fe20000000016 */
[----:B------:R-:W3:Y:S01]  /*47cd0*/  LDL.64 R22, [R1+0x8bc0] ;  /* 0x008bc00001167983 */ /* 0x000ee20000100a00 */
[----:B------:R-:W-:-:S03]  /*47ce0*/  DFMA R114, R4, UR40, R186 ;  /* 0x0000002804727c2b */ /* 0x000fc600080000ba */
[----:B------:R0:W-:Y:S04]  /*47cf0*/  STL.64 [R1+0x8718], R178 ;  /* 0x008718b201007387 */ /* 0x0001e80000100a00 */
[----:B------:R1:W-:Y:S04]  /*47d00*/  STL.64 [R1+0x86f8], R152 ;  /* 0x0086f89801007387 */ /* 0x0003e80000100a00 */
[----:B------:R-:W-:Y:S04]  /*47d10*/  STL.64 [R1+0xa1d8], R250 ;  /* 0x00a1d8fa01007387 */ /* 0x000fe80000100a00 */
[----:B0-----:R-:W2:Y:S04]  /*47d20*/  LDL.64 R178, [R1+0x88e8] ;  /* 0x0088e80001b27983 */ /* 0x001ea80000100a00 */
[----:B-1----:R-:W4:Y:S04]  /*47d30*/  LDL.LU.64 R152, [R1+0x8660] ;  /* 0x0086600001987983 */ /* 0x002f280000300a00 */
[----:B------:R-:W2:Y:S04]  /*47d40*/  LDL.LU.64 R106, [R1+0xab58] ;  /* 0x00ab5800016a7983 */ /* 0x000ea80000300a00 */
[----:B------:R-:W2:Y:S01]  /*47d50*/  LDL.64 R186, [R1+0x8508] ;  /* 0x0085080001ba7983 */ /* 0x000ea20000100a00 */
[----:B---3--:R-:W-:-:S02]  /*47d60*/  DFMA R114, R56, R22, R114 ;  /* 0x000000163872722b */ /* 0x008fc40000000072 */
[----:B------:R-:W-:Y:S01]  /*47d70*/  DMUL R22, R224, UR38 ;  /* 0x00000026e0167c28 */ /* 0x000fe20008000000 */
[----:B------:R-:W-:Y:S01]  /*47d80*/  UMOV UR38, 0x70a3d70a ;  /* 0x70a3d70a00267882 */ /* 0x000fe20000000000 */
[----:B------:R-:W-:Y:S01]  /*47d90*/  UMOV UR39, 0x3fb70a3d ;  /* 0x3fb70a3d00277882 */ /* 0x000fe20000000000 */
[----:B------:R-:W3:Y:S05]  /*47da0*/  LDL.LU.64 R224, [R1+0xab50] ;  /* 0x00ab500001e07983 */ /* 0x000eea0000300a00 */
[----:B----4-:R-:W-:Y:S02]  /*47db0*/  DMUL R152, R152, R22 ;  /* 0x0000001698987228 */ /* 0x010fe40000000000 */
[----:B------:R-:W-:-:S02]  /*47dc0*/  DFMA R22, R58, R126, R114 ;  /* 0x0000007e3a16722b */ /* 0x000fc40000000072 */
[----:B------:R-:W-:-:S06]  /*47dd0*/  DMUL R114, R56, R226 ;  /* 0x000000e238727228 */ /* 0x000fcc0000000000 */
[----:B------:R-:W-:Y:S02]  /*47de0*/  DFMA R22, R182, UR38, R22 ;  /* 0x00000026b6167c2b */ /* 0x000fe40008000016 */
[----:B------:R-:W-:-:S05]  /*47df0*/  DADD R114, R114, R114 ;  /* 0x0000000072727229 */ /* 0x000fca0000000072 */
[----:B------:R0:W-:Y:S03]  /*47e00*/  STL.64 [R1+0x8720], R22 ;  /* 0x0087201601007387 */ /* 0x0001e60000100a00 */
[----:B0-----:R-:W-:Y:S02]  /*47e10*/  DFMA R22, R182, UR38, R114 ;  /* 0x00000026b6167c2b */ /* 0x001fe40008000072 */
[----:B------:R-:W4:Y:S04]  /*47e20*/  LDL.LU.64 R114, [R1+0x89c8] ;  /* 0x0089c80001727983 */ /* 0x000f280000300a00 */
[----:B------:R-:W3:Y:S04]  /*47e30*/  LDL.64 R182, [R1+0x8b58] ;  /* 0x008b580001b67983 */ /* 0x000ee80000100a00 */
[----:B------:R0:W-:Y:S02]  /*47e40*/  STL.64 [R1+0x86d8], R22 ;  /* 0x0086d81601007387 */ /* 0x0001e40000100a00 */
[----:B0-----:R-:W-:Y:S01]  /*47e50*/  DMUL R22, R242, UR24 ;  /* 0x00000018f2167c28 */ /* 0x001fe20008000000 */
[----:B------:R-:W-:Y:S01]  /*47e60*/  UMOV UR24, 0xc28f5c29 ;  /* 0xc28f5c2900187882 */ /* 0x000fe20000000000 */
[----:B------:R-:W-:-:S06]  /*47e70*/  UMOV UR25, 0x3fec28f5 ;  /* 0x3fec28f500197882 */ /* 0x000fcc0000000000 */
[----:B------:R-:W-:Y:S01]  /*47e80*/  DFMA R22, R134, UR24, R22 ;  /* 0x0000001886167c2b */ /* 0x000fe20008000016 */
[----:B------:R-:W-:Y:S01]  /*47e90*/  UMOV UR24, 0x47ae147b ;  /* 0x47ae147b00187882 */ /* 0x000fe20000000000 */
[----:B------:R-:W-:Y:S02]  /*47ea0*/  UMOV UR25, 0x3f947ae1 ;  /* 0x3f947ae100197882 */ /* 0x000fe40000000000 */
[----:B--2---:R-:W-:Y:S01]  /*47eb0*/  DFMA R178, R192, UR24, R178 ;  /* 0x00000018c0b27c2b */ /* 0x004fe200080000b2 */
[----:B------:R-:W-:Y:S01]  /*47ec0*/  UMOV UR25, 0x3fc47ae1 ;  /* 0x3fc47ae100197882 */ /* 0x000fe20000000000 */
[----:B----4-:R-:W-:Y:S01]  /*47ed0*/  DFMA R114, R134, UR56, R114 ;  /* 0x0000003886727c2b */ /* 0x010fe20008000072 */
[----:B------:R0:W-:Y:S05]  /*47ee0*/  STL.64 [R1+0x86e0], R22 ;  /* 0x0086e01601007387 */ /* 0x0001ea0000100a00 */
[----:B------:R-:W-:Y:S01]  /*47ef0*/  DFMA R178, R242, UR24, R178 ;  /* 0x00000018f2b27c2b */ /* 0x000fe200080000b2 */
[----:B------:R-:W-:Y:S04]  /*47f00*/  STL.64 [R1+0xab10], R208 ;  /* 0x00ab10d001007387 */ /* 0x000fe80000100a00 */
[----:B------:R1:W-:Y:S01]  /*47f10*/  STL.64 [R1+0xab08], R232 ;  /* 0x00ab08e801007387 */ /* 0x0003e20000100a00 */
[----:B0-----:R-:W-:-:S03]  /*47f20*/  DADD R22, R80, -R134 ;  /* 0x0000000050167229 */ /* 0x001fc60000000886 */
[----:B------:R0:W-:Y:S01]  /*47f30*/  STL.64 [R1+0x8670], R178 ;  /* 0x008670b201007387 */ /* 0x0001e20000100a00 */
[----:B---3--:R-:W-:Y:S01]  /*47f40*/  DFMA R182, R138, -R182, R36 ;  /* 0x800000b68ab6722b */ /* 0x008fe20000000024 */
[----:B------:R-:W-:Y:S01]  /*47f50*/  UMOV UR58, 0xd9d7bdbb ;  /* 0xd9d7bdbb003a7882 */ /* 0x000fe20000000000 */
[----:B------:R-:W-:Y:S01]  /*47f60*/  UMOV UR59, 0x3ddb7cdf ;  /* 0x3ddb7cdf003b7882 */ /* 0x000fe20000000000 */
[----:B------:R-:W-:Y:S01]  /*47f70*/  DFMA R174, R14, 0.75, R174 ;  /* 0x3fe800000eae782b */ /* 0x000fe200000000ae */
[----:B------:R2:W-:Y:S01]  /*47f80*/  STL.128 [R1+0xaaa0], R28 ;  /* 0x00aaa01c01007387 */ /* 0x0005e20000100c00 */
[----:B------:R-:W-:-:S03]  /*47f90*/  DFMA R22, R66, -R100, R22 ;  /* 0x800000644216722b */ /* 0x000fc60000000016 */
[----:B-1----:R-:W3:Y:S01]  /*47fa0*/  LDL.64 R232, [R1+0x8b20] ;  /* 0x008b200001e87983 */ /* 0x002ee20000100a00 */
[----:B0-----:R-:W-:-:S03]  /*47fb0*/  DFMA R178, R242, UR34, R114 ;  /* 0x00000022f2b27c2b */ /* 0x001fc60008000072 */
[----:B------:R-:W4:Y:S04]  /*47fc0*/  LDL.LU.64 R80, [R1+0x8968] ;  /* 0x0089680001507983 */ /* 0x000f280000300a00 */
[----:B------:R-:W3:Y:S04]  /*47fd0*/  LDL.LU.64 R114, [R1+0x86c8] ;  /* 0x0086c80001727983 */ /* 0x000ee80000300a00 */
[----:B------:R0:W-:Y:S04]  /*47fe0*/  STL.64 [R1+0x8660], R178 ;  /* 0x008660b201007387 */ /* 0x0001e80000100a00 */
[----:B--2---:R-:W2:Y:S04]  /*47ff0*/  LDL.LU.64 R28, [R1+0x8698] ;  /* 0x00869800011c7983 */ /* 0x004ea80000300a00 */
[----:B------:R1:W-:Y:S01]  /*48000*/  STL.64 [R1+0xaa88], R248 ;  /* 0x00aa88f801007387 */ /* 0x0003e20000100a00 */
[----:B0-----:R-:W-:-:S03]  /*48010*/  DADD R178, -R242, R22 ;  /* 0x00000000f2b27229 */ /* 0x001fc60000000116 */
[----:B------:R0:W-:Y:S04]  /*48020*/  STL.64 [R1+0xaa90], R220 ;  /* 0x00aa90dc01007387 */ /* 0x0001e80000100a00 */
[----:B------:R-:W3:Y:S04]  /*48030*/  LDL.LU.64 R22, [R1+0x8860] ;  /* 0x0088600001167983 */ /* 0x000ee80000300a00 */
[----:B------:R-:W-:Y:S04]  /*48040*/  STL.64 [R1+0x8710], R178 ;  /* 0x008710b201007387 */ /* 0x000fe80000100a00 */
[----:B-1----:R-:W4:Y:S04]  /*48050*/  LDL.64 R248, [R1+0xa0c8] ;  /* 0x00a0c80001f87983 */ /* 0x002f280000100a00 */
[----:B0-----:R-:W4:Y:S04]  /*48060*/  LDL.64 R220, [R1+0x9c80] ;  /* 0x009c800001dc7983 */ /* 0x001f280000100a00 */
[----:B------:R0:W-:Y:S04]  /*48070*/  STL.64 [R1+0xaac8], R74 ;  /* 0x00aac84a01007387 */ /* 0x0001e80000100a00 */
[----:B------:R1:W-:Y:S04]  /*48080*/  STL.64 [R1+0xaab8], R78 ;  /* 0x00aab84e01007387 */ /* 0x0003e80000100a00 */
[----:B------:R2:W-:Y:S01]  /*48090*/  STL.64 [R1+0xaa60], R230 ;  /* 0x00aa60e601007387 */ /* 0x0005e20000100a00 */
[----:B------:R-:W-:Y:S01]  /*480a0*/  UMOV UR24, 0xe361ce4c ;  /* 0xe361ce4c00187882 */ /* 0x000fe20000000000 */
[----:B------:R-:W-:-:S02]  /*480b0*/  UMOV UR25, 0x3df49da7 ;  /* 0x3df49da700197882 */ /* 0x000fc40000000000 */
[----:B------:R-:W-:Y:S04]  /*480c0*/  STL.64 [R1+0xaa80], R244 ;  /* 0x00aa80f401007387 */ /* 0x000fe80000100a00 */
[----:B------:R-:W-:Y:S04]  /*480d0*/  STL.64 [R1+0xaa78], R238 ;  /* 0x00aa78ee01007387 */ /* 0x000fe80000100a00 */
[----:B------:R2:W-:Y:S04]  /*480e0*/  STL.64 [R1+0xaa98], R32 ;  /* 0x00aa982001007387 */ /* 0x0005e80000100a00 */
[----:B------:R-:W-:Y:S04]  /*480f0*/  STL.64 [R1+0xaa70], R236 ;  /* 0x00aa70ec01007387 */ /* 0x000fe80000100a00 */
[----:B------:R2:W-:Y:S04]  /*48100*/  STL.64 [R1+0xaa68], R234 ;  /* 0x00aa68ea01007387 */ /* 0x0005e80000100a00 */
[----:B------:R-:W-:Y:S04]  /*48110*/  STL.64 [R1+0xaac0], R20 ;  /* 0x00aac01401007387 */ /* 0x000fe80000100a00 */
[----:B------:R-:W4:Y:S04]  /*48120*/  LDL.64 R30, [R1+0x8788] ;  /* 0x00878800011e7983 */ /* 0x000f280000100a00 */
[----:B------:R-:W-:Y:S01]  /*48130*/  STL.64 [R1+0xaab0], R218 ;  /* 0x00aab0da01007387 */ /* 0x000fe20000100a00 */
[----:B------:R-:W-:Y:S01]  /*48140*/  UMOV UR56, 0x812dea11 ;  /* 0x812dea1100387882 */ /* 0x000fe20000000000 */
[----:B------:R-:W-:-:S02]  /*48150*/  UMOV UR57, 0x3d819799 ;  /* 0x3d81979900397882 */ /* 0x000fc40000000000 */
[----:B------:R-:W-:Y:S04]  /*48160*/  STL.64 [R1+0xaa18], R122 ;  /* 0x00aa187a01007387 */ /* 0x000fe80000100a00 */
[----:B------:R-:W-:Y:S04]  /*48170*/  STL.64 [R1+0xaa08], R84 ;  /* 0x00aa085401007387 */ /* 0x000fe80000100a00 */
[----:B------:R-:W-:Y:S04]  /*48180*/  STL.64 [R1+0xaa50], R212 ;  /* 0x00aa50d401007387 */ /* 0x000fe80000100a00 */
[----:B------:R-:W-:Y:S04]  /*48190*/  STL.64 [R1+0xaa48], R204 ;  /* 0x00aa48cc01007387 */ /* 0x000fe80000100a00 */
[----:B------:R-:W4:Y:S04]  /*481a0*/  LDL.LU.64 R134, [R1+0xab48] ;  /* 0x00ab480001867983 */ /* 0x000f280000300a00 */
        /* <DEDUP_REMOVED lines=13> */
[----:B------:R-:W4:Y:S04]  /*48280*/  LDL.LU.64 R242, [R1+0xab30] ;  /* 0x00ab300001f27983 */ /* 0x000f280000300a00 */
[----:B------:R-:W4:Y:S04]  /*48290*/  LDL.LU.64 R100, [R1+0xab38] ;  /* 0x00ab380001647983 */ /* 0x000f280000300a00 */
[----:B------:R-:W4:Y:S01]  /*482a0*/  LDL.LU.64 R36, [R1+0xab20] ;  /* 0x00ab200001247983 */ /* 0x000f220000300a00 */
[----:B---3--:R-:W-:-:S03]  /*482b0*/  DFMA R114, -R114, R172, R22 ;  /* 0x000000ac7272722b */ /* 0x008fc60000000116 */
[----:B0-----:R-:W3:Y:S01]  /*482c0*/  LDL.LU.64 R74, [R1+0x8930] ;  /* 0x00893000014a7983 */ /* 0x001ee20000300a00 */
[----:B------:R-:W-:-:S03]  /*482d0*/  DMUL R22, R82, R26 ;  /* 0x0000001a52167228 */ /* 0x000fc60000000000 */
[----:B------:R-:W4:Y:S01]  /*482e0*/  LDL.64 R82, [R1+0x84f0] ;  /* 0x0084f00001527983 */ /* 0x000f220000100a00 */
[----:B------:R-:W-:-:S03]  /*482f0*/  DFMA R178, R188, UR50, R38 ;  /* 0x00000032bcb27c2b */ /* 0x000fc60008000026 */
[----:B-1----:R-:W3:Y:S01]  /*48300*/  LDL.64 R78, [R1+0x85a8] ;  /* 0x0085a800014e7983 */ /* 0x002ee20000100a00 */
[----:B--2---:R-:W-:-:S03]  /*48310*/  DFMA R230, R188, UR54, R28 ;  /* 0x00000036bce67c2b */ /* 0x004fc6000800001c */
[----:B------:R-:W2:Y:S01]  /*48320*/  LDL.LU.64 R32, [R1+0x8880] ;  /* 0x0088800001207983 */ /* 0x000ea20000300a00 */
[----:B------:R-:W-:-:S03]  /*48330*/  DFMA R178, R96, R186, R178 ;  /* 0x000000ba60b2722b */ /* 0x000fc600000000b2 */
[----:B------:R-:W2:Y:S04]  /*48340*/  LDL.LU.64 R234, [R1+0x84c0] ;  /* 0x0084c00001ea7983 */ /* 0x000ea80000300a00 */
[----:B------:R0:W-:Y:S04]  /*48350*/  STL.64 [R1+0x85b8], R178 ;  /* 0x0085b8b201007387 */ /* 0x0001e80000100a00 */
[----:B------:R-:W3:Y:S04]  /*48360*/  LDL.LU.64 R208, [R1+0x85b8] ;  /* 0x0085b80001d07983 */ /* 0x000ee80000300a00 */
[----:B------:R-:W2:Y:S04]  /*48370*/  LDL.64 R236, [R1+0x8448] ;  /* 0x0084480001ec7983 */ /* 0x000ea80000100a00 */
[----:B0-----:R-:W2:Y:S04]  /*48380*/  LDL.LU.64 R178, [R1+0x87c8] ;  /* 0x0087c80001b27983 */ /* 0x001ea80000300a00 */
[----:B------:R-:W2:Y:S04]  /*48390*/  LDL.64 R20, [R1+0x8af8] ;  /* 0x008af80001147983 */ /* 0x000ea80000100a00 */
[----:B------:R-:W2:Y:S04]  /*483a0*/  LDL.LU.64 R218, [R1+0x8708] ;  /* 0x0087080001da7983 */ /* 0x000ea80000300a00 */
[----:B------:R-:W2:Y:S04]  /*483b0*/  LDL.64 R122, [R1+0x91e0] ;  /* 0x0091e000017a7983 */ /* 0x000ea80000100a00 */
[----:B------:R-:W2:Y:S04]  /*483c0*/  LDL.LU.64 R84, [R1+0x87f0] ;  /* 0x0087f00001547983 */ /* 0x000ea80000300a00 */
[----:B------:R-:W2:Y:S04]  /*483d0*/  LDL.64 R150, [R1+0x86b8] ;  /* 0x0086b80001967983 */ /* 0x000ea80000100a00 */
[----:B------:R-:W2:Y:S04]  /*483e0*/  LDL.LU.64 R130, [R1+0x8830] ;  /* 0x0088300001827983 */ /* 0x000ea80000300a00 */
[----:B------:R-:W2:Y:S04]  /*483f0*/  LDL.LU.64 R176, [R1+0x89a8] ;  /* 0x0089a80001b07983 */ /* 0x000ea80000300a00 */
[----:B------:R-:W2:Y:S01]  /*48400*/  LDL.LU.64 R198, [R1+0x88e8] ;  /* 0x0088e80001c67983 */ /* 0x000ea20000300a00 */
[----:B------:R-:W-:-:S03]  /*48410*/  DMUL R46, R56, R224 ;  /* 0x000000e0382e7228 */ /* 0x000fc60000000000 */
[----:B------:R-:W2:Y:S04]  /*48420*/  LDL.LU.64 R54, [R1+0x8820] ;  /* 0x0088200001367983 */ /* 0x000ea80000300a00 */
[----:B------:R-:W2:Y:S04]  /*48430*/  LDL.64 R136, [R1+0x85e0] ;  /* 0x0085e00001887983 */ /* 0x000ea80000100a00 */
[----:B------:R-:W2:Y:S01]  /*48440*/  LDL.LU.64 R60, [R1+0x8710] ;  /* 0x00871000013c7983 */ /* 0x000ea20000300a00 */
[----:B----4-:R-:W-:Y:S01]  /*48450*/  DFMA R82, R58, R82, R114 ;  /* 0x000000523a52722b */ /* 0x010fe20000000072 */
[----:B------:R-:W-:-:S02]  /*48460*/  UMOV UR50, 0x71ea9c5c ;  /* 0x71ea9c5c00327882 */ /* 0x000fc40000000000 */
[----:B------:R-:W4:Y:S01]  /*48470*/  LDL.64 R114, [R1+0x8b20] ;  /* 0x008b200001727983 */ /* 0x000f220000100a00 */
[----:B------:R-:W-:-:S03]  /*48480*/  UMOV UR51, 0x3dac9659 ;  /* 0x3dac965900337882 */ /* 0x000fc60000000000 */
[----:B------:R-:W2:Y:S01]  /*48490*/  LDL.LU.64 R28, [R1+0x8858] ;  /* 0x00885800011c7983 */ /* 0x000ea20000300a00 */
[----:B------:R-:W-:-:S03]  /*484a0*/  DFMA R24, -R40, R104, R42 ;  /* 0x000000682818722b */ /* 0x000fc6000000012a */
[----:B------:R-:W2:Y:S01]  /*484b0*/  LDL.LU.64 R38, [R1+0xab28] ;  /* 0x00ab280001267983 */ /* 0x000ea20000300a00 */
[-C--:B----4-:R-:W-:Y:S02]  /*484c0*/  DFMA R114, -R114, R138.reuse, R182 ;  /* 0x0000008a7272722b */ /* 0x090fe400000001b6 */
[----:B---3--:R-:W-:Y:S01]  /*484d0*/  DFMA R138, R232, R138, R208 ;  /* 0x0000008ae88a722b */ /* 0x008fe200000000d0 */
[----:B------:R-:W3:Y:S01]  /*484e0*/  LDL.64 R182, [R1+0xa0b8] ;  /* 0x00a0b80001b67983 */ /* 0x000ee20000100a00 */
[----:B------:R-:W-:Y:S02]  /*484f0*/  DMUL R186, R120, UR58 ;  /* 0x0000003a78ba7c28 */ /* 0x000fe40008000000 */
[----:B--2---:R-:W-:Y:S01]  /*48500*/  DFMA R178, R14, 0.75, R178 ;  /* 0x3fe800000eb2782b */ /* 0x004fe200000000b2 */
[----:B------:R0:W-:Y:S04]  /*48510*/  STL.64 [R1+0x9778], R114 ;  /* 0x0097787201007387 */ /* 0x0001e80000100a00 */
[----:B------:R1:W-:Y:S04]  /*48520*/  STL.64 [R1+0x8470], R138 ;  /* 0x0084708a01007387 */ /* 0x0003e80000100a00 */
[----:B------:R-:W-:Y:S01]  /*48530*/  STL.64 [R1+0x8658], R230 ;  /* 0x008658e601007387 */ /* 0x000fe20000100a00 */
[----:B------:R-:W-:-:S02]  /*48540*/  DFMA R186, R56, -R186, R168 ;  /* 0x800000ba38ba722b */ /* 0x000fc400000000a8 */
[----:B0-----:R-:W-:Y:S01]  /*48550*/  DFMA R114, R22, UR46, R174 ;  /* 0x0000002e16727c2b */ /* 0x001fe200080000ae */
[----:B------:R-:W2:Y:S04]  /*48560*/  LDL.LU.64 R204, [R1+0x8658] ;  /* 0x0086580001cc7983 */ /* 0x000ea80000300a00 */
[----:B-1----:R-:W4:Y:S01]  /*48570*/  LDL.LU.64 R138, [R1+0x8790] ;  /* 0x00879000018a7983 */ /* 0x002f220000300a00 */
[----:B------:R-:W-:-:S03]  /*48580*/  DFMA R186, -R44, R120, R186 ;  /* 0x000000782cba722b */ /* 0x000fc600000001ba */
[----:B------:R0:W-:Y:S04]  /*48590*/  STL.64 [R1+0x9630], R24 ;  /* 0x0096301801007387 */ /* 0x0001e80000100a00 */
[----:B------:R-:W2:Y:S04]  /*485a0*/  LDL.LU.64 R174, [R1+0xab18] ;  /* 0x00ab180001ae7983 */ /* 0x000ea80000300a00 */
[----:B------:R-:W2:Y:S04]  /*485b0*/  LDL.LU.64 R208, [R1+0xab10] ;  /* 0x00ab100001d07983 */ /* 0x000ea80000300a00 */
[----:B------:R-:W2:Y:S01]  /*485c0*/  LDL.LU.64 R232, [R1+0xab08] ;  /* 0x00ab080001e87983 */ /* 0x000ea20000300a00 */
[----:B----4-:R-:W-:-:S03]  /*485d0*/  DFMA R138, R52, R138, R82 ;  /* 0x0000008a348a722b */ /* 0x010fc60000000052 */
[----:B------:R1:W-:Y:S04]  /*485e0*/  STL.64 [R1+0x96e0], R186 ;  /* 0x0096e0ba01007387 */ /* 0x0003e80000100a00 */
[----:B------:R-:W4:Y:S04]  /*485f0*/  LDL.LU.64 R82, [R1+0x8828] ;  /* 0x0088280001527983 */ /* 0x000f280000300a00 */
[----:B0-----:R-:W2:Y:S04]  /*48600*/  LDL.LU.64 R24, [R1+0x8788] ;  /* 0x0087880001187983 */ /* 0x001ea80000300a00 */
[----:B-1----:R-:W3:Y:S01]  /*48610*/  LDL.LU.64 R186, [R1+0x8610] ;  /* 0x0086100001ba7983 */ /* 0x002ee20000300a00 */
[----:B----4-:R-:W-:-:S07]  /*48620*/  DFMA R82, R44, R120, R82 ;  /* 0x000000782c52722b */ /* 0x010fce0000000052 */
[----:B------:R0:W-:Y:S02]  /*48630*/  STL.64 [R1+0x8618], R82 ;  /* 0x0086185201007387 */ /* 0x0001e40000100a00 */
[CC--:B0-----:R-:W-:Y:S02]  /*48640*/  DFMA R82, R44.reuse, R120.reuse, R178 ;  /* 0x000000782c52722b */ /* 0x0c1fe400000000b2 */
[----:B------:R-:W4:Y:S05]  /*48650*/  LDL.LU.64 R178, [R1+0x8990] ;  /* 0x0089900001b27983 */ /* 0x000f2a0000300a00 */
[----:B------:R0:W-:Y:S02]  /*48660*/  STL.64 [R1+0x8620], R82 ;  /* 0x0086205201007387 */ /* 0x0001e40000100a00 */
[----:B0-----:R-:W-:-:S02]  /*48670*/  DFMA R82, R44, R120, R114 ;  /* 0x000000782c52722b */ /* 0x001fc40000000072 */
[----:B------:R-:W2:Y:S01]  /*48680*/  LDL.64 R114, [R1+0x8440] ;  /* 0x0084400001727983 */ /* 0x000ea20000100a00 */
[----:B---3--:R-:W-:Y:S02]  /*48690*/  DFMA R244, R186, UR14, R74 ;  /* 0x0000000ebaf47c2b */ /* 0x008fe4000800004a */
[----:B------:R-:W-:Y:S01]  /*486a0*/  DMUL R120, R98, R90 ;  /* 0x0000005a62787228 */ /* 0x000fe20000000000 */
[----:B------:R-:W3:Y:S04]  /*486b0*/  LDL.LU.64 R74, [R1+0x88e0] ;  /* 0x0088e000014a7983 */ /* 0x000ee80000300a00 */
[----:B------:R0:W-:Y:S04]  /*486c0*/  STL.64 [R1+0x85b8], R82 ;  /* 0x0085b85201007387 */ /* 0x0001e80000100a00 */
[----:B------:R-:W3:Y:S04]  /*486d0*/  LDL.LU.64 R44, [R1+0xab00] ;  /* 0x00ab0000012c7983 */ /* 0x000ee80000300a00 */
[----:B------:R-:W3:Y:S01]  /*486e0*/  LDL.LU.64 R90, [R1+0xaaf8] ;  /* 0x00aaf800015a7983 */ /* 0x000ee20000300a00 */
[----:B0-----:R-:W-:-:S03]  /*486f0*/  DMUL R82, R182, R10 ;  /* 0x0000000ab6527228 */ /* 0x001fc60000000000 */
[----:B------:R-:W3:Y:S05]  /*48700*/  LDL.LU.64 R98, [R1+0xaaf0] ;  /* 0x00aaf00001627983 */ /* 0x000eea0000300a00 */
[----:B------:R-:W-:Y:S02]  /*48710*/  DMUL R82, R48, R82 ;  /* 0x0000005230527228 */ /* 0x000fe40000000000 */
[----:B------:R-:W-:Y:S02]  /*48720*/  DFMA R182, R58, R156, R138 ;  /* 0x0000009c3ab6722b */ /* 0x000fe4000000008a */
[----:B------:R-:W-:Y:S01]  /*48730*/  DMUL R138, R158, R8 ;  /* 0x000000089e8a7228 */ /* 0x000fe20000000000 */
[----:B------:R-:W3:Y:S04]  /*48740*/  LDL.LU.64 R156, [R1+0xaae8] ;  /* 0x00aae800019c7983 */ /* 0x000ee80000300a00 */
[----:B------:R-:W3:Y:S01]  /*48750*/  LDL.LU.64 R158, [R1+0xaae0] ;  /* 0x00aae000019e7983 */ /* 0x000ee20000300a00 */
[----:B----4-:R-:W-:-:S07]  /*48760*/  DADD R178, -R186, R178 ;  /* 0x00000000bab27229 */ /* 0x010fce00000001b2 */
[----:B------:R0:W-:Y:S02]  /*48770*/  STL.64 [R1+0x8628], R178 ;  /* 0x008628b201007387 */ /* 0x0001e40000100a00 */
[----:B0-----:R-:W-:Y:S02]  /*48780*/  DFMA R178, R210, R70, R6 ;  /* 0x00000046d2b2722b */ /* 0x001fe40000000006 */
[----:B--2---:R-:W-:Y:S01]  /*48790*/  DFMA R114, R56, -R114, R80 ;  /* 0x800000723872722b */ /* 0x004fe20000000050 */
[----:B------:R-:W2:Y:S01]  /*487a0*/  LDL.LU.64 R6, [R1+0xaad0] ;  /* 0x00aad00001067983 */ /* 0x000ea20000300a00 */
[----:B------:R-:W-:-:S04]  /*487b0*/  DADD R186, R186, R182 ;  /* 0x00000000baba7229 */ /* 0x000fc800000000b6 */
[C---:B------:R-:W-:Y:S01]  /*487c0*/  DFMA R230, R188.reuse, UR54, R178 ;  /* 0x00000036bce67c2b */ /* 0x040fe200080000b2 */
[----:B------:R-:W4:Y:S01]  /*487d0*/  LDL.LU.64 R80, [R1+0xaad8] ;  /* 0x00aad80001507983 */ /* 0x000f220000300a00 */
[----:B------:R-:W-:Y:S02]  /*487e0*/  DADD R178, -R188, R114 ;  /* 0x00000000bcb27229 */ /* 0x000fe40000000172 */
[----:B------:R-:W-:Y:S01]  /*487f0*/  DMUL R114, R248, R10 ;  /* 0x0000000af8727228 */ /* 0x000fe20000000000 */
[----:B------:R-:W3:Y:S04]  /*48800*/  LDL.LU.64 R188, [R1+0x8508] ;  /* 0x0085080001bc7983 */ /* 0x000ee80000300a00 */
[----:B------:R0:W-:Y:S03]  /*48810*/  STL.64 [R1+0x95f8], R178 ;  /* 0x0095f8b201007387 */ /* 0x0001e60000100a00 */
[----:B------:R-:W-:-:S02]  /*48820*/  DFMA R114, -R48, R114, -R82 ;  /* 0x000000723072722b */ /* 0x000fc40000000952 */
[----:B0-----:R-:W-:-:S05]  /*48830*/  DMUL R178, R220, R190 ;  /* 0x000000bedcb27228 */ /* 0x001fca0000000000 */
[----:B------:R0:W-:Y:S01]  /*48840*/  STL.64 [R1+0x8698], R114 ;  /* 0x0086987201007387 */ /* 0x0001e20000100a00 */
[----:B------:R-:W-:Y:S02]  /*48850*/  DADD R182, R120, R138 ;  /* 0x0000000078b67229 */ /* 0x000fe4000000008a */
[----:B0-----:R-:W-:Y:S02]  /*48860*/  DMUL R114, R56, R178 ;  /* 0x000000b238727228 */ /* 0x001fe40000000000 */
[----:B------:R-:W-:-:S04]  /*48870*/  DMUL R178, R190, -UR24 ;  /* 0x80000018beb27c28 */ /* 0x000fc80008000000 */
[----:B------:R-:W-:Y:S02]  /*48880*/  DADD R238, R82, R182 ;  /* 0x0000000052ee7229 */ /* 0x000fe400000000b6 */
[----:B------:R-:W-:Y:S01]  /*48890*/  DFMA R82, R56, R78, -R168 ;  /* 0x0000004e3852722b */ /* 0x000fe200000008a8 */
[----:B------:R-:W2:Y:S01]  /*488a0*/  LDL.LU.64 R182, [R1+0x88c0] ;  /* 0x0088c00001b67983 */ /* 0x000ea20000300a00 */
[----:B------:R-:W-:-:S03]  /*488b0*/  DFMA R168, R48, R178, -R114 ;  /* 0x000000b230a8722b */ /* 0x000fc60000000872 */
[----:B------:R-:W4:Y:S04]  /*488c0*/  LDL.LU.64 R178, [R1+0x8970] ;  /* 0x0089700001b27983 */ /* 0x000f280000300a00 */
[----:B------:R-:W4:Y:S01]  /*488d0*/  LDL.64 R114, [R1+0x8b28] ;  /* 0x008b280001727983 */ /* 0x000f220000100a00 */
[----:B------:R-:W-:Y:S02]  /*488e0*/  DMUL R220, R154, UR50 ;  /* 0x000000329adc7c28 */ /* 0x000fe40008000000 */
[----:B----4-:R-:W-:-:S06]  /*488f0*/  DFMA R114, R56, R114, R178 ;  /* 0x000000723872722b */ /* 0x010fcc00000000b2 */
[----:B------:R-:W-:Y:S02]  /*48900*/  DFMA R178, R56, R220, -R32 ;  /* 0x000000dc38b2722b */ /* 0x000fe40000000820 */
[----:B------:R-:W-:Y:S01]  /*48910*/  DMUL R248, R94, UR56 ;  /* 0x000000385ef87c28 */ /* 0x000fe20008000000 */
[----:B------:R-:W4:Y:S05]  /*48920*/  LDL.LU.64 R32, [R1+0x8528] ;  /* 0x0085280001207983 */ /* 0x000f2a0000300a00 */
[----:B---3--:R-:W-:Y:S02]  /*48930*/  DFMA R188, R96, -R188, R178 ;  /* 0x800000bc60bc722b */ /* 0x008fe400000000b2 */
[----:B------:R-:W-:Y:S01]  /*48940*/  DFMA R114, R20, -R74, R114 ;  /* 0x8000004a1472722b */ /* 0x000fe20000000072 */
[----:B------:R-:W3:Y:S04]  /*48950*/  LDL.LU.64 R178, [R1+0x8470] ;  /* 0x0084700001b27983 */ /* 0x000ee80000300a00 */
[----:B------:R0:W-:Y:S01]  /*48960*/  STL.64 [R1+0x96c0], R188 ;  /* 0x0096c0bc01007387 */ /* 0x0001e20000100a00 */
[----:B------:R-:W-:-:S02]  /*48970*/  DADD R82, -R34, R82 ;  /* 0x0000000022527229 */ /* 0x000fc40000000152 */
[----:B------:R-:W-:Y:S01]  /*48980*/  DMUL R248, R146, R248 ;  /* 0x000000f892f87228 */ /* 0x000fe20000000000 */
[----:B------:R1:W-:Y:S01]  /*48990*/  STL.64 [R1+0x86c8], R238 ;  /* 0x0086c8ee01007387 */ /* 0x0003e20000100a00 */
[----:B------:R-:W-:Y:S01]  /*489a0*/  DADD R96, R30, R28 ;  /* 0x000000001e607229 */ /* 0x000fe2000000001c */
[----:B------:R-:W-:Y:S01]  /*489b0*/  UMOV UR24, 0x20c49ba ;  /* 0x020c49ba00187882 */ /* 0x000fe20000000000 */
[----:B------:R-:W-:Y:S01]  /*489c0*/  UMOV UR25, 0x3fa6872b ;  /* 0x3fa6872b00197882 */ /* 0x000fe20000000000 */
[----:B------:R-:W4:Y:S01]  /*489d0*/  LDL.LU.64 R74, [R1+0xaac8] ;  /* 0x00aac800014a7983 */ /* 0x000f220000300a00 */
[----:B0-----:R-:W-:-:S03]  /*489e0*/  DFMA R188, -R56, R236, -R234 ;  /* 0x000000ec38bc722b */ /* 0x001fc600000009ea */
[----:B------:R-:W4:Y:S04]  /*489f0*/  LDL.LU.64 R20, [R1+0xaac0] ;  /* 0x00aac00001147983 */ /* 0x000f280000300a00 */
[----:B------:R-:W3:Y:S04]  /*48a00*/  LDL.64 R234, [R1+0x490] ;  /* 0x0004900001ea7983 */ /* 0x000ee80000100a00 */
[----:B------:R0:W-:Y:S01]  /*48a10*/  STL.64 [R1+0x95b8], R114 ;  /* 0x0095b87201007387 */ /* 0x0001e20000100a00 */
[----:B------:R-:W-:-:S03]  /*48a20*/  DADD R82, -R248, R82 ;  /* 0x00000000f8527229 */ /* 0x000fc60000000152 */
[----:B-1----:R-:W4:Y:S01]  /*48a30*/  LDL.LU.64 R238, [R1+0x8938] ;  /* 0x0089380001ee7983 */ /* 0x002f220000300a00 */
[----:B--2---:R-:W-:-:S03]  /*48a40*/  DADD R96, R182, R96 ;  /* 0x00000000b6607229 */ /* 0x004fc60000000060 */
[----:B------:R-:W2:Y:S01]  /*48a50*/  LDL.LU.64 R236, [R1+0x85b8] ;  /* 0x0085b80001ec7983 */ /* 0x000ea20000300a00 */
[----:B0-----:R-:W-:Y:S02]  /*48a60*/  DFMA R114, R56, -R78, -R30 ;  /* 0x8000004e3872722b */ /* 0x001fe4000000081e */
[----:B------:R-:W-:Y:S01]  /*48a70*/  DADD R82, R82, -R218 ;  /* 0x0000000052527229 */ /* 0x000fe200000008da */
[----:B---3--:R0:W-:Y:S04]  /*48a80*/  STL.64 [R1+0x8550], R234 ;  /* 0x008550ea01007387 */ /* 0x0081e80000100a00 */
[----:B------:R-:W-:Y:S04]  /*48a90*/  STL.64 [R1+0x9280], R96 ;  /* 0x0092806001007387 */ /* 0x000fe80000100a00 */
[----:B------:R-:W3:Y:S01]  /*48aa0*/  LDL.128 R28, [R1+0x480] ;  /* 0x00048000011c7983 */ /* 0x000ee20000100c00 */
[----:B0-----:R-:W-:-:S03]  /*48ab0*/  DADD R234, -R182, R114 ;  /* 0x00000000b6ea7229 */ /* 0x001fc60000000172 */
[----:B------:R-:W2:Y:S04]  /*48ac0*/  LDL.LU.64 R78, [R1+0xaab8] ;  /* 0x00aab800014e7983 */ /* 0x000ea80000300a00 */
[----:B------:R-:W4:Y:S04]  /*48ad0*/  LDL.LU.64 R114, [R1+0x88d0] ;  /* 0x0088d00001727983 */ /* 0x000f280000300a00 */
[----:B------:R0:W-:Y:S04]  /*48ae0*/  STL.64 [R1+0x9558], R82 ;  /* 0x0095585201007387 */ /* 0x0001e80000100a00 */
[----:B------:R-:W2:Y:S04]  /*48af0*/  LDL.LU.64 R218, [R1+0xaab0] ;  /* 0x00aab00001da7983 */ /* 0x000ea80000300a00 */
[----:B0-----:R-:W3:Y:S01]  /*48b00*/  LDL.64 R82, [R1+0x8588] ;  /* 0x0085880001527983 */ /* 0x001ee20000100a00 */
[----:B------:R-:W-:-:S02]  /*48b10*/  DFMA R96, R160, R26, R178 ;  /* 0x0000001aa060722b */ /* 0x000fc400000000b2 */
[----:B------:R-:W-:Y:S01]  /*48b20*/  DFMA R178, R34, UR24, R182 ;  /* 0x0000001822b27c2b */ /* 0x000fe200080000b6 */
[----:B------:R0:W-:Y:S04]  /*48b30*/  STL.64 [R1+0x9670], R234 ;  /* 0x009670ea01007387 */ /* 0x0001e80000100a00 */
[----:B0-----:R-:W2:Y:S01]  /*48b40*/  LDL.LU.64 R234, [R1+0x8620] ;  /* 0x0086200001ea7983 */ /* 0x001ea20000300a00 */
[----:B----4-:R-:W-:-:S08]  /*48b50*/  DFMA R114, R248, 0.25, R114 ;  /* 0x3fd00000f872782b */ /* 0x010fd00000000072 */
[----:B------:R-:W-:Y:S02]  /*48b60*/  DFMA R182, R56, R220, R114 ;  /* 0x000000dc38b6722b */ /* 0x000fe40000000072 */
[----:B------:R-:W-:-:S06]  /*48b70*/  DMUL R248, R70, R214 ;  /* 0x000000d646f87228 */ /* 0x000fcc0000000000 */
[----:B------:R-:W-:Y:S02]  /*48b80*/  DFMA R182, R92, -R32, R182 ;  /* 0x800000205cb6722b */ /* 0x000fe400000000b6 */
[----:B---3--:R-:W-:Y:S01]  /*48b90*/  DFMA R82, R58, R82, R186 ;  /* 0x000000523a52722b */ /* 0x008fe200000000ba */
[----:B------:R-:W3:Y:S01]  /*48ba0*/  LDL.LU.64 R92, [R1+0x8778] ;  /* 0x00877800015c7983 */ /* 0x000ee20000300a00 */
[----:B------:R-:W-:-:S03]  /*48bb0*/  DADD R186, R248, R238 ;  /* 0x00000000f8ba7229 */ /* 0x000fc600000000ee */
[----:B------:R0:W-:Y:S01]  /*48bc0*/  STL.64 [R1+0x8470], R182 ;  /* 0x008470b601007387 */ /* 0x0001e20000100a00 */
[----:B------:R-:W-:-:S03]  /*48bd0*/  DFMA R114, -R56, R220, R178 ;  /* 0x000000dc3872722b */ /* 0x000fc600000001b2 */
[----:B------:R-:W4:Y:S01]  /*48be0*/  LDL.64 R178, [R1+0x8500] ;  /* 0x0085000001b27983 */ /* 0x000f220000100a00 */
[----:B------:R-:W-:-:S03]  /*48bf0*/  DADD R186, R34, R186 ;  /* 0x0000000022ba7229 */ /* 0x000fc600000000ba */
[----:B------:R-:W4:Y:S04]  /*48c00*/  LDL.64 R34, [R1+0x8b20] ;  /* 0x008b200001227983 */ /* 0x000f280000100a00 */
[----:B0-----:R-:W2:Y:S04]  /*48c10*/  LDL.64 R182, [R1+0x8460] ;  /* 0x0084600001b67983 */ /* 0x001ea80000100a00 */
[----:B------:R0:W-:Y:S01]  /*48c20*/  STL.64 [R1+0x9578], R186 ;  /* 0x009578ba01007387 */ /* 0x0001e20000100a00 */
[----:B------:R-:W-:Y:S02]  /*48c30*/  DFMA R82, R58, R18, R82 ;  /* 0x000000123a52722b */ /* 0x000fe40000000052 */
[----:B------:R-:W-:Y:S01]  /*48c40*/  DADD R96, R22, R96 ;  /* 0x0000000016607229 */ /* 0x000fe20000000060 */
[----:B------:R-:W-:Y:S01]  /*48c50*/  UMOV UR24, 0x9999999a ;  /* 0x9999999a00187882 */ /* 0x000fe20000000000 */
[----:B------:R-:W-:Y:S01]  /*48c60*/  UMOV UR25, 0x3fa99999 ;  /* 0x3fa9999900197882 */ /* 0x000fe20000000000 */
[----:B------:R-:W4:Y:S04]  /*48c70*/  LDL.LU.64 R220, [R1+0x8628] ;  /* 0x0086280001dc7983 */ /* 0x000f280000300a00 */
[----:B------:R-:W4:Y:S04]  /*48c80*/  LDL.LU.64 R248, [R1+0x87f8] ;  /* 0x0087f80001f87983 */ /* 0x000f280000300a00 */
[----:B0-----:R-:W4:Y:S01]  /*48c90*/  LDL.LU.64 R186, [R1+0x8618] ;  /* 0x0086180001ba7983 */ /* 0x001f220000300a00 */
[----:B------:R-:W-:-:S03]  /*48ca0*/  DFMA R82, -R200, R172, R82 ;  /* 0x000000acc852722b */ /* 0x000fc60000000152 */
[----:B------:R-:W4:Y:S04]  /*48cb0*/  LDL.64 R238, [R1+0x8490] ;  /* 0x0084900001ee7983 */ /* 0x000f280000100a00 */
[----:B------:R0:W-:Y:S04]  /*48cc0*/  STL.128 [R1+0x8600], R28 ;  /* 0x0086001c01007387 */ /* 0x0001e80000100c00 */
[----:B------:R-:W4:Y:S04]  /*48cd0*/  LDL.LU.64 R32, [R1+0xaa98] ;  /* 0x00aa980001207983 */ /* 0x000f280000300a00 */
[----:B0-----:R-:W4:Y:S01]  /*48ce0*/  LDL.LU.128 R28, [R1+0xaaa0] ;  /* 0x00aaa000011c7983 */ /* 0x001f220000300c00 */
[----:B--2---:R-:W-:-:S02]  /*48cf0*/  DFMA R82, R172, -R182, R82 ;  /* 0x800000b6ac52722b */ /* 0x004fc40000000052 */
[----:B---3--:R-:W-:Y:S02]  /*48d00*/  DFMA R92, R172, R182, R92 ;  /* 0x000000b6ac5c722b */ /* 0x008fe4000000005c */
[----:B------:R-:W-:Y:S02]  /*48d10*/  DFMA R182, R154, R26, R236 ;  /* 0x0000001a9ab6722b */ /* 0x000fe400000000ec */
[----:B----4-:R-:W-:Y:S01]  /*48d20*/  DFMA R34, R34, R128, R96 ;  /* 0x000000802222722b */ /* 0x010fe20000000060 */
[----:B------:R-:W2:Y:S01]  /*48d30*/  LDL.LU.64 R236, [R1+0x8758] ;  /* 0x0087580001ec7983 */ /* 0x000ea20000300a00 */
[----:B------:R-:W-:-:S03]  /*48d40*/  DFMA R96, R154, -R26, R114 ;  /* 0x8000001a9a60722b */ /* 0x000fc60000000072 */
[----:B------:R0:W-:Y:S01]  /*48d50*/  STL.64 [R1+0x9538], R182 ;  /* 0x009538b601007387 */ /* 0x0001e20000100a00 */
[----:B------:R-:W-:-:S03]  /*48d60*/  DFMA R178, R66, R178, R188 ;  /* 0x000000b242b2722b */ /* 0x000fc600000000bc */
[----:B------:R1:W-:Y:S01]  /*48d70*/  STL.64 [R1+0x96a8], R96 ;  /* 0x0096a86001007387 */ /* 0x0003e20000100a00 */
[----:B------:R-:W-:-:S03]  /*48d80*/  DFMA R114, R154, R26, R186 ;  /* 0x0000001a9a72722b */ /* 0x000fc600000000ba */
[----:B------:R-:W3:Y:S01]  /*48d90*/  LDL.64 R188, [R1+0x9990] ;  /* 0x0099900001bc7983 */ /* 0x000ee20000100a00 */
[----:B0-----:R-:W-:Y:S02]  /*48da0*/  DFMA R182, R154, R26, R234 ;  /* 0x0000001a9ab6722b */ /* 0x001fe400000000ea */
[----:B-1----:R-:W-:Y:S01]  /*48db0*/  DFMA R96, R48, R222, R2 ;  /* 0x000000de3060722b */ /* 0x002fe20000000002 */
[----:B------:R-:W4:Y:S04]  /*48dc0*/  LDL.LU.64 R234, [R1+0x8768] ;  /* 0x0087680001ea7983 */ /* 0x000f280000300a00 */
[----:B------:R0:W-:Y:S03]  /*48dd0*/  STL.64 [R1+0x9640], R182 ;  /* 0x009640b601007387 */ /* 0x0001e60000100a00 */
[----:B------:R-:W-:Y:S01]  /*48de0*/  DADD R96, R4, R96 ;  /* 0x0000000004607229 */ /* 0x000fe20000000060 */
[----:B------:R-:W3:Y:S01]  /*48df0*/  LDL.64 R2, [R1+0x9d00] ;  /* 0x009d000001027983 */ /* 0x000ee20000100a00 */
[----:B0-----:R-:W-:-:S02]  /*48e00*/  DADD R182, -R184, R82 ;  /* 0x00000000b8b67229 */ /* 0x001fc40000000152 */
[----:B------:R-:W-:Y:S01]  /*48e10*/  DADD R184, R184, R92 ;  /* 0x00000000b8b87229 */ /* 0x000fe2000000005c */
[----:B------:R-:W2:Y:S04]  /*48e20*/  LDL.LU.64 R82, [R1+0x8810] ;  /* 0x0088100001527983 */ /* 0x000ea80000300a00 */
[----:B------:R-:W4:Y:S04]  /*48e30*/  LDL.LU.64 R92, [R1+0x86d0] ;  /* 0x0086d000015c7983 */ /* 0x000f280000300a00 */
[----:B------:R0:W-:Y:S01]  /*48e40*/  STL.64 [R1+0x9650], R184 ;  /* 0x009650b801007387 */ /* 0x0001e20000100a00 */
[----:B------:R-:W-:-:S03]  /*48e50*/  DFMA R186, R154, R26, R34 ;  /* 0x0000001a9aba722b */ /* 0x000fc60000000022 */
[----:B------:R1:W-:Y:S04]  /*48e60*/  STL.64 [R1+0x9608], R96 ;  /* 0x0096086001007387 */ /* 0x0003e80000100a00 */
[----:B------:R-:W3:Y:S01]  /*48e70*/  LDL.64 R154, [R1+0x8bc8] ;  /* 0x008bc800019a7983 */ /* 0x000ee20000100a00 */
[----:B0-----:R-:W-:-:S03]  /*48e80*/  DFMA R184, R4, UR24, R178 ;  /* 0x0000001804b87c2b */ /* 0x001fc600080000b2 */
[----:B------:R-:W3:Y:S04]  /*48e90*/  LDL.LU.64 R34, [R1+0x8690] ;  /* 0x0086900001227983 */ /* 0x000ee80000300a00 */
[----:B------:R-:W3:Y:S04]  /*48ea0*/  LDL.64 R4, [R1+0x9d20] ;  /* 0x009d200001047983 */ /* 0x000ee80000100a00 */
[----:B-1----:R-:W3:Y:S04]  /*48eb0*/  LDL.LU.64 R96, [R1+0x89b8] ;  /* 0x0089b80001607983 */ /* 0x002ee80000300a00 */
[----:B------:R-:W3:Y:S01]  /*48ec0*/  LDL.64 R178, [R1+0x9970] ;  /* 0x0099700001b27983 */ /* 0x000ee20000100a00 */
[----:B--2---:R-:W-:-:S02]  /*48ed0*/  DADD R82, R196, R82 ;  /* 0x00000000c4527229 */ /* 0x004fc40000000052 */
[C---:B----4-:R-:W-:Y:S02]  /*48ee0*/  DADD R220, -R92.reuse, R220 ;  /* 0x000000005cdc7229 */ /* 0x050fe400000001dc */
[----:B------:R-:W-:Y:S02]  /*48ef0*/  DFMA R92, R92, UR14, R244 ;  /* 0x0000000e5c5c7c2b */ /* 0x000fe400080000f4 */
[----:B---3--:R-:W-:-:S05]  /*48f00*/  DADD R4, R4, R248 ;  /* 0x0000000004047229 */ /* 0x008fca00000000f8 */
[----:B------:R0:W-:Y:S01]  /*48f10*/  STL.64 [R1+0x94b8], R92 ;  /* 0x0094b85c01007387 */ /* 0x0001e20000100a00 */
[----:B------:R-:W-:-:S03]  /*48f20*/  DFMA R96, -R154, R112, R96 ;  /* 0x000000709a60722b */ /* 0x000fc60000000160 */
[----:B------:R1:W-:Y:S01]  /*48f30*/  STL.64 [R1+0x9660], R114 ;  /* 0x0096607201007387 */ /* 0x0003e20000100a00 */
[----:B------:R-:W-:Y:S02]  /*48f40*/  DADD R154, R194, R82 ;  /* 0x00000000c29a7229 */ /* 0x000fe40000000052 */
[----:B------:R-:W-:Y:S02]  /*48f50*/  DADD R34, -R124, R34 ;  /* 0x000000007c227229 */ /* 0x000fe40000000122 */
[----:B------:R-:W-:Y:S01]  /*48f60*/  DADD R236, R180, R236 ;  /* 0x00000000b4ec7229 */ /* 0x000fe200000000ec */
[----:B------:R-:W-:Y:S01]  /*48f70*/  UMOV UR14, 0x33333333 ;  /* 0x33333333000e7882 */ /* 0x000fe20000000000 */
[----:B------:R-:W-:Y:S01]  /*48f80*/  UMOV UR15, 0x3fc33333 ;  /* 0x3fc33333000f7882 */ /* 0x000fe20000000000 */
[----:B0-----:R-:W-:Y:S02]  /*48f90*/  DFMA R92, R2, R144, R4 ;  /* 0x00000090025c722b */ /* 0x001fe40000000004 */
[----:B------:R-:W-:Y:S01]  /*48fa0*/  DADD R30, -R30, -R166 ;  /* 0x000000001e1e7229 */ /* 0x000fe200000009a6 */
[----:B------:R0:W-:Y:S04]  /*48fb0*/  STL.64 [R1+0x9598], R220 ;  /* 0x009598dc01007387 */ /* 0x0001e80000100a00 */
[----:B-1----:R-:W2:Y:S01]  /*48fc0*/  LDL.64 R114, [R1+0xa368] ;  /* 0x00a3680001727983 */ /* 0x002ea20000100a00 */
[----:B------:R-:W-:-:S02]  /*48fd0*/  DFMA R178, R178, R62, R92 ;  /* 0x0000003eb2b2722b */ /* 0x000fc4000000005c */
[----:B------:R-:W-:Y:S01]  /*48fe0*/  DFMA R92, R56, R12, R154 ;  /* 0x0000000c385c722b */ /* 0x000fe2000000009a */
[----:B------:R1:W5:Y:S04]  /*48ff0*/  LDL.LU.64 R248, [R1+0xaa88] ;  /* 0x00aa880001f87983 */ /* 0x0003680000300a00 */
[----:B------:R-:W3:Y:S01]  /*49000*/  LDL.64 R154, [R1+0x86e8] ;  /* 0x0086e800019a7983 */ /* 0x000ee20000100a00 */
[----:B------:R-:W-:Y:S02]  /*49010*/  DFMA R34, R72, -R238, R34 ;  /* 0x800000ee4822722b */ /* 0x000fe40000000022 */
[----:B------:R-:W-:Y:S01]  /*49020*/  DFMA R82, R86, -R140, R96 ;  /* 0x8000008c5652722b */ /* 0x000fe20000000060 */
[----:B------:R-:W4:Y:S04]  /*49030*/  LDL.LU.64 R216, [R1+0x86e8] ;  /* 0x0086e80001d87983 */ /* 0x000f280000300a00 */
[----:B------:R-:W-:Y:S01]  /*49040*/  STL.64 [R1+0x97a8], R30 ;  /* 0x0097a81e01007387 */ /* 0x000fe20000100a00 */
[----:B------:R-:W-:-:S02]  /*49050*/  DADD R96, -R180, R34 ;  /* 0x00000000b4607229 */ /* 0x000fc40000000122 */
[----:B------:R-:W-:Y:S01]  /*49060*/  DADD R34, -R42, R182 ;  /* 0x000000002a227229 */ /* 0x000fe200000001b6 */
[----:B------:R-:W-:Y:S04]  /*49070*/  STL.64 [R1+0x94c8], R236 ;  /* 0x0094c8ec01007387 */ /* 0x000fe80000100a00 */
[----:B0-----:R-:W4:Y:S04]  /*49080*/  LDL.LU.64 R220, [R1+0xaa90] ;  /* 0x00aa900001dc7983 */ /* 0x001f280000300a00 */
[----:B------:R1:W5:Y:S01]  /*49090*/  LDL.LU.64 R244, [R1+0xaa80] ;  /* 0x00aa800001f47983 */ /* 0x0003620000300a00 */
[----:B---3--:R-:W-:-:S03]  /*490a0*/  DADD R154, R154, R92 ;  /* 0x000000009a9a7229 */ /* 0x008fc6000000005c */
[----:B------:R0:W-:Y:S04]  /*490b0*/  STL.64 [R1+0x9728], R96 ;  /* 0x0097286001007387 */ /* 0x0001e80000100a00 */
[----:B------:R-:W3:Y:S01]  /*490c0*/  LDL.64 R92, [R1+0x9b18] ;  /* 0x009b1800015c7983 */ /* 0x000ee20000100a00 */
[C---:B------:R-:W-:Y:S02]  /*490d0*/  DADD R34, -R180.reuse, R34 ;  /* 0x00000000b4227229 */ /* 0x040fe40000000122 */
[----:B------:R-:W-:Y:S01]  /*490e0*/  DFMA R180, R180, UR52, R234 ;  /* 0x00000034b4b47c2b */ /* 0x000fe200080000ea */
[----:B------:R-:W4:Y:S01]  /*490f0*/  LDL.LU.64 R182, [R1+0x8740] ;  /* 0x0087400001b67983 */ /* 0x000f220000300a00 */
[----:B0-----:R-:W-:-:S03]  /*49100*/  DFMA R96, R210, R70, R178 ;  /* 0x00000046d260722b */ /* 0x001fc600000000b2 */
[----:B------:R1:W5:Y:S04]  /*49110*/  LDL.LU.64 R236, [R1+0xaa70] ;  /* 0x00aa700001ec7983 */ /* 0x0003680000300a00 */
[----:B------:R0:W-:Y:S01]  /*49120*/  STL.64 [R1+0x9600], R180 ;  /* 0x009600b401007387 */ /* 0x0001e20000100a00 */
[----:B--2---:R-:W-:Y:S02]  /*49130*/  DMUL R114, R114, R112 ;  /* 0x0000007072727228 */ /* 0x004fe40000000000 */
[----:B------:R-:W-:Y:S01]  /*49140*/  DFMA R82, R72, R238, R82 ;  /* 0x000000ee4852722b */ /* 0x000fe20000000052 */
[----:B------:R-:W2:Y:S04]  /*49150*/  LDL.LU.64 R178, [R1+0x86b0] ;  /* 0x0086b00001b27983 */ /* 0x000ea80000300a00 */
[----:B------:R1:W5:Y:S04]  /*49160*/  LDL.LU.64 R234, [R1+0xaa68] ;  /* 0x00aa680001ea7983 */ /* 0x0003680000300a00 */
[----:B0-----:R-:W4:Y:S01]  /*49170*/  LDL.LU.64 R180, [R1+0x8738] ;  /* 0x0087380001b47983 */ /* 0x001f220000300a00 */
[----:B------:R-:W-:-:S02]  /*49180*/  DMUL R4, R172, R114 ;  /* 0x00000072ac047228 */ /* 0x000fc40000000000 */
[----:B---3--:R-:W-:Y:S01]  /*49190*/  DFMA R92, R92, R64, R96 ;  /* 0x000000405c5c722b */ /* 0x008fe20000000060 */
[----:B------:R0:W-:Y:S04]  /*491a0*/  STL.64 [R1+0xaa10], R114 ;  /* 0x00aa107201007387 */ /* 0x0001e80000100a00 */
[----:B------:R-:W3:Y:S01]  /*491b0*/  LDL.64 R96, [R1+0x8780] ;  /* 0x0087800001607983 */ /* 0x000ee20000100a00 */
[----:B------:R-:W-:-:S03]  /*491c0*/  DADD R82, -R4, R82 ;  /* 0x0000000004527229 */ /* 0x000fc60000000152 */
[----:B------:R-:W4:Y:S04]  /*491d0*/  LDL.LU.64 R212, [R1+0x8780] ;  /* 0x0087800001d47983 */ /* 0x000f280000300a00 */
[----:B------:R1:W-:Y:S01]  /*491e0*/  STL.64 [R1+0x95e0], R82 ;  /* 0x0095e05201007387 */ /* 0x0003e20000100a00 */
[----:B--2---:R-:W-:-:S03]  /*491f0*/  DFMA R178, R4, 0.5, R178 ;  /* 0x3fe0000004b2782b */ /* 0x004fc600000000b2 */
[----:B0-----:R-:W2:Y:S04]  /*49200*/  LDL.64 R114, [R1+0x84e8] ;  /* 0x0084e80001727983 */ /* 0x001ea80000100a00 */
[----:B------:R-:W2:Y:S01]  /*49210*/  LDL.LU.64 R64, [R1+0x8680] ;  /* 0x0086800001407983 */ /* 0x000ea20000300a00 */
[----:B-1----:R-:W-:-:S03]  /*49220*/  DADD R82, -R4, R34 ;  /* 0x0000000004527229 */ /* 0x002fc60000000122 */
[----:B------:R0:W5:Y:S01]  /*49230*/  LDL.LU.64 R238, [R1+0xaa78] ;  /* 0x00aa780001ee7983 */ /* 0x0001620000300a00 */
[----:B------:R-:W-:-:S03]  /*49240*/  DADD R34, R188, R92 ;  /* 0x00000000bc227229 */ /* 0x000fc6000000005c */
[----:B------:R-:W2:Y:S04]  /*49250*/  LDL.LU.64 R92, [R1+0x8748] ;  /* 0x00874800015c7983 */ /* 0x000ea80000300a00 */
[----:B------:R1:W-:Y:S02]  /*49260*/  STL.64 [R1+0x9d08], R82 ;  /* 0x009d085201007387 */ /* 0x0003e40000100a00 */
[----:B-1----:R-:W-:Y:S02]  /*49270*/  DADD R82, R188, R230 ;  /* 0x00000000bc527229 */ /* 0x002fe400000000e6 */
[----:B------:R-:W2:Y:S01]  /*49280*/  LDL.64 R188, [R1+0x9968] ;  /* 0x0099680001bc7983 */ /* 0x000ea20000100a00 */
[----:B---3--:R-:W-:-:S03]  /*49290*/  DADD R96, R96, R154 ;  /* 0x0000000060607229 */ /* 0x008fc6000000009a */
[----:B------:R1:W-:Y:S01]  /*492a0*/  STL.64 [R1+0x9628], R178 ;  /* 0x009628b201007387 */ /* 0x0003e20000100a00 */
[----:B----4-:R-:W-:-:S03]  /*492b0*/  DADD R154, R4, R180 ;  /* 0x00000000049a7229 */ /* 0x010fc600000000b4 */
[----:B------:R-:W3:Y:S04]  /*492c0*/  LDL.64 R180, [R1+0x9960] ;  /* 0x0099600001b47983 */ /* 0x000ee80000100a00 */
[----:B------:R4:W-:Y:S04]  /*492d0*/  STL.64 [R1+0x96a0], R154 ;  /* 0x0096a09a01007387 */ /* 0x0009e80000100a00 */
[----:B-1----:R-:W3:Y:S04]  /*492e0*/  LDL.LU.64 R178, [R1+0x86e0] ;  /* 0x0086e00001b27983 */ /* 0x002ee80000300a00 */
[----:B------:R0:W5:Y:S01]  /*492f0*/  LDL.LU.64 R230, [R1+0xaa60] ;  /* 0x00aa600001e67983 */ /* 0x0001620000300a00 */
[----:B----4-:R-:W-:-:S07]  /*49300*/  DFMA R154, R4, 0.5, R182 ;  /* 0x3fe00000049a782b */ /* 0x010fce00000000b6 */
[----:B------:R1:W-:Y:S04]  /*49310*/  STL.64 [R1+0x9610], R154 ;  /* 0x0096109a01007387 */ /* 0x0003e80000100a00 */
[----:B-1----:R-:W4:Y:S01]  /*49320*/  LDL.LU.64 R154, [R1+0x87a8] ;  /* 0x0087a800019a7983 */ /* 0x002f220000300a00 */
[----:B--2---:R-:W-:-:S07]  /*49330*/  DADD R12, R4, R92 ;  /* 0x00000000040c7229 */ /* 0x004fce000000005c */
[----:B------:R1:W-:Y:S02]  /*49340*/  STL.64 [R1+0x9620], R12 ;  /* 0x0096200c01007387 */ /* 0x0003e40000100a00 */
[----:B-1----:R-:W-:Y:S02]  /*49350*/  DFMA R12, -R122, R106, R84 ;  /* 0x0000006a7a0c722b */ /* 0x002fe40000000154 */
[----:B------:R-:W-:Y:S01]  /*49360*/  DMUL R182, R56, R226 ;  /* 0x000000e238b67228 */ /* 0x000fe20000000000 */
[----:B------:R-:W2:Y:S04]  /*49370*/  LDL.LU.64 R84, [R1+0x8468] ;  /* 0x0084680001547983 */ /* 0x000ea80000300a00 */
[----:B------:R1:W-:Y:S04]  /*49380*/  STL.64 [R1+0x9638], R12 ;  /* 0x0096380c01007387 */ /* 0x0003e80000100a00 */
[----:B-1----:R-:W2:Y:S01]  /*49390*/  LDL.64 R12, [R1+0x9de8] ;  /* 0x009de800010c7983 */ /* 0x002ea20000100a00 */
[----:B------:R-:W-:-:S02]  /*493a0*/  DADD R4, R4, R170 ;  /* 0x0000000004047229 */ /* 0x000fc400000000aa */
[----:B------:R-:W-:Y:S02]  /*493b0*/  DADD R96, R182, R96 ;  /* 0x00000000b6607229 */ /* 0x000fe40000000060 */
[----:B------:R-:W-:-:S03]  /*493c0*/  DFMA R170, R122, R106, R34 ;  /* 0x0000006a7aaa722b */ /* 0x000fc60000000022 */
[----:B------:R1:W-:Y:S03]  /*493d0*/  STL.64 [R1+0x95d0], R4 ;  /* 0x0095d00401007387 */ /* 0x0003e60000100a00 */
[----:B------:R-:W-:Y:S02]  /*493e0*/  DADD R34, R46, R96 ;  /* 0x000000002e227229 */ /* 0x000fe40000000060 */
[----:B------:R-:W-:Y:S02]  /*493f0*/  DADD R96, R212, R212 ;  /* 0x00000000d4607229 */ /* 0x000fe400000000d4 */
[----:B-1----:R-:W-:Y:S02]  /*49400*/  DFMA R4, R40, R104, R186 ;  /* 0x000000682804722b */ /* 0x002fe400000000ba */
[-C--:B------:R-:W-:Y:S01]  /*49410*/  DFMA R188, R188, R76.reuse, R204 ;  /* 0x0000004cbcbc722b */ /* 0x080fe200000000cc */
[----:B------:R-:W2:Y:S05]  /*49420*/  LDL.LU.64 R204, [R1+0x88f8] ;  /* 0x0088f80001cc7983 */ /* 0x000eaa0000300a00 */
[----:B---3--:R-:W-:-:S02]  /*49430*/  DFMA R186, R180, R76, R4 ;  /* 0x0000004cb4ba722b */ /* 0x008fc40000000004 */
[----:B----4-:R-:W-:-:S08]  /*49440*/  DFMA R92, R122, R106, R154 ;  /* 0x0000006a7a5c722b */ /* 0x010fd0000000009a */
[----:B------:R-:W-:Y:S02]  /*49450*/  DFMA R4, R180, R76, R92 ;  /* 0x0000004cb404722b */ /* 0x000fe4000000005c */
[----:B------:R-:W-:Y:S01]  /*49460*/  DFMA R76, R56, R134, R34 ;  /* 0x00000086384c722b */ /* 0x000fe20000000022 */
[----:B------:R-:W3:Y:S01]  /*49470*/  LDL.64 R180, [R1+0x8520] ;  /* 0x0085200001b47983 */ /* 0x000ee20000100a00 */
[----:B------:R-:W-:Y:S02]  /*49480*/  DFMA R34, R216, 3, R96 ;  /* 0x40080000d822782b */ /* 0x000fe40000000060 */
[----:B------:R-:W-:Y:S02]  /*49490*/  DFMA R154, R122, R106, R82 ;  /* 0x0000006a7a9a722b */ /* 0x000fe40000000052 */
[----:B--2---:R-:W-:Y:S01]  /*494a0*/  DMUL R192, R12, R192 ;  /* 0x000000c00cc07228 */ /* 0x004fe20000000000 */
[----:B------:R1:W-:Y:S01]  /*494b0*/  STL.64 [R1+0x9580], R4 ;  /* 0x0095800401007387 */ /* 0x0003e20000100a00 */
[----:B------:R-:W-:-:S02]  /*494c0*/  DADD R82, -R150, R130 ;  /* 0x0000000096527229 */ /* 0x000fc40000000182 */
[----:B------:R-:W-:Y:S01]  /*494d0*/  DADD R34, R182, R34 ;  /* 0x00000000b6227229 */ /* 0x000fe20000000022 */
[----:B------:R-:W2:Y:S04]  /*494e0*/  LDL.LU.64 R150, [R1+0x8910] ;  /* 0x0089100001967983 */ /* 0x000ea80000300a00 */
[----:B------:R-:W2:Y:S01]  /*494f0*/  LDL.LU.64 R182, [R1+0x8530] ;  /* 0x0085300001b67983 */ /* 0x000ea20000300a00 */
[----:B------:R-:W-:-:S03]  /*49500*/  DADD R12, -R198, R176 ;  /* 0x00000000c60c7229 */ /* 0x000fc600000001b0 */
[----:B------:R-:W4:Y:S04]  /*49510*/  LDL.LU.64 R176, [R1+0x8770] ;  /* 0x0087700001b07983 */ /* 0x000f280000300a00 */
[----:B------:R-:W2:Y:S01]  /*49520*/  LDL.64 R198, [R1+0x8ba8] ;  /* 0x008ba80001c67983 */ /* 0x000ea20000100a00 */
[----:B-1----:R-:W-:Y:S02]  /*49530*/  DFMA R4, R54, UR42, R178 ;  /* 0x0000002a36047c2b */ /* 0x002fe400080000b2 */
[----:B------:R-:W-:Y:S01]  /*49540*/  DADD R82, -R42, R82 ;  /* 0x000000002a527229 */ /* 0x000fe20000000152 */
[----:B------:R-:W4:Y:S04]  /*49550*/  LDL.64 R106, [R1+0x8ba0] ;  /* 0x008ba000016a7983 */ /* 0x000f280000100a00 */
[----:B------:R1:W-:Y:S01]  /*49560*/  STL.64 [R1+0x9678], R12 ;  /* 0x0096780c01007387 */ /* 0x0003e20000100a00 */
[----:B------:R-:W-:-:S02]  /*49570*/  DFMA R4, -R56, R136, R4 ;  /* 0x000000883804722b */ /* 0x000fc40000000104 */
[----:B------:R-:W-:Y:S01]  /*49580*/  DADD R42, R166, R76 ;  /* 0x00000000a62a7229 */ /* 0x000fe2000000004c */
[----:B------:R0:W-:Y:S04]  /*49590*/  STL.64 [R1+0x94f8], R82 ;  /* 0x0094f85201007387 */ /* 0x0001e80000100a00 */
[----:B------:R-:W4:Y:S01]  /*495a0*/  LDL.LU.64 R130, [R1+0x8888] ;  /* 0x0088880001827983 */ /* 0x000f220000300a00 */
[----:B-1----:R-:W-:-:S03]  /*495b0*/  DFMA R12, R54, UR14, R60 ;  /* 0x0000000e360c7c2b */ /* 0x002fc6000800003c */
[----:B------:R-:W4:Y:S01]  /*495c0*/  LDL.64 R96, [R1+0xa1f8] ;  /* 0x00a1f80001607983 */ /* 0x000f220000100a00 */
[----:B0-----:R-:W-:-:S03]  /*495d0*/  DFMA R82, R56, R114, R4 ;  /* 0x000000723852722b */ /* 0x001fc60000000004 */
[----:B------:R-:W4:Y:S01]  /*495e0*/  LDL.LU.64 R60, [R1+0x8800] ;  /* 0x00880000013c7983 */ /* 0x000f220000300a00 */
[----:B------:R-:W-:Y:S02]  /*495f0*/  DFMA R76, R142, 2, R42 ;  /* 0x400000008e4c782b */ /* 0x000fe4000000002a */
[----:B------:R-:W-:Y:S01]  /*49600*/  DFMA R42, R46, 2, R34 ;  /* 0x400000002e2a782b */ /* 0x000fe20000000022 */
[----:B------:R0:W-:Y:S04]  /*49610*/  STL.64 [R1+0x9590], R12 ;  /* 0x0095900c01007387 */ /* 0x0001e80000100a00 */
[----:B------:R-:W4:Y:S01]  /*49620*/  LDL.LU.64 R92, [R1+0x86a8] ;  /* 0x0086a800015c7983 */ /* 0x000f220000300a00 */
[----:B------:R-:W-:Y:S02]  /*49630*/  DADD R34, R108, R76 ;  /* 0x000000006c227229 */ /* 0x000fe4000000004c */
[----:B------:R-:W-:Y:S01]  /*49640*/  DFMA R76, R56, R134, R42 ;  /* 0x00000086384c722b */ /* 0x000fe2000000002a */
[----:B------:R-:W4:Y:S01]  /*49650*/  LDL.LU.64 R122, [R1+0x8660] ;  /* 0x00866000017a7983 */ /* 0x000f220000300a00 */
[----:B------:R-:W-:-:S03]  /*49660*/  DFMA R42, R166, 4, R64 ;  /* 0x40100000a62a782b */ /* 0x000fc60000000040 */
[----:B------:R-:W4:Y:S01]  /*49670*/  LDL.64 R64, [R1+0x8bc8] ;  /* 0x008bc80001407983 */ /* 0x000f220000100a00 */
[----:B------:R-:W-:-:S03]  /*49680*/  DFMA R40, R40, R104, R154 ;  /* 0x000000682828722b */ /* 0x000fc6000000009a */
[----:B------:R-:W4:Y:S01]  /*49690*/  LDL.LU.64 R178, [R1+0x86c0] ;  /* 0x0086c00001b27983 */ /* 0x000f220000300a00 */
[----:B---3--:R-:W-:-:S03]  /*496a0*/  DFMA R4, R66, R180, -R54 ;  /* 0x000000b44204722b */ /* 0x008fc60000000836 */
[----:B------:R-:W3:Y:S04]  /*496b0*/  LDL.LU.64 R46, [R1+0x8850] ;  /* 0x00885000012e7983 */ /* 0x000ee80000300a00 */
[----:B------:R-:W3:Y:S01]  /*496c0*/  LDL.LU.64 R180, [R1+0x8998] ;  /* 0x0089980001b47983 */ /* 0x000ee20000300a00 */
[----:B0-----:R-:W-:-:S03]  /*496d0*/  DADD R12, -R84, R4 ;  /* 0x00000000540c7229 */ /* 0x001fc60000000104 */
[----:B------:R-:W3:Y:S01]  /*496e0*/  LDL.LU.64 R54, [R1+0x8848] ;  /* 0x0088480001367983 */ /* 0x000ee20000300a00 */
[----:B--2---:R-:W-:-:S03]  /*496f0*/  DFMA R228, R198, R102, R228 ;  /* 0x00000066c6e4722b */ /* 0x004fc600000000e4 */
[----:B------:R-:W2:Y:S01]  /*49700*/  LDL.64 R104, [R1+0x8908] ;  /* 0x0089080001687983 */ /* 0x000ea20000100a00 */
[----:B------:R-:W-:-:S03]  /*49710*/  DADD R4, -R182, R150 ;  /* 0x00000000b6047229 */ /* 0x000fc60000000196 */
[----:B------:R-:W-:Y:S04]  /*49720*/  STL.64 [R1+0x9508], R12 ;  /* 0x0095080c01007387 */ /* 0x000fe80000100a00 */
[----:B------:R0:W-:Y:S01]  /*49730*/  STL.64 [R1+0x9518], R4 ;  /* 0x0095180401007387 */ /* 0x0001e20000100a00 */
[----:B------:R-:W-:-:S03]  /*49740*/  DFMA R182, R142, 3, R42 ;  /* 0x400800008eb6782b */ /* 0x000fc6000000002a */
[----:B------:R-:W3:Y:S01]  /*49750*/  LDL.64 R42, [R1+0xa880] ;  /* 0x00a88000012a7983 */ /* 0x000ee20000100a00 */
[----:B----4-:R-:W-:Y:S02]  /*49760*/  DMUL R246, R106, R246 ;  /* 0x000000f66af67228 */ /* 0x010fe40000000000 */
[----:B------:R-:W-:Y:S01]  /*49770*/  DADD R34, R110, R34 ;  /* 0x000000006e227229 */ /* 0x000fe20000000022 */
[----:B------:R-:W4:Y:S01]  /*49780*/  LDL.64 R150, [R1+0x8b30] ;  /* 0x008b300001967983 */ /* 0x000f220000100a00 */
[----:B0-----:R-:W-:-:S03]  /*49790*/  DADD R4, -R142, R204 ;  /* 0x000000008e047229 */ /* 0x001fc600000001cc */
[----:B------:R-:W4:Y:S01]  /*497a0*/  LDL.LU.64 R166, [R1+0x8900] ;  /* 0x0089000001a67983 */ /* 0x000f220000300a00 */
[----:B------:R-:W-:Y:S02]  /*497b0*/  DFMA R12, R198, R102, R176 ;  /* 0x00000066c60c722b */ /* 0x000fe400000000b0 */
[----:B------:R-:W-:Y:S01]  /*497c0*/  DFMA R106, R84, UR46, R82 ;  /* 0x0000002e546a7c2b */ /* 0x000fe20008000052 */
[----:B------:R-:W4:Y:S04]  /*497d0*/  LDL.LU.64 R204, [R1+0x8640] ;  /* 0x0086400001cc7983 */ /* 0x000f280000300a00 */
[----:B------:R0:W-:Y:S02]  /*497e0*/  STL.64 [R1+0x94a8], R4 ;  /* 0x0094a80401007387 */ /* 0x0001e40000100a00 */
[----:B0-----:R-:W-:-:S02]  /*497f0*/  DFMA R4, R164, 2, R76 ;  /* 0x40000000a404782b */ /* 0x001fc4000000004c */
[----:B------:R-:W-:Y:S01]  /*49800*/  DFMA R76, -R198, R102, -R176 ;  /* 0x00000066c64c722b */ /* 0x000fe200000009b0 */
[----:B------:R-:W2:Y:S01]  /*49810*/  LDL.LU.64 R102, [R1+0x8638] ;  /* 0x0086380001667983 */ /* 0x000ea20000300a00 */
[----:B------:R-:W-:Y:S02]  /*49820*/  DFMA R82, R96, UR8, -R130 ;  /* 0x0000000860527c2b */ /* 0x000fe40008000882 */
[----:B------:R-:W-:Y:S01]  /*49830*/  DADD R96, -R216, -R148 ;  /* 0x00000000d8607229 */ /* 0x000fe20000000994 */
[----:B------:R-:W4:Y:S01]  /*49840*/  LDL.LU.64 R176, [R1+0x84d0] ;  /* 0x0084d00001b07983 */ /* 0x000f220000300a00 */
[----:B------:R-:W-:-:S03]  /*49850*/  DADD R34, R164, R34 ;  /* 0x00000000a4227229 */ /* 0x000fc60000000022 */
[----:B------:R-:W-:Y:S04]  /*49860*/  STL.64 [R1+0x9468], R76 ;  /* 0x0094684c01007387 */ /* 0x000fe80000100a00 */
[----:B------:R0:W-:Y:S01]  /*49870*/  STL.64 [R1+0x9568], R96 ;  /* 0x0095686001007387 */ /* 0x0001e20000100a00 */
[----:B------:R-:W-:Y:S02]  /*49880*/  DADD R142, R148, R34 ;  /* 0x00000000948e7229 */ /* 0x000fe40000000022 */
[----:B------:R-:W-:Y:S01]  /*49890*/  DFMA R64, R64, R112, R92 ;  /* 0x000000704040722b */ /* 0x000fe2000000005c */
[----:B------:R-:W4:Y:S01]  /*498a0*/  LDL.64 R34, [R1+0xa8b0] ;  /* 0x00a8b00001227983 */ /* 0x000f220000100a00 */
[----:B------:R-:W-:-:S03]  /*498b0*/  DFMA R154, R84, UR22, R122 ;  /* 0x00000016549a7c2b */ /* 0x000fc6000800007a */
[----:B------:R-:W4:Y:S01]  /*498c0*/  LDL.LU.64 R122, [R1+0x8840] ;  /* 0x00884000017a7983 */ /* 0x000f220000300a00 */
[----:B0-----:R-:W-:-:S03]  /*498d0*/  DADD R96, -R212, -R164 ;  /* 0x00000000d4607229 */ /* 0x001fc600000009a4 */
[----:B------:R-:W4:Y:S04]  /*498e0*/  LDL.LU.64 R198, [R1+0x89a0] ;  /* 0x0089a00001c67983 */ /* 0x000f280000300a00 */
[----:B------:R-:W4:Y:S04]  /*498f0*/  LDL.64 R164, [R1+0x84d8] ;  /* 0x0084d80001a47983 */ /* 0x000f280000100a00 */
[----:B------:R0:W-:Y:S01]  /*49900*/  STL.64 [R1+0x9560], R96 ;  /* 0x0095606001007387 */ /* 0x0001e20000100a00 */
[----:B---3--:R-:W-:Y:S02]  /*49910*/  DMUL R42, R42, R100 ;  /* 0x000000642a2a7228 */ /* 0x008fe40000000000 */
[----:B------:R-:W-:Y:S01]  /*49920*/  DFMA R178, R84, UR22, R178 ;  /* 0x0000001654b27c2b */ /* 0x000fe200080000b2 */
[----:B------:R-:W3:Y:S01]  /*49930*/  LDL.LU.64 R100, [R1+0x87d8] ;  /* 0x0087d80001647983 */ /* 0x000ee20000300a00 */
[----:B------:R-:W-:-:S02]  /*49940*/  DFMA R76, R24, UR38, R180 ;  /* 0x00000026184c7c2b */ /* 0x000fc400080000b4 */
[----:B0-----:R-:W-:Y:S01]  /*49950*/  DADD R96, -R60, R82 ;  /* 0x000000003c607229 */ /* 0x001fe20000000152 */
[----:B------:R-:W3:Y:S04]  /*49960*/  LDL.64 R84, [R1+0x8630] ;  /* 0x0086300001547983 */ /* 0x000ee80000100a00 */
[----:B------:R-:W4:Y:S01]  /*49970*/  LDL.LU.64 R82, [R1+0x8648] ;  /* 0x0086480001527983 */ /* 0x000f220000300a00 */
[----:B------:R-:W-:Y:S02]  /*49980*/  DFMA R92, R58, -R242, R76 ;  /* 0x800000f23a5c722b */ /* 0x000fe4000000004c */
[----:B------:R-:W-:Y:S01]  /*49990*/  DFMA R180, R148, 3, R4 ;  /* 0x4008000094b4782b */ /* 0x000fe20000000004 */
[----:B------:R-:W3:Y:S04]  /*499a0*/  LDL.LU.64 R76, [R1+0x8720] ;  /* 0x00872000014c7983 */ /* 0x000ee80000300a00 */
[----:B------:R-:W3:Y:S04]  /*499b0*/  LDL.64 R148, [R1+0x9b60] ;  /* 0x009b600001947983 */ /* 0x000ee80000100a00 */
[----:B------:R0:W-:Y:S04]  /*499c0*/  STL.64 [R1+0x9520], R64 ;  /* 0x0095204001007387 */ /* 0x0001e80000100a00 */
[----:B------:R-:W3:Y:S04]  /*499d0*/  LDL.LU.64 R112, [R1+0x88a8] ;  /* 0x0088a80001707983 */ /* 0x000ee80000300a00 */
[----:B------:R-:W3:Y:S01]  /*499e0*/  LDL.64 R4, [R1+0xa298] ;  /* 0x00a2980001047983 */ /* 0x000ee20000100a00 */
[----:B--2---:R-:W-:-:S03]  /*499f0*/  DADD R102, -R102, R92 ;  /* 0x0000000066667229 */ /* 0x004fc6000000015c */
[----:B------:R-:W2:Y:S04]  /*49a00*/  LDL.64 R92, [R1+0x9248] ;  /* 0x00924800015c7983 */ /* 0x000ea80000100a00 */
[----:B0-----:R-:W2:Y:S04]  /*49a10*/  LDL.LU.64 R64, [R1+0x8838] ;  /* 0x0088380001407983 */ /* 0x001ea80000300a00 */
[----:B------:R0:W-:Y:S04]  /*49a20*/  STL.64 [R1+0x94e0], R102 ;  /* 0x0094e06601007387 */ /* 0x0001e80000100a00 */
[----:B------:R-:W-:Y:S04]  /*49a30*/  STL.64 [R1+0xa248], R246 ;  /* 0x00a248f601007387 */ /* 0x000fe80000100a00 */
[----:B------:R-:W-:Y:S01]  /*49a40*/  STL.64 [R1+0x9e38], R192 ;  /* 0x009e38c001007387 */ /* 0x000fe20000100a00 */
[----:B0-----:R-:W-:-:S03]  /*49a50*/  DFMA R102, R60, UR32, R46 ;  /* 0x000000203c667c2b */ /* 0x001fc6000800002e */
[----:B------:R0:W5:Y:S04]  /*49a60*/  LDL.LU.64 R216, [R1+0xaa58] ;  /* 0x00aa580001d87983 */ /* 0x0001680000300a00 */
[----:B------:R0:W5:Y:S01]  /*49a70*/  LDL.LU.64 R212, [R1+0xaa50] ;  /* 0x00aa500001d47983 */ /* 0x0001620000300a00 */
[----:B------:R-:W-:Y:S01]  /*49a80*/  DFMA R102, R54, UR6, R102 ;  /* 0x0000000636667c2b */ /* 0x000fe20008000066 */
[----:B------:R-:W-:Y:S01]  /*49a90*/  UMOV UR6, 0xe147ae14 ;  /* 0xe147ae1400067882 */ /* 0x000fe20000000000 */
[----:B------:R-:W-:Y:S01]  /*49aa0*/  UMOV UR7, 0x3fe6147a ;  /* 0x3fe6147a00077882 */ /* 0x000fe20000000000 */
[----:B----4-:R-:W-:Y:S02]  /*49ab0*/  DMUL R34, R34, R82 ;  /* 0x0000005222227228 */ /* 0x010fe40000000000 */
[----:B------:R-:W-:-:S02]  /*49ac0*/  DFMA R82, R58, -R126, R184 ;  /* 0x8000007e3a52722b */ /* 0x000fc400000000b8 */
[----:B---3--:R-:W-:Y:S01]  /*49ad0*/  DFMA R100, R66, -R164, R100 ;  /* 0x800000a44264722b */ /* 0x008fe20000000064 */
[----:B------:R-:W3:Y:S01]  /*49ae0*/  LDL.LU.64 R184, [R1+0x88b8] ;  /* 0x0088b80001b87983 */ /* 0x000ee20000300a00 */
[----:B------:R-:W-:Y:S02]  /*49af0*/  DFMA R76, R148, R72, R76 ;  /* 0x00000048944c722b */ /* 0x000fe4000000004c */
[----:B------:R-:W-:Y:S02]  /*49b00*/  DADD R148, -R46, R96 ;  /* 0x000000002e947229 */ /* 0x000fe40000000160 */
[----:B--2---:R-:W-:Y:S01]  /*49b10*/  DFMA R92, R92, R52, R82 ;  /* 0x000000345c5c722b */ /* 0x004fe20000000052 */
[----:B------:R-:W2:Y:S04]  /*49b20*/  LDL.LU.64 R46, [R1+0x87b8] ;  /* 0x0087b800012e7983 */ /* 0x000ea80000300a00 */
[----:B------:R-:W4:Y:S01]  /*49b30*/  LDL.64 R82, [R1+0x84f0] ;  /* 0x0084f00001527983 */ /* 0x000f220000100a00 */
[----:B------:R-:W-:-:S02]  /*49b40*/  DFMA R96, R66, R38, R104 ;  /* 0x000000264260722b */ /* 0x000fc40000000068 */
[----:B------:R-:W-:Y:S02]  /*49b50*/  DFMA R104, R66, R164, -R122 ;  /* 0x000000a44268722b */ /* 0x000fe4000000087a */
[----:B------:R-:W-:Y:S01]  /*49b60*/  DFMA R164, R176, UR6, R92 ;  /* 0x00000006b0a47c2b */ /* 0x000fe2000800005c */
[----:B------:R-:W3:Y:S01]  /*49b70*/  LDL.64 R92, [R1+0x85d8] ;  /* 0x0085d800015c7983 */ /* 0x000ee20000100a00 */
[----:B------:R-:W-:Y:S02]  /*49b80*/  DFMA R76, R150, R52, R76 ;  /* 0x00000034964c722b */ /* 0x000fe4000000004c */
[----:B------:R-:W-:-:S03]  /*49b90*/  DFMA R96, R62, R36, R96 ;  /* 0x000000243e60722b */ /* 0x000fc60000000060 */
[----:B------:R1:W-:Y:S01]  /*49ba0*/  STL.64 [R1+0x9478], R164 ;  /* 0x009478a401007387 */ /* 0x0003e20000100a00 */
[----:B------:R-:W-:Y:S01]  /*49bb0*/  UMOV UR6, 0xae147ae1 ;  /* 0xae147ae100067882 */ /* 0x000fe20000000000 */
[----:B------:R-:W-:Y:S01]  /*49bc0*/  UMOV UR7, 0x3fdae147 ;  /* 0x3fdae14700077882 */ /* 0x000fe20000000000 */
[----:B-1----:R-:W-:Y:S02]  /*49bd0*/  DFMA R164, R176, UR30, R76 ;  /* 0x0000001eb0a47c2b */ /* 0x002fe4000800004c */
[----:B------:R-:W-:-:S07]  /*49be0*/  DFMA R76, -R84, R132, R104 ;  /* 0x00000084544c722b */ /* 0x000fce0000000168 */
[----:B------:R1:W-:Y:S02]  /*49bf0*/  STL.64 [R1+0x95f0], R76 ;  /* 0x0095f04c01007387 */ /* 0x0003e40000100a00 */
[----:B-1----:R-:W-:Y:S02]  /*49c00*/  DMUL R76, R150, UR6 ;  /* 0x00000006964c7c28 */ /* 0x002fe40008000000 */
[----:B------:R-:W-:Y:S01]  /*49c10*/  DFMA R148, R54, UR4, R148 ;  /* 0x0000000436947c2b */ /* 0x000fe20008000094 */
[----:B------:R0:W5:Y:S05]  /*49c20*/  LDL.LU.64 R150, [R1+0xaa30] ;  /* 0x00aa300001967983 */ /* 0x00016a0000300a00 */
[----:B------:R-:W-:-:S02]  /*49c30*/  DFMA R106, R158, -R76, R106 ;  /* 0x8000004c9e6a722b */ /* 0x000fc4000000006a */
[----:B------:R-:W-:Y:S02]  /*49c40*/  DFMA R104, R158, R76, R154 ;  /* 0x0000004c9e68722b */ /* 0x000fe4000000009a */
[----:B----4-:R-:W-:Y:S02]  /*49c50*/  DFMA R82, -R58, R82, R198 ;  /* 0x000000523a52722b */ /* 0x010fe400000001c6 */
[----:B---3--:R-:W-:Y:S01]  /*49c60*/  DFMA R92, -R56, R92, R102 ;  /* 0x0000005c385c722b */ /* 0x008fe20000000166 */
[----:B------:R1:W-:Y:S05]  /*49c70*/  STL.64 [R1+0x92f8], R148 ;  /* 0x0092f89401007387 */ /* 0x0003ea0000100a00 */
[----:B------:R-:W-:-:S02]  /*49c80*/  DADD R82, -R176, R82 ;  /* 0x00000000b0527229 */ /* 0x000fc40000000152 */
[----:B------:R-:W-:Y:S01]  /*49c90*/  DMUL R154, R70, R214 ;  /* 0x000000d6469a7228 */ /* 0x000fe20000000000 */
[----:B------:R0:W5:Y:S04]  /*49ca0*/  LDL.LU.64 R198, [R1+0xaa40] ;  /* 0x00aa400001c67983 */ /* 0x0001680000300a00 */
[----:B------:R3:W-:Y:S04]  /*49cb0*/  STL.64 [R1+0x94d0], R82 ;  /* 0x0094d05201007387 */ /* 0x0007e80000100a00 */
[----:B-1----:R-:W4:Y:S01]  /*49cc0*/  LDL.LU.64 R148, [R1+0x87d0] ;  /* 0x0087d00001947983 */ /* 0x002f220000300a00 */
[----:B------:R-:W-:-:S03]  /*49cd0*/  DMUL R4, R4, R204 ;  /* 0x000000cc04047228 */ /* 0x000fc60000000000 */
[----:B------:R0:W5:Y:S01]  /*49ce0*/  LDL.LU.64 R204, [R1+0xaa48] ;  /* 0x00aa480001cc7983 */ /* 0x0001620000300a00 */
[----:B---3--:R-:W-:-:S03]  /*49cf0*/  DFMA R82, R70, -R174, R100 ;  /* 0x800000ae4652722b */ /* 0x008fc60000000064 */
[----:B------:R0:W5:Y:S01]  /*49d00*/  LDL.LU.64 R176, [R1+0xaa38] ;  /* 0x00aa380001b07983 */ /* 0x0001620000300a00 */
[----:B------:R-:W-:Y:S02]  /*49d10*/  DFMA R100, R144, -R44, R96 ;  /* 0x8000002c9064722b */ /* 0x000fe40000000060 */
[----:B------:R-:W-:Y:S02]  /*49d20*/  DFMA R96, R14, 0.25, R184 ;  /* 0x3fd000000e60782b */ /* 0x000fe400000000b8 */
[----:B------:R-:W-:Y:S02]  /*49d30*/  DADD R184, -R112, R82 ;  /* 0x0000000070b87229 */ /* 0x000fe40000000152 */
[----:B------:R-:W-:Y:S01]  /*49d40*/  DADD R82, R64, R92 ;  /* 0x0000000040527229 */ /* 0x000fe2000000005c */
[----:B------:R-:W3:Y:S01]  /*49d50*/  LDL.LU.64 R92, [R1+0x87e8] ;  /* 0x0087e800015c7983 */ /* 0x000ee20000300a00 */
[----:B------:R-:W-:-:S03]  /*49d60*/  DFMA R102, R156, -1300, R100 ;  /* 0xc09450009c66782b */ /* 0x000fc60000000064 */
[----:B------:R-:W2:Y:S04]  /*49d70*/  LDL.LU.64 R100, [R1+0x8670] ;  /* 0x0086700001647983 */ /* 0x000ea80000300a00 */
[----:B------:R1:W-:Y:S01]  /*49d80*/  STL.64 [R1+0x9490], R102 ;  /* 0x0094906601007387 */ /* 0x0003e20000100a00 */
[----:B------:R-:W-:Y:S02]  /*49d90*/  DFMA R112, R60, UR28, -R64 ;  /* 0x0000001c3c707c2b */ /* 0x000fe40008000840 */
[----:B------:R-:W-:Y:S01]  /*49da0*/  DMUL R60, R90, R98 ;  /* 0x000000625a3c7228 */ /* 0x000fe20000000000 */
[----:B------:R-:W4:Y:S01]  /*49db0*/  LDL.LU.64 R64, [R1+0x89b0] ;  /* 0x0089b00001407983 */ /* 0x000f220000300a00 */
[----:B-1----:R-:W-:-:S03]  /*49dc0*/  DFMA R102, R158, R76, R96 ;  /* 0x0000004c9e66722b */ /* 0x002fc60000000060 */
[----:B------:R-:W4:Y:S03]  /*49dd0*/  LDL.64 R96, [R1+0x85b0] ;  /* 0x0085b00001607983 */ /* 0x000f260000100a00 */
[----:B------:R-:W-:Y:S01]  /*49de0*/  DFMA R132, R156, 1300, -R60 ;  /* 0x409450009c84782b */ /* 0x000fe2000000083c */
[----:B------:R-:W4:Y:S04]  /*49df0*/  LDL.64 R158, [R1+0x9ad8] ;  /* 0x009ad800019e7983 */ /* 0x000f280000100a00 */
[----:B------:R-:W4:Y:S01]  /*49e00*/  LDL.64 R156, [R1+0x9b20] ;  /* 0x009b2000019c7983 */ /* 0x000f220000100a00 */
[----:B------:R-:W-:-:S03]  /*49e10*/  DFMA R82, R84, R118, R82 ;  /* 0x000000765452722b */ /* 0x000fc60000000052 */
[----:B------:R-:W4:Y:S01]  /*49e20*/  LDL.LU.64 R60, [R1+0x89c0] ;  /* 0x0089c000013c7983 */ /* 0x000f220000300a00 */
[----:B---3--:R-:W-:Y:S02]  /*49e30*/  DFMA R76, R56, R136, -R92 ;  /* 0x00000088384c722b */ /* 0x008fe4000000085c */
[----:B------:R-:W-:Y:S01]  /*49e40*/  DADD R92, R130, -R54 ;  /* 0x00000000825c7229 */ /* 0x000fe20000000836 */
[----:B------:R0:W5:Y:S01]  /*49e50*/  LDL.LU.64 R136, [R1+0xaa28] ;  /* 0x00aa280001887983 */ /* 0x0001620000300a00 */
[----:B--2---:R-:W-:Y:S02]  /*49e60*/  DFMA R100, R154, UR44, R100 ;  /* 0x0000002c9a647c2b */ /* 0x004fe40008000064 */
[----:B------:R-:W-:Y:S01]  /*49e70*/  DFMA R112, R160, -R26, R112 ;  /* 0x8000001aa070722b */ /* 0x000fe20000000070 */
[----:B------:R0:W5:Y:S01]  /*49e80*/  LDL.LU.64 R130, [R1+0xaa20] ;  /* 0x00aa200001827983 */ /* 0x0001620000300a00 */
[----:B------:R-:W-:Y:S02]  /*49e90*/  DADD R154, -R154, R76 ;  /* 0x000000009a9a7229 */ /* 0x000fe4000000014c */
[----:B------:R-:W-:Y:S01]  /*49ea0*/  DFMA R76, R122, UR4, R184 ;  /* 0x000000047a4c7c2b */ /* 0x000fe200080000b8 */
[----:B------:R0:W5:Y:S01]  /*49eb0*/  LDL.LU.64 R54, [R1+0xa9f0] ;  /* 0x00a9f00001367983 */ /* 0x0001620000300a00 */
[----:B------:R-:W-:-:S03]  /*49ec0*/  DFMA R30, -R84, R118, R92 ;  /* 0x00000076541e722b */ /* 0x000fc6000000015c */
[----:B------:R-:W2:Y:S01]  /*49ed0*/  LDL.LU.64 R92, [R1+0x88c8] ;  /* 0x0088c800015c7983 */ /* 0x000ea20000300a00 */
[----:B----4-:R-:W-:-:S03]  /*49ee0*/  DFMA R96, R66, R96, -R46 ;  /* 0x000000604260722b */ /* 0x010fc6000000082e */
[----:B------:R1:W-:Y:S01]  /*49ef0*/  STL.64 [R1+0x9440], R76 ;  /* 0x0094404c01007387 */ /* 0x0003e20000100a00 */
[----:B------:R-:W-:-:S03]  /*49f00*/  DFMA R82, -R158, R88, R82 ;  /* 0x000000589e52722b */ /* 0x000fc60000000152 */
[----:B------:R-:W3:Y:S01]  /*49f10*/  LDL.64 R118, [R1+0x8b58] ;  /* 0x008b580001767983 */ /* 0x000ee20000100a00 */
[----:B------:R-:W-:Y:S02]  /*49f20*/  DFMA R88, R84, R116, R102 ;  /* 0x000000745458722b */ /* 0x000fe40000000066 */
[----:B------:R-:W-:Y:S01]  /*49f30*/  DFMA R156, -R156, R162, R64 ;  /* 0x000000a29c9c722b */ /* 0x000fe20000000140 */
[----:B------:R-:W4:Y:S01]  /*49f40*/  LDL.LU.64 R102, [R1+0x8470] ;  /* 0x0084700001667983 */ /* 0x000f220000300a00 */
[----:B-1----:R-:W-:-:S03]  /*49f50*/  DFMA R76, -R84, R116, R96 ;  /* 0x00000074544c722b */ /* 0x002fc60000000160 */
[----:B------:R-:W3:Y:S04]  /*49f60*/  LDL.LU.64 R162, [R1+0x88d8] ;  /* 0x0088d80001a27983 */ /* 0x000ee80000300a00 */
[----:B------:R-:W3:Y:S04]  /*49f70*/  LDL.LU.64 R96, [R1+0x8958] ;  /* 0x0089580001607983 */ /* 0x000ee80000300a00 */
[----:B------:R1:W-:Y:S04]  /*49f80*/  STL.64 [R1+0x9450], R76 ;  /* 0x0094504c01007387 */ /* 0x0003e80000100a00 */
[----:B------:R0:W-:Y:S04]  /*49f90*/  STL.64 [R1+0x9458], R30 ;  /* 0x0094581e01007387 */ /* 0x0001e80000100a00 */
[----:B------:R-:W3:Y:S01]  /*49fa0*/  LDL.64 R158, [R1+0x8b20] ;  /* 0x008b2000019e7983 */ /* 0x000ee20000100a00 */
[----:B-1----:R-:W-:-:S03]  /*49fb0*/  DFMA R76, R84, R116, R178 ;  /* 0x00000074544c722b */ /* 0x002fc600000000b2 */
[----:B------:R-:W3:Y:S04]  /*49fc0*/  LDL.LU.64 R184, [R1+0x86d8] ;  /* 0x0086d80001b87983 */ /* 0x000ee80000300a00 */
[----:B------:R-:W3:Y:S01]  /*49fd0*/  LDL.LU.64 R116, [R1+0x8948] ;  /* 0x0089480001747983 */ /* 0x000ee20000300a00 */
[----:B0-----:R-:W-:-:S03]  /*49fe0*/  DFMA R30, -R56, R114, R100 ;  /* 0x00000072381e722b */ /* 0x001fc60000000164 */
[----:B------:R-:W3:Y:S04]  /*49ff0*/  LDL.LU.64 R100, [R1+0x8940] ;  /* 0x0089400001647983 */ /* 0x000ee80000300a00 */
[----:B------:R0:W-:Y:S04]  /*4a000*/  STL.64 [R1+0x9388], R156 ;  /* 0x0093889c01007387 */ /* 0x0001e80000100a00 */
[----:B------:R-:W3:Y:S01]  /*4a010*/  LDL.LU.64 R178, [R1+0x87e0] ;  /* 0x0087e00001b27983 */ /* 0x000ee20000300a00 */
[----:B------:R-:W-:-:S03]  /*4a020*/  DFMA R26, R160, R26, R82 ;  /* 0x0000001aa01a722b */ /* 0x000fc60000000052 */
[----:B------:R1:W5:Y:S04]  /*4a030*/  LDL.LU.64 R122, [R1+0xaa18] ;  /* 0x00aa1800017a7983 */ /* 0x0003680000300a00 */
[----:B0-----:R-:W3:Y:S01]  /*4a040*/  LDL.LU.64 R156, [R1+0x86f8] ;  /* 0x0086f800019c7983 */ /* 0x001ee20000300a00 */
[C---:B------:R-:W-:Y:S02]  /*4a050*/  DADD R82, -R22.reuse, R30 ;  /* 0x0000000016527229 */ /* 0x040fe4000000011e */
[C---:B------:R-:W-:Y:S01]  /*4a060*/  DFMA R30, R22.reuse, UR46, R106 ;  /* 0x0000002e161e7c2b */ /* 0x040fe2000800006a */
[----:B------:R0:W-:Y:S04]  /*4a070*/  STL.64 [R1+0x95b0], R26 ;  /* 0x0095b01a01007387 */ /* 0x0001e80000100a00 */
[----:B------:R1:W5:Y:S04]  /*4a080*/  LDL.LU.64 R114, [R1+0xaa10] ;  /* 0x00aa100001727983 */ /* 0x0003680000300a00 */
[----:B------:R1:W5:Y:S01]  /*4a090*/  LDL.LU.64 R84, [R1+0xaa08] ;  /* 0x00aa080001547983 */ /* 0x0003620000300a00 */
[----:B0-----:R-:W-:-:S03]  /*4a0a0*/  DFMA R26, R22, UR22, R104 ;  /* 0x00000016161a7c2b */ /* 0x001fc60008000068 */
[----:B------:R1:W5:Y:S01]  /*4a0b0*/  LDL.LU.64 R64, [R1+0xaa00] ;  /* 0x00aa000001407983 */ /* 0x0003620000300a00 */
[----:B------:R-:W-:-:S03]  /*4a0c0*/  DFMA R22, R22, UR22, R76 ;  /* 0x0000001616167c2b */ /* 0x000fc6000800004c */
[----:B------:R-:W-:Y:S04]  /*4a0d0*/  STL.64 [R1+0x9498], R30 ;  /* 0x0094981e01007387 */ /* 0x000fe80000100a00 */
[----:B------:R0:W-:Y:S04]  /*4a0e0*/  STL.64 [R1+0x9758], R26 ;  /* 0x0097581a01007387 */ /* 0x0001e80000100a00 */
[----:B------:R-:W-:Y:S01]  /*4a0f0*/  STL.64 [R1+0x95e8], R22 ;  /* 0x0095e81601007387 */ /* 0x000fe20000100a00 */
[----:B0-----:R-:W-:-:S03]  /*4a100*/  DFMA R26, R14, 0.5, R148 ;  /* 0x3fe000000e1a782b */ /* 0x001fc60000000094 */
[----:B------:R-:W-:Y:S04]  /*4a110*/  STL.64 [R1+0x9380], R112 ;  /* 0x0093807001007387 */ /* 0x000fe80000100a00 */
[----:B------:R0:W-:Y:S01]  /*4a120*/  STL.64 [R1+0x9668], R82 ;  /* 0x0096685201007387 */ /* 0x0001e20000100a00 */
[----:B------:R-:W-:Y:S02]  /*4a130*/  DFMA R76, R46, UR20, R154 ;  /* 0x000000142e4c7c2b */ /* 0x000fe4000800009a */
[----:B0-----:R-:W-:Y:S02]  /*4a140*/  DFMA R82, R152, 2, R88 ;  /* 0x400000009852782b */ /* 0x001fe40000000058 */
[----:B--2---:R-:W-:Y:S01]  /*4a150*/  DFMA R92, R92, UR26, R60 ;  /* 0x0000001a5c5c7c2b */ /* 0x004fe2000800003c */
[----:B------:R1:W5:Y:S06]  /*4a160*/  LDL.LU.64 R60, [R1+0xa9f8] ;  /* 0x00a9f800013c7983 */ /* 0x00036c0000300a00 */
[----:B------:R0:W-:Y:S01]  /*4a170*/  STL.64 [R1+0x96d0], R92 ;  /* 0x0096d05c01007387 */ /* 0x0001e20000100a00 */
[----:B----4-:R-:W-:-:S03]  /*4a180*/  DFMA R30, R14, 0.25, R102 ;  /* 0x3fd000000e1e782b */ /* 0x010fc60000000066 */
[----:B0-----:R-:W2:Y:S01]  /*4a190*/  LDL.LU.64 R92, [R1+0x8718] ;  /* 0x00871800015c7983 */ /* 0x001ea20000300a00 */
[----:B---3--:R-:W-:-:S03]  /*4a1a0*/  DFMA R22, R14, 0.25, R162 ;  /* 0x3fd000000e16782b */ /* 0x008fc600000000a2 */
[----:B------:R-:W-:Y:S01]  /*4a1b0*/  STL.64 [R1+0x9470], R26 ;  /* 0x0094701a01007387 */ /* 0x000fe20000100a00 */
[----:B------:R-:W-:Y:S01]  /*4a1c0*/  UMOV UR6, 0x812dea11 ;  /* 0x812dea1100067882 */ /* 0x000fe20000000000 */
[----:B------:R-:W-:Y:S01]  /*4a1d0*/  UMOV UR7, 0x3d819799 ;  /* 0x3d81979900077882 */ /* 0x000fe20000000000 */
[----:B------:R-:W-:Y:S01]  /*4a1e0*/  DFMA R88, R196, 2, R194 ;  /* 0x40000000c458782b */ /* 0x000fe200000000c2 */
[----:B------:R-:W3:Y:S04]  /*4a1f0*/  LDL.LU.64 R154, [R1+0x8600] ;  /* 0x00860000019a7983 */ /* 0x000ee80000300a00 */
[----:B------:R0:W-:Y:S04]  /*4a200*/  STL.64 [R1+0x9448], R22 ;  /* 0x0094481601007387 */ /* 0x0001e80000100a00 */
[----:B------:R-:W4:Y:S04]  /*4a210*/  LDL.LU.64 R112, [R1+0x8918] ;  /* 0x0089180001707983 */ /* 0x000f280000300a00 */
[----:B------:R-:W3:Y:S04]  /*4a220*/  LDL.LU.64 R148, [R1+0x88a0] ;  /* 0x0088a00001947983 */ /* 0x000ee80000300a00 */
[----:B------:R-:W4:Y:S01]  /*4a230*/  LDL.LU.64 R162, [R1+0x8590] ;  /* 0x0085900001a27983 */ /* 0x000f220000300a00 */
[----:B------:R-:W-:-:S03]  /*4a240*/  DADD R14, -R14, R116 ;  /* 0x000000000e0e7229 */ /* 0x000fc60000000174 */
[----:B------:R1:W-:Y:S01]  /*4a250*/  STL.64 [R1+0x94d8], R76 ;  /* 0x0094d84c01007387 */ /* 0x0003e20000100a00 */
[----:B0-----:R-:W-:-:S03]  /*4a260*/  DFMA R22, R128, -R118, R100 ;  /* 0x800000768016722b */ /* 0x001fc60000000064 */
[----:B------:R-:W-:Y:S04]  /*4a270*/  STL.64 [R1+0x96f8], R82 ;  /* 0x0096f85201007387 */ /* 0x000fe80000100a00 */
[----:B------:R0:W-:Y:S01]  /*4a280*/  STL.64 [R1+0x94f0], R14 ;  /* 0x0094f00e01007387 */ /* 0x0001e20000100a00 */
[----:B-1----:R-:W-:-:S03]  /*4a290*/  DFMA R76, R24, UR34, R166 ;  /* 0x00000022184c7c2b */ /* 0x002fc600080000a6 */
[----:B------:R-:W3:Y:S01]  /*4a2a0*/  LDL.LU.64 R116, [R1+0x8568] ;  /* 0x0085680001747983 */ /* 0x000ee20000300a00 */
[----:B------:R-:W-:Y:S02]  /*4a2b0*/  DMUL R102, R94, UR6 ;  /* 0x000000065e667c28 */ /* 0x000fe40008000000 */
[----:B------:R-:W-:Y:S01]  /*4a2c0*/  DADD R88, R108, R88 ;  /* 0x000000006c587229 */ /* 0x000fe20000000058 */
[----:B------:R-:W4:Y:S01]  /*4a2d0*/  LDL.LU.64 R106, [R1+0x8540] ;  /* 0x00854000016a7983 */ /* 0x000f220000300a00 */
[----:B0-----:R-:W-:-:S03]  /*4a2e0*/  DFMA R14, R128, R118, R96 ;  /* 0x00000076800e722b */ /* 0x001fc60000000060 */
[----:B------:R-:W4:Y:S01]  /*4a2f0*/  LDL.64 R160, [R1+0x8450] ;  /* 0x0084500001a07983 */ /* 0x000f220000100a00 */
[----:B------:R-:W-:Y:S02]  /*4a300*/  DFMA R22, -R158, R128, R22 ;  /* 0x000000809e16722b */ /* 0x000fe40000000116 */
[----:B------:R-:W-:Y:S01]  /*4a310*/  DMUL R166, R56, R224 ;  /* 0x000000e038a67228 */ /* 0x000fe20000000000 */
[----:B------:R-:W3:Y:S01]  /*4a320*/  LDL.LU.64 R118, [R1+0x8818] ;  /* 0x0088180001767983 */ /* 0x000ee20000300a00 */
[----:B------:R-:W-:-:S03]  /*4a330*/  DFMA R14, R24, UR16, R14 ;  /* 0x00000010180e7c2b */ /* 0x000fc6000800000e */
[----:B------:R-:W4:Y:S01]  /*4a340*/  LDL.64 R100, [R1+0x9de8] ;  /* 0x009de80001647983 */ /* 0x000f220000100a00 */
[----:B------:R-:W-:Y:S02]  /*4a350*/  DADD R96, -R194, -R108 ;  /* 0x00000000c2607229 */ /* 0x000fe4000000096c */
[----:B------:R-:W-:Y:S01]  /*4a360*/  DMUL R102, R146, R102 ;  /* 0x0000006692667228 */ /* 0x000fe20000000000 */
[----:B------:R-:W-:Y:S04]  /*4a370*/  STL.64 [R1+0x9370], R22 ;  /* 0x0093701601007387 */ /* 0x000fe80000100a00 */
[----:B------:R0:W-:Y:S04]  /*4a380*/  STL.64 [R1+0x9768], R14 ;  /* 0x0097680e01007387 */ /* 0x0001e80000100a00 */
[----:B------:R-:W-:Y:S04]  /*4a390*/  STL.64 [R1+0x9500], R76 ;  /* 0x0095004c01007387 */ /* 0x000fe80000100a00 */
[----:B------:R-:W4:Y:S01]  /*4a3a0*/  LDL.LU.64 R104, [R1+0x8550] ;  /* 0x0085500001687983 */ /* 0x000f220000300a00 */
[----:B0-----:R-:W-:Y:S01]  /*4a3b0*/  DFMA R14, R158, R128, R30 ;  /* 0x000000809e0e722b */ /* 0x001fe2000000001e */
[----:B------:R-:W-:-:S02]  /*4a3c0*/  UMOV UR4, 0xce3718e1 ;  /* 0xce3718e100047882 */ /* 0x000fc40000000000 */
[----:B------:R-:W3:Y:S01]  /*4a3d0*/  LDL.LU.64 R158, [R1+0x8870] ;  /* 0x00887000019e7983 */ /* 0x000ee20000300a00 */
[----:B------:R-:W-:-:S03]  /*4a3e0*/  DADD R30, R166, R184 ;  /* 0x00000000a61e7229 */ /* 0x000fc600000000b8 */
[----:B------:R-:W-:Y:S04]  /*4a3f0*/  STL.64 [R1+0x9488], R96 ;  /* 0x0094886001007387 */ /* 0x000fe80000100a00 */
[----:B------:R0:W-:Y:S01]  /*4a400*/  STL.64 [R1+0x9550], R14 ;  /* 0x0095500e01007387 */ /* 0x0001e20000100a00 */
[----:B------:R-:W-:-:S03]  /*4a410*/  DMUL R184, R56, R226 ;  /* 0x000000e238b87228 */ /* 0x000fc60000000000 */
[----:B------:R-:W4:Y:S01]  /*4a420*/  LDL.LU.64 R128, [R1+0x8908] ;  /* 0x0089080001807983 */ /* 0x000f220000300a00 */
[----:B------:R-:W-:Y:S01]  /*4a430*/  UMOV UR5, 0x3d551c51 ;  /* 0x3d551c5100057882 */ /* 0x000fe20000000000 */
[----:B------:R-:W-:Y:S02]  /*4a440*/  DFMA R88, R110, 2, R88 ;  /* 0x400000006e58782b */ /* 0x000fe40000000058 */
[----:B------:R1:W5:Y:S01]  /*4a450*/  LDL.LU.64 R24, [R1+0xa9e0] ;  /* 0x00a9e00001187983 */ /* 0x0003620000300a00 */
[----:B0-----:R-:W-:-:S03]  /*4a460*/  DADD R14, R192, R156 ;  /* 0x00000000c00e7229 */ /* 0x001fc6000000009c */
[----:B------:R-:W4:Y:S01]  /*4a470*/  LDL.64 R156, [R1+0x85a0] ;  /* 0x0085a000019c7983 */ /* 0x000f220000100a00 */
[----:B------:R-:W-:-:S03]  /*4a480*/  DADD R82, -R184, -R4 ;  /* 0x00000000b8527229 */ /* 0x000fc60000000904 */
[----:B------:R-:W4:Y:S01]  /*4a490*/  LDL.64 R184, [R1+0x92b8] ;  /* 0x0092b80001b87983 */ /* 0x000f220000100a00 */
[----:B------:R-:W-:-:S03]  /*4a4a0*/  DADD R96, -R166, -R34 ;  /* 0x00000000a6607229 */ /* 0x000fc60000000922 */
[----:B------:R-:W4:Y:S01]  /*4a4b0*/  LDL.64 R166, [R1+0xa230] ;  /* 0x00a2300001a67983 */ /* 0x000f220000100a00 */
[----:B------:R-:W-:Y:S02]  /*4a4c0*/  DFMA R26, R102, 0.25, R178 ;  /* 0x3fd00000661a782b */ /* 0x000fe400000000b2 */
[----:B------:R-:W-:Y:S01]  /*4a4d0*/  DFMA R76, R56, R134, R30 ;  /* 0x00000086384c722b */ /* 0x000fe2000000001e */
[----:B------:R-:W-:Y:S04]  /*4a4e0*/  STL.64 [R1+0x9330], R82 ;  /* 0x0093305201007387 */ /* 0x000fe80000100a00 */
[----:B------:R0:W-:Y:S01]  /*4a4f0*/  STL.64 [R1+0x94e8], R26 ;  /* 0x0094e81a01007387 */ /* 0x0001e20000100a00 */
[----:B------:R-:W-:-:S03]  /*4a500*/  DADD R14, R42, R14 ;  /* 0x000000002a0e7229 */ /* 0x000fc6000000000e */
[----:B------:R-:W4:Y:S04]  /*4a510*/  LDL.64 R102, [R1+0x8458] ;  /* 0x0084580001667983 */ /* 0x000f280000100a00 */
[----:B------:R-:W4:Y:S01]  /*4a520*/  LDL.64 R178, [R1+0x8428] ;  /* 0x0084280001b27983 */ /* 0x000f220000100a00 */
[----:B0-----:R-:W-:Y:S02]  /*4a530*/  DFMA R26, R46, UR18, -R152 ;  /* 0x000000122e1a7c2b */ /* 0x001fe40008000898 */
[----:B------:R-:W-:Y:S01]  /*4a540*/  DADD R30, R42, R180 ;  /* 0x000000002a1e7229 */ /* 0x000fe200000000b4 */
[----:B------:R-:W4:Y:S04]  /*4a550*/  LDL.LU.64 R152, [R1+0x8608] ;  /* 0x0086080001987983 */ /* 0x000f280000300a00 */
[----:B------:R0:W-:Y:S01]  /*4a560*/  STL.64 [R1+0x9510], R26 ;  /* 0x0095101a01007387 */ /* 0x0001e20000100a00 */
[----:B------:R-:W-:-:S02]  /*4a570*/  DFMA R76, R108, 2, R76 ;  /* 0x400000006c4c782b */ /* 0x000fc4000000004c */
[----:B------:R-:W-:Y:S01]  /*4a580*/  DADD R14, R4, R14 ;  /* 0x00000000040e7229 */ /* 0x000fe2000000000e */
[----:B------:R1:W-:Y:S04]  /*4a590*/  STL.64 [R1+0x9338], R96 ;  /* 0x0093386001007387 */ /* 0x0003e80000100a00 */
[----:B------:R1:W5:Y:S01]  /*4a5a0*/  LDL.LU.64 R46, [R1+0xa9e8] ;  /* 0x00a9e800012e7983 */ /* 0x0003620000300a00 */
[----:B0-----:R-:W-:Y:S02]  /*4a5b0*/  DADD R26, R250, R142 ;  /* 0x00000000fa1a7229 */ /* 0x001fe4000000008e */
[----:B------:R-:W-:Y:S01]  /*4a5c0*/  DADD R30, R4, R30 ;  /* 0x00000000041e7229 */ /* 0x000fe2000000001e */
[----:B------:R-:W4:Y:S04]  /*4a5d0*/  LDL.64 R142, [R1+0x9b00] ;  /* 0x009b0000018e7983 */ /* 0x000f280000100a00 */
[----:B-1----:R-:W4:Y:S01]  /*4a5e0*/  LDL.64 R96, [R1+0x9e10] ;  /* 0x009e100001607983 */ /* 0x002f220000100a00 */
[----:B------:R-:W-:-:S08]  /*4a5f0*/  DADD R22, R192, R26 ;  /* 0x00000000c0167229 */ /* 0x000fd0000000001a */
[----:B------:R-:W-:-:S08]  /*4a600*/  DADD R82, R42, R22 ;  /* 0x000000002a527229 */ /* 0x000fd00000000016 */
[----:B------:R-:W-:Y:S02]  /*4a610*/  DADD R82, R4, R82 ;  /* 0x0000000004527229 */ /* 0x000fe40000000052 */
[----:B--2---:R-:W-:Y:S02]  /*4a620*/  DADD R26, R192, R92 ;  /* 0x00000000c01a7229 */ /* 0x004fe4000000005c */
[----:B------:R-:W-:-:S06]  /*4a630*/  DADD R92, -R196, -R110 ;  /* 0x00000000c45c7229 */ /* 0x000fcc000000096e */
[----:B------:R-:W-:Y:S02]  /*4a640*/  DADD R22, R42, R26 ;  /* 0x000000002a167229 */ /* 0x000fe4000000001a */
[----:B------:R-:W-:Y:S01]  /*4a650*/  DFMA R26, R108, 3, R182 ;  /* 0x400800006c1a782b */ /* 0x000fe200000000b6 */
[----:B------:R0:W-:Y:S04]  /*4a660*/  STL.64 [R1+0x9480], R92 ;  /* 0x0094805c01007387 */ /* 0x0001e80000100a00 */
[----:B------:R-:W2:Y:S01]  /*4a670*/  LDL.64 R108, [R1+0xa8c8] ;  /* 0x00a8c800016c7983 */ /* 0x000ea20000100a00 */
[C---:B------:R-:W-:Y:S02]  /*4a680*/  DFMA R22, R4.reuse, 2, R22 ;  /* 0x400000000416782b */ /* 0x040fe40000000016 */
[----:B------:R-:W-:-:S02]  /*4a690*/  DFMA R4, R4, 2, R42 ;  /* 0x400000000404782b */ /* 0x000fc4000000002a */
[C---:B0-----:R-:W-:Y:S02]  /*4a6a0*/  DFMA R92, R110.reuse, 2, R26 ;  /* 0x400000006e5c782b */ /* 0x041fe4000000001a */
[----:B------:R-:W-:-:S04]  /*4a6b0*/  DADD R26, R110, R76 ;  /* 0x000000006e1a7229 */ /* 0x000fc8000000004c */
[----:B------:R-:W-:-:S03]  /*4a6c0*/  DADD R76, R34, R4 ;  /* 0x00000000224c7229 */ /* 0x000fc60000000004 */
[----:B------:R0:W-:Y:S01]  /*4a6d0*/  STL.64 [R1+0x9438], R26 ;  /* 0x0094381a01007387 */ /* 0x0001e20000100a00 */
[C---:B------:R-:W-:Y:S02]  /*4a6e0*/  DADD R22, R34.reuse, R22 ;  /* 0x0000000022167229 */ /* 0x040fe40000000016 */
[C---:B0-----:R-:W-:Y:S02]  /*4a6f0*/  DFMA R26, R34.reuse, 2, R30 ;  /* 0x40000000221a782b */ /* 0x041fe4000000001e */
[----:B------:R-:W-:-:S05]  /*4a700*/  DADD R30, R34, R82 ;  /* 0x00000000221e7229 */ /* 0x000fca0000000052 */
[----:B------:R0:W-:Y:S04]  /*4a710*/  STL.64 [R1+0x93d0], R26 ;  /* 0x0093d01a01007387 */ /* 0x0001e80000100a00 */
[----:B------:R1:W-:Y:S01]  /*4a720*/  STL.64 [R1+0x93d8], R76 ;  /* 0x0093d84c01007387 */ /* 0x0003e20000100a00 */
[----:B0-----:R-:W-:Y:S02]  /*4a730*/  DFMA R26, R34, 2, R14 ;  /* 0x40000000221a782b */ /* 0x001fe4000000000e */
[----:B---3--:R-:W-:Y:S02]  /*4a740*/  DFMA R4, R68, -R80, R158 ;  /* 0x800000504404722b */ /* 0x008fe4000000009e */
[----:B------:R-:W-:-:S06]  /*4a750*/  DMUL R158, R56, R240 ;  /* 0x000000f0389e7228 */ /* 0x000fcc0000000000 */
[----:B------:R-:W-:Y:S02]  /*4a760*/  DFMA R4, -R50, R68, R4 ;  /* 0x000000443204722b */ /* 0x000fe40000000104 */
[----:B------:R-:W-:Y:S02]  /*4a770*/  DFMA R14, R56, -R16, -R158 ;  /* 0x80000010380e722b */ /* 0x000fe4000000089e */
[----:B------:R-:W3:Y:S04]  /*4a780*/  LDL.64 R158, [R1+0x8b28] ;  /* 0x008b2800019e7983 */ /* 0x000ee80000100a00 */
[----:B------:R0:W-:Y:S01]  /*4a790*/  STL.64 [R1+0x9528], R22 ;  /* 0x0095281601007387 */ /* 0x0001e20000100a00 */
[C---:B-1----:R-:W-:Y:S02]  /*4a7a0*/  DFMA R76, R124.reuse, UR14, R4 ;  /* 0x0000000e7c4c7c2b */ /* 0x042fe40008000004 */
[----:B------:R-:W-:Y:S01]  /*4a7b0*/  DFMA R4, R124, UR42, R188 ;  /* 0x0000002a7c047c2b */ /* 0x000fe200080000bc */
[----:B------:R4:W-:Y:S01]  /*4a7c0*/  STL.64 [R1+0x9798], R30 ;  /* 0x0097981e01007387 */ /* 0x0009e20000100a00 */
[----:B0-----:R-:W-:-:S02]  /*4a7d0*/  DADD R22, R202, R186 ;  /* 0x00000000ca167229 */ /* 0x001fc400000000ba */
[----:B----4-:R-:W-:Y:S01]  /*4a7e0*/  DMUL R30, R156, UR48 ;  /* 0x000000309c1e7c28 */ /* 0x010fe20008000000 */
[----:B------:R-:W4:Y:S04]  /*4a7f0*/  LDL.LU.64 R156, [R1+0x86b8] ;  /* 0x0086b800019c7983 */ /* 0x000f280000300a00 */
[----:B------:R0:W-:Y:S01]  /*4a800*/  STL.64 [R1+0x9530], R4 ;  /* 0x0095300401007387 */ /* 0x0001e20000100a00 */
[----:B------:R-:W-:Y:S02]  /*4a810*/  DADD R82, -R118, R14 ;  /* 0x0000000076527229 */ /* 0x000fe4000000010e */
[----:B------:R-:W-:Y:S02]  /*4a820*/  DFMA R34, R206, UR12, -R184 ;  /* 0x0000000cce227c2b */ /* 0x000fe400080008b8 */
[----:B0-----:R-:W-:Y:S01]  /*4a830*/  DFMA R4, R124, UR14, R22 ;  /* 0x0000000e7c047c2b */ /* 0x001fe20008000016 */
[----:B------:R-:W4:Y:S01]  /*4a840*/  LDL.LU.64 R184, [R1+0x8698] ;  /* 0x0086980001b87983 */ /* 0x000f220000300a00 */
[----:B------:R-:W-:-:S03]  /*4a850*/  DFMA R14, R56, R16, R118 ;  /* 0x00000010380e722b */ /* 0x000fc60000000076 */
[----:B------:R-:W4:Y:S04]  /*4a860*/  LDL.LU.64 R118, [R1+0x86c8] ;  /* 0x0086c80001767983 */ /* 0x000f280000300a00 */
[----:B------:R0:W-:Y:S02]  /*4a870*/  STL.64 [R1+0x9588], R4 ;  /* 0x0095880401007387 */ /* 0x0001e40000100a00 */
[----:B0-----:R-:W-:-:S07]  /*4a880*/  DFMA R4, -R48, R30, -R120 ;  /* 0x0000001e3004722b */ /* 0x001fce0000000978 */
[----:B------:R0:W-:Y:S02]  /*4a890*/  STL.64 [R1+0x9408], R4 ;  /* 0x0094080401007387 */ /* 0x0001e40000100a00 */
[----:B0-----:R-:W-:Y:S02]  /*4a8a0*/  DADD R4, R166, -R128 ;  /* 0x00000000a6047229 */ /* 0x001fe40000000880 */
[----:B------:R-:W4:Y:S04]  /*4a8b0*/  LDL.64 R166, [R1+0x8e08] ;  /* 0x008e080001a67983 */ /* 0x000f280000100a00 */
[----:B------:R0:W-:Y:S04]  /*4a8c0*/  STL.64 [R1+0x9730], R76 ;  /* 0x0097304c01007387 */ /* 0x0001e80000100a00 */
[----:B------:R1:W-:Y:S01]  /*4a8d0*/  STL.64 [R1+0x95d8], R26 ;  /* 0x0095d81a01007387 */ /* 0x0003e20000100a00 */
[----:B0-----:R-:W-:-:S02]  /*4a8e0*/  DFMA R76, -R142, R116, R14 ;  /* 0x000000748e4c722b */ /* 0x001fc4000000010e */
[----:B------:R-:W-:Y:S02]  /*4a8f0*/  DFMA R14, R142, R116, R34 ;  /* 0x000000748e0e722b */ /* 0x000fe40000000022 */
[----:B-1----:R-:W-:-:S05]  /*4a900*/  DMUL R26, R8, UR36 ;  /* 0x00000024081a7c28 */ /* 0x002fca0008000000 */
[----:B------:R-:W-:Y:S03]  /*4a910*/  STL.64 [R1+0x94a0], R14 ;  /* 0x0094a00e01007387 */ /* 0x000fe60000100a00 */
[----:B------:R-:W-:Y:S02]  /*4a920*/  DFMA R22, -R48, R26, -R138 ;  /* 0x0000001a3016722b */ /* 0x000fe4000000098a */
[----:B------:R-:W-:Y:S02]  /*4a930*/  DFMA R26, R56, -R134, -R42 ;  /* 0x80000086381a722b */ /* 0x000fe4000000082a */
[----:B------:R-:W-:Y:S02]  /*4a940*/  DFMA R4, R66, -R38, R4 ;  /* 0x800000264204722b */ /* 0x000fe40000000004 */
[----:B------:R-:W-:Y:S01]  /*4a950*/  DMUL R116, R116, UR4 ;  /* 0x0000000474747c28 */ /* 0x000fe20008000000 */
[----:B------:R-:W-:Y:S01]  /*4a960*/  STL.64 [R1+0x9420], R22 ;  /* 0x0094201601007387 */ /* 0x000fe20000100a00 */
[----:B------:R-:W-:Y:S01]  /*4a970*/  DFMA R30, R56, R240, -R206 ;  /* 0x000000f0381e722b */ /* 0x000fe200000008ce */
[----:B------:R-:W0:Y:S02]  /*4a980*/  LDCU UR4, c[0x0][0x3a8] ;  /* 0x00007500ff0477ac */ /* 0x000e240008000800 */
[----:B------:R-:W-:Y:S01]  /*4a990*/  STL.64 [R1+0x9460], R26 ;  /* 0x0094601a01007387 */ /* 0x000fe20000100a00 */
[----:B------:R-:W-:-:S02]  /*4a9a0*/  DFMA R34, R66, R28, -R148 ;  /* 0x0000001c4222722b */ /* 0x000fc40000000894 */
[----:B------:R-:W-:-:S05]  /*4a9b0*/  DFMA R4, -R66, R6, R4 ;  /* 0x000000064204722b */ /* 0x000fca0000000104 */
[----:B------:R1:W-:Y:S03]  /*4a9c0*/  STL.64 [R1+0x96e8], R34 ;  /* 0x0096e82201007387 */ /* 0x0003e60000100a00 */
[----:B------:R-:W-:Y:S02]  /*4a9d0*/  DFMA R4, R70, -R102, R4 ;  /* 0x800000664604722b */ /* 0x000fe40000000004 */
[----:B-1----:R-:W-:Y:S02]  /*4a9e0*/  DFMA R34, R68, R80, R30 ;  /* 0x000000504422722b */ /* 0x002fe4000000001e */
[----:B------:R-:W-:-:S05]  /*4a9f0*/  DFMA R42, R58, -R18, R82 ;  /* 0x800000123a2a722b */ /* 0x000fca0000000052 */
[----:B------:R-:W-:Y:S01]  /*4aa00*/  STL.64 [R1+0x9378], R34 ;  /* 0x0093782201007387 */ /* 0x000fe20000100a00 */
[----:B------:R-:W-:Y:S02]  /*4aa10*/  DFMA R76, R144, -R116, R76 ;  /* 0x80000074904c722b */ /* 0x000fe4000000004c */
[----:B------:R-:W-:Y:S02]  /*4aa20*/  DMUL R100, R100, R152 ;  /* 0x0000009864647228 */ /* 0x000fe40000000000 */
[----:B------:R-:W-:Y:S02]  /*4aa30*/  DMUL R96, R96, R104 ;  /* 0x0000006860607228 */ /* 0x000fe40000000000 */
[----:B--2---:R-:W-:-:S07]  /*4aa40*/  DMUL R14, R108, R154 ;  /* 0x0000009a6c0e7228 */ /* 0x004fce0000000000 */
[----:B------:R3:W-:Y:S02]  /*4aa50*/  STL.64 [R1+0x8be8], R14 ;  /* 0x008be80e01007387 */ /* 0x0007e40000100a00 */
[----:B---3--:R-:W-:Y:S02]  /*4aa60*/  DFMA R14, R56, -R158, R132 ;  /* 0x8000009e380e722b */ /* 0x008fe40000000084 */
[----:B------:R-:W2:Y:S06]  /*4aa70*/  LDL.LU.64 R158, [R1+0x89d8] ;  /* 0x0089d800019e7983 */ /* 0x000eac0000300a00 */
[----:B------:R-:W-:-:S02]  /*4aa80*/  DADD R26, R112, R14 ;  /* 0x00000000701a7229 */ /* 0x000fc4000000000e */
[----:B------:R-:W-:-:S05]  /*4aa90*/  DFMA R14, R90, R98, -R112 ;  /* 0x000000625a0e722b */ /* 0x000fca0000000870 */
[----:B------:R1:W-:Y:S01]  /*4aaa0*/  STL.64 [R1+0x9700], R26 ;  /* 0x0097001a01007387 */ /* 0x0003e20000100a00 */
[----:B----4-:R-:W-:-:S03]  /*4aab0*/  DADD R22, R156, R156 ;  /* 0x000000009c167229 */ /* 0x010fc6000000009c */
[----:B------:R3:W-:Y:S01]  /*4aac0*/  STL.64 [R1+0x9718], R14 ;  /* 0x0097180e01007387 */ /* 0x0007e20000100a00 */
[----:B-1----:R-:W-:-:S03]  /*4aad0*/  DFMA R26, R206, UR40, R162 ;  /* 0x00000028ce1a7c2b */ /* 0x002fc600080000a2 */
[----:B------:R-:W2:Y:S04]  /*4aae0*/  LDL.64 R156, [R1+0x91c0] ;  /* 0x0091c000019c7983 */ /* 0x000ea80000100a00 */
[----:B------:R1:W-:Y:S01]  /*4aaf0*/  STL.64 [R1+0x8b60], R22 ;  /* 0x008b601601007387 */ /* 0x0003e20000100a00 */
[----:B---3--:R-:W-:-:S03]  /*4ab00*/  DFMA R14, R144, R116, -R162 ;  /* 0x00000074900e722b */ /* 0x008fc600000008a2 */
[----:B------:R3:W-:Y:S01]  /*4ab10*/  STL.64 [R1+0x92b0], R26 ;  /* 0x0092b01a01007387 */ /* 0x0007e20000100a00 */
[----:B------:R-:W-:Y:S02]  /*4ab20*/  DFMA R30, -R208, R10, R184 ;  /* 0x0000000ad01e722b */ /* 0x000fe400000001b8 */
[----:B-1----:R-:W-:Y:S01]  /*4ab30*/  DFMA R22, -R70, R160, -R106 ;  /* 0x000000a04616722b */ /* 0x002fe2000000096a */
[----:B------:R1:W-:Y:S01]  /*4ab40*/  STL.64 [R1+0x9780], R14 ;  /* 0x0097800e01007387 */ /* 0x0003e20000100a00 */
[----:B---3--:R-:W-:-:S03]  /*4ab50*/  DADD R26, R250, R12 ;  /* 0x00000000fa1a7229 */ /* 0x008fc6000000000c */
[----:B------:R3:W-:Y:S03]  /*4ab60*/  STL.64 [R1+0x9428], R30 ;  /* 0x0094281e01007387 */ /* 0x0007e60000100a00 */
[----:B------:R-:W-:Y:S01]  /*4ab70*/  DFMA R22, R62, -R178, R22 ;  /* 0x800000b23e16722b */ /* 0x000fe20000000016 */
[----:B------:R4:W5:Y:S01]  /*4ab80*/  LDL.LU.64 R12, [R1+0xa9d8] ;  /* 0x00a9d800010c7983 */ /* 0x0009620000300a00 */
[----:B-1----:R-:W-:-:S03]  /*4ab90*/  DFMA R14, R208, R10, R118 ;  /* 0x0000000ad00e722b */ /* 0x002fc60000000076 */
[----:B------:R4:W5:Y:S03]  /*4aba0*/  LDL.LU.64 R208, [R1+0xa9d0] ;  /* 0x00a9d00001d07983 */ /* 0x0009660000300a00 */
[----:B------:R-:W-:Y:S01]  /*4abb0*/  DFMA R22, R210, R70, R22 ;  /* 0x00000046d216722b */ /* 0x000fe20000000016 */
[----:B------:R4:W5:Y:S01]  /*4abc0*/  LDL.LU.64 R210, [R1+0xa9b8] ;  /* 0x00a9b80001d27983 */ /* 0x0009620000300a00 */
[----:B------:R-:W-:Y:S02]  /*4abd0*/  DFMA R34, R232, R190, R14 ;  /* 0x000000bee822722b */ /* 0x000fe4000000000e */
[----:B------:R-:W-:-:S03]  /*4abe0*/  DADD R14, R192, R26 ;  /* 0x00000000c00e7229 */ /* 0x000fc6000000001a */
[----:B------:R1:W-:Y:S01]  /*4abf0*/  STL.64 [R1+0x96c8], R22 ;  /* 0x0096c81601007387 */ /* 0x0003e20000100a00 */
[----:B---3--:R-:W-:Y:S02]  /*4ac00*/  DFMA R30, R70, -R166, R4 ;  /* 0x800000a6461e722b */ /* 0x008fe40000000004 */
[----:B------:R-:W-:Y:S01]  /*4ac10*/  DFMA R4, -R232, R190, R168 ;  /* 0x000000bee804722b */ /* 0x000fe200000001a8 */
[----:B------:R3:W-:Y:S01]  /*4ac20*/  STL.64 [R1+0x9298], R14 ;  /* 0x0092980e01007387 */ /* 0x0007e20000100a00 */
[----:B-1----:R-:W-:Y:S02]  /*4ac30*/  DFMA R22, R144, -R116, R218 ;  /* 0x800000749016722b */ /* 0x002fe400000000da */
[----:B------:R-:W-:Y:S01]  /*4ac40*/  DADD R26, R100, R34 ;  /* 0x00000000641a7229 */ /* 0x000fe20000000022 */
[----:B------:R4:W5:Y:S04]  /*4ac50*/  LDL.LU.64 R168, [R1+0xa9c8] ;  /* 0x00a9c80001a87983 */ /* 0x0009680000300a00 */
[----:B------:R1:W-:Y:S01]  /*4ac60*/  STL.64 [R1+0x8be0], R4 ;  /* 0x008be00401007387 */ /* 0x0003e20000100a00 */
[----:B---3--:R-:W-:-:S03]  /*4ac70*/  DFMA R14, R62, -R78, R30 ;  /* 0x8000004e3e0e722b */ /* 0x008fc6000000001e */
[----:B------:R4:W5:Y:S04]  /*4ac80*/  LDL.LU.64 R232, [R1+0xa9c0] ;  /* 0x00a9c00001e87983 */ /* 0x0009680000300a00 */
[----:B------:R4:W5:Y:S01]  /*4ac90*/  LDL.LU.64 R218, [R1+0xa9a8] ;  /* 0x00a9a80001da7983 */ /* 0x0009620000300a00 */
[----:B-1----:R-:W-:Y:S02]  /*4aca0*/  DFMA R4, R74, -R20, R42 ;  /* 0x800000144a04722b */ /* 0x002fe4000000002a */
[----:B------:R-:W-:-:S06]  /*4acb0*/  DFMA R42, R58, R18, R76 ;  /* 0x000000123a2a722b */ /* 0x000fcc000000004c */
[----:B------:R-:W-:Y:S02]  /*4acc0*/  DFMA R76, R68, -R80, R4 ;  /* 0x80000050444c722b */ /* 0x000fe40000000004 */
[----:B------:R-:W-:Y:S02]  /*4acd0*/  DFMA R4, -R62, R36, R14 ;  /* 0x000000243e04722b */ /* 0x000fe4000000010e */
[----:B------:R-:W-:Y:S02]  /*4ace0*/  DFMA R14, -R32, R144, R22 ;  /* 0x00000090200e722b */ /* 0x000fe40000000116 */
[----:B------:R-:W-:Y:S01]  /*4acf0*/  DFMA R22, R86, R140, R220 ;  /* 0x0000008c5616722b */ /* 0x000fe200000000dc */
[----:B------:R4:W5:Y:S01]  /*4ad00*/  LDL.LU.64 R32, [R1+0xa9a0] ;  /* 0x00a9a00001207983 */ /* 0x0009620000300a00 */
[----:B------:R-:W-:Y:S02]  /*4ad10*/  DADD R26, R96, R26 ;  /* 0x00000000601a7229 */ /* 0x000fe4000000001a */
[----:B------:R-:W-:Y:S01]  /*4ad20*/  DFMA R30, R250, 3, R88 ;  /* 0x40080000fa1e782b */ /* 0x000fe20000000058 */
[----:B------:R4:W5:Y:S04]  /*4ad30*/  LDL.LU.64 R220, [R1+0xa998] ;  /* 0x00a9980001dc7983 */ /* 0x0009680000300a00 */
[----:B------:R1:W-:Y:S04]  /*4ad40*/  STL.64 [R1+0x94c0], R22 ;  /* 0x0094c01601007387 */ /* 0x0003e80000100a00 */
[----:B------:R3:W-:Y:S04]  /*4ad50*/  STL.64 [R1+0x9400], R26 ;  /* 0x0094001a01007387 */ /* 0x0007e80000100a00 */
[----:B------:R4:W5:Y:S01]  /*4ad60*/  LDL.LU.64 R250, [R1+0xa9b0] ;  /* 0x00a9b00001fa7983 */ /* 0x0009620000300a00 */
[----:B-1----:R-:W-:-:S02]  /*4ad70*/  DADD R22, R192, R92 ;  /* 0x00000000c0167229 */ /* 0x002fc4000000005c */
[----:B---3--:R-:W-:Y:S02]  /*4ad80*/  DFMA R26, R144, R44, R4 ;  /* 0x0000002c901a722b */ /* 0x008fe40000000004 */
[----:B------:R-:W-:-:S03]  /*4ad90*/  DFMA R30, R192, 2, R30 ;  /* 0x40000000c01e782b */ /* 0x000fc6000000001e */
[----:B------:R1:W-:Y:S04]  /*4ada0*/  STL.64 [R1+0x9230], R22 ;  /* 0x0092301601007387 */ /* 0x0003e80000100a00 */
[----:B------:R3:W-:Y:S04]  /*4adb0*/  STL.64 [R1+0x92f0], R26 ;  /* 0x0092f01a01007387 */ /* 0x0007e80000100a00 */
[----:B------:R4:W5:Y:S01]  /*4adc0*/  LDL.LU.64 R44, [R1+0xa990] ;  /* 0x00a99000012c7983 */ /* 0x0009620000300a00 */
[----:B-1----:R-:W-:-:S03]  /*4add0*/  DFMA R22, -R2, R144, R14 ;  /* 0x000000900216722b */ /* 0x002fc6000000010e */
[----:B------:R4:W5:Y:S01]  /*4ade0*/  LDL.LU.64 R192, [R1+0xa988] ;  /* 0x00a9880001c07983 */ /* 0x0009620000300a00 */
[----:B------:R-:W-:Y:S02]  /*4adf0*/  DFMA R14, R50, R68, R170 ;  /* 0x00000044320e722b */ /* 0x000fe400000000aa */
[----:B---3--:R-:W-:Y:S01]  /*4ae00*/  DFMA R26, R200, R172, R164 ;  /* 0x000000acc81a722b */ /* 0x008fe200000000a4 */
[----:B------:R4:W5:Y:S04]  /*4ae10*/  LDL.LU.64 R2, [R1+0xa978] ;  /* 0x00a9780001027983 */ /* 0x0009680000300a00 */
[----:B------:R1:W-:Y:S04]  /*4ae20*/  STL.64 [R1+0x92d0], R22 ;  /* 0x0092d01601007387 */ /* 0x0003e80000100a00 */
[----:B------:R3:W-:Y:S04]  /*4ae30*/  STL.64 [R1+0x9648], R14 ;  /* 0x0096480e01007387 */ /* 0x0007e80000100a00 */
[----:B------:R4:W5:Y:S01]  /*4ae40*/  LDL.LU.64 R200, [R1+0xa980] ;  /* 0x00a9800001c87983 */ /* 0x0009620000300a00 */
[----:B-1----:R-:W-:-:S03]  /*4ae50*/  DADD R22, R202, R40 ;  /* 0x00000000ca167229 */ /* 0x002fc60000000028 */
[----:B------:R4:W5:Y:S01]  /*4ae60*/  LDL.LU.64 R170, [R1+0xa970] ;  /* 0x00a9700001aa7983 */ /* 0x0009620000300a00 */
[----:B---3--:R-:W-:-:S03]  /*4ae70*/  DADD R14, R246, R228 ;  /* 0x00000000f60e7229 */ /* 0x008fc600000000e4 */
[----:B------:R4:W5:Y:S04]  /*4ae80*/  LDL.LU.64 R50, [R1+0xa968] ;  /* 0x00a9680001327983 */ /* 0x0009680000300a00 */
[----:B------:R4:W5:Y:S04]  /*4ae90*/  LDL.LU.64 R40, [R1+0xa960] ;  /* 0x00a9600001287983 */ /* 0x0009680000300a00 */
[----:B------:R4:W5:Y:S04]  /*4aea0*/  LDL.LU.64 R202, [R1+0xa958] ;  /* 0x00a9580001ca7983 */ /* 0x0009680000300a00 */
[----:B------:R4:W5:Y:S04]  /*4aeb0*/  LDL.LU.64 R228, [R1+0xa950] ;  /* 0x00a9500001e47983 */ /* 0x0009680000300a00 */
[----:B------:R4:W5:Y:S01]  /*4aec0*/  LDL.LU.64 R246, [R1+0xa948] ;  /* 0x00a9480001f67983 */ /* 0x0009620000300a00 */
[----:B------:R-:W-:-:S03]  /*4aed0*/  VIADD R0, R252, 0x1 ;  /* 0x00000001fc007836 */ /* 0x000fc60000000000 */
[----:B------:R-:W-:Y:S04]  /*4aee0*/  STL.64 [R1+0xa228], R100 ;  /* 0x00a2286401007387 */ /* 0x000fe80000100a00 */
[----:B------:R-:W-:Y:S04]  /*4aef0*/  STL.64 [R1+0xa220], R96 ;  /* 0x00a2206001007387 */ /* 0x000fe80000100a00 */
[----:B------:R-:W-:Y:S04]  /*4af00*/  STL.64 [R1+0x94b0], R76 ;  /* 0x0094b04c01007387 */ /* 0x000fe80000100a00 */
[----:B------:R-:W-:Y:S04]  /*4af10*/  STL.64 [R1+0x9430], R30 ;  /* 0x0094301e01007387 */ /* 0x000fe80000100a00 */
[----:B------:R-:W-:Y:S04]  /*4af20*/  STL.64 [R1+0x9740], R26 ;  /* 0x0097401a01007387 */ /* 0x000fe80000100a00 */
[----:B------:R-:W-:Y:S04]  /*4af30*/  STL.64 [R1+0x9570], R22 ;  /* 0x0095701601007387 */ /* 0x000fe80000100a00 */
[----:B------:R-:W-:Y:S04]  /*4af40*/  STL [R1+0xa1d0], R0 ;  /* 0x00a1d00001007387 */ /* 0x000fe80000100800 */
[----:B------:R-:W-:Y:S01]  /*4af50*/  STL.64 [R1+0x92d8], R14 ;  /* 0x0092d80e01007387 */ /* 0x000fe20000100a00 */
[----:B0-----:R-:W-:Y:S01]  /*4af60*/  UISETP.NE.AND UP0, UPT, UR4, URZ, UPT ;  /* 0x000000ff0400728c */ /* 0x001fe2000bf05270 */
[----:B--2---:R-:W-:-:S07]  /*4af70*/  DADD R34, R156, R158 ;  /* 0x000000009c227229 */ /* 0x004fce000000009e */
[----:B------:R0:W-:Y:S02]  /*4af80*/  STL.64 [R1+0x9618], R34 ;  /* 0x0096182201007387 */ /* 0x0001e40000100a00 */
[----:B0-----:R-:W-:-:S07]  /*4af90*/  DFMA R34, R74, R20, R42 ;  /* 0x000000144a22722b */ /* 0x001fce000000002a */
[----:B------:R4:W-:Y:S01]  /*4afa0*/  STL.64 [R1+0x9658], R34 ;  /* 0x0096582201007387 */ /* 0x0009e20000100a00 */
[----:B------:R-:W-:Y:S05]  /*4afb0*/  BRA.U UP0, `(.L_x_3905) ;  /* 0x0000002900fc7547 */ /* 0x000fea000b800000 */
[----:B------:R-:W2:Y:S04]  /*4afc0*/  LDL.64 R156, [R1+0xa8e0] ;  /* 0x00a8e000019c7983 */ /* 0x000ea80000100a00 */
[----:B------:R-:W3:Y:S01]  /*4afd0*/  LDL.64 R22, [R1+0xa908] ;  /* 0x00a9080001167983 */ /* 0x000ee20000100a00 */
        /* <DEDUP_REMOVED lines=27> */
[----:B----45:R-:W-:Y:S05]  /*4b190*/  CALL.REL.NOINC `($__internal_3_$__cuda_sm20_dblrcp_rn_slowpath_v3) ;  /* 0x00000c2800647944 */ /* 0x030fea0003c00000 */
.L_x_3907:
[----:B------:R-:W-:Y:S05]  /*4b1a0*/  BSYNC.RECONVERGENT B2 ;  /* 0x0000000000027941 */ /* 0x000fea0003800200 */
.L_x_3906:
[----:B------:R0:W-:Y:S04]  /*4b1b0*/  STL.64 [R1+0xa960], R10 ;  /* 0x00a9600a01007387 */ /* 0x0001e80000100a00 */
[----:B------:R-:W2:Y:S04]  /*4b1c0*/  LDL.64 R30, [R1+0x8a70] ;  /* 0x008a7000011e7983 */ /* 0x000ea80000100a00 */
[----:B------:R-:W3:Y:S04]  /*4b1d0*/  LDL.64 R26, [R1+0x8538] ;  /* 0x00853800011a7983 */ /* 0x000ee80000100a00 */
[----:B0-----:R-:W2:Y:S04]  /*4b1e0*/  LDL.64 R10, [R1+0x9480] ;  /* 0x00948000010a7983 */ /* 0x001ea80000100a00 */
[----:B------:R0:W-:Y:S04]  /*4b1f0*/  STL.64 [R1+0xa9e8], R58 ;  /* 0x00a9e83a01007387 */ /* 0x0001e80000100a00 */
[----:B-----5:R1:W-:Y:S04]  /*4b200*/  STL.64 [R1+0xa9e0], R54 ;  /* 0x00a9e03601007387 */ /* 0x0203e80000100a00 */
[----:B------:R4:W-:Y:S04]  /*4b210*/  STL.64 [R1+0xa9d8], R52 ;  /* 0x00a9d83401007387 */ /* 0x0009e80000100a00 */
[----:B0-----:R-:W3:Y:S04]  /*4b220*/  LDL.64 R58, [R1+0x9618] ;  /* 0x00961800013a7983 */ /* 0x001ee80000100a00 */
[----:B-1----:R-:W3:Y:S04]  /*4b230*/  LDL.64 R54, [R1+0x9600] ;  /* 0x0096000001367983 */ /* 0x002ee80000100a00 */
[----:B------:R0:W-:Y:S04]  /*4b240*/  STL.64 [R1+0xa9d0], R50 ;  /* 0x00a9d03201007387 */ /* 0x0001e80000100a00 */
[----:B----4-:R-:W4:Y:S04]  /*4b250*/  LDL.64 R52, [R1+0x9608] ;  /* 0x0096080001347983 */ /* 0x010f280000100a00 */
[----:B------:R1:W-:Y:S04]  /*4b260*/  STL.64 [R1+0xa9c8], R48 ;  /* 0x00a9c83001007387 */ /* 0x0003e80000100a00 */
[----:B0-----:R-:W4:Y:S04]  /*4b270*/  LDL.64 R50, [R1+0x9280] ;  /* 0x0092800001327983 */ /* 0x001f280000100a00 */
[----:B------:R0:W-:Y:S04]  /*4b280*/  STL.64 [R1+0xa9c0], R46 ;  /* 0x00a9c02e01007387 */ /* 0x0001e80000100a00 */
[----:B-1----:R-:W4:Y:S04]  /*4b290*/  LDL.64 R48, [R1+0x9288] ;  /* 0x0092880001307983 */ /* 0x002f280000100a00 */
[----:B------:R1:W-:Y:S04]  /*4b2a0*/  STL.64 [R1+0xa9b8], R44 ;  /* 0x00a9b82c01007387 */ /* 0x0003e80000100a00 */
[----:B0-----:R-:W4:Y:S04]  /*4b2b0*/  LDL.64 R46, [R1+0x9290] ;  /* 0x00929000012e7983 */ /* 0x001f280000100a00 */
[----:B------:R0:W-:Y:S04]  /*4b2c0*/  STL.64 [R1+0xa9b0], R40 ;  /* 0x00a9b02801007387 */ /* 0x0001e80000100a00 */
[----:B-1----:R-:W4:Y:S04]  /*4b2d0*/  LDL.64 R44, [R1+0x9298] ;  /* 0x00929800012c7983 */ /* 0x002f280000100a00 */
[----:B------:R1:W-:Y:S04]  /*4b2e0*/  STL.64 [R1+0xaa38], R80 ;  /* 0x00aa385001007387 */ /* 0x0003e80000100a00 */
[----:B------:R1:W-:Y:S04]  /*4b2f0*/  STL.64 [R1+0xa9a8], R38 ;  /* 0x00a9a82601007387 */ /* 0x0003e80000100a00 */
[----:B0-----:R-:W4:Y:S04]  /*4b300*/  LDL.64 R40, [R1+0x9230] ;  /* 0x0092300001287983 */ /* 0x001f280000100a00 */
[----:B------:R0:W-:Y:S04]  /*4b310*/  STL.64 [R1+0xaa30], R78 ;  /* 0x00aa304e01007387 */ /* 0x0001e80000100a00 */
[----:B------:R0:W-:Y:S04]  /*4b320*/  STL.64 [R1+0xa9a0], R36 ;  /* 0x00a9a02401007387 */ /* 0x0001e80000100a00 */
[----:B-1----:R-:W4:Y:S04]  /*4b330*/  LDL.64 R80, [R1+0x9400] ;  /* 0x0094000001507983 */ /* 0x002f280000100a00 */
[----:B------:R-:W4:Y:S04]  /*4b340*/  LDL.64 R38, [R1+0x9238] ;  /* 0x0092380001267983 */ /* 0x000f280000100a00 */
[----:B------:R1:W-:Y:S04]  /*4b350*/  STL.64 [R1+0xaa28], R74 ;  /* 0x00aa284a01007387 */ /* 0x0003e80000100a00 */
[----:B------:R1:W-:Y:S04]  /*4b360*/  STL.64 [R1+0xa998], R32 ;  /* 0x00a9982001007387 */ /* 0x0003e80000100a00 */
[----:B0-----:R-:W4:Y:S04]  /*4b370*/  LDL.64 R78, [R1+0x9408] ;  /* 0x00940800014e7983 */ /* 0x001f280000100a00 */
[----:B------:R-:W4:Y:S04]  /*4b380*/  LDL.64 R36, [R1+0x9570] ;  /* 0x0095700001247983 */ /* 0x000f280000100a00 */
        /* <DEDUP_REMOVED lines=20> */
[----:B------:R-:W-:Y:S04]  /*4b4d0*/  STL.64 [R1+0xaaf8], R198 ;  /* 0x00aaf8c601007387 */ /* 0x000fe80000100a00 */
[----:B------:R1:W-:Y:S04]  /*4b4e0*/  STL.64 [R1+0xa9f8], R62 ;  /* 0x00a9f83e01007387 */ /* 0x0003e80000100a00 */
[----:B------:R1:W-:Y:S04]  /*4b4f0*/  STL.64 [R1+0xa968], R12 ;  /* 0x00a9680c01007387 */ /* 0x0003e80000100a00 */
[----:B0-----:R-:W4:Y:S04]  /*4b500*/  LDL.64 R64, [R1+0x9620] ;  /* 0x0096200001407983 */ /* 0x001f280000100a00 */
        /* <DEDUP_REMOVED lines=19> */
[----:B------:R-:W2:Y:S04]  /*4b640*/  LDL.64 R10, [R1+0x9d08] ;  /* 0x009d0800010a7983 */ /* 0x000ea80000100a00 */
[----:B------:R0:W-:Y:S04]  /*4b650*/  STL.64 [R1+0xa9f0], R60 ;  /* 0x00a9f03c01007387 */ /* 0x0001e80000100a00 */
[----:B------:R1:W-:Y:S01]  /*4b660*/  STL.64 [R1+0xaa48], R86 ;  /* 0x00aa485601007387 */ /* 0x0003e20000100a00 */
[----:B---3--:R-:W-:-:S03]  /*4b670*/  DADD R154, R58, -R58 ;  /* 0x000000003a9a7229 */ /* 0x008fc6000000083a */
[----:B0-----:R-:W3:Y:S01]  /*4b680*/  LDL.64 R60, [R1+0x9610] ;  /* 0x00961000013c7983 */ /* 0x001ee20000100a00 */
[----:B------:R-:W-:-:S03]  /*4b690*/  DADD R156, R54, -R54 ;  /* 0x00000000369c7229 */ /* 0x000fc60000000836 */
[----:B------:R-:W3:Y:S04]  /*4b6a0*/  LDL.64 R58, [R1+0x9380] ;  /* 0x00938000013a7983 */ /* 0x000ee80000100a00 */
[----:B------:R-:W3:Y:S01]  /*4b6b0*/  LDL.64 R54, [R1+0x9388] ;  /* 0x0093880001367983 */ /* 0x000ee20000100a00 */
[----:B----4-:R-:W-:-:S03]  /*4b6c0*/  DADD R158, R52, -R52 ;  /* 0x00000000349e7229 */ /* 0x010fc60000000834 */
[----:B------:R-:W4:Y:S04]  /*4b6d0*/  LDL.64 R52, [R1+0x9370] ;  /* 0x0093700001347983 */ /* 0x000f280000100a00 */
[----:B------:R0:W-:Y:S01]  /*4b6e0*/  STL.64 [R1+0xaa40], R84 ;  /* 0x00aa405401007387 */ /* 0x0001e20000100a00 */
[----:B------:R-:W-:-:S03]  /*4b6f0*/  DADD R160, R50, -R50 ;  /* 0x0000000032a07229 */ /* 0x000fc60000000832 */
[----:B------:R-:W4:Y:S04]  /*4b700*/  LDL.64 R50, [R1+0x9378] ;  /* 0x0093780001327983 */ /* 0x000f280000100a00 */
[----:B-1----:R-:W4:Y:S01]  /*4b710*/  LDL.64 R86, [R1+0x9630] ;  /* 0x0096300001567983 */ /* 0x002f220000100a00 */
[----:B------:R-:W-:-:S03]  /*4b720*/  DADD R162, R48, -R48 ;  /* 0x0000000030a27229 */ /* 0x000fc60000000830 */
[----:B------:R-:W4:Y:S04]  /*4b730*/  LDL.64 R48, [R1+0x96e0] ;  /* 0x0096e00001307983 */ /* 0x000f280000100a00 */
[----:B0-----:R-:W4:Y:S01]  /*4b740*/  LDL.64 R84, [R1+0x9638] ;  /* 0x0096380001547983 */ /* 0x001f220000100a00 */
[----:B------:R-:W-:-:S03]  /*4b750*/  DADD R164, R46, -R46 ;  /* 0x000000002ea47229 */ /* 0x000fc6000000082e */
[----:B------:R-:W4:Y:S01]  /*4b760*/  LDL.64 R46, [R1+0x96e8] ;  /* 0x0096e800012e7983 */ /* 0x000f220000100a00 */
[----:B------:R-:W-:-:S03]  /*4b770*/  DADD R166, R44, -R44 ;  /* 0x000000002ca67229 */ /* 0x000fc6000000082c */
[----:B------:R-:W4:Y:S01]  /*4b780*/  LDL.64 R44, [R1+0x9450] ;  /* 0x00945000012c7983 */ /* 0x000f220000100a00 */
[----:B------:R-:W-:-:S03]  /*4b790*/  DADD R178, R40, -R40 ;  /* 0x0000000028b27229 */ /* 0x000fc60000000828 */
[----:B------:R-:W4:Y:S01]  /*4b7a0*/  LDL.64 R40, [R1+0x9458] ;  /* 0x0094580001287983 */ /* 0x000f220000100a00 */
[----:B------:R-:W-:-:S03]  /*4b7b0*/  DADD R112, R80, -R80 ;  /* 0x0000000050707229 */ /* 0x000fc60000000850 */
[----:B------:R-:W4:Y:S01]  /*4b7c0*/  LDL.64 R80, [R1+0x9460] ;  /* 0x0094600001507983 */ /* 0x000f220000100a00 */
[----:B------:R-:W-:-:S03]  /*4b7d0*/  DADD R180, R38, -R38 ;  /* 0x0000000026b47229 */ /* 0x000fc60000000826 */
[----:B------:R-:W4:Y:S04]  /*4b7e0*/  LDL.64 R38, [R1+0x9700] ;  /* 0x0097000001267983 */ /* 0x000f280000100a00 */
[----:B------:R0:W-:Y:S01]  /*4b7f0*/  STL.64 [R1+0xaaf0], R192 ;  /* 0x00aaf0c001007387 */ /* 0x0001e20000100a00 */
        /* <DEDUP_REMOVED lines=31> */
[----:B0-----:R-:W-:-:S03]  /*4b9f0*/  DADD R192, R12, -R12 ;  /* 0x000000000cc07229 */ /* 0x001fc6000000080c */
[----:B------:R-:W4:Y:S01]  /*4ba00*/  LDL.64 R12, [R1+0x9500] ;  /* 0x00950000010c7983 */ /* 0x000f220000100a00 */
[----:B--2---:R-:W-:-:S03]  /*4ba10*/  DADD R190, R10, -R10 ;  /* 0x000000000abe7229 */ /* 0x004fc6000000080a */
[----:B------:R-:W2:Y:S04]  /*4ba20*/  LDL.64 R10, [R1+0x9508] ;  /* 0x00950800010a7983 */ /* 0x000ea80000100a00 */
[----:B------:R0:W-:Y:S04]  /*4ba30*/  STL.64 [R1+0xaa80], R126 ;  /* 0x00aa807e01007387 */ /* 0x0001e80000100a00 */
[----:B------:R1:W-:Y:S04]  /*4ba40*/  STL.64 [R1+0xaa78], R122 ;  /* 0x00aa787a01007387 */ /* 0x0003e80000100a00 */
[----:B------:R4:W-:Y:S01]  /*4ba50*/  STL.64 [R1+0xaa70], R116 ;  /* 0x00aa707401007387 */ /* 0x0009e20000100a00 */
[----:B---3--:R-:W-:-:S03]  /*4ba60*/  DADD R152, R60, -R60 ;  /* 0x000000003c987229 */ /* 0x008fc6000000083c */
[----:B------:R-:W3:Y:S01]  /*4ba70*/  LDL.64 R60, [R1+0x9718] ;  /* 0x00971800013c7983 */ /* 0x000ee20000100a00 */
[----:B0-----:R-:W-:-:S03]  /*4ba80*/  DADD R126, R58, -R58 ;  /* 0x000000003a7e7229 */ /* 0x001fc6000000083a */
[----:B------:R-:W3:Y:S01]  /*4ba90*/  LDL.64 R58, [R1+0x9650] ;  /* 0x00965000013a7983 */ /* 0x000ee20000100a00 */
[----:B-1----:R-:W-:-:S03]  /*4baa0*/  DADD R122, R54, -R54 ;  /* 0x00000000367a7229 */ /* 0x002fc60000000836 */
[----:B------:R0:W-:Y:S01]  /*4bab0*/  STL.64 [R1+0xaa68], R114 ;  /* 0x00aa687201007387 */ /* 0x0001e20000100a00 */
[----:B----4-:R-:W-:-:S03]  /*4bac0*/  DADD R116, R52, -R52 ;  /* 0x0000000034747229 */ /* 0x010fc60000000834 */
[----:B------:R-:W4:Y:S04]  /*4bad0*/  LDL.64 R54, [R1+0x9658] ;  /* 0x0096580001367983 */ /* 0x000f280000100a00 */
[----:B------:R1:W-:Y:S01]  /*4bae0*/  STL.64 [R1+0xaa60], R98 ;  /* 0x00aa606201007387 */ /* 0x0003e20000100a00 */
[----:B0-----:R-:W-:-:S03]  /*4baf0*/  DADD R114, R50, -R50 ;  /* 0x0000000032727229 */ /* 0x001fc60000000832 */
[----:B------:R-:W4:Y:S04]  /*4bb00*/  LDL.64 R52, [R1+0x94f0] ;  /* 0x0094f00001347983 */ /* 0x000f280000100a00 */
[----:B------:R0:W-:Y:S01]  /*4bb10*/  STL.64 [R1+0xaa58], R94 ;  /* 0x00aa585e01007387 */ /* 0x0001e20000100a00 */
[----:B-1----:R-:W-:-:S03]  /*4bb20*/  DADD R98, R48, -R48 ;  /* 0x0000000030627229 */ /* 0x002fc60000000830 */
[----:B------:R-:W4:Y:S04]  /*4bb30*/  LDL.64 R50, [R1+0x94f8] ;  /* 0x0094f80001327983 */ /* 0x000f280000100a00 */
[----:B------:R1:W-:Y:S04]  /*4bb40*/  STL.64 [R1+0xaae0], R176 ;  /* 0x00aae0b001007387 */ /* 0x0003e80000100a00 */
[----:B------:R1:W-:Y:S01]  /*4bb50*/  STL.64 [R1+0xaa50], R90 ;  /* 0x00aa505a01007387 */ /* 0x0003e20000100a00 */
[----:B0-----:R-:W-:-:S03]  /*4bb60*/  DADD R94, R46, -R46 ;  /* 0x000000002e5e7229 */ /* 0x001fc6000000082e */
[----:B------:R-:W4:Y:S04]  /*4bb70*/  LDL.64 R48, [R1+0x9490] ;  /* 0x0094900001307983 */ /* 0x000f280000100a00 */
[----:B------:R0:W-:Y:S01]  /*4bb80*/  STL.64 [R1+0xaad8], R174 ;  /* 0x00aad8ae01007387 */ /* 0x0001e20000100a00 */
[----:B-1----:R-:W-:Y:S02]  /*4bb90*/  DADD R176, R86, -R86 ;  /* 0x0000000056b07229 */ /* 0x002fe40000000856 */
[----:B------:R-:W-:Y:S01]  /*4bba0*/  DADD R90, R44, -R44 ;  /* 0x000000002c5a7229 */ /* 0x000fe2000000082c */
[----:B------:R-:W4:Y:S04]  /*4bbb0*/  LDL.64 R46, [R1+0x9498] ;  /* 0x00949800012e7983 */ /* 0x000f280000100a00 */
[----:B------:R1:W-:Y:S01]  /*4bbc0*/  STL.64 [R1+0xaad0], R172 ;  /* 0x00aad0ac01007387 */ /* 0x0003e20000100a00 */
[----:B------:R-:W-:-:S02]  /*4bbd0*/  DADD R86, R40, -R40 ;  /* 0x0000000028567229 */ /* 0x000fc40000000828 */
[----:B0-----:R-:W-:Y:S01]  /*4bbe0*/  DADD R174, R84, -R84 ;  /* 0x0000000054ae7229 */ /* 0x001fe20000000854 */
[----:B------:R-:W4:Y:S04]  /*4bbf0*/  LDL.64 R44, [R1+0x95b0] ;  /* 0x0095b000012c7983 */ /* 0x000f280000100a00 */
[----:B------:R0:W-:Y:S01]  /*4bc00*/  STL.64 [R1+0xaac8], R170 ;  /* 0x00aac8aa01007387 */ /* 0x0001e20000100a00 */
[----:B-1----:R-:W-:-:S03]  /*4bc10*/  DADD R172, R80, -R80 ;  /* 0x0000000050ac7229 */ /* 0x002fc60000000850 */
[----:B------:R-:W4:Y:S01]  /*4bc20*/  LDL.64 R40, [R1+0x95b8] ;  /* 0x0095b80001287983 */ /* 0x000f220000100a00 */
[----:B------:R-:W-:-:S03]  /*4bc30*/  DADD R84, R38, -R38 ;  /* 0x0000000026547229 */ /* 0x000fc60000000826 */
[----:B------:R-:W-:Y:S04]  /*4bc40*/  STL.64 [R1+0xaac0], R168 ;  /* 0x00aac0a801007387 */ /* 0x000fe80000100a00 */
[----:B------:R1:W-:Y:S04]  /*4bc50*/  STL.64 [R1+0xa958], R8 ;  /* 0x00a9580801007387 */ /* 0x0003e80000100a00 */
[----:B------:R-:W4:Y:S01]  /*4bc60*/  LDL.64 R38, [R1+0x94e0] ;  /* 0x0094e00001267983 */ /* 0x000f220000100a00 */
[----:B0-----:R-:W-:-:S03]  /*4bc70*/  DADD R170, R78, -R78 ;  /* 0x000000004eaa7229 */ /* 0x001fc6000000084e */
[----:B------:R-:W-:Y:S01]  /*4bc80*/  STL.64 [R1+0xaab8], R150 ;  /* 0x00aab89601007387 */ /* 0x000fe20000100a00 */
[----:B------:R-:W-:-:S03]  /*4bc90*/  DADD R80, R36, -R36 ;  /* 0x0000000024507229 */ /* 0x000fc60000000824 */
[----:B-1----:R-:W4:Y:S04]  /*4bca0*/  LDL.64 R8, [R1+0x9568] ;  /* 0x0095680001087983 */ /* 0x002f280000100a00 */
[----:B------:R-:W4:Y:S04]  /*4bcb0*/  LDL.64 R36, [R1+0x94e8] ;  /* 0x0094e80001247983 */ /* 0x000f280000100a00 */
[----:B------:R-:W-:Y:S01]  /*4bcc0*/  STL.64 [R1+0xaab0], R146 ;  /* 0x00aab09201007387 */ /* 0x000fe20000100a00 */
[----:B------:R-:W-:-:S03]  /*4bcd0*/  DADD R168, R74, -R74 ;  /* 0x000000004aa87229 */ /* 0x000fc6000000084a */
[----:B------:R0:W-:Y:S01]  /*4bce0*/  STL.64 [R1+0xa950], R6 ;  /* 0x00a9500601007387 */ /* 0x0001e20000100a00 */
[----:B------:R-:W-:-:S03]  /*4bcf0*/  DADD R78, R32, -R32 ;  /* 0x00000000204e7229 */ /* 0x000fc60000000820 */
[----:B------:R-:W-:Y:S04]  /*4bd00*/  STL.64 [R1+0xaaa8], R144 ;  /* 0x00aaa89001007387 */ /* 0x000fe80000100a00 */
[----:B------:R-:W4:Y:S04]  /*4bd10*/  LDL.64 R32, [R1+0x96a0] ;  /* 0x0096a00001207983 */ /* 0x000f280000100a00 */
[----:B0-----:R-:W4:Y:S01]  /*4bd20*/  LDL.64 R6, [R1+0x9560] ;  /* 0x0095600001067983 */ /* 0x001f220000100a00 */
[----:B------:R-:W-:-:S03]  /*4bd30*/  DADD R150, R72, -R72 ;  /* 0x0000000048967229 */ /* 0x000fc60000000848 */
[----:B------:R-:W-:Y:S01]  /*4bd40*/  STL.64 [R1+0xaaa0], R140 ;  /* 0x00aaa08c01007387 */ /* 0x000fe20000100a00 */
[----:B------:R-:W-:-:S03]  /*4bd50*/  DADD R74, R28, -R28 ;  /* 0x000000001c4a7229 */ /* 0x000fc6000000081c */
[----:B------:R0:W-:Y:S04]  /*4bd60*/  STL.64 [R1+0xa948], R2 ;  /* 0x00a9480201007387 */ /* 0x0001e80000100a00 */
[----:B------:R-:W4:Y:S04]  /*4bd70*/  LDL.64 R28, [R1+0x96a8] ;  /* 0x0096a800011c7983 */ /* 0x000f280000100a00 */
[----:B------:R1:W-:Y:S01]  /*4bd80*/  STL.64 [R1+0xaa98], R136 ;  /* 0x00aa988801007387 */ /* 0x0003e20000100a00 */
[----:B------:R-:W-:-:S03]  /*4bd90*/  DADD R146, R70, -R70 ;  /* 0x0000000046927229 */ /* 0x000fc60000000846 */
[----:B0-----:R-:W4:Y:S01]  /*4bda0*/  LDL.64 R2, [R1+0x9488] ;  /* 0x0094880001027983 */ /* 0x001f220000100a00 */
[----:B------:R-:W-:-:S03]  /*4bdb0*/  DADD R72, R24, -R24 ;  /* 0x0000000018487229 */ /* 0x000fc60000000818 */
[----:B------:R-:W4:Y:S04]  /*4bdc0*/  LDL.64 R24, [R1+0x92f0] ;  /* 0x0092f00001187983 */ /* 0x000f280000100a00 */
[----:B------:R0:W-:Y:S01]  /*4bdd0*/  STL.64 [R1+0xaa90], R134 ;  /* 0x00aa908601007387 */ /* 0x0001e20000100a00 */
[----:B------:R-:W-:Y:S02]  /*4bde0*/  DADD R144, R68, -R68 ;  /* 0x0000000044907229 */ /* 0x000fe40000000844 */
[----:B------:R-:W-:Y:S01]  /*4bdf0*/  DADD R70, R20, -R20 ;  /* 0x0000000014467229 */ /* 0x000fe20000000814 */
[----:B------:R-:W4:Y:S01]  /*4be00*/  LDL.64 R20, [R1+0x92f8] ;  /* 0x0092f80001147983 */ /* 0x000f220000100a00 */
[----:B------:R-:W-:Y:S02]  /*4be10*/  DADD R140, R66, -R66 ;  /* 0x00000000428c7229 */ /* 0x000fe40000000842 */
[----:B------:R-:W-:Y:S01]  /*4be20*/  DADD R68, R18, -R18 ;  /* 0x0000000012447229 */ /* 0x000fe20000000812 */
[----:B------:R-:W4:Y:S01]  /*4be30*/  LDL.64 R18, [R1+0x9440] ;  /* 0x0094400001127983 */ /* 0x000f220000100a00 */
[----:B-1----:R-:W-:-:S02]  /*4be40*/  DADD R136, R64, -R64 ;  /* 0x0000000040887229 */ /* 0x002fc40000000840 */
[----:B------:R-:W-:Y:S01]  /*4be50*/  DADD R66, R16, -R16 ;  /* 0x0000000010427229 */ /* 0x000fe20000000810 */
[----:B------:R-:W4:Y:S01]  /*4be60*/  LDL.64 R16, [R1+0x9448] ;  /* 0x0094480001107983 */ /* 0x000f220000100a00 */
[----:B0-----:R-:W-:Y:S02]  /*4be70*/  DADD R134, R62, -R62 ;  /* 0x000000003e867229 */ /* 0x001fe4000000083e */
[----:B------:R-:W-:Y:S01]  /*4be80*/  DADD R64, R12, -R12 ;  /* 0x000000000c407229 */ /* 0x000fe2000000080c */
[----:B------:R-:W4:Y:S01]  /*4be90*/  LDL.64 R12, [R1+0x9470] ;  /* 0x00947000010c7983 */ /* 0x000f220000100a00 */
[----:B--2---:R-:W-:-:S03]  /*4bea0*/  DADD R62, R10, -R10 ;  /* 0x000000000a3e7229 */ /* 0x004fc6000000080a */
[----:B------:R-:W2:Y:S04]  /*4beb0*/  LDL.64 R10, [R1+0x9478] ;  /* 0x00947800010a7983 */ /* 0x000ea80000100a00 */
[----:B------:R3:W-:Y:S01]  /*4bec0*/  STL.64 [R1+0xaa88], R130 ;  /* 0x00aa888201007387 */ /* 0x0007e20000100a00 */
[----:B------:R-:W-:Y:S02]  /*4bed0*/  DMUL R30, R56, R30 ;  /* 0x0000001e381e7228 */ /* 0x000fe40000000000 */
[----:B---3--:R-:W-:Y:S02]  /*4bee0*/  DADD R130, R60, -R60 ;  /* 0x000000003c827229 */ /* 0x008fe4000000083c */
[----:B------:R-:W-:Y:S02]  /*4bef0*/  DADD R60, R58, -R58 ;  /* 0x000000003a3c7229 */ /* 0x000fe4000000083a */
[----:B----4-:R-:W-:-:S02]  /*4bf00*/  DADD R58, R54, -R54 ;  /* 0x00000000363a7229 */ /* 0x010fc40000000836 */
[----:B------:R-:W-:Y:S02]  /*4bf10*/  DADD R54, R52, -R52 ;  /* 0x0000000034367229 */ /* 0x000fe40000000834 */
[----:B------:R-:W-:Y:S02]  /*4bf20*/  DADD R52, R50, -R50 ;  /* 0x0000000032347229 */ /* 0x000fe40000000832 */
[----:B------:R-:W-:Y:S02]  /*4bf30*/  DMUL R26, R56, R26 ;  /* 0x0000001a381a7228 */ /* 0x000fe40000000000 */
[----:B------:R-:W-:Y:S02]  /*4bf40*/  DADD R50, R48, -R48 ;  /* 0x0000000030327229 */ /* 0x000fe40000000830 */
[----:B------:R-:W-:Y:S02]  /*4bf50*/  DADD R48, R46, -R46 ;  /* 0x000000002e307229 */ /* 0x000fe4000000082e */
[----:B------:R-:W-:-:S02]  /*4bf60*/  DADD R46, R44, -R44 ;  /* 0x000000002c2e7229 */ /* 0x000fc4000000082c */
[----:B------:R-:W-:Y:S02]  /*4bf70*/  DMUL R22, R56, R22 ;  /* 0x0000001638167228 */ /* 0x000fe40000000000 */
[----:B------:R-:W-:Y:S02]  /*4bf80*/  DADD R44, R40, -R40 ;  /* 0x00000000282c7229 */ /* 0x000fe40000000828 */
[----:B------:R-:W-:Y:S02]  /*4bf90*/  DMUL R14, R56, R14 ;  /* 0x0000000e380e7228 */ /* 0x000fe40000000000 */
[----:B------:R-:W-:Y:S02]  /*4bfa0*/  DADD R40, R38, -R38 ;  /* 0x0000000026287229 */ /* 0x000fe40000000826 */
[----:B------:R-:W-:Y:S02]  /*4bfb0*/  DADD R8, R8, -R8 ;  /* 0x0000000008087229 */ /* 0x000fe40000000808 */
[----:B------:R-:W-:-:S02]  /*4bfc0*/  DADD R38, R36, -R36 ;  /* 0x0000000024267229 */ /* 0x000fc40000000824 */
[----:B------:R-:W-:Y:S02]  /*4bfd0*/  DADD R36, R32, -R32 ;  /* 0x0000000020247229 */ /* 0x000fe40000000820 */
[----:B------:R-:W-:Y:S02]  /*4bfe0*/  DADD R6, R6, -R6 ;  /* 0x0000000006067229 */ /* 0x000fe40000000806 */
[----:B------:R-:W-:Y:S02]  /*4bff0*/  DADD R32, R28, -R28 ;  /* 0x000000001c207229 */ /* 0x000fe4000000081c */
[----:B------:R-:W-:Y:S02]  /*4c000*/  DADD R2, R2, -R2 ;  /* 0x0000000002027229 */ /* 0x000fe40000000802 */
[----:B------:R-:W-:Y:S02]  /*4c010*/  DADD R28, R24, -R24 ;  /* 0x00000000181c7229 */ /* 0x000fe40000000818 */
[----:B------:R-:W-:-:S02]  /*4c020*/  DADD R24, R20, -R20 ;  /* 0x0000000014187229 */ /* 0x000fc40000000814 */
[----:B------:R-:W-:Y:S02]  /*4c030*/  DADD R20, R18, -R18 ;  /* 0x0000000012147229 */ /* 0x000fe40000000812 */
[----:B------:R-:W-:Y:S02]  /*4c040*/  DADD R18, R16, -R16 ;  /* 0x0000000010127229 */ /* 0x000fe40000000810 */
[----:B------:R-:W-:Y:S02]  /*4c050*/  DADD R16, R12, -R12 ;  /* 0x000000000c107229 */ /* 0x000fe4000000080c */
[----:B------:R-:W-:Y:S02]  /*4c060*/  DADD R34, R34, -R34 ;  /* 0x0000000022227229 */ /* 0x000fe40000000822 */
[----:B------:R-:W-:-:S06]  /*4c070*/  DADD R76, R76, -R76 ;  /* 0x000000004c4c7229 */ /* 0x000fcc000000084c */
[----:B------:R-:W-:Y:S02]  /*4c080*/  DMUL R34, R34, R4 ;  /* 0x0000000422227228 */ /* 0x000fe40000000000 */
[----:B--2---:R-:W-:Y:S02]  /*4c090*/  DADD R12, R10, -R10 ;  /* 0x000000000a0c7229 */ /* 0x004fe4000000080a */
[----:B------:R-:W-:Y:S01]  /*4c0a0*/  DADD R10, R30, -R30 ;  /* 0x000000001e0a7229 */ /* 0x000fe2000000081e */
[----:B------:R-:W-:Y:S02]  /*4c0b0*/  IMAD.MOV.U32 R30, RZ, RZ, R8 ;  /* 0x000000ffff1e7224 */ /* 0x000fe400078e0008 */
[----:B------:R-:W-:Y:S01]  /*4c0c0*/  IMAD.MOV.U32 R31, RZ, RZ, R9 ;  /* 0x000000ffff1f7224 */ /* 0x000fe200078e0009 */
[----:B------:R-:W-:Y:S01]  /*4c0d0*/  DADD R8, R26, -R26 ;  /* 0x000000001a087229 */ /* 0x000fe2000000081a */
[----:B------:R-:W-:Y:S01]  /*4c0e0*/  MOV R26, R6 ;  /* 0x00000006001a7202 */ /* 0x000fe20000000f00 */
[----:B------:R-:W-:Y:S01]  /*4c0f0*/  IMAD.MOV.U32 R27, RZ, RZ, R7 ;  /* 0x000000ffff1b7224 */ /* 0x000fe200078e0007 */
[----:B------:R-:W-:Y:S01]  /*4c100*/  DADD R6, R22, -R22 ;  /* 0x0000000016067229 */ /* 0x000fe20000000816 */
[----:B------:R-:W-:Y:S01]  /*4c110*/  IMAD.MOV.U32 R22, RZ, RZ, R2 ;  /* 0x000000ffff167224 */ /* 0x000fe200078e0002 */
[----:B------:R-:W-:Y:S01]  /*4c120*/  MOV R23, R3 ;  /* 0x0000000300177202 */ /* 0x000fe20000000f00 */
[----:B------:R-:W-:Y:S01]  /*4c130*/  DADD R2, R14, -R14 ;  /* 0x000000000e027229 */ /* 0x000fe2000000080e */
[----:B------:R-:W-:-:S02]  /*4c140*/  IMAD.MOV.U32 R14, RZ, RZ, R198 ;  /* 0x000000ffff0e7224 */ /* 0x000fc400078e00c6 */
[----:B------:R-:W-:Y:S02]  /*4c150*/  IMAD.MOV.U32 R15, RZ, RZ, R199 ;  /* 0x000000ffff0f7224 */ /* 0x000fe400078e00c7 */
[-C--:B------:R-:W-:Y:S01]  /*4c160*/  DMUL R22, R22, R4.reuse ;  /* 0x0000000416167228 */ /* 0x080fe20000000000 */
[----:B------:R-:W-:Y:S03]  /*4c170*/  STL.64 [R1+0xa870], R34 ;  /* 0x00a8702201007387 */ /* 0x000fe60000100a00 */
[-C--:B------:R-:W-:Y:S01]  /*4c180*/  DMUL R14, R14, R4.reuse ;  /* 0x000000040e0e7228 */ /* 0x080fe20000000000 */
[----:B------:R0:W5:Y:S06]  /*4c190*/  LDL.LU.64 R198, [R1+0xaaf8] ;  /* 0x00aaf80001c67983 */ /* 0x00016c0000300a00 */
[----:B------:R1:W-:Y:S02]  /*4c1a0*/  STL.64 [R1+0xa740], R14 ;  /* 0x00a7400e01007387 */ /* 0x0003e40000100a00 */
[----:B-1----:R-:W-:-:S02]  /*4c1b0*/  DMUL R14, R30, R4 ;  /* 0x000000041e0e7228 */ /* 0x002fc40000000000 */
[----:B------:R1:W-:Y:S05]  /*4c1c0*/  STL.64 [R1+0xa738], R22 ;  /* 0x00a7381601007387 */ /* 0x0003ea0000100a00 */
[----:B------:R2:W-:Y:S01]  /*4c1d0*/  STL.64 [R1+0xa728], R14 ;  /* 0x00a7280e01007387 */ /* 0x0005e20000100a00 */
[-C--:B-1----:R-:W-:Y:S02]  /*4c1e0*/  DMUL R22, R192, R4.reuse ;  /* 0x00000004c0167228 */ /* 0x082fe40000000000 */
[----:B------:R-:W-:Y:S01]  /*4c1f0*/  DADD R92, R92, -R92 ;  /* 0x000000005c5c7229 */ /* 0x000fe2000000085c */
[----:B------:R0:W5:Y:S01]  /*4c200*/  LDL.LU.64 R192, [R1+0xaaf0] ;  /* 0x00aaf00001c07983 */ /* 0x0001620000300a00 */
[----:B--2---:R-:W-:-:S03]  /*4c210*/  DMUL R14, R190, R4 ;  /* 0x00000004be0e7228 */ /* 0x004fc60000000000 */
[----:B------:R1:W-:Y:S01]  /*4c220*/  STL.64 [R1+0xa720], R22 ;  /* 0x00a7201601007387 */ /* 0x0003e20000100a00 */
[-C--:B------:R-:W-:Y:S02]  /*4c230*/  DMUL R34, R76, R4.reuse ;  /* 0x000000044c227228 */ /* 0x080fe40000000000 */
[----:B------:R-:W-:Y:S01]  /*4c240*/  DADD R102, R102, -R102 ;  /* 0x0000000066667229 */ /* 0x000fe20000000866 */
[----:B------:R0:W5:Y:S04]  /*4c250*/  LDL.LU.64 R190, [R1+0xaae8] ;  /* 0x00aae80001be7983 */ /* 0x0001680000300a00 */
[----:B------:R2:W-:Y:S01]  /*4c260*/  STL.64 [R1+0xa448], R14 ;  /* 0x00a4480e01007387 */ /* 0x0005e20000100a00 */
[----:B-1----:R-:W-:-:S03]  /*4c270*/  DMUL R22, R176, R4 ;  /* 0x00000004b0167228 */ /* 0x002fc60000000000 */
[----:B------:R1:W-:Y:S01]  /*4c280*/  STL.64 [R1+0xa860], R34 ;  /* 0x00a8602201007387 */ /* 0x0003e20000100a00 */
[----:B------:R-:W-:Y:S02]  /*4c290*/  DADD R108, R108, -R108 ;  /* 0x000000006c6c7229 */ /* 0x000fe4000000086c */
[----:B------:R-:W-:Y:S01]  /*4c2a0*/  DADD R42, R42, -R42 ;  /* 0x000000002a2a7229 */ /* 0x000fe2000000082a */
[----:B------:R0:W5:Y:S01]  /*4c2b0*/  LDL.LU.64 R176, [R1+0xaae0] ;  /* 0x00aae00001b07983 */ /* 0x0001620000300a00 */
[----:B--2---:R-:W-:-:S03]  /*4c2c0*/  DMUL R14, R174, R4 ;  /* 0x00000004ae0e7228 */ /* 0x004fc60000000000 */
[----:B------:R2:W-:Y:S01]  /*4c2d0*/  STL.64 [R1+0xa700], R22 ;  /* 0x00a7001601007387 */ /* 0x0005e20000100a00 */
[----:B-1----:R-:W-:-:S03]  /*4c2e0*/  DMUL R34, R92, R4 ;  /* 0x000000045c227228 */ /* 0x002fc60000000000 */
[----:B------:R0:W5:Y:S04]  /*4c2f0*/  LDL.LU.64 R174, [R1+0xaad8] ;  /* 0x00aad80001ae7983 */ /* 0x0001680000300a00 */
[----:B------:R1:W-:Y:S01]  /*4c300*/  STL.64 [R1+0xa6f8], R14 ;  /* 0x00a6f80e01007387 */ /* 0x0003e20000100a00 */
[----:B--2---:R-:W-:-:S03]  /*4c310*/  DMUL R22, R172, R4 ;  /* 0x00000004ac167228 */ /* 0x004fc60000000000 */
[----:B------:R2:W-:Y:S01]  /*4c320*/  STL.64 [R1+0xa850], R34 ;  /* 0x00a8502201007387 */ /* 0x0005e20000100a00 */
[----:B------:R-:W-:Y:S02]  /*4c330*/  DADD R82, R82, -R82 ;  /* 0x0000000052527229 */ /* 0x000fe40000000852 */
[----:B------:R-:W-:Y:S01]  /*4c340*/  DADD R88, R88, -R88 ;  /* 0x0000000058587229 */ /* 0x000fe20000000858 */
[----:B------:R-:W3:Y:S01]  /*4c350*/  LDL.64 R92, [R1+0x9598] ;  /* 0x00959800015c7983 */ /* 0x000ee20000100a00 */
[----:B-1----:R-:W-:-:S03]  /*4c360*/  DMUL R14, R170, R4 ;  /* 0x00000004aa0e7228 */ /* 0x002fc60000000000 */
[----:B------:R1:W-:Y:S01]  /*4c370*/  STL.64 [R1+0xa6f0], R22 ;  /* 0x00a6f01601007387 */ /* 0x0003e20000100a00 */
[----:B--2---:R-:W-:-:S03]  /*4c380*/  DMUL R34, R102, R4 ;  /* 0x0000000466227228 */ /* 0x004fc60000000000 */
[----:B------:R0:W5:Y:S04]  /*4c390*/  LDL.LU.64 R172, [R1+0xaad0] ;  /* 0x00aad00001ac7983 */ /* 0x0001680000300a00 */
[----:B------:R2:W-:Y:S01]  /*4c3a0*/  STL.64 [R1+0xa6e8], R14 ;  /* 0x00a6e80e01007387 */ /* 0x0005e20000100a00 */
[----:B-1----:R-:W-:-:S03]  /*4c3b0*/  DMUL R22, R168, R4 ;  /* 0x00000004a8167228 */ /* 0x002fc60000000000 */
[----:B------:R1:W-:Y:S01]  /*4c3c0*/  STL.64 [R1+0xa838], R34 ;  /* 0x00a8382201007387 */ /* 0x0003e20000100a00 */
[-C--:B------:R-:W-:Y:S02]  /*4c3d0*/  DMUL R42, R42, R4.reuse ;  /* 0x000000042a2a7228 */ /* 0x080fe40000000000 */
[----:B------:R-:W-:Y:S01]  /*4c3e0*/  DADD R96, R96, -R96 ;  /* 0x0000000060607229 */ /* 0x000fe20000000860 */
[----:B------:R-:W4:Y:S01]  /*4c3f0*/  LDL.64 R102, [R1+0x9760] ;  /* 0x0097600001667983 */ /* 0x000f220000100a00 */
[----:B--2---:R-:W-:-:S03]  /*4c400*/  DMUL R14, R150, R4 ;  /* 0x00000004960e7228 */ /* 0x004fc60000000000 */
[----:B------:R2:W-:Y:S01]  /*4c410*/  STL.64 [R1+0xa6e0], R22 ;  /* 0x00a6e01601007387 */ /* 0x0005e20000100a00 */
[----:B-1----:R-:W-:-:S03]  /*4c420*/  DMUL R34, R108, R4 ;  /* 0x000000046c227228 */ /* 0x002fc60000000000 */
[----:B------:R-:W-:Y:S04]  /*4c430*/  STL.64 [R1+0xa868], R42 ;  /* 0x00a8682a01007387 */ /* 0x000fe80000100a00 */
[----:B------:R1:W-:Y:S01]  /*4c440*/  STL.64 [R1+0xa6d8], R14 ;  /* 0x00a6d80e01007387 */ /* 0x0003e20000100a00 */
[----:B--2---:R-:W-:-:S03]  /*4c450*/  DMUL R22, R146, R4 ;  /* 0x0000000492167228 */ /* 0x004fc60000000000 */
[----:B------:R2:W-:Y:S01]  /*4c460*/  STL.64 [R1+0xa820], R34 ;  /* 0x00a8202201007387 */ /* 0x0005e20000100a00 */
[-C--:B------:R-:W-:Y:S02]  /*4c470*/  DMUL R76, R82, R4.reuse ;  /* 0x00000004524c7228 */ /* 0x080fe40000000000 */
[----:B------:R-:W-:Y:S01]  /*4c480*/  DADD R100, R100, -R100 ;  /* 0x0000000064647229 */ /* 0x000fe20000000864 */
[----:B------:R-:W4:Y:S01]  /*4c490*/  LDL.64 R108, [R1+0x9728] ;  /* 0x00972800016c7983 */ /* 0x000f220000100a00 */
        /* <DEDUP_REMOVED lines=9> */
[----:B------:R-:W-:Y:S01]  /*4c530*/  STL.64 [R1+0xa858], R76 ;  /* 0x00a8584c01007387 */ /* 0x000fe20000100a00 */
        /* <DEDUP_REMOVED lines=13> */
[----:B------:R-:W2:Y:S04]  /*4c610*/  LDL.64 R88, [R1+0x9670] ;  /* 0x0096700001587983 */ /* 0x000ea80000100a00 */
[----:B------:R0:W-:Y:S01]  /*4c620*/  STL.64 [R1+0xa6a8], R14 ;  /* 0x00a6a80e01007387 */ /* 0x0001e20000100a00 */
[----:B-1----:R-:W-:-:S03]  /*4c630*/  DMUL R22, R126, R4 ;  /* 0x000000047e167228 */ /* 0x002fc60000000000 */
[----:B------:R1:W-:Y:S01]  /*4c640*/  STL.64 [R1+0xa7e0], R34 ;  /* 0x00a7e02201007387 */ /* 0x0003e20000100a00 */
[-C--:B------:R-:W-:Y:S02]  /*4c650*/  DMUL R42, R100, R4.reuse ;  /* 0x00000004642a7228 */ /* 0x080fe40000000000 */
[----:B------:R-:W-:Y:S01]  /*4c660*/  DADD R110, R110, -R110 ;  /* 0x000000006e6e7229 */ /* 0x000fe2000000086e */
[----:B------:R-:W-:Y:S01]  /*4c670*/  STL.64 [R1+0xa848], R76 ;  /* 0x00a8484c01007387 */ /* 0x000fe20000100a00 */
[----:B0-----:R-:W-:-:S03]  /*4c680*/  DMUL R14, R122, R4 ;  /* 0x000000047a0e7228 */ /* 0x001fc60000000000 */
[----:B------:R0:W-:Y:S01]  /*4c690*/  STL.64 [R1+0xa6a0], R22 ;  /* 0x00a6a01601007387 */ /* 0x0001e20000100a00 */
[----:B-1----:R-:W-:-:S03]  /*4c6a0*/  DMUL R34, R154, R4 ;  /* 0x000000049a227228 */ /* 0x002fc60000000000 */
[----:B------:R1:W-:Y:S04]  /*4c6b0*/  STL.64 [R1+0xa840], R42 ;  /* 0x00a8402a01007387 */ /* 0x0003e80000100a00 */
[----:B------:R1:W-:Y:S01]  /*4c6c0*/  STL.64 [R1+0xa698], R14 ;  /* 0x00a6980e01007387 */ /* 0x0003e20000100a00 */
[----:B0-----:R-:W-:-:S03]  /*4c6d0*/  DMUL R22, R116, R4 ;  /* 0x0000000474167228 */ /* 0x001fc60000000000 */
[----:B------:R0:W-:Y:S01]  /*4c6e0*/  STL.64 [R1+0xa7c8], R34 ;  /* 0x00a7c82201007387 */ /* 0x0001e20000100a00 */
[-C--:B------:R-:W-:Y:S02]  /*4c6f0*/  DMUL R76, R104, R4.reuse ;  /* 0x00000004684c7228 */ /* 0x080fe40000000000 */
[-C--:B-1----:R-:W-:Y:S01]  /*4c700*/  DMUL R42, R106, R4.reuse ;  /* 0x000000046a2a7228 */ /* 0x082fe20000000000 */
[----:B------:R-:W2:Y:S01]  /*4c710*/  LDL.64 R82, [R1+0x9678] ;  /* 0x0096780001527983 */ /* 0x000ea20000100a00 */
[----:B------:R-:W-:-:S03]  /*4c720*/  DMUL R14, R114, R4 ;  /* 0x00000004720e7228 */ /* 0x000fc60000000000 */
[----:B------:R1:W-:Y:S01]  /*4c730*/  STL.64 [R1+0xa690], R22 ;  /* 0x00a6901601007387 */ /* 0x0003e20000100a00 */
[----:B0-----:R-:W-:-:S03]  /*4c740*/  DMUL R34, R160, R4 ;  /* 0x00000004a0227228 */ /* 0x001fc60000000000 */
[----:B------:R0:W-:Y:S04]  /*4c750*/  STL.64 [R1+0xa830], R76 ;  /* 0x00a8304c01007387 */ /* 0x0001e80000100a00 */
[----:B------:R0:W-:Y:S01]  /*4c760*/  STL.64 [R1+0xa688], R14 ;  /* 0x00a6880e01007387 */ /* 0x0001e20000100a00 */
[----:B-1----:R-:W-:-:S03]  /*4c770*/  DMUL R22, R98, R4 ;  /* 0x0000000462167228 */ /* 0x002fc60000000000 */
[----:B------:R1:W-:Y:S01]  /*4c780*/  STL.64 [R1+0xa7b0], R34 ;  /* 0x00a7b02201007387 */ /* 0x0003e20000100a00 */
[----:B0-----:R-:W-:-:S03]  /*4c790*/  DMUL R76, R110, R4 ;  /* 0x000000046e4c7228 */ /* 0x001fc60000000000 */
[----:B------:R-:W-:Y:S01]  /*4c7a0*/  STL.64 [R1+0xa828], R42 ;  /* 0x00a8282a01007387 */ /* 0x000fe20000100a00 */
[----:B------:R-:W-:-:S03]  /*4c7b0*/  DMUL R14, R94, R4 ;  /* 0x000000045e0e7228 */ /* 0x000fc60000000000 */
        /* <DEDUP_REMOVED lines=24> */
[----:B------:R-:W2:Y:S01]  /*4c940*/  LDL.64 R104, [R1+0x9668] ;  /* 0x0096680001687983 */ /* 0x000ea20000100a00 */
[-C--:B------:R-:W-:Y:S02]  /*4c950*/  DMUL R76, R132, R4.reuse ;  /* 0x00000004844c7228 */ /* 0x080fe40000000000 */
[-C--:B-1----:R-:W-:Y:S01]  /*4c960*/  DMUL R42, R138, R4.reuse ;  /* 0x000000048a2a7228 */ /* 0x082fe20000000000 */
[----:B------:R-:W-:Y:S01]  /*4c970*/  STL.64 [R1+0xa768], R34 ;  /* 0x00a7682201007387 */ /* 0x000fe20000100a00 */
[----:B------:R-:W-:-:S03]  /*4c980*/  DMUL R14, R74, R4 ;  /* 0x000000044a0e7228 */ /* 0x000fc60000000000 */
[----:B------:R0:W-:Y:S04]  /*4c990*/  STL.64 [R1+0xa650], R22 ;  /* 0x00a6501601007387 */ /* 0x0001e80000100a00 */
        /* <DEDUP_REMOVED lines=16> */
[----:B---3--:R-:W-:-:S03]  /*4caa0*/  DMUL R14, R66, R4 ;  /* 0x00000004420e7228 */ /* 0x008fc60000000000 */
[----:B------:R0:W-:Y:S01]  /*4cab0*/  STL.64 [R1+0xa630], R22 ;  /* 0x00a6301601007387 */ /* 0x0001e20000100a00 */
[-C--:B------:R-:W-:Y:S02]  /*4cac0*/  DMUL R26, R26, R4.reuse ;  /* 0x000000041a1a7228 */ /* 0x080fe40000000000 */
[-C--:B-1----:R-:W-:Y:S01]  /*4cad0*/  DMUL R76, R156, R4.reuse ;  /* 0x000000049c4c7228 */ /* 0x082fe20000000000 */
[----:B------:R1:W-:Y:S04]  /*4cae0*/  STL.64 [R1+0xa5c0], R34 ;  /* 0x00a5c02201007387 */ /* 0x0003e80000100a00 */
[----:B------:R3:W-:Y:S01]  /*4caf0*/  STL.64 [R1+0xa628], R14 ;  /* 0x00a6280e01007387 */ /* 0x0007e20000100a00 */
[----:B0-----:R-:W-:-:S03]  /*4cb00*/  DMUL R22, R64, R4 ;  /* 0x0000000440167228 */ /* 0x001fc60000000000 */
[----:B------:R-:W2:Y:S01]  /*4cb10*/  LDL.64 R118, [R1+0x9740] ;  /* 0x0097400001767983 */ /* 0x000ea20000100a00 */
[-C--:B------:R-:W-:Y:S02]  /*4cb20*/  DMUL R42, R158, R4.reuse ;  /* 0x000000049e2a7228 */ /* 0x080fe40000000000 */
[-C--:B-1----:R-:W-:Y:S01]  /*4cb30*/  DMUL R34, R28, R4.reuse ;  /* 0x000000041c227228 */ /* 0x082fe20000000000 */
[----:B------:R-:W-:Y:S01]  /*4cb40*/  STL.64 [R1+0xa7c0], R76 ;  /* 0x00a7c04c01007387 */ /* 0x000fe20000100a00 */
[----:B---3--:R-:W-:-:S03]  /*4cb50*/  DMUL R14, R62, R4 ;  /* 0x000000043e0e7228 */ /* 0x008fc60000000000 */
[----:B------:R0:W-:Y:S04]  /*4cb60*/  STL.64 [R1+0xa620], R22 ;  /* 0x00a6201601007387 */ /* 0x0001e80000100a00 */
[----:B------:R1:W-:Y:S04]  /*4cb70*/  STL.64 [R1+0xa7b8], R42 ;  /* 0x00a7b82a01007387 */ /* 0x0003e80000100a00 */
[----:B------:R3:W-:Y:S01]  /*4cb80*/  STL.64 [R1+0xa618], R14 ;  /* 0x00a6180e01007387 */ /* 0x0007e20000100a00 */
[----:B0-----:R-:W-:-:S03]  /*4cb90*/  DMUL R22, R60, R4 ;  /* 0x000000043c167228 */ /* 0x001fc60000000000 */
[----:B------:R0:W-:Y:S01]  /*4cba0*/  STL.64 [R1+0xa730], R26 ;  /* 0x00a7301a01007387 */ /* 0x0001e20000100a00 */
[-C--:B------:R-:W-:Y:S02]  /*4cbb0*/  DMUL R76, R162, R4.reuse ;  /* 0x00000004a24c7228 */ /* 0x080fe40000000000 */
[-C--:B-1----:R-:W-:Y:S01]  /*4cbc0*/  DMUL R42, R164, R4.reuse ;  /* 0x00000004a42a7228 */ /* 0x082fe20000000000 */
[----:B------:R-:W-:Y:S01]  /*4cbd0*/  STL.64 [R1+0xa5b0], R34 ;  /* 0x00a5b02201007387 */ /* 0x000fe20000100a00 */
[----:B---3--:R-:W-:-:S03]  /*4cbe0*/  DMUL R14, R58, R4 ;  /* 0x000000043a0e7228 */ /* 0x008fc60000000000 */
[----:B------:R1:W-:Y:S04]  /*4cbf0*/  STL.64 [R1+0xa610], R22 ;  /* 0x00a6101601007387 */ /* 0x0003e80000100a00 */
[----:B0-----:R-:W3:Y:S04]  /*4cc00*/  LDL.64 R26, [R1+0x94c0] ;  /* 0x0094c000011a7983 */ /* 0x001ee80000100a00 */
[----:B------:R0:W-:Y:S01]  /*4cc10*/  STL.64 [R1+0xa608], R14 ;  /* 0x00a6080e01007387 */ /* 0x0001e20000100a00 */
[----:B-1----:R-:W-:-:S03]  /*4cc20*/  DMUL R22, R54, R4 ;  /* 0x0000000436167228 */ /* 0x002fc60000000000 */
[----:B------:R-:W4:Y:S01]  /*4cc30*/  LDL.64 R34, [R1+0x94c8] ;  /* 0x0094c80001227983 */ /* 0x000f220000100a00 */
[----:B------:R-:W-:-:S03]  /*4cc40*/  DMUL R30, R38, R4 ;  /* 0x00000004261e7228 */ /* 0x000fc60000000000 */
[----:B------:R-:W-:Y:S01]  /*4cc50*/  STL.64 [R1+0xa7a8], R76 ;  /* 0x00a7a84c01007387 */ /* 0x000fe20000100a00 */
[----:B0-----:R-:W-:-:S03]  /*4cc60*/  DMUL R14, R52, R4 ;  /* 0x00000004340e7228 */ /* 0x001fc60000000000 */
[----:B------:R0:W-:Y:S04]  /*4cc70*/  STL.64 [R1+0xa600], R22 ;  /* 0x00a6001601007387 */ /* 0x0001e80000100a00 */
[----:B------:R1:W-:Y:S04]  /*4cc80*/  STL.64 [R1+0xa7a0], R42 ;  /* 0x00a7a02a01007387 */ /* 0x0003e80000100a00 */
[----:B------:R1:W-:Y:S01]  /*4cc90*/  STL.64 [R1+0xa5f8], R14 ;  /* 0x00a5f80e01007387 */ /* 0x0003e20000100a00 */
[----:B0-----:R-:W-:-:S03]  /*4cca0*/  DMUL R22, R50, R4 ;  /* 0x0000000432167228 */ /* 0x001fc60000000000 */
[----:B------:R-:W-:Y:S01]  /*4ccb0*/  STL.64 [R1+0xa5c8], R30 ;  /* 0x00a5c81e01007387 */ /* 0x000fe20000100a00 */
[-C--:B------:R-:W-:Y:S02]  /*4ccc0*/  DMUL R76, R178, R4.reuse ;  /* 0x00000004b24c7228 */ /* 0x080fe40000000000 */
[-C--:B-1----:R-:W-:Y:S01]  /*4ccd0*/  DMUL R42, R180, R4.reuse ;  /* 0x00000004b42a7228 */ /* 0x082fe20000000000 */
[----:B------:R-:W2:Y:S01]  /*4cce0*/  LDL.64 R112, [R1+0x92d0] ;  /* 0x0092d00001707983 */ /* 0x000ea20000100a00 */
[----:B------:R-:W-:-:S03]  /*4ccf0*/  DMUL R14, R48, R4 ;  /* 0x00000004300e7228 */ /* 0x000fc60000000000 */
[----:B------:R0:W-:Y:S04]  /*4cd00*/  STL.64 [R1+0xa5f0], R22 ;  /* 0x00a5f01601007387 */ /* 0x0001e80000100a00 */
        /* <DEDUP_REMOVED lines=15> */
[----:B------:R1:W5:Y:S04]  /*4ce00*/  LDL.LU.64 R168, [R1+0xaac0] ;  /* 0x00aac00001a87983 */ /* 0x0003680000300a00 */
[----:B------:R-:W4:Y:S04]  /*4ce10*/  LDL.64 R14, [R1+0x94d0] ;  /* 0x0094d000010e7983 */ /* 0x000f280000100a00 */
[----:B------:R1:W-:Y:S01]  /*4ce20*/  STL.64 [R1+0xa5d0], R22 ;  /* 0x00a5d01601007387 */ /* 0x0003e20000100a00 */
[----:B0-----:R-:W-:-:S03]  /*4ce30*/  DMUL R76, R194, R4 ;  /* 0x00000004c24c7228 */ /* 0x001fc60000000000 */
[----:B------:R0:W-:Y:S01]  /*4ce40*/  STL.64 [R1+0xa770], R42 ;  /* 0x00a7702a01007387 */ /* 0x0001e20000100a00 */
[----:B------:R-:W-:-:S03]  /*4ce50*/  DMUL R100, R12, R4 ;  /* 0x000000040c647228 */ /* 0x000fc60000000000 */
[----:B------:R0:W5:Y:S04]  /*4ce60*/  LDL.LU.64 R150, [R1+0xaab8] ;  /* 0x00aab80001967983 */ /* 0x0001680000300a00 */
[----:B-1----:R-:W2:Y:S01]  /*4ce70*/  LDL.64 R22, [R1+0x94d8] ;  /* 0x0094d80001167983 */ /* 0x002ea20000100a00 */
[----:B0-----:R-:W-:-:S03]  /*4ce80*/  DMUL R42, R196, R4 ;  /* 0x00000004c42a7228 */ /* 0x001fc60000000000 */
[----:B------:R0:W-:Y:S04]  /*4ce90*/  STL.64 [R1+0xa760], R76 ;  /* 0x00a7604c01007387 */ /* 0x0001e80000100a00 */
[----:B------:R1:W-:Y:S04]  /*4cea0*/  STL.64 [R1+0xa5a8], R30 ;  /* 0x00a5a81e01007387 */ /* 0x0003e80000100a00 */
[----:B------:R1:W-:Y:S01]  /*4ceb0*/  STL.64 [R1+0xa758], R42 ;  /* 0x00a7582a01007387 */ /* 0x0003e20000100a00 */
[----:B0-----:R-:W-:-:S03]  /*4cec0*/  DMUL R76, R18, R4 ;  /* 0x00000004124c7228 */ /* 0x001fc60000000000 */
[----:B------:R-:W-:Y:S04]  /*4ced0*/  STL.64 [R1+0xa588], R100 ;  /* 0x00a5886401007387 */ /* 0x000fe80000100a00 */
[----:B-1----:R-:W2:Y:S01]  /*4cee0*/  LDL.64 R30, [R1+0x9720] ;  /* 0x00972000011e7983 */ /* 0x002ea20000100a00 */
[----:B------:R-:W-:-:S03]  /*4cef0*/  DMUL R42, R20, R4 ;  /* 0x00000004142a7228 */ /* 0x000fc60000000000 */
[----:B------:R0:W-:Y:S04]  /*4cf00*/  STL.64 [R1+0xa598], R76 ;  /* 0x00a5984c01007387 */ /* 0x0001e80000100a00 */
[----:B------:R1:W5:Y:S04]  /*4cf10*/  LDL.LU.64 R146, [R1+0xaab0] ;  /* 0x00aab00001927983 */ /* 0x0003680000300a00 */
[----:B------:R1:W-:Y:S04]  /*4cf20*/  STL.64 [R1+0xa5a0], R42 ;  /* 0x00a5a02a01007387 */ /* 0x0003e80000100a00 */
[----:B0-----:R-:W2:Y:S04]  /*4cf30*/  LDL.64 R76, [R1+0x9550] ;  /* 0x00955000014c7983 */ /* 0x001ea80000100a00 */
[----:B------:R0:W5:Y:S01]  /*4cf40*/  LDL.LU.64 R144, [R1+0xaaa8] ;  /* 0x00aaa80001907983 */ /* 0x0001620000300a00 */
[----:B-1----:R-:W-:-:S03]  /*4cf50*/  DMUL R42, R16, R4 ;  /* 0x00000004102a7228 */ /* 0x002fc60000000000 */
[----:B------:R0:W5:Y:S04]  /*4cf60*/  LDL.LU.64 R140, [R1+0xaaa0] ;  /* 0x00aaa000018c7983 */ /* 0x0001680000300a00 */
[----:B------:R0:W5:Y:S04]  /*4cf70*/  LDL.LU.64 R136, [R1+0xaa98] ;  /* 0x00aa980001887983 */ /* 0x0001680000300a00 */
[----:B------:R1:W-:Y:S04]  /*4cf80*/  STL.64 [R1+0xa590], R42 ;  /* 0x00a5902a01007387 */ /* 0x0003e80000100a00 */
[----:B------:R0:W5:Y:S04]  /*4cf90*/  LDL.LU.64 R134, [R1+0xaa90] ;  /* 0x00aa900001867983 */ /* 0x0001680000300a00 */
[----:B------:R0:W5:Y:S04]  /*4cfa0*/  LDL.LU.64 R130, [R1+0xaa88] ;  /* 0x00aa880001827983 */ /* 0x0001680000300a00 */
[----:B-1----:R-:W2:Y:S04]  /*4cfb0*/  LDL.64 R42, [R1+0x9558] ;  /* 0x00955800012a7983 */ /* 0x002ea80000100a00 */
        /* <DEDUP_REMOVED lines=34> */
[----:B---3--:R-:W-:-:S03]  /*4d1e0*/  DADD R26, R26, -R26 ;  /* 0x000000001a1a7229 */ /* 0x008fc6000000081a */
[----:B------:R0:W5:Y:S04]  /*4d1f0*/  LDL.LU.64 R16, [R1+0xa970] ;  /* 0x00a9700001107983 */ /* 0x0001680000300a00 */
[----:B------:R0:W5:Y:S01]  /*4d200*/  LDL.LU.64 R12, [R1+0xa968] ;  /* 0x00a96800010c7983 */ /* 0x0001620000300a00 */
[----:B----4-:R-:W-:-:S08]  /*4d210*/  DADD R14, R14, -R14 ;  /* 0x000000000e0e7229 */ /* 0x010fd0000000080e */
[----:B------:R-:W-:Y:S02]  /*4d220*/  DMUL R14, R14, R4 ;  /* 0x000000040e0e7228 */ /* 0x000fe40000000000 */
[----:B--2---:R-:W-:-:S05]  /*4d230*/  DADD R22, R22, -R22 ;  /* 0x0000000016167229 */ /* 0x004fca0000000816 */
[----:B------:R1:W-:Y:S03]  /*4d240*/  STL.64 [R1+0xa580], R14 ;  /* 0x00a5800e01007387 */ /* 0x0003e60000100a00 */
[-C--:B------:R-:W-:Y:S02]  /*4d250*/  DMUL R100, R22, R4.reuse ;  /* 0x0000000416647228 */ /* 0x080fe40000000000 */
[----:B-1----:R-:W-:Y:S01]  /*4d260*/  DADD R14, R34, -R34 ;  /* 0x00000000220e7229 */ /* 0x002fe20000000822 */
[----:B------:R-:W2:Y:S01]  /*4d270*/  LDL.64 R34, [R1+0x9768] ;  /* 0x0097680001227983 */ /* 0x000ea20000100a00 */
[-C--:B------:R-:W-:Y:S02]  /*4d280*/  DMUL R22, R26, R4.reuse ;  /* 0x000000041a167228 */ /* 0x080fe40000000000 */
[----:B------:R-:W-:Y:S01]  /*4d290*/  DADD R26, R92, -R92 ;  /* 0x000000005c1a7229 */ /* 0x000fe2000000085c */
[----:B------:R1:W-:Y:S03]  /*4d2a0*/  STL.64 [R1+0xa578], R100 ;  /* 0x00a5786401007387 */ /* 0x0003e60000100a00 */
[----:B------:R-:W-:Y:S01]  /*4d2b0*/  DMUL R14, R14, R4 ;  /* 0x000000040e0e7228 */ /* 0x000fe20000000000 */
[----:B------:R3:W-:Y:S01]  /*4d2c0*/  STL.64 [R1+0xa570], R22 ;  /* 0x00a5701601007387 */ /* 0x0007e20000100a00 */
[----:B------:R-:W-:-:S03]  /*4d2d0*/  DADD R30, R30, -R30 ;  /* 0x000000001e1e7229 */ /* 0x000fc6000000081e */
[----:B------:R-:W4:Y:S04]  /*4d2e0*/  LDL.64 R92, [R1+0x9750] ;  /* 0x00975000015c7983 */ /* 0x000f280000100a00 */
[----:B-1----:R-:W4:Y:S01]  /*4d2f0*/  LDL.64 R100, [R1+0x94b0] ;  /* 0x0094b00001647983 */ /* 0x002f220000100a00 */
[----:B---3--:R-:W-:-:S03]  /*4d300*/  DADD R22, R96, -R96 ;  /* 0x0000000060167229 */ /* 0x008fc60000000860 */
[----:B------:R1:W-:Y:S04]  /*4d310*/  STL.64 [R1+0xa568], R14 ;  /* 0x00a5680e01007387 */ /* 0x0003e80000100a00 */
[----:B------:R-:W3:Y:S01]  /*4d320*/  LDL.64 R96, [R1+0x94b8] ;  /* 0x0094b80001607983 */ /* 0x000ee20000100a00 */
[-C--:B-1----:R-:W-:Y:S02]  /*4d330*/  DMUL R14, R22, R4.reuse ;  /* 0x00000004160e7228 */ /* 0x082fe40000000000 */
[----:B------:R-:W-:-:S05]  /*4d340*/  DMUL R22, R26, R4 ;  /* 0x000000041a167228 */ /* 0x000fca0000000000 */
[----:B------:R1:W-:Y:S04]  /*4d350*/  STL.64 [R1+0xa560], R14 ;  /* 0x00a5600e01007387 */ /* 0x0003e80000100a00 */
[----:B------:R0:W-:Y:S01]  /*4d360*/  STL.64 [R1+0xa558], R22 ;  /* 0x00a5581601007387 */ /* 0x0001e20000100a00 */
[-C--:B------:R-:W-:Y:S02]  /*4d370*/  DMUL R26, R30, R4.reuse ;  /* 0x000000041e1a7228 */ /* 0x080fe40000000000 */
[----:B-1----:R-:W-:Y:S02]  /*4d380*/  DADD R14, R108, -R108 ;  /* 0x000000006c0e7229 */ /* 0x002fe4000000086c */
[----:B0-----:R-:W-:Y:S02]  /*4d390*/  DADD R22, R88, -R88 ;  /* 0x0000000058167229 */ /* 0x001fe40000000858 */
[----:B------:R-:W-:Y:S01]  /*4d3a0*/  DADD R30, R76, -R76 ;  /* 0x000000004c1e7229 */ /* 0x000fe2000000084c */
[----:B------:R-:W3:Y:S03]  /*4d3b0*/  LDL.64 R88, [R1+0x9758] ;  /* 0x0097580001587983 */ /* 0x000ee60000100a00 */
[-C--:B------:R-:W-:Y:S01]  /*4d3c0*/  DMUL R76, R14, R4.reuse ;  /* 0x000000040e4c7228 */ /* 0x080fe20000000000 */
[----:B------:R0:W-:Y:S01]  /*4d3d0*/  STL.64 [R1+0xa550], R26 ;  /* 0x00a5501a01007387 */ /* 0x0001e20000100a00 */
[----:B------:R-:W-:-:S03]  /*4d3e0*/  DMUL R14, R22, R4 ;  /* 0x00000004160e7228 */ /* 0x000fc60000000000 */
[----:B------:R-:W3:Y:S04]  /*4d3f0*/  LDL.64 R108, [R1+0x9520] ;  /* 0x00952000016c7983 */ /* 0x000ee80000100a00 */
[----:B------:R1:W-:Y:S01]  /*4d400*/  STL.64 [R1+0xa540], R14 ;  /* 0x00a5400e01007387 */ /* 0x0003e20000100a00 */
[----:B0-----:R-:W-:-:S03]  /*4d410*/  DADD R26, R82, -R82 ;  /* 0x00000000521a7229 */ /* 0x001fc60000000852 */
[----:B------:R0:W-:Y:S04]  /*4d420*/  STL.64 [R1+0xa548], R76 ;  /* 0x00a5484c01007387 */ /* 0x0001e80000100a00 */
[----:B------:R-:W3:Y:S01]  /*4d430*/  LDL.64 R82, [R1+0x95e0] ;  /* 0x0095e00001527983 */ /* 0x000ee20000100a00 */
[----:B-1----:R-:W-:-:S03]  /*4d440*/  DADD R14, R42, -R42 ;  /* 0x000000002a0e7229 */ /* 0x002fc6000000082a */
[----:B------:R-:W3:Y:S04]  /*4d450*/  LDL.64 R42, [R1+0x96f0] ;  /* 0x0096f000012a7983 */ /* 0x000ee80000100a00 */
[----:B0-----:R-:W3:Y:S01]  /*4d460*/  LDL.64 R76, [R1+0x95e8] ;  /* 0x0095e800014c7983 */ /* 0x001ee20000100a00 */
[----:B------:R-:W-:-:S07]  /*4d470*/  DMUL R22, R30, R4 ;  /* 0x000000041e167228 */ /* 0x000fce0000000000 */
[----:B------:R0:W-:Y:S01]  /*4d480*/  STL.64 [R1+0xa530], R22 ;  /* 0x00a5301601007387 */ /* 0x0001e20000100a00 */
[----:B------:R-:W-:Y:S02]  /*4d490*/  DADD R30, R102, -R102 ;  /* 0x00000000661e7229 */ /* 0x000fe40000000866 */
[-C--:B------:R-:W-:Y:S02]  /*4d4a0*/  DMUL R102, R14, R4.reuse ;  /* 0x000000040e667228 */ /* 0x080fe40000000000 */
[----:B0-----:R-:W-:Y:S02]  /*4d4b0*/  DADD R22, R106, -R106 ;  /* 0x000000006a167229 */ /* 0x001fe4000000086a */
[-C--:B------:R-:W-:Y:S01]  /*4d4c0*/  DMUL R26, R26, R4.reuse ;  /* 0x000000041a1a7228 */ /* 0x080fe20000000000 */
[----:B------:R-:W3:Y:S05]  /*4d4d0*/  LDL.64 R106, [R1+0x9528] ;  /* 0x00952800016a7983 */ /* 0x000eea0000100a00 */
[----:B------:R-:W-:-:S07]  /*4d4e0*/  DMUL R14, R22, R4 ;  /* 0x00000004160e7228 */ /* 0x000fce0000000000 */
[----:B------:R-:W-:Y:S01]  /*4d4f0*/  STL.64 [R1+0xa520], R14 ;  /* 0x00a5200e01007387 */ /* 0x000fe20000100a00 */
[----:B------:R-:W-:-:S03]  /*4d500*/  DMUL R22, R30, R4 ;  /* 0x000000041e167228 */ /* 0x000fc60000000000 */
[----:B------:R0:W-:Y:S04]  /*4d510*/  STL.64 [R1+0xa538], R26 ;  /* 0x00a5381a01007387 */ /* 0x0001e80000100a00 */
[----:B------:R-:W-:Y:S01]  /*4d520*/  STL.64 [R1+0xa510], R22 ;  /* 0x00a5101601007387 */ /* 0x000fe20000100a00 */
[----:B0-----:R-:W-:-:S03]  /*4d530*/  DADD R26, R104, -R104 ;  /* 0x00000000681a7229 */ /* 0x001fc60000000868 */
[----:B------:R-:W3:Y:S05]  /*4d540*/  LDL.64 R104, [R1+0x95d0] ;  /* 0x0095d00001687983 */ /* 0x000eea0000100a00 */
[----:B------:R-:W-:Y:S01]  /*4d550*/  DMUL R26, R26, R4 ;  /* 0x000000041a1a7228 */ /* 0x000fe20000000000 */
[----:B------:R0:W-:Y:S06]  /*4d560*/  STL.64 [R1+0xa528], R102 ;  /* 0x00a5286601007387 */ /* 0x0001ec0000100a00 */
[----:B------:R3:W-:Y:S04]  /*4d570*/  STL.64 [R1+0xa518], R26 ;  /* 0x00a5181a01007387 */ /* 0x0007e80000100a00 */
[----:B0-----:R-:W3:Y:S01]  /*4d580*/  LDL.64 R102, [R1+0x95d8] ;  /* 0x0095d80001667983 */ /* 0x001ee20000100a00 */
[----:B--2---:R-:W-:-:S03]  /*4d590*/  DADD R14, R34, -R34 ;  /* 0x00000000220e7229 */ /* 0x004fc60000000822 */
[----:B------:R-:W2:Y:S01]  /*4d5a0*/  LDL.64 R34, [R1+0x9748] ;  /* 0x0097480001227983 */ /* 0x000ea20000100a00 */
[----:B----4-:R-:W-:-:S04]  /*4d5b0*/  DADD R30, R92, -R92 ;  /* 0x000000005c1e7229 */ /* 0x010fc8000000085c */
[-C--:B------:R-:W-:Y:S02]  /*4d5c0*/  DMUL R92, R14, R4.reuse ;  /* 0x000000040e5c7228 */ /* 0x080fe40000000000 */
[----:B------:R-:W-:Y:S01]  /*4d5d0*/  DADD R22, R100, -R100 ;  /* 0x0000000064167229 */ /* 0x000fe20000000864 */
[----:B------:R-:W4:Y:S07]  /*4d5e0*/  LDL.64 R100, [R1+0x9640] ;  /* 0x0096400001647983 */ /* 0x000f2e0000100a00 */
[----:B------:R-:W-:Y:S01]  /*4d5f0*/  DMUL R14, R22, R4 ;  /* 0x00000004160e7228 */ /* 0x000fe20000000000 */
[----:B------:R0:W-:Y:S01]  /*4d600*/  STL.64 [R1+0xa508], R92 ;  /* 0x00a5085c01007387 */ /* 0x0001e20000100a00 */
[----:B---3--:R-:W-:-:S03]  /*4d610*/  DADD R26, R96, -R96 ;  /* 0x00000000601a7229 */ /* 0x008fc60000000860 */
[----:B------:R-:W3:Y:S01]  /*4d620*/  LDL.64 R96, [R1+0x9648] ;  /* 0x0096480001607983 */ /* 0x000ee20000100a00 */
[----:B------:R-:W-:-:S03]  /*4d630*/  DMUL R22, R30, R4 ;  /* 0x000000041e167228 */ /* 0x000fc60000000000 */
[----:B------:R1:W-:Y:S04]  /*4d640*/  STL.64 [R1+0xa500], R14 ;  /* 0x00a5000e01007387 */ /* 0x0003e80000100a00 */
[----:B0-----:R-:W4:Y:S01]  /*4d650*/  LDL.64 R92, [R1+0x9730] ;  /* 0x00973000015c7983 */ /* 0x001f220000100a00 */
[----:B------:R-:W-:-:S03]  /*4d660*/  DMUL R26, R26, R4 ;  /* 0x000000041a1a7228 */ /* 0x000fc60000000000 */
[----:B------:R0:W-:Y:S04]  /*4d670*/  STL.64 [R1+0xa4f0], R22 ;  /* 0x00a4f01601007387 */ /* 0x0001e80000100a00 */
[----:B------:R0:W-:Y:S01]  /*4d680*/  STL.64 [R1+0xa4f8], R26 ;  /* 0x00a4f81a01007387 */ /* 0x0001e20000100a00 */
[----:B-1----:R-:W-:-:S03]  /*4d690*/  DADD R14, R88, -R88 ;  /* 0x00000000580e7229 */ /* 0x002fc60000000858 */
[----:B------:R-:W3:Y:S01]  /*4d6a0*/  LDL.64 R88, [R1+0x9738] ;  /* 0x0097380001587983 */ /* 0x000ee20000100a00 */
[----:B0-----:R-:W-:-:S03]  /*4d6b0*/  DADD R22, R82, -R82 ;  /* 0x0000000052167229 */ /* 0x001fc60000000852 */
[----:B------:R-:W3:Y:S01]  /*4d6c0*/  LDL.64 R82, [R1+0x9580] ;  /* 0x0095800001527983 */ /* 0x000ee20000100a00 */
[----:B------:R-:W-:Y:S02]  /*4d6d0*/  DADD R30, R42, -R42 ;  /* 0x000000002a1e7229 */ /* 0x000fe4000000082a */
[-C--:B------:R-:W-:Y:S02]  /*4d6e0*/  DMUL R42, R14, R4.reuse ;  /* 0x000000040e2a7228 */ /* 0x080fe40000000000 */
[----:B------:R-:W-:Y:S01]  /*4d6f0*/  DADD R26, R76, -R76 ;  /* 0x000000004c1a7229 */ /* 0x000fe2000000084c */
[----:B------:R-:W3:Y:S04]  /*4d700*/  LDL.64 R76, [R1+0x9588] ;  /* 0x00958800014c7983 */ /* 0x000ee80000100a00 */
[----:B------:R0:W-:Y:S04]  /*4d710*/  STL.64 [R1+0xa4e8], R42 ;  /* 0x00a4e82a01007387 */ /* 0x0001e80000100a00 */
[----:B0-----:R-:W3:Y:S01]  /*4d720*/  LDL.64 R42, [R1+0x9530] ;  /* 0x00953000012a7983 */ /* 0x001ee20000100a00 */
[----:B------:R-:W-:-:S02]  /*4d730*/  DMUL R14, R22, R4 ;  /* 0x00000004160e7228 */ /* 0x000fc40000000000 */
[-C--:B------:R-:W-:Y:S02]  /*4d740*/  DMUL R22, R26, R4.reuse ;  /* 0x000000041a167228 */ /* 0x080fe40000000000 */
[----:B------:R-:W-:-:S03]  /*4d750*/  DMUL R26, R30, R4 ;  /* 0x000000041e1a7228 */ /* 0x000fc60000000000 */
[----:B------:R0:W-:Y:S01]  /*4d760*/  STL.64 [R1+0xa4e0], R14 ;  /* 0x00a4e00e01007387 */ /* 0x0001e20000100a00 */
[----:B------:R-:W-:-:S03]  /*4d770*/  DADD R30, R112, -R112 ;  /* 0x00000000701e7229 */ /* 0x000fc60000000870 */
[----:B------:R1:W-:Y:S04]  /*4d780*/  STL.64 [R1+0xa4d8], R22 ;  /* 0x00a4d81601007387 */ /* 0x0003e80000100a00 */
[----:B------:R-:W-:Y:S01]  /*4d790*/  STL.64 [R1+0xa4d0], R26 ;  /* 0x00a4d01a01007387 */ /* 0x000fe20000100a00 */
[----:B0-----:R-:W-:Y:S02]  /*4d7a0*/  DADD R14, R120, -R120 ;  /* 0x00000000780e7229 */ /* 0x001fe40000000878 */
[----:B-1----:R-:W-:-:S06]  /*4d7b0*/  DADD R22, R118, -R118 ;  /* 0x0000000076167229 */ /* 0x002fcc0000000876 */
[-C--:B------:R-:W-:Y:S02]  /*4d7c0*/  DMUL R112, R14, R4.reuse ;  /* 0x000000040e707228 */ /* 0x080fe40000000000 */
[----:B------:R-:W-:-:S07]  /*4d7d0*/  DMUL R14, R22, R4 ;  /* 0x00000004160e7228 */ /* 0x000fce0000000000 */
[----:B------:R0:W-:Y:S02]  /*4d7e0*/  STL.64 [R1+0xa4c0], R14 ;  /* 0x00a4c00e01007387 */ /* 0x0001e40000100a00 */
[----:B0-----:R-:W-:Y:S02]  /*4d7f0*/  DADD R14, R110, -R110 ;  /* 0x000000006e0e7229 */ /* 0x001fe4000000086e */
[----:B--2---:R-:W-:Y:S01]  /*4d800*/  DADD R26, R34, -R34 ;  /* 0x00000000221a7229 */ /* 0x004fe20000000822 */
[----:B------:R-:W2:Y:S07]  /*4d810*/  LDL.64 R34, [R1+0x9538] ;  /* 0x0095380001227983 */ /* 0x000eae0000100a00 */
[----:B------:R-:W-:-:S02]  /*4d820*/  DMUL R22, R26, R4 ;  /* 0x000000041a167228 */ /* 0x000fc40000000000 */
[----:B------:R-:W-:Y:S02]  /*4d830*/  DMUL R26, R30, R4 ;  /* 0x000000041e1a7228 */ /* 0x000fe40000000000 */
[----:B------:R-:W-:-:S03]  /*4d840*/  DADD R30, R104, -R104 ;  /* 0x00000000681e7229 */ /* 0x000fc60000000868 */
[----:B------:R0:W-:Y:S04]  /*4d850*/  STL.64 [R1+0xa4b8], R22 ;  /* 0x00a4b81601007387 */ /* 0x0001e80000100a00 */
[----:B------:R1:W-:Y:S01]  /*4d860*/  STL.64 [R1+0xa4b0], R26 ;  /* 0x00a4b01a01007387 */ /* 0x0003e20000100a00 */
[----:B------:R-:W-:Y:S02]  /*4d870*/  DMUL R104, R14, R4 ;  /* 0x000000040e687228 */ /* 0x000fe40000000000 */
[----:B0-----:R-:W-:Y:S02]  /*4d880*/  DADD R22, R108, -R108 ;  /* 0x000000006c167229 */ /* 0x001fe4000000086c */
[----:B-1----:R-:W-:-:S06]  /*4d890*/  DADD R26, R106, -R106 ;  /* 0x000000006a1a7229 */ /* 0x002fcc000000086a */
[-C--:B------:R-:W-:Y:S02]  /*4d8a0*/  DMUL R14, R22, R4.reuse ;  /* 0x00000004160e7228 */ /* 0x080fe40000000000 */
[-C--:B------:R-:W-:Y:S02]  /*4d8b0*/  DMUL R22, R26, R4.reuse ;  /* 0x000000041a167228 */ /* 0x080fe40000000000 */
[----:B------:R-:W-:-:S03]  /*4d8c0*/  DMUL R26, R30, R4 ;  /* 0x000000041e1a7228 */ /* 0x000fc60000000000 */
[----:B------:R0:W-:Y:S01]  /*4d8d0*/  STL.64 [R1+0xa4a0], R14 ;  /* 0x00a4a00e01007387 */ /* 0x0001e20000100a00 */
[----:B----4-:R-:W-:-:S03]  /*4d8e0*/  DADD R30, R92, -R92 ;  /* 0x000000005c1e7229 */ /* 0x010fc6000000085c */
[----:B------:R1:W-:Y:S04]  /*4d8f0*/  STL.64 [R1+0xa498], R22 ;  /* 0x00a4981601007387 */ /* 0x0003e80000100a00 */
[----:B------:R3:W-:Y:S01]  /*4d900*/  STL.64 [R1+0xa490], R26 ;  /* 0x00a4901a01007387 */ /* 0x0007e20000100a00 */
[----:B0-----:R-:W-:Y:S02]  /*4d910*/  DADD R14, R102, -R102 ;  /* 0x00000000660e7229 */ /* 0x001fe40000000866 */
[----:B-1----:R-:W-:Y:S02]  /*4d920*/  DADD R22, R100, -R100 ;  /* 0x0000000064167229 */ /* 0x002fe40000000864 */
[----:B---3--:R-:W-:-:S04]  /*4d930*/  DADD R26, R96, -R96 ;  /* 0x00000000601a7229 */ /* 0x008fc80000000860 */
[-C--:B------:R-:W-:Y:S02]  /*4d940*/  DMUL R92, R14, R4.reuse ;  /* 0x000000040e5c7228 */ /* 0x080fe40000000000 */
[-C--:B------:R-:W-:Y:S02]  /*4d950*/  DMUL R14, R22, R4.reuse ;  /* 0x00000004160e7228 */ /* 0x080fe40000000000 */
[-C--:B------:R-:W-:Y:S02]  /*4d960*/  DMUL R22, R26, R4.reuse ;  /* 0x000000041a167228 */ /* 0x080fe40000000000 */
[----:B------:R-:W-:-:S05]  /*4d970*/  DMUL R26, R30, R4 ;  /* 0x000000041e1a7228 */ /* 0x000fca0000000000 */
[----:B------:R0:W-:Y:S04]  /*4d980*/  STL.64 [R1+0xa478], R22 ;  /* 0x00a4781601007387 */ /* 0x0001e80000100a00 */
[----:B------:R1:W-:Y:S01]  /*4d990*/  STL.64 [R1+0xa470], R26 ;  /* 0x00a4701a01007387 */ /* 0x0003e20000100a00 */
[----:B0-----:R-:W-:Y:S02]  /*4d9a0*/  DADD R22, R82, -R82 ;  /* 0x0000000052167229 */ /* 0x001fe40000000852 */
[----:B-1----:R-:W-:Y:S02]  /*4d9b0*/  DADD R26, R76, -R76 ;  /* 0x000000004c1a7229 */ /* 0x002fe4000000084c */
[----:B------:R-:W-:-:S04]  /*4d9c0*/  DADD R30, R42, -R42 ;  /* 0x000000002a1e7229 */ /* 0x000fc8000000082a */
[-C--:B------:R-:W-:Y:S02]  /*4d9d0*/  DMUL R42, R22, R4.reuse ;  /* 0x00000004162a7228 */ /* 0x080fe40000000000 */
[-C--:B------:R-:W-:Y:S02]  /*4d9e0*/  DMUL R22, R26, R4.reuse ;  /* 0x000000041a167228 */ /* 0x080fe40000000000 */
[-C--:B------:R-:W-:Y:S01]  /*4d9f0*/  DMUL R26, R10, R4.reuse ;  /* 0x000000040a1a7228 */ /* 0x080fe20000000000 */
[----:B------:R0:W5:Y:S04]  /*4da00*/  LDL.LU.64 R10, [R1+0xa960] ;  /* 0x00a96000010a7983 */ /* 0x0001680000300a00 */
[----:B------:R1:W-:Y:S04]  /*4da10*/  STL.64 [R1+0xa458], R22 ;  /* 0x00a4581601007387 */ /* 0x0003e80000100a00 */
[----:B------:R3:W-:Y:S01]  /*4da20*/  STL.64 [R1+0xa750], R26 ;  /* 0x00a7501a01007387 */ /* 0x0007e20000100a00 */
[----:B-1----:R-:W-:-:S03]  /*4da30*/  DMUL R22, R8, R4 ;  /* 0x0000000408167228 */ /* 0x002fc60000000000 */
[----:B------:R0:W5:Y:S01]  /*4da40*/  LDL.LU.64 R8, [R1+0xa958] ;  /* 0x00a9580001087983 */ /* 0x0001620000300a00 */
[----:B---3--:R-:W-:-:S03]  /*4da50*/  DMUL R26, R6, R4 ;  /* 0x00000004061a7228 */ /* 0x008fc60000000000 */
[----:B------:R0:W5:Y:S04]  /*4da60*/  LDL.LU.64 R6, [R1+0xa950] ;  /* 0x00a9500001067983 */ /* 0x0001680000300a00 */
[----:B------:R1:W-:Y:S02]  /*4da70*/  STL.64 [R1+0xa718], R22 ;  /* 0x00a7181601007387 */ /* 0x0003e40000100a00 */
[----:B-1----:R-:W-:Y:S02]  /*4da80*/  DMUL R22, R2, R4 ;  /* 0x0000000402167228 */ /* 0x002fe40000000000 */
[----:B------:R0:W5:Y:S04]  /*4da90*/  LDL.LU.64 R2, [R1+0xa948] ;  /* 0x00a9480001027983 */ /* 0x0001680000300a00 */
[----:B------:R1:W-:Y:S02]  /*4daa0*/  STL.64 [R1+0xa480], R14 ;  /* 0x00a4800e01007387 */ /* 0x0003e40000100a00 */
[----:B-1----:R-:W-:-:S08]  /*4dab0*/  DADD R14, R88, -R88 ;  /* 0x00000000580e7229 */ /* 0x002fd00000000858 */
[----:B------:R-:W-:-:S07]  /*4dac0*/  DMUL R14, R14, R4 ;  /* 0x000000040e0e7228 */ /* 0x000fce0000000000 */
[----:B------:R1:W-:Y:S02]  /*4dad0*/  STL.64 [R1+0xa468], R14 ;  /* 0x00a4680e01007387 */ /* 0x0003e40000100a00 */
[----:B-1----:R-:W-:-:S07]  /*4dae0*/  DMUL R14, R30, R4 ;  /* 0x000000041e0e7228 */ /* 0x002fce0000000000 */
[----:B------:R2:W-:Y:S01]  /*4daf0*/  STL.64 [R1+0xa450], R14 ;  /* 0x00a4500e01007387 */ /* 0x0005e20000100a00 */
[----:B------:R-:W-:-:S03]  /*4db00*/  IADD3 R0, PT, PT, R252, 0x2, RZ ;  /* 0x00000002fc007810 */ /* 0x000fc60007ffe0ff */
[----:B------:R0:W-:Y:S04]  /*4db10*/  STL.64 [R1+0xa4c8], R112 ;  /* 0x00a4c87001007387 */ /* 0x0001e80000100a00 */
[----:B------:R0:W-:Y:S04]  /*4db20*/  STL.64 [R1+0xa4a8], R104 ;  /* 0x00a4a86801007387 */ /* 0x0001e80000100a00 */
[----:B------:R0:W-:Y:S04]  /*4db30*/  STL.64 [R1+0xa488], R92 ;  /* 0x00a4885c01007387 */ /* 0x0001e80000100a00 */
[----:B------:R0:W-:Y:S04]  /*4db40*/  STL.64 [R1+0xa460], R42 ;  /* 0x00a4602a01007387 */ /* 0x0001e80000100a00 */
[----:B------:R0:W-:Y:S04]  /*4db50*/  STL.64 [R1+0xa710], R26 ;  /* 0x00a7101a01007387 */ /* 0x0001e80000100a00 */
[----:B------:R0:W-:Y:S04]  /*4db60*/  STL.64 [R1+0xa708], R22 ;  /* 0x00a7081601007387 */ /* 0x0001e80000100a00 */
[----:B------:R0:W-:Y:S01]  /*4db70*/  STL [R1+0xa1d0], R0 ;  /* 0x00a1d00001007387 */ /* 0x0001e20000100800 */
[----:B--2---:R-:W-:-:S08]  /*4db80*/  DADD R14, R34, -R34 ;  /* 0x00000000220e7229 */ /* 0x004fd00000000822 */
[----:B------:R-:W-:-:S07]  /*4db90*/  DMUL R4, R14, R4 ;  /* 0x000000040e047228 */ /* 0x000fce0000000000 */
[----:B------:R0:W-:Y:S04]  /*4dba0*/  STL.64 [R1+0xa440], R4 ;  /* 0x00a4400401007387 */ /* 0x0001e80000100a00 */
.L_x_3905:
[----:B------:R-:W2:Y:S04]  /*4dbb0*/  LDL.64 R30, [R1+0xa0b0] ;  /* 0x00a0b000011e7983 */ /* 0x000ea80000100a00 */
[----:B0-----:R-:W3:Y:S04]  /*4dbc0*/  LDL.64 R92, [R1+0x9c28] ;  /* 0x009c2800015c7983 */ /* 0x001ee80000100a00 */
[----:B-----5:R-:W-:Y:S01]  /*4dbd0*/  STL.64 [R1+0xb570], R234 ;  /* 0x00b570ea01007387 */ /* 0x020fe20000100a00 */
[----:B------:R-:W-:Y:S01]  /*4dbe0*/  UMOV UR30, 0x812dea11 ;  /* 0x812dea11001e7882 */ /* 0x000fe20000000000 */
[----:B------:R-:W-:Y:S01]  /*4dbf0*/  UMOV UR31, 0x3d819799 ;  /* 0x3d819799001f7882 */ /* 0x000fe20000000000 */
[----:B------:R-:W-:Y:S01]  /*4dc00*/  UMOV UR16, 0x4fdf3b64 ;  /* 0x4fdf3b6400107882 */ /* 0x000fe20000000000 */
[----:B------:R-:W-:Y:S01]  /*4dc10*/  UMOV UR17, 0x3fee978d ;  /* 0x3fee978d00117882 */ /* 0x000fe20000000000 */
[----:B------:R-:W-:Y:S01]  /*4dc20*/  STL.64 [R1+0xb230], R6 ;  /* 0x00b2300601007387 */ /* 0x000fe20000100a00 */
[----:B------:R-:W-:-:S03]  /*4dc30*/  DMUL R14, R146, UR30 ;  /* 0x0000001e920e7c28 */ /* 0x000fc60008000000 */
[----:B------:R0:W-:Y:S04]  /*4dc40*/  STL.64 [R1+0xb4d0], R2 ;  /* 0x00b4d00201007387 */ /* 0x0001e80000100a00 */
[----:B------:R-:W-:Y:S04]  /*4dc50*/  STL.64 [R1+0x8f90], R14 ;  /* 0x008f900e01007387 */ /* 0x000fe80000100a00 */
[----:B------:R-:W4:Y:S04]  /*4dc60*/  LDL.64 R96, [R1+0x84b0] ;  /* 0x0084b00001607983 */ /* 0x000f280000100a00 */
[----:B0-----:R-:W4:Y:S04]  /*4dc70*/  LDL.64 R2, [R1+0x84a0] ;  /* 0x0084a00001027983 */ /* 0x001f280000100a00 */
[----:B------:R0:W-:Y:S01]  /*4dc80*/  STL.64 [R1+0xb510], R58 ;  /* 0x00b5103a01007387 */ /* 0x0001e20000100a00 */
[----:B------:R-:W-:Y:S01]  /*4dc90*/  UMOV UR6, 0x812dea11 ;  /* 0x812dea1100067882 */ /* 0x000fe20000000000 */
[----:B------:R-:W-:-:S02]  /*4dca0*/  UMOV UR7, 0x3d919799 ;  /* 0x3d91979900077882 */ /* 0x000fc40000000000 */
[----:B------:R1:W-:Y:S04]  /*4dcb0*/  STL.64 [R1+0xb4c8], R40 ;  /* 0x00b4c82801007387 */ /* 0x0003e80000100a00 */
[----:B------:R3:W-:Y:S04]  /*4dcc0*/  STL.128 [R1+0xb460], R36 ;  /* 0x00b4602401007387 */ /* 0x0007e80000100c00 */
[----:B0-----:R-:W4:Y:S04]  /*4dcd0*/  LDL.64 R58, [R1+0xa0b8] ;  /* 0x00a0b800013a7983 */ /* 0x001f280000100a00 */
[----:B------:R-:W4:Y:S04]  /*4dce0*/  LDL.64 R138, [R1+0xa090] ;  /* 0x00a09000018a7983 */ /* 0x000f280000100a00 */
[----:B------:R-:W-:Y:S04]  /*4dcf0*/  STL.64 [R1+0xb500], R168 ;  /* 0x00b500a801007387 */ /* 0x000fe80000100a00 */
[----:B------:R0:W-:Y:S04]  /*4dd00*/  STL.64 [R1+0xb6a0], R8 ;  /* 0x00b6a00801007387 */ /* 0x0001e80000100a00 */
[----:B------:R0:W-:Y:S04]  /*4dd10*/  STL.64 [R1+0xb660], R24 ;  /* 0x00b6601801007387 */ /* 0x0001e80000100a00 */
[----:B------:R-:W4:Y:S04]  /*4dd20*/  LDL.64 R118, [R1+0x8560] ;  /* 0x0085600001767983 */ /* 0x000f280000100a00 */
[----:B------:R-:W4:Y:S04]  /*4dd30*/  LDL.64 R26, [R1+0xa250] ;  /* 0x00a25000011a7983 */ /* 0x000f280000100a00 */
[----:B------:R-:W-:Y:S04]  /*4dd40*/  STL.64 [R1+0xb260], R84 ;  /* 0x00b2605401007387 */ /* 0x000fe80000100a00 */
[----:B------:R-:W-:Y:S04]  /*4dd50*/  STL.64 [R1+0xb620], R246 ;  /* 0x00b620f601007387 */ /* 0x000fe80000100a00 */
[----:B------:R-:W-:Y:S04]  /*4dd60*/  STL.64 [R1+0xb4b8], R174 ;  /* 0x00b4b8ae01007387 */ /* 0x000fe80000100a00 */
[----:B------:R-:W-:Y:S04]  /*4dd70*/  STL.64 [R1+0xb488], R28 ;  /* 0x00b4881c01007387 */ /* 0x000fe80000100a00 */
[----:B------:R-:W-:Y:S01]  /*4dd80*/  STL.64 [R1+0xb540], R122 ;  /* 0x00b5407a01007387 */ /* 0x000fe20000100a00 */
[----:B------:R-:W-:-:S03]  /*4dd90*/  DMUL R132, R114, 0.5 ;  /* 0x3fe0000072847828 */ /* 0x000fc60000000000 */
[----:B------:R-:W4:Y:S04]  /*4dda0*/  LDL.64 R152, [R1+0xa088] ;  /* 0x00a0880001987983 */ /* 0x000f280000100a00 */
[----:B------:R-:W-:Y:S04]  /*4ddb0*/  STL.64 [R1+0xb480], R232 ;  /* 0x00b480e801007387 */ /* 0x000fe80000100a00 */
[----:B------:R-:W4:Y:S04]  /*4ddc0*/  LDL.64 R162, [R1+0xa068] ;  /* 0x00a0680001a27983 */ /* 0x000f280000100a00 */
[----:B------:R-:W-:Y:S04]  /*4ddd0*/  STL.128 [R1+0xb470], R44 ;  /* 0x00b4702c01007387 */ /* 0x000fe80000100c00 */
[----:B------:R-:W-:Y:S04]  /*4dde0*/  STL.64 [R1+0xb568], R80 ;  /* 0x00b5685001007387 */ /* 0x000fe80000100a00 */
[----:B------:R-:W-:Y:S04]  /*4ddf0*/  STL.64 [R1+0xb490], R214 ;  /* 0x00b490d601007387 */ /* 0x000fe80000100a00 */
[----:B------:R-:W-:Y:S01]  /*4de00*/  STL.64 [R1+0xb618], R32 ;  /* 0x00b6182001007387 */ /* 0x000fe20000100a00 */
[----:B------:R-:W-:Y:S01]  /*4de10*/  UMOV UR12, 0xe91b0b70 ;  /* 0xe91b0b70000c7882 */ /* 0x000fe20000000000 */
[----:B------:R-:W-:-:S02]  /*4de20*/  UMOV UR13, 0x3de07e1f ;  /* 0x3de07e1f000d7882 */ /* 0x000fc40000000000 */
[----:B------:R-:W-:Y:S04]  /*4de30*/  STL.64 [R1+0xb440], R242 ;  /* 0x00b440f201007387 */ /* 0x000fe80000100a00 */
[----:B------:R-:W4:Y:S04]  /*4de40*/  LDL.64 R100, [R1+0x8480] ;  /* 0x0084800001647983 */ /* 0x000f280000100a00 */
[----:B------:R-:W-:Y:S04]  /*4de50*/  STL.64 [R1+0xae08], R86 ;  /* 0x00ae085601007387 */ /* 0x000fe80000100a00 */
[----:B------:R-:W-:Y:S04]  /*4de60*/  STL.128 [R1+0xb4e0], R16 ;  /* 0x00b4e01001007387 */ /* 0x000fe80000100c00 */
[----:B------:R-:W-:Y:S04]  /*4de70*/  STL.64 [R1+0xb548], R116 ;  /* 0x00b5487401007387 */ /* 0x000fe80000100a00 */
[----:B------:R-:W-:Y:S04]  /*4de80*/  STL.64 [R1+0xb210], R126 ;  /* 0x00b2107e01007387 */ /* 0x000fe80000100a00 */
[----:B------:R-:W-:Y:S04]  /*4de90*/  STL.128 [R1+0xb450], R208 ;  /* 0x00b450d001007387 */ /* 0x000fe80000100c00 */
[----:B------:R-:W-:Y:S04]  /*4dea0*/  STL.128 [R1+0xb200], R216 ;  /* 0x00b200d801007387 */ /* 0x000fe80000100c00 */
[----:B------:R-:W-:Y:S04]  /*4deb0*/  STL.64 [R1+0xabb8], R172 ;  /* 0x00abb8ac01007387 */ /* 0x000fe80000100a00 */
[----:B------:R-:W-:Y:S01]  /*4dec0*/  STL.128 [R1+0xb520], R52 ;  /* 0x00b5203401007387 */ /* 0x000fe20000100c00 */
[----:B------:R-:W-:-:S03]  /*4ded0*/  DFMA R160, R226, 2, R224 ;  /* 0x40000000e2a0782b */ /* 0x000fc600000000e0 */
[----:B------:R-:W-:Y:S04]  /*4dee0*/  STL.128 [R1+0xb4f0], R224 ;  /* 0x00b4f0e001007387 */ /* 0x000fe80000100c00 */
[----:B------:R-:W-:Y:S04]  /*4def0*/  STL.64 [R1+0xb610], R244 ;  /* 0x00b610f401007387 */ /* 0x000fe80000100a00 */
[----:B------:R-:W-:Y:S04]  /*4df00*/  STL.64 [R1+0xb560], R238 ;  /* 0x00b560ee01007387 */ /* 0x000fe80000100a00 */
[----:B------:R-:W-:Y:S04]  /*4df10*/  STL.64 [R1+0xb4c0], R204 ;  /* 0x00b4c0cc01007387 */ /* 0x000fe80000100a00 */
[----:B------:R-:W-:Y:S04]  /*4df20*/  STL.64 [R1+0xb4b0], R228 ;  /* 0x00b4b0e401007387 */ /* 0x000fe80000100a00 */
[----:B------:R-:W-:Y:S04]  /*4df30*/  STL.64 [R1+0xb630], R212 ;  /* 0x00b630d401007387 */ /* 0x000fe80000100a00 */
[----:B------:R-:W-:Y:S04]  /*4df40*/  STL.128 [R1+0xb220], R248 ;  /* 0x00b220f801007387 */ /* 0x000fe80000100c00 */
[----:B------:R-:W-:Y:S04]  /*4df50*/  STL.64 [R1+0xb6a8], R192 ;  /* 0x00b6a8c001007387 */ /* 0x000fe80000100a00 */
[----:B------:R-:W4:Y:S04]  /*4df60*/  LDL.64 R188, [R1+0x8b68] ;  /* 0x008b680001bc7983 */ /* 0x000f280000100a00 */
[----:B------:R-:W4:Y:S04]  /*4df70*/  LDL.64 R186, [R1+0x8538] ;  /* 0x0085380001ba7983 */ /* 0x000f280000100a00 */
[----:B------:R-:W-:Y:S04]  /*4df80*/  STL.64 [R1+0xb518], R20 ;  /* 0x00b5181401007387 */ /* 0x000fe80000100a00 */
[----:B------:R-:W4:Y:S01]  /*4df90*/  LDL.64 R196, [R1+0xa058] ;  /* 0x00a0580001c47983 */ /* 0x000f220000100a00 */
[----:B--2---:R-:W-:-:S03]  /*4dfa0*/  DMUL R4, R30, R66 ;  /* 0x000000421e047228 */ /* 0x004fc60000000000 */
[----:B-1----:R-:W2:Y:S01]  /*4dfb0*/  LDL.64 R40, [R1+0xa910] ;  /* 0x00a9100001287983 */ /* 0x002ea20000100a00 */
[----:B---3--:R-:W-:-:S03]  /*4dfc0*/  DMUL R234, R92, R70 ;  /* 0x000000465cea7228 */ /* 0x008fc60000000000 */
[----:B------:R-:W2:Y:S04]  /*4dfd0*/  LDL.64 R38, [R1+0xa2b8] ;  /* 0x00a2b80001267983 */ /* 0x000ea80000100a00 */
[----:B------:R1:W-:Y:S01]  /*4dfe0*/  STL.64 [R1+0x8d50], R4 ;  /* 0x008d500401007387 */ /* 0x0003e20000100a00 */
[----:B------:R-:W-:-:S03]  /*4dff0*/  DMUL R6, R234, UR16 ;  /* 0x00000010ea067c28 */ /* 0x000fc60008000000 */
[----:B------:R-:W3:Y:S01]  /*4e000*/  LDL.64 R36, [R1+0x8460] ;  /* 0x0084600001247983 */ /* 0x000ee20000100a00 */
[C---:B------:R-:W-:Y:S02]  /*4e010*/  DMUL R22, R94.reuse, UR6 ;  /* 0x000000065e167c28 */ /* 0x040fe40008000000 */
[----:B0-----:R-:W-:Y:S01]  /*4e020*/  DMUL R8, R94, UR30 ;  /* 0x0000001e5e087c28 */ /* 0x001fe20008000000 */
[----:B------:R-:W3:Y:S01]  /*4e030*/  LDL.64 R24, [R1+0xa130] ;  /* 0x00a1300001187983 */ /* 0x000ee20000100a00 */
[----:B-1----:R-:W-:-:S03]  /*4e040*/  DADD R4, -R234, -R4 ;  /* 0x00000000ea047229 */ /* 0x002fc60000000904 */
[----:B------:R0:W-:Y:S04]  /*4e050*/  STL.64 [R1+0x90f8], R6 ;  /* 0x0090f80601007387 */ /* 0x0001e80000100a00 */
[----:B------:R-:W3:Y:S01]  /*4e060*/  LDL.64 R84, [R1+0x8570] ;  /* 0x0085700001547983 */ /* 0x000ee20000100a00 */
[----:B------:R-:W-:-:S03]  /*4e070*/  DADD R4, -R14, R4 ;  /* 0x000000000e047229 */ /* 0x000fc60000000104 */
[----:B------:R-:W3:Y:S01]  /*4e080*/  LDL.64 R122, [R1+0xa0e0] ;  /* 0x00a0e000017a7983 */ /* 0x000ee20000100a00 */
[----:B------:R-:W-:Y:S02]  /*4e090*/  DFMA R14, R14, 0.5, R6 ;  /* 0x3fe000000e0e782b */ /* 0x000fe40000000006 */
[----:B0-----:R-:W-:Y:S02]  /*4e0a0*/  DMUL R6, R92, R94 ;  /* 0x0000005e5c067228 */ /* 0x001fe40000000000 */
[----:B----4-:R-:W-:Y:S01]  /*4e0b0*/  DFMA R34, R2, 2, R96 ;  /* 0x400000000222782b */ /* 0x010fe20000000060 */
[----:B------:R-:W-:Y:S04]  /*4e0c0*/  STL.64 [R1+0xb6b8], R132 ;  /* 0x00b6b88401007387 */ /* 0x000fe80000100a00 */
[----:B------:R0:W-:Y:S04]  /*4e0d0*/  STL.64 [R1+0x9078], R6 ;  /* 0x0090780601007387 */ /* 0x0001e80000100a00 */
[----:B------:R1:W-:Y:S04]  /*4e0e0*/  STL.64 [R1+0x9100], R22 ;  /* 0x0091001601007387 */ /* 0x0003e80000100a00 */
[----:B------:R-:W-:Y:S04]  /*4e0f0*/  STL.64 [R1+0xb6b0], R34 ;  /* 0x00b6b02201007387 */ /* 0x000fe80000100a00 */
[----:B0-----:R-:W4:Y:S01]  /*4e100*/  LDL.64 R6, [R1+0xa140] ;  /* 0x00a1400001067983 */ /* 0x001f220000100a00 */
[----:B-1----:R-:W-:-:S03]  /*4e110*/  DFMA R22, R94, UR6, R22 ;  /* 0x000000065e167c2b */ /* 0x002fc60008000016 */
[----:B------:R0:W-:Y:S04]  /*4e120*/  STL.64 [R1+0x90e0], R8 ;  /* 0x0090e00801007387 */ /* 0x0001e80000100a00 */
[----:B------:R-:W3:Y:S01]  /*4e130*/  LDL.64 R132, [R1+0xa0d8] ;  /* 0x00a0d80001847983 */ /* 0x000ee20000100a00 */
[----:B------:R-:W-:-:S03]  /*4e140*/  DADD R168, R4, -R22 ;  /* 0x0000000004a87229 */ /* 0x000fc60000000816 */
[----:B------:R-:W3:Y:S01]  /*4e150*/  LDL.64 R214, [R1+0x8598] ;  /* 0x0085980001d67983 */ /* 0x000ee20000100a00 */
[----:B------:R-:W-:-:S03]  /*4e160*/  DMUL R4, R30, R94 ;  /* 0x0000005e1e047228 */ /* 0x000fc60000000000 */
[----:B0-----:R-:W3:Y:S04]  /*4e170*/  LDL.64 R8, [R1+0xa2c0] ;  /* 0x00a2c00001087983 */ /* 0x001ee80000100a00 */
[----:B------:R0:W-:Y:S01]  /*4e180*/  STL.64 [R1+0x89b0], R4 ;  /* 0x0089b00401007387 */ /* 0x0001e20000100a00 */
[----:B------:R-:W-:-:S03]  /*4e190*/  DMUL R232, R26, R172 ;  /* 0x000000ac1ae87228 */ /* 0x000fc60000000000 */
[----:B------:R-:W3:Y:S04]  /*4e1a0*/  LDL.64 R32, [R1+0x84a8] ;  /* 0x0084a80001207983 */ /* 0x000ee80000100a00 */
[----:B------:R-:W3:Y:S01]  /*4e1b0*/  LDL.64 R126, [R1+0xa0a8] ;  /* 0x00a0a800017e7983 */ /* 0x000ee20000100a00 */
[----:B0-----:R-:W-:-:S03]  /*4e1c0*/  DMUL R4, R58, R48 ;  /* 0x000000303a047228 */ /* 0x001fc60000000000 */
[----:B------:R-:W3:Y:S01]  /*4e1d0*/  LDL.64 R30, [R1+0xa020] ;  /* 0x00a02000011e7983 */ /* 0x000ee20000100a00 */
[----:B------:R-:W-:-:S03]  /*4e1e0*/  DFMA R128, R118, 0.5, R136 ;  /* 0x3fe000007680782b */ /* 0x000fc60000000088 */
[----:B------:R-:W3:Y:S04]  /*4e1f0*/  LDL.64 R16, [R1+0x8450] ;  /* 0x0084500001107983 */ /* 0x000ee80000100a00 */
[----:B------:R0:W-:Y:S04]  /*4e200*/  STL.64 [R1+0xb680], R4 ;  /* 0x00b6800401007387 */ /* 0x0001e80000100a00 */
[----:B------:R-:W3:Y:S04]  /*4e210*/  LDL.64 R212, [R1+0x8430] ;  /* 0x0084300001d47983 */ /* 0x000ee80000100a00 */
[----:B------:R-:W3:Y:S04]  /*4e220*/  LDL.64 R192, [R1+0x8a70] ;  /* 0x008a700001c07983 */ /* 0x000ee80000100a00 */
[----:B0-----:R-:W3:Y:S04]  /*4e230*/  LDL.64 R4, [R1+0x9fa8] ;  /* 0x009fa80001047983 */ /* 0x001ee80000100a00 */
[----:B------:R-:W3:Y:S01]  /*4e240*/  LDL.64 R20, [R1+0x8580] ;  /* 0x0085800001147983 */ /* 0x000ee20000100a00 */
[----:B----4-:R-:W-:-:S03]  /*4e250*/  DMUL R34, R6, R56 ;  /* 0x0000003806227228 */ /* 0x010fc60000000000 */
[----:B------:R-:W4:Y:S04]  /*4e260*/  LDL.64 R26, [R1+0xa120] ;  /* 0x00a12000011a7983 */ /* 0x000f280000100a00 */
[----:B------:R-:W4:Y:S04]  /*4e270*/  LDL.64 R6, [R1+0xa258] ;  /* 0x00a2580001067983 */ /* 0x000f280000100a00 */
[----:B------:R0:W-:Y:S04]  /*4e280*/  STL.64 [R1+0x9020], R34 ;  /* 0x0090202201007387 */ /* 0x0001e80000100a00 */
[----:B0-----:R-:W4:Y:S01]  /*4e290*/  LDL.64 R34, [R1+0xa0f8] ;  /* 0x00a0f80001227983 */ /* 0x001f220000100a00 */
[----:B--2---:R-:W-:-:S02]  /*4e2a0*/  DFMA R142, -R38, R70, -R40 ;  /* 0x00000046268e722b */ /* 0x004fc40000000928 */
[----:B------:R-:W-:Y:S01]  /*4e2b0*/  DMUL R38, R138, R56 ;  /* 0x000000388a267228 */ /* 0x000fe20000000000 */
[----:B------:R-:W2:Y:S06]  /*4e2c0*/  LDL.64 R40, [R1+0xa038] ;  /* 0x00a0380001287983 */ /* 0x000eac0000100a00 */
[----:B------:R0:W-:Y:S04]  /*4e2d0*/  STL.64 [R1+0x9098], R38 ;  /* 0x0090982601007387 */ /* 0x0001e80000100a00 */
[----:B0-----:R-:W2:Y:S01]  /*4e2e0*/  LDL.64 R38, [R1+0xa0c0] ;  /* 0x00a0c00001267983 */ /* 0x001ea20000100a00 */
[----:B---3--:R-:W-:-:S02]  /*4e2f0*/  DFMA R42, R118, 0.5, R36 ;  /* 0x3fe00000762a782b */ /* 0x008fc40000000024 */
[----:B------:R-:W-:Y:S02]  /*4e300*/  DADD R110, R24, R24 ;  /* 0x00000000186e7229 */ /* 0x000fe40000000018 */
[----:B------:R-:W-:Y:S01]  /*4e310*/  DMUL R246, R8, R72 ;  /* 0x0000004808f67228 */ /* 0x000fe20000000000 */
[----:B------:R-:W3:Y:S01]  /*4e320*/  LDL.64 R24, [R1+0xa1c0] ;  /* 0x00a1c00001187983 */ /* 0x000ee20000100a00 */
[----:B------:R-:W-:-:S03]  /*4e330*/  DMUL R4, R4, R144 ;  /* 0x0000009004047228 */ /* 0x000fc60000000000 */
[----:B------:R0:W-:Y:S04]  /*4e340*/  STL.64 [R1+0xb6c0], R42 ;  /* 0x00b6c02a01007387 */ /* 0x0001e80000100a00 */
[----:B------:R1:W-:Y:S04]  /*4e350*/  STL.64 [R1+0x8de0], R4 ;  /* 0x008de00401007387 */ /* 0x0003e80000100a00 */
[----:B0-----:R-:W3:Y:S04]  /*4e360*/  LDL.64 R42, [R1+0xa118] ;  /* 0x00a11800012a7983 */ /* 0x001ee80000100a00 */
[----:B-1----:R-:W3:Y:S01]  /*4e370*/  LDL.64 R4, [R1+0x8af8] ;  /* 0x008af80001047983 */ /* 0x002ee20000100a00 */
[----:B------:R-:W-:-:S03]  /*4e380*/  DADD R28, R22, R14 ;  /* 0x00000000161c7229 */ /* 0x000fc6000000000e */
[----:B------:R-:W3:Y:S01]  /*4e390*/  LDL.64 R22, [R1+0xa1a0] ;  /* 0x00a1a00001167983 */ /* 0x000ee20000100a00 */
[----:B----4-:R-:W-:-:S03]  /*4e3a0*/  DMUL R174, R6, R66 ;  /* 0x0000004206ae7228 */ /* 0x010fc60000000000 */
[----:B------:R-:W4:Y:S04]  /*4e3b0*/  LDL.64 R14, [R1+0xa178] ;  /* 0x00a17800010e7983 */ /* 0x000f280000100a00 */
[----:B------:R-:W4:Y:S01]  /*4e3c0*/  LDL.64 R6, [R1+0xa328] ;  /* 0x00a3280001067983 */ /* 0x000f220000100a00 */
[----:B------:R-:W-:-:S07]  /*4e3d0*/  DMUL R8, R34, R144 ;  /* 0x0000009022087228 */ /* 0x000fce0000000000 */
[----:B------:R0:W-:Y:S04]  /*4e3e0*/  STL.64 [R1+0x90c8], R8 ;  /* 0x0090c80801007387 */ /* 0x0001e80000100a00 */
[----:B0-----:R-:W4:Y:S04]  /*4e3f0*/  LDL.64 R8, [R1+0xa108] ;  /* 0x00a1080001087983 */ /* 0x001f280000100a00 */
[----:B------:R0:W-:Y:S04]  /*4e400*/  STL.64 [R1+0xb580], R28 ;  /* 0x00b5801c01007387 */ /* 0x0001e80000100a00 */
[----:B0-----:R-:W4:Y:S01]  /*4e410*/  LDL.64 R28, [R1+0xa128] ;  /* 0x00a12800011c7983 */ /* 0x001f220000100a00 */
[----:B------:R-:W-:-:S02]  /*4e420*/  DADD R82, R84, R44 ;  /* 0x0000000054527229 */ /* 0x000fc4000000002c */
[----:B------:R-:W-:Y:S01]  /*4e430*/  DMUL R44, R34, R54 ;  /* 0x00000036222c7228 */ /* 0x000fe20000000000 */
[----:B------:R-:W4:Y:S06]  /*4e440*/  LDL.64 R34, [R1+0xa428] ;  /* 0x00a4280001227983 */ /* 0x000f2c0000100a00 */
[----:B------:R2:W-:Y:S02]  /*4e450*/  STL.64 [R1+0x90d0], R44 ;  /* 0x0090d02c01007387 */ /* 0x0005e40000100a00 */
[----:B--2---:R-:W-:Y:S02]  /*4e460*/  DMUL R44, R38, R56 ;  /* 0x00000038262c7228 */ /* 0x004fe40000000000 */
[----:B------:R-:W2:Y:S01]  /*4e470*/  LDL.64 R38, [R1+0xa188] ;  /* 0x00a1880001267983 */ /* 0x000ea20000100a00 */
[----:B---3--:R-:W-:-:S03]  /*4e480*/  DMUL R80, R24, R48 ;  /* 0x0000003018507228 */ /* 0x008fc60000000000 */
[----:B------:R-:W3:Y:S04]  /*4e490*/  LDL.64 R24, [R1+0x9e30] ;  /* 0x009e300001187983 */ /* 0x000ee80000100a00 */
[----:B------:R0:W-:Y:S02]  /*4e4a0*/  STL.64 [R1+0x8f80], R44 ;  /* 0x008f802c01007387 */ /* 0x0001e40000100a00 */
[----:B0-----:R-:W-:-:S07]  /*4e4b0*/  DMUL R44, R92, R150 ;  /* 0x000000965c2c7228 */ /* 0x001fce0000000000 */
[----:B------:R0:W-:Y:S02]  /*4e4c0*/  STL.64 [R1+0x8e10], R44 ;  /* 0x008e102c01007387 */ /* 0x0001e40000100a00 */
[----:B0-----:R-:W-:Y:S02]  /*4e4d0*/  DMUL R44, R42, R50 ;  /* 0x000000322a2c7228 */ /* 0x001fe40000000000 */
[----:B----4-:R-:W-:Y:S01]  /*4e4e0*/  DMUL R4, R4, R6 ;  /* 0x0000000604047228 */ /* 0x010fe20000000000 */
[----:B------:R-:W4:Y:S01]  /*4e4f0*/  LDL.64 R6, [R1+0x9ea0] ;  /* 0x009ea00001067983 */ /* 0x000f220000100a00 */
[----:B------:R-:W-:-:S03]  /*4e500*/  DADD R42, R8, R8 ;  /* 0x00000000082a7229 */ /* 0x000fc60000000008 */
[----:B------:R-:W4:Y:S01]  /*4e510*/  LDL.64 R8, [R1+0x8bc0] ;  /* 0x008bc00001087983 */ /* 0x000f220000100a00 */
[----:B------:R-:W-:Y:S02]  /*4e520*/  DADD R88, R28, R28 ;  /* 0x000000001c587229 */ /* 0x000fe4000000001c */
[----:B------:R-:W-:-:S07]  /*4e530*/  DMUL R28, R122, R54 ;  /* 0x000000367a1c7228 */ /* 0x000fce0000000000 */
[----:B------:R0:W-:Y:S01]  /*4e540*/  STL.64 [R1+0x9090], R28 ;  /* 0x0090901c01007387 */ /* 0x0001e20000100a00 */
[----:B------:R-:W-:Y:S02]  /*4e550*/  DADD R166, R30, R30 ;  /* 0x000000001ea67229 */ /* 0x000fe4000000001e */
[----:B------:R-:W-:Y:S02]  /*4e560*/  DADD R178, R26, R26 ;  /* 0x000000001ab27229 */ /* 0x000fe4000000001a */
[-C--:B0-----:R-:W-:Y:S02]  /*4e570*/  DMUL R28, R152, R68.reuse ;  /* 0x00000044981c7228 */ /* 0x081fe40000000000 */
[----:B------:R-:W-:Y:S02]  /*4e580*/  DMUL R30, R162, R68 ;  /* 0x00000044a21e7228 */ /* 0x000fe40000000000 */
[----:B------:R-:W-:-:S03]  /*4e590*/  DMUL R26, R22, R144 ;  /* 0x00000090161a7228 */ /* 0x000fc60000000000 */
[----:B------:R0:W-:Y:S01]  /*4e5a0*/  STL.64 [R1+0x9030], R28 ;  /* 0x0090301c01007387 */ /* 0x0001e20000100a00 */
[----:B------:R-:W-:-:S03]  /*4e5b0*/  DMUL R22, R14, R144 ;  /* 0x000000900e167228 */ /* 0x000fc60000000000 */
[----:B------:R-:W4:Y:S01]  /*4e5c0*/  LDL.64 R14, [R1+0xa928] ;  /* 0x00a92800010e7983 */ /* 0x000f220000100a00 */
[----:B0-----:R-:W-:-:S03]  /*4e5d0*/  DMUL R28, R132, R54 ;  /* 0x00000036841c7228 */ /* 0x001fc60000000000 */
[----:B------:R0:W-:Y:S04]  /*4e5e0*/  STL.64 [R1+0x9028], R30 ;  /* 0x0090281e01007387 */ /* 0x0001e80000100a00 */
[----:B------:R1:W-:Y:S04]  /*4e5f0*/  STL.64 [R1+0x9088], R28 ;  /* 0x0090881c01007387 */ /* 0x0003e80000100a00 */
[----:B0-----:R-:W4:Y:S04]  /*4e600*/  LDL.64 R30, [R1+0x8ae0] ;  /* 0x008ae000011e7983 */ /* 0x001f280000100a00 */
[----:B-1----:R-:W4:Y:S04]  /*4e610*/  LDL.64 R28, [R1+0xa0f0] ;  /* 0x00a0f000011c7983 */ /* 0x002f280000100a00 */
[----:B------:R-:W-:Y:S04]  /*4e620*/  STL.64 [R1+0x90d8], R80 ;  /* 0x0090d85001007387 */ /* 0x000fe80000100a00 */
[----:B------:R0:W-:Y:S02]  /*4e630*/  STL.128 [R1+0xb650], R80 ;  /* 0x00b6505001007387 */ /* 0x0001e40000100c00 */
[----:B0-----:R-:W-:-:S02]  /*4e640*/  DMUL R80, R34, R66 ;  /* 0x0000004222507228 */ /* 0x001fc40000000000 */
[----:B---3--:R-:W-:Y:S01]  /*4e650*/  DMUL R24, R24, R40 ;  /* 0x0000002818187228 */ /* 0x008fe20000000000 */
[----:B------:R-:W3:Y:S04]  /*4e660*/  LDL.64 R34, [R1+0x9f28] ;  /* 0x009f280001227983 */ /* 0x000ee80000100a00 */
[----:B------:R2:W-:Y:S04]  /*4e670*/  STL.64 [R1+0x8fc0], R80 ;  /* 0x008fc05001007387 */ /* 0x0005e80000100a00 */
[----:B------:R-:W3:Y:S04]  /*4e680*/  LDL.64 R40, [R1+0x85d0] ;  /* 0x0085d00001287983 */ /* 0x000ee80000100a00 */
[----:B------:R0:W-:Y:S01]  /*4e690*/  STL.64 [R1+0x87a8], R42 ;  /* 0x0087a82a01007387 */ /* 0x0001e20000100a00 */
[----:B--2---:R-:W-:-:S02]  /*4e6a0*/  DMUL R80, R38, R146 ;  /* 0x0000009226507228 */ /* 0x004fc40000000000 */
[----:B----4-:R-:W-:Y:S01]  /*4e6b0*/  DFMA R6, R6, R52, -R8 ;  /* 0x000000340606722b */ /* 0x010fe20000000808 */
[----:B------:R-:W2:Y:S04]  /*4e6c0*/  LDL.64 R38, [R1+0x8d80] ;  /* 0x008d800001267983 */ /* 0x000ea80000100a00 */
[----:B0-----:R-:W4:Y:S04]  /*4e6d0*/  LDL.64 R42, [R1+0xa330] ;  /* 0x00a33000012a7983 */ /* 0x001f280000100a00 */
[----:B------:R-:W4:Y:S04]  /*4e6e0*/  LDL.64 R8, [R1+0xa388] ;  /* 0x00a3880001087983 */ /* 0x000f280000100a00 */
[----:B------:R0:W-:Y:S01]  /*4e6f0*/  STL.64 [R1+0x8fe0], R22 ;  /* 0x008fe01601007387 */ /* 0x0001e20000100a00 */
[----:B------:R-:W-:-:S03]  /*4e700*/  DADD R76, R32, R32 ;  /* 0x00000000204c7229 */ /* 0x000fc60000000020 */
[----:B------:R-:W4:Y:S01]  /*4e710*/  LDL.64 R82, [R1+0x8488] ;  /* 0x0084880001527983 */ /* 0x000f220000100a00 */
[----:B0-----:R-:W-:-:S08]  /*4e720*/  DMUL R22, R144, UR12 ;  /* 0x0000000c90167c28 */ /* 0x001fd00008000000 */
[----:B------:R-:W-:Y:S01]  /*4e730*/  DADD R14, -R14, -R22 ;  /* 0x000000000e0e7229 */ /* 0x000fe20000000916 */
[----:B------:R0:W-:Y:S04]  /*4e740*/  STL.64 [R1+0x90f0], R22 ;  /* 0x0090f01601007387 */ /* 0x0001e80000100a00 */
[----:B------:R1:W-:Y:S03]  /*4e750*/  STL.64 [R1+0x8958], R6 ;  /* 0x0089580601007387 */ /* 0x0003e60000100a00 */
[----:B------:R-:W-:Y:S02]  /*4e760*/  DADD R14, -R30, R14 ;  /* 0x000000001e0e7229 */ /* 0x000fe4000000010e */
[----:B------:R-:W-:-:S02]  /*4e770*/  DMUL R46, R28, R72 ;  /* 0x000000481c2e7228 */ /* 0x000fc40000000000 */
[----:B------:R-:W-:-:S06]  /*4e780*/  DFMA R30, R22, 2, R30 ;  /* 0x40000000161e782b */ /* 0x000fcc000000001e */
[----:B------:R-:W-:Y:S02]  /*4e790*/  DADD R14, -R46, R14 ;  /* 0x000000002e0e7229 */ /* 0x000fe4000000010e */
[----:B0-----:R-:W-:Y:S02]  /*4e7a0*/  DFMA R22, R22, 2, R46 ;  /* 0x400000001616782b */ /* 0x001fe4000000002e */
[----:B-1----:R-:W-:-:S04]  /*4e7b0*/  DFMA R6, R214, 2, R130 ;  /* 0x40000000d606782b */ /* 0x002fc80000000082 */
[----:B------:R-:W-:-:S03]  /*4e7c0*/  DADD R14, R14, -R24 ;  /* 0x000000000e0e7229 */ /* 0x000fc60000000818 */
[----:B------:R0:W-:Y:S01]  /*4e7d0*/  STL.64 [R1+0x8960], R6 ;  /* 0x0089600601007387 */ /* 0x0001e20000100a00 */
[----:B------:R-:W-:-:S03]  /*4e7e0*/  DADD R30, R46, R30 ;  /* 0x000000002e1e7229 */ /* 0x000fc6000000001e */
[----:B------:R1:W-:Y:S01]  /*4e7f0*/  STL.128 [R1+0xb690], R76 ;  /* 0x00b6904c01007387 */ /* 0x0003e20000100c00 */
[----:B---3--:R-:W-:-:S03]  /*4e800*/  DMUL R34, R34, R54 ;  /* 0x0000003622227228 */ /* 0x008fc60000000000 */
[----:B0-----:R-:W3:Y:S04]  /*4e810*/  LDL.64 R6, [R1+0xa898] ;  /* 0x00a8980001067983 */ /* 0x001ee80000100a00 */
[----:B-1----:R-:W3:Y:S01]  /*4e820*/  LDL.64 R76, [R1+0x8518] ;  /* 0x00851800014c7983 */ /* 0x002ee20000100a00 */
[----:B------:R-:W-:-:S03]  /*4e830*/  DFMA R40, R40, 0.5, -R248 ;  /* 0x3fe000002828782b */ /* 0x000fc600000008f8 */
[----:B------:R0:W-:Y:S04]  /*4e840*/  STL.64 [R1+0x8ff8], R46 ;  /* 0x008ff82e01007387 */ /* 0x0001e80000100a00 */
[----:B------:R1:W-:Y:S04]  /*4e850*/  STL.64 [R1+0x90a0], R34 ;  /* 0x0090a02201007387 */ /* 0x0003e80000100a00 */
[----:B------:R1:W-:Y:S04]  /*4e860*/  STL.64 [R1+0x8e38], R24 ;  /* 0x008e381801007387 */ /* 0x0003e80000100a00 */
[----:B0-----:R-:W3:Y:S04]  /*4e870*/  LDL.64 R46, [R1+0x9c80] ;  /* 0x009c8000012e7983 */ /* 0x001ee80000100a00 */
[----:B-1----:R-:W3:Y:S04]  /*4e880*/  LDL.64 R34, [R1+0xa200] ;  /* 0x00a2000001227983 */ /* 0x002ee80000100a00 */
[----:B------:R-:W3:Y:S04]  /*4e890*/  LDL.64 R24, [R1+0xa398] ;  /* 0x00a3980001187983 */ /* 0x000ee80000100a00 */
[----:B------:R-:W3:Y:S04]  /*4e8a0*/  LDL.64 R78, [R1+0xa110] ;  /* 0x00a11000014e7983 */ /* 0x000ee80000100a00 */
[----:B------:R-:W-:Y:S04]  /*4e8b0*/  STL.64 [R1+0x9058], R80 ;  /* 0x0090585001007387 */ /* 0x000fe80000100a00 */
[----:B------:R0:W-:Y:S04]  /*4e8c0*/  STL.64 [R1+0x8970], R40 ;  /* 0x0089702801007387 */ /* 0x0001e80000100a00 */
[----:B0-----:R-:W3:Y:S01]  /*4e8d0*/  LDL.64 R40, [R1+0xa380] ;  /* 0x00a3800001287983 */ /* 0x001ee20000100a00 */
[----:B--2---:R-:W-:-:S02]  /*4e8e0*/  DADD R22, R38, R22 ;  /* 0x0000000026167229 */ /* 0x004fc40000000016 */
[----:B------:R-:W-:-:S06]  /*4e8f0*/  DADD R14, -R38, R14 ;  /* 0x00000000260e7229 */ /* 0x000fcc000000010e */
[----:B------:R-:W-:-:S07]  /*4e900*/  DADD R22, R222, R22 ;  /* 0x00000000de167229 */ /* 0x000fce0000000016 */
[----:B------:R0:W-:Y:S01]  /*4e910*/  STL.64 [R1+0x8638], R22 ;  /* 0x0086381601007387 */ /* 0x0001e20000100a00 */
[----:B------:R-:W-:Y:S02]  /*4e920*/  DADD R30, R38, R30 ;  /* 0x00000000261e7229 */ /* 0x000fe4000000001e */
[----:B----4-:R-:W-:Y:S02]  /*4e930*/  DMUL R42, R42, R146 ;  /* 0x000000922a2a7228 */ /* 0x010fe40000000000 */
[----:B0-----:R-:W-:-:S04]  /*4e940*/  DADD R22, -R222, R14 ;  /* 0x00000000de167229 */ /* 0x001fc8000000010e */
[----:B------:R-:W-:Y:S02]  /*4e950*/  DADD R30, R222, R30 ;  /* 0x00000000de1e7229 */ /* 0x000fe4000000001e */
[----:B------:R-:W-:Y:S01]  /*4e960*/  DADD R80, -R38, -R222 ;  /* 0x0000000026507229 */ /* 0x000fe200000009de */
[----:B------:R0:W-:Y:S04]  /*4e970*/  STL.64 [R1+0x8ee0], R42 ;  /* 0x008ee02a01007387 */ /* 0x0001e80000100a00 */
[----:B------:R1:W-:Y:S01]  /*4e980*/  STL.64 [R1+0x8978], R22 ;  /* 0x0089781601007387 */ /* 0x0003e20000100a00 */
[----:B------:R-:W-:-:S03]  /*4e990*/  DMUL R222, R8, R72 ;  /* 0x0000004808de7228 */ /* 0x000fc60000000000 */
[----:B------:R-:W2:Y:S04]  /*4e9a0*/  LDL.64 R8, [R1+0x9830] ;  /* 0x0098300001087983 */ /* 0x000ea80000100a00 */
[----:B0-----:R-:W4:Y:S04]  /*4e9b0*/  LDL.64 R42, [R1+0xa368] ;  /* 0x00a36800012a7983 */ /* 0x001f280000100a00 */
[----:B-1----:R-:W2:Y:S04]  /*4e9c0*/  LDL.64 R22, [R1+0xa370] ;  /* 0x00a3700001167983 */ /* 0x002ea80000100a00 */
[----:B------:R-:W-:Y:S04]  /*4e9d0*/  STL.64 [R1+0xb598], R166 ;  /* 0x00b598a601007387 */ /* 0x000fe80000100a00 */
[----:B------:R0:W-:Y:S04]  /*4e9e0*/  STL.64 [R1+0x8ef8], R4 ;  /* 0x008ef80401007387 */ /* 0x0001e80000100a00 */
[----:B------:R1:W-:Y:S01]  /*4e9f0*/  STL.64 [R1+0x8df8], R44 ;  /* 0x008df82c01007387 */ /* 0x0003e20000100a00 */
[----:B---3--:R-:W-:-:S03]  /*4ea00*/  DADD R156, -RZ, -R6 ;  /* 0x00000000ff9c7229 */ /* 0x008fc60000000906 */
[----:B0-----:R-:W3:Y:S04]  /*4ea10*/  LDL.64 R4, [R1+0x9c88] ;  /* 0x009c880001047983 */ /* 0x001ee80000100a00 */
[----:B------:R-:W3:Y:S01]  /*4ea20*/  LDL.64 R6, [R1+0x9c20] ;  /* 0x009c200001067983 */ /* 0x000ee20000100a00 */
[----:B------:R-:W-:-:S03]  /*4ea30*/  DMUL R76, R76, 0.25 ;  /* 0x3fd000004c4c7828 */ /* 0x000fc60000000000 */
[----:B-1----:R-:W3:Y:S01]  /*4ea40*/  LDL.64 R44, [R1+0xa1b0] ;  /* 0x00a1b000012c7983 */ /* 0x002ee20000100a00 */
[----:B------:R-:W-:-:S03]  /*4ea50*/  DMUL R242, R34, R86 ;  /* 0x0000005622f27228 */ /* 0x000fc60000000000 */
[----:B------:R0:W-:Y:S01]  /*4ea60*/  STL.64 [R1+0x8808], R76 ;  /* 0x0088084c01007387 */ /* 0x0001e20000100a00 */
[C---:B------:R-:W-:Y:S02]  /*4ea70*/  DMUL R166, R46.reuse, R56 ;  /* 0x000000382ea67228 */ /* 0x040fe40000000000 */
[----:B------:R-:W-:Y:S01]  /*4ea80*/  DMUL R46, R46, -R190 ;  /* 0x800000be2e2e7228 */ /* 0x000fe20000000000 */
[----:B------:R-:W3:Y:S01]  /*4ea90*/  LDL.64 R34, [R1+0x92a8] ;  /* 0x0092a80001227983 */ /* 0x000ee20000100a00 */
[----:B------:R-:W-:Y:S02]  /*4eaa0*/  DMUL R148, R24, R72 ;  /* 0x0000004818947228 */ /* 0x000fe40000000000 */
[----:B------:R-:W-:Y:S02]  /*4eab0*/  DADD R112, R78, R78 ;  /* 0x000000004e707229 */ /* 0x000fe4000000004e */
[----:B------:R-:W-:Y:S01]  /*4eac0*/  DMUL R94, R40, R86 ;  /* 0x00000056285e7228 */ /* 0x000fe20000000000 */
[----:B0-----:R-:W3:Y:S04]  /*4ead0*/  LDL.64 R76, [R1+0x8ba0] ;  /* 0x008ba000014c7983 */ /* 0x001ee80000100a00 */
[----:B------:R-:W3:Y:S04]  /*4eae0*/  LDL.64 R78, [R1+0xa8c8] ;  /* 0x00a8c800014e7983 */ /* 0x000ee80000100a00 */
[----:B------:R0:W-:Y:S04]  /*4eaf0*/  STL.128 [R1+0xb1f0], R148 ;  /* 0x00b1f09401007387 */ /* 0x0001e80000100c00 */
[----:B------:R1:W-:Y:S01]  /*4eb00*/  STL.64 [R1+0xa8c0], R46 ;  /* 0x00a8c02e01007387 */ /* 0x0003e20000100a00 */
[----:B------:R-:W-:-:S03]  /*4eb10*/  DADD R116, -RZ, -R100 ;  /* 0x00000000ff747229 */ /* 0x000fc60000000964 */
[----:B------:R-:W-:Y:S04]  /*4eb20*/  STL.64 [R1+0x8698], R30 ;  /* 0x0086981e01007387 */ /* 0x000fe80000100a00 */
[----:B------:R-:W3:Y:S04]  /*4eb30*/  LDL.64 R38, [R1+0xa240] ;  /* 0x00a2400001267983 */ /* 0x000ee80000100a00 */
[----:B0-----:R-:W3:Y:S04]  /*4eb40*/  LDL.64 R150, [R1+0x9e10] ;  /* 0x009e100001967983 */ /* 0x001ee80000100a00 */
[----:B-1----:R-:W3:Y:S04]  /*4eb50*/  LDL.64 R46, [R1+0xa1b8] ;  /* 0x00a1b800012e7983 */ /* 0x002ee80000100a00 */
[----:B------:R-:W3:Y:S04]  /*4eb60*/  LDL.64 R24, [R1+0xa378] ;  /* 0x00a3780001187983 */ /* 0x000ee80000100a00 */
[----:B------:R-:W-:Y:S01]  /*4eb70*/  STL.64 [R1+0xb628], R142 ;  /* 0x00b6288e01007387 */ /* 0x000fe20000100a00 */
[----:B------:R-:W-:-:S03]  /*4eb80*/  DMUL R206, R126, R54 ;  /* 0x000000367ece7228 */ /* 0x000fc60000000000 */
[----:B------:R-:W-:Y:S04]  /*4eb90*/  STL.128 [R1+0xb670], R128 ;  /* 0x00b6708001007387 */ /* 0x000fe80000100c00 */
[----:B------:R-:W-:Y:S01]  /*4eba0*/  STL.64 [R1+0xb588], R168 ;  /* 0x00b588a801007387 */ /* 0x000fe20000100a00 */
[----:B------:R-:W-:Y:S02]  /*4ebb0*/  DMUL R208, R122, R60 ;  /* 0x0000003c7ad07228 */ /* 0x000fe40000000000 */
[----:B------:R-:W-:Y:S02]  /*4ebc0*/  DMUL R228, R126, R62 ;  /* 0x0000003e7ee47228 */ /* 0x000fe40000000000 */
[----:B------:R-:W-:Y:S02]  /*4ebd0*/  DADD R212, -RZ, -R212 ;  /* 0x00000000ffd47229 */ /* 0x000fe400000009d4 */
[----:B------:R-:W-:Y:S01]  /*4ebe0*/  DADD R192, -RZ, -R192 ;  /* 0x00000000ffc07229 */ /* 0x000fe200000009c0 */
[----:B------:R-:W-:Y:S04]  /*4ebf0*/  STL.64 [R1+0x9148], R232 ;  /* 0x009148e801007387 */ /* 0x000fe80000100a00 */
[----:B------:R-:W-:Y:S04]  /*4ec00*/  STL.64 [R1+0xb590], R232 ;  /* 0x00b590e801007387 */ /* 0x000fe80000100a00 */
[----:B------:R-:W-:Y:S01]  /*4ec10*/  STL.64 [R1+0xb6d0], R110 ;  /* 0x00b6d06e01007387 */ /* 0x000fe20000100a00 */
[----:B------:R-:W-:-:S02]  /*4ec20*/  DADD R186, -RZ, -R186 ;  /* 0x00000000ffba7229 */ /* 0x000fc400000009ba */
[----:B------:R-:W-:Y:S01]  /*4ec30*/  DFMA R154, R20, 4, R176 ;  /* 0x40100000149a782b */ /* 0x000fe200000000b0 */
[----:B------:R-:W-:Y:S04]  /*4ec40*/  STL.64 [R1+0x8720], R234 ;  /* 0x008720ea01007387 */ /* 0x000fe80000100a00 */
[----:B------:R-:W-:Y:S04]  /*4ec50*/  STL.64 [R1+0xb578], R234 ;  /* 0x00b578ea01007387 */ /* 0x000fe80000100a00 */
[----:B------:R-:W3:Y:S01]  /*4ec60*/  LDL.64 R14, [R1+0xa280] ;  /* 0x00a28000010e7983 */ /* 0x000ee20000100a00 */
[----:B--2---:R-:W-:-:S02]  /*4ec70*/  DMUL R92, R22, R86 ;  /* 0x00000056165c7228 */ /* 0x004fc40000000000 */
[----:B----4-:R-:W-:Y:S01]  /*4ec80*/  DMUL R108, R42, R172 ;  /* 0x000000ac2a6c7228 */ /* 0x010fe20000000000 */
[----:B------:R-:W2:Y:S01]  /*4ec90*/  LDL.64 R22, [R1+0xa438] ;  /* 0x00a4380001167983 */ /* 0x000ea20000100a00 */
[----:B------:R-:W-:Y:S02]  /*4eca0*/  DMUL R40, R8, R56 ;  /* 0x0000003808287228 */ /* 0x000fe40000000000 */
[----:B------:R-:W-:Y:S01]  /*4ecb0*/  DFMA R8, R2, 3, R96 ;  /* 0x400800000208782b */ /* 0x000fe20000000060 */
[----:B------:R-:W4:Y:S04]  /*4ecc0*/  LDL.64 R86, [R1+0xa070] ;  /* 0x00a0700001567983 */ /* 0x000f280000100a00 */
[----:B------:R-:W2:Y:S04]  /*4ecd0*/  LDL.64 R42, [R1+0x9988] ;  /* 0x00998800012a7983 */ /* 0x000ea80000100a00 */
[----:B------:R0:W-:Y:S01]  /*4ece0*/  STL.64 [R1+0x8788], R8 ;  /* 0x0087880801007387 */ /* 0x0001e20000100a00 */
[----:B---3--:R-:W-:-:S03]  /*4ecf0*/  DFMA R6, R6, R66, R18 ;  /* 0x000000420606722b */ /* 0x008fc60000000012 */
[----:B0-----:R-:W3:Y:S01]  /*4ed00*/  LDL.64 R8, [R1+0x85c8] ;  /* 0x0085c80001087983 */ /* 0x001ee20000100a00 */
[----:B------:R-:W-:Y:S02]  /*4ed10*/  DADD R18, -RZ, -R82 ;  /* 0x00000000ff127229 */ /* 0x000fe40000000952 */
[----:B------:R-:W-:Y:S02]  /*4ed20*/  DMUL R4, R4, R146 ;  /* 0x0000009204047228 */ /* 0x000fe40000000000 */
[----:B------:R-:W-:Y:S02]  /*4ed30*/  DMUL R44, R44, R56 ;  /* 0x000000382c2c7228 */ /* 0x000fe40000000000 */
[----:B------:R-:W-:Y:S01]  /*4ed40*/  DADD R104, -RZ, -R34 ;  /* 0x00000000ff687229 */ /* 0x000fe20000000922 */
[----:B------:R0:W-:Y:S01]  /*4ed50*/  STL.64 [R1+0xb508], R18 ;  /* 0x00b5081201007387 */ /* 0x0001e20000100a00 */
[----:B------:R-:W-:-:S03]  /*4ed60*/  DADD R34, -RZ, -R226 ;  /* 0x00000000ff227229 */ /* 0x000fc600000009e2 */
[----:B------:R-:W-:Y:S04]  /*4ed70*/  STL.128 [R1+0xb4a0], R112 ;  /* 0x00b4a07001007387 */ /* 0x000fe80000100c00 */
[----:B------:R-:W3:Y:S01]  /*4ed80*/  LDL.64 R128, [R1+0xa3d0] ;  /* 0x00a3d00001807983 */ /* 0x000ee20000100a00 */
[----:B0-----:R-:W-:-:S03]  /*4ed90*/  DADD R18, -RZ, -R224 ;  /* 0x00000000ff127229 */ /* 0x001fc600000009e0 */
[----:B------:R0:W-:Y:S01]  /*4eda0*/  STL.64 [R1+0x8fe8], R4 ;  /* 0x008fe80401007387 */ /* 0x0001e20000100a00 */
[----:B------:R-:W-:-:S03]  /*4edb0*/  DADD R76, -RZ, -R76 ;  /* 0x00000000ff4c7229 */ /* 0x000fc6000000094c */
[----:B------:R-:W-:Y:S01]  /*4edc0*/  STL.64 [R1+0x86d8], R18 ;  /* 0x0086d81201007387 */ /* 0x000fe20000100a00 */
[----:B0-----:R-:W-:Y:S02]  /*4edd0*/  DADD R4, R118, R136 ;  /* 0x0000000076047229 */ /* 0x001fe40000000088 */
[----:B------:R-:W-:Y:S01]  /*4ede0*/  DADD R30, -RZ, -R78 ;  /* 0x00000000ff1e7229 */ /* 0x000fe2000000094e */
[----:B------:R0:W-:Y:S04]  /*4edf0*/  STL.64 [R1+0x86f8], R34 ;  /* 0x0086f82201007387 */ /* 0x0001e80000100a00 */
[----:B------:R1:W-:Y:S04]  /*4ee00*/  STL.64 [R1+0x8688], R76 ;  /* 0x0086884c01007387 */ /* 0x0003e80000100a00 */
[----:B------:R1:W-:Y:S04]  /*4ee10*/  STL.64 [R1+0x8968], R4 ;  /* 0x0089680401007387 */ /* 0x0003e80000100a00 */
[----:B0-----:R-:W3:Y:S01]  /*4ee20*/  LDL.64 R34, [R1+0x9ec8] ;  /* 0x009ec80001227983 */ /* 0x001ee20000100a00 */
[----:B-1----:R-:W-:-:S03]  /*4ee30*/  DFMA R76, R100, 2, R82 ;  /* 0x40000000644c782b */ /* 0x002fc60000000052 */
[----:B------:R0:W-:Y:S01]  /*4ee40*/  STL.64 [R1+0x9038], R44 ;  /* 0x0090382c01007387 */ /* 0x0001e20000100a00 */
[----:B------:R-:W-:-:S03]  /*4ee50*/  DADD R78, -RZ, -R150 ;  /* 0x00000000ff4e7229 */ /* 0x000fc60000000996 */
[----:B------:R-:W3:Y:S01]  /*4ee60*/  LDL.64 R4, [R1+0x9de8] ;  /* 0x009de80001047983 */ /* 0x000ee20000100a00 */
[----:B------:R-:W-:-:S03]  /*4ee70*/  DMUL R100, R46, R144 ;  /* 0x000000902e647228 */ /* 0x000fc60000000000 */
[----:B------:R-:W3:Y:S04]  /*4ee80*/  LDL.64 R82, [R1+0xa170] ;  /* 0x00a1700001527983 */ /* 0x000ee80000100a00 */
[----:B0-----:R-:W3:Y:S04]  /*4ee90*/  LDL.64 R44, [R1+0x9fe0] ;  /* 0x009fe000012c7983 */ /* 0x001ee80000100a00 */
[----:B------:R0:W-:Y:S01]  /*4eea0*/  STL.64 [R1+0x8680], R78 ;  /* 0x0086804e01007387 */ /* 0x0001e20000100a00 */
[-C--:B------:R-:W-:Y:S02]  /*4eeb0*/  DMUL R112, R38, R172.reuse ;  /* 0x000000ac26707228 */ /* 0x080fe40000000000 */
[----:B------:R-:W-:Y:S01]  /*4eec0*/  DMUL R102, R24, R172 ;  /* 0x000000ac18667228 */ /* 0x000fe20000000000 */
[----:B------:R1:W-:Y:S04]  /*4eed0*/  STL.128 [R1+0xb530], R92 ;  /* 0x00b5305c01007387 */ /* 0x0003e80000100c00 */
[----:B------:R-:W3:Y:S04]  /*4eee0*/  LDL.64 R38, [R1+0x8950] ;  /* 0x0089500001267983 */ /* 0x000ee80000100a00 */
[----:B0-----:R-:W3:Y:S04]  /*4eef0*/  LDL.64 R78, [R1+0xa390] ;  /* 0x00a39000014e7983 */ /* 0x001ee80000100a00 */
[----:B------:R-:W3:Y:S04]  /*4ef00*/  LDL.64 R126, [R1+0x8b10] ;  /* 0x008b1000017e7983 */ /* 0x000ee80000100a00 */
[----:B-1----:R-:W3:Y:S04]  /*4ef10*/  LDL.64 R92, [R1+0xa050] ;  /* 0x00a05000015c7983 */ /* 0x002ee80000100a00 */
[----:B------:R-:W3:Y:S04]  /*4ef20*/  LDL.64 R224, [R1+0x8428] ;  /* 0x0084280001e07983 */ /* 0x000ee80000100a00 */
[----:B------:R-:W-:Y:S04]  /*4ef30*/  STL.64 [R1+0x88c0], R212 ;  /* 0x0088c0d401007387 */ /* 0x000fe80000100a00 */
[----:B------:R0:W-:Y:S04]  /*4ef40*/  STL.64 [R1+0x8c18], R192 ;  /* 0x008c18c001007387 */ /* 0x0001e80000100a00 */
[----:B------:R-:W3:Y:S04]  /*4ef50*/  LDL.64 R110, [R1+0xa1e0] ;  /* 0x00a1e000016e7983 */ /* 0x000ee80000100a00 */
[----:B------:R-:W-:Y:S04]  /*4ef60*/  STL.128 [R1+0xb640], R200 ;  /* 0x00b640c801007387 */ /* 0x000fe80000100c00 */
[----:B0-----:R-:W3:Y:S01]  /*4ef70*/  LDL.LU.64 R192, [R1+0xb6a8] ;  /* 0x00b6a80001c07983 */ /* 0x001ee20000300a00 */
[----:B------:R-:W-:Y:S01]  /*4ef80*/  DMUL R58, R58, R10 ;  /* 0x0000000a3a3a7228 */ /* 0x000fe20000000000 */
[----:B------:R-:W-:Y:S01]  /*4ef90*/  UMOV UR8, 0xe54a3803 ;  /* 0xe54a380300087882 */ /* 0x000fe20000000000 */
[----:B------:R-:W-:Y:S01]  /*4efa0*/  UMOV UR9, 0x3de33dcf ;  /* 0x3de33dcf00097882 */ /* 0x000fe20000000000 */
[----:B------:R-:W-:Y:S01]  /*4efb0*/  STL.64 [R1+0x8f40], R26 ;  /* 0x008f401a01007387 */ /* 0x000fe20000100a00 */
[----:B------:R-:W-:-:S03]  /*4efc0*/  DMUL R196, R196, R56 ;  /* 0x00000038c4c47228 */ /* 0x000fc60000000000 */
[----:B------:R-:W-:Y:S01]  /*4efd0*/  STL.64 [R1+0xb5a0], R178 ;  /* 0x00b5a0b201007387 */ /* 0x000fe20000100a00 */
[----:B------:R-:W-:-:S03]  /*4efe0*/  DADD R124, R202, R170 ;  /* 0x00000000ca7c7229 */ /* 0x000fc600000000aa */
[----:B------:R-:W-:Y:S04]  /*4eff0*/  STL.64 [R1+0x9140], R246 ;  /* 0x009140f601007387 */ /* 0x000fe80000100a00 */
[----:B------:R-:W-:Y:S04]  /*4f000*/  STL.64 [R1+0x90c0], R174 ;  /* 0x0090c0ae01007387 */ /* 0x000fe80000100a00 */
[----:B------:R-:W-:Y:S04]  /*4f010*/  STL.64 [R1+0x87a0], R222 ;  /* 0x0087a0de01007387 */ /* 0x000fe80000100a00 */
[----:B------:R-:W-:Y:S04]  /*4f020*/  STL.64 [R1+0x8de8], R166 ;  /* 0x008de8a601007387 */ /* 0x000fe80000100a00 */
[----:B------:R-:W-:Y:S04]  /*4f030*/  STL.64 [R1+0x9138], R242 ;  /* 0x009138f201007387 */ /* 0x000fe80000100a00 */
[----:B------:R-:W3:Y:S01]  /*4f040*/  LDL.64 R148, [R1+0x8510] ;  /* 0x0085100001947983 */ /* 0x000ee20000100a00 */
[----:B----4-:R-:W-:-:S03]  /*4f050*/  DMUL R210, R86, R60 ;  /* 0x0000003c56d27228 */ /* 0x010fc60000000000 */
[----:B------:R-:W-:Y:S01]  /*4f060*/  STL.64 [R1+0x8bf8], R186 ;  /* 0x008bf8ba01007387 */ /* 0x000fe20000100a00 */
[----:B--2---:R-:W-:Y:S02]  /*4f070*/  DMUL R18, R22, R62 ;  /* 0x0000003e16127228 */ /* 0x004fe40000000000 */
[----:B------:R-:W-:Y:S02]  /*4f080*/  DMUL R46, R86, R68 ;  /* 0x00000044562e7228 */ /* 0x000fe40000000000 */
[----:B------:R-:W-:Y:S01]  /*4f090*/  DMUL R184, R150, 3 ;  /* 0x4008000096b87828 */ /* 0x000fe20000000000 */
[----:B------:R-:W-:Y:S04]  /*4f0a0*/  STL.64 [R1+0xb6c8], R154 ;  /* 0x00b6c89a01007387 */ /* 0x000fe80000100a00 */
[----:B------:R0:W-:Y:S04]  /*4f0b0*/  STL.64 [R1+0x8c48], R18 ;  /* 0x008c481201007387 */ /* 0x0001e80000100a00 */
[----:B------:R1:W-:Y:S04]  /*4f0c0*/  STL.64 [R1+0x8618], R46 ;  /* 0x0086182e01007387 */ /* 0x0003e80000100a00 */
[----:B------:R-:W-:Y:S01]  /*4f0d0*/  STL.64 [R1+0x8838], R6 ;  /* 0x0088380601007387 */ /* 0x000fe20000100a00 */
[----:B0-----:R-:W-:-:S03]  /*4f0e0*/  DMUL R18, R42, R66 ;  /* 0x000000422a127228 */ /* 0x001fc60000000000 */
[----:B------:R-:W2:Y:S04]  /*4f0f0*/  LDL.64 R24, [R1+0x8b28] ;  /* 0x008b280001187983 */ /* 0x000ea80000100a00 */
[----:B------:R-:W4:Y:S04]  /*4f100*/  LDL.64 R42, [R1+0x9ff8] ;  /* 0x009ff800012a7983 */ /* 0x000f280000100a00 */
[----:B------:R0:W-:Y:S04]  /*4f110*/  STL.64 [R1+0x8ad0], R18 ;  /* 0x008ad01201007387 */ /* 0x0001e80000100a00 */
[----:B-1----:R-:W2:Y:S04]  /*4f120*/  LDL.64 R46, [R1+0x8dc0] ;  /* 0x008dc000012e7983 */ /* 0x002ea80000100a00 */
[----:B------:R-:W2:Y:S01]  /*4f130*/  LDL.64 R114, [R1+0x9ea8] ;  /* 0x009ea80001727983 */ /* 0x000ea20000100a00 */
[----:B---3--:R-:W-:-:S02]  /*4f140*/  DADD R72, R4, R4 ;  /* 0x0000000004487229 */ /* 0x008fc40000000004 */
[----:B------:R-:W-:Y:S02]  /*4f150*/  DMUL R218, R44, R54 ;  /* 0x000000362cda7228 */ /* 0x000fe40000000000 */
[----:B------:R-:W-:Y:S01]  /*4f160*/  DMUL R130, R82, R64 ;  /* 0x0000004052827228 */ /* 0x000fe20000000000 */
[----:B------:R-:W3:Y:S01]  /*4f170*/  LDL.64 R44, [R1+0xa180] ;  /* 0x00a18000012c7983 */ /* 0x000ee20000100a00 */
[----:B0-----:R-:W-:-:S03]  /*4f180*/  DADD R18, -RZ, -R8 ;  /* 0x00000000ff127229 */ /* 0x001fc60000000908 */
[----:B------:R-:W3:Y:S01]  /*4f190*/  LDL.64 R8, [R1+0x9d38] ;  /* 0x009d380001087983 */ /* 0x000ee20000100a00 */
[----:B------:R-:W-:Y:S02]  /*4f1a0*/  DMUL R86, R34, R64 ;  /* 0x0000004022567228 */ /* 0x000fe40000000000 */
[----:B------:R-:W-:-:S05]  /*4f1b0*/  DMUL R106, R78, R172 ;  /* 0x000000ac4e6a7228 */ /* 0x000fca0000000000 */
[----:B------:R0:W-:Y:S04]  /*4f1c0*/  STL.64 [R1+0x8b88], R86 ;  /* 0x008b885601007387 */ /* 0x0001e80000100a00 */
[----:B------:R1:W-:Y:S04]  /*4f1d0*/  STL.64 [R1+0x87f8], R72 ;  /* 0x0087f84801007387 */ /* 0x0003e80000100a00 */
[----:B------:R-:W3:Y:S04]  /*4f1e0*/  LDL.64 R82, [R1+0x9838] ;  /* 0x0098380001527983 */ /* 0x000ee80000100a00 */
[----:B0-----:R-:W3:Y:S04]  /*4f1f0*/  LDL.64 R86, [R1+0xa420] ;  /* 0x00a4200001567983 */ /* 0x001ee80000100a00 */
[----:B-1----:R-:W3:Y:S04]  /*4f200*/  LDL.64 R72, [R1+0x8cb0] ;  /* 0x008cb00001487983 */ /* 0x002ee80000100a00 */
[----:B------:R-:W3:Y:S04]  /*4f210*/  LDL.64 R54, [R1+0xa400] ;  /* 0x00a4000001367983 */ /* 0x000ee80000100a00 */
[----:B------:R-:W3:Y:S01]  /*4f220*/  LDL.64 R78, [R1+0xa2d8] ;  /* 0x00a2d800014e7983 */ /* 0x000ee20000100a00 */
[----:B------:R-:W-:-:S02]  /*4f230*/  DMUL R182, R92, R56 ;  /* 0x000000385cb67228 */ /* 0x000fc40000000000 */
[----:B------:R-:W-:Y:S02]  /*4f240*/  DADD R38, -RZ, -R38 ;  /* 0x00000000ff267229 */ /* 0x000fe40000000926 */
[----:B------:R-:W-:Y:S01]  /*4f250*/  DFMA R120, R110, R50, R220 ;  /* 0x000000326e78722b */ /* 0x000fe200000000dc */
[----:B------:R-:W-:Y:S01]  /*4f260*/  CS2R R186, SRZ ;  /* 0x0000000000ba7805 */ /* 0x000fe2000001ff00 */
[----:B------:R-:W3:Y:S04]  /*4f270*/  LDL.64 R154, [R1+0xa2d0] ;  /* 0x00a2d000019a7983 */ /* 0x000ee80000100a00 */
[----:B------:R-:W3:Y:S04]  /*4f280*/  LDL.64 R6, [R1+0x8d28] ;  /* 0x008d280001067983 */ /* 0x000ee80000100a00 */
[----:B------:R-:W3:Y:S04]  /*4f290*/  LDL.64 R22, [R1+0xa198] ;  /* 0x00a1980001167983 */ /* 0x000ee80000100a00 */
[----:B------:R-:W3:Y:S04]  /*4f2a0*/  LDL.64 R200, [R1+0x8e70] ;  /* 0x008e700001c87983 */ /* 0x000ee80000100a00 */
[----:B------:R-:W-:Y:S04]  /*4f2b0*/  STL.64 [R1+0x9ae8], R58 ;  /* 0x009ae83a01007387 */ /* 0x000fe80000100a00 */
[----:B------:R-:W3:Y:S01]  /*4f2c0*/  LDL.64 R26, [R1+0x9cc0] ;  /* 0x009cc000011a7983 */ /* 0x000ee20000100a00 */
[----:B----4-:R-:W-:-:S03]  /*4f2d0*/  DMUL R142, R42, R52 ;  /* 0x000000342a8e7228 */ /* 0x010fc60000000000 */
[----:B------:R-:W-:Y:S01]  /*4f2e0*/  STL.64 [R1+0x87d8], R18 ;  /* 0x0087d81201007387 */ /* 0x000fe20000100a00 */
[----:B------:R-:W-:-:S03]  /*4f2f0*/  DMUL R52, R42, R64 ;  /* 0x000000402a347228 */ /* 0x000fc60000000000 */
[----:B------:R-:W4:Y:S01]  /*4f300*/  LDL.64 R34, [R1+0xa078] ;  /* 0x00a0780001227983 */ /* 0x000f220000100a00 */
[----:B--2---:R-:W-:Y:S02]  /*4f310*/  DADD R172, -RZ, -R46 ;  /* 0x00000000ffac7229 */ /* 0x004fe4000000092e */
[----:B------:R-:W-:Y:S01]  /*4f320*/  DMUL R46, R28, R48 ;  /* 0x000000301c2e7228 */ /* 0x000fe20000000000 */
[----:B------:R0:W-:Y:S04]  /*4f330*/  STL.64 [R1+0x8990], R52 ;  /* 0x0089903401007387 */ /* 0x0001e80000100a00 */
[----:B0-----:R-:W2:Y:S01]  /*4f340*/  LDL.64 R52, [R1+0xa338] ;  /* 0x00a3380001347983 */ /* 0x001ea20000100a00 */
[C---:B---3--:R-:W-:Y:S02]  /*4f350*/  DMUL R42, R8.reuse, R62 ;  /* 0x0000003e082a7228 */ /* 0x048fe40000000000 */
[----:B------:R-:W-:Y:S01]  /*4f360*/  DMUL R28, R8, R90 ;  /* 0x0000005a081c7228 */ /* 0x000fe20000000000 */
[----:B------:R-:W3:Y:S01]  /*4f370*/  LDL.64 R8, [R1+0x8bb0] ;  /* 0x008bb00001087983 */ /* 0x000ee20000100a00 */
[----:B------:R-:W-:-:S02]  /*4f380*/  DMUL R226, R44, R144 ;  /* 0x000000902ce27228 */ /* 0x000fc40000000000 */
[----:B------:R-:W-:Y:S02]  /*4f390*/  DMUL R44, R162, R60 ;  /* 0x0000003ca22c7228 */ /* 0x000fe40000000000 */
[----:B------:R-:W-:Y:S01]  /*4f3a0*/  DADD R92, -RZ, -R96 ;  /* 0x00000000ff5c7229 */ /* 0x000fe20000000960 */
[----:B------:R0:W-:Y:S04]  /*4f3b0*/  STL.64 [R1+0x87e8], R38 ;  /* 0x0087e82601007387 */ /* 0x0001e80000100a00 */
[----:B------:R1:W-:Y:S01]  /*4f3c0*/  STL.64 [R1+0x8860], R44 ;  /* 0x0088602c01007387 */ /* 0x0003e20000100a00 */
[----:B------:R-:W-:-:S03]  /*4f3d0*/  DMUL R96, R86, R90 ;  /* 0x0000005a56607228 */ /* 0x000fc60000000000 */
[----:B0-----:R-:W4:Y:S01]  /*4f3e0*/  LDL.64 R38, [R1+0x9f50] ;  /* 0x009f500001267983 */ /* 0x001f220000100a00 */
[----:B------:R-:W-:-:S03]  /*4f3f0*/  DADD R244, R72, -R16 ;  /* 0x0000000048f47229 */ /* 0x000fc60000000810 */
[----:B-1----:R-:W4:Y:S01]  /*4f400*/  LDL.64 R44, [R1+0xa080] ;  /* 0x00a08000012c7983 */ /* 0x002f220000100a00 */
[----:B------:R-:W-:Y:S02]  /*4f410*/  DMUL R72, R152, R60 ;  /* 0x0000003c98487228 */ /* 0x000fe40000000000 */
[-C--:B------:R-:W-:Y:S01]  /*4f420*/  DMUL R152, R82, R70.reuse ;  /* 0x0000004652987228 */ /* 0x080fe20000000000 */
[----:B------:R-:W4:Y:S01]  /*4f430*/  LDL.64 R82, [R1+0xa160] ;  /* 0x00a1600001527983 */ /* 0x000f220000100a00 */
[----:B------:R-:W-:Y:S02]  /*4f440*/  DMUL R168, R54, R70 ;  /* 0x0000004636a87228 */ /* 0x000fe40000000000 */
[C---:B------:R-:W-:Y:S02]  /*4f450*/  DMUL R18, R78.reuse, R146 ;  /* 0x000000924e127228 */ /* 0x040fe40000000000 */
[----:B------:R-:W-:Y:S01]  /*4f460*/  DMUL R54, R78, R60 ;  /* 0x0000003c4e367228 */ /* 0x000fe20000000000 */
[----:B------:R-:W4:Y:S04]  /*4f470*/  LDL.64 R78, [R1+0xa0a0] ;  /* 0x00a0a000014e7983 */ /* 0x000f280000100a00 */
[----:B------:R2:W-:Y:S02]  /*4f480*/  STL.64 [R1+0x8710], R92 ;  /* 0x0087105c01007387 */ /* 0x0005e40000100a00 */
[----:B--2---:R-:W-:-:S02]  /*4f490*/  DMUL R92, R52, R62 ;  /* 0x0000003e345c7228 */ /* 0x004fc40000000000 */
[----:B------:R-:W2:Y:S01]  /*4f4a0*/  LDL.64 R52, [R1+0xa158] ;  /* 0x00a1580001347983 */ /* 0x000ea20000100a00 */
[----:B---3--:R-:W-:-:S03]  /*4f4b0*/  DADD R86, -RZ, -R8 ;  /* 0x00000000ff567229 */ /* 0x008fc60000000908 */
[----:B------:R-:W3:Y:S04]  /*4f4c0*/  LDL.64 R8, [R1+0xa3a8] ;  /* 0x00a3a80001087983 */ /* 0x000ee80000100a00 */
[----:B------:R0:W-:Y:S04]  /*4f4d0*/  STL.64 [R1+0x8818], R86 ;  /* 0x0088185601007387 */ /* 0x0001e80000100a00 */
[----:B0-----:R-:W3:Y:S01]  /*4f4e0*/  LDL.64 R86, [R1+0xa238] ;  /* 0x00a2380001567983 */ /* 0x001ee20000100a00 */
[----:B------:R-:W-:Y:S02]  /*4f4f0*/  DADD R162, R240, -R236 ;  /* 0x00000000f0a27229 */ /* 0x000fe400000008ec */
[----:B----4-:R-:W-:-:S02]  /*4f500*/  DMUL R238, R44, R56 ;  /* 0x000000382cee7228 */ /* 0x010fc40000000000 */
[----:B------:R-:W-:-:S03]  /*4f510*/  DMUL R204, R44, R144 ;  /* 0x000000902ccc7228 */ /* 0x000fc60000000000 */
[----:B------:R0:W-:Y:S01]  /*4f520*/  STL.64 [R1+0x87c8], R162 ;  /* 0x0087c8a201007387 */ /* 0x0001e20000100a00 */
[----:B------:R-:W-:Y:S02]  /*4f530*/  DMUL R44, R138, R60 ;  /* 0x0000003c8a2c7228 */ /* 0x000fe40000000000 */
[----:B------:R-:W-:Y:S01]  /*4f540*/  DFMA R38, R38, R70, -R84 ;  /* 0x000000462626722b */ /* 0x000fe20000000854 */
[----:B------:R-:W4:Y:S01]  /*4f550*/  LDL.64 R138, [R1+0xa350] ;  /* 0x00a35000018a7983 */ /* 0x000f220000100a00 */
[----:B------:R-:W-:Y:S02]  /*4f560*/  DMUL R84, R34, R66 ;  /* 0x0000004222547228 */ /* 0x000fe40000000000 */
[----:B0-----:R-:W-:Y:S02]  /*4f570*/  DMUL R162, R82, R56 ;  /* 0x0000003852a27228 */ /* 0x001fe40000000000 */
[----:B------:R-:W-:Y:S02]  /*4f580*/  DADD R82, R36, R118 ;  /* 0x0000000024527229 */ /* 0x000fe40000000076 */
[----:B------:R-:W-:-:S02]  /*4f590*/  DMUL R36, R34, R144 ;  /* 0x0000009022247228 */ /* 0x000fc40000000000 */
[----:B------:R-:W-:Y:S01]  /*4f5a0*/  DMUL R118, R78, R70 ;  /* 0x000000464e767228 */ /* 0x000fe20000000000 */
[----:B------:R-:W-:Y:S06]  /*4f5b0*/  STL.64 [R1+0x88d8], R92 ;  /* 0x0088d85c01007387 */ /* 0x000fec0000100a00 */
[----:B------:R0:W-:Y:S04]  /*4f5c0*/  STL.64 [R1+0x8628], R118 ;  /* 0x0086287601007387 */ /* 0x0001e80000100a00 */
[----:B0-----:R-:W4:Y:S01]  /*4f5d0*/  LDL.64 R118, [R1+0xa2f0] ;  /* 0x00a2f00001767983 */ /* 0x001f220000100a00 */
[----:B--2---:R-:W-:-:S03]  /*4f5e0*/  DMUL R92, R52, R56 ;  /* 0x00000038345c7228 */ /* 0x004fc60000000000 */
[----:B------:R-:W2:Y:S01]  /*4f5f0*/  LDL.64 R52, [R1+0x9ff0] ;  /* 0x009ff00001347983 */ /* 0x000ea20000100a00 */
[----:B---3--:R-:W-:-:S03]  /*4f600*/  DMUL R122, R8, R56 ;  /* 0x00000038087a7228 */ /* 0x008fc60000000000 */
[----:B------:R-:W3:Y:S01]  /*4f610*/  LDL.64 R8, [R1+0x9e08] ;  /* 0x009e080001087983 */ /* 0x000ee20000100a00 */
[----:B------:R-:W-:-:S07]  /*4f620*/  DMUL R34, R50, R86 ;  /* 0x0000005632227228 */ /* 0x000fce0000000000 */
[----:B------:R0:W-:Y:S04]  /*4f630*/  STL.64 [R1+0x88c8], R34 ;  /* 0x0088c82201007387 */ /* 0x0001e80000100a00 */
[----:B0-----:R-:W3:Y:S04]  /*4f640*/  LDL.64 R34, [R1+0xa360] ;  /* 0x00a3600001227983 */ /* 0x001ee80000100a00 */
[----:B------:R4:W-:Y:S02]  /*4f650*/  STL.64 [R1+0x8cd0], R162 ;  /* 0x008cd0a201007387 */ /* 0x0009e40000100a00 */
[----:B----4-:R-:W-:-:S02]  /*4f660*/  DMUL R162, R138, R66 ;  /* 0x000000428aa27228 */ /* 0x010fc40000000000 */
[----:B------:R-:W-:Y:S02]  /*4f670*/  DMUL R138, R128, R66 ;  /* 0x00000042808a7228 */ /* 0x000fe40000000000 */
[----:B------:R-:W-:Y:S02]  /*4f680*/  DMUL R128, R132, R68 ;  /* 0x0000004484807228 */ /* 0x000fe40000000000 */
[----:B------:R-:W-:-:S05]  /*4f690*/  DMUL R216, R56, R118 ;  /* 0x0000007638d87228 */ /* 0x000fca0000000000 */
[----:B------:R-:W-:Y:S01]  /*4f6a0*/  STL.64 [R1+0x8cc0], R128 ;  /* 0x008cc08001007387 */ /* 0x000fe20000100a00 */
[----:B------:R-:W-:Y:S02]  /*4f6b0*/  IMAD.MOV.U32 R248, RZ, RZ, R130 ;  /* 0x000000fffff87224 */ /* 0x000fe400078e0082 */
[----:B------:R-:W-:Y:S01]  /*4f6c0*/  IMAD.MOV.U32 R249, RZ, RZ, R131 ;  /* 0x000000fffff97224 */ /* 0x000fe200078e0083 */
[----:B------:R0:W-:Y:S04]  /*4f6d0*/  STL.64 [R1+0x8dd0], R130 ;  /* 0x008dd08201007387 */ /* 0x0001e80000100a00 */
[----:B0-----:R-:W4:Y:S01]  /*4f6e0*/  LDL.64 R130, [R1+0x8e80] ;  /* 0x008e800001827983 */ /* 0x001f220000100a00 */
[----:B--2---:R-:W-:-:S07]  /*4f6f0*/  DMUL R128, R52, R144 ;  /* 0x0000009034807228 */ /* 0x004fce0000000000 */
[----:B------:R0:W-:Y:S04]  /*4f700*/  STL.64 [R1+0x8910], R128 ;  /* 0x0089108001007387 */ /* 0x0001e80000100a00 */
[----:B0-----:R-:W2:Y:S01]  /*4f710*/  LDL.64 R128, [R1+0xa2c8] ;  /* 0x00a2c80001807983 */ /* 0x001ea20000100a00 */
[----:B------:R-:W-:-:S03]  /*4f720*/  DADD R52, R250, R126 ;  /* 0x00000000fa347229 */ /* 0x000fc6000000007e */
[----:B------:R-:W2:Y:S04]  /*4f730*/  LDL.64 R250, [R1+0x9cc0] ;  /* 0x009cc00001fa7983 */ /* 0x000ea80000100a00 */
[----:B------:R0:W-:Y:S04]  /*4f740*/  STL.64 [R1+0x8590], R52 ;  /* 0x0085903401007387 */ /* 0x0001e80000100a00 */
[----:B0-----:R-:W2:Y:S01]  /*4f750*/  LDL.64 R52, [R1+0x8cd8] ;  /* 0x008cd80001347983 */ /* 0x001ea20000100a00 */
[----:B---3--:R-:W-:Y:S02]  /*4f760*/  DADD R132, R8, R8 ;  /* 0x0000000008847229 */ /* 0x008fe40000000008 */
[----:B------:R-:W-:Y:S01]  /*4f770*/  DMUL R232, R78, R66 ;  /* 0x000000424ee87228 */ /* 0x000fe20000000000 */
[----:B------:R0:W-:Y:S04]  /*4f780*/  STL.64 [R1+0x8640], R42 ;  /* 0x0086402a01007387 */ /* 0x0001e80000100a00 */
[----:B------:R1:W-:Y:S04]  /*4f790*/  STL.64 [R1+0x9df8], R132 ;  /* 0x009df88401007387 */ /* 0x0003e80000100a00 */
[----:B------:R-:W3:Y:S04]  /*4f7a0*/  LDL.64 R78, [R1+0x8b48] ;  /* 0x008b4800014e7983 */ /* 0x000ee80000100a00 */
[----:B0-----:R-:W3:Y:S04]  /*4f7b0*/  LDL.64 R42, [R1+0x9f40] ;  /* 0x009f4000012a7983 */ /* 0x001ee80000100a00 */
[----:B-1----:R-:W3:Y:S04]  /*4f7c0*/  LDL.64 R132, [R1+0x8df0] ;  /* 0x008df00001847983 */ /* 0x002ee80000100a00 */
[----:B------:R-:W3:Y:S01]  /*4f7d0*/  LDL.64 R8, [R1+0xa098] ;  /* 0x00a0980001087983 */ /* 0x000ee20000100a00 */
[----:B------:R-:W-:-:S03]  /*4f7e0*/  DMUL R118, R34, R74 ;  /* 0x0000004a22767228 */ /* 0x000fc60000000000 */
[----:B------:R-:W3:Y:S01]  /*4f7f0*/  LDL.64 R34, [R1+0x85e8] ;  /* 0x0085e80001227983 */ /* 0x000ee20000100a00 */
[----:B----4-:R-:W-:-:S07]  /*4f800*/  DADD R130, -RZ, -R130 ;  /* 0x00000000ff827229 */ /* 0x010fce0000000982 */
[----:B------:R0:W-:Y:S02]  /*4f810*/  STL.64 [R1+0x8a48], R130 ;  /* 0x008a488201007387 */ /* 0x0001e40000100a00 */
[----:B0-----:R-:W-:-:S07]  /*4f820*/  DADD R130, -RZ, -R188 ;  /* 0x00000000ff827229 */ /* 0x001fce00000009bc */
[----:B------:R0:W-:Y:S01]  /*4f830*/  STL.64 [R1+0x8ad8], R130 ;  /* 0x008ad88201007387 */ /* 0x0001e20000100a00 */
[----:B--2---:R-:W-:-:S07]  /*4f840*/  DMUL R212, R250, R62 ;  /* 0x0000003efad47228 */ /* 0x004fce0000000000 */
[----:B------:R1:W-:Y:S01]  /*4f850*/  STL.64 [R1+0x8898], R212 ;  /* 0x008898d401007387 */ /* 0x0003e20000100a00 */
[----:B0-----:R-:W-:-:S03]  /*4f860*/  DADD R130, -RZ, -R52 ;  /* 0x00000000ff827229 */ /* 0x001fc60000000934 */
[----:B-1----:R-:W2:Y:S04]  /*4f870*/  LDL.64 R212, [R1+0xa3f0] ;  /* 0x00a3f00001d47983 */ /* 0x002ea80000100a00 */
[----:B------:R0:W-:Y:S04]  /*4f880*/  STL.64 [R1+0x8550], R130 ;  /* 0x0085508201007387 */ /* 0x0001e80000100a00 */
[----:B0-----:R-:W4:Y:S01]  /*4f890*/  LDL.64 R130, [R1+0xa408] ;  /* 0x00a4080001827983 */ /* 0x001f220000100a00 */
[----:B---3--:R-:W-:Y:S02]  /*4f8a0*/  DADD R194, -R34, R132 ;  /* 0x0000000022c27229 */ /* 0x008fe40000000184 */
[----:B------:R-:W-:-:S02]  /*4f8b0*/  DADD R34, -RZ, -R224 ;  /* 0x00000000ff227229 */ /* 0x000fc400000009e0 */
[----:B------:R-:W-:Y:S01]  /*4f8c0*/  DADD R78, -RZ, -R78 ;  /* 0x00000000ff4e7229 */ /* 0x000fe2000000094e */
[----:B------:R-:W-:Y:S04]  /*4f8d0*/  STL.64 [R1+0x8b70], R118 ;  /* 0x008b707601007387 */ /* 0x000fe80000100a00 */
[----:B------:R0:W-:Y:S01]  /*4f8e0*/  STL.64 [R1+0x8ea8], R194 ;  /* 0x008ea8c201007387 */ /* 0x0001e20000100a00 */
[----:B------:R-:W-:-:S03]  /*4f8f0*/  DMUL R42, R42, R56 ;  /* 0x000000382a2a7228 */ /* 0x000fc60000000000 */
[----:B------:R-:W-:Y:S04]  /*4f900*/  STL.128 [R1+0xb550], R172 ;  /* 0x00b550ac01007387 */ /* 0x000fe80000100c00 */
[----:B------:R-:W-:Y:S01]  /*4f910*/  STL.128 [R1+0xdf0], R184 ;  /* 0x000df0b801007387 */ /* 0x000fe20000100c00 */
[----:B0-----:R-:W-:-:S03]  /*4f920*/  DMUL R194, R50, R128 ;  /* 0x0000008032c27228 */ /* 0x001fc60000000000 */
[----:B------:R-:W3:Y:S04]  /*4f930*/  LDL.64 R132, [R1+0x9ec0] ;  /* 0x009ec00001847983 */ /* 0x000ee80000100a00 */
[----:B------:R0:W-:Y:S04]  /*4f940*/  STL.64 [R1+0x8870], R194 ;  /* 0x008870c201007387 */ /* 0x0001e80000100a00 */
[----:B------:R1:W-:Y:S01]  /*4f950*/  STL.64 [R1+0x8c40], R34 ;  /* 0x008c402201007387 */ /* 0x0003e20000100a00 */
[----:B------:R-:W-:-:S03]  /*4f960*/  DMUL R118, R110, R70 ;  /* 0x000000466e767228 */ /* 0x000fc60000000000 */
[----:B------:R1:W-:Y:S04]  /*4f970*/  STL.64 [R1+0x8bd8], R78 ;  /* 0x008bd84e01007387 */ /* 0x0003e80000100a00 */
[----:B0-----:R-:W4:Y:S04]  /*4f980*/  LDL.64 R194, [R1+0xa430] ;  /* 0x00a4300001c27983 */ /* 0x001f280000100a00 */
[----:B-1----:R-:W3:Y:S01]  /*4f990*/  LDL.64 R34, [R1+0xa3c0] ;  /* 0x00a3c00001227983 */ /* 0x002ee20000100a00 */
[C---:B------:R-:W-:Y:S01]  /*4f9a0*/  DMUL R110, R8.reuse, R70 ;  /* 0x00000046086e7228 */ /* 0x040fe20000000000 */
[----:B------:R-:W-:Y:S01]  /*4f9b0*/  CS2R R78, SRZ ;  /* 0x00000000004e7805 */ /* 0x000fe2000001ff00 */
[----:B------:R-:W-:Y:S01]  /*4f9c0*/  DMUL R8, R8, R146 ;  /* 0x0000009208087228 */ /* 0x000fe20000000000 */
[----:B------:R0:W-:Y:S04]  /*4f9d0*/  STL.64 [R1+0x8d40], R42 ;  /* 0x008d402a01007387 */ /* 0x0001e80000100a00 */
[----:B------:R1:W-:Y:S04]  /*4f9e0*/  STL.128 [R1+0xe10], R76 ;  /* 0x000e104c01007387 */ /* 0x0003e80000100c00 */
[----:B------:R-:W3:Y:S04]  /*4f9f0*/  LDL.64 R172, [R1+0x8ba8] ;  /* 0x008ba80001ac7983 */ /* 0x000ee80000100a00 */
[----:B0-----:R-:W3:Y:S04]  /*4fa00*/  LDL.64 R42, [R1+0xa000] ;  /* 0x00a00000012a7983 */ /* 0x001ee80000100a00 */
[----:B------:R-:W3:Y:S04]  /*4fa10*/  LDL.64 R186, [R1+0x8a00] ;  /* 0x008a000001ba7983 */ /* 0x000ee80000100a00 */
[----:B-1----:R-:W3:Y:S04]  /*4fa20*/  LDL.LU.128 R76, [R1+0xb690] ;  /* 0x00b69000014c7983 */ /* 0x002ee80000300c00 */
[----:B------:R0:W-:Y:S04]  /*4fa30*/  STL.64 [R1+0xa890], R8 ;  /* 0x00a8900801007387 */ /* 0x0001e80000100a00 */
[----:B0-----:R-:W3:Y:S04]  /*4fa40*/  LDL.64 R8, [R1+0x8578] ;  /* 0x0085780001087983 */ /* 0x001ee80000100a00 */
[----:B------:R0:W-:Y:S04]  /*4fa50*/  STL.64 [R1+0x9018], R110 ;  /* 0x0090186e01007387 */ /* 0x0001e80000100a00 */
[----:B0-----:R-:W3:Y:S01]  /*4fa60*/  LDL.64 R110, [R1+0x8b78] ;  /* 0x008b7800016e7983 */ /* 0x001ee20000100a00 */
[----:B--2---:R-:W-:-:S07]  /*4fa70*/  DMUL R212, R212, R56 ;  /* 0x00000038d4d47228 */ /* 0x004fce0000000000 */
[----:B------:R0:W-:Y:S04]  /*4fa80*/  STL.64 [R1+0x8d20], R212 ;  /* 0x008d20d401007387 */ /* 0x0001e80000100a00 */
[----:B0-----:R-:W2:Y:S01]  /*4fa90*/  LDL.64 R212, [R1+0xa3d8] ;  /* 0x00a3d80001d47983 */ /* 0x001ea20000100a00 */
[----:B----4-:R-:W-:-:S07]  /*4faa0*/  DMUL R194, R194, R56 ;  /* 0x00000038c2c27228 */ /* 0x010fce0000000000 */
[----:B------:R0:W-:Y:S01]  /*4fab0*/  STL.128 [R1+0xb240], R192 ;  /* 0x00b240c001007387 */ /* 0x0001e20000100c00 */
[----:B---3--:R-:W-:-:S03]  /*4fac0*/  DMUL R34, R34, R56 ;  /* 0x0000003822227228 */ /* 0x008fc60000000000 */
[----:B0-----:R-:W3:Y:S01]  /*4fad0*/  LDL.64 R194, [R1+0xa418] ;  /* 0x00a4180001c27983 */ /* 0x001ee20000100a00 */
[----:B------:R-:W-:-:S03]  /*4fae0*/  DMUL R192, R130, R56 ;  /* 0x0000003882c07228 */ /* 0x000fc60000000000 */
[----:B------:R-:W4:Y:S04]  /*4faf0*/  LDL.64 R130, [R1+0x8d48] ;  /* 0x008d480001827983 */ /* 0x000f280000100a00 */
[----:B------:R0:W-:Y:S04]  /*4fb00*/  STL.64 [R1+0x8c70], R34 ;  /* 0x008c702201007387 */ /* 0x0001e80000100a00 */
[----:B0-----:R-:W4:Y:S01]  /*4fb10*/  LDL.LU.64 R34, [R1+0xb6b0] ;  /* 0x00b6b00001227983 */ /* 0x001f220000300a00 */
[CC--:B------:R-:W-:Y:S02]  /*4fb20*/  DMUL R164, R42.reuse, R56.reuse ;  /* 0x000000382aa47228 */ /* 0x0c0fe40000000000 */
[----:B------:R-:W-:-:S02]  /*4fb30*/  DFMA R42, R42, R56, R172 ;  /* 0x000000382a2a722b */ /* 0x000fc400000000ac */
[----:B------:R-:W-:Y:S02]  /*4fb40*/  DADD R8, -RZ, -R8 ;  /* 0x00000000ff087229 */ /* 0x000fe40000000908 */
[----:B------:R-:W-:Y:S02]  /*4fb50*/  DADD R186, -RZ, -R186 ;  /* 0x00000000ffba7229 */ /* 0x000fe400000009ba */
[----:B------:R-:W-:Y:S01]  /*4fb60*/  DMUL R234, R154, R146 ;  /* 0x000000929aea7228 */ /* 0x000fe20000000000 */
[----:B------:R0:W-:Y:S01]  /*4fb70*/  STL.64 [R1+0x9008], R42 ;  /* 0x0090082a01007387 */ /* 0x0001e20000100a00 */
[----:B------:R-:W-:Y:S02]  /*4fb80*/  DADD R24, -R24, R6 ;  /* 0x0000000018187229 */ /* 0x000fe40000000106 */
[----:B------:R-:W-:Y:S01]  /*4fb90*/  DMUL R154, R154, R50 ;  /* 0x000000329a9a7228 */ /* 0x000fe20000000000 */
[----:B------:R1:W-:Y:S04]  /*4fba0*/  STL.64 [R1+0x8d18], R8 ;  /* 0x008d180801007387 */ /* 0x0003e80000100a00 */
[----:B------:R1:W-:Y:S04]  /*4fbb0*/  STL.64 [R1+0x8d58], R186 ;  /* 0x008d58ba01007387 */ /* 0x0003e80000100a00 */
[----:B0-----:R-:W4:Y:S04]  /*4fbc0*/  LDL.LU.64 R42, [R1+0xb6c0] ;  /* 0x00b6c000012a7983 */ /* 0x001f280000300a00 */
[----:B-1----:R-:W4:Y:S01]  /*4fbd0*/  LDL.LU.64 R8, [R1+0xb6a0] ;  /* 0x00b6a00001087983 */ /* 0x002f220000300a00 */
[----:B------:R-:W-:Y:S01]  /*4fbe0*/  IMAD.MOV.U32 R186, RZ, RZ, R150 ;  /* 0x000000ffffba7224 */ /* 0x000fe200078e0096 */
[----:B------:R-:W-:-:S02]  /*4fbf0*/  MOV R187, R151 ;  /* 0x0000009700bb7202 */ /* 0x000fc40000000f00 */
[----:B------:R0:W-:Y:S01]  /*4fc00*/  STL.64 [R1+0x9070], R18 ;  /* 0x0090701201007387 */ /* 0x0001e20000100a00 */
[----:B------:R-:W-:-:S03]  /*4fc10*/  DADD R110, -RZ, -R110 ;  /* 0x00000000ff6e7229 */ /* 0x000fc6000000096e */
[----:B------:R1:W-:Y:S04]  /*4fc20*/  STL.64 [R1+0x86e8], R28 ;  /* 0x0086e81c01007387 */ /* 0x0003e80000100a00 */
[----:B------:R1:W-:Y:S04]  /*4fc30*/  STL.64 [R1+0x8828], R154 ;  /* 0x0088289a01007387 */ /* 0x0003e80000100a00 */
[----:B0-----:R-:W4:Y:S04]  /*4fc40*/  LDL.64 R18, [R1+0x8af0] ;  /* 0x008af00001127983 */ /* 0x001f280000100a00 */
[----:B-1----:R-:W4:Y:S04]  /*4fc50*/  LDL.64 R28, [R1+0xa190] ;  /* 0x00a19000011c7983 */ /* 0x002f280000100a00 */
[----:B------:R-:W4:Y:S04]  /*4fc60*/  LDL.LU.64 R154, [R1+0xb6c8] ;  /* 0x00b6c800019a7983 */ /* 0x000f280000300a00 */
[----:B------:R0:W-:Y:S04]  /*4fc70*/  STL.64 [R1+0x84d0], R110 ;  /* 0x0084d06e01007387 */ /* 0x0001e80000100a00 */
[----:B0-----:R-:W4:Y:S01]  /*4fc80*/  LDL.LU.64 R110, [R1+0xb6d0] ;  /* 0x00b6d000016e7983 */ /* 0x001f220000300a00 */
[----:B--2---:R-:W-:-:S07]  /*4fc90*/  DMUL R212, R212, R56 ;  /* 0x00000038d4d47228 */ /* 0x004fce0000000000 */
[----:B------:R-:W-:Y:S01]  /*4fca0*/  STL.64 [R1+0x8db0], R212 ;  /* 0x008db0d401007387 */ /* 0x000fe20000100a00 */
[----:B---3--:R-:W-:-:S07]  /*4fcb0*/  DMUL R184, R194, R56 ;  /* 0x00000038c2b87228 */ /* 0x008fce0000000000 */
[----:B------:R0:W-:Y:S02]  /*4fcc0*/  STL.64 [R1+0x8c58], R184 ;  /* 0x008c58b801007387 */ /* 0x0001e40000100a00 */
[----:B0-----:R-:W-:Y:S01]  /*4fcd0*/  DADD R184, R224, R78 ;  /* 0x00000000e0b87229 */ /* 0x001fe2000000004e */
[----:B------:R-:W-:-:S06]  /*4fce0*/  MOV R224, R30 ;  /* 0x0000001e00e07202 */ /* 0x000fcc0000000f00 */
[----:B------:R0:W-:Y:S01]  /*4fcf0*/  STL.64 [R1+0x8c00], R184 ;  /* 0x008c00b801007387 */ /* 0x0001e20000100a00 */
[----:B------:R-:W-:Y:S01]  /*4fd00*/  IMAD.MOV.U32 R225, RZ, RZ, R31 ;  /* 0x000000ffffe17224 */ /* 0x000fe200078e001f */
[----:B----4-:R-:W-:Y:S02]  /*4fd10*/  DADD R212, R12, R34 ;  /* 0x000000000cd47229 */ /* 0x010fe40000000022 */
[----:B------:R-:W2:Y:S01]  /*4fd20*/  LDL.64 R30, [R1+0xa0c8] ;  /* 0x00a0c800011e7983 */ /* 0x000ea20000100a00 */
[----:B0-----:R-:W-:Y:S01]  /*4fd30*/  DADD R184, -RZ, -R130 ;  /* 0x00000000ffb87229 */ /* 0x001fe20000000982 */
[----:B------:R-:W-:Y:S02]  /*4fd40*/  IMAD.MOV.U32 R34, RZ, RZ, R82 ;  /* 0x000000ffff227224 */ /* 0x000fe400078e0052 */
[----:B------:R-:W-:Y:S01]  /*4fd50*/  IMAD.MOV.U32 R35, RZ, RZ, R83 ;  /* 0x000000ffff237224 */ /* 0x000fe200078e0053 */
[----:B------:R-:W-:-:S03]  /*4fd60*/  CS2R R82, SRZ ;  /* 0x0000000000527805 */ /* 0x000fc6000001ff00 */
[----:B------:R0:W-:Y:S04]  /*4fd70*/  STL.64 [R1+0x87b8], R184 ;  /* 0x0087b8b801007387 */ /* 0x0001e80000100a00 */
[----:B------:R1:W-:Y:S01]  /*4fd80*/  STL.128 [R1+0x16f0], R80 ;  /* 0x0016f05001007387 */ /* 0x0003e20000100c00 */
[----:B0-----:R-:W-:Y:S01]  /*4fd90*/  MOV R184, R4 ;  /* 0x0000000400b87202 */ /* 0x001fe20000000f00 */
[----:B------:R-:W-:-:S05]  /*4fda0*/  IMAD.MOV.U32 R185, RZ, RZ, R5 ;  /* 0x000000ffffb97224 */ /* 0x000fca00078e0005 */
[----:B------:R0:W-:Y:S04]  /*4fdb0*/  STL.128 [R1+0x1310], R184 ;  /* 0x001310b801007387 */ /* 0x0001e80000100c00 */
[----:B-1----:R-:W3:Y:S01]  /*4fdc0*/  LDL.LU.128 R80, [R1+0xb650] ;  /* 0x00b6500001507983 */ /* 0x002ee20000300c00 */
[----:B0-----:R-:W-:Y:S01]  /*4fdd0*/  IMAD.MOV.U32 R186, RZ, RZ, R24 ;  /* 0x000000ffffba7224 */ /* 0x001fe200078e0018 */
[----:B------:R-:W-:Y:S02]  /*4fde0*/  MOV R187, R25 ;  /* 0x0000001900bb7202 */ /* 0x000fe40000000f00 */
[----:B------:R-:W3:Y:S01]  /*4fdf0*/  LDL.LU.64 R24, [R1+0xb660] ;  /* 0x00b6600001187983 */ /* 0x000ee20000300a00 */
[----:B------:R-:W-:-:S03]  /*4fe00*/  DMUL R132, R132, R56 ;  /* 0x0000003884847228 */ /* 0x000fc60000000000 */
[----:B------:R0:W-:Y:S01]  /*4fe10*/  STL.64 [R1+0x8540], R212 ;  /* 0x008540d401007387 */ /* 0x0001e20000100a00 */
[----:B------:R-:W-:Y:S01]  /*4fe20*/  DMUL R194, R66, R128 ;  /* 0x0000008042c27228 */ /* 0x000fe20000000000 */
[----:B------:R-:W-:Y:S01]  /*4fe30*/  IMAD.MOV.U32 R130, RZ, RZ, R150 ;  /* 0x000000ffff827224 */ /* 0x000fe200078e0096 */
[----:B------:R-:W-:Y:S01]  /*4fe40*/  DMUL R22, R22, R64 ;  /* 0x0000004016167228 */ /* 0x000fe20000000000 */
[----:B------:R-:W-:Y:S01]  /*4fe50*/  IMAD.MOV.U32 R128, RZ, RZ, R4 ;  /* 0x000000ffff807224 */ /* 0x000fe200078e0004 */
[-C--:B------:R-:W-:Y:S01]  /*4fe60*/  DMUL R18, R18, R56.reuse ;  /* 0x0000003812127228 */ /* 0x080fe20000000000 */
[----:B------:R-:W-:Y:S01]  /*4fe70*/  MOV R129, R5 ;  /* 0x0000000500817202 */ /* 0x000fe20000000f00 */
[----:B------:R-:W-:Y:S02]  /*4fe80*/  DMUL R178, R114, R56 ;  /* 0x0000003872b27228 */ /* 0x000fe40000000000 */
[----:B0-----:R-:W-:Y:S01]  /*4fe90*/  DMUL R212, R8, -UR8 ;  /* 0x8000000808d47c28 */ /* 0x001fe20008000000 */
[----:B------:R-:W-:Y:S01]  /*4fea0*/  MOV R8, R216 ;  /* 0x000000d800087202 */ /* 0x000fe20000000f00 */
[----:B------:R-:W-:Y:S01]  /*4feb0*/  IMAD.MOV.U32 R9, RZ, RZ, R217 ;  /* 0x000000ffff097224 */ /* 0x000fe200078e00d9 */
[----:B------:R-:W-:Y:S01]  /*4fec0*/  DMUL R28, R28, R70 ;  /* 0x000000461c1c7228 */ /* 0x000fe20000000000 */
[----:B------:R-:W-:Y:S01]  /*4fed0*/  IMAD.MOV.U32 R131, RZ, RZ, R151 ;  /* 0x000000ffff837224 */ /* 0x000fe200078e0097 */
[----:B------:R0:W-:Y:S01]  /*4fee0*/  STL.64 [R1+0x8658], R36 ;  /* 0x0086582401007387 */ /* 0x0001e20000100a00 */
[----:B------:R-:W-:-:S03]  /*4fef0*/  DADD R158, -RZ, -R4 ;  /* 0x00000000ff9e7229 */ /* 0x000fc60000000904 */
[----:B------:R1:W-:Y:S01]  /*4ff00*/  STL.64 [R1+0x8648], R38 ;  /* 0x0086482601007387 */ /* 0x0003e20000100a00 */
[----:B------:R-:W-:-:S03]  /*4ff10*/  DADD R202, R14, R14 ;  /* 0x000000000eca7229 */ /* 0x000fc6000000000e */
[----:B------:R4:W-:Y:S01]  /*4ff20*/  STL.64 [R1+0x8888], R162 ;  /* 0x008888a201007387 */ /* 0x0009e20000100a00 */
[----:B0-----:R-:W-:-:S03]  /*4ff30*/  DADD R36, -RZ, -R6 ;  /* 0x00000000ff247229 */ /* 0x001fc60000000906 */
[----:B------:R0:W-:Y:S04]  /*4ff40*/  STL.64 [R1+0x8d78], R132 ;  /* 0x008d788401007387 */ /* 0x0001e80000100a00 */
[----:B------:R0:W-:Y:S04]  /*4ff50*/  STL.64 [R1+0x87b0], R194 ;  /* 0x0087b0c201007387 */ /* 0x0001e80000100a00 */
[----:B------:R0:W-:Y:S04]  /*4ff60*/  STL.128 [R1+0xec0], R128 ;  /* 0x000ec08001007387 */ /* 0x0001e80000100c00 */
        /* <DEDUP_REMOVED lines=8> */
[----:B-1----:R-:W3:Y:S04]  /*4fff0*/  LDL.64 R38, [R1+0x8440] ;  /* 0x0084400001267983 */ /* 0x002ee80000100a00 */
        /* <DEDUP_REMOVED lines=15> */
[----:B------:R-:W-:Y:S04]  /*500f0*/  STL.64 [R1+0x8a68], R138 ;  /* 0x008a688a01007387 */ /* 0x000fe80000100a00 */
[----:B------:R1:W-:Y:S04]  /*50100*/  STL.64 [R1+0x8d60], R118 ;  /* 0x008d607601007387 */ /* 0x0003e80000100a00 */
[----:B----4-:R-:W4:Y:S04]  /*50110*/  LDL.64 R162, [R1+0xa1a8] ;  /* 0x00a1a80001a27983 */ /* 0x010f280000100a00 */
[----:B------:R-:W-:Y:S04]  /*50120*/  STL.64 [R1+0x8620], R232 ;  /* 0x008620e801007387 */ /* 0x000fe80000100a00 */
[----:B0-----:R-:W4:Y:S04]  /*50130*/  LDL.LU.64 R132, [R1+0xb6b8] ;  /* 0x00b6b80001847983 */ /* 0x001f280000300a00 */
[----:B------:R-:W-:Y:S04]  /*50140*/  STL.64 [R1+0x8e60], R196 ;  /* 0x008e60c401007387 */ /* 0x000fe80000100a00 */
[----:B------:R-:W-:Y:S04]  /*50150*/  STL.64 [R1+0x8ca0], R192 ;  /* 0x008ca0c001007387 */ /* 0x000fe80000100a00 */
[----:B------:R-:W4:Y:S04]  /*50160*/  LDL.64 R194, [R1+0x9e08] ;  /* 0x009e080001c27983 */ /* 0x000f280000100a00 */
[----:B------:R-:W4:Y:S04]  /*50170*/  LDL.LU.64 R4, [R1+0xb680] ;  /* 0x00b6800001047983 */ /* 0x000f280000300a00 */
[----:B------:R-:W4:Y:S04]  /*50180*/  LDL.LU.128 R128, [R1+0xb670] ;  /* 0x00b6700001807983 */ /* 0x000f280000300c00 */
[----:B------:R-:W4:Y:S01]  /*50190*/  LDL.64 R216, [R1+0x84b8] ;  /* 0x0084b80001d87983 */ /* 0x000f220000100a00 */
[----:B-1----:R-:W-:-:S02]  /*501a0*/  DADD R118, -RZ, -R200 ;  /* 0x00000000ff767229 */ /* 0x002fc400000009c8 */
[----:B--2---:R-:W-:Y:S02]  /*501b0*/  DFMA R58, R30, -R10, -R58 ;  /* 0x8000000a1e3a722b */ /* 0x004fe4000000083a */
[----:B------:R-:W-:Y:S01]  /*501c0*/  DADD R10, R136, R42 ;  /* 0x00000000880a7229 */ /* 0x000fe2000000002a */
[----:B------:R-:W-:Y:S02]  /*501d0*/  IMAD.MOV.U32 R42, RZ, RZ, R8 ;  /* 0x000000ffff2a7224 */ /* 0x000fe400078e0008 */
[----:B------:R-:W-:-:S04]  /*501e0*/  IMAD.MOV.U32 R43, RZ, RZ, R9 ;  /* 0x000000ffff2b7224 */ /* 0x000fc800078e0009 */
[----:B------:R0:W-:Y:S02]  /*501f0*/  STL.64 [R1+0x8530], R10 ;  /* 0x0085300a01007387 */ /* 0x0001e40000100a00 */
[----:B0-----:R-:W-:Y:S01]  /*50200*/  DFMA R10, R230, 3, R154 ;  /* 0x40080000e60a782b */ /* 0x001fe2000000009a */
[----:B------:R-:W-:Y:S01]  /*50210*/  MOV R154, R34 ;  /* 0x00000022009a7202 */ /* 0x000fe20000000f00 */
[----:B------:R-:W-:Y:S01]  /*50220*/  IMAD.MOV.U32 R155, RZ, RZ, R35 ;  /* 0x000000ffff9b7224 */ /* 0x000fe200078e0023 */
[----:B------:R-:W-:-:S04]  /*50230*/  MOV R35, R193 ;  /* 0x000000c100237202 */ /* 0x000fc80000000f00 */
[----:B------:R0:W-:Y:S01]  /*50240*/  STL.64 [R1+0x8498], R10 ;  /* 0x0084980a01007387 */ /* 0x0001e20000100a00 */
[----:B------:R-:W-:Y:S02]  /*50250*/  IMAD.MOV.U32 R34, RZ, RZ, R192 ;  /* 0x000000ffff227224 */ /* 0x000fe400078e00c0 */
[----:B------:R-:W-:Y:S02]  /*50260*/  IMAD.MOV.U32 R192, RZ, RZ, R200 ;  /* 0x000000ffffc07224 */ /* 0x000fe400078e00c8 */
[----:B------:R-:W-:Y:S01]  /*50270*/  IMAD.MOV.U32 R193, RZ, RZ, R201 ;  /* 0x000000ffffc17224 */ /* 0x000fe200078e00c9 */
[----:B------:R-:W-:Y:S01]  /*50280*/  CS2R R200, SRZ ;  /* 0x0000000000c87805 */ /* 0x000fe2000001ff00 */
[----:B---3--:R-:W-:Y:S01]  /*50290*/  DADD R8, R24, R82 ;  /* 0x0000000018087229 */ /* 0x008fe20000000052 */
[----:B0-----:R-:W2:Y:S06]  /*502a0*/  LDL.LU.64 R10, [R1+0x85a0] ;  /* 0x0085a000010a7983 */ /* 0x001eac0000300a00 */
[----:B------:R0:W-:Y:S04]  /*502b0*/  STL.64 [R1+0x8528], R8 ;  /* 0x0085280801007387 */ /* 0x0001e80000100a00 */
[----:B------:R-:W-:Y:S01]  /*502c0*/  STL.128 [R1+0xea0], R200 ;  /* 0x000ea0c801007387 */ /* 0x000fe20000100c00 */
[----:B0-----:R-:W-:-:S02]  /*502d0*/  DMUL R8, R60, R110 ;  /* 0x0000006e3c087228 */ /* 0x001fc40000000000 */
[----:B------:R-:W-:Y:S02]  /*502e0*/  DADD R184, -RZ, -R98 ;  /* 0x00000000ffb87229 */ /* 0x000fe40000000962 */
[----:B------:R-:W-:Y:S02]  /*502f0*/  DMUL R26, R26, 0.25 ;  /* 0x3fd000001a1a7828 */ /* 0x000fe40000000000 */
[----:B------:R-:W-:Y:S01]  /*50300*/  DADD R94, -RZ, -R148 ;  /* 0x00000000ff5e7229 */ /* 0x000fe20000000994 */
[----:B------:R0:W-:Y:S01]  /*50310*/  STL.64 [R1+0x8e00], R8 ;  /* 0x008e000801007387 */ /* 0x0001e20000100a00 */
[----:B------:R-:W-:Y:S01]  /*50320*/  MOV R82, R248 ;  /* 0x000000f800527202 */ /* 0x000fe20000000f00 */
[----:B------:R-:W-:Y:S02]  /*50330*/  IMAD.MOV.U32 R83, RZ, RZ, R249 ;  /* 0x000000ffff537224 */ /* 0x000fe400078e00f9 */
[----:B------:R1:W-:Y:S01]  /*50340*/  STL.128 [R1+0xd30], R156 ;  /* 0x000d309c01007387 */ /* 0x0003e20000100c00 */
[----:B------:R-:W-:Y:S01]  /*50350*/  UMOV UR4, 0xd41e8097 ;  /* 0xd41e809700047882 */ /* 0x000fe20000000000 */
[----:B------:R-:W-:Y:S01]  /*50360*/  UMOV UR5, 0x3def9c67 ;  /* 0x3def9c6700057882 */ /* 0x000fe20000000000 */
[----:B------:R-:W-:Y:S01]  /*50370*/  UMOV UR22, 0xf4bbb049 ;  /* 0xf4bbb04900167882 */ /* 0x000fe20000000000 */
[----:B------:R-:W-:Y:S01]  /*50380*/  UMOV UR23, 0x3d76dead ;  /* 0x3d76dead00177882 */ /* 0x000fe20000000000 */
[----:B------:R-:W-:Y:S01]  /*50390*/  DFMA R14, R14, 3, R246 ;  /* 0x400800000e0e782b */ /* 0x000fe200000000f6 */
[----:B------:R-:W-:Y:S01]  /*503a0*/  UMOV UR24, 0xef6b5d46 ;  /* 0xef6b5d4600187882 */ /* 0x000fe20000000000 */
[----:B------:R-:W-:Y:S01]  /*503b0*/  UMOV UR25, 0x3fd55553 ;  /* 0x3fd5555300197882 */ /* 0x000fe20000000000 */
[----:B0-----:R-:W-:Y:S01]  /*503c0*/  MOV R8, R202 ;  /* 0x000000ca00087202 */ /* 0x001fe20000000f00 */
[----:B------:R-:W-:Y:S01]  /*503d0*/  IMAD.MOV.U32 R9, RZ, RZ, R203 ;  /* 0x000000ffff097224 */ /* 0x000fe200078e00cb */
[----:B------:R0:W-:Y:S04]  /*503e0*/  STL.128 [R1+0x1840], R184 ;  /* 0x001840b801007387 */ /* 0x0001e80000100c00 */
[----:B------:R-:W3:Y:S04]  /*503f0*/  LDL.LU.128 R200, [R1+0xb640] ;  /* 0x00b6400001c87983 */ /* 0x000ee80000300c00 */
[----:B------:R0:W-:Y:S01]  /*50400*/  STL.128 [R1+0xb250], R24 ;  /* 0x00b2501801007387 */ /* 0x0001e20000100c00 */
[----:B------:R-:W-:-:S02]  /*50410*/  IMAD.MOV.U32 R248, RZ, RZ, R22 ;  /* 0x000000fffff87224 */ /* 0x000fc400078e0016 */
[----:B------:R-:W-:Y:S01]  /*50420*/  IMAD.MOV.U32 R249, RZ, RZ, R23 ;  /* 0x000000fffff97224 */ /* 0x000fe200078e0017 */
[----:B-1----:R-:W-:Y:S01]  /*50430*/  CS2R R156, SRZ ;  /* 0x00000000009c7805 */ /* 0x002fe2000001ff00 */
[----:B------:R-:W3:Y:S04]  /*50440*/  LDL.LU.64 R246, [R1+0xb620] ;  /* 0x00b6200001f67983 */ /* 0x000ee80000300a00 */
[----:B0-----:R-:W3:Y:S04]  /*50450*/  LDL.64 R184, [R1+0x9030] ;  /* 0x0090300001b87983 */ /* 0x001ee80000100a00 */
[----:B------:R-:W3:Y:S01]  /*50460*/  LDL.64 R186, [R1+0x9028] ;  /* 0x0090280001ba7983 */ /* 0x000ee20000100a00 */
[----:B------:R-:W-:Y:S01]  /*50470*/  DFMA R26, R148, 3, R76 ;  /* 0x40080000941a782b */ /* 0x000fe2000000004c */
[----:B------:R-:W-:-:S02]  /*50480*/  IMAD.MOV.U32 R24, RZ, RZ, R224 ;  /* 0x000000ffff187224 */ /* 0x000fc400078e00e0 */
[----:B------:R-:W3:Y:S01]  /*50490*/  LDL.64 R148, [R1+0x8b90] ;  /* 0x008b900001947983 */ /* 0x000ee20000100a00 */
[----:B------:R-:W-:-:S03]  /*504a0*/  MOV R25, R225 ;  /* 0x000000e100197202 */ /* 0x000fc60000000f00 */
[----:B------:R-:W3:Y:S04]  /*504b0*/  LDL.64 R224, [R1+0x9df0] ;  /* 0x009df00001e07983 */ /* 0x000ee80000100a00 */
[----:B------:R-:W-:Y:S01]  /*504c0*/  STL.64 [R1+0x8508], R26 ;  /* 0x0085081a01007387 */ /* 0x000fe20000100a00 */
[----:B----4-:R-:W-:Y:S02]  /*504d0*/  DFMA R30, R30, -R48, -R4 ;  /* 0x800000301e1e722b */ /* 0x010fe40000000804 */
[----:B------:R-:W-:Y:S01]  /*504e0*/  DADD R2, -RZ, -R2 ;  /* 0x00000000ff027229 */ /* 0x000fe20000000902 */
[----:B------:R-:W-:Y:S01]  /*504f0*/  STL.128 [R1+0xb600], R208 ;  /* 0x00b600d001007387 */ /* 0x000fe20000100c00 */
[----:B------:R-:W-:-:S03]  /*50500*/  DADD R32, -RZ, -R32 ;  /* 0x00000000ff207229 */ /* 0x000fc60000000920 */
[----:B------:R-:W-:Y:S01]  /*50510*/  STL.128 [R1+0xb5e0], R144 ;  /* 0x00b5e09001007387 */ /* 0x000fe20000100c00 */
[----:B------:R-:W-:-:S03]  /*50520*/  DADD R22, R216, R120 ;  /* 0x00000000d8167229 */ /* 0x000fc60000000078 */
[----:B------:R-:W4:Y:S04]  /*50530*/  LDL.64 R110, [R1+0x88d8] ;  /* 0x0088d800016e7983 */ /* 0x000f280000100a00 */
[----:B------:R0:W-:Y:S01]  /*50540*/  STL.64 [R1+0x8568], R22 ;  /* 0x0085681601007387 */ /* 0x0001e20000100a00 */
[----:B------:R-:W-:-:S03]  /*50550*/  DMUL R76, R60, R88 ;  /* 0x000000583c4c7228 */ /* 0x000fc60000000000 */
[----:B------:R-:W4:Y:S01]  /*50560*/  LDL.64 R88, [R1+0x9020] ;  /* 0x0090200001587983 */ /* 0x000f220000100a00 */
[----:B--2---:R-:W-:-:S03]  /*50570*/  DMUL R10, R10, -UR4 ;  /* 0x800000040a0a7c28 */ /* 0x004fc60008000000 */
[----:B0-----:R-:W2:Y:S04]  /*50580*/  LDL.64 R22, [R1+0x8bb8] ;  /* 0x008bb80001167983 */ /* 0x001ea80000100a00 */
[----:B------:R-:W-:Y:S01]  /*50590*/  STL.128 [R1+0x1600], R104 ;  /* 0x0016006801007387 */ /* 0x000fe20000100c00 */
[----:B------:R-:W-:Y:S01]  /*505a0*/  UMOV UR18, 0x33333333 ;  /* 0x3333333300127882 */ /* 0x000fe20000000000 */
[----:B------:R-:W-:Y:S01]  /*505b0*/  UMOV UR19, 0x3fe33333 ;  /* 0x3fe3333300137882 */ /* 0x000fe20000000000 */
[----:B------:R-:W-:Y:S01]  /*505c0*/  DADD R174, -RZ, -R12 ;  /* 0x00000000ffae7229 */ /* 0x000fe2000000090c */
[----:B------:R-:W-:Y:S01]  /*505d0*/  STL.128 [R1+0xb5d0], R12 ;  /* 0x00b5d00c01007387 */ /* 0x000fe20000100c00 */
[----:B---3--:R-:W-:Y:S01]  /*505e0*/  DADD R26, R200, R124 ;  /* 0x00000000c81a7229 */ /* 0x008fe2000000007c */
[----:B------:R-:W-:Y:S01]  /*505f0*/  UMOV UR34, 0xcccccccd ;  /* 0xcccccccd00227882 */ /* 0x000fe20000000000 */
[----:B------:R-:W-:Y:S01]  /*50600*/  UMOV UR35, 0x3feccccc ;  /* 0x3feccccc00237882 */ /* 0x000fe20000000000 */
[----:B------:R-:W-:Y:S04]  /*50610*/  STL.128 [R1+0xb5c0], R200 ;  /* 0x00b5c0c801007387 */ /* 0x000fe80000100c00 */
[----:B------:R0:W-:Y:S01]  /*50620*/  STL.64 [R1+0x85b8], R26 ;  /* 0x0085b81a01007387 */ /* 0x0001e20000100a00 */
[----:B------:R-:W-:Y:S01]  /*50630*/  UMOV UR58, 0xc28f5c29 ;  /* 0xc28f5c29003a7882 */ /* 0x000fe20000000000 */
[----:B------:R-:W-:Y:S01]  /*50640*/  UMOV UR59, 0x3fcc28f5 ;  /* 0x3fcc28f5003b7882 */ /* 0x000fe20000000000 */
[----:B------:R-:W-:Y:S01]  /*50650*/  UMOV UR56, 0x1eb851ec ;  /* 0x1eb851ec00387882 */ /* 0x000fe20000000000 */
[----:B------:R-:W-:Y:S01]  /*50660*/  UMOV UR57, 0x3fd1eb85 ;  /* 0x3fd1eb8500397882 */ /* 0x000fe20000000000 */
[----:B------:R-:W-:Y:S01]  /*50670*/  UMOV UR20, 0xe361ce4c ;  /* 0xe361ce4c00147882 */ /* 0x000fe20000000000 */
[----:B------:R-:W-:Y:S01]  /*50680*/  UMOV UR21, 0x3df49da7 ;  /* 0x3df49da700157882 */ /* 0x000fe20000000000 */
[----:B------:R-:W-:Y:S01]  /*50690*/  DADD R120, R166, R166 ;  /* 0x00000000a6787229 */ /* 0x000fe200000000a6 */
[----:B------:R-:W-:Y:S01]  /*506a0*/  UMOV UR32, 0x812dea11 ;  /* 0x812dea1100207882 */ /* 0x000fe20000000000 */
[----:B------:R-:W-:Y:S01]  /*506b0*/  UMOV UR33, 0x3dc19799 ;  /* 0x3dc1979900217882 */ /* 0x000fe20000000000 */
[----:B------:R-:W-:Y:S01]  /*506c0*/  UMOV UR14, 0x70a3d70a ;  /* 0x70a3d70a000e7882 */ /* 0x000fe20000000000 */
[----:B------:R-:W-:Y:S01]  /*506d0*/  UMOV UR15, 0x3fb70a3d ;  /* 0x3fb70a3d000f7882 */ /* 0x000fe20000000000 */
[----:B0-----:R-:W-:Y:S01]  /*506e0*/  IMAD.MOV.U32 R26, RZ, RZ, R158 ;  /* 0x000000ffff1a7224 */ /* 0x001fe200078e009e */
[----:B------:R-:W-:Y:S01]  /*506f0*/  MOV R27, R159 ;  /* 0x0000009f001b7202 */ /* 0x000fe20000000f00 */
[----:B------:R-:W-:Y:S01]  /*50700*/  IMAD.MOV.U32 R158, RZ, RZ, R8 ;  /* 0x000000ffff9e7224 */ /* 0x000fe200078e0008 */
[----:B------:R-:W-:Y:S01]  /*50710*/  UMOV UR54, 0x47ae147b ;  /* 0x47ae147b00367882 */ /* 0x000fe20000000000 */
[----:B------:R-:W-:Y:S01]  /*50720*/  IMAD.MOV.U32 R159, RZ, RZ, R9 ;  /* 0x000000ffff9f7224 */ /* 0x000fe200078e0009 */
[----:B------:R-:W-:Y:S01]  /*50730*/  UMOV UR55, 0x3fa47ae1 ;  /* 0x3fa47ae100377882 */ /* 0x000fe20000000000 */
[----:B------:R-:W3:Y:S04]  /*50740*/  LDL.LU.64 R14, [R1+0x87e8] ;  /* 0x0087e800010e7983 */ /* 0x000ee80000300a00 */
[----:B------:R0:W-:Y:S01]  /*50750*/  STL.128 [R1+0xeb0], R156 ;  /* 0x000eb09c01007387 */ /* 0x0001e20000100c00 */
[----:B------:R-:W-:-:S03]  /*50760*/  DMUL R162, R162, R56 ;  /* 0x00000038a2a27228 */ /* 0x000fc60000000000 */
[----:B------:R-:W3:Y:S04]  /*50770*/  LDL.LU.64 R210, [R1+0x86f8] ;  /* 0x0086f80001d27983 */ /* 0x000ee80000300a00 */
[----:B------:R-:W-:Y:S01]  /*50780*/  STL.128 [R1+0xb5f0], R240 ;  /* 0x00b5f0f001007387 */ /* 0x000fe20000100c00 */
[----:B------:R-:W-:Y:S02]  /*50790*/  DADD R180, R140, R198 ;  /* 0x000000008cb47229 */ /* 0x000fe400000000c6 */
[----:B------:R-:W-:Y:S02]  /*507a0*/  DADD R54, -RZ, -R134 ;  /* 0x00000000ff367229 */ /* 0x000fe40000000986 */
[----:B------:R-:W-:Y:S02]  /*507b0*/  DADD R172, -R172, -R164 ;  /* 0x00000000acac7229 */ /* 0x000fe400000009a4 */
[----:B------:R-:W-:Y:S01]  /*507c0*/  DADD R20, -RZ, -R20 ;  /* 0x00000000ff147229 */ /* 0x000fe20000000914 */
[----:B0-----:R-:W-:Y:S01]  /*507d0*/  IMAD.MOV.U32 R158, RZ, RZ, R212 ;  /* 0x000000ffff9e7224 */ /* 0x001fe200078e00d4 */
[----:B------:R-:W-:Y:S01]  /*507e0*/  MOV R159, R213 ;  /* 0x000000d5009f7202 */ /* 0x000fe20000000f00 */
[----:B------:R-:W-:Y:S04]  /*507f0*/  STL.128 [R1+0xb420], R72 ;  /* 0x00b4204801007387 */ /* 0x000fe80000100c00 */
[----:B------:R-:W4:Y:S01]  /*50800*/  LDL.LU.64 R212, [R1+0xb630] ;  /* 0x00b6300001d47983 */ /* 0x000f220000300a00 */
[C---:B------:R-:W-:Y:S01]  /*50810*/  DFMA R8, R48.reuse, -UR4, -R194 ;  /* 0x8000000430087c2b */ /* 0x040fe200080008c2 */
[----:B------:R-:W-:Y:S01]  /*50820*/  UMOV UR4, 0x7fdfbfd ;  /* 0x07fdfbfd00047882 */ /* 0x000fe20000000000 */
[----:B------:R-:W-:Y:S01]  /*50830*/  UMOV UR5, 0x3d97bfdc ;  /* 0x3d97bfdc00057882 */ /* 0x000fe20000000000 */
[----:B------:R-:W-:Y:S01]  /*50840*/  DFMA R156, R48, -UR8, -R224 ;  /* 0x80000008309c7c2b */ /* 0x000fe200080008e0 */
[----:B------:R0:W-:Y:S04]  /*50850*/  STL.128 [R1+0xd50], R24 ;  /* 0x000d501801007387 */ /* 0x0001e80000100c00 */
[----:B------:R1:W-:Y:S04]  /*50860*/  STL.128 [R1+0xf00], R8 ;  /* 0x000f000801007387 */ /* 0x0003e80000100c00 */
[----:B------:R-:W-:Y:S01]  /*50870*/  STL.128 [R1+0xf10], R156 ;  /* 0x000f109c01007387 */ /* 0x000fe20000100c00 */
[----:B--2---:R-:W-:-:S03]  /*50880*/  DADD R22, R22, R112 ;  /* 0x0000000016167229 */ /* 0x004fc60000000070 */
[----:B0-----:R-:W2:Y:S01]  /*50890*/  LDL.64 R24, [R1+0x9f70] ;  /* 0x009f700001187983 */ /* 0x001ea20000100a00 */
[----:B-1----:R-:W-:Y:S02]  /*508a0*/  DMUL R10, R68, UR4 ;  /* 0x00000004440a7c28 */ /* 0x002fe40008000000 */
[----:B------:R-:W-:Y:S01]  /*508b0*/  DFMA R8, R186, 0.5, R184 ;  /* 0x3fe00000ba08782b */ /* 0x000fe200000000b8 */
[----:B------:R-:W3:Y:S04]  /*508c0*/  LDL.64 R112, [R1+0xa2a8] ;  /* 0x00a2a80001707983 */ /* 0x000ee80000100a00 */
[----:B------:R0:W-:Y:S04]  /*508d0*/  STL.64 [R1+0x90a8], R10 ;  /* 0x0090a80a01007387 */ /* 0x0001e80000100a00 */
[----:B------:R1:W-:Y:S01]  /*508e0*/  STL.64 [R1+0x86e0], R8 ;  /* 0x0086e00801007387 */ /* 0x0003e20000100a00 */
[----:B------:R-:W-:-:S02]  /*508f0*/  DFMA R124, R48, -UR20, -R166 ;  /* 0x80000014307c7c2b */ /* 0x000fc400080008a6 */
[----:B------:R-:W-:Y:S01]  /*50900*/  DMUL R190, R190, -UR20 ;  /* 0x80000014bebe7c28 */ /* 0x000fe20008000000 */
[----:B------:R-:W2:Y:S01]  /*50910*/  LDL.LU.64 R242, [R1+0x86d8] ;  /* 0x0086d80001f27983 */ /* 0x000ea20000300a00 */
[----:B0-----:R-:W-:-:S03]  /*50920*/  DADD R10, R148, R4 ;  /* 0x00000000940a7229 */ /* 0x001fc60000000004 */
[----:B------:R-:W-:Y:S01]  /*50930*/  STL.128 [R1+0xb3d0], R76 ;  /* 0x00b3d04c01007387 */ /* 0x000fe20000100c00 */
[----:B-1----:R-:W-:Y:S01]  /*50940*/  MOV R8, R224 ;  /* 0x000000e000087202 */ /* 0x002fe20000000f00 */
[----:B------:R-:W-:Y:S01]  /*50950*/  IMAD.MOV.U32 R9, RZ, RZ, R225 ;  /* 0x000000ffff097224 */ /* 0x000fe200078e00e1 */
[----:B------:R-:W-:Y:S02]  /*50960*/  DFMA R4, R146, UR22, R142 ;  /* 0x0000001692047c2b */ /* 0x000fe4000800008e */
[----:B------:R-:W-:Y:S01]  /*50970*/  DFMA R206, R206, 2, R78 ;  /* 0x40000000cece782b */ /* 0x000fe2000000004e */
[----:B------:R-:W2:Y:S04]  /*50980*/  LDL.LU.64 R142, [R1+0xb628] ;  /* 0x00b62800018e7983 */ /* 0x000ea80000300a00 */
[----:B------:R0:W-:Y:S04]  /*50990*/  STL.128 [R1+0xee0], R8 ;  /* 0x000ee00801007387 */ /* 0x0001e80000100c00 */
[----:B------:R1:W-:Y:S01]  /*509a0*/  STL.64 [R1+0x8728], R4 ;  /* 0x0087280401007387 */ /* 0x0003e20000100a00 */
[----:B------:R-:W-:-:S03]  /*509b0*/  DADD R138, -RZ, -R6 ;  /* 0x00000000ff8a7229 */ /* 0x000fc60000000906 */
[----:B------:R-:W-:Y:S04]  /*509c0*/  STL.128 [R1+0xb400], R248 ;  /* 0x00b400f801007387 */ /* 0x000fe80000100c00 */
[----:B------:R-:W-:Y:S04]  /*509d0*/  STL.64 [R1+0xb320], R90 ;  /* 0x00b3205a01007387 */ /* 0x000fe80000100a00 */
[----:B0-----:R-:W2:Y:S04]  /*509e0*/  LDL.64 R8, [R1+0xa298] ;  /* 0x00a2980001087983 */ /* 0x001ea80000100a00 */
[----:B-1----:R-:W2:Y:S04]  /*509f0*/  LDL.64 R4, [R1+0x8b30] ;  /* 0x008b300001047983 */ /* 0x002ea80000100a00 */
[----:B------:R-:W-:Y:S04]  /*50a00*/  STL.64 [R1+0xb328], R140 ;  /* 0x00b3288c01007387 */ /* 0x000fe80000100a00 */
[----:B------:R-:W-:Y:S04]  /*50a10*/  STL.64 [R1+0xb340], R60 ;  /* 0x00b3403c01007387 */ /* 0x000fe80000100a00 */
[----:B------:R-:W-:Y:S04]  /*50a20*/  STL.64 [R1+0xb330], R198 ;  /* 0x00b330c601007387 */ /* 0x000fe80000100a00 */
[----:B------:R-:W-:Y:S04]  /*50a30*/  STL.128 [R1+0xb350], R100 ;  /* 0x00b3506401007387 */ /* 0x000fe80000100c00 */
[----:B------:R-:W2:Y:S01]  /*50a40*/  LDL.LU.64 R202, [R1+0x87d8] ;  /* 0x0087d80001ca7983 */ /* 0x000ea20000300a00 */
[----:B----4-:R-:W-:-:S02]  /*50a50*/  DFMA R156, R212, UR24, R128 ;  /* 0x00000018d49c7c2b */ /* 0x010fc40008000080 */
[----:B------:R-:W-:Y:S01]  /*50a60*/  DFMA R184, R212, UR24, R132 ;  /* 0x00000018d4b87c2b */ /* 0x000fe20008000084 */
[----:B------:R-:W-:Y:S01]  /*50a70*/  IMAD.MOV.U32 R128, RZ, RZ, R154 ;  /* 0x000000ffff807224 */ /* 0x000fe200078e009a */
[----:B------:R-:W-:Y:S01]  /*50a80*/  MOV R154, R42 ;  /* 0x0000002a009a7202 */ /* 0x000fe20000000f00 */
[----:B------:R-:W-:Y:S01]  /*50a90*/  IMAD.MOV.U32 R129, RZ, RZ, R155 ;  /* 0x000000ffff817224 */ /* 0x000fe200078e009b */
[----:B------:R-:W4:Y:S01]  /*50aa0*/  LDL.64 R132, [R1+0x8c48] ;  /* 0x008c480001847983 */ /* 0x000f220000100a00 */
[----:B------:R-:W-:-:S03]  /*50ab0*/  IMAD.MOV.U32 R155, RZ, RZ, R43 ;  /* 0x000000ffff9b7224 */ /* 0x000fc600078e002b */
[----:B------:R-:W4:Y:S01]  /*50ac0*/  LDL.64 R42, [R1+0x8d40] ;  /* 0x008d4000012a7983 */ /* 0x000f220000100a00 */
[----:B------:R-:W-:Y:S01]  /*50ad0*/  MOV R26, R82 ;  /* 0x00000052001a7202 */ /* 0x000fe20000000f00 */
[----:B------:R-:W-:Y:S01]  /*50ae0*/  IMAD.MOV.U32 R27, RZ, RZ, R83 ;  /* 0x000000ffff1b7224 */ /* 0x000fe200078e0053 */
[----:B------:R-:W-:Y:S01]  /*50af0*/  CS2R R186, SRZ ;  /* 0x0000000000ba7805 */ /* 0x000fe2000001ff00 */
[----:B------:R-:W-:Y:S01]  /*50b00*/  IMAD.MOV.U32 R82, RZ, RZ, R2 ;  /* 0x000000ffff527224 */ /* 0x000fe200078e0002 */
[----:B------:R-:W-:Y:S01]  /*50b10*/  UMOV UR4, 0x851eb852 ;  /* 0x851eb85200047882 */ /* 0x000fe20000000000 */
[----:B------:R-:W-:Y:S01]  /*50b20*/  IMAD.MOV.U32 R83, RZ, RZ, R3 ;  /* 0x000000ffff537224 */ /* 0x000fe200078e0003 */
[----:B------:R-:W-:Y:S01]  /*50b30*/  MOV R11, R27 ;  /* 0x0000001b000b7202 */ /* 0x000fe20000000f00 */
[----:B------:R-:W-:Y:S01]  /*50b40*/  IMAD.MOV.U32 R10, RZ, RZ, R26 ;  /* 0x000000ffff0a7224 */ /* 0x000fe200078e001a */
[----:B------:R0:W-:Y:S01]  /*50b50*/  STL.128 [R1+0x1100], R184 ;  /* 0x001100b801007387 */ /* 0x0001e20000100c00 */
[----:B------:R-:W-:Y:S01]  /*50b60*/  MOV R144, R82 ;  /* 0x0000005200907202 */ /* 0x000fe20000000f00 */
[----:B------:R-:W-:Y:S01]  /*50b70*/  IMAD.MOV.U32 R145, RZ, RZ, R83 ;  /* 0x000000ffff917224 */ /* 0x000fe200078e0053 */
[----:B------:R-:W-:Y:S01]  /*50b80*/  UMOV UR5, 0x3fc851eb ;  /* 0x3fc851eb00057882 */ /* 0x000fe20000000000 */
[----:B------:R-:W4:Y:S01]  /*50b90*/  LDL.64 R26, [R1+0x8de0] ;  /* 0x008de000011a7983 */ /* 0x000f220000100a00 */
[----:B------:R-:W-:-:S03]  /*50ba0*/  DADD R82, R246, R238 ;  /* 0x00000000f6527229 */ /* 0x000fc600000000ee */
[----:B------:R-:W4:Y:S01]  /*50bb0*/  LDL.64 R238, [R1+0x9f10] ;  /* 0x009f100001ee7983 */ /* 0x000f220000100a00 */
[----:B------:R-:W-:Y:S02]  /*50bc0*/  IMAD.MOV.U32 R104, RZ, RZ, R128 ;  /* 0x000000ffff687224 */ /* 0x000fe400078e0080 */
[----:B------:R-:W-:Y:S01]  /*50bd0*/  IMAD.MOV.U32 R105, RZ, RZ, R129 ;  /* 0x000000ffff697224 */ /* 0x000fe200078e0081 */
[----:B------:R-:W-:Y:S01]  /*50be0*/  CS2R R158, SRZ ;  /* 0x00000000009e7805 */ /* 0x000fe2000001ff00 */
[----:B------:R-:W4:Y:S01]  /*50bf0*/  LDL.64 R128, [R1+0x8ad0] ;  /* 0x008ad00001807983 */ /* 0x000f220000100a00 */
[----:B0-----:R-:W-:Y:S01]  /*50c00*/  IMAD.MOV.U32 R186, RZ, RZ, R32 ;  /* 0x000000ffffba7224 */ /* 0x001fe200078e0020 */
[----:B------:R-:W-:Y:S02]  /*50c10*/  MOV R187, R33 ;  /* 0x0000002100bb7202 */ /* 0x000fe40000000f00 */
[----:B------:R-:W4:Y:S04]  /*50c20*/  LDL.64 R2, [R1+0xa8b0] ;  /* 0x00a8b00001027983 */ /* 0x000f280000100a00 */
[----:B------:R-:W4:Y:S04]  /*50c30*/  LDL.LU.64 R32, [R1+0xb618] ;  /* 0x00b6180001207983 */ /* 0x000f280000300a00 */
[----:B------:R-:W-:Y:S01]  /*50c40*/  STL.128 [R1+0x1240], R156 ;  /* 0x0012409c01007387 */ /* 0x000fe20000100c00 */
[----:B------:R-:W-:Y:S01]  /*50c50*/  UMOV UR8, 0xd41e8097 ;  /* 0xd41e809700087882 */ /* 0x000fe20000000000 */
[----:B------:R-:W-:Y:S01]  /*50c60*/  UMOV UR9, 0x3def9c67 ;  /* 0x3def9c6700097882 */ /* 0x000fe20000000000 */
[----:B------:R-:W-:Y:S01]  /*50c70*/  UMOV UR20, 0xe0852fba ;  /* 0xe0852fba00147882 */ /* 0x000fe20000000000 */
[----:B------:R-:W-:Y:S01]  /*50c80*/  UMOV UR21, 0x3df6ad6b ;  /* 0x3df6ad6b00157882 */ /* 0x000fe20000000000 */
[----:B------:R-:W-:Y:S04]  /*50c90*/  STL.128 [R1+0x1640], R172 ;  /* 0x001640ac01007387 */ /* 0x000fe80000100c00 */
[----:B------:R-:W-:Y:S04]  /*50ca0*/  STL.64 [R1+0xb3f0], R162 ;  /* 0x00b3f0a201007387 */ /* 0x000fe80000100a00 */
[----:B------:R-:W4:Y:S01]  /*50cb0*/  LDL.128 R76, [R1+0x9ae0] ;  /* 0x009ae000014c7983 */ /* 0x000f220000100c00 */
[----:B---3--:R-:W-:-:S02]  /*50cc0*/  DADD R184, -R112, -R40 ;  /* 0x0000000070b87229 */ /* 0x008fc40000000928 */
[----:B--2---:R-:W-:Y:S02]  /*50cd0*/  DADD R208, -R8, -R40 ;  /* 0x0000000008d07229 */ /* 0x004fe40000000928 */
[----:B------:R-:W-:Y:S01]  /*50ce0*/  DFMA R146, R4, -UR4, -R88 ;  /* 0x8000000404927c2b */ /* 0x000fe20008000858 */
[----:B------:R-:W2:Y:S04]  /*50cf0*/  LDL.64 R8, [R1+0x8af0] ;  /* 0x008af00001087983 */ /* 0x000ea80000100a00 */
[----:B------:R-:W3:Y:S04]  /*50d00*/  LDL.64 R4, [R1+0x90d0] ;  /* 0x0090d00001047983 */ /* 0x000ee80000100a00 */
[----:B------:R0:W-:Y:S01]  /*50d10*/  STL.128 [R1+0x1590], R184 ;  /* 0x001590b801007387 */ /* 0x0001e20000100c00 */
[----:B----4-:R-:W-:Y:S01]  /*50d20*/  DADD R42, -R42, -R24 ;  /* 0x000000002a2a7229 */ /* 0x010fe20000000918 */
[----:B0-----:R-:W-:Y:S01]  /*50d30*/  IMAD.MOV.U32 R186, RZ, RZ, R10 ;  /* 0x000000ffffba7224 */ /* 0x001fe200078e000a */
[----:B------:R-:W-:Y:S01]  /*50d40*/  MOV R187, R11 ;  /* 0x0000000b00bb7202 */ /* 0x000fe20000000f00 */
[----:B------:R-:W4:Y:S04]  /*50d50*/  LDL.64 R24, [R1+0x8fe0] ;  /* 0x008fe00001187983 */ /* 0x000f280000100a00 */
[----:B------:R-:W4:Y:S04]  /*50d60*/  LDL.64 R10, [R1+0x8580] ;  /* 0x00858000010a7983 */ /* 0x000f280000100a00 */
[----:B------:R-:W4:Y:S01]  /*50d70*/  LDL.64 R184, [R1+0x8f40] ;  /* 0x008f400001b87983 */ /* 0x000f220000100a00 */
[----:B------:R-:W-:-:S03]  /*50d80*/  DADD R156, -R132, R142 ;  /* 0x00000000849c7229 */ /* 0x000fc6000000018e */
[----:B------:R-:W4:Y:S01]  /*50d90*/  LDL.64 R132, [R1+0x90c8] ;  /* 0x0090c80001847983 */ /* 0x000f220000100a00 */
[----:B------:R-:W-:Y:S01]  /*50da0*/  DADD R110, R26, R110 ;  /* 0x000000001a6e7229 */ /* 0x000fe2000000006e */
[----:B------:R-:W-:Y:S01]  /*50db0*/  UMOV UR4, 0xd91d9bf5 ;  /* 0xd91d9bf500047882 */ /* 0x000fe20000000000 */
[----:B------:R-:W-:Y:S01]  /*50dc0*/  MOV R26, R34 ;  /* 0x00000022001a7202 */ /* 0x000fe20000000f00 */
[----:B------:R-:W-:Y:S01]  /*50dd0*/  IMAD.MOV.U32 R27, RZ, RZ, R35 ;  /* 0x000000ffff1b7224 */ /* 0x000fe200078e0023 */
[----:B------:R-:W-:Y:S01]  /*50de0*/  UMOV UR5, 0x3d5ef655 ;  /* 0x3d5ef65500057882 */ /* 0x000fe20000000000 */
[----:B------:R-:W-:Y:S01]  /*50df0*/  DFMA R34, -R238, R48, -R80 ;  /* 0x00000030ee22722b */ /* 0x000fe20000000950 */
[----:B------:R-:W-:Y:S01]  /*50e00*/  MOV R200, R128 ;  /* 0x0000008000c87202 */ /* 0x000fe20000000f00 */
[----:B------:R-:W-:Y:S01]  /*50e10*/  DMUL R12, R68, UR4 ;  /* 0x00000004440c7c28 */ /* 0x000fe20008000000 */
[----:B------:R-:W-:Y:S01]  /*50e20*/  IMAD.MOV.U32 R201, RZ, RZ, R129 ;  /* 0x000000ffffc97224 */ /* 0x000fe200078e0081 */
[----:B------:R-:W4:Y:S01]  /*50e30*/  LDL.64 R88, [R1+0x8860] ;  /* 0x0088600001587983 */ /* 0x000f220000100a00 */
[----:B------:R-:W-:-:S02]  /*50e40*/  IMAD.MOV.U32 R158, RZ, RZ, R244 ;  /* 0x000000ffff9e7224 */ /* 0x000fc400078e00f4 */
[----:B------:R-:W-:Y:S01]  /*50e50*/  IMAD.MOV.U32 R159, RZ, RZ, R245 ;  /* 0x000000ffff9f7224 */ /* 0x000fe200078e00f5 */
[----:B------:R-:W4:Y:S04]  /*50e60*/  LDL.LU.128 R172, [R1+0xb550] ;  /* 0x00b5500001ac7983 */ /* 0x000f280000300c00 */
[----:B------:R-:W-:Y:S04]  /*50e70*/  STL.128 [R1+0xb270], R32 ;  /* 0x00b2702001007387 */ /* 0x000fe80000100c00 */
[----:B------:R0:W-:Y:S04]  /*50e80*/  STL.64 [R1+0x9128], R12 ;  /* 0x0091280c01007387 */ /* 0x0001e80000100a00 */
[----:B------:R-:W4:Y:S01]  /*50e90*/  LDL.LU.64 R244, [R1+0xb610] ;  /* 0x00b6100001f47983 */ /* 0x000f220000300a00 */
[----:B0-----:R-:W-:-:S03]  /*50ea0*/  IMAD.MOV.U32 R12, RZ, RZ, R128 ;  /* 0x000000ffff0c7224 */ /* 0x001fc600078e0080 */
[----:B------:R-:W-:Y:S01]  /*50eb0*/  STL.128 [R1+0x16c0], R156 ;  /* 0x0016c09c01007387 */ /* 0x000fe20000100c00 */
[----:B------:R-:W-:-:S03]  /*50ec0*/  IMAD.MOV.U32 R13, RZ, RZ, R129 ;  /* 0x000000ffff0d7224 */ /* 0x000fc600078e0081 */
[----:B------:R-:W4:Y:S04]  /*50ed0*/  LDL.64 R128, [R1+0x9b50] ;  /* 0x009b500001807983 */ /* 0x000f280000100a00 */
[----:B------:R-:W4:Y:S01]  /*50ee0*/  LDL.LU.64 R34, [R1+0x8818] ;  /* 0x0088180001227983 */ /* 0x000f220000300a00 */
[----:B--2---:R-:W-:-:S07]  /*50ef0*/  DMUL R8, R8, UR18 ;  /* 0x0000001208087c28 */ /* 0x004fce0008000000 */
[----:B------:R3:W-:Y:S02]  /*50f00*/  STL.64 [R1+0x8468], R8 ;  /* 0x0084680801007387 */ /* 0x0007e40000100a00 */
[----:B---3--:R-:W-:Y:S02]  /*50f10*/  DADD R8, R4, R4 ;  /* 0x0000000004087229 */ /* 0x008fe40000000004 */
[----:B------:R-:W2:Y:S05]  /*50f20*/  LDL.64 R4, [R1+0x8628] ;  /* 0x0086280001047983 */ /* 0x000eaa0000100a00 */
[----:B------:R0:W-:Y:S02]  /*50f30*/  STL.64 [R1+0x84c0], R8 ;  /* 0x0084c00801007387 */ /* 0x0001e40000100a00 */
[----:B0-----:R-:W-:Y:S01]  /*50f40*/  CS2R R8, SRZ ;  /* 0x0000000000087805 */ /* 0x001fe2000001ff00 */
[----:B----4-:R-:W-:Y:S01]  /*50f50*/  DFMA R32, R176, UR34, R10 ;  /* 0x00000022b0207c2b */ /* 0x010fe2000800000a */
[----:B------:R-:W-:Y:S01]  /*50f60*/  IMAD.MOV.U32 R10, RZ, RZ, R100 ;  /* 0x000000ffff0a7224 */ /* 0x000fe200078e0064 */
[----:B------:R-:W-:-:S05]  /*50f70*/  MOV R11, R101 ;  /* 0x00000065000b7202 */ /* 0x000fca0000000f00 */
[----:B------:R0:W-:Y:S02]  /*50f80*/  STL.128 [R1+0x1280], R8 ;  /* 0x0012800801007387 */ /* 0x0001e40000100c00 */
[----:B0-----:R-:W-:Y:S02]  /*50f90*/  DADD R8, R24, R186 ;  /* 0x0000000018087229 */ /* 0x001fe400000000ba */
[----:B------:R-:W-:-:S07]  /*50fa0*/  DADD R10, R184, R248 ;  /* 0x00000000b80a7229 */ /* 0x000fce00000000f8 */
[----:B------:R-:W-:Y:S04]  /*50fb0*/  STL.128 [R1+0xff0], R8 ;  /* 0x000ff00801007387 */ /* 0x000fe80000100c00 */
[----:B------:R0:W-:Y:S01]  /*50fc0*/  STL.128 [R1+0x1290], R8 ;  /* 0x0012900801007387 */ /* 0x0001e20000100c00 */
[----:B------:R-:W-:-:S03]  /*50fd0*/  DMUL R158, R184, UR58 ;  /* 0x0000003ab89e7c28 */ /* 0x000fc60008000000 */
[----:B0-----:R-:W3:Y:S01]  /*50fe0*/  LDL.LU.64 R8, [R1+0x8710] ;  /* 0x0087100001087983 */ /* 0x001ee20000300a00 */
[----:B------:R-:W-:-:S03]  /*50ff0*/  DMUL R156, R24, UR56 ;  /* 0x00000038189c7c28 */ /* 0x000fc60008000000 */
[----:B------:R0:W-:Y:S04]  /*51000*/  STL.64 [R1+0x8708], R32 ;  /* 0x0087082001007387 */ /* 0x0001e80000100a00 */
[----:B------:R1:W-:Y:S01]  /*51010*/  STL.128 [R1+0x1950], R156 ;  /* 0x0019509c01007387 */ /* 0x0003e20000100c00 */
[----:B------:R-:W-:Y:S01]  /*51020*/  MOV R25, R193 ;  /* 0x000000c100197202 */ /* 0x000fe20000000f00 */
[----:B------:R-:W-:Y:S02]  /*51030*/  IMAD.MOV.U32 R24, RZ, RZ, R192 ;  /* 0x000000ffff187224 */ /* 0x000fe400078e00c0 */
[----:B0-----:R-:W4:Y:S01]  /*51040*/  LDL.64 R32, [R1+0xa288] ;  /* 0x00a2880001207983 */ /* 0x001f220000100a00 */
[----:B-1----:R-:W-:Y:S02]  /*51050*/  DADD R158, R132, R132 ;  /* 0x00000000849e7229 */ /* 0x002fe40000000084 */
[----:B------:R-:W-:Y:S01]  /*51060*/  DMUL R132, R166, 3 ;  /* 0x40080000a6847828 */ /* 0x000fe20000000000 */
[----:B------:R-:W4:Y:S01]  /*51070*/  LDL.LU.64 R166, [R1+0xb598] ;  /* 0x00b5980001a67983 */ /* 0x000f220000300a00 */
[----:B------:R-:W-:-:S02]  /*51080*/  IMAD.MOV.U32 R184, RZ, RZ, R24 ;  /* 0x000000ffffb87224 */ /* 0x000fc400078e0018 */
[----:B------:R-:W-:Y:S01]  /*51090*/  IMAD.MOV.U32 R185, RZ, RZ, R25 ;  /* 0x000000ffffb97224 */ /* 0x000fe200078e0019 */
[----:B------:R-:W-:Y:S01]  /*510a0*/  MOV R25, R27 ;  /* 0x0000001b00197202 */ /* 0x000fe20000000f00 */
[----:B------:R-:W-:Y:S02]  /*510b0*/  IMAD.MOV.U32 R24, RZ, RZ, R26 ;  /* 0x000000ffff187224 */ /* 0x000fe400078e001a */
[----:B------:R-:W-:Y:S01]  /*510c0*/  IMAD.MOV.U32 R26, RZ, RZ, R52 ;  /* 0x000000ffff1a7224 */ /* 0x000fe200078e0034 */
[----:B------:R-:W-:Y:S01]  /*510d0*/  MOV R52, R222 ;  /* 0x000000de00347202 */ /* 0x000fe20000000f00 */
[----:B------:R-:W-:Y:S02]  /*510e0*/  IMAD.MOV.U32 R27, RZ, RZ, R53 ;  /* 0x000000ffff1b7224 */ /* 0x000fe400078e0035 */
[----:B------:R-:W-:Y:S01]  /*510f0*/  IMAD.MOV.U32 R53, RZ, RZ, R223 ;  /* 0x000000ffff357224 */ /* 0x000fe200078e00df */
[----:B------:R-:W-:Y:S01]  /*51100*/  DFMA R222, R66, R86, R234 ;  /* 0x0000005642de722b */ /* 0x000fe200000000ea */
[----:B------:R-:W4:Y:S01]  /*51110*/  LDL.LU.64 R234, [R1+0xb578] ;  /* 0x00b5780001ea7983 */ /* 0x000f220000300a00 */
[----:B------:R-:W-:-:S10]  /*51120*/  DADD R128, -R128, -R182 ;  /* 0x0000000080807229 */ /* 0x000fd400000009b6 */
[----:B------:R-:W-:Y:S01]  /*51130*/  IMAD.MOV.U32 R10, RZ, RZ, R128 ;  /* 0x000000ffff0a7224 */ /* 0x000fe200078e0080 */
[----:B------:R-:W-:Y:S01]  /*51140*/  MOV R11, R129 ;  /* 0x00000081000b7202 */ /* 0x000fe20000000f00 */
[----:B------:R-:W-:Y:S01]  /*51150*/  STL.64 [R1+0xae58], R244 ;  /* 0x00ae58f401007387 */ /* 0x000fe20000100a00 */
[----:B------:R-:W-:Y:S01]  /*51160*/  MOV R156, R46 ;  /* 0x0000002e009c7202 */ /* 0x000fe20000000f00 */
[----:B------:R-:W-:Y:S02]  /*51170*/  IMAD.MOV.U32 R157, RZ, RZ, R47 ;  /* 0x000000ffff9d7224 */ /* 0x000fe400078e002f */
[----:B------:R0:W-:Y:S04]  /*51180*/  STL.64 [R1+0x8700], R132 ;  /* 0x0087008401007387 */ /* 0x0001e80000100a00 */
[----:B------:R1:W-:Y:S01]  /*51190*/  STL.128 [R1+0x1270], R156 ;  /* 0x0012709c01007387 */ /* 0x0003e20000100c00 */
[----:B------:R-:W-:Y:S01]  /*511a0*/  UMOV UR4, 0xe0ff4a28 ;  /* 0xe0ff4a2800047882 */ /* 0x000fe20000000000 */
[----:B------:R-:W-:Y:S01]  /*511b0*/  UMOV UR5, 0x3df65575 ;  /* 0x3df6557500057882 */ /* 0x000fe20000000000 */
[----:B0-----:R-:W-:Y:S01]  /*511c0*/  DADD R132, R16, R232 ;  /* 0x0000000010847229 */ /* 0x001fe200000000e8 */
[----:B------:R-:W4:Y:S01]  /*511d0*/  LDL.64 R16, [R1+0x8b58] ;  /* 0x008b580001107983 */ /* 0x000f220000100a00 */
[----:B------:R-:W-:-:S02]  /*511e0*/  IMAD.MOV.U32 R192, RZ, RZ, R196 ;  /* 0x000000ffffc07224 */ /* 0x000fc400078e00c4 */
[----:B------:R-:W-:Y:S01]  /*511f0*/  IMAD.MOV.U32 R193, RZ, RZ, R197 ;  /* 0x000000ffffc17224 */ /* 0x000fe200078e00c5 */
[----:B-1----:R-:W-:Y:S01]  /*51200*/  MOV R156, R28 ;  /* 0x0000001c009c7202 */ /* 0x002fe20000000f00 */
[----:B------:R-:W-:Y:S01]  /*51210*/  IMAD.MOV.U32 R157, RZ, RZ, R29 ;  /* 0x000000ffff9d7224 */ /* 0x000fe200078e001d */
[----:B------:R-:W4:Y:S04]  /*51220*/  LDL.LU.64 R232, [R1+0xb590] ;  /* 0x00b5900001e87983 */ /* 0x000f280000300a00 */
[----:B------:R-:W4:Y:S01]  /*51230*/  LDL.LU.64 R28, [R1+0xb580] ;  /* 0x00b58000011c7983 */ /* 0x000f220000300a00 */
[----:B------:R-:W-:Y:S02]  /*51240*/  DFMA R196, R136, 2, R104 ;  /* 0x4000000088c4782b */ /* 0x000fe40000000068 */
[----:B--2---:R-:W-:Y:S01]  /*51250*/  DADD R4, R244, R4 ;  /* 0x00000000f4047229 */ /* 0x004fe20000000004 */
[----:B------:R-:W-:-:S02]  /*51260*/  IMAD.MOV.U32 R244, RZ, RZ, R154 ;  /* 0x000000fffff47224 */ /* 0x000fc400078e009a */
[----:B------:R-:W-:-:S04]  /*51270*/  IMAD.MOV.U32 R245, RZ, RZ, R155 ;  /* 0x000000fffff57224 */ /* 0x000fc800078e009b */
[----:B------:R0:W-:Y:S01]  /*51280*/  STL.64 [R1+0x85a0], R4 ;  /* 0x0085a00401007387 */ /* 0x0001e20000100a00 */
[----:B------:R-:W-:Y:S01]  /*51290*/  MOV R154, R152 ;  /* 0x00000098009a7202 */ /* 0x000fe20000000f00 */
[----:B------:R-:W-:Y:S01]  /*512a0*/  IMAD.MOV.U32 R155, RZ, RZ, R153 ;  /* 0x000000ffff9b7224 */ /* 0x000fe200078e0099 */
[----:B0-----:R-:W-:Y:S01]  /*512b0*/  DADD R4, R178, R158 ;  /* 0x00000000b2047229 */ /* 0x001fe2000000009e */
[----:B------:R-:W-:Y:S01]  /*512c0*/  IMAD.MOV.U32 R158, RZ, RZ, R168 ;  /* 0x000000ffff9e7224 */ /* 0x000fe200078e00a8 */
[----:B------:R-:W-:Y:S02]  /*512d0*/  MOV R159, R169 ;  /* 0x000000a9009f7202 */ /* 0x000fe40000000f00 */
[----:B------:R0:W-:Y:S04]  /*512e0*/  STL.128 [R1+0x1490], R152 ;  /* 0x0014909801007387 */ /* 0x0001e80000100c00 */
[----:B------:R-:W2:Y:S04]  /*512f0*/  LDL.LU.64 R168, [R1+0xb588] ;  /* 0x00b5880001a87983 */ /* 0x000ea80000300a00 */
[----:B------:R-:W2:Y:S01]  /*51300*/  LDL.LU.64 R178, [R1+0xb5a0] ;  /* 0x00b5a00001b27983 */ /* 0x000ea20000300a00 */
[----:B0-----:R-:W-:Y:S01]  /*51310*/  MOV R154, R104 ;  /* 0x00000068009a7202 */ /* 0x001fe20000000f00 */
[----:B------:R-:W-:Y:S01]  /*51320*/  IMAD.MOV.U32 R155, RZ, RZ, R105 ;  /* 0x000000ffff9b7224 */ /* 0x000fe200078e0069 */
[----:B------:R-:W-:Y:S01]  /*51330*/  MOV R104, R52 ;  /* 0x0000003400687202 */ /* 0x000fe20000000f00 */
[----:B------:R-:W-:-:S02]  /*51340*/  IMAD.MOV.U32 R105, RZ, RZ, R53 ;  /* 0x000000ffff697224 */ /* 0x000fc400078e0035 */
[----:B------:R-:W2:Y:S04]  /*51350*/  LDL.64 R52, [R1+0xa880] ;  /* 0x00a8800001347983 */ /* 0x000ea80000100a00 */
[----:B---3--:R0:W-:Y:S02]  /*51360*/  STL.128 [R1+0x18f0], R8 ;  /* 0x0018f00801007387 */ /* 0x0081e40000100c00 */
[----:B0-----:R-:W-:-:S07]  /*51370*/  DMUL R8, R92, 3 ;  /* 0x400800005c087828 */ /* 0x001fce0000000000 */
[----:B------:R0:W-:Y:S01]  /*51380*/  STL.64 [R1+0x86c0], R8 ;  /* 0x0086c00801007387 */ /* 0x0001e20000100a00 */
[----:B------:R-:W-:Y:S02]  /*51390*/  DADD R10, R134, R160 ;  /* 0x00000000860a7229 */ /* 0x000fe400000000a0 */
[----:B0-----:R-:W-:-:S07]  /*513a0*/  DMUL R8, R56, UR32 ;  /* 0x0000002038087c28 */ /* 0x001fce0008000000 */
[----:B------:R0:W-:Y:S01]  /*513b0*/  STL.64 [R1+0x9120], R8 ;  /* 0x0091200801007387 */ /* 0x0001e20000100a00 */
[----:B----4-:R-:W-:Y:S02]  /*513c0*/  DFMA R128, R32, R56, R244 ;  /* 0x000000382080722b */ /* 0x010fe400000000f4 */
[----:B0-----:R-:W-:Y:S02]  /*513d0*/  DMUL R8, R176, UR14 ;  /* 0x0000000eb0087c28 */ /* 0x001fe40008000000 */
[----:B------:R-:W-:-:S05]  /*513e0*/  DMUL R32, R152, UR54 ;  /* 0x0000003698207c28 */ /* 0x000fca0008000000 */
[----:B------:R0:W-:Y:S04]  /*513f0*/  STL.128 [R1+0xe50], R8 ;  /* 0x000e500801007387 */ /* 0x0001e80000100c00 */
[----:B------:R1:W-:Y:S01]  /*51400*/  STL.128 [R1+0x1730], R32 ;  /* 0x0017302001007387 */ /* 0x0003e20000100c00 */
[----:B0-----:R-:W-:Y:S01]  /*51410*/  DMUL R8, R60, R166 ;  /* 0x000000a63c087228 */ /* 0x001fe20000000000 */
[----:B------:R-:W-:Y:S02]  /*51420*/  IMAD.MOV.U32 R10, RZ, RZ, R234 ;  /* 0x000000ffff0a7224 */ /* 0x000fe400078e00ea */
[----:B------:R-:W-:Y:S01]  /*51430*/  STL.128 [R1+0x14b0], R156 ;  /* 0x0014b09c01007387 */ /* 0x000fe20000100c00 */
[----:B-1----:R-:W-:Y:S01]  /*51440*/  IMAD.MOV.U32 R32, RZ, RZ, R24 ;  /* 0x000000ffff207224 */ /* 0x002fe200078e0018 */
[----:B------:R-:W-:Y:S01]  /*51450*/  MOV R33, R25 ;  /* 0x0000001900217202 */ /* 0x000fe20000000f00 */
[----:B------:R-:W-:Y:S01]  /*51460*/  IMAD.MOV.U32 R11, RZ, RZ, R235 ;  /* 0x000000ffff0b7224 */ /* 0x000fe200078e00eb */
[----:B------:R0:W-:Y:S04]  /*51470*/  STL.64 [R1+0x87e8], R8 ;  /* 0x0087e80801007387 */ /* 0x0001e80000100a00 */
[----:B------:R-:W3:Y:S01]  /*51480*/  LDL.64 R24, [R1+0xa2a0] ;  /* 0x00a2a00001187983 */ /* 0x000ee20000100a00 */
[----:B------:R-:W-:Y:S01]  /*51490*/  MOV R34, R28 ;  /* 0x0000001c00227202 */ /* 0x000fe20000000f00 */
[----:B------:R-:W-:Y:S01]  /*514a0*/  IMAD.MOV.U32 R35, RZ, RZ, R29 ;  /* 0x000000ffff237224 */ /* 0x000fe200078e001d */
[----:B------:R-:W-:Y:S01]  /*514b0*/  DADD R160, -R162, -R16 ;  /* 0x00000000a2a07229 */ /* 0x000fe20000000910 */
[----:B------:R1:W-:Y:S01]  /*514c0*/  STL.128 [R1+0x1650], R208 ;  /* 0x001650d001007387 */ /* 0x0003e20000100c00 */
[----:B0-----:R-:W-:Y:S01]  /*514d0*/  DMUL R8, R48, UR4 ;  /* 0x0000000430087c28 */ /* 0x001fe20008000000 */
[----:B------:R-:W-:Y:S01]  /*514e0*/  IMAD.MOV.U32 R166, RZ, RZ, R26 ;  /* 0x000000ffffa67224 */ /* 0x000fe200078e001a */
[----:B------:R-:W-:Y:S01]  /*514f0*/  DADD R240, -R2, -R40 ;  /* 0x0000000002f07229 */ /* 0x000fe20000000928 */
[----:B------:R-:W-:Y:S01]  /*51500*/  IMAD.MOV.U32 R167, RZ, RZ, R27 ;  /* 0x000000ffffa77224 */ /* 0x000fe200078e001b */
[----:B------:R-:W-:Y:S01]  /*51510*/  DADD R46, R46, R214 ;  /* 0x000000002e2e7229 */ /* 0x000fe200000000d6 */
[----:B------:R-:W-:Y:S01]  /*51520*/  IMAD.MOV.U32 R158, RZ, RZ, R58 ;  /* 0x000000ffff9e7224 */ /* 0x000fe200078e003a */
[----:B------:R-:W-:Y:S04]  /*51530*/  STL.128 [R1+0x16a0], R144 ;  /* 0x0016a09001007387 */ /* 0x000fe80000100c00 */
[----:B------:R0:W-:Y:S01]  /*51540*/  STL.64 [R1+0x86c8], R8 ;  /* 0x0086c80801007387 */ /* 0x0001e20000100a00 */
[C---:B------:R-:W-:Y:S01]  /*51550*/  DMUL R26, R48.reuse, UR12 ;  /* 0x0000000c301a7c28 */ /* 0x040fe20008000000 */
[----:B------:R-:W-:Y:S01]  /*51560*/  UMOV UR4, 0xe54a3803 ;  /* 0xe54a380300047882 */ /* 0x000fe20000000000 */
[----:B------:R-:W-:Y:S01]  /*51570*/  UMOV UR5, 0x3de33dcf ;  /* 0x3de33dcf00057882 */ /* 0x000fe20000000000 */
[----:B------:R-:W-:Y:S01]  /*51580*/  IMAD.MOV.U32 R159, RZ, RZ, R59 ;  /* 0x000000ffff9f7224 */ /* 0x000fe200078e003b */
[----:B------:R-:W-:Y:S01]  /*51590*/  DMUL R28, R48, UR8 ;  /* 0x00000008301c7c28 */ /* 0x000fe20008000000 */
[----:B-1----:R-:W4:Y:S01]  /*515a0*/  LDL.LU.128 R208, [R1+0xb600] ;  /* 0x00b6000001d07983 */ /* 0x002f220000300c00 */
[----:B------:R-:W-:-:S03]  /*515b0*/  DADD R156, -R148, R30 ;  /* 0x00000000949c7229 */ /* 0x000fc6000000011e */
[----:B------:R-:W4:Y:S01]  /*515c0*/  LDL.64 R162, [R1+0x8480] ;  /* 0x0084800001a27983 */ /* 0x000f220000100a00 */
[----:B0-----:R-:W-:Y:S01]  /*515d0*/  IMAD.MOV.U32 R8, RZ, RZ, R234 ;  /* 0x000000ffff087224 */ /* 0x001fe200078e00ea */
[----:B------:R-:W-:Y:S01]  /*515e0*/  MOV R9, R235 ;  /* 0x000000eb00097202 */ /* 0x000fe20000000f00 */
[----:B------:R-:W-:Y:S01]  /*515f0*/  DFMA R88, R88, 0.5, R72 ;  /* 0x3fe000005858782b */ /* 0x000fe20000000048 */
[----:B------:R-:W4:Y:S04]  /*51600*/  LDL.LU.64 R234, [R1+0xb570] ;  /* 0x00b5700001ea7983 */ /* 0x000f280000300a00 */
[----:B------:R0:W-:Y:S01]  /*51610*/  STL.128 [R1+0x14a0], R8 ;  /* 0x0014a00801007387 */ /* 0x0001e20000100c00 */
[----:B------:R-:W-:Y:S02]  /*51620*/  DADD R4, R174, R4 ;  /* 0x00000000ae047229 */ /* 0x000fe40000000004 */
[----:B------:R-:W-:Y:S01]  /*51630*/  DMUL R58, R48, UR4 ;  /* 0x00000004303a7c28 */ /* 0x000fe20008000000 */
[----:B------:R-:W-:Y:S04]  /*51640*/  STL.128 [R1+0x1810], R12 ;  /* 0x0018100c01007387 */ /* 0x000fe80000100c00 */
[----:B------:R-:W-:Y:S04]  /*51650*/  STL.128 [R1+0xb410], R244 ;  /* 0x00b410f401007387 */ /* 0x000fe80000100c00 */
[----:B------:R-:W-:Y:S04]  /*51660*/  STL.128 [R1+0xb3b0], R136 ;  /* 0x00b3b08801007387 */ /* 0x000fe80000100c00 */
[----:B0-----:R-:W4:Y:S01]  /*51670*/  LDL.64 R8, [R1+0x9ae0] ;  /* 0x009ae00001087983 */ /* 0x001f220000100a00 */
[----:B------:R-:W-:Y:S01]  /*51680*/  UMOV UR4, 0xde9cc603 ;  /* 0xde9cc60300047882 */ /* 0x000fe20000000000 */
[----:B------:R-:W-:-:S02]  /*51690*/  UMOV UR5, 0x3de80d43 ;  /* 0x3de80d4300057882 */ /* 0x000fc40000000000 */
[----:B------:R0:W-:Y:S01]  /*516a0*/  STL.64 [R1+0x8a90], R26 ;  /* 0x008a901a01007387 */ /* 0x0001e20000100a00 */
[----:B------:R-:W-:Y:S01]  /*516b0*/  UMOV UR8, 0xe0852fba ;  /* 0xe0852fba00087882 */ /* 0x000fe20000000000 */
[----:B------:R-:W-:Y:S02]  /*516c0*/  UMOV UR9, 0x3de6ad6b ;  /* 0x3de6ad6b00097882 */ /* 0x000fe40000000000 */
[----:B------:R-:W-:Y:S04]  /*516d0*/  STL.128 [R1+0xf20], R156 ;  /* 0x000f209c01007387 */ /* 0x000fe80000100c00 */
[----:B------:R-:W4:Y:S01]  /*516e0*/  LDL.64 R60, [R1+0x91d8] ;  /* 0x0091d800013c7983 */ /* 0x000f220000100a00 */
[----:B0-----:R-:W-:Y:S01]  /*516f0*/  DMUL R26, R48, UR4 ;  /* 0x00000004301a7c28 */ /* 0x001fe20008000000 */
[----:B--2---:R-:W-:Y:S01]  /*51700*/  IMAD.MOV.U32 R16, RZ, RZ, R168 ;  /* 0x000000ffff107224 */ /* 0x004fe200078e00a8 */
[----:B------:R-:W-:-:S05]  /*51710*/  MOV R17, R169 ;  /* 0x000000a900117202 */ /* 0x000fca0000000f00 */
[----:B------:R0:W-:Y:S01]  /*51720*/  STL.64 [R1+0x8a98], R26 ;  /* 0x008a981a01007387 */ /* 0x0001e20000100a00 */
[----:B------:R-:W-:Y:S02]  /*51730*/  DMUL R168, R48, UR20 ;  /* 0x0000001430a87c28 */ /* 0x000fe40008000000 */
[----:B------:R-:W-:Y:S02]  /*51740*/  DADD R52, -R52, -R122 ;  /* 0x0000000034347229 */ /* 0x000fe4000000097a */
[----:B---3--:R-:W-:Y:S01]  /*51750*/  DADD R92, -R24, -R92 ;  /* 0x00000000185c7229 */ /* 0x008fe2000000095c */
[----:B------:R1:W-:Y:S01]  /*51760*/  STL.128 [R1+0x1660], R240 ;  /* 0x001660f001007387 */ /* 0x0003e20000100c00 */
[----:B0-----:R-:W-:Y:S02]  /*51770*/  DMUL R26, R48, UR8 ;  /* 0x00000008301a7c28 */ /* 0x001fe40008000000 */
[----:B------:R-:W-:Y:S01]  /*51780*/  DFMA R48, R238, R48, R80 ;  /* 0x00000030ee30722b */ /* 0x000fe20000000050 */
[----:B------:R-:W2:Y:S04]  /*51790*/  LDL.LU.128 R144, [R1+0xb5e0] ;  /* 0x00b5e00001907983 */ /* 0x000ea80000300c00 */
[----:B------:R-:W-:Y:S04]  /*517a0*/  STL.128 [R1+0x15a0], R92 ;  /* 0x0015a05c01007387 */ /* 0x000fe80000100c00 */
[----:B------:R0:W-:Y:S01]  /*517b0*/  STL.64 [R1+0x86f0], R48 ;  /* 0x0086f03001007387 */ /* 0x0001e20000100a00 */
[----:B------:R-:W-:Y:S01]  /*517c0*/  UMOV UR8, 0x9999999a ;  /* 0x9999999a00087882 */ /* 0x000fe20000000000 */
[----:B------:R-:W-:-:S02]  /*517d0*/  UMOV UR9, 0x3fe99999 ;  /* 0x3fe9999900097882 */ /* 0x000fc40000000000 */
[----:B------:R3:W-:Y:S01]  /*517e0*/  STL.128 [R1+0x1630], R52 ;  /* 0x0016303401007387 */ /* 0x0007e20000100c00 */
[----:B------:R-:W-:-:S03]  /*517f0*/  DMUL R142, R68, R178 ;  /* 0x000000b2448e7228 */ /* 0x000fc60000000000 */
[----:B-1----:R-:W2:Y:S04]  /*51800*/  LDL.LU.128 R240, [R1+0xb5f0] ;  /* 0x00b5f00001f07983 */ /* 0x002ea80000300c00 */
[----:B0-----:R-:W2:Y:S04]  /*51810*/  LDL.64 R48, [R1+0xa268] ;  /* 0x00a2680001307983 */ /* 0x001ea80000100a00 */
[----:B------:R-:W2:Y:S01]  /*51820*/  LDL.LU.128 R92, [R1+0xb530] ;  /* 0x00b53000015c7983 */ /* 0x000ea20000300c00 */
[----:B----4-:R-:W-:-:S03]  /*51830*/  DADD R30, R234, R180 ;  /* 0x00000000ea1e7229 */ /* 0x010fc600000000b4 */
[----:B---3--:R-:W3:Y:S01]  /*51840*/  LDL.LU.128 R52, [R1+0xb520] ;  /* 0x00b5200001347983 */ /* 0x008ee20000300c00 */
[----:B------:R-:W-:-:S03]  /*51850*/  DMUL R158, R188, UR8 ;  /* 0x00000008bc9e7c28 */ /* 0x000fc60008000000 */
[----:B------:R-:W4:Y:S04]  /*51860*/  LDL.LU.64 R238, [R1+0xb560] ;  /* 0x00b5600001ee7983 */ /* 0x000f280000300a00 */
[----:B------:R0:W-:Y:S01]  /*51870*/  STL.64 [R1+0x8918], R30 ;  /* 0x0089181e01007387 */ /* 0x0001e20000100a00 */
[----:B------:R-:W-:-:S03]  /*51880*/  DMUL R156, R18, UR8 ;  /* 0x00000008129c7c28 */ /* 0x000fc60008000000 */
[----:B------:R-:W2:Y:S01]  /*51890*/  LDL.64 R18, [R1+0x8bc8] ;  /* 0x008bc80001127983 */ /* 0x000ea20000100a00 */
[----:B------:R-:W-:Y:S02]  /*518a0*/  DADD R208, R208, R208 ;  /* 0x00000000d0d07229 */ /* 0x000fe400000000d0 */
[----:B------:R-:W-:Y:S01]  /*518b0*/  DADD R210, R210, R88 ;  /* 0x00000000d2d27229 */ /* 0x000fe20000000058 */
[----:B------:R-:W3:Y:S01]  /*518c0*/  LDL.LU.64 R80, [R1+0xb568] ;  /* 0x00b5680001507983 */ /* 0x000ee20000300a00 */
[----:B0-----:R-:W-:-:S03]  /*518d0*/  DMUL R30, R102, UR24 ;  /* 0x00000018661e7c28 */ /* 0x001fc60008000000 */
[----:B------:R-:W-:Y:S01]  /*518e0*/  STL.128 [R1+0xb5b0], R96 ;  /* 0x00b5b06001007387 */ /* 0x000fe20000100c00 */
[----:B------:R-:W-:Y:S02]  /*518f0*/  DADD R188, -R8, R124 ;  /* 0x0000000008bc7229 */ /* 0x000fe4000000017c */
[----:B------:R-:W-:Y:S01]  /*51900*/  DMUL R124, R102, UR24 ;  /* 0x00000018667c7c28 */ /* 0x000fe20008000000 */
[----:B------:R-:W-:Y:S04]  /*51910*/  STL.64 [R1+0xb338], R182 ;  /* 0x00b338b601007387 */ /* 0x000fe80000100a00 */
[----:B------:R0:W-:Y:S04]  /*51920*/  STL.64 [R1+0x86b8], R30 ;  /* 0x0086b81e01007387 */ /* 0x0001e80000100a00 */
[----:B------:R1:W-:Y:S01]  /*51930*/  STL.128 [R1+0x1530], R156 ;  /* 0x0015309c01007387 */ /* 0x0003e20000100c00 */
[----:B------:R-:W-:Y:S01]  /*51940*/  IMAD.MOV.U32 R8, RZ, RZ, R142 ;  /* 0x000000ffff087224 */ /* 0x000fe200078e008e */
[----:B------:R-:W-:-:S02]  /*51950*/  MOV R9, R143 ;  /* 0x0000008f00097202 */ /* 0x000fc40000000f00 */
[----:B------:R1:W-:Y:S01]  /*51960*/  STL.128 [R1+0xf30], R188 ;  /* 0x000f30bc01007387 */ /* 0x0003e20000100c00 */
[----:B0-----:R-:W-:Y:S01]  /*51970*/  MOV R30, R166 ;  /* 0x000000a6001e7202 */ /* 0x001fe20000000f00 */
[----:B------:R-:W-:Y:S01]  /*51980*/  IMAD.MOV.U32 R31, RZ, RZ, R167 ;  /* 0x000000ffff1f7224 */ /* 0x000fe200078e00a7 */
[----:B------:R-:W-:Y:S01]  /*51990*/  MOV R166, R150 ;  /* 0x0000009600a67202 */ /* 0x000fe20000000f00 */
[----:B------:R-:W-:Y:S01]  /*519a0*/  IMAD.MOV.U32 R167, RZ, RZ, R151 ;  /* 0x000000ffffa77224 */ /* 0x000fe200078e0097 */
[----:B------:R-:W-:Y:S01]  /*519b0*/  DMUL R10, R198, UR24 ;  /* 0x00000018c60a7c28 */ /* 0x000fe20008000000 */
[----:B------:R-:W-:Y:S01]  /*519c0*/  UMOV UR4, 0xbaf4cd2d ;  /* 0xbaf4cd2d00047882 */ /* 0x000fe20000000000 */
[----:B------:R-:W-:Y:S01]  /*519d0*/  UMOV UR5, 0x3d843b23 ;  /* 0x3d843b2300057882 */ /* 0x000fe20000000000 */
[----:B------:R-:W-:Y:S01]  /*519e0*/  IMAD.MOV.U32 R24, RZ, RZ, R226 ;  /* 0x000000ffff187224 */ /* 0x000fe200078e00e2 */
[----:B------:R-:W-:Y:S01]  /*519f0*/  MOV R25, R227 ;  /* 0x000000e300197202 */ /* 0x000fe20000000f00 */
[----:B-1----:R-:W-:Y:S01]  /*51a00*/  IMAD.MOV.U32 R156, RZ, RZ, R124 ;  /* 0x000000ffff9c7224 */ /* 0x002fe200078e007c */
[----:B------:R-:W3:Y:S01]  /*51a10*/  LDL.LU.128 R12, [R1+0xb5d0] ;  /* 0x00b5d000010c7983 */ /* 0x000ee20000300c00 */
[----:B------:R-:W-:Y:S01]  /*51a20*/  IMAD.MOV.U32 R157, RZ, RZ, R125 ;  /* 0x000000ffff9d7224 */ /* 0x000fe200078e007d */
[----:B------:R-:W-:Y:S01]  /*51a30*/  MOV R125, R167 ;  /* 0x000000a7007d7202 */ /* 0x000fe20000000f00 */
[----:B------:R-:W-:Y:S01]  /*51a40*/  IMAD.MOV.U32 R124, RZ, RZ, R166 ;  /* 0x000000ffff7c7224 */ /* 0x000fe200078e00a6 */
[----:B------:R-:W-:Y:S01]  /*51a50*/  MOV R166, R36 ;  /* 0x0000002400a67202 */ /* 0x000fe20000000f00 */
[----:B------:R-:W-:Y:S01]  /*51a60*/  IMAD.MOV.U32 R167, RZ, RZ, R37 ;  /* 0x000000ffffa77224 */ /* 0x000fe200078e0025 */
[----:B------:R-:W3:Y:S04]  /*51a70*/  LDL.64 R244, [R1+0x8fc8] ;  /* 0x008fc80001f47983 */ /* 0x000ee80000100a00 */
[----:B------:R-:W3:Y:S01]  /*51a80*/  LDL.64 R36, [R1+0xa270] ;  /* 0x00a2700001247983 */ /* 0x000ee20000100a00 */
[----:B------:R-:W-:Y:S01]  /*51a90*/  IMAD.MOV.U32 R142, RZ, RZ, R104 ;  /* 0x000000ffff8e7224 */ /* 0x000fe200078e0068 */
[----:B------:R-:W-:Y:S01]  /*51aa0*/  MOV R104, R184 ;  /* 0x000000b800687202 */ /* 0x000fe20000000f00 */
[----:B------:R-:W-:Y:S01]  /*51ab0*/  IMAD.MOV.U32 R143, RZ, RZ, R105 ;  /* 0x000000ffff8f7224 */ /* 0x000fe200078e0069 */
[----:B------:R-:W-:Y:S01]  /*51ac0*/  MOV R191, R21 ;  /* 0x0000001500bf7202 */ /* 0x000fe20000000f00 */
[----:B------:R-:W-:Y:S01]  /*51ad0*/  IMAD.MOV.U32 R105, RZ, RZ, R185 ;  /* 0x000000ffff697224 */ /* 0x000fe200078e00b9 */
[----:B------:R-:W3:Y:S01]  /*51ae0*/  LDL.64 R138, [R1+0x8658] ;  /* 0x00865800018a7983 */ /* 0x000ee20000100a00 */
[----:B------:R-:W-:-:S03]  /*51af0*/  IMAD.MOV.U32 R190, RZ, RZ, R20 ;  /* 0x000000ffffbe7224 */ /* 0x000fc600078e0014 */
[----:B------:R-:W3:Y:S01]  /*51b00*/  LDL.LU.64 R20, [R1+0xb518] ;  /* 0x00b5180001147983 */ /* 0x000ee20000300a00 */
[----:B------:R-:W-:-:S03]  /*51b10*/  DADD R224, -R224, -R58 ;  /* 0x00000000e0e07229 */ /* 0x000fc6000000093a */
[----:B------:R-:W-:Y:S04]  /*51b20*/  STL.64 [R1+0x8ec0], R168 ;  /* 0x008ec0a801007387 */ /* 0x000fe80000100a00 */
[----:B------:R-:W-:Y:S01]  /*51b30*/  STL.64 [R1+0x8ec8], R58 ;  /* 0x008ec83a01007387 */ /* 0x000fe20000100a00 */
[----:B------:R-:W-:Y:S01]  /*51b40*/  UMOV UR12, 0x9999999a ;  /* 0x9999999a000c7882 */ /* 0x000fe20000000000 */
[----:B------:R-:W-:Y:S02]  /*51b50*/  UMOV UR13, 0x400d9999 ;  /* 0x400d9999000d7882 */ /* 0x000fe40000000000 */
[----:B------:R-:W3:Y:S04]  /*51b60*/  LDL.LU.64 R122, [R1+0xb540] ;  /* 0x00b54000017a7983 */ /* 0x000ee80000300a00 */
[----:B------:R-:W-:Y:S01]  /*51b70*/  STL.128 [R1+0x1980], R200 ;  /* 0x001980c801007387 */ /* 0x000fe20000100c00 */
[----:B------:R-:W-:-:S03]  /*51b80*/  DADD R38, -RZ, -R38 ;  /* 0x00000000ff267229 */ /* 0x000fc60000000926 */
[----:B------:R-:W3:Y:S01]  /*51b90*/  LDL.LU.64 R174, [R1+0xb4b8] ;  /* 0x00b4b80001ae7983 */ /* 0x000ee20000300a00 */
[----:B------:R-:W-:Y:S01]  /*51ba0*/  UMOV UR26, 0xd91d9bf5 ;  /* 0xd91d9bf5001a7882 */ /* 0x000fe20000000000 */
[----:B------:R-:W-:Y:S01]  /*51bb0*/  UMOV UR27, 0x3d5ef655 ;  /* 0x3d5ef655001b7882 */ /* 0x000fe20000000000 */
[----:B------:R-:W-:Y:S01]  /*51bc0*/  UMOV UR28, 0xcccccccd ;  /* 0xcccccccd001c7882 */ /* 0x000fe20000000000 */
[----:B------:R-:W-:Y:S01]  /*51bd0*/  UMOV UR29, 0x3fdccccc ;  /* 0x3fdccccc001d7882 */ /* 0x000fe20000000000 */
[----:B------:R-:W3:Y:S01]  /*51be0*/  LDL.LU.64 R214, [R1+0xb490] ;  /* 0x00b4900001d67983 */ /* 0x000ee20000300a00 */
[----:B--2---:R-:W-:-:S03]  /*51bf0*/  DADD R180, R18, R218 ;  /* 0x0000000012b47229 */ /* 0x004fc600000000da */
[----:B----4-:R-:W-:Y:S01]  /*51c00*/  STL.128 [R1+0xb3e0], R236 ;  /* 0x00b3e0ec01007387 */ /* 0x010fe20000100c00 */
[----:B------:R-:W-:Y:S02]  /*51c10*/  DADD R188, -R48, -R168 ;  /* 0x0000000030bc7229 */ /* 0x000fe400000009a8 */
[----:B------:R-:W-:Y:S01]  /*51c20*/  DMUL R184, R92, 0.5 ;  /* 0x3fe000005cb87828 */ /* 0x000fe20000000000 */
[----:B------:R-:W-:Y:S01]  /*51c30*/  MOV R48, R8 ;  /* 0x0000000800307202 */ /* 0x000fe20000000f00 */
[----:B------:R-:W-:Y:S01]  /*51c40*/  IMAD.MOV.U32 R49, RZ, RZ, R9 ;  /* 0x000000ffff317224 */ /* 0x000fe200078e0009 */
[----:B---3--:R-:W-:Y:S04]  /*51c50*/  STL.64 [R1+0xb3f8], R80 ;  /* 0x00b3f85001007387 */ /* 0x008fe80000100a00 */
[----:B------:R0:W-:Y:S01]  /*51c60*/  STL.128 [R1+0x1560], R188 ;  /* 0x001560bc01007387 */ /* 0x0001e20000100c00 */
[----:B------:R-:W-:Y:S01]  /*51c70*/  DADD R158, R22, R184 ;  /* 0x00000000169e7229 */ /* 0x000fe200000000b8 */
[----:B------:R-:W-:-:S02]  /*51c80*/  IMAD.MOV.U32 R72, RZ, RZ, R48 ;  /* 0x000000ffff487224 */ /* 0x000fc400078e0030 */
[----:B------:R-:W-:Y:S01]  /*51c90*/  IMAD.MOV.U32 R73, RZ, RZ, R49 ;  /* 0x000000ffff497224 */ /* 0x000fe200078e0031 */
[----:B------:R-:W-:Y:S04]  /*51ca0*/  STL.64 [R1+0xae00], R54 ;  /* 0x00ae003601007387 */ /* 0x000fe80000100a00 */
[----:B------:R-:W-:Y:S04]  /*51cb0*/  STL.64 [R1+0xb380], R52 ;  /* 0x00b3803401007387 */ /* 0x000fe80000100a00 */
[----:B------:R-:W-:Y:S01]  /*51cc0*/  STL.128 [R1+0x1170], R208 ;  /* 0x001170d001007387 */ /* 0x000fe20000100c00 */
[----:B0-----:R-:W-:-:S03]  /*51cd0*/  DFMA R190, R114, R54, R204 ;  /* 0x0000003672be722b */ /* 0x001fc600000000cc */
[----:B------:R0:W-:Y:S04]  /*51ce0*/  STL.128 [R1+0x1130], R156 ;  /* 0x0011309c01007387 */ /* 0x0001e80000100c00 */
[----:B------:R-:W2:Y:S01]  /*51cf0*/  LDL.64 R48, [R1+0x8488] ;  /* 0x0084880001307983 */ /* 0x000ea20000100a00 */
[----:B------:R-:W-:-:S03]  /*51d00*/  DADD R44, R44, R190 ;  /* 0x000000002c2c7229 */ /* 0x000fc600000000be */
[----:B------:R-:W3:Y:S01]  /*51d10*/  LDL.LU.64 R102, [R1+0x8468] ;  /* 0x0084680001667983 */ /* 0x000ee20000300a00 */
[----:B------:R-:W-:Y:S01]  /*51d20*/  IMAD.MOV.U32 R178, RZ, RZ, R172 ;  /* 0x000000ffffb27224 */ /* 0x000fe200078e00ac */
[----:B------:R-:W-:Y:S02]  /*51d30*/  MOV R179, R173 ;  /* 0x000000ad00b37202 */ /* 0x000fe40000000f00 */
[----:B------:R-:W-:Y:S01]  /*51d40*/  STL.64 [R1+0x86f8], R26 ;  /* 0x0086f81a01007387 */ /* 0x000fe20000100a00 */
[----:B0-----:R-:W-:-:S03]  /*51d50*/  IMAD.MOV.U32 R156, RZ, RZ, R186 ;  /* 0x000000ffff9c7224 */ /* 0x001fc600078e00ba */
[----:B------:R-:W4:Y:S01]  /*51d60*/  LDL.LU.64 R98, [R1+0x8648] ;  /* 0x0086480001627983 */ /* 0x000f220000300a00 */
[----:B------:R-:W-:Y:S01]  /*51d70*/  IMAD.MOV.U32 R157, RZ, RZ, R187 ;  /* 0x000000ffff9d7224 */ /* 0x000fe200078e00bb */
[----:B------:R-:W-:Y:S02]  /*51d80*/  DMUL R186, R94, UR24 ;  /* 0x000000185eba7c28 */ /* 0x000fe40008000000 */
[----:B------:R-:W-:Y:S01]  /*51d90*/  DADD R36, -R36, R42 ;  /* 0x0000000024247229 */ /* 0x000fe2000000012a */
[----:B------:R0:W-:Y:S01]  /*51da0*/  STL.128 [R1+0x1060], R44 ;  /* 0x0010602c01007387 */ /* 0x0001e20000100c00 */
[----:B------:R-:W-:Y:S01]  /*51db0*/  MOV R42, R156 ;  /* 0x0000009c002a7202 */ /* 0x000fe20000000f00 */
[----:B------:R-:W-:Y:S02]  /*51dc0*/  IMAD.MOV.U32 R43, RZ, RZ, R157 ;  /* 0x000000ffff2b7224 */ /* 0x000fe400078e009d */
[----:B------:R1:W-:Y:S01]  /*51dd0*/  STL.128 [R1+0x10c0], R184 ;  /* 0x0010c0b801007387 */ /* 0x0003e20000100c00 */
[----:B------:R-:W-:-:S02]  /*51de0*/  DFMA R156, R232, 0.5, R186 ;  /* 0x3fe00000e89c782b */ /* 0x000fc400000000ba */
[--C-:B------:R-:W-:Y:S01]  /*51df0*/  DADD R188, R112, R40.reuse ;  /* 0x0000000070bc7229 */ /* 0x100fe20000000028 */
[----:B------:R-:W-:Y:S01]  /*51e00*/  STL.64 [R1+0x8f88], R180 ;  /* 0x008f88b401007387 */ /* 0x000fe20000100a00 */
[----:B------:R-:W-:Y:S02]  /*51e10*/  DADD R8, R2, R40 ;  /* 0x0000000002087229 */ /* 0x000fe40000000028 */
[----:B------:R-:W-:Y:S01]  /*51e20*/  DMUL R150, R64, UR4 ;  /* 0x0000000440967c28 */ /* 0x000fe20008000000 */
[----:B------:R-:W-:Y:S01]  /*51e30*/  IMAD.MOV.U32 R226, RZ, RZ, R116 ;  /* 0x000000ffffe27224 */ /* 0x000fe200078e0074 */
[----:B------:R-:W3:Y:S04]  /*51e40*/  LDL.LU.64 R238, [R1+0x8540] ;  /* 0x0085400001ee7983 */ /* 0x000ee80000300a00 */
[----:B0-----:R-:W2:Y:S01]  /*51e50*/  LDL.LU.128 R44, [R1+0xb470] ;  /* 0x00b47000012c7983 */ /* 0x001ea20000300c00 */
[----:B-1----:R-:W-:-:S03]  /*51e60*/  IMAD.MOV.U32 R186, RZ, RZ, R42 ;  /* 0x000000ffffba7224 */ /* 0x002fc600078e002a */
[----:B------:R-:W4:Y:S01]  /*51e70*/  LDL.64 R96, [R1+0x8640] ;  /* 0x0086400001607983 */ /* 0x000f220000100a00 */
[----:B------:R-:W-:-:S03]  /*51e80*/  IMAD.MOV.U32 R187, RZ, RZ, R43 ;  /* 0x000000ffffbb7224 */ /* 0x000fc600078e002b */
[----:B------:R-:W3:Y:S04]  /*51e90*/  LDL.LU.64 R42, [R1+0x8498] ;  /* 0x00849800012a7983 */ /* 0x000ee80000300a00 */
[----:B------:R0:W-:Y:S01]  /*51ea0*/  STL.64 [R1+0x8608], R188 ;  /* 0x008608bc01007387 */ /* 0x0001e20000100a00 */
[----:B------:R-:W-:Y:S02]  /*51eb0*/  IMAD.MOV.U32 R227, RZ, RZ, R117 ;  /* 0x000000ffffe37224 */ /* 0x000fe400078e0075 */
[----:B------:R-:W-:Y:S01]  /*51ec0*/  IMAD.MOV.U32 R184, RZ, RZ, R8 ;  /* 0x000000ffffb87224 */ /* 0x000fe200078e0008 */
[----:B------:R-:W-:Y:S01]  /*51ed0*/  MOV R74, R30 ;  /* 0x0000001e004a7202 */ /* 0x000fe20000000f00 */
[----:B------:R-:W-:Y:S02]  /*51ee0*/  IMAD.MOV.U32 R185, RZ, RZ, R9 ;  /* 0x000000ffffb97224 */ /* 0x000fe400078e0009 */
[----:B------:R-:W-:Y:S01]  /*51ef0*/  IMAD.MOV.U32 R75, RZ, RZ, R31 ;  /* 0x000000ffff4b7224 */ /* 0x000fe200078e001f */
[----:B------:R-:W-:Y:S01]  /*51f00*/  DFMA R18, R234, 0.5, R10 ;  /* 0x3fe00000ea12782b */ /* 0x000fe2000000000a */
[----:B------:R-:W-:Y:S01]  /*51f10*/  UMOV UR4, 0x6e5b0120 ;  /* 0x6e5b012000047882 */ /* 0x000fe20000000000 */
[----:B------:R-:W-:Y:S01]  /*51f20*/  STL.64 [R1+0xb360], R20 ;  /* 0x00b3601401007387 */ /* 0x000fe20000100a00 */
[----:B0-----:R-:W-:Y:S01]  /*51f30*/  DADD R188, R84, R82 ;  /* 0x0000000054bc7229 */ /* 0x001fe20000000052 */
[----:B------:R-:W-:Y:S01]  /*51f40*/  MOV R82, R34 ;  /* 0x0000002200527202 */ /* 0x000fe20000000f00 */
[----:B------:R-:W-:Y:S01]  /*51f50*/  IMAD.MOV.U32 R83, RZ, RZ, R35 ;  /* 0x000000ffff537224 */ /* 0x000fe200078e0023 */
[----:B------:R-:W-:Y:S01]  /*51f60*/  DADD R34, R228, R228 ;  /* 0x00000000e4227229 */ /* 0x000fe200000000e4 */
[----:B------:R-:W-:Y:S01]  /*51f70*/  UMOV UR5, 0x3d0b0587 ;  /* 0x3d0b058700057882 */ /* 0x000fe20000000000 */
[----:B------:R-:W-:-:S02]  /*51f80*/  DADD R8, R140, R10 ;  /* 0x000000008c087229 */ /* 0x000fc4000000000a */
[----:B------:R0:W-:Y:S04]  /*51f90*/  STL.128 [R1+0x11b0], R188 ;  /* 0x0011b0bc01007387 */ /* 0x0001e80000100c00 */
[----:B------:R-:W4:Y:S01]  /*51fa0*/  LDL.LU.64 R116, [R1+0xb548] ;  /* 0x00b5480001747983 */ /* 0x000f220000300a00 */
[----:B------:R-:W-:-:S03]  /*51fb0*/  DADD R4, R4, R34 ;  /* 0x0000000004047229 */ /* 0x000fc60000000022 */
[----:B------:R-:W4:Y:S01]  /*51fc0*/  LDL.64 R80, [R1+0x8de8] ;  /* 0x008de80001507983 */ /* 0x000f220000100a00 */
[----:B------:R-:W-:Y:S01]  /*51fd0*/  IMAD.MOV.U32 R112, RZ, RZ, R24 ;  /* 0x000000ffff707224 */ /* 0x000fe200078e0018 */
[----:B------:R-:W-:Y:S02]  /*51fe0*/  MOV R113, R25 ;  /* 0x0000001900717202 */ /* 0x000fe40000000f00 */
[----:B------:R-:W4:Y:S01]  /*51ff0*/  LDL.LU.64 R58, [R1+0xb510] ;  /* 0x00b51000013a7983 */ /* 0x000f220000300a00 */
[----:B0-----:R-:W-:Y:S01]  /*52000*/  MOV R189, R29 ;  /* 0x0000001d00bd7202 */ /* 0x001fe20000000f00 */
[----:B------:R-:W-:Y:S01]  /*52010*/  IMAD.MOV.U32 R188, RZ, RZ, R28 ;  /* 0x000000ffffbc7224 */ /* 0x000fe200078e001c */
[----:B------:R-:W-:Y:S01]  /*52020*/  DMUL R158, R108, 0.5 ;  /* 0x3fe000006c9e7828 */ /* 0x000fe20000000000 */
[----:B------:R-:W4:Y:S02]  /*52030*/  LDL.LU.64 R2, [R1+0xb4d0] ;  /* 0x00b4d00001027983 */ /* 0x000f240000300a00 */
[----:B------:R-:W-:-:S02]  /*52040*/  IMAD.MOV.U32 R88, RZ, RZ, R188 ;  /* 0x000000ffff587224 */ /* 0x000fc400078e00bc */
[----:B------:R-:W-:Y:S01]  /*52050*/  IMAD.MOV.U32 R89, RZ, RZ, R189 ;  /* 0x000000ffff597224 */ /* 0x000fe200078e00bd */
[----:B------:R-:W-:Y:S01]  /*52060*/  MOV R189, R167 ;  /* 0x000000a700bd7202 */ /* 0x000fe20000000f00 */
[----:B------:R-:W-:Y:S01]  /*52070*/  IMAD.MOV.U32 R188, RZ, RZ, R166 ;  /* 0x000000ffffbc7224 */ /* 0x000fe200078e00a6 */
[----:B------:R-:W-:Y:S01]  /*52080*/  DADD R166, R4, R208 ;  /* 0x0000000004a67229 */ /* 0x000fe200000000d0 */
[----:B------:R-:W-:Y:S01]  /*52090*/  IMAD.MOV.U32 R172, RZ, RZ, R16 ;  /* 0x000000ffffac7224 */ /* 0x000fe200078e0010 */
[----:B------:R-:W-:Y:S01]  /*520a0*/  DADD R4, R242, R180 ;  /* 0x00000000f2047229 */ /* 0x000fe200000000b4 */
[----:B------:R-:W-:Y:S01]  /*520b0*/  IMAD.MOV.U32 R173, RZ, RZ, R17 ;  /* 0x000000ffffad7224 */ /* 0x000fe200078e0011 */
[----:B------:R-:W4:Y:S04]  /*520c0*/  LDL.64 R180, [R1+0x86c8] ;  /* 0x0086c80001b47983 */ /* 0x000f280000100a00 */
[----:B------:R0:W-:Y:S04]  /*520d0*/  STL.128 [R1+0xb430], R164 ;  /* 0x00b430a401007387 */ /* 0x0001e80000100c00 */
[----:B------:R-:W4:Y:S04]  /*520e0*/  LDL.LU.64 R168, [R1+0xb500] ;  /* 0x00b5000001a87983 */ /* 0x000f280000300a00 */
[----:B------:R-:W4:Y:S04]  /*520f0*/  LDL.LU.64 R204, [R1+0xb4c0] ;  /* 0x00b4c00001cc7983 */ /* 0x000f280000300a00 */
[----:B------:R-:W-:Y:S01]  /*52100*/  STL.64 [R1+0xb3a0], R122 ;  /* 0x00b3a07a01007387 */ /* 0x000fe20000100a00 */
[----:B0-----:R-:W-:Y:S01]  /*52110*/  MOV R166, R188 ;  /* 0x000000bc00a67202 */ /* 0x001fe20000000f00 */
[----:B------:R-:W-:-:S02]  /*52120*/  IMAD.MOV.U32 R167, RZ, RZ, R189 ;  /* 0x000000ffffa77224 */ /* 0x000fc400078e00bd */
[----:B------:R-:W4:Y:S02]  /*52130*/  LDL.LU.128 R200, [R1+0xb5c0] ;  /* 0x00b5c00001c87983 */ /* 0x000f240000300c00 */
[----:B------:R-:W-:Y:S01]  /*52140*/  IMAD.MOV.U32 R164, RZ, RZ, R166 ;  /* 0x000000ffffa47224 */ /* 0x000fe200078e00a6 */
[----:B------:R-:W-:Y:S01]  /*52150*/  MOV R166, R186 ;  /* 0x000000ba00a67202 */ /* 0x000fe20000000f00 */
[----:B------:R-:W-:Y:S01]  /*52160*/  IMAD.MOV.U32 R165, RZ, RZ, R167 ;  /* 0x000000ffffa57224 */ /* 0x000fe200078e00a7 */
[----:B------:R-:W4:Y:S01]  /*52170*/  LDL.LU.64 R40, [R1+0xb4c8] ;  /* 0x00b4c80001287983 */ /* 0x000f220000300a00 */
[----:B------:R-:W-:Y:S01]  /*52180*/  IMAD.MOV.U32 R167, RZ, RZ, R187 ;  /* 0x000000ffffa77224 */ /* 0x000fe200078e00bb */
[----:B------:R-:W-:Y:S01]  /*52190*/  DFMA R186, R234, 0.5, R8 ;  /* 0x3fe00000eaba782b */ /* 0x000fe20000000008 */
[----:B------:R-:W-:Y:S01]  /*521a0*/  IMAD.MOV.U32 R8, RZ, RZ, R156 ;  /* 0x000000ffff087224 */ /* 0x000fe200078e009c */
[----:B------:R-:W-:Y:S01]  /*521b0*/  MOV R9, R157 ;  /* 0x0000009d00097202 */ /* 0x000fe20000000f00 */
[----:B------:R-:W-:Y:S04]  /*521c0*/  STL.128 [R1+0x1890], R36 ;  /* 0x0018902401007387 */ /* 0x000fe80000100c00 */
[----:B------:R0:W-:Y:S04]  /*521d0*/  STL.128 [R1+0x1200], R8 ;  /* 0x0012000801007387 */ /* 0x0001e80000100c00 */
[----:B------:R-:W-:Y:S04]  /*521e0*/  STL.64 [R1+0xaaa8], R12 ;  /* 0x00aaa80c01007387 */ /* 0x000fe80000100a00 */
[----:B------:R-:W-:Y:S04]  /*521f0*/  STL.128 [R1+0xef0], R76 ;  /* 0x000ef04c01007387 */ /* 0x000fe80000100c00 */
[----:B------:R-:W-:Y:S01]  /*52200*/  STL.64 [R1+0xb2c0], R130 ;  /* 0x00b2c08201007387 */ /* 0x000fe20000100a00 */
[----:B0-----:R-:W-:-:S03]  /*52210*/  DMUL R8, R64, UR22 ;  /* 0x0000001640087c28 */ /* 0x001fc60008000000 */
[----:B------:R-:W4:Y:S04]  /*52220*/  LDL.64 R10, [R1+0x8640] ;  /* 0x00864000010a7983 */ /* 0x000f280000100a00 */
[----:B------:R-:W-:Y:S04]  /*52230*/  STL.128 [R1+0xb2b0], R212 ;  /* 0x00b2b0d401007387 */ /* 0x000fe80000100c00 */
[----:B------:R-:W-:Y:S04]  /*52240*/  STL.64 [R1+0x8fb8], R8 ;  /* 0x008fb80801007387 */ /* 0x000fe80000100a00 */
[----:B------:R-:W-:Y:S04]  /*52250*/  STL.128 [R1+0xb160], R92 ;  /* 0x00b1605c01007387 */ /* 0x000fe80000100c00 */
[----:B------:R-:W4:Y:S04]  /*52260*/  LDL.LU.64 R232, [R1+0xb480] ;  /* 0x00b4800001e87983 */ /* 0x000f280000300a00 */
[----:B--2---:R0:W-:Y:S01]  /*52270*/  STL.128 [R1+0xb390], R44 ;  /* 0x00b3902c01007387 */ /* 0x0041e20000100c00 */
[----:B---3--:R-:W-:Y:S01]  /*52280*/  DFMA R42, R162, 2, R42 ;  /* 0x40000000a22a782b */ /* 0x008fe2000000002a */
[----:B------:R-:W-:Y:S01]  /*52290*/  MOV R248, R184 ;  /* 0x000000b800f87202 */ /* 0x000fe20000000f00 */
[----:B------:R-:W-:Y:S01]  /*522a0*/  IMAD.MOV.U32 R249, RZ, RZ, R185 ;  /* 0x000000fffff97224 */ /* 0x000fe200078e00b9 */
[----:B------:R-:W2:Y:S04]  /*522b0*/  LDL.64 R20, [R1+0x8630] ;  /* 0x0086300001147983 */ /* 0x000ea80000100a00 */
[----:B------:R1:W-:Y:S01]  /*522c0*/  STL.128 [R1+0x1570], R224 ;  /* 0x001570e001007387 */ /* 0x0003e20000100c00 */
[----:B0-----:R-:W-:-:S03]  /*522d0*/  DMUL R44, R144, UR4 ;  /* 0x00000004902c7c28 */ /* 0x001fc60008000000 */
[----:B------:R-:W3:Y:S04]  /*522e0*/  LDL.LU.64 R46, [R1+0x8788] ;  /* 0x00878800012e7983 */ /* 0x000ee80000300a00 */
[----:B------:R0:W-:Y:S03]  /*522f0*/  STL.64 [R1+0x89f8], R44 ;  /* 0x0089f82c01007387 */ /* 0x0001e60000100a00 */
[----:B------:R-:W-:Y:S01]  /*52300*/  IMAD.MOV.U32 R8, RZ, RZ, R44 ;  /* 0x000000ffff087224 */ /* 0x000fe200078e002c */
[----:B------:R-:W3:Y:S01]  /*52310*/  LDL.64 R140, [R1+0x8b20] ;  /* 0x008b2000018c7983 */ /* 0x000ee20000100a00 */
[----:B------:R-:W-:-:S03]  /*52320*/  IMAD.MOV.U32 R9, RZ, RZ, R45 ;  /* 0x000000ffff097224 */ /* 0x000fc600078e002d */
[----:B-1----:R-:W3:Y:S01]  /*52330*/  LDL.LU.128 R224, [R1+0xb4f0] ;  /* 0x00b4f00001e07983 */ /* 0x002ee20000300c00 */
[----:B0-----:R-:W-:-:S03]  /*52340*/  DFMA R44, R48, 3, R42 ;  /* 0x40080000302c782b */ /* 0x001fc6000000002a */
[----:B----4-:R0:W-:Y:S04]  /*52350*/  STL.128 [R1+0xb3c0], R116 ;  /* 0x00b3c07401007387 */ /* 0x0101e80000100c00 */
[----:B------:R-:W4:Y:S01]  /*52360*/  LDL.64 R48, [R1+0x8510] ;  /* 0x0085100001307983 */ /* 0x000f220000100a00 */
[----:B------:R-:W-:Y:S02]  /*52370*/  IMAD.MOV.U32 R114, RZ, RZ, R150 ;  /* 0x000000ffff727224 */ /* 0x000fe400078e0096 */
[----:B------:R-:W-:Y:S01]  /*52380*/  IMAD.MOV.U32 R115, RZ, RZ, R151 ;  /* 0x000000ffff737224 */ /* 0x000fe200078e0097 */
[----:B------:R-:W3:Y:S04]  /*52390*/  LDL.64 R188, [R1+0x8b88] ;  /* 0x008b880001bc7983 */ /* 0x000ee80000100a00 */
[----:B------:R-:W-:Y:S04]  /*523a0*/  STL.128 [R1+0x1140], R156 ;  /* 0x0011409c01007387 */ /* 0x000fe80000100c00 */
[----:B0-----:R-:W3:Y:S04]  /*523b0*/  LDL.64 R116, [R1+0x8ec0] ;  /* 0x008ec00001747983 */ /* 0x001ee80000100a00 */
[----:B------:R-:W3:Y:S01]  /*523c0*/  LDL.LU.128 R208, [R1+0xb450] ;  /* 0x00b4500001d07983 */ /* 0x000ee20000300c00 */
[----:B------:R-:W-:-:S03]  /*523d0*/  DMUL R190, R64, UR6 ;  /* 0x0000000640be7c28 */ /* 0x000fc60008000000 */
[----:B------:R-:W-:Y:S01]  /*523e0*/  STL.128 [R1+0xb370], R148 ;  /* 0x00b3709401007387 */ /* 0x000fe20000100c00 */
[----:B------:R-:W-:Y:S02]  /*523f0*/  DFMA R30, R180, 2, R120 ;  /* 0x40000000b41e782b */ /* 0x000fe40000000078 */
[----:B------:R-:W-:Y:S01]  /*52400*/  DADD R16, R176, R230 ;  /* 0x00000000b0107229 */ /* 0x000fe200000000e6 */
[----:B------:R-:W-:Y:S01]  /*52410*/  STL.64 [R1+0x8f38], R150 ;  /* 0x008f389601007387 */ /* 0x000fe20000100a00 */
[----:B------:R-:W-:Y:S02]  /*52420*/  IMAD.MOV.U32 R123, RZ, RZ, R35 ;  /* 0x000000ffff7b7224 */ /* 0x000fe400078e0023 */
[----:B------:R-:W-:Y:S01]  /*52430*/  IMAD.MOV.U32 R122, RZ, RZ, R34 ;  /* 0x000000ffff7a7224 */ /* 0x000fe200078e0022 */
[----:B------:R-:W-:Y:S01]  /*52440*/  STL.128 [R1+0x1900], R96 ;  /* 0x0019006001007387 */ /* 0x000fe20000100c00 */
[----:B------:R-:W-:-:S03]  /*52450*/  DFMA R250, R76, 2, R30 ;  /* 0x400000004cfa782b */ /* 0x000fc6000000001e */
[----:B------:R-:W3:Y:S04]  /*52460*/  LDL.LU.128 R36, [R1+0xb460] ;  /* 0x00b4600001247983 */ /* 0x000ee80000300c00 */
[----:B------:R0:W-:Y:S01]  /*52470*/  STL.128 [R1+0xdc0], R248 ;  /* 0x000dc0f801007387 */ /* 0x0001e20000100c00 */
[----:B------:R-:W-:Y:S01]  /*52480*/  IMAD.MOV.U32 R184, RZ, RZ, R88 ;  /* 0x000000ffffb87224 */ /* 0x000fe200078e0058 */
[----:B------:R-:W-:Y:S02]  /*52490*/  MOV R185, R89 ;  /* 0x0000005900b97202 */ /* 0x000fe40000000f00 */
[----:B------:R-:W3:Y:S04]  /*524a0*/  LDL.LU.64 R228, [R1+0xb4b0] ;  /* 0x00b4b00001e47983 */ /* 0x000ee80000300a00 */
[----:B------:R-:W3:Y:S04]  /*524b0*/  LDL.64 R130, [R1+0x8488] ;  /* 0x0084880001827983 */ /* 0x000ee80000100a00 */
[----:B------:R-:W3:Y:S01]  /*524c0*/  LDL.64 R214, [R1+0x8ff8] ;  /* 0x008ff80001d67983 */ /* 0x000ee20000100a00 */
[----:B0-----:R-:W-:-:S03]  /*524d0*/  IMAD.MOV.U32 R248, RZ, RZ, R164 ;  /* 0x000000fffff87224 */ /* 0x001fc600078e00a4 */
[----:B------:R-:W3:Y:S01]  /*524e0*/  LDL.LU.64 R242, [R1+0xb440] ;  /* 0x00b4400001f27983 */ /* 0x000ee20000300a00 */
[----:B------:R-:W-:-:S03]  /*524f0*/  IMAD.MOV.U32 R249, RZ, RZ, R165 ;  /* 0x000000fffff97224 */ /* 0x000fc600078e00a5 */
[----:B------:R-:W3:Y:S01]  /*52500*/  LDL.64 R164, [R1+0xa258] ;  /* 0x00a2580001a47983 */ /* 0x000ee20000100a00 */
[----:B----4-:R-:W-:-:S03]  /*52510*/  DADD R120, R48, R238 ;  /* 0x0000000030787229 */ /* 0x010fc600000000ee */
[----:B------:R0:W-:Y:S04]  /*52520*/  STL.128 [R1+0x11e0], R8 ;  /* 0x0011e00801007387 */ /* 0x0001e80000100c00 */
[----:B------:R-:W4:Y:S01]  /*52530*/  LDL.LU.64 R48, [R1+0x8508] ;  /* 0x0085080001307983 */ /* 0x000f220000300a00 */
[----:B------:R-:W-:Y:S01]  /*52540*/  IMAD.MOV.U32 R246, RZ, RZ, R184 ;  /* 0x000000fffff67224 */ /* 0x000fe200078e00b8 */
[----:B------:R-:W-:Y:S01]  /*52550*/  MOV R247, R185 ;  /* 0x000000b900f77202 */ /* 0x000fe20000000f00 */
[----:B--2---:R-:W-:Y:S02]  /*52560*/  DADD R30, -R20, -R244 ;  /* 0x00000000141e7229 */ /* 0x004fe400000009f4 */
[----:B------:R-:W-:Y:S01]  /*52570*/  DADD R42, -R180, -R80 ;  /* 0x00000000b42a7229 */ /* 0x000fe20000000950 */
[----:B---3--:R1:W-:Y:S04]  /*52580*/  STL.128 [R1+0x1370], R44 ;  /* 0x0013702c01007387 */ /* 0x0083e80000100c00 */
[----:B------:R2:W-:Y:S01]  /*52590*/  STL.128 [R1+0x12a0], R112 ;  /* 0x0012a07001007387 */ /* 0x0005e20000100c00 */
[----:B0-----:R-:W-:Y:S01]  /*525a0*/  DADD R10, R106, R14 ;  /* 0x000000006a0a7229 */ /* 0x001fe2000000000e */
[----:B------:R-:W-:-:S02]  /*525b0*/  CS2R R8, SRZ ;  /* 0x0000000000087805 */ /* 0x000fc4000001ff00 */
[----:B------:R-:W-:Y:S01]  /*525c0*/  MOV R244, R246 ;  /* 0x000000f600f47202 */ /* 0x000fe20000000f00 */
[----:B------:R-:W-:Y:S01]  /*525d0*/  IMAD.MOV.U32 R245, RZ, RZ, R247 ;  /* 0x000000fffff57224 */ /* 0x000fe200078e00f7 */
[----:B------:R-:W-:Y:S01]  /*525e0*/  CS2R R156, SRZ ;  /* 0x00000000009c7805 */ /* 0x000fe2000001ff00 */
[----:B------:R-:W-:Y:S01]  /*525f0*/  UMOV UR4, 0xa210599e ;  /* 0xa210599e00047882 */ /* 0x000fe20000000000 */
[----:B------:R-:W-:Y:S01]  /*52600*/  UMOV UR5, 0x3d8ec94c ;  /* 0x3d8ec94c00057882 */ /* 0x000fe20000000000 */
[----:B------:R0:W-:Y:S01]  /*52610*/  STL.128 [R1+0x11d0], R8 ;  /* 0x0011d00801007387 */ /* 0x0001e20000100c00 */
[----:B------:R-:W-:Y:S01]  /*52620*/  IMAD.MOV.U32 R80, RZ, RZ, R244 ;  /* 0x000000ffff507224 */ /* 0x000fe200078e00f4 */
[----:B------:R-:W-:Y:S01]  /*52630*/  MOV R244, R74 ;  /* 0x0000004a00f47202 */ /* 0x000fe20000000f00 */
[----:B------:R-:W-:Y:S01]  /*52640*/  IMAD.MOV.U32 R81, RZ, RZ, R245 ;  /* 0x000000ffff517224 */ /* 0x000fe200078e00f5 */
[----:B-1----:R-:W3:Y:S01]  /*52650*/  LDL.LU.64 R46, [R1+0x85a0] ;  /* 0x0085a000012e7983 */ /* 0x002ee20000300a00 */
[----:B------:R-:W-:Y:S01]  /*52660*/  IMAD.MOV.U32 R245, RZ, RZ, R75 ;  /* 0x000000fffff57224 */ /* 0x000fe200078e004b */
[----:B------:R-:W-:Y:S01]  /*52670*/  MOV R75, R167 ;  /* 0x000000a7004b7202 */ /* 0x000fe20000000f00 */
[----:B------:R-:W-:Y:S01]  /*52680*/  IMAD.MOV.U32 R74, RZ, RZ, R166 ;  /* 0x000000ffff4a7224 */ /* 0x000fe200078e00a6 */
[----:B--2---:R-:W2:Y:S04]  /*52690*/  LDL.LU.128 R112, [R1+0xb4a0] ;  /* 0x00b4a00001707983 */ /* 0x004ea80000300c00 */
[----:B------:R-:W3:Y:S04]  /*526a0*/  LDL.LU.64 R166, [R1+0x86b8] ;  /* 0x0086b80001a67983 */ /* 0x000ee80000300a00 */
[----:B0-----:R-:W4:Y:S01]  /*526b0*/  LDL.64 R10, [R1+0xa210] ;  /* 0x00a21000010a7983 */ /* 0x001f220000100a00 */
[----:B------:R-:W-:Y:S01]  /*526c0*/  IMAD.MOV.U32 R118, RZ, RZ, R104 ;  /* 0x000000ffff767224 */ /* 0x000fe200078e0068 */
[----:B------:R-:W-:-:S02]  /*526d0*/  MOV R119, R105 ;  /* 0x0000006900777202 */ /* 0x000fc40000000f00 */
[----:B------:R-:W-:Y:S01]  /*526e0*/  STL.128 [R1+0x12b0], R188 ;  /* 0x0012b0bc01007387 */ /* 0x000fe20000100c00 */
[----:B------:R-:W-:Y:S02]  /*526f0*/  IMAD.MOV.U32 R148, RZ, RZ, R178 ;  /* 0x000000ffff947224 */ /* 0x000fe400078e00b2 */
[----:B------:R-:W-:Y:S01]  /*52700*/  IMAD.MOV.U32 R149, RZ, RZ, R179 ;  /* 0x000000ffff957224 */ /* 0x000fe200078e00b3 */
[----:B------:R-:W-:Y:S04]  /*52710*/  STL.64 [R1+0x8fa8], R190 ;  /* 0x008fa8be01007387 */ /* 0x000fe80000100a00 */
[----:B------:R-:W-:Y:S04]  /*52720*/  STL.128 [R1+0x1150], R16 ;  /* 0x0011501001007387 */ /* 0x000fe80000100c00 */
[----:B------:R-:W2:Y:S01]  /*52730*/  LDL.LU.128 R96, [R1+0xb5b0] ;  /* 0x00b5b00001607983 */ /* 0x000ea20000300c00 */
[----:B------:R-:W-:-:S03]  /*52740*/  DFMA R90, R164, R54, R138 ;  /* 0x00000036a45a722b */ /* 0x000fc6000000008a */
[----:B------:R-:W2:Y:S01]  /*52750*/  LDL.64 R164, [R1+0xa268] ;  /* 0x00a2680001a47983 */ /* 0x000ea20000100a00 */
[----:B------:R-:W-:Y:S02]  /*52760*/  DADD R238, -RZ, -R230 ;  /* 0x00000000ffee7229 */ /* 0x000fe400000009e6 */
[----:B------:R-:W-:Y:S01]  /*52770*/  DADD R236, -R76, R42 ;  /* 0x000000004cec7229 */ /* 0x000fe2000000012a */
[----:B------:R-:W-:Y:S01]  /*52780*/  IMAD.MOV.U32 R88, RZ, RZ, R154 ;  /* 0x000000ffff587224 */ /* 0x000fe200078e009a */
[----:B------:R-:W-:Y:S01]  /*52790*/  MOV R89, R155 ;  /* 0x0000009b00597202 */ /* 0x000fe20000000f00 */
[----:B------:R-:W-:Y:S01]  /*527a0*/  DMUL R8, R116, 4 ;  /* 0x4010000074087828 */ /* 0x000fe20000000000 */
[----:B------:R-:W-:Y:S01]  /*527b0*/  MOV R250, R124 ;  /* 0x0000007c00fa7202 */ /* 0x000fe20000000f00 */
[----:B------:R-:W-:Y:S01]  /*527c0*/  IMAD.MOV.U32 R117, RZ, RZ, R81 ;  /* 0x000000ffff757224 */ /* 0x000fe200078e0051 */
[----:B------:R-:W-:Y:S01]  /*527d0*/  MOV R116, R80 ;  /* 0x0000005000747202 */ /* 0x000fe20000000f00 */
[----:B------:R0:W-:Y:S04]  /*527e0*/  STL.128 [R1+0x1690], R236 ;  /* 0x001690ec01007387 */ /* 0x0001e80000100c00 */
[----:B------:R-:W2:Y:S01]  /*527f0*/  LDL.64 R80, [R1+0x8cd0] ;  /* 0x008cd00001507983 */ /* 0x000ea20000100a00 */
[----:B------:R-:W-:-:S02]  /*52800*/  DADD R184, R4, R158 ;  /* 0x0000000004b87229 */ /* 0x000fc4000000009e */
[----:B------:R-:W-:Y:S01]  /*52810*/  DMUL R52, R64, UR4 ;  /* 0x0000000440347c28 */ /* 0x000fe20008000000 */
[----:B------:R-:W-:Y:S01]  /*52820*/  IMAD.MOV.U32 R251, RZ, RZ, R125 ;  /* 0x000000fffffb7224 */ /* 0x000fe200078e007d */
[----:B------:R-:W-:Y:S01]  /*52830*/  MOV R55, R117 ;  /* 0x0000007500377202 */ /* 0x000fe20000000f00 */
[----:B------:R-:W-:Y:S01]  /*52840*/  IMAD.MOV.U32 R54, RZ, RZ, R116 ;  /* 0x000000ffff367224 */ /* 0x000fe200078e0074 */
[----:B------:R-:W2:Y:S04]  /*52850*/  LDL.64 R44, [R1+0x8a90] ;  /* 0x008a9000012c7983 */ /* 0x000ea80000100a00 */
[----:B------:R-:W2:Y:S01]  /*52860*/  LDL.LU.64 R178, [R1+0x8728] ;  /* 0x0087280001b27983 */ /* 0x000ea20000300a00 */
[----:B0-----:R-:W-:Y:S01]  /*52870*/  IMAD.MOV.U32 R238, RZ, RZ, R88 ;  /* 0x000000ffffee7224 */ /* 0x001fe200078e0058 */
[----:B------:R-:W-:-:S02]  /*52880*/  MOV R239, R89 ;  /* 0x0000005900ef7202 */ /* 0x000fc40000000f00 */
[----:B------:R-:W-:Y:S01]  /*52890*/  STL.64 [R1+0x8f78], R52 ;  /* 0x008f783401007387 */ /* 0x000fe20000100a00 */
[----:B------:R-:W-:-:S03]  /*528a0*/  DMUL R154, R58, UR20 ;  /* 0x000000143a9a7c28 */ /* 0x000fc60008000000 */
[----:B------:R-:W2:Y:S01]  /*528b0*/  LDL.LU.64 R124, [R1+0x8530] ;  /* 0x00853000017c7983 */ /* 0x000ea20000300a00 */
[----:B------:R-:W-:Y:S02]  /*528c0*/  IMAD.MOV.U32 R150, RZ, RZ, R30 ;  /* 0x000000ffff967224 */ /* 0x000fe400078e001e */
[----:B------:R-:W-:Y:S01]  /*528d0*/  IMAD.MOV.U32 R151, RZ, RZ, R31 ;  /* 0x000000ffff977224 */ /* 0x000fe200078e001f */
[----:B------:R-:W2:Y:S01]  /*528e0*/  LDL.LU.64 R18, [R1+0xb508] ;  /* 0x00b5080001127983 */ /* 0x000ea20000300a00 */
[----:B----4-:R-:W-:Y:S01]  /*528f0*/  DFMA R20, R10, R62, R110 ;  /* 0x0000003e0a14722b */ /* 0x010fe2000000006e */
[----:B------:R-:W-:Y:S01]  /*52900*/  IMAD.MOV.U32 R183, RZ, RZ, R75 ;  /* 0x000000ffffb77224 */ /* 0x000fe200078e004b */
[----:B------:R-:W-:Y:S01]  /*52910*/  DADD R88, R226, R48 ;  /* 0x00000000e2587229 */ /* 0x000fe20000000030 */
[----:B------:R-:W-:Y:S01]  /*52920*/  MOV R182, R74 ;  /* 0x0000004a00b67202 */ /* 0x000fe20000000f00 */
[----:B------:R-:W4:Y:S01]  /*52930*/  LDL.LU.64 R48, [R1+0x8708] ;  /* 0x0087080001307983 */ /* 0x000f220000300a00 */
[----:B---3--:R-:W-:Y:S01]  /*52940*/  MOV R10, R166 ;  /* 0x000000a6000a7202 */ /* 0x008fe20000000f00 */
[----:B------:R-:W-:Y:S01]  /*52950*/  IMAD.MOV.U32 R11, RZ, RZ, R167 ;  /* 0x000000ffff0b7224 */ /* 0x000fe200078e00a7 */
[----:B------:R-:W-:Y:S01]  /*52960*/  DMUL R116, R50, R86 ;  /* 0x0000005632747228 */ /* 0x000fe20000000000 */
[----:B------:R-:W3:Y:S01]  /*52970*/  LDL.LU.64 R104, [R1+0x8528] ;  /* 0x0085280001687983 */ /* 0x000ee20000300a00 */
[----:B------:R-:W-:-:S02]  /*52980*/  DADD R16, -R194, -R28 ;  /* 0x00000000c2107229 */ /* 0x000fc4000000091c */
[----:B------:R-:W-:Y:S01]  /*52990*/  DMUL R136, R66, UR4 ;  /* 0x0000000442887c28 */ /* 0x000fe20008000000 */
[----:B------:R-:W3:Y:S01]  /*529a0*/  LDL.LU.64 R138, [R1+0x8700] ;  /* 0x00870000018a7983 */ /* 0x000ee20000300a00 */
[----:B--2---:R-:W-:Y:S02]  /*529b0*/  DFMA R158, R164, 4, R8 ;  /* 0x40100000a49e782b */ /* 0x004fe40000000008 */
[----:B------:R-:W-:Y:S01]  /*529c0*/  DADD R154, R154, R128 ;  /* 0x000000009a9a7229 */ /* 0x000fe20000000080 */
[----:B------:R-:W-:-:S04]  /*529d0*/  MOV R198, R44 ;  /* 0x0000002c00c67202 */ /* 0x000fc80000000f00 */
[----:B------:R0:W-:Y:S01]  /*529e0*/  STL.128 [R1+0x1340], R156 ;  /* 0x0013409c01007387 */ /* 0x0001e20000100c00 */
[----:B------:R-:W-:Y:S01]  /*529f0*/  DADD R42, R116, R46 ;  /* 0x00000000742a7229 */ /* 0x000fe2000000002e */
[----:B------:R-:W-:Y:S01]  /*52a00*/  IMAD.MOV.U32 R116, RZ, RZ, R118 ;  /* 0x000000ffff747224 */ /* 0x000fe200078e0076 */
[----:B------:R-:W-:Y:S01]  /*52a10*/  MOV R117, R119 ;  /* 0x0000007700757202 */ /* 0x000fe20000000f00 */
[----:B------:R-:W-:Y:S01]  /*52a20*/  IMAD.MOV.U32 R118, RZ, RZ, R250 ;  /* 0x000000ffff767224 */ /* 0x000fe200078e00fa */
[----:B------:R-:W2:Y:S01]  /*52a30*/  LDL.LU.64 R46, [R1+0x8568] ;  /* 0x00856800012e7983 */ /* 0x000ea20000300a00 */
[----:B------:R-:W-:-:S03]  /*52a40*/  IMAD.MOV.U32 R119, RZ, RZ, R251 ;  /* 0x000000ffff777224 */ /* 0x000fc600078e00fb */
[----:B------:R-:W3:Y:S01]  /*52a50*/  LDL.64 R250, [R1+0x9c20] ;  /* 0x009c200001fa7983 */ /* 0x000ee20000100a00 */
[----:B------:R-:W-:-:S03]  /*52a60*/  IMAD.MOV.U32 R199, RZ, RZ, R45 ;  /* 0x000000ffffc77224 */ /* 0x000fc600078e002d */
[----:B------:R-:W-:Y:S01]  /*52a70*/  STL.64 [R1+0x8668], R90 ;  /* 0x0086685a01007387 */ /* 0x000fe20000100a00 */
[----:B0-----:R-:W-:Y:S01]  /*52a80*/  IMAD.MOV.U32 R158, RZ, RZ, R10 ;  /* 0x000000ffff9e7224 */ /* 0x001fe200078e000a */
[----:B------:R-:W-:Y:S01]  /*52a90*/  MOV R159, R11 ;  /* 0x0000000b009f7202 */ /* 0x000fe20000000f00 */
[----:B------:R-:W-:Y:S01]  /*52aa0*/  IMAD.MOV.U32 R157, RZ, RZ, R21 ;  /* 0x000000ffff9d7224 */ /* 0x000fe200078e0015 */
[----:B------:R-:W-:Y:S01]  /*52ab0*/  MOV R156, R20 ;  /* 0x00000014009c7202 */ /* 0x000fe20000000f00 */
[----:B------:R-:W-:Y:S01]  /*52ac0*/  DADD R10, R212, R196 ;  /* 0x00000000d40a7229 */ /* 0x000fe200000000c4 */
[----:B------:R-:W-:Y:S04]  /*52ad0*/  STL.128 [R1+0x1970], R148 ;  /* 0x0019709401007387 */ /* 0x000fe80000100c00 */
[----:B------:R0:W-:Y:S01]  /*52ae0*/  STL.128 [R1+0x11f0], R156 ;  /* 0x0011f09c01007387 */ /* 0x0001e20000100c00 */
[----:B------:R-:W-:-:S03]  /*52af0*/  DMUL R8, R140, UR12 ;  /* 0x0000000c8c087c28 */ /* 0x000fc60008000000 */
[----:B------:R1:W-:Y:S01]  /*52b00*/  STL.128 [R1+0x10d0], R184 ;  /* 0x0010d0b801007387 */ /* 0x0003e20000100c00 */
[----:B------:R-:W-:Y:S02]  /*52b10*/  DADD R178, R168, R178 ;  /* 0x00000000a8b27229 */ /* 0x000fe400000000b2 */
[----:B------:R-:W-:Y:S01]  /*52b20*/  DFMA R124, R212, UR24, R124 ;  /* 0x00000018d47c7c2b */ /* 0x000fe2000800007c */
[----:B------:R-:W-:Y:S02]  /*52b30*/  IMAD.MOV.U32 R236, RZ, RZ, R82 ;  /* 0x000000ffffec7224 */ /* 0x000fe400078e0052 */
[----:B------:R-:W-:Y:S01]  /*52b40*/  IMAD.MOV.U32 R237, RZ, RZ, R83 ;  /* 0x000000ffffed7224 */ /* 0x000fe200078e0053 */
[----:B------:R-:W-:Y:S01]  /*52b50*/  MOV R247, R73 ;  /* 0x0000004900f77202 */ /* 0x000fe20000000f00 */
[----:B------:R-:W-:Y:S01]  /*52b60*/  IMAD.MOV.U32 R246, RZ, RZ, R72 ;  /* 0x000000fffff67224 */ /* 0x000fe200078e0048 */
[----:B------:R-:W-:Y:S01]  /*52b70*/  STL.128 [R1+0xb2f0], R96 ;  /* 0x00b2f06001007387 */ /* 0x000fe20000100c00 */
[----:B0-----:R-:W-:-:S03]  /*52b80*/  DADD R156, R52, R90 ;  /* 0x00000000349c7229 */ /* 0x001fc6000000005a */
[----:B------:R-:W-:Y:S04]  /*52b90*/  STL.128 [R1+0xb310], R36 ;  /* 0x00b3102401007387 */ /* 0x000fe80000100c00 */
[----:B------:R-:W3:Y:S01]  /*52ba0*/  LDL.64 R52, [R1+0x8e00] ;  /* 0x008e000001347983 */ /* 0x000ee20000100a00 */
[----:B------:R-:W-:Y:S01]  /*52bb0*/  DADD R158, R114, R10 ;  /* 0x00000000729e7229 */ /* 0x000fe2000000000a */
[----:B------:R-:W-:Y:S01]  /*52bc0*/  UMOV UR12, 0xcccccccd ;  /* 0xcccccccd000c7882 */ /* 0x000fe20000000000 */
[----:B------:R-:W-:Y:S01]  /*52bd0*/  UMOV UR13, 0x3feccccc ;  /* 0x3feccccc000d7882 */ /* 0x000fe20000000000 */
[----:B----4-:R-:W-:-:S04]  /*52be0*/  DFMA R110, R230, 2, R48 ;  /* 0x40000000e66e782b */ /* 0x010fc80000000030 */
[----:B------:R0:W-:Y:S01]  /*52bf0*/  STL.128 [R1+0x10a0], R156 ;  /* 0x0010a09c01007387 */ /* 0x0001e20000100c00 */
[----:B------:R-:W-:-:S03]  /*52c00*/  DFMA R128, R26, -UR12, -R80 ;  /* 0x8000000c1a807c2b */ /* 0x000fc60008000850 */
[----:B------:R-:W4:Y:S01]  /*52c10*/  LDL.64 R48, [R1+0xa890] ;  /* 0x00a8900001307983 */ /* 0x000f220000100a00 */
[----:B------:R-:W-:-:S03]  /*52c20*/  CS2R R196, SRZ ;  /* 0x0000000000c47805 */ /* 0x000fc6000001ff00 */
[----:B------:R-:W4:Y:S01]  /*52c30*/  LDL.64 R90, [R1+0xa2a0] ;  /* 0x00a2a000015a7983 */ /* 0x000f220000100a00 */
[----:B------:R-:W-:Y:S02]  /*52c40*/  IMAD.MOV.U32 R150, RZ, RZ, R244 ;  /* 0x000000ffff967224 */ /* 0x000fe400078e00f4 */
[----:B------:R-:W-:Y:S01]  /*52c50*/  IMAD.MOV.U32 R151, RZ, RZ, R245 ;  /* 0x000000ffff977224 */ /* 0x000fe200078e00f5 */
[----:B-1----:R-:W-:Y:S01]  /*52c60*/  DMUL R184, R216, UR54 ;  /* 0x00000036d8b87c28 */ /* 0x002fe20008000000 */
[----:B------:R-:W-:Y:S01]  /*52c70*/  MOV R149, R123 ;  /* 0x0000007b00957202 */ /* 0x000fe20000000f00 */
[----:B------:R-:W-:Y:S01]  /*52c80*/  IMAD.MOV.U32 R148, RZ, RZ, R122 ;  /* 0x000000ffff947224 */ /* 0x000fe200078e007a */
[----:B------:R1:W-:Y:S04]  /*52c90*/  STL.128 [R1+0x1580], R16 ;  /* 0x0015801001007387 */ /* 0x0003e80000100c00 */
[----:B0-----:R-:W4:Y:S01]  /*52ca0*/  LDL.64 R156, [R1+0x8670] ;  /* 0x00867000019c7983 */ /* 0x001f220000100a00 */
[----:B------:R-:W-:-:S03]  /*52cb0*/  DADD R188, -R60, R128 ;  /* 0x000000003cbc7229 */ /* 0x000fc60000000180 */
[----:B------:R-:W4:Y:S04]  /*52cc0*/  LDL.LU.64 R128, [R1+0x85b8] ;  /* 0x0085b80001807983 */ /* 0x000f280000300a00 */
[----:B------:R3:W-:Y:S01]  /*52cd0*/  STL.128 [R1+0x1190], R196 ;  /* 0x001190c401007387 */ /* 0x0007e20000100c00 */
[----:B------:R-:W-:Y:S02]  /*52ce0*/  DMUL R190, R176, -UR12 ;  /* 0x8000000cb0be7c28 */ /* 0x000fe40008000000 */
[----:B------:R-:W-:Y:S01]  /*52cf0*/  DMUL R82, R170, UR58 ;  /* 0x0000003aaa527c28 */ /* 0x000fe20008000000 */
[----:B-1----:R-:W4:Y:S01]  /*52d00*/  LDL.LU.128 R16, [R1+0xb4e0] ;  /* 0x00b4e00001107983 */ /* 0x002f220000300c00 */
[----:B------:R-:W-:Y:S01]  /*52d10*/  UMOV UR24, 0x9999999a ;  /* 0x9999999a00187882 */ /* 0x000fe20000000000 */
[----:B------:R-:W-:Y:S01]  /*52d20*/  UMOV UR25, 0x3fcd9999 ;  /* 0x3fcd999900197882 */ /* 0x000fe20000000000 */
[----:B------:R-:W-:Y:S01]  /*52d30*/  UMOV UR4, 0xb299048d ;  /* 0xb299048d00047882 */ /* 0x000fe20000000000 */
[----:B------:R-:W-:Y:S01]  /*52d40*/  UMOV UR5, 0x3d7d33f9 ;  /* 0x3d7d33f900057882 */ /* 0x000fe20000000000 */
[----:B------:R-:W4:Y:S01]  /*52d50*/  LDL.64 R38, [R1+0x8c60] ;  /* 0x008c600001267983 */ /* 0x000f220000100a00 */
[----:B------:R-:W-:Y:S01]  /*52d60*/  IMAD.MOV.U32 R74, RZ, RZ, 0x0 ;  /* 0x00000000ff4a7424 */ /* 0x000fe200078e00ff */
[----:B------:R-:W-:Y:S01]  /*52d70*/  MOV R75, 0x40945000 ;  /* 0x40945000004b7802 */ /* 0x000fe20000000f00 */
[----:B------:R-:W-:Y:S01]  /*52d80*/  IMAD.MOV.U32 R35, RZ, RZ, R143 ;  /* 0x000000ffff237224 */ /* 0x000fe200078e008f */
[----:B------:R-:W-:Y:S01]  /*52d90*/  MOV R34, R142 ;  /* 0x0000008e00227202 */ /* 0x000fe20000000f00 */
[----:B------:R-:W-:Y:S01]  /*52da0*/  STL.128 [R1+0xb2e0], R228 ;  /* 0x00b2e0e401007387 */ /* 0x000fe20000100c00 */
[----:B--2---:R-:W-:-:S02]  /*52db0*/  DADD R10, R210, R46 ;  /* 0x00000000d20a7229 */ /* 0x004fc4000000002e */
[----:B------:R-:W-:Y:S01]  /*52dc0*/  DMUL R158, R56, R102 ;  /* 0x00000066389e7228 */ /* 0x000fe20000000000 */
[----:B------:R-:W2:Y:S01]  /*52dd0*/  LDL.64 R244, [R1+0xa2f0] ;  /* 0x00a2f00001f47983 */ /* 0x000ea20000100a00 */
[----:B---3--:R-:W-:Y:S01]  /*52de0*/  DFMA R196, R250, R58, R42 ;  /* 0x0000003afac4722b */ /* 0x008fe2000000002a */
[----:B------:R-:W-:Y:S01]  /*52df0*/  IMAD.MOV.U32 R46, RZ, RZ, R172 ;  /* 0x000000ffff2e7224 */ /* 0x000fe200078e00ac */
[----:B------:R-:W-:Y:S02]  /*52e00*/  MOV R47, R173 ;  /* 0x000000ad002f7202 */ /* 0x000fe40000000f00 */
[----:B------:R-:W-:Y:S01]  /*52e10*/  CS2R R198, SRZ ;  /* 0x0000000000c67805 */ /* 0x000fe2000001ff00 */
[----:B------:R-:W3:Y:S04]  /*52e20*/  LDL.64 R172, [R1+0x9b20] ;  /* 0x009b200001ac7983 */ /* 0x000ee80000100a00 */
[----:B------:R0:W-:Y:S04]  /*52e30*/  STL.128 [R1+0x18e0], R188 ;  /* 0x0018e0bc01007387 */ /* 0x0001e80000100c00 */
[----:B------:R-:W2:Y:S01]  /*52e40*/  LDL.LU.64 R28, [R1+0xb488] ;  /* 0x00b48800011c7983 */ /* 0x000ea20000300a00 */
[----:B----4-:R-:W-:-:S03]  /*52e50*/  DADD R48, R48, R132 ;  /* 0x0000000030307229 */ /* 0x010fc60000000084 */
[----:B------:R-:W4:Y:S01]  /*52e60*/  LDL.64 R122, [R1+0x87e8] ;  /* 0x0087e800017a7983 */ /* 0x000f220000100a00 */
[----:B------:R-:W-:-:S03]  /*52e70*/  DADD R42, R52, R52 ;  /* 0x00000000342a7229 */ /* 0x000fc60000000034 */
[----:B------:R-:W2:Y:S04]  /*52e80*/  LDL.LU.64 R132, [R1+0x86c0] ;  /* 0x0086c00001847983 */ /* 0x000ea80000300a00 */
[----:B------:R1:W-:Y:S04]  /*52e90*/  STL.64 [R1+0x8468], R42 ;  /* 0x0084682a01007387 */ /* 0x0003e80000100a00 */
[----:B------:R1:W-:Y:S04]  /*52ea0*/  STL.128 [R1+0x1470], R196 ;  /* 0x001470c401007387 */ /* 0x0003e80000100c00 */
[----:B0-----:R-:W4:Y:S01]  /*52eb0*/  LDL.64 R188, [R1+0x86f0] ;  /* 0x0086f00001bc7983 */ /* 0x001f220000100a00 */
[----:B-1----:R-:W-:-:S03]  /*52ec0*/  DMUL R42, R64, UR22 ;  /* 0x00000016402a7c28 */ /* 0x002fc60008000000 */
[----:B------:R-:W4:Y:S01]  /*52ed0*/  LDL.64 R190, [R1+0x8a98] ;  /* 0x008a980001be7983 */ /* 0x000f220000100a00 */
[----:B------:R-:W-:-:S03]  /*52ee0*/  DADD R104, R16, R104 ;  /* 0x0000000010687229 */ /* 0x000fc60000000068 */
[----:B------:R-:W2:Y:S01]  /*52ef0*/  LDL.64 R102, [R1+0x8618] ;  /* 0x0086180001667983 */ /* 0x000ea20000100a00 */
[----:B------:R-:W-:Y:S02]  /*52f00*/  DADD R156, R42, R156 ;  /* 0x000000002a9c7229 */ /* 0x000fe4000000009c */
[----:B------:R-:W-:Y:S01]  /*52f10*/  DADD R42, R26, R80 ;  /* 0x000000001a2a7229 */ /* 0x000fe20000000050 */
[----:B------:R-:W2:Y:S01]  /*52f20*/  LDL.64 R98, [R1+0x8468] ;  /* 0x0084680001627983 */ /* 0x000ea20000100a00 */
[----:B------:R-:W-:Y:S02]  /*52f30*/  DADD R26, R92, R22 ;  /* 0x000000005c1a7229 */ /* 0x000fe40000000016 */
[----:B------:R-:W-:Y:S01]  /*52f40*/  DFMA R22, R106, 2, R14 ;  /* 0x400000006a16782b */ /* 0x000fe2000000000e */
[----:B------:R-:W-:Y:S01]  /*52f50*/  IMAD.MOV.U32 R198, RZ, RZ, R150 ;  /* 0x000000ffffc67224 */ /* 0x000fe200078e0096 */
[----:B------:R-:W2:Y:S01]  /*52f60*/  LDL.64 R14, [R1+0x8eb8] ;  /* 0x008eb800010e7983 */ /* 0x000ea20000100a00 */
[----:B------:R-:W-:Y:S01]  /*52f70*/  IMAD.MOV.U32 R199, RZ, RZ, R151 ;  /* 0x000000ffffc77224 */ /* 0x000fe200078e0097 */
[----:B------:R-:W-:-:S02]  /*52f80*/  DFMA R82, R202, UR24, R82 ;  /* 0x00000018ca527c2b */ /* 0x000fc40008000052 */
[----:B------:R-:W-:Y:S01]  /*52f90*/  DMUL R72, R56, UR4 ;  /* 0x0000000438487c28 */ /* 0x000fe20008000000 */
[----:B------:R0:W-:Y:S01]  /*52fa0*/  STL.64 [R1+0x89f0], R22 ;  /* 0x0089f01601007387 */ /* 0x0001e20000100a00 */
[----:B------:R-:W-:Y:S02]  /*52fb0*/  DFMA R180, R180, 3, R138 ;  /* 0x40080000b4b4782b */ /* 0x000fe4000000008a */
[----:B------:R-:W-:Y:S01]  /*52fc0*/  DADD R142, R36, R206 ;  /* 0x00000000248e7229 */ /* 0x000fe200000000ce */
[----:B------:R-:W-:Y:S01]  /*52fd0*/  STL.64 [R1+0x8648], R20 ;  /* 0x0086481401007387 */ /* 0x000fe20000100a00 */
[----:B---3--:R-:W-:Y:S02]  /*52fe0*/  DADD R186, -R172, -R158 ;  /* 0x00000000acba7229 */ /* 0x008fe4000000099e */
[----:B------:R-:W-:Y:S01]  /*52ff0*/  DMUL R196, R54, 3 ;  /* 0x4008000036c47828 */ /* 0x000fe20000000000 */
[----:B------:R-:W3:Y:S01]  /*53000*/  LDL.64 R250, [R1+0x8f80] ;  /* 0x008f800001fa7983 */ /* 0x000ee20000100a00 */
[----:B0-----:R-:W-:-:S03]  /*53010*/  DADD R22, R2, R128 ;  /* 0x0000000002167229 */ /* 0x001fc60000000080 */
[----:B------:R-:W-:Y:S04]  /*53020*/  STL.128 [R1+0xb300], R16 ;  /* 0x00b3001001007387 */ /* 0x000fe80000100c00 */
[----:B----4-:R-:W-:Y:S04]  /*53030*/  STL.128 [R1+0x1250], R188 ;  /* 0x001250bc01007387 */ /* 0x010fe80000100c00 */
[----:B------:R0:W-:Y:S01]  /*53040*/  STL.64 [R1+0x8fb0], R22 ;  /* 0x008fb01601007387 */ /* 0x0001e20000100a00 */
[----:B--2---:R-:W-:-:S03]  /*53050*/  DFMA R128, R90, 3, R132 ;  /* 0x400800005a80782b */ /* 0x004fc60000000084 */
[----:B------:R1:W-:Y:S01]  /*53060*/  STL.128 [R1+0x1740], R184 ;  /* 0x001740b801007387 */ /* 0x0003e20000100c00 */
[----:B------:R-:W-:Y:S02]  /*53070*/  DMUL R150, R68, UR26 ;  /* 0x0000001a44967c28 */ /* 0x000fe40008000000 */
[----:B------:R-:W-:Y:S01]  /*53080*/  DADD R42, R60, R42 ;  /* 0x000000003c2a7229 */ /* 0x000fe2000000002a */
[----:B------:R-:W-:Y:S01]  /*53090*/  STL.64 [R1+0x8db8], R72 ;  /* 0x008db84801007387 */ /* 0x000fe20000100a00 */
[----:B0-----:R-:W-:-:S03]  /*530a0*/  DADD R22, -R140, R160 ;  /* 0x000000008c167229 */ /* 0x001fc600000001a0 */
[----:B------:R-:W2:Y:S01]  /*530b0*/  LDL.LU.64 R190, [R1+0x86e0] ;  /* 0x0086e00001be7983 */ /* 0x000ea20000300a00 */
[----:B------:R-:W-:Y:S01]  /*530c0*/  MOV R160, R198 ;  /* 0x000000c600a07202 */ /* 0x000fe20000000f00 */
[----:B------:R-:W-:Y:S02]  /*530d0*/  IMAD.MOV.U32 R161, RZ, RZ, R199 ;  /* 0x000000ffffa17224 */ /* 0x000fe400078e00c7 */
[----:B------:R-:W4:Y:S01]  /*530e0*/  LDL.64 R198, [R1+0x8b58] ;  /* 0x008b580001c67983 */ /* 0x000f220000100a00 */
[----:B------:R-:W-:Y:S01]  /*530f0*/  DFMA R132, R224, 2, R88 ;  /* 0x40000000e084782b */ /* 0x000fe20000000058 */
[----:B-1----:R-:W-:Y:S01]  /*53100*/  MOV R185, R183 ;  /* 0x000000b700b97202 */ /* 0x002fe20000000f00 */
[----:B------:R-:W-:Y:S01]  /*53110*/  IMAD.MOV.U32 R184, RZ, RZ, R182 ;  /* 0x000000ffffb87224 */ /* 0x000fe200078e00b6 */
[----:B------:R-:W-:Y:S01]  /*53120*/  DFMA R188, R146, UR22, R136 ;  /* 0x0000001692bc7c2b */ /* 0x000fe20008000088 */
[----:B------:R-:W-:Y:S01]  /*53130*/  IMAD.MOV.U32 R183, RZ, RZ, R149 ;  /* 0x000000ffffb77224 */ /* 0x000fe200078e0095 */
[----:B------:R-:W-:Y:S01]  /*53140*/  DADD R88, R204, R178 ;  /* 0x00000000cc587229 */ /* 0x000fe200000000b2 */
[----:B------:R-:W-:Y:S01]  /*53150*/  IMAD.MOV.U32 R182, RZ, RZ, R148 ;  /* 0x000000ffffb67224 */ /* 0x000fe200078e0094 */
[----:B------:R-:W-:Y:S01]  /*53160*/  DADD R178, R108, R4 ;  /* 0x000000006cb27229 */ /* 0x000fe20000000004 */
[----:B------:R-:W2:Y:S01]  /*53170*/  LDL.64 R136, [R1+0x84a8] ;  /* 0x0084a80001887983 */ /* 0x000ea20000100a00 */
[----:B------:R-:W-:Y:S01]  /*53180*/  DFMA R4, R114, 0.5, R124 ;  /* 0x3fe000007204782b */ /* 0x000fe2000000007c */
[----:B------:R-:W-:Y:S01]  /*53190*/  IMAD.MOV.U32 R124, RZ, RZ, R182 ;  /* 0x000000ffff7c7224 */ /* 0x000fe200078e00b6 */
[----:B------:R-:W-:Y:S01]  /*531a0*/  MOV R125, R183 ;  /* 0x000000b7007d7202 */ /* 0x000fe20000000f00 */
[C---:B------:R-:W-:Y:S01]  /*531b0*/  DMUL R182, R56.reuse, UR32 ;  /* 0x0000002038b67c28 */ /* 0x040fe20008000000 */
[----:B------:R-:W-:Y:S01]  /*531c0*/  UMOV UR26, 0x7fdfbfd ;  /* 0x07fdfbfd001a7882 */ /* 0x000fe20000000000 */
[----:B------:R-:W-:-:S02]  /*531d0*/  DFMA R244, R56, R244, R150 ;  /* 0x000000f438f4722b */ /* 0x000fc40000000096 */
[----:B------:R4:W-:Y:S04]  /*531e0*/  STL.64 [R1+0x86a8], R4 ;  /* 0x0086a80401007387 */ /* 0x0009e80000100a00 */
[----:B------:R-:W-:Y:S01]  /*531f0*/  STL.64 [R1+0x8890], R22 ;  /* 0x0088901601007387 */ /* 0x000fe20000100a00 */
[----:B------:R-:W-:-:S03]  /*53200*/  UMOV UR27, 0x3d97bfdc ;  /* 0x3d97bfdc001b7882 */ /* 0x000fc60000000000 */
[----:B------:R-:W2:Y:S04]  /*53210*/  LDL.LU.64 R150, [R1+0x84c0] ;  /* 0x0084c00001967983 */ /* 0x000ea80000300a00 */
[----:B------:R-:W-:Y:S01]  /*53220*/  STL.64 [R1+0x8780], R128 ;  /* 0x0087808001007387 */ /* 0x000fe20000100a00 */
[----:B------:R-:W-:Y:S01]  /*53230*/  IMAD.MOV.U32 R186, RZ, RZ, R238 ;  /* 0x000000ffffba7224 */ /* 0x000fe200078e00ee */
[----:B------:R-:W-:Y:S01]  /*53240*/  MOV R187, R239 ;  /* 0x000000ef00bb7202 */ /* 0x000fe20000000f00 */
[----:B------:R-:W-:Y:S01]  /*53250*/  DADD R122, R122, R122 ;  /* 0x000000007a7a7229 */ /* 0x000fe2000000007a */
[----:B------:R-:W-:Y:S01]  /*53260*/  UMOV UR4, 0xe26a48f5 ;  /* 0xe26a48f500047882 */ /* 0x000fe20000000000 */
[----:B------:R-:W-:Y:S01]  /*53270*/  UMOV UR5, 0x3d7b590c ;  /* 0x3d7b590c00057882 */ /* 0x000fe20000000000 */
[----:B------:R-:W-:Y:S01]  /*53280*/  MOV R138, R246 ;  /* 0x000000f6008a7202 */ /* 0x000fe20000000f00 */
[----:B------:R-:W-:Y:S01]  /*53290*/  IMAD.MOV.U32 R139, RZ, RZ, R247 ;  /* 0x000000ffff8b7224 */ /* 0x000fe200078e00f7 */
[----:B------:R-:W2:Y:S04]  /*532a0*/  LDL.LU.64 R36, [R1+0x88c0] ;  /* 0x0088c00001247983 */ /* 0x000ea80000300a00 */
[----:B------:R-:W2:Y:S01]  /*532b0*/  LDL.64 R20, [R1+0x8ec8] ;  /* 0x008ec80001147983 */ /* 0x000ea20000100a00 */
[----:B------:R-:W-:-:S03]  /*532c0*/  CS2R R164, SRZ ;  /* 0x0000000000a47805 */ /* 0x000fc6000001ff00 */
[----:B------:R-:W2:Y:S04]  /*532d0*/  LDL.64 R18, [R1+0x8e48] ;  /* 0x008e480001127983 */ /* 0x000ea80000100a00 */
[----:B------:R-:W-:Y:S01]  /*532e0*/  STL.128 [R1+0xb290], R28 ;  /* 0x00b2901c01007387 */ /* 0x000fe20000100c00 */
[----:B---3--:R-:W-:-:S03]  /*532f0*/  DADD R250, -R8, -R250 ;  /* 0x0000000008fa7229 */ /* 0x008fc600000009fa */
[----:B------:R-:W-:Y:S01]  /*53300*/  STL.128 [R1+0xb280], R172 ;  /* 0x00b280ac01007387 */ /* 0x000fe20000100c00 */
[----:B------:R-:W-:Y:S01]  /*53310*/  UMOV UR12, 0x9999999a ;  /* 0x9999999a000c7882 */ /* 0x000fe20000000000 */
[----:B------:R-:W-:Y:S01]  /*53320*/  UMOV UR13, 0x3fd99999 ;  /* 0x3fd99999000d7882 */ /* 0x000fe20000000000 */
[----:B------:R-:W-:Y:S01]  /*53330*/  DADD R110, R162, R110 ;  /* 0x00000000a26e7229 */ /* 0x000fe2000000006e */
[----:B------:R0:W-:Y:S01]  /*53340*/  STL.64 [R1+0x8798], R42 ;  /* 0x0087982a01007387 */ /* 0x0001e20000100a00 */
[----:B------:R-:W-:-:S03]  /*53350*/  CS2R R212, SRZ ;  /* 0x0000000000d47805 */ /* 0x000fc6000001ff00 */
[----:B------:R-:W-:Y:S04]  /*53360*/  STL.64 [R1+0xaa88], R226 ;  /* 0x00aa88e201007387 */ /* 0x000fe80000100a00 */
[----:B------:R-:W-:Y:S04]  /*53370*/  STL.64 [R1+0xaa80], R224 ;  /* 0x00aa80e001007387 */ /* 0x000fe80000100a00 */
[----:B------:R-:W-:Y:S01]  /*53380*/  STL.128 [R1+0xb170], R168 ;  /* 0x00b170a801007387 */ /* 0x000fe20000100c00 */
[----:B------:R-:W-:Y:S01]  /*53390*/  UMOV UR20, 0xd9d7bdbb ;  /* 0xd9d7bdbb00147882 */ /* 0x000fe20000000000 */
[----:B------:R-:W-:-:S02]  /*533a0*/  UMOV UR21, 0x3dcb7cdf ;  /* 0x3dcb7cdf00157882 */ /* 0x000fc40000000000 */
[----:B------:R-:W-:Y:S04]  /*533b0*/  STL.128 [R1+0xb150], R240 ;  /* 0x00b150f001007387 */ /* 0x000fe80000100c00 */
[----:B------:R-:W-:Y:S04]  /*533c0*/  STL.128 [R1+0xb1d0], R200 ;  /* 0x00b1d0c801007387 */ /* 0x000fe80000100c00 */
[----:B------:R-:W-:Y:S04]  /*533d0*/  STL.128 [R1+0xb190], R112 ;  /* 0x00b1907001007387 */ /* 0x000fe80000100c00 */
[----:B------:R-:W-:Y:S04]  /*533e0*/  STL.128 [R1+0xb1a0], R68 ;  /* 0x00b1a04401007387 */ /* 0x000fe80000100c00 */
[----:B------:R-:W-:Y:S04]  /*533f0*/  STL.128 [R1+0x1000], R24 ;  /* 0x0010001801007387 */ /* 0x000fe80000100c00 */
[----:B------:R-:W-:Y:S04]  /*53400*/  STL.128 [R1+0xb180], R232 ;  /* 0x00b180e801007387 */ /* 0x000fe80000100c00 */
[----:B------:R-:W3:Y:S04]  /*53410*/  LDL.LU.64 R80, [R1+0xb3f8] ;  /* 0x00b3f80001507983 */ /* 0x000ee80000300a00 */
[----:B------:R-:W3:Y:S01]  /*53420*/  LDL.LU.64 R60, [R1+0xb340] ;  /* 0x00b34000013c7983 */ /* 0x000ee20000300a00 */
[----:B----4-:R-:W-:-:S03]  /*53430*/  DADD R4, -R182, -R198 ;  /* 0x00000000b6047229 */ /* 0x010fc600000009c6 */
[----:B0-----:R-:W4:Y:S04]  /*53440*/  LDL.64 R42, [R1+0x8f60] ;  /* 0x008f6000012a7983 */ /* 0x001f280000100a00 */
[----:B------:R-:W3:Y:S01]  /*53450*/  LDL.64 R182, [R1+0x8b70] ;  /* 0x008b700001b67983 */ /* 0x000ee20000100a00 */
[----:B--2---:R-:W-:-:S03]  /*53460*/  DADD R22, R136, R120 ;  /* 0x0000000088167229 */ /* 0x004fc60000000078 */
[----:B------:R-:W2:Y:S01]  /*53470*/  LDL.LU.64 R246, [R1+0x87c8] ;  /* 0x0087c80001f67983 */ /* 0x000ea20000300a00 */
[----:B------:R-:W-:Y:S02]  /*53480*/  DADD R120, R240, R104 ;  /* 0x00000000f0787229 */ /* 0x000fe40000000068 */
[----:B------:R-:W-:Y:S02]  /*53490*/  DADD R104, R14, R188 ;  /* 0x000000000e687229 */ /* 0x000fe400000000bc */
[----:B------:R-:W-:Y:S01]  /*534a0*/  DFMA R128, R200, UR28, R82 ;  /* 0x0000001cc8807c2b */ /* 0x000fe20008000052 */
[----:B------:R-:W4:Y:S01]  /*534b0*/  LDL.64 R14, [R1+0x9090] ;  /* 0x00909000010e7983 */ /* 0x000f220000100a00 */
[----:B------:R-:W-:Y:S01]  /*534c0*/  DMUL R52, R68, UR26 ;  /* 0x0000001a44347c28 */ /* 0x000fe20008000000 */
[----:B------:R-:W-:Y:S01]  /*534d0*/  UMOV UR26, 0x70a3d70a ;  /* 0x70a3d70a001a7882 */ /* 0x000fe20000000000 */
[----:B------:R-:W-:Y:S01]  /*534e0*/  DADD R82, R220, R48 ;  /* 0x00000000dc527229 */ /* 0x000fe20000000030 */
[----:B------:R-:W-:Y:S01]  /*534f0*/  UMOV UR27, 0x3fc70a3d ;  /* 0x3fc70a3d001b7882 */ /* 0x000fe20000000000 */
[----:B------:R-:W-:-:S02]  /*53500*/  DADD R48, R174, R10 ;  /* 0x00000000ae307229 */ /* 0x000fc4000000000a */
[----:B------:R-:W-:Y:S01]  /*53510*/  DADD R72, -R96, -R72 ;  /* 0x0000000060487229 */ /* 0x000fe20000000948 */
[----:B------:R-:W2:Y:S01]  /*53520*/  LDL.64 R10, [R1+0x9088] ;  /* 0x00908800010a7983 */ /* 0x000ea20000100a00 */
[----:B------:R-:W-:Y:S02]  /*53530*/  DFMA R90, R40, UR26, R222 ;  /* 0x0000001a285a7c2b */ /* 0x000fe400080000de */
[----:B------:R-:W-:Y:S02]  /*53540*/  DMUL R100, R68, UR4 ;  /* 0x0000000444647c28 */ /* 0x000fe40008000000 */
[----:B------:R-:W-:Y:S02]  /*53550*/  DADD R102, R102, R190 ;  /* 0x0000000066667229 */ /* 0x000fe400000000be */
[----:B------:R-:W-:Y:S01]  /*53560*/  DADD R206, R138, R138 ;  /* 0x000000008ace7229 */ /* 0x000fe2000000008a */
[----:B------:R0:W-:Y:S04]  /*53570*/  STL.64 [R1+0x8820], R90 ;  /* 0x0088205a01007387 */ /* 0x0001e80000100a00 */
[----:B------:R1:W-:Y:S01]  /*53580*/  STL.128 [R1+0x1830], R72 ;  /* 0x0018304801007387 */ /* 0x0003e20000100c00 */
[----:B------:R-:W-:Y:S01]  /*53590*/  MOV R16, R36 ;  /* 0x0000002400107202 */ /* 0x000fe20000000f00 */
[----:B------:R-:W-:-:S02]  /*535a0*/  IMAD.MOV.U32 R17, RZ, RZ, R37 ;  /* 0x000000ffff117224 */ /* 0x000fc400078e0025 */
[----:B------:R-:W-:Y:S01]  /*535b0*/  STL.128 [R1+0x10b0], R164 ;  /* 0x0010b0a401007387 */ /* 0x000fe20000100c00 */
[----:B0-----:R-:W-:Y:S01]  /*535c0*/  MOV R90, R236 ;  /* 0x000000ec005a7202 */ /* 0x001fe20000000f00 */
[----:B------:R-:W-:Y:S01]  /*535d0*/  IMAD.MOV.U32 R91, RZ, RZ, R237 ;  /* 0x000000ffff5b7224 */ /* 0x000fe200078e00ed */
[----:B------:R-:W-:Y:S01]  /*535e0*/  MOV R30, R194 ;  /* 0x000000c2001e7202 */ /* 0x000fe20000000f00 */
[----:B------:R-:W2:Y:S01]  /*535f0*/  LDL.LU.128 R236, [R1+0x8680] ;  /* 0x0086800001ec7983 */ /* 0x000ea20000300c00 */
[----:B------:R-:W-:Y:S01]  /*53600*/  IMAD.MOV.U32 R31, RZ, RZ, R195 ;  /* 0x000000ffff1f7224 */ /* 0x000fe200078e00c3 */
[----:B------:R-:W-:Y:S01]  /*53610*/  CS2R R28, SRZ ;  /* 0x00000000001c7805 */ /* 0x000fe2000001ff00 */
[----:B------:R-:W-:Y:S01]  /*53620*/  DADD R20, R20, R20 ;  /* 0x0000000014147229 */ /* 0x000fe20000000014 */
[----:B------:R-:W-:Y:S04]  /*53630*/  STL.64 [R1+0x8b80], R178 ;  /* 0x008b80b201007387 */ /* 0x000fe80000100a00 */
[----:B-1----:R-:W2:Y:S04]  /*53640*/  LDL.LU.128 R72, [R1+0xb420] ;  /* 0x00b4200001487983 */ /* 0x002ea80000300c00 */
[----:B------:R-:W-:Y:S01]  /*53650*/  STL.128 [R1+0x1720], R248 ;  /* 0x001720f801007387 */ /* 0x000fe20000100c00 */
[----:B------:R-:W-:-:S02]  /*53660*/  IMAD.MOV.U32 R148, RZ, RZ, R116 ;  /* 0x000000ffff947224 */ /* 0x000fc400078e0074 */
[----:B------:R-:W-:Y:S01]  /*53670*/  IMAD.MOV.U32 R149, RZ, RZ, R117 ;  /* 0x000000ffff957224 */ /* 0x000fe200078e0075 */
[----:B------:R-:W-:Y:S04]  /*53680*/  STL.128 [R1+0xf70], R212 ;  /* 0x000f70d401007387 */ /* 0x000fe80000100c00 */
[----:B------:R-:W2:Y:S04]  /*53690*/  LDL.64 R242, [R1+0x8d60] ;  /* 0x008d600001f27983 */ /* 0x000ea80000100a00 */
[----:B------:R-:W2:Y:S04]  /*536a0*/  LDL.64 R114, [R1+0x8a80] ;  /* 0x008a800001727983 */ /* 0x000ea80000100a00 */
[----:B------:R-:W2:Y:S04]  /*536b0*/  LDL.LU.64 R112, [R1+0x89f0] ;  /* 0x0089f00001707983 */ /* 0x000ea80000300a00 */
[----:B------:R-:W-:Y:S04]  /*536c0*/  STL.64 [R1+0x8cc8], R122 ;  /* 0x008cc87a01007387 */ /* 0x000fe80000100a00 */
[----:B------:R-:W2:Y:S04]  /*536d0*/  LDL.LU.64 R162, [R1+0xb3f0] ;  /* 0x00b3f00001a27983 */ /* 0x000ea80000300a00 */
[----:B------:R-:W2:Y:S01]  /*536e0*/  LDL.LU.128 R24, [R1+0xb250] ;  /* 0x00b2500001187983 */ /* 0x000ea20000300c00 */
[----:B---3--:R-:W-:Y:S01]  /*536f0*/  DADD R154, R182, R154 ;  /* 0x00000000b69a7229 */ /* 0x008fe2000000009a */
[----:B------:R-:W-:Y:S01]  /*53700*/  IMAD.MOV.U32 R188, RZ, RZ, R160 ;  /* 0x000000ffffbc7224 */ /* 0x000fe200078e00a0 */
[----:B------:R-:W-:Y:S01]  /*53710*/  DADD R52, R52, R52 ;  /* 0x0000000034347229 */ /* 0x000fe20000000034 */
[----:B------:R-:W-:Y:S01]  /*53720*/  IMAD.MOV.U32 R189, RZ, RZ, R161 ;  /* 0x000000ffffbd7224 */ /* 0x000fe200078e00a1 */
[----:B------:R-:W-:Y:S01]  /*53730*/  DFMA R190, R44, 2, R150 ;  /* 0x400000002cbe782b */ /* 0x000fe20000000096 */
[----:B------:R0:W-:Y:S04]  /*53740*/  STL.64 [R1+0x8f00], R100 ;  /* 0x008f006401007387 */ /* 0x0001e80000100a00 */
[----:B------:R1:W-:Y:S01]  /*53750*/  STL.64 [R1+0x8aa0], R154 ;  /* 0x008aa09a01007387 */ /* 0x0003e20000100a00 */
[----:B------:R-:W-:Y:S01]  /*53760*/  IMAD.MOV.U32 R150, RZ, RZ, R46 ;  /* 0x000000ffff967224 */ /* 0x000fe200078e002e */
[----:B----4-:R-:W-:Y:S01]  /*53770*/  DFMA R14, R14, 2, R122 ;  /* 0x400000000e0e782b */ /* 0x010fe2000000007a */
[----:B------:R-:W-:-:S02]  /*53780*/  IMAD.MOV.U32 R151, RZ, RZ, R47 ;  /* 0x000000ffff977224 */ /* 0x000fc400078e002f */
[----:B------:R-:W-:Y:S02]  /*53790*/  IMAD.MOV.U32 R230, RZ, RZ, R42 ;  /* 0x000000ffffe67224 */ /* 0x000fe400078e002a */
[----:B------:R-:W-:Y:S01]  /*537a0*/  IMAD.MOV.U32 R231, RZ, RZ, R43 ;  /* 0x000000ffffe77224 */ /* 0x000fe200078e002b */
[----:B0-----:R-:W-:Y:S01]  /*537b0*/  DADD R100, R100, R156 ;  /* 0x0000000064647229 */ /* 0x001fe2000000009c */
[----:B------:R-:W-:Y:S01]  /*537c0*/  IMAD.MOV.U32 R160, RZ, RZ, R186 ;  /* 0x000000ffffa07224 */ /* 0x000fe200078e00ba */
[----:B--2---:R-:W-:Y:S01]  /*537d0*/  DFMA R10, R10, 2, R52 ;  /* 0x400000000a0a782b */ /* 0x004fe20000000034 */
[----:B-1----:R-:W2:Y:S01]  /*537e0*/  LDL.64 R154, [R1+0x8770] ;  /* 0x00877000019a7983 */ /* 0x002ea20000100a00 */
[----:B------:R-:W-:Y:S01]  /*537f0*/  IMAD.MOV.U32 R161, RZ, RZ, R187 ;  /* 0x000000ffffa17224 */ /* 0x000fe200078e00bb */
[----:B------:R-:W-:Y:S01]  /*53800*/  MOV R186, R90 ;  /* 0x0000005a00ba7202 */ /* 0x000fe20000000f00 */
[----:B------:R-:W-:Y:S01]  /*53810*/  IMAD.MOV.U32 R187, RZ, RZ, R91 ;  /* 0x000000ffffbb7224 */ /* 0x000fe200078e005b */
[----:B------:R-:W-:Y:S01]  /*53820*/  DFMA R90, R194, 3, R196 ;  /* 0x40080000c25a782b */ /* 0x000fe200000000c4 */
[----:B------:R-:W-:Y:S01]  /*53830*/  IMAD.MOV.U32 R156, RZ, RZ, R150 ;  /* 0x000000ffff9c7224 */ /* 0x000fe200078e0096 */
[----:B------:R-:W-:Y:S01]  /*53840*/  MOV R196, R138 ;  /* 0x0000008a00c47202 */ /* 0x000fe20000000f00 */
[----:B------:R-:W-:Y:S01]  /*53850*/  IMAD.MOV.U32 R157, RZ, RZ, R151 ;  /* 0x000000ffff9d7224 */ /* 0x000fe200078e0097 */
[----:B------:R-:W-:Y:S01]  /*53860*/  DADD R42, R226, R22 ;  /* 0x00000000e22a7229 */ /* 0x000fe20000000016 */
[----:B------:R-:W-:Y:S01]  /*53870*/  IMAD.MOV.U32 R197, RZ, RZ, R139 ;  /* 0x000000ffffc57224 */ /* 0x000fe200078e008b */
[----:B------:R-:W-:Y:S01]  /*53880*/  DADD R22, R14, R98 ;  /* 0x000000000e167229 */ /* 0x000fe20000000062 */
[----:B------:R-:W-:Y:S01]  /*53890*/  MOV R96, R38 ;  /* 0x0000002600607202 */ /* 0x000fe20000000f00 */
[----:B------:R-:W-:Y:S01]  /*538a0*/  IMAD.MOV.U32 R97, RZ, RZ, R39 ;  /* 0x000000ffff617224 */ /* 0x000fe200078e0027 */
[----:B------:R-:W-:Y:S01]  /*538b0*/  DADD R10, R10, R206 ;  /* 0x000000000a0a7229 */ /* 0x000fe200000000ce */
[----:B------:R0:W-:Y:S04]  /*538c0*/  STL.64 [R1+0xadf0], R206 ;  /* 0x00adf0ce01007387 */ /* 0x0001e80000100a00 */
[----:B------:R-:W3:Y:S01]  /*538d0*/  LDL.64 R14, [R1+0xa3e0] ;  /* 0x00a3e000010e7983 */ /* 0x000ee20000100a00 */
[----:B------:R-:W-:Y:S01]  /*538e0*/  IMAD.MOV.U32 R198, RZ, RZ, R236 ;  /* 0x000000ffffc67224 */ /* 0x000fe200078e00ec */
[----:B------:R-:W-:Y:S01]  /*538f0*/  MOV R199, R237 ;  /* 0x000000ed00c77202 */ /* 0x000fe20000000f00 */
[----:B------:R-:W-:Y:S01]  /*53900*/  DADD R4, -R140, R4 ;  /* 0x000000008c047229 */ /* 0x000fe20000000104 */
[----:B------:R-:W-:Y:S01]  /*53910*/  STL.128 [R1+0x1790], R244 ;  /* 0x001790f401007387 */ /* 0x000fe20000100c00 */
[----:B0-----:R-:W-:Y:S01]  /*53920*/  MOV R206, R96 ;  /* 0x0000006000ce7202 */ /* 0x001fe20000000f00 */
[----:B------:R-:W-:-:S02]  /*53930*/  IMAD.MOV.U32 R207, RZ, RZ, R97 ;  /* 0x000000ffffcf7224 */ /* 0x000fc400078e0061 */
[----:B------:R-:W-:Y:S04]  /*53940*/  STL.64 [R1+0x9de0], R198 ;  /* 0x009de0c601007387 */ /* 0x000fe80000100a00 */
[----:B------:R0:W-:Y:S04]  /*53950*/  STL.128 [R1+0xb2a0], R72 ;  /* 0x00b2a04801007387 */ /* 0x0001e80000100c00 */
[----:B------:R-:W4:Y:S01]  /*53960*/  LDL.64 R44, [R1+0x9df0] ;  /* 0x009df000012c7983 */ /* 0x000f220000100a00 */
[----:B------:R-:W-:Y:S02]  /*53970*/  IMAD.MOV.U32 R228, RZ, RZ, R16 ;  /* 0x000000ffffe47224 */ /* 0x000fe400078e0010 */
[----:B------:R-:W-:Y:S01]  /*53980*/  IMAD.MOV.U32 R229, RZ, RZ, R17 ;  /* 0x000000ffffe57224 */ /* 0x000fe200078e0011 */
[----:B------:R-:W4:Y:S04]  /*53990*/  LDL.LU.128 R164, [R1+0xb430] ;  /* 0x00b4300001a47983 */ /* 0x000f280000300c00 */
[----:B------:R-:W-:Y:S04]  /*539a0*/  STL.128 [R1+0xed0], R28 ;  /* 0x000ed01c01007387 */ /* 0x000fe80000100c00 */
[----:B0-----:R-:W4:Y:S01]  /*539b0*/  LDL.128 R72, [R1+0x9de0] ;  /* 0x009de00001487983 */ /* 0x001f220000100c00 */
[----:B------:R-:W-:Y:S01]  /*539c0*/  MOV R178, R184 ;  /* 0x000000b800b27202 */ /* 0x000fe20000000f00 */
[----:B------:R-:W-:-:S02]  /*539d0*/  IMAD.MOV.U32 R179, RZ, RZ, R185 ;  /* 0x000000ffffb37224 */ /* 0x000fc400078e00b9 */
[----:B------:R-:W4:Y:S01]  /*539e0*/  LDL.LU.128 R248, [R1+0xb400] ;  /* 0x00b4000001f87983 */ /* 0x000f220000300c00 */
[----:B------:R-:W-:Y:S01]  /*539f0*/  IMAD.MOV.U32 R222, RZ, RZ, R54 ;  /* 0x000000ffffde7224 */ /* 0x000fe200078e0036 */
[----:B------:R-:W-:Y:S02]  /*53a00*/  MOV R223, R55 ;  /* 0x0000003700df7202 */ /* 0x000fe40000000f00 */
[----:B------:R-:W4:Y:S04]  /*53a10*/  LDL.128 R172, [R1+0x86f0] ;  /* 0x0086f00001ac7983 */ /* 0x000f280000100c00 */
[----:B------:R-:W-:Y:S04]  /*53a20*/  STL.128 [R1+0xd40], R236 ;  /* 0x000d40ec01007387 */ /* 0x000fe80000100c00 */
[----:B------:R-:W-:Y:S04]  /*53a30*/  STL.64 [R1+0x87d8], R100 ;  /* 0x0087d86401007387 */ /* 0x000fe80000100a00 */
[----:B------:R-:W4:Y:S01]  /*53a40*/  LDL.LU.64 R46, [R1+0x9df8] ;  /* 0x009df800012e7983 */ /* 0x000f220000300a00 */
[----:B------:R-:W-:Y:S01]  /*53a50*/  MOV R136, R118 ;  /* 0x0000007600887202 */ /* 0x000fe20000000f00 */
[----:B------:R-:W-:-:S02]  /*53a60*/  IMAD.MOV.U32 R137, RZ, RZ, R119 ;  /* 0x000000ffff897224 */ /* 0x000fc400078e0077 */
[----:B------:R-:W-:Y:S01]  /*53a70*/  STL.64 [R1+0x86b8], R102 ;  /* 0x0086b86601007387 */ /* 0x000fe20000100a00 */
[----:B------:R-:W-:-:S03]  /*53a80*/  CS2R R150, SRZ ;  /* 0x0000000000967805 */ /* 0x000fc6000001ff00 */
[----:B------:R-:W4:Y:S04]  /*53a90*/  LDL.64 R226, [R1+0x8c48] ;  /* 0x008c480001e27983 */ /* 0x000f280000100a00 */
[----:B------:R-:W4:Y:S04]  /*53aa0*/  LDL.64 R212, [R1+0xa2a8] ;  /* 0x00a2a80001d47983 */ /* 0x000f280000100a00 */
[----:B------:R-:W4:Y:S04]  /*53ab0*/  LDL.LU.64 R92, [R1+0x8f00] ;  /* 0x008f0000015c7983 */ /* 0x000f280000300a00 */
[----:B------:R-:W4:Y:S04]  /*53ac0*/  LDL.LU.64 R116, [R1+0xa8c0] ;  /* 0x00a8c00001747983 */ /* 0x000f280000300a00 */
[----:B------:R-:W-:Y:S04]  /*53ad0*/  STL.64 [R1+0x9108], R52 ;  /* 0x0091083401007387 */ /* 0x000fe80000100a00 */
[----:B------:R-:W4:Y:S04]  /*53ae0*/  LDL.LU.64 R122, [R1+0xb3a0] ;  /* 0x00b3a000017a7983 */ /* 0x000f280000300a00 */
[----:B------:R-:W4:Y:S04]  /*53af0*/  LDL.LU.64 R182, [R1+0xb338] ;  /* 0x00b3380001b67983 */ /* 0x000f280000300a00 */
[----:B------:R-:W4:Y:S04]  /*53b00*/  LDL.LU.64 R200, [R1+0x9070] ;  /* 0x0090700001c87983 */ /* 0x000f280000300a00 */
[----:B------:R-:W-:Y:S04]  /*53b10*/  STL.128 [R1+0xb0d0], R144 ;  /* 0x00b0d09001007387 */ /* 0x000fe80000100c00 */
[----:B------:R-:W4:Y:S01]  /*53b20*/  LDL.64 R240, [R1+0x8720] ;  /* 0x0087200001f07983 */ /* 0x000f220000100a00 */
[----:B--2---:R-:W-:Y:S01]  /*53b30*/  IMAD.MOV.U32 R98, RZ, RZ, R154 ;  /* 0x000000ffff627224 */ /* 0x004fe200078e009a */
[----:B------:R-:W-:Y:S01]  /*53b40*/  MOV R99, R155 ;  /* 0x0000009b00637202 */ /* 0x000fe20000000f00 */
[----:B------:R-:W-:Y:S01]  /*53b50*/  IMAD.MOV.U32 R154, RZ, RZ, R156 ;  /* 0x000000ffff9a7224 */ /* 0x000fe200078e009c */
[----:B------:R-:W-:Y:S01]  /*53b60*/  MOV R156, R196 ;  /* 0x000000c4009c7202 */ /* 0x000fe20000000f00 */
[----:B------:R-:W-:Y:S01]  /*53b70*/  IMAD.MOV.U32 R155, RZ, RZ, R157 ;  /* 0x000000ffff9b7224 */ /* 0x000fe200078e009d */
[----:B------:R0:W-:Y:S01]  /*53b80*/  STL.64 [R1+0x8878], R4 ;  /* 0x0088780401007387 */ /* 0x0001e20000100a00 */
[----:B------:R-:W-:-:S02]  /*53b90*/  IMAD.MOV.U32 R157, RZ, RZ, R197 ;  /* 0x000000ffff9d7224 */ /* 0x000fc400078e00c5 */
[----:B------:R-:W-:Y:S01]  /*53ba0*/  IMAD.MOV.U32 R96, RZ, RZ, R156 ;  /* 0x000000ffff607224 */ /* 0x000fe200078e009c */
[----:B------:R-:W-:Y:S01]  /*53bb0*/  MOV R156, R188 ;  /* 0x000000bc009c7202 */ /* 0x000fe20000000f00 */
[----:B------:R-:W-:Y:S01]  /*53bc0*/  IMAD.MOV.U32 R97, RZ, RZ, R157 ;  /* 0x000000ffff617224 */ /* 0x000fe200078e009d */
[----:B------:R-:W2:Y:S01]  /*53bd0*/  LDL.LU.128 R244, [R1+0xb410] ;  /* 0x00b4100001f47983 */ /* 0x000ea20000300c00 */
[----:B------:R-:W-:Y:S01]  /*53be0*/  IMAD.MOV.U32 R157, RZ, RZ, R189 ;  /* 0x000000ffff9d7224 */ /* 0x000fe200078e00bd */
[----:B------:R-:W-:Y:S01]  /*53bf0*/  MOV R189, R7 ;  /* 0x0000000700bd7202 */ /* 0x000fe20000000f00 */
[----:B------:R-:W-:Y:S01]  /*53c00*/  IMAD.MOV.U32 R188, RZ, RZ, R6 ;  /* 0x000000ffffbc7224 */ /* 0x000fe200078e0006 */
[----:B------:R-:W2:Y:S04]  /*53c10*/  LDL.64 R54, [R1+0x86e8] ;  /* 0x0086e80001367983 */ /* 0x000ea80000100a00 */
[----:B------:R-:W2:Y:S04]  /*53c20*/  LDL.64 R6, [R1+0xa3f8] ;  /* 0x00a3f80001067983 */ /* 0x000ea80000100a00 */
[----:B0-----:R-:W2:Y:S01]  /*53c30*/  LDL.64 R4, [R1+0x8fd0] ;  /* 0x008fd00001047983 */ /* 0x001ea20000100a00 */
[----:B------:R-:W-:-:S02]  /*53c40*/  IMAD.MOV.U32 R16, RZ, RZ, R192 ;  /* 0x000000ffff107224 */ /* 0x000fc400078e00c0 */
[----:B------:R-:W-:Y:S01]  /*53c50*/  IMAD.MOV.U32 R17, RZ, RZ, R193 ;  /* 0x000000ffff117224 */ /* 0x000fe200078e00c1 */
[----:B---3--:R-:W-:Y:S01]  /*53c60*/  DMUL R192, R14, R66 ;  /* 0x000000420ec07228 */ /* 0x008fe20000000000 */
[----:B------:R-:W-:Y:S02]  /*53c70*/  CS2R R138, SRZ ;  /* 0x00000000008a7805 */ /* 0x000fe4000001ff00 */
[----:B------:R-:W-:Y:S01]  /*53c80*/  CS2R R38, SRZ ;  /* 0x0000000000267805 */ /* 0x000fe2000001ff00 */
[----:B------:R-:W3:Y:S04]  /*53c90*/  LDL.LU.64 R198, [R1+0xb330] ;  /* 0x00b3300001c67983 */ /* 0x000ee80000300a00 */
[----:B------:R-:W3:Y:S01]  /*53ca0*/  LDL.LU.64 R140, [R1+0xb328] ;  /* 0x00b32800018c7983 */ /* 0x000ee20000300a00 */
[----:B----4-:R-:W-:Y:S01]  /*53cb0*/  IMAD.MOV.U32 R28, RZ, RZ, R74 ;  /* 0x000000ffff1c7224 */ /* 0x010fe200078e004a */
[----:B------:R-:W-:Y:S01]  /*53cc0*/  MOV R29, R75 ;  /* 0x0000004b001d7202 */ /* 0x000fe20000000f00 */
[----:B------:R-:W-:Y:S01]  /*53cd0*/  DFMA R184, R44, 2, R20 ;  /* 0x400000002cb8782b */ /* 0x000fe20000000014 */
[----:B------:R0:W-:Y:S04]  /*53ce0*/  STL.128 [R1+0xb2d0], R164 ;  /* 0x00b2d0a401007387 */ /* 0x0001e80000100c00 */
[----:B------:R-:W4:Y:S04]  /*53cf0*/  LDL.LU.128 R236, [R1+0xb3e0] ;  /* 0x00b3e00001ec7983 */ /* 0x000f280000300c00 */
[----:B------:R1:W-:Y:S04]  /*53d00*/  STL.128 [R1+0xd60], R72 ;  /* 0x000d604801007387 */ /* 0x0003e80000100c00 */
[----:B------:R-:W-:Y:S04]  /*53d10*/  STL.128 [R1+0xfa0], R172 ;  /* 0x000fa0ac01007387 */ /* 0x000fe80000100c00 */
[----:B------:R-:W3:Y:S04]  /*53d20*/  LDL.LU.64 R102, [R1+0x8608] ;  /* 0x0086080001667983 */ /* 0x000ee80000300a00 */
[----:B------:R-:W-:Y:S04]  /*53d30*/  STL.128 [R1+0xe20], R44 ;  /* 0x000e202c01007387 */ /* 0x000fe80000100c00 */
[----:B------:R-:W-:Y:S01]  /*53d40*/  STL.128 [R1+0xe80], R148 ;  /* 0x000e809401007387 */ /* 0x000fe20000100c00 */
[----:B------:R-:W-:-:S02]  /*53d50*/  IMAD.MOV.U32 R214, RZ, RZ, R228 ;  /* 0x000000ffffd67224 */ /* 0x000fc400078e00e4 */
[----:B------:R-:W-:Y:S01]  /*53d60*/  IMAD.MOV.U32 R215, RZ, RZ, R229 ;  /* 0x000000ffffd77224 */ /* 0x000fe200078e00e5 */
[----:B------:R-:W-:Y:S01]  /*53d70*/  DMUL R250, R250, R50 ;  /* 0x00000032fafa7228 */ /* 0x000fe20000000000 */
[----:B------:R-:W3:Y:S04]  /*53d80*/  LDL.64 R118, [R1+0xa8c8] ;  /* 0x00a8c80001767983 */ /* 0x000ee80000100a00 */
[----:B------:R-:W3:Y:S01]  /*53d90*/  LDL.LU.64 R52, [R1+0xb380] ;  /* 0x00b3800001347983 */ /* 0x000ee20000300a00 */
[----:B--2---:R-:W-:Y:S01]  /*53da0*/  DMUL R14, R6, R56 ;  /* 0x00000038060e7228 */ /* 0x004fe20000000000 */
[----:B------:R-:W-:Y:S01]  /*53db0*/  IMAD.MOV.U32 R36, RZ, RZ, R4 ;  /* 0x000000ffff247224 */ /* 0x000fe200078e0004 */
[----:B------:R-:W-:Y:S01]  /*53dc0*/  MOV R37, R5 ;  /* 0x0000000500257202 */ /* 0x000fe20000000f00 */
[----:B------:R-:W-:-:S04]  /*53dd0*/  IMAD.MOV.U32 R196, RZ, RZ, R124 ;  /* 0x000000ffffc47224 */ /* 0x000fc800078e007c */
[----:B------:R2:W-:Y:S01]  /*53de0*/  STL.64 [R1+0x91d0], R14 ;  /* 0x0091d00e01007387 */ /* 0x0005e20000100a00 */
[----:B------:R-:W-:Y:S01]  /*53df0*/  MOV R197, R125 ;  /* 0x0000007d00c57202 */ /* 0x000fe20000000f00 */
[----:B0-----:R-:W-:Y:S01]  /*53e00*/  IMAD.MOV.U32 R166, RZ, RZ, R90 ;  /* 0x000000ffffa67224 */ /* 0x001fe200078e005a */
[----:B------:R-:W-:Y:S01]  /*53e10*/  MOV R164, R184 ;  /* 0x000000b800a47202 */ /* 0x000fe20000000f00 */
[----:B------:R-:W-:Y:S01]  /*53e20*/  IMAD.MOV.U32 R167, RZ, RZ, R91 ;  /* 0x000000ffffa77224 */ /* 0x000fe200078e005b */
[----:B------:R-:W-:Y:S01]  /*53e30*/  DADD R54, R54, R142 ;  /* 0x0000000036367229 */ /* 0x000fe2000000008e */
[----:B------:R-:W-:Y:S01]  /*53e40*/  IMAD.MOV.U32 R165, RZ, RZ, R185 ;  /* 0x000000ffffa57224 */ /* 0x000fe200078e00b9 */
[----:B------:R-:W-:Y:S01]  /*53e50*/  STL.64 [R1+0xae10], R246 ;  /* 0x00ae10f601007387 */ /* 0x000fe20000100a00 */
[----:B------:R-:W-:Y:S02]  /*53e60*/  IMAD.MOV.U32 R20, RZ, RZ, R76 ;  /* 0x000000ffff147224 */ /* 0x000fe400078e004c */
[----:B------:R-:W-:Y:S01]  /*53e70*/  IMAD.MOV.U32 R21, RZ, RZ, R77 ;  /* 0x000000ffff157224 */ /* 0x000fe200078e004d */
[----:B-1----:R-:W3:Y:S01]  /*53e80*/  LDL.LU.64 R74, [R1+0x8838] ;  /* 0x00883800014a7983 */ /* 0x002ee20000300a00 */
[----:B--2---:R-:W-:-:S02]  /*53e90*/  IMAD.MOV.U32 R14, RZ, RZ, R28 ;  /* 0x000000ffff0e7224 */ /* 0x004fc400078e001c */
[----:B------:R-:W-:Y:S01]  /*53ea0*/  IMAD.MOV.U32 R15, RZ, RZ, R29 ;  /* 0x000000ffff0f7224 */ /* 0x000fe200078e001d */
[----:B------:R-:W-:Y:S01]  /*53eb0*/  DADD R4, R246, R190 ;  /* 0x00000000f6047229 */ /* 0x000fe200000000be */
[----:B------:R-:W2:Y:S01]  /*53ec0*/  LDL.64 R28, [R1+0xa3c8] ;  /* 0x00a3c800011c7983 */ /* 0x000ea20000100a00 */
[----:B------:R-:W-:Y:S02]  /*53ed0*/  DFMA R124, R50, UR6, R88 ;  /* 0x00000006327c7c2b */ /* 0x000fe40008000058 */
[----:B------:R-:W-:Y:S01]  /*53ee0*/  DADD R88, R168, R104 ;  /* 0x00000000a8587229 */ /* 0x000fe20000000068 */
[----:B------:R0:W-:Y:S03]  /*53ef0*/  STL.128 [R1+0x1350], R164 ;  /* 0x001350a401007387 */ /* 0x0001e60000100c00 */
[----:B------:R-:W-:Y:S01]  /*53f00*/  DADD R104, R18, R4 ;  /* 0x0000000012687229 */ /* 0x000fe20000000004 */
[----:B------:R1:W-:Y:S04]  /*53f10*/  STL.128 [R1+0x1330], R12 ;  /* 0x0013300c01007387 */ /* 0x0003e80000100c00 */
[----:B------:R-:W2:Y:S04]  /*53f20*/  LDL.64 R4, [R1+0x84f8] ;  /* 0x0084f80001047983 */ /* 0x000ea80000100a00 */
[----:B------:R-:W2:Y:S01]  /*53f30*/  LDL.LU.128 R76, [R1+0xb3d0] ;  /* 0x00b3d000014c7983 */ /* 0x000ea20000300c00 */
[----:B0-----:R-:W-:Y:S01]  /*53f40*/  MOV R166, R196 ;  /* 0x000000c400a67202 */ /* 0x001fe20000000f00 */
[----:B------:R-:W-:Y:S01]  /*53f50*/  IMAD.MOV.U32 R167, RZ, RZ, R197 ;  /* 0x000000ffffa77224 */ /* 0x000fe200078e00c5 */
[----:B------:R-:W-:Y:S01]  /*53f60*/  MOV R143, R223 ;  /* 0x000000df008f7202 */ /* 0x000fe20000000f00 */
[----:B------:R-:W-:Y:S01]  /*53f70*/  IMAD.MOV.U32 R142, RZ, RZ, R222 ;  /* 0x000000ffff8e7224 */ /* 0x000fe200078e00de */
[----:B------:R-:W-:Y:S01]  /*53f80*/  MOV R30, R166 ;  /* 0x000000a6001e7202 */ /* 0x000fe20000000f00 */
[----:B------:R-:W-:Y:S01]  /*53f90*/  IMAD.MOV.U32 R31, RZ, RZ, R167 ;  /* 0x000000ffff1f7224 */ /* 0x000fe200078e00a7 */
[----:B------:R-:W-:Y:S01]  /*53fa0*/  MOV R166, R154 ;  /* 0x0000009a00a67202 */ /* 0x000fe20000000f00 */
[----:B------:R-:W-:Y:S01]  /*53fb0*/  IMAD.MOV.U32 R167, RZ, RZ, R155 ;  /* 0x000000ffffa77224 */ /* 0x000fe200078e009b */
[----:B-1----:R-:W2:Y:S04]  /*53fc0*/  LDL.64 R12, [R1+0x8ad0] ;  /* 0x008ad000010c7983 */ /* 0x002ea80000100a00 */
[----:B------:R-:W2:Y:S01]  /*53fd0*/  LDL.LU.64 R14, [R1+0x8ad8] ;  /* 0x008ad800010e7983 */ /* 0x000ea20000300a00 */
[----:B------:R-:W-:Y:S01]  /*53fe0*/  IMAD.MOV.U32 R196, RZ, RZ, R178 ;  /* 0x000000ffffc47224 */ /* 0x000fe200078e00b2 */
[----:B------:R-:W-:Y:S01]  /*53ff0*/  MOV R197, R179 ;  /* 0x000000b300c57202 */ /* 0x000fe20000000f00 */
[----:B------:R-:W-:Y:S01]  /*54000*/  DFMA R180, R20, 3, R180 ;  /* 0x4008000014b4782b */ /* 0x000fe200000000b4 */
[----:B------:R0:W-:Y:S01]  /*54010*/  STL.128 [R1+0xd70], R136 ;  /* 0x000d708801007387 */ /* 0x0001e20000100c00 */
[----:B------:R-:W-:Y:S01]  /*54020*/  IMAD.MOV.U32 R172, RZ, RZ, R156 ;  /* 0x000000ffffac7224 */ /* 0x000fe200078e009c */
[----:B------:R-:W-:Y:S01]  /*54030*/  MOV R173, R157 ;  /* 0x0000009d00ad7202 */ /* 0x000fe20000000f00 */
[----:B----4-:R-:W-:Y:S01]  /*54040*/  DFMA R72, R236, UR12, R120 ;  /* 0x0000000cec487c2b */ /* 0x010fe20008000078 */
[----:B------:R-:W4:Y:S04]  /*54050*/  LDL.LU.128 R44, [R1+0xb390] ;  /* 0x00b39000012c7983 */ /* 0x000f280000300c00 */
[----:B------:R-:W4:Y:S04]  /*54060*/  LDL.64 R222, [R1+0xa1e0] ;  /* 0x00a1e00001de7983 */ /* 0x000f280000100a00 */
[----:B------:R-:W4:Y:S01]  /*54070*/  LDL.LU.128 R148, [R1+0xb370] ;  /* 0x00b3700001947983 */ /* 0x000f220000300c00 */
[----:B------:R-:W-:-:S02]  /*54080*/  IMAD.MOV.U32 R228, RZ, RZ, R16 ;  /* 0x000000ffffe47224 */ /* 0x000fc400078e0010 */
[----:B------:R-:W-:Y:S01]  /*54090*/  IMAD.MOV.U32 R229, RZ, RZ, R17 ;  /* 0x000000ffffe57224 */ /* 0x000fe200078e0011 */
[----:B------:R-:W-:Y:S04]  /*540a0*/  STL.128 [R1+0xf80], R36 ;  /* 0x000f802401007387 */ /* 0x000fe80000100c00 */
[----:B------:R-:W4:Y:S04]  /*540b0*/  LDL.128 R168, [R1+0x8910] ;  /* 0x0089100001a87983 */ /* 0x000f280000100c00 */
[----:B------:R-:W-:Y:S04]  /*540c0*/  STL.64 [R1+0x88b8], R250 ;  /* 0x0088b8fa01007387 */ /* 0x000fe80000100a00 */
[----:B---3--:R-:W-:Y:S04]  /*540d0*/  STL.128 [R1+0xf40], R116 ;  /* 0x000f407401007387 */ /* 0x008fe80000100c00 */
[----:B------:R-:W-:Y:S04]  /*540e0*/  STL.64 [R1+0x8a20], R192 ;  /* 0x008a20c001007387 */ /* 0x000fe80000100a00 */
[----:B------:R-:W3:Y:S01]  /*540f0*/  LDL.LU.64 R90, [R1+0xb320] ;  /* 0x00b32000015a7983 */ /* 0x000ee20000300a00 */
[----:B--2---:R-:W-:Y:S01]  /*54100*/  DMUL R154, R28, R70 ;  /* 0x000000461c9a7228 */ /* 0x004fe20000000000 */
[----:B------:R-:W-:-:S02]  /*54110*/  IMAD.MOV.U32 R178, RZ, RZ, R248 ;  /* 0x000000ffffb27224 */ /* 0x000fc400078e00f8 */
[----:B------:R-:W2:Y:S01]  /*54120*/  LDL.64 R28, [R1+0xa8b0] ;  /* 0x00a8b000011c7983 */ /* 0x000ea20000100a00 */
[----:B------:R-:W-:Y:S02]  /*54130*/  IMAD.MOV.U32 R179, RZ, RZ, R249 ;  /* 0x000000ffffb37224 */ /* 0x000fe400078e00f9 */
[----:B------:R-:W-:Y:S02]  /*54140*/  IMAD.MOV.U32 R246, RZ, RZ, R166 ;  /* 0x000000fffff67224 */ /* 0x000fe400078e00a6 */
[----:B------:R-:W-:Y:S01]  /*54150*/  IMAD.MOV.U32 R247, RZ, RZ, R167 ;  /* 0x000000fffff77224 */ /* 0x000fe200078e00a7 */
[----:B------:R-:W-:Y:S01]  /*54160*/  DADD R100, R194, R142 ;  /* 0x00000000c2647229 */ /* 0x000fe2000000008e */
[----:B------:R1:W-:Y:S01]  /*54170*/  STL.64 [R1+0x8790], R180 ;  /* 0x008790b401007387 */ /* 0x0003e20000100a00 */
[----:B------:R-:W-:-:S03]  /*54180*/  DADD R248, -RZ, -R4 ;  /* 0x00000000fff87229 */ /* 0x000fc60000000904 */
[----:B0-----:R-:W3:Y:S01]  /*54190*/  LDL.LU.128 R136, [R1+0xb3b0] ;  /* 0x00b3b00001887983 */ /* 0x001ee20000300c00 */
[----:B------:R-:W-:Y:S02]  /*541a0*/  DADD R4, R134, R132 ;  /* 0x0000000086047229 */ /* 0x000fe40000000084 */
[----:B------:R-:W-:Y:S01]  /*541b0*/  DADD R166, R206, R206 ;  /* 0x00000000cea67229 */ /* 0x000fe200000000ce */
[----:B------:R-:W-:Y:S04]  /*541c0*/  STL.128 [R1+0x17f0], R12 ;  /* 0x0017f00c01007387 */ /* 0x000fe80000100c00 */
[----:B------:R0:W-:Y:S01]  /*541d0*/  STL.64 [R1+0x8600], R4 ;  /* 0x0086000401007387 */ /* 0x0001e20000100a00 */
[----:B-1----:R-:W-:Y:S01]  /*541e0*/  MOV R180, R186 ;  /* 0x000000ba00b47202 */ /* 0x002fe20000000f00 */
[----:B------:R-:W-:Y:S01]  /*541f0*/  IMAD.MOV.U32 R181, RZ, RZ, R187 ;  /* 0x000000ffffb57224 */ /* 0x000fe200078e00bb */
[----:B------:R-:W-:Y:S01]  /*54200*/  MOV R157, R35 ;  /* 0x00000023009d7202 */ /* 0x000fe20000000f00 */
[----:B------:R-:W-:Y:S01]  /*54210*/  IMAD.MOV.U32 R156, RZ, RZ, R34 ;  /* 0x000000ffff9c7224 */ /* 0x000fe200078e0022 */
[----:B------:R-:W-:Y:S01]  /*54220*/  DADD R120, R224, R42 ;  /* 0x00000000e0787229 */ /* 0x000fe2000000002a */
[----:B------:R-:W-:Y:S01]  /*54230*/  STL.128 [R1+0x1450], R72 ;  /* 0x0014504801007387 */ /* 0x000fe20000100c00 */
[----:B------:R-:W-:-:S03]  /*54240*/  CS2R R16, SRZ ;  /* 0x0000000000107805 */ /* 0x000fc6000001ff00 */
[----:B------:R-:W3:Y:S01]  /*54250*/  LDL.64 R132, [R1+0xa298] ;  /* 0x00a2980001847983 */ /* 0x000ee20000100a00 */
[----:B0-----:R-:W-:Y:S01]  /*54260*/  DFMA R4, R2, UR56, R128 ;  /* 0x0000003802047c2b */ /* 0x001fe20008000080 */
[----:B------:R-:W-:Y:S01]  /*54270*/  IMAD.MOV.U32 R186, RZ, RZ, R100 ;  /* 0x000000ffffba7224 */ /* 0x000fe200078e0064 */
[----:B------:R-:W-:Y:S01]  /*54280*/  MOV R187, R101 ;  /* 0x0000006500bb7202 */ /* 0x000fe20000000f00 */
[----:B------:R-:W3:Y:S04]  /*54290*/  LDL.64 R34, [R1+0x8558] ;  /* 0x0085580001227983 */ /* 0x000ee80000100a00 */
[----:B------:R0:W-:Y:S01]  /*542a0*/  STL.64 [R1+0x8688], R4 ;  /* 0x0086880401007387 */ /* 0x0001e20000100a00 */
[----:B------:R-:W-:-:S03]  /*542b0*/  IMAD.MOV.U32 R164, RZ, RZ, R98 ;  /* 0x000000ffffa47224 */ /* 0x000fc600078e0062 */
[----:B------:R-:W-:Y:S01]  /*542c0*/  STL.128 [R1+0xd90], R100 ;  /* 0x000d906401007387 */ /* 0x000fe20000100c00 */
[----:B------:R-:W-:-:S03]  /*542d0*/  MOV R165, R99 ;  /* 0x0000006300a57202 */ /* 0x000fc60000000f00 */
[----:B------:R1:W-:Y:S04]  /*542e0*/  STL.128 [R1+0xe00], R184 ;  /* 0x000e00b801007387 */ /* 0x0003e80000100c00 */
[----:B0-----:R-:W3:Y:S04]  /*542f0*/  LDL.64 R4, [R1+0xa358] ;  /* 0x00a3580001047983 */ /* 0x001ee80000100a00 */
[----:B------:R-:W3:Y:S01]  /*54300*/  LDL.128 R36, [R1+0x8590] ;  /* 0x0085900001247983 */ /* 0x000ee20000100c00 */
[----:B----4-:R-:W-:-:S03]  /*54310*/  DFMA R82, R222, R50, R82 ;  /* 0x00000032de52722b */ /* 0x010fc60000000052 */
[----:B------:R-:W-:Y:S01]  /*54320*/  STL.64 [R1+0xadc8], R222 ;  /* 0x00adc8de01007387 */ /* 0x000fe20000100a00 */
[----:B-1----:R-:W-:Y:S01]  /*54330*/  IMAD.MOV.U32 R184, RZ, RZ, R230 ;  /* 0x000000ffffb87224 */ /* 0x002fe200078e00e6 */
[----:B------:R-:W-:Y:S02]  /*54340*/  MOV R185, R231 ;  /* 0x000000e700b97202 */ /* 0x000fe40000000f00 */
[----:B------:R-:W-:Y:S01]  /*54350*/  CS2R R186, SRZ ;  /* 0x0000000000ba7805 */ /* 0x000fe2000001ff00 */
[----:B------:R-:W4:Y:S04]  /*54360*/  LDL.64 R194, [R1+0x85d0] ;  /* 0x0085d00001c27983 */ /* 0x000f280000100a00 */
[----:B------:R0:W-:Y:S04]  /*54370*/  STL.128 [R1+0x12f0], R184 ;  /* 0x0012f0b801007387 */ /* 0x0001e80000100c00 */
[----:B------:R-:W-:Y:S04]  /*54380*/  STL.128 [R1+0x1040], R168 ;  /* 0x001040a801007387 */ /* 0x000fe80000100c00 */
[----:B------:R-:W-:Y:S04]  /*54390*/  STL.128 [R1+0xb1c0], R76 ;  /* 0x00b1c04c01007387 */ /* 0x000fe80000100c00 */
[----:B------:R-:W4:Y:S01]  /*543a0*/  LDL.LU.128 R116, [R1+0xb3c0] ;  /* 0x00b3c00001747983 */ /* 0x000f220000300c00 */
[----:B0-----:R-:W-:Y:S01]  /*543b0*/  IMAD.MOV.U32 R184, RZ, RZ, R174 ;  /* 0x000000ffffb87224 */ /* 0x001fe200078e00ae */
[----:B------:R-:W-:Y:S01]  /*543c0*/  MOV R185, R175 ;  /* 0x000000af00b97202 */ /* 0x000fe20000000f00 */
[----:B------:R-:W-:Y:S01]  /*543d0*/  IMAD.MOV.U32 R174, RZ, RZ, R160 ;  /* 0x000000ffffae7224 */ /* 0x000fe200078e00a0 */
[----:B------:R-:W-:Y:S01]  /*543e0*/  MOV R160, R32 ;  /* 0x0000002000a07202 */ /* 0x000fe20000000f00 */
[----:B------:R-:W-:Y:S01]  /*543f0*/  IMAD.MOV.U32 R175, RZ, RZ, R161 ;  /* 0x000000ffffaf7224 */ /* 0x000fe200078e00a1 */
[----:B------:R-:W4:Y:S01]  /*54400*/  LDL.LU.64 R20, [R1+0xb360] ;  /* 0x00b3600001147983 */ /* 0x000f220000300a00 */
[----:B------:R-:W-:-:S03]  /*54410*/  IMAD.MOV.U32 R161, RZ, RZ, R33 ;  /* 0x000000ffffa17224 */ /* 0x000fc600078e0021 */
[----:B------:R-:W4:Y:S01]  /*54420*/  LDL.LU.64 R32, [R1+0x8550] ;  /* 0x0085500001207983 */ /* 0x000f220000300a00 */
[----:B--2---:R-:W-:-:S03]  /*54430*/  DFMA R12, R28, 2, R166 ;  /* 0x400000001c0c782b */ /* 0x004fc600000000a6 */
[----:B------:R-:W2:Y:S04]  /*54440*/  LDL.LU.64 R224, [R1+0x8c40] ;  /* 0x008c400001e07983 */ /* 0x000ea80000300a00 */
[----:B------:R-:W2:Y:S01]  /*54450*/  LDL.64 R28, [R1+0x84c8] ;  /* 0x0084c800011c7983 */ /* 0x000ea20000100a00 */
[----:B------:R-:W-:-:S03]  /*54460*/  DADD R42, R76, R22 ;  /* 0x000000004c2a7229 */ /* 0x000fc60000000016 */
[----:B------:R-:W2:Y:S01]  /*54470*/  LDL.64 R22, [R1+0xa3a0] ;  /* 0x00a3a00001167983 */ /* 0x000ea20000100a00 */
[----:B------:R-:W-:-:S03]  /*54480*/  DADD R186, R130, R110 ;  /* 0x0000000082ba7229 */ /* 0x000fc6000000006e */
[----:B------:R-:W2:Y:S04]  /*54490*/  LDL.64 R130, [R1+0x9f90] ;  /* 0x009f900001827983 */ /* 0x000ea80000100a00 */
[----:B------:R0:W-:Y:S01]  /*544a0*/  STL.64 [R1+0x8758], R12 ;  /* 0x0087580c01007387 */ /* 0x0001e20000100a00 */
[----:B------:R-:W-:Y:S02]  /*544b0*/  IMAD.MOV.U32 R75, RZ, RZ, R97 ;  /* 0x000000ffff4b7224 */ /* 0x000fe400078e0061 */
[----:B------:R-:W-:Y:S01]  /*544c0*/  IMAD.MOV.U32 R74, RZ, RZ, R96 ;  /* 0x000000ffff4a7224 */ /* 0x000fe200078e0060 */
[----:B---3--:R-:W-:Y:S04]  /*544d0*/  STL.128 [R1+0x1610], R136 ;  /* 0x0016108801007387 */ /* 0x008fe80000100c00 */
[----:B------:R-:W3:Y:S04]  /*544e0*/  LDL.LU.128 R100, [R1+0xb350] ;  /* 0x00b3500001647983 */ /* 0x000ee80000300c00 */
[----:B0-----:R-:W3:Y:S04]  /*544f0*/  LDL.64 R12, [R1+0x8d88] ;  /* 0x008d8800010c7983 */ /* 0x001ee80000100a00 */
[----:B------:R0:W-:Y:S04]  /*54500*/  STL.128 [R1+0x12e0], R16 ;  /* 0x0012e01001007387 */ /* 0x0001e80000100c00 */
[----:B------:R-:W3:Y:S01]  /*54510*/  LDL.64 R98, [R1+0x92a8] ;  /* 0x0092a80001627983 */ /* 0x000ee20000100a00 */
[----:B------:R-:W-:Y:S01]  /*54520*/  MOV R14, R172 ;  /* 0x000000ac000e7202 */ /* 0x000fe20000000f00 */
[----:B------:R-:W-:Y:S01]  /*54530*/  IMAD.MOV.U32 R15, RZ, RZ, R173 ;  /* 0x000000ffff0f7224 */ /* 0x000fe200078e00ad */
[----:B------:R-:W-:Y:S01]  /*54540*/  MOV R73, R229 ;  /* 0x000000e500497202 */ /* 0x000fe20000000f00 */
[----:B------:R-:W-:Y:S01]  /*54550*/  IMAD.MOV.U32 R72, RZ, RZ, R228 ;  /* 0x000000ffff487224 */ /* 0x000fe200078e00e4 */
[----:B------:R-:W-:Y:S01]  /*54560*/  STL.128 [R1+0x1930], R248 ;  /* 0x001930f801007387 */ /* 0x000fe20000100c00 */
[----:B------:R-:W-:-:S02]  /*54570*/  IMAD.MOV.U32 R128, RZ, RZ, R30 ;  /* 0x000000ffff807224 */ /* 0x000fc400078e001e */
[----:B------:R-:W-:Y:S01]  /*54580*/  IMAD.MOV.U32 R129, RZ, RZ, R31 ;  /* 0x000000ffff817224 */ /* 0x000fe200078e001f */
[----:B------:R-:W3:Y:S04]  /*54590*/  LDL.64 R230, [R1+0x9018] ;  /* 0x0090180001e67983 */ /* 0x000ee80000100a00 */
[----:B0-----:R-:W3:Y:S04]  /*545a0*/  LDL.LU.128 R16, [R1+0xb300] ;  /* 0x00b3000001107983 */ /* 0x001ee80000300c00 */
[----:B------:R-:W3:Y:S04]  /*545b0*/  LDL.LU.64 R170, [R1+0x8648] ;  /* 0x0086480001aa7983 */ /* 0x000ee80000300a00 */
[----:B------:R-:W3:Y:S04]  /*545c0*/  LDL.LU.64 R76, [R1+0x8cd0] ;  /* 0x008cd000014c7983 */ /* 0x000ee80000300a00 */
[----:B------:R-:W3:Y:S01]  /*545d0*/  LDL.64 R78, [R1+0x89b0] ;  /* 0x0089b000014e7983 */ /* 0x000ee20000100a00 */
[----:B------:R-:W-:-:S03]  /*545e0*/  DADD R4, R4, R4 ;  /* 0x0000000004047229 */ /* 0x000fc60000000004 */
[----:B------:R-:W3:Y:S04]  /*545f0*/  LDL.LU.64 R232, [R1+0x8600] ;  /* 0x0086000001e87983 */ /* 0x000ee80000300a00 */
[----:B----4-:R0:W-:Y:S04]  /*54600*/  STL.128 [R1+0x1860], R32 ;  /* 0x0018602001007387 */ /* 0x0101e80000100c00 */
[----:B------:R1:W-:Y:S01]  /*54610*/  STL.64 [R1+0x86c0], R4 ;  /* 0x0086c00401007387 */ /* 0x0003e20000100a00 */
[----:B--2---:R-:W-:-:S03]  /*54620*/  DADD R110, R28, R124 ;  /* 0x000000001c6e7229 */ /* 0x004fc6000000007c */
[----:B0-----:R-:W2:Y:S04]  /*54630*/  LDL.64 R32, [R1+0x8d50] ;  /* 0x008d500001207983 */ /* 0x001ea80000100a00 */
[----:B------:R-:W4:Y:S01]  /*54640*/  LDL.64 R124, [R1+0x9f50] ;  /* 0x009f5000017c7983 */ /* 0x000f220000100a00 */
[----:B-1----:R-:W-:Y:S01]  /*54650*/  IMAD.MOV.U32 R4, RZ, RZ, R74 ;  /* 0x000000ffff047224 */ /* 0x002fe200078e004a */
[----:B------:R-:W-:Y:S01]  /*54660*/  MOV R5, R75 ;  /* 0x0000004b00057202 */ /* 0x000fe20000000f00 */
[----:B------:R-:W-:Y:S01]  /*54670*/  IMAD.MOV.U32 R75, RZ, RZ, R197 ;  /* 0x000000ffff4b7224 */ /* 0x000fe200078e00c5 */
[----:B------:R-:W2:Y:S01]  /*54680*/  LDL.LU.64 R34, [R1+0x8d58] ;  /* 0x008d580001227983 */ /* 0x000ea20000300a00 */
[----:B------:R-:W-:Y:S01]  /*54690*/  IMAD.MOV.U32 R138, RZ, RZ, R4 ;  /* 0x000000ffff8a7224 */ /* 0x000fe200078e0004 */
[----:B------:R-:W-:Y:S01]  /*546a0*/  MOV R139, R5 ;  /* 0x00000005008b7202 */ /* 0x000fe20000000f00 */
[----:B------:R-:W-:Y:S01]  /*546b0*/  DFMA R4, R146, UR4, R10 ;  /* 0x0000000492047c2b */ /* 0x000fe2000800000a */
[----:B------:R-:W-:Y:S01]  /*546c0*/  MOV R74, R196 ;  /* 0x000000c4004a7202 */ /* 0x000fe20000000f00 */
[----:B------:R-:W2:Y:S01]  /*546d0*/  LDL.64 R10, [R1+0x8cb8] ;  /* 0x008cb800010a7983 */ /* 0x000ea20000100a00 */
[----:B------:R-:W-:Y:S01]  /*546e0*/  IMAD.MOV.U32 R196, RZ, RZ, R178 ;  /* 0x000000ffffc47224 */ /* 0x000fe200078e00b2 */
[----:B------:R-:W-:-:S02]  /*546f0*/  MOV R197, R179 ;  /* 0x000000b300c57202 */ /* 0x000fc40000000f00 */
[----:B------:R-:W2:Y:S01]  /*54700*/  LDL.64 R178, [R1+0x9148] ;  /* 0x0091480001b27983 */ /* 0x000ea20000100a00 */
[----:B------:R-:W-:Y:S02]  /*54710*/  DMUL R22, R22, R56 ;  /* 0x0000003816167228 */ /* 0x000fe40000000000 */
[----:B---3--:R-:W-:Y:S01]  /*54720*/  DADD R12, R46, R12 ;  /* 0x000000002e0c7229 */ /* 0x008fe2000000000c */
[----:B------:R-:W-:-:S04]  /*54730*/  MOV R222, R72 ;  /* 0x0000004800de7202 */ /* 0x000fc80000000f00 */
[----:B------:R0:W-:Y:S01]  /*54740*/  STL.64 [R1+0x8540], R22 ;  /* 0x0085401601007387 */ /* 0x0001e20000100a00 */
[----:B------:R-:W-:-:S03]  /*54750*/  IMAD.MOV.U32 R223, RZ, RZ, R73 ;  /* 0x000000ffffdf7224 */ /* 0x000fc600078e0049 */
[----:B------:R-:W3:Y:S01]  /*54760*/  LDL.LU.128 R248, [R1+0xb220] ;  /* 0x00b2200001f87983 */ /* 0x000ee20000300c00 */
[----:B------:R-:W-:Y:S02]  /*54770*/  CS2R R96, SRZ ;  /* 0x0000000000607805 */ /* 0x000fe4000001ff00 */
[----:B------:R-:W-:Y:S01]  /*54780*/  MOV R6, R38 ;  /* 0x0000002600067202 */ /* 0x000fe20000000f00 */
[----:B------:R-:W-:Y:S01]  /*54790*/  STL.128 [R1+0xb1e0], R100 ;  /* 0x00b1e06401007387 */ /* 0x000fe20000100c00 */
[----:B0-----:R-:W-:-:S03]  /*547a0*/  DMUL R22, R130, R66 ;  /* 0x0000004282167228 */ /* 0x001fc60000000000 */
[----:B------:R0:W-:Y:S01]  /*547b0*/  STL.64 [R1+0x8718], R12 ;  /* 0x0087180c01007387 */ /* 0x0001e20000100a00 */
[----:B------:R-:W-:-:S03]  /*547c0*/  IMAD.MOV.U32 R7, RZ, RZ, R39 ;  /* 0x000000ffff077224 */ /* 0x000fc600078e0027 */
[----:B------:R-:W-:Y:S04]  /*547d0*/  STL.128 [R1+0x16d0], R224 ;  /* 0x0016d0e001007387 */ /* 0x000fe80000100c00 */
[----:B------:R1:W-:Y:S01]  /*547e0*/  STL.64 [R1+0x86d0], R22 ;  /* 0x0086d01601007387 */ /* 0x0003e20000100a00 */
[----:B0-----:R-:W-:Y:S01]  /*547f0*/  IMAD.MOV.U32 R12, RZ, RZ, R14 ;  /* 0x000000ffff0c7224 */ /* 0x001fe200078e000e */
[----:B------:R-:W-:Y:S01]  /*54800*/  MOV R13, R15 ;  /* 0x0000000f000d7202 */ /* 0x000fe20000000f00 */
[----:B------:R-:W-:Y:S01]  /*54810*/  DADD R14, R204, R88 ;  /* 0x00000000cc0e7229 */ /* 0x000fe20000000058 */
[----:B------:R-:W3:Y:S01]  /*54820*/  LDL.64 R100, [R1+0x90c0] ;  /* 0x0090c00001647983 */ /* 0x000ee20000100a00 */
[----:B------:R-:W-:-:S03]  /*54830*/  DADD R72, R132, R132 ;  /* 0x0000000084487229 */ /* 0x000fc60000000084 */
[----:B------:R0:W-:Y:S01]  /*54840*/  STL.128 [R1+0x1210], R36 ;  /* 0x0012102401007387 */ /* 0x0001e20000100c00 */
[----:B-1----:R-:W-:Y:S01]  /*54850*/  IMAD.MOV.U32 R22, RZ, RZ, R246 ;  /* 0x000000ffff167224 */ /* 0x002fe200078e00f6 */
[----:B------:R-:W-:Y:S01]  /*54860*/  MOV R246, R74 ;  /* 0x0000004a00f67202 */ /* 0x000fe20000000f00 */
[----:B------:R-:W-:Y:S01]  /*54870*/  IMAD.MOV.U32 R23, RZ, RZ, R247 ;  /* 0x000000ffff177224 */ /* 0x000fe200078e00f7 */
[----:B------:R1:W-:Y:S01]  /*54880*/  STL.128 [R1+0xb130], R16 ;  /* 0x00b1301001007387 */ /* 0x0003e20000100c00 */
[----:B------:R-:W-:Y:S02]  /*54890*/  IMAD.MOV.U32 R247, RZ, RZ, R75 ;  /* 0x000000fffff77224 */ /* 0x000fe400078e004b */
[----:B------:R-:W-:Y:S01]  /*548a0*/  IMAD.MOV.U32 R88, RZ, RZ, R246 ;  /* 0x000000ffff587224 */ /* 0x000fe200078e00f6 */
[----:B------:R-:W-:Y:S01]  /*548b0*/  STL.128 [R1+0x13a0], R96 ;  /* 0x0013a06001007387 */ /* 0x000fe20000100c00 */
[----:B------:R-:W-:Y:S01]  /*548c0*/  IMAD.MOV.U32 R246, RZ, RZ, R142 ;  /* 0x000000fffff67224 */ /* 0x000fe200078e008e */
[----:B------:R-:W-:Y:S01]  /*548d0*/  MOV R89, R247 ;  /* 0x000000f700597202 */ /* 0x000fe20000000f00 */
[----:B------:R-:W-:Y:S01]  /*548e0*/  IMAD.MOV.U32 R247, RZ, RZ, R143 ;  /* 0x000000fffff77224 */ /* 0x000fe200078e008f */
[----:B------:R-:W-:Y:S01]  /*548f0*/  MOV R142, R218 ;  /* 0x000000da008e7202 */ /* 0x000fe20000000f00 */
[----:B------:R-:W-:Y:S01]  /*54900*/  IMAD.MOV.U32 R143, RZ, RZ, R219 ;  /* 0x000000ffff8f7224 */ /* 0x000fe200078e00db */
[----:B------:R-:W-:Y:S01]  /*54910*/  DMUL R218, R66, UR20 ;  /* 0x0000001442da7c28 */ /* 0x000fe20008000000 */
[----:B------:R1:W-:Y:S01]  /*54920*/  STL.64 [R1+0xa888], R72 ;  /* 0x00a8884801007387 */ /* 0x0003e20000100a00 */
[----:B------:R-:W-:Y:S01]  /*54930*/  DFMA R224, R212, 2, R166 ;  /* 0x40000000d4e0782b */ /* 0x000fe200000000a6 */
[----:B------:R-:W-:Y:S01]  /*54940*/  IMAD.MOV.U32 R226, RZ, RZ, R174 ;  /* 0x000000ffffe27224 */ /* 0x000fe200078e00ae */
[----:B------:R-:W-:Y:S01]  /*54950*/  MOV R227, R175 ;  /* 0x000000af00e37202 */ /* 0x000fe20000000f00 */
[----:B0-----:R-:W3:Y:S04]  /*54960*/  LDL.LU.128 R36, [R1+0xb310] ;  /* 0x00b3100001247983 */ /* 0x001ee80000300c00 */
[----:B------:R-:W-:Y:S01]  /*54970*/  STL.64 [R1+0x8818], R218 ;  /* 0x008818da01007387 */ /* 0x000fe20000100a00 */
[----:B-1----:R-:W-:-:S02]  /*54980*/  IMAD.MOV.U32 R16, RZ, RZ, R168 ;  /* 0x000000ffff107224 */ /* 0x002fc400078e00a8 */
[----:B------:R-:W-:Y:S01]  /*54990*/  IMAD.MOV.U32 R17, RZ, RZ, R169 ;  /* 0x000000ffff117224 */ /* 0x000fe200078e00a9 */
[----:B------:R-:W3:Y:S01]  /*549a0*/  LDL.64 R30, [R1+0x9008] ;  /* 0x00900800011e7983 */ /* 0x000ee20000100a00 */
[----:B------:R-:W-:Y:S02]  /*549b0*/  IMAD.MOV.U32 R72, RZ, RZ, R214 ;  /* 0x000000ffff487224 */ /* 0x000fe400078e00d6 */
[----:B------:R-:W-:Y:S01]  /*549c0*/  IMAD.MOV.U32 R73, RZ, RZ, R215 ;  /* 0x000000ffff497224 */ /* 0x000fe200078e00d7 */
[----:B------:R-:W3:Y:S04]  /*549d0*/  LDL.LU.64 R212, [R1+0x84d0] ;  /* 0x0084d00001d47983 */ /* 0x000ee80000300a00 */
[----:B------:R-:W3:Y:S04]  /*549e0*/  LDL.64 R214, [R1+0x84d8] ;  /* 0x0084d80001d67983 */ /* 0x000ee80000100a00 */
[----:B------:R-:W3:Y:S04]  /*549f0*/  LDL.64 R172, [R1+0x87b0] ;  /* 0x0087b00001ac7983 */ /* 0x000ee80000100a00 */
[----:B------:R-:W3:Y:S04]  /*54a00*/  LDL.LU.64 R174, [R1+0x87b8] ;  /* 0x0087b80001ae7983 */ /* 0x000ee80000300a00 */
[----:B------:R-:W3:Y:S04]  /*54a10*/  LDL.LU.128 R96, [R1+0xb2f0] ;  /* 0x00b2f00001607983 */ /* 0x000ee80000300c00 */
[----:B------:R-:W3:Y:S01]  /*54a20*/  LDL.64 R168, [R1+0x8640] ;  /* 0x0086400001a87983 */ /* 0x000ee20000100a00 */
[----:B----4-:R-:W-:-:S02]  /*54a30*/  DMUL R124, R124, R56 ;  /* 0x000000387c7c7228 */ /* 0x010fc40000000000 */
[----:B------:R-:W-:Y:S01]  /*54a40*/  DADD R194, -RZ, -R194 ;  /* 0x00000000ffc27229 */ /* 0x000fe200000009c2 */
[----:B------:R-:W-:Y:S01]  /*54a50*/  CS2R R228, SRZ ;  /* 0x0000000000e47805 */ /* 0x000fe2000001ff00 */
[----:B--2---:R-:W-:-:S03]  /*54a60*/  DADD R10, -RZ, -R10 ;  /* 0x00000000ff0a7229 */ /* 0x004fc6000000090a */
[----:B------:R0:W-:Y:S04]  /*54a70*/  STL.64 [R1+0x86e0], R124 ;  /* 0x0086e07c01007387 */ /* 0x0001e80000100a00 */
[----:B------:R1:W-:Y:S01]  /*54a80*/  STL.128 [R1+0x17b0], R32 ;  /* 0x0017b02001007387 */ /* 0x0003e20000100c00 */
[----:B------:R-:W-:Y:S02]  /*54a90*/  DMUL R130, R130, R62 ;  /* 0x0000003e82827228 */ /* 0x000fe40000000000 */
[----:B------:R-:W-:Y:S01]  /*54aa0*/  DADD R6, -RZ, -R6 ;  /* 0x00000000ff067229 */ /* 0x000fe20000000906 */
[----:B------:R-:W-:Y:S01]  /*54ab0*/  CS2R R28, SRZ ;  /* 0x00000000001c7805 */ /* 0x000fe2000001ff00 */
[----:B------:R-:W-:Y:S01]  /*54ac0*/  STL.128 [R1+0xe30], R164 ;  /* 0x000e30a401007387 */ /* 0x000fe20000100c00 */
[----:B0-----:R-:W-:Y:S01]  /*54ad0*/  IMAD.MOV.U32 R124, RZ, RZ, R138 ;  /* 0x000000ffff7c7224 */ /* 0x001fe200078e008a */
[----:B------:R-:W-:Y:S01]  /*54ae0*/  MOV R138, R22 ;  /* 0x00000016008a7202 */ /* 0x000fe20000000f00 */
[----:B------:R-:W-:Y:S01]  /*54af0*/  IMAD.MOV.U32 R125, RZ, RZ, R139 ;  /* 0x000000ffff7d7224 */ /* 0x000fe200078e008b */
[----:B---3--:R-:W-:Y:S01]  /*54b00*/  DADD R126, R250, -R126 ;  /* 0x00000000fa7e7229 */ /* 0x008fe2000000087e */
[----:B------:R-:W-:Y:S01]  /*54b10*/  IMAD.MOV.U32 R139, RZ, RZ, R23 ;  /* 0x000000ffff8b7224 */ /* 0x000fe200078e0017 */
[----:B------:R-:W-:Y:S01]  /*54b20*/  DADD R22, R216, R82 ;  /* 0x00000000d8167229 */ /* 0x000fe20000000052 */
[----:B------:R-:W-:Y:S01]  /*54b30*/  STL.128 [R1+0xb120], R44 ;  /* 0x00b1202c01007387 */ /* 0x000fe20000100c00 */
[----:B------:R-:W-:Y:S01]  /*54b40*/  IMAD.MOV.U32 R82, RZ, RZ, R148 ;  /* 0x000000ffff527224 */ /* 0x000fe200078e0094 */
[----:B------:R-:W-:Y:S01]  /*54b50*/  MOV R83, R149 ;  /* 0x0000009500537202 */ /* 0x000fe20000000f00 */
[----:B------:R-:W-:Y:S01]  /*54b60*/  DADD R148, R178, R94 ;  /* 0x00000000b2947229 */ /* 0x000fe2000000005e */
[----:B------:R-:W-:Y:S01]  /*54b70*/  CS2R R216, SRZ ;  /* 0x0000000000d87805 */ /* 0x000fe2000001ff00 */
[----:B------:R0:W-:Y:S04]  /*54b80*/  STL.64 [R1+0x87e0], R10 ;  /* 0x0087e00a01007387 */ /* 0x0001e80000100a00 */
[----:B------:R2:W-:Y:S04]  /*54b90*/  STL.128 [R1+0xe60], R216 ;  /* 0x000e60d801007387 */ /* 0x0005e80000100c00 */
[----:B-1----:R-:W3:Y:S01]  /*54ba0*/  LDL.LU.128 R32, [R1+0xb270] ;  /* 0x00b2700001207983 */ /* 0x002ee20000300c00 */
[----:B0-----:R-:W-:Y:S01]  /*54bb0*/  DADD R10, R84, R104 ;  /* 0x00000000540a7229 */ /* 0x001fe20000000068 */
[----:B------:R-:W-:-:S02]  /*54bc0*/  UMOV UR20, 0x6e5b0120 ;  /* 0x6e5b012000147882 */ /* 0x000fc40000000000 */
[----:B------:R-:W4:Y:S04]  /*54bd0*/  LDL.64 R104, [R1+0x8cc0] ;  /* 0x008cc00001687983 */ /* 0x000f280000100a00 */
[----:B------:R0:W-:Y:S04]  /*54be0*/  STL.128 [R1+0x1010], R148 ;  /* 0x0010109401007387 */ /* 0x0001e80000100c00 */
[----:B--2---:R-:W4:Y:S01]  /*54bf0*/  LDL.LU.128 R216, [R1+0xb200] ;  /* 0x00b2000001d87983 */ /* 0x004f220000300c00 */
[----:B------:R-:W-:Y:S02]  /*54c00*/  IMAD.MOV.U32 R202, RZ, RZ, R82 ;  /* 0x000000ffffca7224 */ /* 0x000fe400078e0052 */
[----:B------:R-:W-:Y:S01]  /*54c10*/  IMAD.MOV.U32 R203, RZ, RZ, R83 ;  /* 0x000000ffffcb7224 */ /* 0x000fe200078e0053 */
[----:B------:R-:W-:Y:S01]  /*54c20*/  UMOV UR21, 0x3d0b0587 ;  /* 0x3d0b058700157882 */ /* 0x000fe20000000000 */
[----:B------:R-:W2:Y:S01]  /*54c30*/  LDL.64 R82, [R1+0x8b38] ;  /* 0x008b380001527983 */ /* 0x000ea20000100a00 */
[----:B------:R-:W-:-:S03]  /*54c40*/  DMUL R74, R50, R86 ;  /* 0x00000056324a7228 */ /* 0x000fc60000000000 */
[----:B------:R1:W-:Y:S04]  /*54c50*/  STL.128 [R1+0x1380], R228 ;  /* 0x001380e401007387 */ /* 0x0003e80000100c00 */
[----:B0-----:R-:W2:Y:S01]  /*54c60*/  LDL.LU.128 R148, [R1+0xb1f0] ;  /* 0x00b1f00001947983 */ /* 0x001ea20000300c00 */
[----:B------:R-:W-:-:S03]  /*54c70*/  DMUL R68, R144, UR20 ;  /* 0x0000001490447c28 */ /* 0x000fc60008000000 */
[----:B------:R0:W-:Y:S04]  /*54c80*/  STL.64 [R1+0x86d8], R130 ;  /* 0x0086d88201007387 */ /* 0x0001e80000100a00 */
[----:B------:R-:W-:Y:S04]  /*54c90*/  STL.128 [R1+0x18d0], R72 ;  /* 0x0018d04801007387 */ /* 0x000fe80000100c00 */
[----:B------:R-:W-:Y:S04]  /*54ca0*/  STL.128 [R1+0x1320], R28 ;  /* 0x0013201c01007387 */ /* 0x000fe80000100c00 */
[----:B------:R-:W-:Y:S04]  /*54cb0*/  STL.128 [R1+0x17d0], R192 ;  /* 0x0017d0c001007387 */ /* 0x000fe80000100c00 */
[----:B------:R0:W-:Y:S04]  /*54cc0*/  STL.128 [R1+0x1880], R212 ;  /* 0x001880d401007387 */ /* 0x0001e80000100c00 */
[----:B------:R-:W-:Y:S04]  /*54cd0*/  STL.64 [R1+0x88e8], R6 ;  /* 0x0088e80601007387 */ /* 0x000fe80000100a00 */
[----:B------:R0:W-:Y:S04]  /*54ce0*/  STL.128 [R1+0x1750], R172 ;  /* 0x001750ac01007387 */ /* 0x0001e80000100c00 */
[----:B------:R0:W-:Y:S04]  /*54cf0*/  STL.64 [R1+0x8708], R126 ;  /* 0x0087087e01007387 */ /* 0x0001e80000100a00 */
[----:B------:R0:W-:Y:S04]  /*54d00*/  STL.128 [R1+0xb140], R36 ;  /* 0x00b1402401007387 */ /* 0x0001e80000100c00 */
[----:B-1----:R-:W2:Y:S04]  /*54d10*/  LDL.LU.128 R228, [R1+0xb2e0] ;  /* 0x00b2e00001e47983 */ /* 0x002ea80000300c00 */
[----:B------:R-:W-:Y:S04]  /*54d20*/  STL.64 [R1+0x8f58], R224 ;  /* 0x008f58e001007387 */ /* 0x000fe80000100a00 */
[----:B------:R-:W2:Y:S04]  /*54d30*/  LDL.LU.128 R164, [R1+0xb2d0] ;  /* 0x00b2d00001a47983 */ /* 0x000ea80000300c00 */
[----:B0-----:R-:W2:Y:S04]  /*54d40*/  LDL.LU.64 R130, [R1+0xb2c0] ;  /* 0x00b2c00001827983 */ /* 0x001ea80000300a00 */
[----:B------:R-:W2:Y:S04]  /*54d50*/  LDL.LU.128 R212, [R1+0xb2b0] ;  /* 0x00b2b00001d47983 */ /* 0x000ea80000300c00 */
[----:B------:R-:W2:Y:S04]  /*54d60*/  LDL.LU.128 R72, [R1+0xb2a0] ;  /* 0x00b2a00001487983 */ /* 0x000ea80000300c00 */
[----:B------:R-:W2:Y:S04]  /*54d70*/  LDL.LU.128 R28, [R1+0xb290] ;  /* 0x00b29000011c7983 */ /* 0x000ea80000300c00 */
[----:B------:R-:W2:Y:S04]  /*54d80*/  LDL.LU.128 R172, [R1+0xb280] ;  /* 0x00b2800001ac7983 */ /* 0x000ea80000300c00 */
[----:B------:R-:W2:Y:S04]  /*54d90*/  LDL.LU.64 R84, [R1+0xb260] ;  /* 0x00b2600001547983 */ /* 0x000ea80000300a00 */
[----:B------:R-:W2:Y:S04]  /*54da0*/  LDL.LU.128 R192, [R1+0xb240] ;  /* 0x00b2400001c07983 */ /* 0x000ea80000300c00 */
[----:B------:R-:W2:Y:S04]  /*54db0*/  LDL.LU.64 R6, [R1+0xb230] ;  /* 0x00b2300001067983 */ /* 0x000ea80000300a00 */
[----:B------:R-:W2:Y:S04]  /*54dc0*/  LDL.LU.64 R126, [R1+0xb210] ;  /* 0x00b21000017e7983 */ /* 0x000ea80000300a00 */
[----:B------:R-:W-:Y:S04]  /*54dd0*/  STL.128 [R1+0xb110], R96 ;  /* 0x00b1106001007387 */ /* 0x000fe80000100c00 */
[----:B------:R-:W-:Y:S04]  /*54de0*/  STL.128 [R1+0xfc0], R168 ;  /* 0x000fc0a801007387 */ /* 0x000fe80000100c00 */
[----:B------:R-:W2:Y:S04]  /*54df0*/  LDL.LU.64 R18, [R1+0x8688] ;  /* 0x0086880001127983 */ /* 0x000ea80000300a00 */
[----:B------:R-:W2:Y:S04]  /*54e00*/  LDL.LU.64 R38, [R1+0x8a48] ;  /* 0x008a480001267983 */ /* 0x000ea80000300a00 */
[----:B------:R-:W2:Y:S01]  /*54e10*/  LDL.64 R44, [R1+0x8ae0] ;  /* 0x008ae000012c7983 */ /* 0x000ea20000100a00 */
[----:B------:R-:W-:Y:S01]  /*54e20*/  IMAD.MOV.U32 R71, RZ, RZ, R55 ;  /* 0x000000ffff477224 */ /* 0x000fe200078e0037 */
[----:B------:R-:W-:-:S02]  /*54e30*/  MOV R70, R54 ;  /* 0x0000003600467202 */ /* 0x000fc40000000f00 */
[----:B------:R-:W-:Y:S01]  /*54e40*/  CS2R R234, SRZ ;  /* 0x0000000000ea7805 */ /* 0x000fe2000001ff00 */
[----:B------:R-:W-:Y:S04]  /*54e50*/  STL.128 [R1+0x15c0], R116 ;  /* 0x0015c07401007387 */ /* 0x000fe80000100c00 */
[----:B------:R-:W2:Y:S04]  /*54e60*/  LDL.64 R102, [R1+0x8668] ;  /* 0x0086680001667983 */ /* 0x000ea80000100a00 */
[----:B---3--:R0:W-:Y:S01]  /*54e70*/  STL.128 [R1+0xb1b0], R32 ;  /* 0x00b1b02001007387 */ /* 0x0081e20000100c00 */
[----:B----4-:R-:W-:-:S02]  /*54e80*/  DFMA R94, R104, 2, R216 ;  /* 0x40000000685e782b */ /* 0x010fc400000000d8 */
[----:B--2---:R-:W-:Y:S01]  /*54e90*/  DADD R100, R82, R100 ;  /* 0x0000000052647229 */ /* 0x004fe20000000064 */
[----:B0-----:R-:W2:Y:S01]  /*54ea0*/  LDL.LU.64 R34, [R1+0x8fb0] ;  /* 0x008fb00001227983 */ /* 0x001ea20000300a00 */
[----:B------:R-:W-:-:S03]  /*54eb0*/  IMAD.MOV.U32 R82, RZ, RZ, R124 ;  /* 0x000000ffff527224 */ /* 0x000fc600078e007c */
[----:B------:R0:W-:Y:S01]  /*54ec0*/  STL.128 [R1+0xb0f0], R148 ;  /* 0x00b0f09401007387 */ /* 0x0001e20000100c00 */
[----:B------:R-:W-:Y:S01]  /*54ed0*/  IMAD.MOV.U32 R83, RZ, RZ, R125 ;  /* 0x000000ffff537224 */ /* 0x000fe200078e007d */
[----:B------:R-:W-:Y:S01]  /*54ee0*/  MOV R125, R189 ;  /* 0x000000bd007d7202 */ /* 0x000fe20000000f00 */
[----:B------:R-:W-:Y:S01]  /*54ef0*/  IMAD.MOV.U32 R124, RZ, RZ, R188 ;  /* 0x000000ffff7c7224 */ /* 0x000fe200078e00bc */
[----:B------:R1:W-:Y:S04]  /*54f00*/  STL.128 [R1+0x10e0], R92 ;  /* 0x0010e05c01007387 */ /* 0x0003e80000100c00 */
[----:B------:R-:W3:Y:S04]  /*54f10*/  LDL.LU.64 R32, [R1+0x8c00] ;  /* 0x008c000001207983 */ /* 0x000ee80000300a00 */
[----:B------:R-:W4:Y:S01]  /*54f20*/  LDL.LU.64 R188, [R1+0x8638] ;  /* 0x0086380001bc7983 */ /* 0x000f220000300a00 */
[----:B0-----:R-:W-:Y:S01]  /*54f30*/  DFMA R150, R66, R86, R242 ;  /* 0x000000564296722b */ /* 0x001fe200000000f2 */
[----:B------:R-:W-:Y:S01]  /*54f40*/  UMOV UR20, 0x68497682 ;  /* 0x6849768200147882 */ /* 0x000fe20000000000 */
[----:B------:R-:W-:Y:S01]  /*54f50*/  MOV R86, R92 ;  /* 0x0000005c00567202 */ /* 0x000fe20000000f00 */
[----:B------:R-:W-:Y:S01]  /*54f60*/  IMAD.MOV.U32 R87, RZ, RZ, R93 ;  /* 0x000000ffff577224 */ /* 0x000fe200078e005d */
[----:B------:R-:W-:Y:S01]  /*54f70*/  MOV R149, R115 ;  /* 0x0000007300957202 */ /* 0x000fe20000000f00 */
[----:B------:R-:W-:Y:S01]  /*54f80*/  IMAD.MOV.U32 R148, RZ, RZ, R114 ;  /* 0x000000ffff947224 */ /* 0x000fe200078e0072 */
[----:B-1----:R-:W4:Y:S01]  /*54f90*/  LDL.LU.64 R94, [R1+0x8ea8] ;  /* 0x008ea800015e7983 */ /* 0x002f220000300a00 */
[----:B------:R-:W-:-:S02]  /*54fa0*/  IMAD.MOV.U32 R114, RZ, RZ, R68 ;  /* 0x000000ffff727224 */ /* 0x000fc400078e0044 */
[----:B------:R-:W-:Y:S01]  /*54fb0*/  IMAD.MOV.U32 R115, RZ, RZ, R69 ;  /* 0x000000ffff737224 */ /* 0x000fe200078e0045 */
[----:B------:R-:W-:Y:S04]  /*54fc0*/  STL.64 [R1+0xae20], R86 ;  /* 0x00ae205601007387 */ /* 0x000fe80000100a00 */
[----:B------:R-:W3:Y:S04]  /*54fd0*/  LDL.64 R92, [R1+0x8dc8] ;  /* 0x008dc800015c7983 */ /* 0x000ee80000100a00 */
[----:B------:R-:W3:Y:S04]  /*54fe0*/  LDL.64 R170, [R1+0xa2a0] ;  /* 0x00a2a00001aa7983 */ /* 0x000ee80000100a00 */
[----:B------:R0:W-:Y:S01]  /*54ff0*/  STL.128 [R1+0xfb0], R112 ;  /* 0x000fb07001007387 */ /* 0x0001e20000100c00 */
[----:B------:R-:W-:Y:S01]  /*55000*/  UMOV UR21, 0x3d7c25c2 ;  /* 0x3d7c25c200157882 */ /* 0x000fe20000000000 */
[----:B------:R-:W-:Y:S01]  /*55010*/  IMAD.MOV.U32 R46, RZ, RZ, R16 ;  /* 0x000000ffff2e7224 */ /* 0x000fe200078e0010 */
[----:B------:R-:W-:Y:S01]  /*55020*/  MOV R47, R17 ;  /* 0x00000011002f7202 */ /* 0x000fe20000000f00 */
[----:B------:R-:W4:Y:S04]  /*55030*/  LDL.64 R54, [R1+0x9b50] ;  /* 0x009b500001367983 */ /* 0x000f280000100a00 */
[----:B0-----:R-:W4:Y:S01]  /*55040*/  LDL.64 R112, [R1+0x9098] ;  /* 0x0090980001707983 */ /* 0x001f220000100a00 */
[----:B------:R-:W-:Y:S01]  /*55050*/  IMAD.MOV.U32 R69, RZ, RZ, R71 ;  /* 0x000000ffff457224 */ /* 0x000fe200078e0047 */
[----:B------:R-:W-:-:S03]  /*55060*/  MOV R68, R70 ;  /* 0x0000004600447202 */ /* 0x000fc60000000f00 */
[----:B------:R-:W-:Y:S01]  /*55070*/  IMAD.MOV.U32 R115, RZ, RZ, R69 ;  /* 0x000000ffff737224 */ /* 0x000fe200078e0045 */
[----:B------:R-:W-:Y:S01]  /*55080*/  MOV R114, R68 ;  /* 0x0000004400727202 */ /* 0x000fe20000000f00 */
[----:B------:R-:W-:Y:S01]  /*55090*/  IMAD.MOV.U32 R118, RZ, RZ, R128 ;  /* 0x000000ffff767224 */ /* 0x000fe200078e0080 */
[----:B------:R0:W-:Y:S01]  /*550a0*/  STL.128 [R1+0x1500], R232 ;  /* 0x001500e801007387 */ /* 0x0001e20000100c00 */
[----:B------:R-:W-:Y:S01]  /*550b0*/  IMAD.MOV.U32 R119, RZ, RZ, R129 ;  /* 0x000000ffff777224 */ /* 0x000fe200078e0081 */
[----:B------:R-:W-:Y:S01]  /*550c0*/  MOV R128, R222 ;  /* 0x000000de00807202 */ /* 0x000fe20000000f00 */
[----:B------:R-:W-:Y:S01]  /*550d0*/  IMAD.MOV.U32 R129, RZ, RZ, R223 ;  /* 0x000000ffff817224 */ /* 0x000fe200078e00df */
[----:B------:R-:W-:Y:S01]  /*550e0*/  DMUL R144, R66, UR20 ;  /* 0x0000001442907c28 */ /* 0x000fe20008000000 */
[----:B------:R-:W4:Y:S01]  /*550f0*/  LDL.64 R222, [R1+0x8e10] ;  /* 0x008e100001de7983 */ /* 0x000f220000100a00 */
[----:B------:R-:W-:Y:S02]  /*55100*/  IMAD.MOV.U32 R242, RZ, RZ, R240 ;  /* 0x000000fffff27224 */ /* 0x000fe400078e00f0 */
[----:B------:R-:W-:Y:S01]  /*55110*/  IMAD.MOV.U32 R243, RZ, RZ, R241 ;  /* 0x000000fffff37224 */ /* 0x000fe200078e00f1 */
[----:B0-----:R-:W4:Y:S04]  /*55120*/  LDL.64 R234, [R1+0x8770] ;  /* 0x0087700001ea7983 */ /* 0x001f280000100a00 */
[----:B------:R-:W-:Y:S04]  /*55130*/  STL.128 [R1+0x11a0], R44 ;  /* 0x0011a02c01007387 */ /* 0x000fe80000100c00 */
[----:B------:R0:W-:Y:S01]  /*55140*/  STL.128 [R1+0x1410], R240 ;  /* 0x001410f001007387 */ /* 0x0001e20000100c00 */
[----:B--2---:R-:W-:Y:S01]  /*55150*/  MOV R71, R35 ;  /* 0x0000002300477202 */ /* 0x004fe20000000f00 */
[----:B------:R-:W-:-:S02]  /*55160*/  IMAD.MOV.U32 R70, RZ, RZ, R34 ;  /* 0x000000ffff467224 */ /* 0x000fc400078e0022 */
[----:B------:R-:W-:Y:S02]  /*55170*/  IMAD.MOV.U32 R35, RZ, RZ, R77 ;  /* 0x000000ffff237224 */ /* 0x000fe400078e004d */
[----:B------:R-:W-:Y:S01]  /*55180*/  IMAD.MOV.U32 R34, RZ, RZ, R76 ;  /* 0x000000ffff227224 */ /* 0x000fe200078e004c */
[----:B------:R-:W-:Y:S01]  /*55190*/  MOV R76, R78 ;  /* 0x0000004e004c7202 */ /* 0x000fe20000000f00 */
[----:B------:R-:W-:Y:S01]  /*551a0*/  IMAD.MOV.U32 R77, RZ, RZ, R79 ;  /* 0x000000ffff4d7224 */ /* 0x000fe200078e004f */
[----:B------:R-:W-:Y:S01]  /*551b0*/  MOV R79, R89 ;  /* 0x00000059004f7202 */ /* 0x000fe20000000f00 */
[----:B------:R-:W-:Y:S01]  /*551c0*/  IMAD.MOV.U32 R78, RZ, RZ, R88 ;  /* 0x000000ffff4e7224 */ /* 0x000fe200078e0058 */
[----:B------:R-:W-:Y:S01]  /*551d0*/  MOV R69, R71 ;  /* 0x0000004700457202 */ /* 0x000fe20000000f00 */
[----:B------:R-:W-:Y:S02]  /*551e0*/  IMAD.MOV.U32 R68, RZ, RZ, R70 ;  /* 0x000000ffff447224 */ /* 0x000fe400078e0046 */
        /* <DEDUP_REMOVED lines=8> */
[----:B------:R-:W-:Y:S01]  /*55270*/  IMAD.MOV.U32 R168, RZ, RZ, R68 ;  /* 0x000000ffffa87224 */ /* 0x000fe200078e0044 */
[----:B------:R-:W-:Y:S01]  /*55280*/  MOV R68, R124 ;  /* 0x0000007c00447202 */ /* 0x000fe20000000f00 */
[----:B------:R-:W-:Y:S01]  /*55290*/  IMAD.MOV.U32 R169, RZ, RZ, R69 ;  /* 0x000000ffffa97224 */ /* 0x000fe200078e0045 */
[----:B------:R-:W2:Y:S01]  /*552a0*/  LDL.64 R82, [R1+0x8860] ;  /* 0x0088600001527983 */ /* 0x000ea20000100a00 */
[----:B------:R-:W-:Y:S01]  /*552b0*/  IMAD.MOV.U32 R69, RZ, RZ, R125 ;  /* 0x000000ffff457224 */ /* 0x000fe200078e007d */
[----:B------:R-:W-:-:S02]  /*552c0*/  MOV R233, R79 ;  /* 0x0000004f00e97202 */ /* 0x000fc40000000f00 */
[----:B------:R-:W2:Y:S01]  /*552d0*/  LDL.64 R124, [R1+0xa880] ;  /* 0x00a88000017c7983 */ /* 0x000ea20000100a00 */
[----:B------:R-:W-:Y:S01]  /*552e0*/  IMAD.MOV.U32 R232, RZ, RZ, R78 ;  /* 0x000000ffffe87224 */ /* 0x000fe200078e004e */
[----:B---3--:R-:W-:Y:S02]  /*552f0*/  DADD R96, R170, R92 ;  /* 0x00000000aa607229 */ /* 0x008fe4000000005c */
[----:B------:R-:W-:Y:S01]  /*55300*/  DMUL R170, R64, UR22 ;  /* 0x0000001640aa7c28 */ /* 0x000fe20008000000 */
[----:B------:R-:W-:Y:S04]  /*55310*/  STL.64 [R1+0x9010], R144 ;  /* 0x0090109001007387 */ /* 0x000fe80000100a00 */
[----:B0-----:R-:W3:Y:S04]  /*55320*/  LDL.64 R242, [R1+0x8840] ;  /* 0x0088400001f27983 */ /* 0x001ee80000100a00 */
[----:B------:R0:W-:Y:S04]  /*55330*/  STL.128 [R1+0x12c0], R168 ;  /* 0x0012c0a801007387 */ /* 0x0001e80000100c00 */
[----:B------:R-:W3:Y:S01]  /*55340*/  LDL.64 R146, [R1+0x9018] ;  /* 0x0090180001927983 */ /* 0x000ee20000100a00 */
[----:B----4-:R-:W-:Y:S01]  /*55350*/  DADD R42, R112, R42 ;  /* 0x00000000702a7229 */ /* 0x010fe2000000002a */
[----:B------:R-:W-:Y:S01]  /*55360*/  MOV R112, R76 ;  /* 0x0000004c00707202 */ /* 0x000fe20000000f00 */
[----:B------:R-:W-:Y:S01]  /*55370*/  IMAD.MOV.U32 R113, RZ, RZ, R77 ;  /* 0x000000ffff717224 */ /* 0x000fe200078e004d */
[----:B------:R-:W-:Y:S01]  /*55380*/  MOV R77, R245 ;  /* 0x000000f5004d7202 */ /* 0x000fe20000000f00 */
[----:B------:R-:W-:-:S02]  /*55390*/  IMAD.MOV.U32 R76, RZ, RZ, R244 ;  /* 0x000000ffff4c7224 */ /* 0x000fc400078e00f4 */
[----:B0-----:R-:W-:Y:S01]  /*553a0*/  IMAD.MOV.U32 R170, RZ, RZ, R232 ;  /* 0x000000ffffaa7224 */ /* 0x001fe200078e00e8 */
[----:B------:R-:W-:Y:S01]  /*553b0*/  MOV R171, R233 ;  /* 0x000000e900ab7202 */ /* 0x000fe20000000f00 */
[----:B------:R-:W-:Y:S01]  /*553c0*/  IMAD.MOV.U32 R232, RZ, RZ, R112 ;  /* 0x000000ffffe87224 */ /* 0x000fe200078e0070 */
[----:B------:R-:W-:Y:S01]  /*553d0*/  MOV R112, R68 ;  /* 0x0000004400707202 */ /* 0x000fe20000000f00 */
[----:B------:R-:W-:Y:S02]  /*553e0*/  IMAD.MOV.U32 R233, RZ, RZ, R113 ;  /* 0x000000ffffe97224 */ /* 0x000fe400078e0071 */
[----:B------:R-:W-:Y:S01]  /*553f0*/  IMAD.MOV.U32 R113, RZ, RZ, R69 ;  /* 0x000000ffff717224 */ /* 0x000fe200078e0045 */
[----:B------:R-:W-:Y:S01]  /*55400*/  MOV R69, R77 ;  /* 0x0000004d00457202 */ /* 0x000fe20000000f00 */
[----:B------:R-:W-:Y:S02]  /*55410*/  IMAD.MOV.U32 R68, RZ, RZ, R76 ;  /* 0x000000ffff447224 */ /* 0x000fe400078e004c */
[----:B------:R-:W-:-:S02]  /*55420*/  IMAD.MOV.U32 R76, RZ, RZ, R128 ;  /* 0x000000ffff4c7224 */ /* 0x000fc400078e0080 */
[----:B------:R-:W-:Y:S02]  /*55430*/  IMAD.MOV.U32 R77, RZ, RZ, R129 ;  /* 0x000000ffff4d7224 */ /* 0x000fe400078e0081 */
[----:B------:R-:W4:Y:S01]  /*55440*/  LDL.64 R128, [R1+0x8c58] ;  /* 0x008c580001807983 */ /* 0x000f220000100a00 */
[----:B------:R-:W-:Y:S01]  /*55450*/  DADD R48, R208, R48 ;  /* 0x00000000d0307229 */ /* 0x000fe20000000030 */
[----:B------:R-:W-:Y:S01]  /*55460*/  MOV R88, R118 ;  /* 0x0000007600587202 */ /* 0x000fe20000000f00 */
[----:B------:R-:W-:Y:S01]  /*55470*/  IMAD.MOV.U32 R89, RZ, RZ, R119 ;  /* 0x000000ffff597224 */ /* 0x000fe200078e0077 */
[----:B------:R-:W-:-:S05]  /*55480*/  DMUL R36, R62, R26 ;  /* 0x0000001a3e247228 */ /* 0x000fca0000000000 */
[----:B------:R-:W-:Y:S01]  /*55490*/  DADD R118, R222, R48 ;  /* 0x00000000de767229 */ /* 0x000fe20000000030 */
[----:B------:R-:W-:Y:S01]  /*554a0*/  MOV R244, R44 ;  /* 0x0000002c00f47202 */ /* 0x000fe20000000f00 */
[----:B------:R-:W-:Y:S02]  /*554b0*/  IMAD.MOV.U32 R245, RZ, RZ, R45 ;  /* 0x000000fffff57224 */ /* 0x000fe400078e002d */
[----:B------:R-:W4:Y:S04]  /*554c0*/  LDL.64 R44, [R1+0x9b00] ;  /* 0x009b0000012c7983 */ /* 0x000f280000100a00 */
[----:B------:R-:W-:Y:S04]  /*554d0*/  STL.64 [R1+0x8a40], R36 ;  /* 0x008a402401007387 */ /* 0x000fe80000100a00 */
[----:B------:R0:W-:Y:S01]  /*554e0*/  STL.128 [R1+0x1770], R36 ;  /* 0x0017702401007387 */ /* 0x0001e20000100c00 */
[----:B--2---:R-:W-:-:S02]  /*554f0*/  DADD R48, R82, R4 ;  /* 0x0000000052307229 */ /* 0x004fc40000000004 */
[----:B------:R-:W-:Y:S02]  /*55500*/  DADD R98, R124, R234 ;  /* 0x000000007c627229 */ /* 0x000fe400000000ea */
[----:B------:R-:W-:Y:S02]  /*55510*/  DFMA R82, R82, 0.5, R4 ;  /* 0x3fe000005252782b */ /* 0x000fe40000000004 */
[----:B---3--:R-:W-:Y:S01]  /*55520*/  DMUL R16, R242, UR28 ;  /* 0x0000001cf2107c28 */ /* 0x008fe20008000000 */
[----:B------:R-:W2:Y:S01]  /*55530*/  LDL.64 R4, [R1+0x8548] ;  /* 0x0085480001047983 */ /* 0x000ea20000100a00 */
[----:B------:R-:W-:Y:S02]  /*55540*/  IMAD.MOV.U32 R242, RZ, RZ, R170 ;  /* 0x000000fffff27224 */ /* 0x000fe400078e00aa */
[----:B------:R-:W-:Y:S01]  /*55550*/  IMAD.MOV.U32 R243, RZ, RZ, R171 ;  /* 0x000000fffff37224 */ /* 0x000fe200078e00ab */
[----:B------:R-:W-:Y:S04]  /*55560*/  STL.64 [R1+0x8608], R98 ;  /* 0x0086086201007387 */ /* 0x000fe80000100a00 */
[----:B------:R1:W-:Y:S04]  /*55570*/  STL.128 [R1+0x1440], R144 ;  /* 0x0014409001007387 */ /* 0x0003e80000100c00 */
[----:B------:R3:W-:Y:S01]  /*55580*/  STL.128 [R1+0xda0], R96 ;  /* 0x000da06001007387 */ /* 0x0007e20000100c00 */
[----:B0-----:R-:W-:Y:S01]  /*55590*/  MOV R36, R242 ;  /* 0x000000f200247202 */ /* 0x001fe20000000f00 */
[----:B------:R-:W-:Y:S01]  /*555a0*/  IMAD.MOV.U32 R37, RZ, RZ, R243 ;  /* 0x000000ffff257224 */ /* 0x000fe200078e00f3 */
[----:B------:R-:W-:Y:S01]  /*555b0*/  MOV R235, R115 ;  /* 0x0000007300eb7202 */ /* 0x000fe20000000f00 */
[----:B------:R-:W-:Y:S01]  /*555c0*/  IMAD.MOV.U32 R234, RZ, RZ, R114 ;  /* 0x000000ffffea7224 */ /* 0x000fe200078e0072 */
[----:B------:R-:W-:Y:S01]  /*555d0*/  UMOV UR20, 0x71ea9c5c ;  /* 0x71ea9c5c00147882 */ /* 0x000fe20000000000 */
[----:B------:R-:W-:Y:S01]  /*555e0*/  UMOV UR21, 0x3dac9659 ;  /* 0x3dac965900157882 */ /* 0x000fe20000000000 */
[----:B------:R-:W-:Y:S01]  /*555f0*/  IMAD.MOV.U32 R78, RZ, RZ, R88 ;  /* 0x000000ffff4e7224 */ /* 0x000fe200078e0058 */
[----:B------:R-:W-:Y:S01]  /*55600*/  DFMA R104, R104, 2, R166 ;  /* 0x400000006868782b */ /* 0x000fe200000000a6 */
[----:B------:R-:W-:Y:S01]  /*55610*/  IMAD.MOV.U32 R79, RZ, RZ, R89 ;  /* 0x000000ffff4f7224 */ /* 0x000fe200078e0059 */
[----:B------:R-:W2:Y:S01]  /*55620*/  LDL.LU.64 R124, [R1+0x8698] ;  /* 0x00869800017c7983 */ /* 0x000ea20000300a00 */
[----:B-1----:R-:W-:Y:S01]  /*55630*/  MOV R144, R98 ;  /* 0x0000006200907202 */ /* 0x002fe20000000f00 */
[----:B------:R-:W-:-:S02]  /*55640*/  IMAD.MOV.U32 R145, RZ, RZ, R99 ;  /* 0x000000ffff917224 */ /* 0x000fc400078e0063 */
[----:B------:R0:W-:Y:S01]  /*55650*/  STL.128 [R1+0x1430], R148 ;  /* 0x0014309401007387 */ /* 0x0001e20000100c00 */
[----:B---3--:R-:W-:Y:S02]  /*55660*/  IMAD.MOV.U32 R96, RZ, RZ, R32 ;  /* 0x000000ffff607224 */ /* 0x008fe400078e0020 */
[----:B------:R-:W-:Y:S01]  /*55670*/  IMAD.MOV.U32 R97, RZ, RZ, R33 ;  /* 0x000000ffff617224 */ /* 0x000fe200078e0021 */
[----:B------:R-:W-:Y:S01]  /*55680*/  MOV R114, R202 ;  /* 0x000000ca00727202 */ /* 0x000fe20000000f00 */
[----:B------:R-:W-:Y:S01]  /*55690*/  IMAD.MOV.U32 R115, RZ, RZ, R203 ;  /* 0x000000ffff737224 */ /* 0x000fe200078e00cb */
[----:B----4-:R-:W-:Y:S01]  /*556a0*/  DADD R98, -RZ, -R128 ;  /* 0x00000000ff627229 */ /* 0x010fe20000000980 */
[----:B------:R-:W3:Y:S01]  /*556b0*/  LDL.64 R202, [R1+0x8d78] ;  /* 0x008d780001ca7983 */ /* 0x000ee20000100a00 */
[----:B------:R-:W-:Y:S02]  /*556c0*/  DMUL R92, R56, UR20 ;  /* 0x00000014385c7c28 */ /* 0x000fe40008000000 */
[----:B------:R-:W-:Y:S01]  /*556d0*/  DADD R88, R250, R10 ;  /* 0x00000000fa587229 */ /* 0x000fe2000000000a */
[----:B------:R-:W-:Y:S04]  /*556e0*/  STL.64 [R1+0xaa58], R134 ;  /* 0x00aa588601007387 */ /* 0x000fe80000100a00 */
[----:B------:R1:W-:Y:S04]  /*556f0*/  STL.128 [R1+0x1700], R96 ;  /* 0x0017006001007387 */ /* 0x0003e80000100c00 */
[----:B0-----:R-:W4:Y:S04]  /*55700*/  LDL.64 R150, [R1+0x84c8] ;  /* 0x0084c80001967983 */ /* 0x001f280000100a00 */
[----:B------:R-:W3:Y:S01]  /*55710*/  LDL.64 R32, [R1+0x8c70] ;  /* 0x008c700001207983 */ /* 0x000ee20000100a00 */
[----:B------:R-:W-:-:S02]  /*55720*/  IMAD.MOV.U32 R168, RZ, RZ, R34 ;  /* 0x000000ffffa87224 */ /* 0x000fc400078e0022 */
[----:B------:R-:W-:Y:S01]  /*55730*/  IMAD.MOV.U32 R169, RZ, RZ, R35 ;  /* 0x000000ffffa97224 */ /* 0x000fe200078e0023 */
[----:B------:R0:W-:Y:S01]  /*55740*/  STL.128 [R1+0x16b0], R92 ;  /* 0x0016b05c01007387 */ /* 0x0001e20000100c00 */
[----:B-1----:R-:W-:Y:S01]  /*55750*/  MOV R96, R36 ;  /* 0x0000002400607202 */ /* 0x002fe20000000f00 */
[----:B------:R-:W-:Y:S01]  /*55760*/  IMAD.MOV.U32 R97, RZ, RZ, R37 ;  /* 0x000000ffff617224 */ /* 0x000fe200078e0025 */
[----:B------:R-:W-:Y:S01]  /*55770*/  UMOV UR20, 0xd9d7bdbb ;  /* 0xd9d7bdbb00147882 */ /* 0x000fe20000000000 */
[----:B------:R-:W4:Y:S01]  /*55780*/  LDL.64 R36, [R1+0x8b10] ;  /* 0x008b100001247983 */ /* 0x000f220000100a00 */
[----:B------:R-:W-:-:S03]  /*55790*/  UMOV UR21, 0x3ddb7cdf ;  /* 0x3ddb7cdf00157882 */ /* 0x000fc60000000000 */
[----:B------:R1:W-:Y:S01]  /*557a0*/  STL.64 [R1+0x8c08], R98 ;  /* 0x008c086201007387 */ /* 0x0003e20000100a00 */
[----:B------:R-:W-:-:S03]  /*557b0*/  DADD R10, R210, R22 ;  /* 0x00000000d20a7229 */ /* 0x000fc60000000016 */
[----:B------:R-:W4:Y:S01]  /*557c0*/  LDL.LU.64 R34, [R1+0x8c18] ;  /* 0x008c180001227983 */ /* 0x000f220000300a00 */
[----:B0-----:R-:W-:Y:S01]  /*557d0*/  MOV R92, R232 ;  /* 0x000000e8005c7202 */ /* 0x001fe20000000f00 */
[----:B------:R-:W-:Y:S01]  /*557e0*/  IMAD.MOV.U32 R93, RZ, RZ, R233 ;  /* 0x000000ffff5d7224 */ /* 0x000fe200078e00e9 */
[----:B------:R-:W-:Y:S01]  /*557f0*/  DADD R22, R214, R118 ;  /* 0x00000000d6167229 */ /* 0x000fe20000000076 */
[----:B------:R-:W-:Y:S01]  /*55800*/  MOV R240, R70 ;  /* 0x0000004600f07202 */ /* 0x000fe20000000f00 */
[----:B------:R-:W-:Y:S01]  /*55810*/  IMAD.MOV.U32 R241, RZ, RZ, R71 ;  /* 0x000000fffff17224 */ /* 0x000fe200078e0047 */
[----:B--2---:R-:W-:Y:S01]  /*55820*/  DFMA R46, R236, UR18, -R4 ;  /* 0x00000012ec2e7c2b */ /* 0x004fe20008000804 */
[----:B------:R-:W-:Y:S01]  /*55830*/  IMAD.MOV.U32 R38, RZ, RZ, R92 ;  /* 0x000000ffff267224 */ /* 0x000fe200078e005c */
[----:B------:R-:W-:Y:S01]  /*55840*/  DADD R4, R134, R120 ;  /* 0x0000000086047229 */ /* 0x000fe20000000078 */
[----:B------:R-:W-:Y:S01]  /*55850*/  MOV R39, R93 ;  /* 0x0000005d00277202 */ /* 0x000fe20000000f00 */
[----:B------:R-:W-:Y:S01]  /*55860*/  IMAD.MOV.U32 R119, RZ, RZ, R97 ;  /* 0x000000ffff777224 */ /* 0x000fe200078e0061 */
[----:B------:R-:W-:Y:S01]  /*55870*/  MOV R118, R96 ;  /* 0x0000006000767202 */ /* 0x000fe20000000f00 */
[----:B------:R-:W2:Y:S04]  /*55880*/  LDL.LU.64 R70, [R1+0x8bf8] ;  /* 0x008bf80001467983 */ /* 0x000ea80000300a00 */
[----:B------:R0:W-:Y:S04]  /*55890*/  STL.128 [R1+0x1680], R44 ;  /* 0x0016802c01007387 */ /* 0x0001e80000100c00 */
[----:B------:R0:W-:Y:S01]  /*558a0*/  STL.64 [R1+0x87f0], R4 ;  /* 0x0087f00401007387 */ /* 0x0001e20000100a00 */
[----:B-1----:R-:W-:Y:S01]  /*558b0*/  IMAD.MOV.U32 R98, RZ, RZ, R38 ;  /* 0x000000ffff627224 */ /* 0x002fe200078e0026 */
[----:B------:R-:W-:-:S02]  /*558c0*/  MOV R99, R39 ;  /* 0x0000002700637202 */ /* 0x000fc40000000f00 */
[----:B------:R-:W2:Y:S04]  /*558d0*/  LDL.64 R96, [R1+0x8790] ;  /* 0x0087900001607983 */ /* 0x000ea80000100a00 */
[----:B------:R-:W2:Y:S01]  /*558e0*/  LDL.64 R120, [R1+0x9078] ;  /* 0x0090780001787983 */ /* 0x000ea20000100a00 */
[----:B0-----:R-:W-:Y:S01]  /*558f0*/  MOV R47, R115 ;  /* 0x00000073002f7202 */ /* 0x001fe20000000f00 */
[----:B------:R-:W-:Y:S01]  /*55900*/  IMAD.MOV.U32 R46, RZ, RZ, R114 ;  /* 0x000000ffff2e7224 */ /* 0x000fe200078e0072 */
[----:B------:R-:W-:Y:S01]  /*55910*/  DADD R4, R192, R110 ;  /* 0x00000000c0047229 */ /* 0x000fe2000000006e */
[----:B------:R-:W-:Y:S01]  /*55920*/  IMAD.MOV.U32 R86, RZ, RZ, R98 ;  /* 0x000000ffff567224 */ /* 0x000fe200078e0062 */
[----:B------:R-:W-:Y:S01]  /*55930*/  MOV R87, R99 ;  /* 0x0000006300577202 */ /* 0x000fe20000000f00 */
[----:B------:R-:W-:Y:S01]  /*55940*/  IMAD.MOV.U32 R146, RZ, RZ, R46 ;  /* 0x000000ffff927224 */ /* 0x000fe200078e002e */
[----:B------:R-:W2:Y:S01]  /*55950*/  LDL.LU.64 R98, [R1+0x8798] ;  /* 0x0087980001627983 */ /* 0x000ea20000300a00 */
[----:B------:R-:W-:Y:S01]  /*55960*/  IMAD.MOV.U32 R147, RZ, RZ, R47 ;  /* 0x000000ffff937224 */ /* 0x000fe200078e002f */
[----:B------:R-:W-:Y:S01]  /*55970*/  DMUL R46, R56, UR20 ;  /* 0x00000014382e7c28 */ /* 0x000fe20008000000 */
[----:B------:R-:W-:Y:S01]  /*55980*/  UMOV UR20, 0x68497682 ;  /* 0x6849768200147882 */ /* 0x000fe20000000000 */
[----:B------:R-:W-:Y:S01]  /*55990*/  UMOV UR21, 0x3d5c25c2 ;  /* 0x3d5c25c200157882 */ /* 0x000fe20000000000 */
[----:B------:R-:W-:Y:S01]  /*559a0*/  MOV R134, R200 ;  /* 0x000000c800867202 */ /* 0x000fe20000000f00 */
[----:B------:R-:W-:Y:S01]  /*559b0*/  IMAD.MOV.U32 R135, RZ, RZ, R201 ;  /* 0x000000ffff877224 */ /* 0x000fe200078e00c9 */
[----:B------:R-:W2:Y:S01]  /*559c0*/  LDL.LU.64 R114, [R1+0x8bd8] ;  /* 0x008bd80001727983 */ /* 0x000ea20000300a00 */
[----:B------:R-:W-:Y:S01]  /*559d0*/  MOV R95, R113 ;  /* 0x00000071005f7202 */ /* 0x000fe20000000f00 */
[----:B------:R-:W-:Y:S01]  /*559e0*/  DFMA R14, R50, UR6, R14 ;  /* 0x00000006320e7c2b */ /* 0x000fe2000800000e */
[----:B------:R-:W-:Y:S01]  /*559f0*/  IMAD.MOV.U32 R94, RZ, RZ, R112 ;  /* 0x000000ffff5e7224 */ /* 0x000fe200078e0070 */
[----:B------:R-:W-:Y:S01]  /*55a00*/  UMOV UR38, 0xa210599e ;  /* 0xa210599e00267882 */ /* 0x000fe20000000000 */
[----:B------:R-:W-:Y:S01]  /*55a10*/  UMOV UR39, 0x3d8ec94c ;  /* 0x3d8ec94c00277882 */ /* 0x000fe20000000000 */
[----:B------:R-:W-:Y:S01]  /*55a20*/  DADD R124, R228, R124 ;  /* 0x00000000e47c7229 */ /* 0x000fe2000000007c */
[----:B------:R-:W-:Y:S01]  /*55a30*/  STL.128 [R1+0x17e0], R28 ;  /* 0x0017e01c01007387 */ /* 0x000fe20000100c00 */
[----:B------:R-:W-:-:S02]  /*55a40*/  DADD R10, R174, R10 ;  /* 0x00000000ae0a7229 */ /* 0x000fc4000000000a */
[----:B---3--:R-:W-:Y:S01]  /*55a50*/  DADD R32, -RZ, -R32 ;  /* 0x00000000ff207229 */ /* 0x008fe20000000920 */
[----:B------:R-:W3:Y:S01]  /*55a60*/  LDL.64 R232, [R1+0x8d20] ;  /* 0x008d200001e87983 */ /* 0x000ee20000100a00 */
[----:B------:R-:W-:Y:S01]  /*55a70*/  IMAD.MOV.U32 R148, RZ, RZ, R234 ;  /* 0x000000ffff947224 */ /* 0x000fe200078e00ea */
[----:B------:R-:W-:Y:S02]  /*55a80*/  MOV R149, R235 ;  /* 0x000000eb00957202 */ /* 0x000fe40000000f00 */
[----:B------:R-:W-:Y:S04]  /*55a90*/  STL.128 [R1+0x1960], R16 ;  /* 0x0019601001007387 */ /* 0x000fe80000100c00 */
[----:B------:R-:W3:Y:S01]  /*55aa0*/  LDL.LU.64 R38, [R1+0x8888] ;  /* 0x0088880001267983 */ /* 0x000ee20000300a00 */
[----:B----4-:R-:W-:-:S02]  /*55ab0*/  DADD R110, R36, R88 ;  /* 0x00000000246e7229 */ /* 0x010fc40000000058 */
[----:B------:R-:W-:Y:S01]  /*55ac0*/  DMUL R88, R56, UR20 ;  /* 0x0000001438587c28 */ /* 0x000fe20008000000 */
[----:B------:R-:W-:Y:S01]  /*55ad0*/  IMAD.MOV.U32 R200, RZ, RZ, R152 ;  /* 0x000000ffffc87224 */ /* 0x000fe200078e0098 */
[----:B------:R-:W-:Y:S01]  /*55ae0*/  MOV R201, R153 ;  /* 0x0000009900c97202 */ /* 0x000fe20000000f00 */
[----:B------:R-:W-:Y:S01]  /*55af0*/  IMAD.MOV.U32 R242, RZ, RZ, R94 ;  /* 0x000000fffff27224 */ /* 0x000fe200078e005e */
[----:B------:R-:W-:Y:S04]  /*55b00*/  STL.128 [R1+0x11c0], R100 ;  /* 0x0011c06401007387 */ /* 0x000fe80000100c00 */
[----:B------:R0:W-:Y:S01]  /*55b10*/  STL.64 [R1+0x8918], R88 ;  /* 0x0089185801007387 */ /* 0x0001e20000100a00 */
[----:B------:R-:W-:Y:S01]  /*55b20*/  IMAD.MOV.U32 R243, RZ, RZ, R95 ;  /* 0x000000fffff37224 */ /* 0x000fe200078e005f */
[----:B------:R-:W-:-:S02]  /*55b30*/  DADD R14, R150, R14 ;  /* 0x00000000960e7229 */ /* 0x000fc4000000000e */
[----:B------:R-:W-:Y:S01]  /*55b40*/  STL.64 [R1+0x8688], R4 ;  /* 0x0086880401007387 */ /* 0x000fe20000100a00 */
[----:B------:R-:W-:Y:S02]  /*55b50*/  IMAD.MOV.U32 R112, RZ, RZ, R78 ;  /* 0x000000ffff707224 */ /* 0x000fe400078e004e */
[----:B------:R-:W-:Y:S01]  /*55b60*/  IMAD.MOV.U32 R113, RZ, RZ, R79 ;  /* 0x000000ffff717224 */ /* 0x000fe200078e004f */
[----:B------:R-:W-:Y:S01]  /*55b70*/  STL.64 [R1+0x8c10], R32 ;  /* 0x008c102001007387 */ /* 0x000fe20000100a00 */
[----:B0-----:R-:W-:-:S03]  /*55b80*/  DADD R88, R216, R104 ;  /* 0x00000000d8587229 */ /* 0x001fc60000000068 */
[----:B------:R0:W-:Y:S04]  /*55b90*/  STL.128 [R1+0x13f0], R200 ;  /* 0x0013f0c801007387 */ /* 0x0001e80000100c00 */
[----:B------:R-:W4:Y:S04]  /*55ba0*/  LDL.64 R104, [R1+0x9028] ;  /* 0x0090280001687983 */ /* 0x000f280000100a00 */
[----:B------:R1:W-:Y:S01]  /*55bb0*/  STL.64 [R1+0x8998], R88 ;  /* 0x0089985801007387 */ /* 0x0003e20000100a00 */
[----:B------:R-:W-:Y:S01]  /*55bc0*/  MOV R94, R68 ;  /* 0x00000044005e7202 */ /* 0x000fe20000000f00 */
[----:B------:R-:W-:Y:S01]  /*55bd0*/  IMAD.MOV.U32 R44, RZ, RZ, R242 ;  /* 0x000000ffff2c7224 */ /* 0x000fe200078e00f2 */
[----:B------:R-:W-:Y:S01]  /*55be0*/  UMOV UR20, 0xc864deb1 ;  /* 0xc864deb100147882 */ /* 0x000fe20000000000 */
[----:B------:R-:W-:Y:S01]  /*55bf0*/  UMOV UR21, 0x3cd3d0da ;  /* 0x3cd3d0da00157882 */ /* 0x000fe20000000000 */
[----:B------:R-:W-:Y:S01]  /*55c00*/  IMAD.MOV.U32 R36, RZ, RZ, R30 ;  /* 0x000000ffff247224 */ /* 0x000fe200078e001e */
[----:B------:R1:W-:Y:S04]  /*55c10*/  STL.128 [R1+0x1550], R32 ;  /* 0x0015502001007387 */ /* 0x0003e80000100c00 */
[----:B0-----:R-:W4:Y:S04]  /*55c20*/  LDL.LU.128 R200, [R1+0xb1d0] ;  /* 0x00b1d00001c87983 */ /* 0x001f280000300c00 */
[----:B-1----:R-:W4:Y:S01]  /*55c30*/  LDL.64 R88, [R1+0xa278] ;  /* 0x00a2780001587983 */ /* 0x002f220000100a00 */
[----:B------:R-:W-:Y:S01]  /*55c40*/  IMAD.MOV.U32 R95, RZ, RZ, R69 ;  /* 0x000000ffff5f7224 */ /* 0x000fe200078e0045 */
[----:B------:R-:W-:Y:S01]  /*55c50*/  MOV R242, R94 ;  /* 0x0000005e00f27202 */ /* 0x000fe20000000f00 */
[----:B------:R-:W-:Y:S01]  /*55c60*/  IMAD.MOV.U32 R45, RZ, RZ, R243 ;  /* 0x000000ffff2d7224 */ /* 0x000fe200078e00f3 */
[----:B------:R-:W4:Y:S01]  /*55c70*/  LDL.LU.64 R234, [R1+0x8d18] ;  /* 0x008d180001ea7983 */ /* 0x000f220000300a00 */
[----:B------:R-:W-:Y:S01]  /*55c80*/  IMAD.MOV.U32 R243, RZ, RZ, R95 ;  /* 0x000000fffff37224 */ /* 0x000fe200078e005f */
[----:B------:R-:W-:Y:S01]  /*55c90*/  DADD R4, R134, R42 ;  /* 0x0000000086047229 */ /* 0x000fe2000000002a */
[----:B------:R-:W-:Y:S01]  /*55ca0*/  IMAD.MOV.U32 R150, RZ, RZ, R44 ;  /* 0x000000ffff967224 */ /* 0x000fe200078e002c */
[----:B------:R-:W-:Y:S01]  /*55cb0*/  MOV R44, R242 ;  /* 0x000000f2002c7202 */ /* 0x000fe20000000f00 */
[----:B------:R-:W-:Y:S01]  /*55cc0*/  IMAD.MOV.U32 R151, RZ, RZ, R45 ;  /* 0x000000ffff977224 */ /* 0x000fe200078e002d */
[----:B------:R-:W-:Y:S01]  /*55cd0*/  DADD R42, R72, R82 ;  /* 0x00000000482a7229 */ /* 0x000fe20000000052 */
[----:B------:R-:W-:Y:S01]  /*55ce0*/  IMAD.MOV.U32 R45, RZ, RZ, R243 ;  /* 0x000000ffff2d7224 */ /* 0x000fe200078e00f3 */
[----:B------:R-:W-:Y:S01]  /*55cf0*/  DADD R82, R176, R124 ;  /* 0x00000000b0527229 */ /* 0x000fe2000000007c */
[----:B------:R-:W-:Y:S01]  /*55d00*/  IMAD.MOV.U32 R37, RZ, RZ, R31 ;  /* 0x000000ffff257224 */ /* 0x000fe200078e001f */
[----:B------:R-:W-:Y:S01]  /*55d10*/  MOV R125, R119 ;  /* 0x00000077007d7202 */ /* 0x000fe20000000f00 */
[----:B------:R-:W-:Y:S01]  /*55d20*/  IMAD.MOV.U32 R124, RZ, RZ, R118 ;  /* 0x000000ffff7c7224 */ /* 0x000fe200078e0076 */
[----:B------:R-:W4:Y:S01]  /*55d30*/  LDL.LU.128 R32, [R1+0xb1b0] ;  /* 0x00b1b00001207983 */ /* 0x000f220000300c00 */
[----:B------:R-:W-:-:S02]  /*55d40*/  IMAD.MOV.U32 R118, RZ, RZ, R86 ;  /* 0x000000ffff767224 */ /* 0x000fc400078e0056 */
[----:B------:R-:W-:Y:S01]  /*55d50*/  IMAD.MOV.U32 R119, RZ, RZ, R87 ;  /* 0x000000ffff777224 */ /* 0x000fe200078e0057 */
[----:B------:R-:W-:Y:S01]  /*55d60*/  MOV R87, R45 ;  /* 0x0000002d00577202 */ /* 0x000fe20000000f00 */
[----:B------:R-:W-:Y:S01]  /*55d70*/  IMAD.MOV.U32 R86, RZ, RZ, R44 ;  /* 0x000000ffff567224 */ /* 0x000fe200078e002c */
[----:B------:R-:W-:Y:S01]  /*55d80*/  MOV R243, R31 ;  /* 0x0000001f00f37202 */ /* 0x000fe20000000f00 */
[--C-:B------:R-:W-:Y:S01]  /*55d90*/  IMAD.MOV.U32 R242, RZ, RZ, R30.reuse ;  /* 0x000000fffff27224 */ /* 0x100fe200078e001e */
[----:B------:R-:W4:Y:S01]  /*55da0*/  LDL.64 R18, [R1+0x8df8] ;  /* 0x008df80001127983 */ /* 0x000f220000100a00 */
[----:B------:R-:W-:Y:S02]  /*55db0*/  IMAD.MOV.U32 R44, RZ, RZ, R30 ;  /* 0x000000ffff2c7224 */ /* 0x000fe400078e001e */
[----:B------:R-:W-:Y:S01]  /*55dc0*/  IMAD.MOV.U32 R45, RZ, RZ, R31 ;  /* 0x000000ffff2d7224 */ /* 0x000fe200078e001f */
[----:B------:R-:W4:Y:S01]  /*55dd0*/  LDL.64 R16, [R1+0x91d0] ;  /* 0x0091d00001107983 */ /* 0x000f220000100a00 */
[----:B------:R-:W-:-:S02]  /*55de0*/  IMAD.MOV.U32 R78, RZ, RZ, R152 ;  /* 0x000000ffff4e7224 */ /* 0x000fc400078e0098 */
[----:B------:R-:W-:Y:S01]  /*55df0*/  IMAD.MOV.U32 R79, RZ, RZ, R153 ;  /* 0x000000ffff4f7224 */ /* 0x000fe200078e0099 */
[----:B------:R-:W4:Y:S04]  /*55e00*/  LDL.LU.128 R100, [R1+0xb1e0] ;  /* 0x00b1e00001647983 */ /* 0x000f280000300c00 */
[----:B------:R0:W-:Y:S01]  /*55e10*/  STL.128 [R1+0x1400], R76 ;  /* 0x0014004c01007387 */ /* 0x0001e20000100c00 */
[----:B------:R-:W-:Y:S01]  /*55e20*/  IMAD.MOV.U32 R92, RZ, RZ, R112 ;  /* 0x000000ffff5c7224 */ /* 0x000fe200078e0070 */
[----:B------:R-:W-:Y:S01]  /*55e30*/  MOV R93, R113 ;  /* 0x00000071005d7202 */ /* 0x000fe20000000f00 */
[----:B------:R-:W-:Y:S01]  /*55e40*/  DADD R112, -RZ, -R160 ;  /* 0x00000000ff707229 */ /* 0x000fe200000009a0 */
[----:B------:R-:W-:Y:S01]  /*55e50*/  STL.64 [R1+0xad08], R72 ;  /* 0x00ad084801007387 */ /* 0x000fe20000100a00 */
[----:B------:R-:W-:-:S02]  /*55e60*/  DADD R68, -RZ, -R194 ;  /* 0x00000000ff447229 */ /* 0x000fc400000009c2 */
[----:B------:R-:W-:Y:S01]  /*55e70*/  DFMA R48, R72, 2, R48 ;  /* 0x400000004830782b */ /* 0x000fe20000000030 */
[----:B------:R-:W-:Y:S01]  /*55e80*/  UMOV UR24, 0xd9d7bdbb ;  /* 0xd9d7bdbb00187882 */ /* 0x000fe20000000000 */
[----:B------:R-:W-:Y:S01]  /*55e90*/  UMOV UR25, 0x3ddb7cdf ;  /* 0x3ddb7cdf00197882 */ /* 0x000fe20000000000 */
[----:B------:R-:W-:Y:S04]  /*55ea0*/  STL.128 [R1+0xb0c0], R236 ;  /* 0x00b0c0ec01007387 */ /* 0x000fe80000100c00 */
[----:B------:R-:W-:Y:S04]  /*55eb0*/  STL.128 [R1+0xb0a0], R176 ;  /* 0x00b0a0b001007387 */ /* 0x000fe80000100c00 */
[----:B0-----:R-:W4:Y:S04]  /*55ec0*/  LDL.LU.128 R76, [R1+0xb1c0] ;  /* 0x00b1c000014c7983 */ /* 0x001f280000300c00 */
[----:B------:R-:W-:Y:S04]  /*55ed0*/  STL.64 [R1+0x8bd0], R112 ;  /* 0x008bd07001007387 */ /* 0x000fe80000100a00 */
[----:B------:R-:W-:Y:S04]  /*55ee0*/  STL.64 [R1+0x8bf0], R68 ;  /* 0x008bf04401007387 */ /* 0x000fe80000100a00 */
[----:B------:R-:W4:Y:S01]  /*55ef0*/  LDL.64 R170, [R1+0x8db0] ;  /* 0x008db00001aa7983 */ /* 0x000f220000100a00 */
[----:B--2---:R-:W-:-:S03]  /*55f00*/  DADD R22, R120, R22 ;  /* 0x0000000078167229 */ /* 0x004fc60000000016 */
[----:B------:R0:W-:Y:S01]  /*55f10*/  STL.128 [R1+0x1360], R96 ;  /* 0x0013606001007387 */ /* 0x0001e20000100c00 */
[----:B------:R-:W-:Y:S01]  /*55f20*/  MOV R120, R150 ;  /* 0x0000009600787202 */ /* 0x000fe20000000f00 */
[----:B------:R-:W-:Y:S02]  /*55f30*/  IMAD.MOV.U32 R121, RZ, RZ, R151 ;  /* 0x000000ffff797224 */ /* 0x000fe400078e0097 */
[----:B------:R-:W-:Y:S04]  /*55f40*/  STL.64 [R1+0x8d68], R22 ;  /* 0x008d681601007387 */ /* 0x000fe80000100a00 */
[----:B------:R1:W-:Y:S04]  /*55f50*/  STL.128 [R1+0x15e0], R112 ;  /* 0x0015e07001007387 */ /* 0x0003e80000100c00 */
[----:B------:R2:W-:Y:S01]  /*55f60*/  STL.128 [R1+0x15d0], R68 ;  /* 0x0015d04401007387 */ /* 0x0005e20000100c00 */
[----:B0-----:R-:W-:Y:S01]  /*55f70*/  DMUL R96, R66, UR38 ;  /* 0x0000002642607c28 */ /* 0x001fe20008000000 */
[----:B------:R-:W-:Y:S01]  /*55f80*/  MOV R150, R224 ;  /* 0x000000e000967202 */ /* 0x000fe20000000f00 */
[----:B------:R-:W-:Y:S01]  /*55f90*/  IMAD.MOV.U32 R151, RZ, RZ, R225 ;  /* 0x000000ffff977224 */ /* 0x000fe200078e00e1 */
[----:B---3--:R-:W-:Y:S01]  /*55fa0*/  DADD R232, -RZ, -R232 ;  /* 0x00000000ffe87229 */ /* 0x008fe200000009e8 */
[----:B------:R-:W3:Y:S04]  /*55fb0*/  LDL.64 R224, [R1+0x8610] ;  /* 0x0086100001e07983 */ /* 0x000ee80000100a00 */
[----:B-1----:R-:W3:Y:S04]  /*55fc0*/  LDL.LU.128 R112, [R1+0xb190] ;  /* 0x00b1900001707983 */ /* 0x002ee80000300c00 */
[----:B--2---:R-:W2:Y:S01]  /*55fd0*/  LDL.LU.128 R68, [R1+0xb1a0] ;  /* 0x00b1a00001447983 */ /* 0x004ea20000300c00 */
[C-C-:B----4-:R-:W-:Y:S01]  /*55fe0*/  DFMA R30, R104.reuse, 0.5, R4.reuse ;  /* 0x3fe00000681e782b */ /* 0x150fe20000000004 */
[----:B------:R-:W-:Y:S01]  /*55ff0*/  IMAD.MOV.U32 R72, RZ, RZ, R240 ;  /* 0x000000ffff487224 */ /* 0x000fe200078e00f0 */
[----:B------:R-:W-:Y:S01]  /*56000*/  DADD R22, R104, R4 ;  /* 0x0000000068167229 */ /* 0x000fe20000000004 */
[----:B------:R-:W-:Y:S01]  /*56010*/  IMAD.MOV.U32 R73, RZ, RZ, R241 ;  /* 0x000000ffff497224 */ /* 0x000fe200078e00f1 */
[----:B------:R-:W-:Y:S01]  /*56020*/  MOV R5, R147 ;  /* 0x0000009300057202 */ /* 0x000fe20000000f00 */
[----:B------:R-:W-:Y:S01]  /*56030*/  IMAD.MOV.U32 R4, RZ, RZ, R146 ;  /* 0x000000ffff047224 */ /* 0x000fe200078e0092 */
[----:B------:R-:W-:Y:S01]  /*56040*/  DADD R82, R230, R82 ;  /* 0x00000000e6527229 */ /* 0x000fe20000000052 */
[----:B------:R-:W4:Y:S01]  /*56050*/  LDL.64 R176, [R1+0xa268] ;  /* 0x00a2680001b07983 */ /* 0x000f220000100a00 */
[----:B------:R-:W-:-:S03]  /*56060*/  DADD R166, R132, R206 ;  /* 0x0000000084a67229 */ /* 0x000fc600000000ce */
[----:B------:R-:W-:Y:S04]  /*56070*/  STL.128 [R1+0xb060], R216 ;  /* 0x00b060d801007387 */ /* 0x000fe80000100c00 */
[----:B------:R-:W-:Y:S01]  /*56080*/  STL.128 [R1+0xb030], R248 ;  /* 0x00b030f801007387 */ /* 0x000fe20000100c00 */
[----:B------:R-:W-:Y:S01]  /*56090*/  DFMA R96, R88, 2, R96 ;  /* 0x400000005860782b */ /* 0x000fe20000000060 */
[----:B------:R-:W-:Y:S01]  /*560a0*/  IMAD.MOV.U32 R104, RZ, RZ, R184 ;  /* 0x000000ffff687224 */ /* 0x000fe200078e00b8 */
[----:B------:R-:W-:Y:S01]  /*560b0*/  DADD R88, R192, R14 ;  /* 0x00000000c0587229 */ /* 0x000fe2000000000e */
[----:B------:R-:W-:Y:S01]  /*560c0*/  IMAD.MOV.U32 R105, RZ, RZ, R185 ;  /* 0x000000ffff697224 */ /* 0x000fe200078e00b9 */
[----:B------:R-:W-:Y:S01]  /*560d0*/  DMUL R14, R74, UR20 ;  /* 0x000000144a0e7c28 */ /* 0x000fe20008000000 */
[----:B------:R-:W-:Y:S04]  /*560e0*/  STL.64 [R1+0x8d10], R232 ;  /* 0x008d10e801007387 */ /* 0x000fe80000100a00 */
[----:B------:R-:W-:Y:S04]  /*560f0*/  STL.128 [R1+0x15f0], R232 ;  /* 0x0015f0e801007387 */ /* 0x000fe80000100c00 */
[----:B------:R0:W-:Y:S04]  /*56100*/  STL.64 [R1+0x8e20], R14 ;  /* 0x008e200e01007387 */ /* 0x0001e80000100a00 */
[----:B------:R-:W-:Y:S01]  /*56110*/  STL.64 [R1+0x8fa0], R82 ;  /* 0x008fa05201007387 */ /* 0x000fe20000100a00 */
[----:B------:R-:W-:Y:S01]  /*56120*/  MOV R132, R38 ;  /* 0x0000002600847202 */ /* 0x000fe20000000f00 */
[----:B------:R-:W-:-:S02]  /*56130*/  IMAD.MOV.U32 R133, RZ, RZ, R39 ;  /* 0x000000ffff857224 */ /* 0x000fc400078e0027 */
[----:B------:R-:W-:Y:S01]  /*56140*/  STL.128 [R1+0xb070], R32 ;  /* 0x00b0702001007387 */ /* 0x000fe20000100c00 */
[----:B0-----:R-:W-:-:S03]  /*56150*/  DADD R14, R202, R110 ;  /* 0x00000000ca0e7229 */ /* 0x001fc6000000006e */
[----:B------:R0:W-:Y:S01]  /*56160*/  STL.128 [R1+0x1120], R104 ;  /* 0x0011206801007387 */ /* 0x0001e20000100c00 */
[----:B------:R-:W-:Y:S01]  /*56170*/  MOV R110, R4 ;  /* 0x00000004006e7202 */ /* 0x000fe20000000f00 */
[----:B------:R-:W-:Y:S01]  /*56180*/  IMAD.MOV.U32 R111, RZ, RZ, R5 ;  /* 0x000000ffff6f7224 */ /* 0x000fe200078e0005 */
[----:B------:R-:W-:Y:S01]  /*56190*/  DADD R4, R208, R10 ;  /* 0x00000000d0047229 */ /* 0x000fe2000000000a */
[----:B------:R-:W4:Y:S04]  /*561a0*/  LDL.LU.128 R232, [R1+0xb180] ;  /* 0x00b1800001e87983 */ /* 0x000f280000300c00 */
[----:B------:R-:W4:Y:S01]  /*561b0*/  LDL.64 R10, [R1+0x9028] ;  /* 0x00902800010a7983 */ /* 0x000f220000100a00 */
[----:B------:R-:W-:Y:S02]  /*561c0*/  DMUL R18, R18, UR26 ;  /* 0x0000001a12127c28 */ /* 0x000fe40008000000 */
[----:B------:R-:W-:Y:S01]  /*561d0*/  DADD R16, -RZ, -R16 ;  /* 0x00000000ff107229 */ /* 0x000fe20000000910 */
[----:B------:R-:W4:Y:S04]  /*561e0*/  LDL.LU.64 R216, [R1+0x8890] ;  /* 0x0088900001d87983 */ /* 0x000f280000300a00 */
[----:B0-----:R-:W4:Y:S01]  /*561f0*/  LDL.64 R104, [R1+0x8630] ;  /* 0x0086300001687983 */ /* 0x001f220000100a00 */
[----:B------:R-:W-:-:S03]  /*56200*/  DFMA R184, R184, UR34, R72 ;  /* 0x00000022b8b87c2b */ /* 0x000fc60008000048 */
[----:B------:R-:W4:Y:S04]  /*56210*/  LDL.64 R218, [R1+0x8898] ;  /* 0x0088980001da7983 */ /* 0x000f280000100a00 */
[----:B------:R-:W-:Y:S04]  /*56220*/  STL.128 [R1+0xdd0], R184 ;  /* 0x000dd0b801007387 */ /* 0x000fe80000100c00 */
[----:B------:R-:W-:Y:S01]  /*56230*/  STL.64 [R1+0xadf8], R76 ;  /* 0x00adf84c01007387 */ /* 0x000fe20000100a00 */
[----:B------:R-:W-:Y:S01]  /*56240*/  UMOV UR20, 0x9999999a ;  /* 0x9999999a00147882 */ /* 0x000fe20000000000 */
[----:B------:R-:W-:-:S02]  /*56250*/  UMOV UR21, 0x3fcd9999 ;  /* 0x3fcd999900157882 */ /* 0x000fc40000000000 */
[----:B------:R0:W-:Y:S04]  /*56260*/  STL.128 [R1+0xb050], R132 ;  /* 0x00b0508401007387 */ /* 0x0001e80000100c00 */
[----:B------:R-:W-:Y:S04]  /*56270*/  STL.64 [R1+0x8c80], R16 ;  /* 0x008c801001007387 */ /* 0x000fe80000100a00 */
[----:B------:R1:W-:Y:S04]  /*56280*/  STL.128 [R1+0x18b0], R16 ;  /* 0x0018b01001007387 */ /* 0x0003e80000100c00 */
[----:B------:R-:W4:Y:S04]  /*56290*/  LDL.64 R250, [R1+0xa8b8] ;  /* 0x00a8b80001fa7983 */ /* 0x000f280000100a00 */
[----:B0-----:R-:W4:Y:S04]  /*562a0*/  LDL.LU.64 R132, [R1+0x8820] ;  /* 0x0088200001847983 */ /* 0x001f280000300a00 */
[----:B------:R-:W4:Y:S04]  /*562b0*/  LDL.64 R134, [R1+0x8828] ;  /* 0x0088280001867983 */ /* 0x000f280000100a00 */
[----:B------:R-:W4:Y:S04]  /*562c0*/  LDL.64 R248, [R1+0xa8b0] ;  /* 0x00a8b00001f87983 */ /* 0x000f280000100a00 */
[----:B-1----:R-:W4:Y:S04]  /*562d0*/  LDL.LU.64 R16, [R1+0x8b80] ;  /* 0x008b800001107983 */ /* 0x002f280000300a00 */
[----:B------:R-:W4:Y:S04]  /*562e0*/  LDL.64 R18, [R1+0x8b88] ;  /* 0x008b880001127983 */ /* 0x000f280000100a00 */
[----:B------:R-:W4:Y:S01]  /*562f0*/  LDL.64 R240, [R1+0x85b0] ;  /* 0x0085b00001f07983 */ /* 0x000f220000100a00 */
[----:B------:R-:W-:-:S03]  /*56300*/  DADD R170, -RZ, -R170 ;  /* 0x00000000ffaa7229 */ /* 0x000fc600000009aa */
[----:B------:R-:W-:Y:S04]  /*56310*/  STL.128 [R1+0xb0e0], R152 ;  /* 0x00b0e09801007387 */ /* 0x000fe80000100c00 */
[----:B------:R-:W-:Y:S04]  /*56320*/  STL.128 [R1+0xafe0], R208 ;  /* 0x00afe0d001007387 */ /* 0x000fe80000100c00 */
[----:B------:R-:W4:Y:S01]  /*56330*/  LDL.LU.64 R146, [R1+0x8758] ;  /* 0x0087580001927983 */ /* 0x000f220000300a00 */
[----:B------:R-:W-:Y:S01]  /*56340*/  UMOV UR36, 0xa210599e ;  /* 0xa210599e00247882 */ /* 0x000fe20000000000 */
[----:B------:R-:W-:Y:S01]  /*56350*/  UMOV UR37, 0x3d8ec94c ;  /* 0x3d8ec94c00257882 */ /* 0x000fe20000000000 */
[----:B------:R-:W-:Y:S01]  /*56360*/  DADD R188, R228, R188 ;  /* 0x00000000e4bc7229 */ /* 0x000fe200000000bc */
[----:B------:R-:W-:Y:S04]  /*56370*/  STL.64 [R1+0x8778], R46 ;  /* 0x0087782e01007387 */ /* 0x000fe80000100a00 */
[----:B------:R-:W-:Y:S04]  /*56380*/  STL.128 [R1+0xb100], R204 ;  /* 0x00b100cc01007387 */ /* 0x000fe80000100c00 */
[----:B------:R-:W-:Y:S04]  /*56390*/  STL.128 [R1+0xb010], R212 ;  /* 0x00b010d401007387 */ /* 0x000fe80000100c00 */
[----:B------:R-:W-:Y:S04]  /*563a0*/  STL.128 [R1+0xb000], R64 ;  /* 0x00b0004001007387 */ /* 0x000fe80000100c00 */
[----:B------:R-:W-:Y:S04]  /*563b0*/  STL.128 [R1+0xaff0], R160 ;  /* 0x00aff0a001007387 */ /* 0x000fe80000100c00 */
[----:B------:R-:W-:Y:S04]  /*563c0*/  STL.128 [R1+0x1850], R36 ;  /* 0x0018502401007387 */ /* 0x000fe80000100c00 */
[----:B------:R-:W4:Y:S01]  /*563d0*/  LDL.64 R236, [R1+0x8860] ;  /* 0x0088600001ec7983 */ /* 0x000f220000100a00 */
[----:B---3--:R-:W-:-:S03]  /*563e0*/  DFMA R184, R224, 2, R48 ;  /* 0x40000000e0b8782b */ /* 0x008fc60000000030 */
[----:B------:R0:W-:Y:S01]  /*563f0*/  STL.128 [R1+0xb080], R112 ;  /* 0x00b0807001007387 */ /* 0x0001e20000100c00 */
[----:B------:R-:W-:Y:S01]  /*56400*/  IMAD.MOV.U32 R48, RZ, RZ, R110 ;  /* 0x000000ffff307224 */ /* 0x000fe200078e006e */
[----:B------:R-:W-:Y:S01]  /*56410*/  MOV R49, R111 ;  /* 0x0000006f00317202 */ /* 0x000fe20000000f00 */
[----:B------:R-:W-:Y:S01]  /*56420*/  DADD R110, R224, R42 ;  /* 0x00000000e06e7229 */ /* 0x000fe2000000002a */
[----:B--2---:R1:W-:Y:S04]  /*56430*/  STL.128 [R1+0xb0b0], R68 ;  /* 0x00b0b04401007387 */ /* 0x0043e80000100c00 */
[----:B------:R2:W-:Y:S01]  /*56440*/  STL.128 [R1+0x17c0], R168 ;  /* 0x0017c0a801007387 */ /* 0x0005e20000100c00 */
[----:B------:R-:W-:Y:S02]  /*56450*/  IMAD.MOV.U32 R186, RZ, RZ, R148 ;  /* 0x000000ffffba7224 */ /* 0x000fe400078e0094 */
[----:B------:R-:W-:Y:S01]  /*56460*/  IMAD.MOV.U32 R187, RZ, RZ, R149 ;  /* 0x000000ffffbb7224 */ /* 0x000fe200078e0095 */
[----:B------:R-:W-:Y:S04]  /*56470*/  STL.128 [R1+0xb090], R164 ;  /* 0x00b090a401007387 */ /* 0x000fe80000100c00 */
[----:B0-----:R-:W3:Y:S04]  /*56480*/  LDL.64 R114, [R1+0x8ec0] ;  /* 0x008ec00001727983 */ /* 0x001ee80000100a00 */
[----:B-1----:R-:W3:Y:S01]  /*56490*/  LDL.64 R70, [R1+0x8ec8] ;  /* 0x008ec80001467983 */ /* 0x002ee20000100a00 */
[----:B------:R-:W-:-:S03]  /*564a0*/  MOV R224, R144 ;  /* 0x0000009000e07202 */ /* 0x000fc60000000f00 */
[----:B------:R-:W3:Y:S04]  /*564b0*/  LDL.64 R152, [R1+0x8780] ;  /* 0x0087800001987983 */ /* 0x000ee80000100a00 */
[----:B------:R-:W3:Y:S04]  /*564c0*/  LDL.128 R208, [R1+0x8670] ;  /* 0x0086700001d07983 */ /* 0x000ee80000100c00 */
[----:B----4-:R0:W-:Y:S01]  /*564d0*/  STL.128 [R1+0xb040], R232 ;  /* 0x00b040e801007387 */ /* 0x0101e20000100c00 */
[----:B------:R-:W-:-:S03]  /*564e0*/  DADD R42, R10, R76 ;  /* 0x000000000a2a7229 */ /* 0x000fc6000000004c */
[----:B--2---:R-:W2:Y:S01]  /*564f0*/  LDL.LU.128 R168, [R1+0xb170] ;  /* 0x00b1700001a87983 */ /* 0x004ea20000300c00 */
[----:B------:R-:W-:Y:S02]  /*56500*/  DMUL R10, R56, UR24 ;  /* 0x00000018380a7c28 */ /* 0x000fe40008000000 */
[----:B------:R-:W-:Y:S01]  /*56510*/  DADD R76, -R48, R34 ;  /* 0x00000000304c7229 */ /* 0x000fe20000000122 */
[----:B------:R-:W-:Y:S05]  /*56520*/  STL.128 [R1+0x1920], R216 ;  /* 0x001920d801007387 */ /* 0x000fea0000100c00 */
[----:B------:R-:W-:Y:S01]  /*56530*/  DADD R82, -R104, -R10 ;  /* 0x0000000068527229 */ /* 0x000fe2000000090a */
[----:B------:R1:W-:Y:S01]  /*56540*/  STL.64 [R1+0x88d0], R76 ;  /* 0x0088d04c01007387 */ /* 0x0003e20000100a00 */
[----:B------:R-:W-:Y:S01]  /*56550*/  IMAD.MOV.U32 R238, RZ, RZ, R42 ;  /* 0x000000ffffee7224 */ /* 0x000fe200078e002a */
[----:B------:R-:W-:-:S02]  /*56560*/  MOV R239, R43 ;  /* 0x0000002b00ef7202 */ /* 0x000fc40000000f00 */
[----:B------:R-:W4:Y:S01]  /*56570*/  LDL.64 R42, [R1+0x9df0] ;  /* 0x009df000012a7983 */ /* 0x000f220000100a00 */
[----:B------:R-:W-:Y:S02]  /*56580*/  IMAD.MOV.U32 R225, RZ, RZ, R145 ;  /* 0x000000ffffe17224 */ /* 0x000fe400078e0091 */
[----:B------:R-:W-:Y:S01]  /*56590*/  IMAD.MOV.U32 R144, RZ, RZ, R166 ;  /* 0x000000ffff907224 */ /* 0x000fe200078e00a6 */
[----:B0-----:R-:W2:Y:S01]  /*565a0*/  LDL.LU.64 R232, [R1+0x8520] ;  /* 0x0085200001e87983 */ /* 0x001ea20000300a00 */
[----:B-1----:R-:W-:Y:S01]  /*565b0*/  DMUL R76, R10, UR12 ;  /* 0x0000000c0a4c7c28 */ /* 0x002fe20008000000 */
[----:B------:R-:W-:Y:S02]  /*565c0*/  UMOV UR24, 0x68497682 ;  /* 0x6849768200187882 */ /* 0x000fe40000000000 */
[----:B------:R-:W4:Y:S01]  /*565d0*/  LDL.64 R10, [R1+0xa300] ;  /* 0x00a30000010a7983 */ /* 0x000f220000100a00 */
[----:B------:R-:W-:Y:S02]  /*565e0*/  UMOV UR25, 0x3d5c25c2 ;  /* 0x3d5c25c200197882 */ /* 0x000fe40000000000 */
[----:B------:R-:W-:Y:S01]  /*565f0*/  DMUL R68, R56, UR24 ;  /* 0x0000001838447c28 */ /* 0x000fe20008000000 */
[----:B------:R-:W2:Y:S01]  /*56600*/  LDL.64 R218, [R1+0x9030] ;  /* 0x0090300001da7983 */ /* 0x000ea20000100a00 */
[----:B------:R-:W-:-:S03]  /*56610*/  DMUL R34, R100, UR20 ;  /* 0x0000001464227c28 */ /* 0x000fc60008000000 */
[----:B------:R0:W-:Y:S03]  /*56620*/  STL.128 [R1+0x18c0], R132 ;  /* 0x0018c08401007387 */ /* 0x0001e60000100c00 */
[----:B------:R-:W-:Y:S01]  /*56630*/  DADD R32, -RZ, -R68 ;  /* 0x00000000ff207229 */ /* 0x000fe20000000944 */
[----:B------:R1:W-:Y:S06]  /*56640*/  STL.128 [R1+0x1520], R248 ;  /* 0x001520f801007387 */ /* 0x0003ec0000100c00 */
[----:B------:R1:W-:Y:S01]  /*56650*/  STL.128 [R1+0x1940], R32 ;  /* 0x0019402001007387 */ /* 0x0003e20000100c00 */
[----:B------:R-:W-:Y:S01]  /*56660*/  UMOV UR24, 0xc864deb1 ;  /* 0xc864deb100187882 */ /* 0x000fe20000000000 */
[----:B------:R-:W-:Y:S01]  /*56670*/  UMOV UR25, 0x3cd3d0da ;  /* 0x3cd3d0da00197882 */ /* 0x000fe20000000000 */
[----:B------:R-:W-:Y:S01]  /*56680*/  MOV R145, R167 ;  /* 0x000000a700917202 */ /* 0x000fe20000000f00 */
[----:B------:R1:W-:Y:S01]  /*56690*/  STL.128 [R1+0x1020], R16 ;  /* 0x0010201001007387 */ /* 0x0003e20000100c00 */
[----:B0-----:R-:W-:Y:S01]  /*566a0*/  IMAD.MOV.U32 R132, RZ, RZ, R186 ;  /* 0x000000ffff847224 */ /* 0x001fe200078e00ba */
[----:B------:R-:W-:-:S02]  /*566b0*/  MOV R133, R187 ;  /* 0x000000bb00857202 */ /* 0x000fc40000000f00 */
[----:B------:R0:W-:Y:S04]  /*566c0*/  STL.128 [R1+0x1800], R240 ;  /* 0x001800f001007387 */ /* 0x0001e80000100c00 */
[----:B-1----:R-:W2:Y:S04]  /*566d0*/  LDL.64 R248, [R1+0x8c50] ;  /* 0x008c500001f87983 */ /* 0x002ea80000100a00 */
[----:B------:R-:W2:Y:S04]  /*566e0*/  LDL.64 R32, [R1+0x8870] ;  /* 0x0088700001207983 */ /* 0x000ea80000100a00 */
[----:B------:R-:W2:Y:S01]  /*566f0*/  LDL.LU.64 R34, [R1+0x8878] ;  /* 0x0088780001227983 */ /* 0x000ea20000300a00 */
[----:B------:R-:W-:-:S03]  /*56700*/  DMUL R178, R74, UR24 ;  /* 0x000000184ab27c28 */ /* 0x000fc60008000000 */
[----:B------:R-:W2:Y:S04]  /*56710*/  LDL.128 R164, [R1+0x88d0] ;  /* 0x0088d00001a47983 */ /* 0x000ea80000100c00 */
[----:B------:R-:W2:Y:S04]  /*56720*/  LDL.64 R186, [R1+0x9078] ;  /* 0x0090780001ba7983 */ /* 0x000ea80000100a00 */
[----:B------:R-:W2:Y:S04]  /*56730*/  LDL.LU.128 R16, [R1+0xb130] ;  /* 0x00b1300001107983 */ /* 0x000ea80000300c00 */
[----:B0-----:R-:W2:Y:S04]  /*56740*/  LDL.LU.128 R240, [R1+0xb150] ;  /* 0x00b1500001f07983 */ /* 0x001ea80000300c00 */
[----:B------:R0:W-:Y:S01]  /*56750*/  STL.64 [R1+0x8f10], R76 ;  /* 0x008f104c01007387 */ /* 0x0001e20000100a00 */
[----:B------:R-:W-:-:S02]  /*56760*/  IMAD.MOV.U32 R68, RZ, RZ, R48 ;  /* 0x000000ffff447224 */ /* 0x000fc400078e0030 */
[----:B------:R-:W-:Y:S01]  /*56770*/  IMAD.MOV.U32 R69, RZ, RZ, R49 ;  /* 0x000000ffff457224 */ /* 0x000fe200078e0031 */
[----:B------:R-:W-:Y:S01]  /*56780*/  DMUL R98, R64, UR36 ;  /* 0x0000002440627c28 */ /* 0x000fe20008000000 */
[----:B------:R-:W-:Y:S04]  /*56790*/  STL.128 [R1+0x1260], R188 ;  /* 0x001260bc01007387 */ /* 0x000fe80000100c00 */
[----:B------:R-:W2:Y:S04]  /*567a0*/  LDL.64 R46, [R1+0x8a68] ;  /* 0x008a6800012e7983 */ /* 0x000ea80000100a00 */
[----:B------:R-:W2:Y:S04]  /*567b0*/  LDL.LU.64 R204, [R1+0x8aa0] ;  /* 0x008aa00001cc7983 */ /* 0x000ea80000300a00 */
[----:B------:R-:W2:Y:S04]  /*567c0*/  LDL.64 R206, [R1+0x8aa8] ;  /* 0x008aa80001ce7983 */ /* 0x000ea80000100a00 */
[----:B------:R-:W2:Y:S04]  /*567d0*/  LDL.64 R160, [R1+0x8650] ;  /* 0x0086500001a07983 */ /* 0x000ea80000100a00 */
[----:B------:R-:W2:Y:S04]  /*567e0*/  LDL.64 R162, [R1+0x8658] ;  /* 0x0086580001a27983 */ /* 0x000ea80000100a00 */
[----:B------:R-:W2:Y:S04]  /*567f0*/  LDL.64 R212, [R1+0xa890] ;  /* 0x00a8900001d47983 */ /* 0x000ea80000100a00 */
[----:B------:R-:W2:Y:S01]  /*56800*/  LDL.LU.128 R36, [R1+0xb140] ;  /* 0x00b1400001247983 */ /* 0x000ea20000300c00 */
[----:B---3--:R-:W-:Y:S01]  /*56810*/  DADD R112, R176, R114 ;  /* 0x00000000b0707229 */ /* 0x008fe20000000072 */
[----:B------:R-:W-:-:S02]  /*56820*/  IMAD.MOV.U32 R154, RZ, RZ, R224 ;  /* 0x000000ffff9a7224 */ /* 0x000fc400078e00e0 */
[----:B------:R-:W3:Y:S01]  /*56830*/  LDL.LU.64 R216, [R1+0x8fa0] ;  /* 0x008fa00001d87983 */ /* 0x000ee20000300a00 */
[----:B----4-:R-:W-:-:S03]  /*56840*/  DADD R234, -R10, -R178 ;  /* 0x000000000aea7229 */ /* 0x010fc600000009b2 */
[----:B--2---:R1:W-:Y:S04]  /*56850*/  STL.128 [R1+0x1760], R32 ;  /* 0x0017602001007387 */ /* 0x0043e80000100c00 */
[----:B------:R-:W2:Y:S01]  /*56860*/  LDL.64 R10, [R1+0xa340] ;  /* 0x00a34000010a7983 */ /* 0x000ea20000100a00 */
[----:B------:R-:W-:-:S03]  /*56870*/  DADD R114, R42, R70 ;  /* 0x000000002a727229 */ /* 0x000fc60000000046 */
[----:B------:R-:W4:Y:S01]  /*56880*/  LDL.64 R42, [R1+0x8da0] ;  /* 0x008da000012a7983 */ /* 0x000f220000100a00 */
[----:B------:R-:W-:Y:S02]  /*56890*/  IMAD.MOV.U32 R70, RZ, RZ, R76 ;  /* 0x000000ffff467224 */ /* 0x000fe400078e004c */
[----:B------:R-:W-:Y:S01]  /*568a0*/  IMAD.MOV.U32 R71, RZ, RZ, R77 ;  /* 0x000000ffff477224 */ /* 0x000fe200078e004d */
[----:B0-----:R-:W-:Y:S01]  /*568b0*/  DMUL R76, R104, 0.5 ;  /* 0x3fe00000684c7828 */ /* 0x001fe20000000000 */
[----:B------:R-:W-:Y:S01]  /*568c0*/  IMAD.MOV.U32 R155, RZ, RZ, R225 ;  /* 0x000000ffff9b7224 */ /* 0x000fe200078e00e1 */
[----:B------:R-:W3:Y:S01]  /*568d0*/  LDL.64 R104, [R1+0x8618] ;  /* 0x0086180001687983 */ /* 0x000ee20000100a00 */
[----:B-1----:R-:W-:Y:S01]  /*568e0*/  IMAD.MOV.U32 R32, RZ, RZ, R110 ;  /* 0x000000ffff207224 */ /* 0x002fe200078e006e */
[----:B------:R-:W-:Y:S02]  /*568f0*/  MOV R33, R111 ;  /* 0x0000006f00217202 */ /* 0x000fe40000000f00 */
[----:B------:R0:W-:Y:S04]  /*56900*/  STL.128 [R1+0x16e0], R164 ;  /* 0x0016e0a401007387 */ /* 0x0001e80000100c00 */
[----:B------:R-:W3:Y:S04]  /*56910*/  LDL.64 R110, [R1+0x8cb0] ;  /* 0x008cb000016e7983 */ /* 0x000ee80000100a00 */
[----:B------:R1:W-:Y:S01]  /*56920*/  STL.128 [R1+0x13c0], R68 ;  /* 0x0013c04401007387 */ /* 0x0003e20000100c00 */
[----:B------:R-:W-:Y:S01]  /*56930*/  IMAD.MOV.U32 R250, RZ, RZ, R128 ;  /* 0x000000fffffa7224 */ /* 0x000fe200078e0080 */
[----:B------:R-:W-:Y:S01]  /*56940*/  MOV R251, R129 ;  /* 0x0000008100fb7202 */ /* 0x000fe20000000f00 */
[----:B------:R-:W-:Y:S01]  /*56950*/  DFMA R22, R218, 2, R22 ;  /* 0x40000000da16782b */ /* 0x000fe20000000016 */
[----:B------:R1:W-:Y:S04]  /*56960*/  STL.128 [R1+0x1230], R96 ;  /* 0x0012306001007387 */ /* 0x0003e80000100c00 */
[----:B0-----:R-:W3:Y:S01]  /*56970*/  LDL.64 R164, [R1+0x8990] ;  /* 0x0089900001a47983 */ /* 0x001ee20000100a00 */
[----:B------:R-:W-:Y:S01]  /*56980*/  MOV R48, R166 ;  /* 0x000000a600307202 */ /* 0x000fe20000000f00 */
[----:B------:R-:W-:-:S02]  /*56990*/  IMAD.MOV.U32 R49, RZ, RZ, R167 ;  /* 0x000000ffff317224 */ /* 0x000fc400078e00a7 */
[----:B------:R0:W-:Y:S04]  /*569a0*/  STL.128 [R1+0x14e0], R152 ;  /* 0x0014e09801007387 */ /* 0x0001e80000100c00 */
[----:B-1----:R-:W3:Y:S04]  /*569b0*/  LDL.LU.64 R68, [R1+0x87f0] ;  /* 0x0087f00001447983 */ /* 0x002ee80000300a00 */
[----:B------:R-:W3:Y:S01]  /*569c0*/  LDL.LU.64 R70, [R1+0x87f8] ;  /* 0x0087f80001467983 */ /* 0x000ee20000300a00 */
[----:B------:R-:W-:-:S03]  /*569d0*/  IMAD.MOV.U32 R128, RZ, RZ, R246 ;  /* 0x000000ffff807224 */ /* 0x000fc600078e00f6 */
[----:B------:R-:W-:Y:S01]  /*569e0*/  STL.64 [R1+0x8768], R114 ;  /* 0x0087687201007387 */ /* 0x000fe20000100a00 */
[----:B------:R-:W-:-:S03]  /*569f0*/  IMAD.MOV.U32 R129, RZ, RZ, R247 ;  /* 0x000000ffff817224 */ /* 0x000fc600078e00f7 */
[----:B------:R1:W-:Y:S04]  /*56a00*/  STL.128 [R1+0x1990], R232 ;  /* 0x001990e801007387 */ /* 0x0003e80000100c00 */
[----:B------:R1:W-:Y:S01]  /*56a10*/  STL.128 [R1+0xd80], R112 ;  /* 0x000d807001007387 */ /* 0x0003e20000100c00 */
[----:B------:R-:W-:-:S03]  /*56a20*/  MOV R246, R208 ;  /* 0x000000d000f67202 */ /* 0x000fc60000000f00 */
[----:B------:R-:W3:Y:S01]  /*56a30*/  LDL.LU.128 R96, [R1+0xb110] ;  /* 0x00b1100001607983 */ /* 0x000ee20000300c00 */
[----:B------:R-:W-:-:S03]  /*56a40*/  IMAD.MOV.U32 R247, RZ, RZ, R209 ;  /* 0x000000fffff77224 */ /* 0x000fc600078e00d1 */
[----:B0-----:R-:W3:Y:S04]  /*56a50*/  LDL.LU.128 R152, [R1+0xb0e0] ;  /* 0x00b0e00001987983 */ /* 0x001ee80000300c00 */
[----:B------:R-:W3:Y:S04]  /*56a60*/  LDL.LU.64 R166, [R1+0x8998] ;  /* 0x0089980001a67983 */ /* 0x000ee80000300a00 */
[----:B------:R-:W3:Y:S04]  /*56a70*/  LDL.LU.64 R178, [R1+0x8688] ;  /* 0x0086880001b27983 */ /* 0x000ee80000300a00 */
[----:B-1----:R-:W3:Y:S04]  /*56a80*/  LDL.LU.64 R234, [R1+0x86a8] ;  /* 0x0086a80001ea7983 */ /* 0x002ee80000300a00 */
[----:B------:R-:W3:Y:S04]  /*56a90*/  LDL.64 R112, [R1+0x8d60] ;  /* 0x008d600001707983 */ /* 0x000ee80000100a00 */
[----:B------:R-:W3:Y:S04]  /*56aa0*/  LDL.LU.64 R114, [R1+0x8d68] ;  /* 0x008d680001727983 */ /* 0x000ee80000300a00 */
[----:B------:R-:W3:Y:S04]  /*56ab0*/  LDL.LU.64 R34, [R1+0x86b8] ;  /* 0x0086b80001227983 */ /* 0x000ee80000300a00 */
[----:B------:R-:W3:Y:S04]  /*56ac0*/  LDL.LU.64 R190, [R1+0x87d8] ;  /* 0x0087d80001be7983 */ /* 0x000ee80000300a00 */
[----:B------:R0:W-:Y:S04]  /*56ad0*/  STL.128 [R1+0x1820], R248 ;  /* 0x001820f801007387 */ /* 0x0001e80000100c00 */
[----:B------:R1:W-:Y:S04]  /*56ae0*/  STL.128 [R1+0xaf30], R16 ;  /* 0x00af301001007387 */ /* 0x0003e80000100c00 */
[----:B------:R1:W-:Y:S04]  /*56af0*/  STL.128 [R1+0x1160], R208 ;  /* 0x001160d001007387 */ /* 0x0003e80000100c00 */
[----:B------:R1:W-:Y:S04]  /*56b00*/  STL.128 [R1+0xafc0], R240 ;  /* 0x00afc0f001007387 */ /* 0x0003e80000100c00 */
[----:B0-----:R-:W3:Y:S04]  /*56b10*/  LDL.128 R248, [R1+0x8540] ;  /* 0x0085400001f87983 */ /* 0x001ee80000100c00 */
[----:B-1----:R-:W3:Y:S04]  /*56b20*/  LDL.64 R16, [R1+0xa880] ;  /* 0x00a8800001107983 */ /* 0x002ee80000100a00 */
[----:B------:R-:W3:Y:S04]  /*56b30*/  LDL.64 R18, [R1+0xa888] ;  /* 0x00a8880001127983 */ /* 0x000ee80000100a00 */
[----:B------:R-:W3:Y:S04]  /*56b40*/  LDL.64 R208, [R1+0x86d0] ;  /* 0x0086d00001d07983 */ /* 0x000ee80000100a00 */
[----:B------:R-:W3:Y:S04]  /*56b50*/  LDL.64 R210, [R1+0x86d8] ;  /* 0x0086d80001d27983 */ /* 0x000ee80000100a00 */
[----:B------:R-:W3:Y:S04]  /*56b60*/  LDL.64 R240, [R1+0x86e0] ;  /* 0x0086e00001f07983 */ /* 0x000ee80000100a00 */
[----:B------:R-:W3:Y:S04]  /*56b70*/  LDL.64 R242, [R1+0x86e8] ;  /* 0x0086e80001f27983 */ /* 0x000ee80000100a00 */
[----:B------:R-:W-:Y:S01]  /*56b80*/  STL.128 [R1+0xb020], R228 ;  /* 0x00b020e401007387 */ /* 0x000fe20000100c00 */
[----:B------:R-:W-:Y:S01]  /*56b90*/  MOV R224, R146 ;  /* 0x0000009200e07202 */ /* 0x000fe20000000f00 */
[----:B------:R-:W-:-:S02]  /*56ba0*/  IMAD.MOV.U32 R225, RZ, RZ, R147 ;  /* 0x000000ffffe17224 */ /* 0x000fc400078e0093 */
[----:B------:R0:W-:Y:S01]  /*56bb0*/  STL.128 [R1+0x17a0], R80 ;  /* 0x0017a05001007387 */ /* 0x0001e20000100c00 */
[----:B------:R-:W-:-:S03]  /*56bc0*/  IMAD.MOV.U32 R94, RZ, RZ, R148 ;  /* 0x000000ffff5e7224 */ /* 0x000fc600078e0094 */
[----:B------:R1:W-:Y:S01]  /*56bd0*/  STL.64 [R1+0xaa90], R224 ;  /* 0x00aa90e001007387 */ /* 0x0003e20000100a00 */
[----:B------:R-:W-:-:S03]  /*56be0*/  MOV R95, R149 ;  /* 0x00000095005f7202 */ /* 0x000fc60000000f00 */
[----:B0-----:R-:W3:Y:S04]  /*56bf0*/  LDL.64 R82, [R1+0x8ef8] ;  /* 0x008ef80001527983 */ /* 0x001ee80000100a00 */
[----:B-1----:R-:W3:Y:S04]  /*56c00*/  LDL.64 R224, [R1+0xa2b8] ;  /* 0x00a2b80001e07983 */ /* 0x002ee80000100a00 */
[----:B------:R0:W-:Y:S04]  /*56c10*/  STL.128 [R1+0x1220], R92 ;  /* 0x0012205c01007387 */ /* 0x0001e80000100c00 */
[----:B0-----:R-:W3:Y:S01]  /*56c20*/  LDL.LU.128 R92, [R1+0xb160] ;  /* 0x00b16000015c7983 */ /* 0x001ee20000300c00 */
[----:B--2---:R-:W-:-:S03]  /*56c30*/  DMUL R10, R10, R66 ;  /* 0x000000420a0a7228 */ /* 0x004fc60000000000 */
[----:B------:R-:W2:Y:S04]  /*56c40*/  LDL.64 R66, [R1+0x8628] ;  /* 0x0086280001427983 */ /* 0x000ea80000100a00 */
[----:B------:R0:W-:Y:S02]  /*56c50*/  STL.64 [R1+0x87c8], R10 ;  /* 0x0087c80a01007387 */ /* 0x0001e40000100a00 */
[----:B0-----:R-:W-:Y:S02]  /*56c60*/  DADD R10, R222, R4 ;  /* 0x00000000de0a7229 */ /* 0x001fe40000000004 */
[----:B----4-:R-:W-:Y:S01]  /*56c70*/  DADD R4, -RZ, -R42 ;  /* 0x00000000ff047229 */ /* 0x010fe2000000092a */
[----:B------:R-:W4:Y:S06]  /*56c80*/  LDL.64 R42, [R1+0xa278] ;  /* 0x00a27800012a7983 */ /* 0x000f2c0000100a00 */
[----:B------:R0:W-:Y:S02]  /*56c90*/  STL.64 [R1+0x8858], R4 ;  /* 0x0088580401007387 */ /* 0x0001e40000100a00 */
[----:B0-----:R-:W-:-:S02]  /*56ca0*/  DADD R4, R170, R14 ;  /* 0x00000000aa047229 */ /* 0x001fc4000000000e */
[----:B------:R-:W-:Y:S02]  /*56cb0*/  DADD R14, R214, R10 ;  /* 0x00000000d60e7229 */ /* 0x000fe4000000000a */
[----:B------:R-:W-:Y:S01]  /*56cc0*/  DADD R10, R218, R30 ;  /* 0x00000000da0a7229 */ /* 0x000fe2000000001e */
[----:B------:R-:W2:Y:S01]  /*56cd0*/  LDL.64 R214, [R1+0xa898] ;  /* 0x00a8980001d67983 */ /* 0x000ea20000100a00 */
[----:B------:R-:W-:-:S03]  /*56ce0*/  DMUL R218, R64, UR6 ;  /* 0x0000000640da7c28 */ /* 0x000fc60008000000 */
[----:B------:R-:W2:Y:S01]  /*56cf0*/  LDL.64 R64, [R1+0x8620] ;  /* 0x0086200001407983 */ /* 0x000ea20000100a00 */
[----:B------:R-:W-:Y:S02]  /*56d00*/  DADD R14, R186, R14 ;  /* 0x00000000ba0e7229 */ /* 0x000fe4000000000e */
[----:B---3--:R-:W-:Y:S01]  /*56d10*/  DFMA R186, R104, 2, R22 ;  /* 0x4000000068ba782b */ /* 0x008fe20000000016 */
[----:B------:R0:W-:Y:S01]  /*56d20*/  STL.128 [R1+0xde0], R68 ;  /* 0x000de04401007387 */ /* 0x0001e20000100c00 */
[----:B------:R-:W-:Y:S01]  /*56d30*/  DADD R4, R200, R4 ;  /* 0x00000000c8047229 */ /* 0x000fe20000000004 */
[----:B------:R-:W-:Y:S02]  /*56d40*/  CS2R R148, SRZ ;  /* 0x0000000000947805 */ /* 0x000fe4000001ff00 */
[----:B------:R-:W-:Y:S01]  /*56d50*/  MOV R222, R232 ;  /* 0x000000e800de7202 */ /* 0x000fe20000000f00 */
[----:B------:R-:W-:Y:S01]  /*56d60*/  IMAD.MOV.U32 R223, RZ, RZ, R233 ;  /* 0x000000ffffdf7224 */ /* 0x000fe200078e00e9 */
[----:B------:R-:W-:Y:S01]  /*56d70*/  DADD R22, R110, R14 ;  /* 0x000000006e167229 */ /* 0x000fe2000000000e */
[----:B------:R-:W-:Y:S01]  /*56d80*/  IMAD.MOV.U32 R176, RZ, RZ, R164 ;  /* 0x000000ffffb07224 */ /* 0x000fe200078e00a4 */
[----:B------:R-:W-:Y:S01]  /*56d90*/  MOV R111, R121 ;  /* 0x00000079006f7202 */ /* 0x000fe20000000f00 */
[----:B------:R-:W-:Y:S01]  /*56da0*/  IMAD.MOV.U32 R110, RZ, RZ, R120 ;  /* 0x000000ffff6e7224 */ /* 0x000fe200078e0078 */
[----:B------:R-:W-:Y:S01]  /*56db0*/  DADD R188, R2, R4 ;  /* 0x0000000002bc7229 */ /* 0x000fe20000000004 */
[----:B------:R-:W-:Y:S01]  /*56dc0*/  IMAD.MOV.U32 R177, RZ, RZ, R165 ;  /* 0x000000ffffb17224 */ /* 0x000fe200078e00a5 */
[----:B------:R-:W3:Y:S01]  /*56dd0*/  LDL.64 R4, [R1+0xa148] ;  /* 0x00a1480001047983 */ /* 0x000ee20000100a00 */
[----:B------:R-:W-:Y:S01]  /*56de0*/  IMAD.MOV.U32 R229, RZ, RZ, R111 ;  /* 0x000000ffffe57224 */ /* 0x000fe200078e006f */
[----:B------:R-:W-:-:S02]  /*56df0*/  MOV R228, R110 ;  /* 0x0000006e00e47202 */ /* 0x000fc40000000f00 */
[----:B------:R-:W3:Y:S04]  /*56e00*/  LDL.LU.64 R110, [R1+0x87a8] ;  /* 0x0087a800016e7983 */ /* 0x000ee80000300a00 */
[----:B0-----:R-:W3:Y:S01]  /*56e10*/  LDL.LU.128 R68, [R1+0xb0b0] ;  /* 0x00b0b00001447983 */ /* 0x001ee20000300c00 */
[----:B------:R-:W-:-:S03]  /*56e20*/  DADD R232, R104, R10 ;  /* 0x0000000068e87229 */ /* 0x000fc6000000000a */
[----:B------:R0:W-:Y:S04]  /*56e30*/  STL.128 [R1+0x14d0], R148 ;  /* 0x0014d09401007387 */ /* 0x0001e80000100c00 */
[----:B------:R-:W3:Y:S04]  /*56e40*/  LDL.64 R10, [R1+0xa3e8] ;  /* 0x00a3e800010a7983 */ /* 0x000ee80000100a00 */
[----:B------:R-:W-:Y:S04]  /*56e50*/  STL.128 [R1+0x1870], R44 ;  /* 0x0018702c01007387 */ /* 0x000fe80000100c00 */
[----:B------:R-:W-:Y:S04]  /*56e60*/  STL.128 [R1+0x1420], R204 ;  /* 0x001420cc01007387 */ /* 0x000fe80000100c00 */
[----:B0-----:R-:W3:Y:S04]  /*56e70*/  LDL.LU.128 R148, [R1+0xb0f0] ;  /* 0x00b0f00001947983 */ /* 0x001ee80000300c00 */
[----:B------:R-:W-:Y:S04]  /*56e80*/  STL.128 [R1+0x14f0], R144 ;  /* 0x0014f09001007387 */ /* 0x000fe80000100c00 */
[----:B------:R-:W-:Y:S04]  /*56e90*/  STL.128 [R1+0x1620], R236 ;  /* 0x001620ec01007387 */ /* 0x000fe80000100c00 */
[----:B------:R-:W-:Y:S04]  /*56ea0*/  STL.128 [R1+0x12d0], R176 ;  /* 0x0012d0b001007387 */ /* 0x000fe80000100c00 */
[----:B------:R0:W-:Y:S04]  /*56eb0*/  STL.128 [R1+0x1070], R164 ;  /* 0x001070a401007387 */ /* 0x0001e80000100c00 */
[----:B------:R-:W-:Y:S04]  /*56ec0*/  STL.128 [R1+0x14c0], R112 ;  /* 0x0014c07001007387 */ /* 0x000fe80000100c00 */
[----:B------:R-:W-:Y:S04]  /*56ed0*/  STL.128 [R1+0x10f0], R32 ;  /* 0x0010f02001007387 */ /* 0x000fe80000100c00 */
[----:B------:R-:W-:Y:S04]  /*56ee0*/  STL.128 [R1+0x1030], R216 ;  /* 0x001030d801007387 */ /* 0x000fe80000100c00 */
[----:B------:R-:W-:Y:S04]  /*56ef0*/  STL.128 [R1+0x1180], R232 ;  /* 0x001180e801007387 */ /* 0x000fe80000100c00 */
[----:B------:R-:W-:Y:S04]  /*56f00*/  STL.128 [R1+0x1080], R184 ;  /* 0x001080b801007387 */ /* 0x000fe80000100c00 */
[----:B------:R1:W-:Y:S04]  /*56f10*/  STL.128 [R1+0x1050], R188 ;  /* 0x001050bc01007387 */ /* 0x0003e80000100c00 */
[----:B------:R-:W-:Y:S04]  /*56f20*/  STL.128 [R1+0x1460], R20 ;  /* 0x0014601401007387 */ /* 0x000fe80000100c00 */
[----:B------:R-:W-:Y:S04]  /*56f30*/  STL.128 [R1+0xf50], RZ ;  /* 0x000f50ff01007387 */ /* 0x000fe80000100c00 */
[----:B------:R-:W-:Y:S04]  /*56f40*/  STL.128 [R1+0xfe0], R100 ;  /* 0x000fe06401007387 */ /* 0x000fe80000100c00 */
[----:B------:R-:W-:Y:S04]  /*56f50*/  STL.128 [R1+0x1710], R96 ;  /* 0x0017106001007387 */ /* 0x000fe80000100c00 */
[----:B------:R-:W-:Y:S04]  /*56f60*/  STL.128 [R1+0xf60], R160 ;  /* 0x000f60a001007387 */ /* 0x000fe80000100c00 */
[----:B------:R-:W-:Y:S04]  /*56f70*/  STL.128 [R1+0x13e0], R152 ;  /* 0x0013e09801007387 */ /* 0x000fe80000100c00 */
[----:B------:R1:W-:Y:S04]  /*56f80*/  STL.128 [R1+0xafb0], R36 ;  /* 0x00afb02401007387 */ /* 0x0003e80000100c00 */
[----:B0-----:R-:W3:Y:S04]  /*56f90*/  LDL.LU.128 R164, [R1+0xb090] ;  /* 0x00b0900001a47983 */ /* 0x001ee80000300c00 */
[----:B------:R0:W-:Y:S04]  /*56fa0*/  STL.128 [R1+0xaf50], R192 ;  /* 0x00af50c001007387 */ /* 0x0001e80000100c00 */
[----:B-1----:R-:W3:Y:S04]  /*56fb0*/  LDL.64 R190, [R1+0x90b8] ;  /* 0x0090b80001be7983 */ /* 0x002ee80000100a00 */
[----:B------:R-:W3:Y:S04]  /*56fc0*/  LDL.128 R36, [R1+0x8a90] ;  /* 0x008a900001247983 */ /* 0x000ee80000100c00 */
[----:B------:R-:W3:Y:S04]  /*56fd0*/  LDL.LU.128 R204, [R1+0xb100] ;  /* 0x00b1000001cc7983 */ /* 0x000ee80000300c00 */
[----:B0-----:R-:W3:Y:S04]  /*56fe0*/  LDL.64 R192, [R1+0xa8f0] ;  /* 0x00a8f00001c07983 */ /* 0x001ee80000100a00 */
[----:B------:R-:W3:Y:S04]  /*56ff0*/  LDL.64 R14, [R1+0xa3b0] ;  /* 0x00a3b000010e7983 */ /* 0x000ee80000100a00 */
[----:B------:R-:W3:Y:S04]  /*57000*/  LDL.LU.128 R44, [R1+0xb120] ;  /* 0x00b12000012c7983 */ /* 0x000ee80000300c00 */
[----:B------:R-:W3:Y:S01]  /*57010*/  LDL.64 R30, [R1+0x9f68] ;  /* 0x009f6800011e7983 */ /* 0x000ee20000100a00 */
[----:B------:R-:W-:Y:S01]  /*57020*/  MOV R104, R218 ;  /* 0x000000da00687202 */ /* 0x000fe20000000f00 */
[----:B------:R-:W-:-:S02]  /*57030*/  IMAD.MOV.U32 R105, RZ, RZ, R219 ;  /* 0x000000ffff697224 */ /* 0x000fc400078e00db */
[----:B------:R-:W-:Y:S01]  /*57040*/  IMAD.MOV.U32 R120, RZ, RZ, R226 ;  /* 0x000000ffff787224 */ /* 0x000fe200078e00e2 */
[----:B------:R-:W-:Y:S01]  /*57050*/  STL.128 [R1+0xafd0], R92 ;  /* 0x00afd05c01007387 */ /* 0x000fe20000100c00 */
[----:B------:R-:W-:-:S03]  /*57060*/  IMAD.MOV.U32 R121, RZ, RZ, R227 ;  /* 0x000000ffff797224 */ /* 0x000fc600078e00e3 */
[----:B------:R0:W-:Y:S01]  /*57070*/  STL.64 [R1+0xae48], R104 ;  /* 0x00ae486801007387 */ /* 0x0001e20000100a00 */
[----:B------:R-:W-:Y:S01]  /*57080*/  UMOV UR20, 0x3a23383f ;  /* 0x3a23383f00147882 */ /* 0x000fe20000000000 */
[----:B------:R-:W-:Y:S02]  /*57090*/  UMOV UR21, 0x3dafe2c6 ;  /* 0x3dafe2c600157882 */ /* 0x000fe40000000000 */
[----:B------:R-:W-:Y:S04]  /*570a0*/  STL.64 [R1+0xaf60], R122 ;  /* 0x00af607a01007387 */ /* 0x000fe80000100a00 */
[----:B------:R-:W3:Y:S04]  /*570b0*/  LDL.LU.128 R144, [R1+0xb0d0] ;  /* 0x00b0d00001907983 */ /* 0x000ee80000300c00 */
[----:B0-----:R-:W3:Y:S04]  /*570c0*/  LDL.LU.64 R104, [R1+0x8de0] ;  /* 0x008de00001687983 */ /* 0x001ee80000300a00 */
[----:B------:R-:W3:Y:S04]  /*570d0*/  LDL.64 R92, [R1+0x8fc0] ;  /* 0x008fc000015c7983 */ /* 0x000ee80000100a00 */
[----:B------:R-:W3:Y:S01]  /*570e0*/  LDL.64 R94, [R1+0x87c8] ;  /* 0x0087c800015e7983 */ /* 0x000ee20000100a00 */
[----:B------:R-:W-:Y:S01]  /*570f0*/  UMOV UR36, 0xd9d7bdbb ;  /* 0xd9d7bdbb00247882 */ /* 0x000fe20000000000 */
[----:B------:R-:W-:-:S02]  /*57100*/  UMOV UR37, 0x3ddb7cdf ;  /* 0x3ddb7cdf00257882 */ /* 0x000fc40000000000 */
[----:B------:R-:W3:Y:S04]  /*57110*/  LDL.LU.128 R236, [R1+0xb0c0] ;  /* 0x00b0c00001ec7983 */ /* 0x000ee80000300c00 */
[----:B------:R0:W-:Y:S04]  /*57120*/  STL.64 [R1+0xaf40], R52 ;  /* 0x00af403401007387 */ /* 0x0001e80000100a00 */
[----:B------:R-:W3:Y:S04]  /*57130*/  LDL.LU.128 R176, [R1+0xb0a0] ;  /* 0x00b0a00001b07983 */ /* 0x000ee80000300c00 */
[----:B------:R-:W3:Y:S04]  /*57140*/  LDL.LU.128 R112, [R1+0xb080] ;  /* 0x00b0800001707983 */ /* 0x000ee80000300c00 */
[----:B------:R-:W3:Y:S01]  /*57150*/  LDL.LU.128 R32, [R1+0xb070] ;  /* 0x00b0700001207983 */ /* 0x000ee20000300c00 */
[----:B------:R-:W-:Y:S01]  /*57160*/  UMOV UR24, 0xce3718e1 ;  /* 0xce3718e100187882 */ /* 0x000fe20000000000 */
[----:B------:R-:W-:Y:S01]  /*57170*/  UMOV UR25, 0x3d551c51 ;  /* 0x3d551c5100197882 */ /* 0x000fe20000000000 */
[----:B------:R-:W-:Y:S01]  /*57180*/  UMOV UR40, 0xd9d7bdbb ;  /* 0xd9d7bdbb00287882 */ /* 0x000fe20000000000 */
[----:B------:R-:W-:Y:S01]  /*57190*/  UMOV UR41, 0x3ddb7cdf ;  /* 0x3ddb7cdf00297882 */ /* 0x000fe20000000000 */
[----:B------:R-:W-:Y:S01]  /*571a0*/  UMOV UR28, 0x3b645a1d ;  /* 0x3b645a1d001c7882 */ /* 0x000fe20000000000 */
[----:B------:R-:W-:Y:S01]  /*571b0*/  UMOV UR29, 0x3fd54fdf ;  /* 0x3fd54fdf001d7882 */ /* 0x000fe20000000000 */
[----:B------:R-:W-:Y:S04]  /*571c0*/  STL.64 [R1+0xaf68], R24 ;  /* 0x00af681801007387 */ /* 0x000fe80000100a00 */
[----:B------:R-:W3:Y:S04]  /*571d0*/  LDL.LU.128 R216, [R1+0xb060] ;  /* 0x00b0600001d87983 */ /* 0x000ee80000300c00 */
[----:B------:R-:W3:Y:S01]  /*571e0*/  LDL.LU.128 R232, [R1+0xb040] ;  /* 0x00b0400001e87983 */ /* 0x000ee20000300c00 */
[----:B----4-:R-:W-:-:S03]  /*571f0*/  DFMA R134, R42, 2, R88 ;  /* 0x400000002a86782b */ /* 0x010fc60000000058 */
[----:B0-----:R-:W4:Y:S04]  /*57200*/  LDL.64 R52, [R1+0x9ed0] ;  /* 0x009ed00001347983 */ /* 0x001f280000100a00 */
[----:B--2---:R-:W-:Y:S04]  /*57210*/  STL.128 [R1+0x1390], R212 ;  /* 0x001390d401007387 */ /* 0x004fe80000100c00 */
[----:B------:R-:W-:Y:S04]  /*57220*/  STL.128 [R1+0x1090], R132 ;  /* 0x0010908401007387 */ /* 0x000fe80000100c00 */
[----:B------:R-:W-:Y:S04]  /*57230*/  STL.128 [R1+0x1300], R64 ;  /* 0x0013004001007387 */ /* 0x000fe80000100c00 */
[----:B------:R-:W-:Y:S04]  /*57240*/  STL.128 [R1+0x1480], R152 ;  /* 0x0014809801007387 */ /* 0x000fe80000100c00 */
[----:B------:R-:W-:Y:S04]  /*57250*/  STL.128 [R1+0xe90], R248 ;  /* 0x000e90f801007387 */ /* 0x000fe80000100c00 */
[----:B------:R-:W-:Y:S04]  /*57260*/  STL.128 [R1+0x1510], R16 ;  /* 0x0015101001007387 */ /* 0x000fe80000100c00 */
[----:B------:R-:W-:Y:S04]  /*57270*/  STL.128 [R1+0x18a0], R208 ;  /* 0x0018a0d001007387 */ /* 0x000fe80000100c00 */
[----:B------:R0:W-:Y:S01]  /*57280*/  STL.128 [R1+0x1910], R240 ;  /* 0x001910f001007387 */ /* 0x0001e20000100c00 */
[----:B---3--:R-:W-:-:S03]  /*57290*/  DMUL R194, R60, R110 ;  /* 0x0000006e3cc27228 */ /* 0x008fc60000000000 */
[----:B------:R-:W2:Y:S01]  /*572a0*/  LDL.LU.64 R110, [R1+0x8818] ;  /* 0x00881800016e7983 */ /* 0x000ea20000300a00 */
[----:B------:R-:W-:-:S03]  /*572b0*/  DFMA R230, R224, R70, R82 ;  /* 0x00000046e0e6722b */ /* 0x000fc60000000052 */
[----:B------:R-:W3:Y:S01]  /*572c0*/  LDL.64 R82, [R1+0x86f8] ;  /* 0x0086f80001527983 */ /* 0x000ee20000100a00 */
[----:B------:R-:W-:-:S03]  /*572d0*/  DMUL R226, R74, R4 ;  /* 0x000000044ae27228 */ /* 0x000fc60000000000 */
[----:B------:R-:W4:Y:S04]  /*572e0*/  LDL.64 R4, [R1+0x8da8] ;  /* 0x008da80001047983 */ /* 0x000f280000100a00 */
[----:B0-----:R-:W3:Y:S01]  /*572f0*/  LDL.128 R240, [R1+0x86c0] ;  /* 0x0086c00001f07983 */ /* 0x001ee20000100c00 */
[----:B------:R-:W-:Y:S02]  /*57300*/  DMUL R122, R10, R56 ;  /* 0x000000380a7a7228 */ /* 0x000fe40000000000 */
[----:B------:R-:W-:Y:S02]  /*57310*/  DMUL R10, R150, R26 ;  /* 0x0000001a960a7228 */ /* 0x000fe40000000000 */
[----:B------:R-:W-:Y:S01]  /*57320*/  DMUL R188, R58, UR20 ;  /* 0x000000143abc7c28 */ /* 0x000fe20008000000 */
[----:B------:R-:W-:Y:S01]  /*57330*/  MOV R224, R118 ;  /* 0x0000007600e07202 */ /* 0x000fe20000000f00 */
[----:B------:R-:W-:Y:S01]  /*57340*/  IMAD.MOV.U32 R225, RZ, RZ, R119 ;  /* 0x000000ffffe17224 */ /* 0x000fe200078e0077 */
[----:B------:R-:W4:Y:S04]  /*57350*/  LDL.LU.64 R26, [R1+0x8718] ;  /* 0x00871800011a7983 */ /* 0x000f280000300a00 */
[----:B------:R-:W-:Y:S04]  /*57360*/  STL.64 [R1+0x8730], R10 ;  /* 0x0087300a01007387 */ /* 0x000fe80000100a00 */
[----:B------:R-:W-:Y:S04]  /*57370*/  STL.64 [R1+0xa8f8], R194 ;  /* 0x00a8f8c201007387 */ /* 0x000fe80000100a00 */
[----:B------:R-:W4:Y:S04]  /*57380*/  LDL.LU.64 R88, [R1+0x8808] ;  /* 0x0088080001587983 */ /* 0x000f280000300a00 */
[----:B------:R-:W-:Y:S04]  /*57390*/  STL.64 [R1+0xac30], R164 ;  /* 0x00ac30a401007387 */ /* 0x000fe80000100a00 */
[----:B------:R-:W-:Y:S01]  /*573a0*/  STL.64 [R1+0xaaa0], R166 ;  /* 0x00aaa0a601007387 */ /* 0x000fe20000100a00 */
[----:B------:R-:W-:-:S03]  /*573b0*/  DMUL R184, R14, R58 ;  /* 0x0000003a0eb87228 */ /* 0x000fc60000000000 */
[----:B------:R-:W-:Y:S04]  /*573c0*/  STL.128 [R1+0xfd0], R36 ;  /* 0x000fd02401007387 */ /* 0x000fe80000100c00 */
[----:B------:R0:W-:Y:S04]  /*573d0*/  STL.128 [R1+0xdb0], R164 ;  /* 0x000db0a401007387 */ /* 0x0001e80000100c00 */
[----:B------:R1:W-:Y:S04]  /*573e0*/  STL.128 [R1+0x1540], R192 ;  /* 0x001540c001007387 */ /* 0x0003e80000100c00 */
[----:B------:R1:W-:Y:S01]  /*573f0*/  STL.128 [R1+0x19a0], R188 ;  /* 0x0019a0bc01007387 */ /* 0x0003e20000100c00 */
[----:B------:R-:W-:Y:S01]  /*57400*/  IMAD.MOV.U32 R64, RZ, RZ, R206 ;  /* 0x000000ffff407224 */ /* 0x000fe200078e00ce */
[----:B------:R-:W-:Y:S01]  /*57410*/  MOV R65, R207 ;  /* 0x000000cf00417202 */ /* 0x000fe20000000f00 */
[----:B------:R-:W-:Y:S01]  /*57420*/  IMAD.MOV.U32 R206, RZ, RZ, R180 ;  /* 0x000000ffffce7224 */ /* 0x000fe200078e00b4 */
[----:B------:R-:W-:Y:S01]  /*57430*/  DFMA R42, R30, R62, -R44 ;  /* 0x0000003e1e2a722b */ /* 0x000fe2000000082c */
[----:B------:R-:W-:Y:S01]  /*57440*/  UMOV UR38, 0x5c28f5c3 ;  /* 0x5c28f5c300267882 */ /* 0x000fe20000000000 */
[----:B------:R-:W-:Y:S01]  /*57450*/  DMUL R160, R56, UR40 ;  /* 0x0000002838a07c28 */ /* 0x000fe20008000000 */
[----:B------:R-:W-:Y:S01]  /*57460*/  UMOV UR39, 0x3fc1c28f ;  /* 0x3fc1c28f00277882 */ /* 0x000fe20000000000 */
[----:B0-----:R-:W-:Y:S01]  /*57470*/  IMAD.MOV.U32 R164, RZ, RZ, R10 ;  /* 0x000000ffffa47224 */ /* 0x001fe200078e000a */
[----:B------:R-:W-:Y:S01]  /*57480*/  MOV R14, R248 ;  /* 0x000000f8000e7202 */ /* 0x000fe20000000f00 */
[----:B------:R-:W-:Y:S01]  /*57490*/  IMAD.MOV.U32 R165, RZ, RZ, R11 ;  /* 0x000000ffffa57224 */ /* 0x000fe200078e000b */
[----:B------:R-:W4:Y:S04]  /*574a0*/  LDL.64 R30, [R1+0xa280] ;  /* 0x00a28000011e7983 */ /* 0x000f280000100a00 */
[----:B------:R-:W4:Y:S01]  /*574b0*/  LDL.64 R10, [R1+0xa930] ;  /* 0x00a93000010a7983 */ /* 0x000f220000100a00 */
[----:B------:R-:W-:-:S03]  /*574c0*/  IMAD.MOV.U32 R207, RZ, RZ, R181 ;  /* 0x000000ffffcf7224 */ /* 0x000fc600078e00b5 */
[----:B------:R-:W4:Y:S01]  /*574d0*/  LDL.64 R180, [R1+0xa270] ;  /* 0x00a2700001b47983 */ /* 0x000f220000100a00 */
[----:B------:R-:W-:Y:S02]  /*574e0*/  IMAD.MOV.U32 R15, RZ, RZ, R249 ;  /* 0x000000ffff0f7224 */ /* 0x000fe400078e00f9 */
[----:B------:R-:W-:Y:S01]  /*574f0*/  IMAD.MOV.U32 R36, RZ, RZ, R120 ;  /* 0x000000ffff247224 */ /* 0x000fe200078e0078 */
[----:B-1----:R-:W4:Y:S01]  /*57500*/  LDL.LU.64 R192, [R1+0x87e0] ;  /* 0x0087e00001c07983 */ /* 0x002f220000300a00 */
[----:B------:R-:W-:Y:S02]  /*57510*/  IMAD.MOV.U32 R37, RZ, RZ, R121 ;  /* 0x000000ffff257224 */ /* 0x000fe400078e0079 */
[----:B------:R-:W-:Y:S01]  /*57520*/  DADD R208, -RZ, -R14 ;  /* 0x00000000ffd07229 */ /* 0x000fe2000000090e */
[----:B------:R-:W4:Y:S01]  /*57530*/  LDL.LU.64 R194, [R1+0x87e8] ;  /* 0x0087e80001c27983 */ /* 0x000f220000300a00 */
[----:B------:R-:W-:-:S03]  /*57540*/  IMAD.MOV.U32 R120, RZ, RZ, R128 ;  /* 0x000000ffff787224 */ /* 0x000fc600078e0080 */
[----:B------:R-:W4:Y:S01]  /*57550*/  LDL.64 R14, [R1+0x9b00] ;  /* 0x009b0000010e7983 */ /* 0x000f220000100a00 */
[----:B------:R-:W-:Y:S01]  /*57560*/  IMAD.MOV.U32 R121, RZ, RZ, R129 ;  /* 0x000000ffff797224 */ /* 0x000fe200078e0081 */
[----:B------:R-:W-:Y:S01]  /*57570*/  MOV R128, R156 ;  /* 0x0000009c00807202 */ /* 0x000fe20000000f00 */
[----:B------:R-:W-:Y:S01]  /*57580*/  IMAD.MOV.U32 R129, RZ, RZ, R157 ;  /* 0x000000ffff817224 */ /* 0x000fe200078e009d */
[----:B------:R-:W-:Y:S01]  /*57590*/  DMUL R214, R144, UR24 ;  /* 0x0000001890d67c28 */ /* 0x000fe20008000000 */
[----:B------:R-:W-:Y:S01]  /*575a0*/  IMAD.MOV.U32 R156, RZ, RZ, R188 ;  /* 0x000000ffff9c7224 */ /* 0x000fe200078e00bc */
[----:B------:R-:W-:Y:S01]  /*575b0*/  DMUL R162, R236, UR12 ;  /* 0x0000000ceca27c28 */ /* 0x000fe20008000000 */
[----:B------:R-:W-:Y:S01]  /*575c0*/  IMAD.MOV.U32 R157, RZ, RZ, R189 ;  /* 0x000000ffff9d7224 */ /* 0x000fe200078e00bd */
[----:B------:R-:W-:Y:S01]  /*575d0*/  MOV R189, R225 ;  /* 0x000000e100bd7202 */ /* 0x000fe20000000f00 */
[----:B------:R-:W-:Y:S01]  /*575e0*/  IMAD.MOV.U32 R188, RZ, RZ, R224 ;  /* 0x000000ffffbc7224 */ /* 0x000fe200078e00e0 */
[----:B------:R-:W-:Y:S04]  /*575f0*/  STL.64 [R1+0xae40], R154 ;  /* 0x00ae409a01007387 */ /* 0x000fe80000100a00 */
[----:B------:R-:W4:Y:S04]  /*57600*/  LDL.64 R224, [R1+0x85e8] ;  /* 0x0085e80001e07983 */ /* 0x000f280000100a00 */
[----:B------:R-:W-:Y:S04]  /*57610*/  STL.64 [R1+0xae18], R144 ;  /* 0x00ae189001007387 */ /* 0x000fe80000100a00 */
[----:B------:R-:W-:Y:S01]  /*57620*/  STL.64 [R1+0xae30], R236 ;  /* 0x00ae30ec01007387 */ /* 0x000fe20000100a00 */
[----:B------:R-:W-:Y:S01]  /*57630*/  UMOV UR62, 0x1eb851ec ;  /* 0x1eb851ec003e7882 */ /* 0x000fe20000000000 */
[----:B------:R-:W-:-:S02]  /*57640*/  UMOV UR63, 0x3fc1eb85 ;  /* 0x3fc1eb85003f7882 */ /* 0x000fc40000000000 */
[----:B------:R-:W-:Y:S01]  /*57650*/  STL.64 [R1+0xae50], R104 ;  /* 0x00ae506801007387 */ /* 0x000fe20000100a00 */
[----:B------:R-:W-:Y:S01]  /*57660*/  UMOV UR74, 0x812dea11 ;  /* 0x812dea11004a7882 */ /* 0x000fe20000000000 */
[----:B------:R-:W-:Y:S02]  /*57670*/  UMOV UR75, 0x3d819799 ;  /* 0x3d819799004b7882 */ /* 0x000fe40000000000 */
[----:B------:R-:W-:Y:S04]  /*57680*/  STL.64 [R1+0xae28], R246 ;  /* 0x00ae28f601007387 */ /* 0x000fe80000100a00 */
[----:B------:R-:W-:Y:S04]  /*57690*/  STL.128 [R1+0xaf70], R172 ;  /* 0x00af70ac01007387 */ /* 0x000fe80000100c00 */
[----:B------:R-:W-:Y:S04]  /*576a0*/  STL.64 [R1+0xad98], R44 ;  /* 0x00ad982c01007387 */ /* 0x000fe80000100a00 */
[----:B------:R-:W-:Y:S04]  /*576b0*/  STL.64 [R1+0xae60], R244 ;  /* 0x00ae60f401007387 */ /* 0x000fe80000100a00 */
[----:B------:R-:W-:Y:S04]  /*576c0*/  STL.128 [R1+0xafa0], R200 ;  /* 0x00afa0c801007387 */ /* 0x000fe80000100c00 */
[----:B------:R-:W4:Y:S01]  /*576d0*/  LDL.LU.128 R132, [R1+0xb050] ;  /* 0x00b0500001847983 */ /* 0x000f220000300c00 */
[----:B--2---:R-:W-:-:S03]  /*576e0*/  DADD R212, -RZ, -R110 ;  /* 0x00000000ffd47229 */ /* 0x004fc6000000096e */
[----:B---3--:R-:W-:Y:S04]  /*576f0*/  STL.128 [R1+0xf90], R240 ;  /* 0x000f90f001007387 */ /* 0x008fe80000100c00 */
[----:B------:R0:W-:Y:S01]  /*57700*/  STL.128 [R1+0x1110], R240 ;  /* 0x001110f001007387 */ /* 0x0001e20000100c00 */
[----:B------:R-:W-:Y:S01]  /*57710*/  IMAD.MOV.U32 R110, RZ, RZ, R190 ;  /* 0x000000ffff6e7224 */ /* 0x000fe200078e00be */
[----:B------:R-:W-:Y:S01]  /*57720*/  MOV R111, R191 ;  /* 0x000000bf006f7202 */ /* 0x000fe20000000f00 */
[----:B------:R-:W-:Y:S02]  /*57730*/  DMUL R190, R56, UR36 ;  /* 0x0000002438be7c28 */ /* 0x000fe40008000000 */
[----:B------:R-:W-:Y:S02]  /*57740*/  DMUL R66, R82, UR14 ;  /* 0x0000000e52427c28 */ /* 0x000fe40008000000 */
[----:B----4-:R-:W-:Y:S01]  /*57750*/  DADD R186, -RZ, -R4 ;  /* 0x00000000ffba7229 */ /* 0x010fe20000000904 */
[----:B------:R-:W-:Y:S01]  /*57760*/  IMAD.MOV.U32 R18, RZ, RZ, R214 ;  /* 0x000000ffff127224 */ /* 0x000fe200078e00d6 */
[----:B------:R-:W-:Y:S01]  /*57770*/  DMUL R160, R160, UR12 ;  /* 0x0000000ca0a07c28 */ /* 0x000fe20008000000 */
[----:B------:R-:W-:Y:S01]  /*57780*/  IMAD.MOV.U32 R19, RZ, RZ, R215 ;  /* 0x000000ffff137224 */ /* 0x000fe200078e00d7 */
[----:B------:R-:W-:Y:S01]  /*57790*/  DFMA R24, R52, R58, R178 ;  /* 0x0000003a3418722b */ /* 0x000fe200000000b2 */
[----:B------:R-:W-:Y:S01]  /*577a0*/  IMAD.MOV.U32 R16, RZ, RZ, R38 ;  /* 0x000000ffff107224 */ /* 0x000fe200078e0026 */
[----:B------:R-:W-:Y:S01]  /*577b0*/  MOV R17, R39 ;  /* 0x0000002700117202 */ /* 0x000fe20000000f00 */
[----:B------:R-:W-:Y:S01]  /*577c0*/  IMAD.MOV.U32 R118, RZ, RZ, R86 ;  /* 0x000000ffff767224 */ /* 0x000fe200078e0056 */
[----:B------:R-:W-:Y:S01]  /*577d0*/  MOV R119, R87 ;  /* 0x0000005700777202 */ /* 0x000fe20000000f00 */
[----:B0-----:R-:W2:Y:S01]  /*577e0*/  LDL.64 R240, [R1+0x9140] ;  /* 0x0091400001f07983 */ /* 0x001ea20000100a00 */
[----:B------:R-:W-:-:S02]  /*577f0*/  DMUL R210, R190, UR18 ;  /* 0x00000012bed27c28 */ /* 0x000fc40008000000 */
[----:B------:R-:W-:Y:S02]  /*57800*/  DADD R166, -RZ, -R190 ;  /* 0x00000000ffa67229 */ /* 0x000fe400000009be */
[----:B------:R-:W-:Y:S01]  /*57810*/  DFMA R22, R146, R112, R88 ;  /* 0x000000709216722b */ /* 0x000fe20000000058 */
[----:B------:R-:W3:Y:S01]  /*57820*/  LDL.LU.64 R190, [R1+0x8958] ;  /* 0x0089580001be7983 */ /* 0x000ee20000300a00 */
[----:B------:R-:W-:Y:S01]  /*57830*/  MOV R82, R242 ;  /* 0x000000f200527202 */ /* 0x000fe20000000f00 */
[----:B------:R-:W-:Y:S02]  /*57840*/  IMAD.MOV.U32 R83, RZ, RZ, R243 ;  /* 0x000000ffff537224 */ /* 0x000fe400078e00f3 */
[----:B------:R-:W4:Y:S01]  /*57850*/  LDL.LU.64 R242, [R1+0x88e8] ;  /* 0x0088e80001f27983 */ /* 0x000f220000300a00 */
[----:B------:R-:W-:Y:S01]  /*57860*/  DADD R4, -R104, -R92 ;  /* 0x0000000068047229 */ /* 0x000fe2000000095c */
[----:B------:R-:W-:Y:S01]  /*57870*/  MOV R86, R206 ;  /* 0x000000ce00567202 */ /* 0x000fe20000000f00 */
[----:B------:R-:W-:Y:S01]  /*57880*/  IMAD.MOV.U32 R87, RZ, RZ, R207 ;  /* 0x000000ffff577224 */ /* 0x000fe200078e00cf */
[----:B------:R-:W-:Y:S01]  /*57890*/  UMOV UR24, 0x9999999a ;  /* 0x9999999a00187882 */ /* 0x000fe20000000000 */
[----:B------:R-:W-:Y:S01]  /*578a0*/  UMOV UR25, 0x3fc99999 ;  /* 0x3fc9999900197882 */ /* 0x000fe20000000000 */
[----:B------:R-:W4:Y:S03]  /*578b0*/  LDL.64 R236, [R1+0x8fe8] ;  /* 0x008fe80001ec7983 */ /* 0x000f260000100a00 */
[----:B------:R-:W-:Y:S01]  /*578c0*/  DADD R4, -R94, R4 ;  /* 0x000000005e047229 */ /* 0x000fe20000000104 */
[----:B------:R-:W-:Y:S01]  /*578d0*/  UMOV UR20, 0x3d70a3d7 ;  /* 0x3d70a3d700147882 */ /* 0x000fe20000000000 */
[----:B------:R-:W4:Y:S01]  /*578e0*/  LDL.64 R94, [R1+0x9fa8] ;  /* 0x009fa800015e7983 */ /* 0x000f220000100a00 */
[----:B------:R-:W-:Y:S01]  /*578f0*/  IMAD.MOV.U32 R206, RZ, RZ, R54 ;  /* 0x000000ffffce7224 */ /* 0x000fe200078e0036 */
[----:B------:R-:W-:-:S02]  /*57900*/  MOV R207, R55 ;  /* 0x0000003700cf7202 */ /* 0x000fc40000000f00 */
[----:B------:R-:W4:Y:S01]  /*57910*/  LDL.64 R54, [R1+0x8fe0] ;  /* 0x008fe00001367983 */ /* 0x000f220000100a00 */
[----:B------:R-:W-:-:S03]  /*57920*/  UMOV UR21, 0x3fd3d70a ;  /* 0x3fd3d70a00157882 */ /* 0x000fc60000000000 */
[----:B------:R-:W4:Y:S04]  /*57930*/  LDL.LU.128 R248, [R1+0xb030] ;  /* 0x00b0300001f87983 */ /* 0x000f280000300c00 */
[----:B------:R-:W4:Y:S04]  /*57940*/  LDL.64 R246, [R1+0x8ad0] ;  /* 0x008ad00001f67983 */ /* 0x000f280000100a00 */
[----:B------:R-:W-:Y:S04]  /*57950*/  STL.64 [R1+0x91e8], R230 ;  /* 0x0091e8e601007387 */ /* 0x000fe80000100a00 */
[----:B------:R-:W4:Y:S01]  /*57960*/  LDL.64 R174, [R1+0x8478] ;  /* 0x0084780001ae7983 */ /* 0x000f220000100a00 */
[----:B------:R-:W-:-:S02]  /*57970*/  DMUL R180, R180, UR28 ;  /* 0x0000001cb4b47c28 */ /* 0x000fc40008000000 */
[----:B------:R-:W-:-:S05]  /*57980*/  DADD R38, -R14, -R18 ;  /* 0x000000000e267229 */ /* 0x000fca0000000912 */
[----:B------:R-:W-:Y:S04]  /*57990*/  STL.128 [R1+0x13d0], R180 ;  /* 0x0013d0b401007387 */ /* 0x000fe80000100c00 */
[----:B------:R-:W-:Y:S04]  /*579a0*/  STL.128 [R1+0x13b0], R228 ;  /* 0x0013b0e401007387 */ /* 0x000fe80000100c00 */
[----:B------:R-:W-:Y:S04]  /*579b0*/  STL.128 [R1+0x15b0], R212 ;  /* 0x0015b0d401007387 */ /* 0x000fe80000100c00 */
[----:B------:R-:W-:Y:S04]  /*579c0*/  STL.128 [R1+0xe40], R64 ;  /* 0x000e404001007387 */ /* 0x000fe80000100c00 */
[----:B------:R-:W4:Y:S04]  /*579d0*/  LDL.64 R14, [R1+0xa290] ;  /* 0x00a29000010e7983 */ /* 0x000f280000100a00 */
[----:B------:R-:W-:Y:S04]  /*579e0*/  STL.128 [R1+0xe70], R160 ;  /* 0x000e70a001007387 */ /* 0x000fe80000100c00 */
[----:B------:R-:W-:Y:S04]  /*579f0*/  STL.128 [R1+0x1670], R208 ;  /* 0x001670d001007387 */ /* 0x000fe80000100c00 */
[----:B------:R-:W-:Y:S04]  /*57a00*/  STL.128 [R1+0x1780], R164 ;  /* 0x001780a401007387 */ /* 0x000fe80000100c00 */
[----:B------:R-:W-:Y:S04]  /*57a10*/  STL.128 [R1+0x19b0], R24 ;  /* 0x0019b01801007387 */ /* 0x000fe80000100c00 */
[----:B------:R-:W-:Y:S04]  /*57a20*/  STL.128 [R1+0x19c0], R192 ;  /* 0x0019c0c001007387 */ /* 0x000fe80000100c00 */
[----:B------:R-:W4:Y:S04]  /*57a30*/  LDL.64 R18, [R1+0xa2b0] ;  /* 0x00a2b00001127983 */ /* 0x000f280000100a00 */
[----:B------:R0:W-:Y:S01]  /*57a40*/  STL.128 [R1+0x19d0], R36 ;  /* 0x0019d02401007387 */ /* 0x0001e20000100c00 */
[----:B--2---:R-:W-:-:S03]  /*57a50*/  DADD R10, R10, -R240 ;  /* 0x000000000a0a7229 */ /* 0x004fc600000008f0 */
[----:B0-----:R-:W2:Y:S01]  /*57a60*/  LDL.LU.64 R38, [R1+0x8708] ;  /* 0x0087080001267983 */ /* 0x001ea20000300a00 */
[----:B------:R-:W-:Y:S01]  /*57a70*/  MOV R88, R188 ;  /* 0x000000bc00587202 */ /* 0x000fe20000000f00 */
[----:B------:R-:W-:Y:S01]  /*57a80*/  IMAD.MOV.U32 R89, RZ, RZ, R189 ;  /* 0x000000ffff597224 */ /* 0x000fe200078e00bd */
[----:B------:R-:W-:Y:S01]  /*57a90*/  UMOV UR28, 0xc28f5c29 ;  /* 0xc28f5c29001c7882 */ /* 0x000fe20000000000 */
[----:B------:R-:W-:Y:S01]  /*57aa0*/  UMOV UR29, 0x3fe428f5 ;  /* 0x3fe428f5001d7882 */ /* 0x000fe20000000000 */
[----:B------:R-:W2:Y:S01]  /*57ab0*/  LDL.64 R104, [R1+0x8840] ;  /* 0x0088400001687983 */ /* 0x000ea20000100a00 */
[----:B------:R-:W-:Y:S02]  /*57ac0*/  DADD R30, -R30, R10 ;  /* 0x000000001e1e7229 */ /* 0x000fe4000000010a */
[----:B---3--:R-:W-:Y:S01]  /*57ad0*/  DADD R26, R224, R190 ;  /* 0x00000000e01a7229 */ /* 0x008fe200000000be */
[----:B------:R-:W-:Y:S04]  /*57ae0*/  STL.64 [R1+0xaa30], R180 ;  /* 0x00aa30b401007387 */ /* 0x000fe80000100a00 */
[----:B------:R-:W3:Y:S01]  /*57af0*/  LDL.64 R224, [R1+0x8a68] ;  /* 0x008a680001e07983 */ /* 0x000ee20000100a00 */
[----:B------:R-:W-:-:S02]  /*57b00*/  DADD R240, -R106, R30 ;  /* 0x000000006af07229 */ /* 0x000fc4000000011e */
[----:B------:R-:W-:Y:S01]  /*57b10*/  DMUL R10, R2, UR14 ;  /* 0x0000000e020a7c28 */ /* 0x000fe20008000000 */
[----:B------:R-:W2:Y:S04]  /*57b20*/  LDL.LU.128 R228, [R1+0xb020] ;  /* 0x00b0200001e47983 */ /* 0x000ea80000300c00 */
[----:B----4-:R0:W-:Y:S03]  /*57b30*/  STL.128 [R1+0x1a30], R240 ;  /* 0x001a30f001007387 */ /* 0x0101e60000100c00 */
[----:B------:R-:W-:Y:S01]  /*57b40*/  DFMA R190, R202, UR38, R10 ;  /* 0x00000026cabe7c2b */ /* 0x000fe2000800000a */
[----:B0-----:R-:W4:Y:S01]  /*57b50*/  LDL.64 R240, [R1+0xa210] ;  /* 0x00a2100001f07983 */ /* 0x001f220000100a00 */
[----:B------:R-:W-:-:S02]  /*57b60*/  DFMA R10, R32, UR24, R22 ;  /* 0x00000018200a7c2b */ /* 0x000fc40008000016 */
[----:B------:R-:W-:Y:S01]  /*57b70*/  DFMA R22, R94, R144, R92 ;  /* 0x000000905e16722b */ /* 0x000fe2000000005c */
[----:B------:R-:W2:Y:S04]  /*57b80*/  LDL.64 R242, [R1+0x9058] ;  /* 0x0090580001f27983 */ /* 0x000ea80000100a00 */
[----:B------:R-:W2:Y:S01]  /*57b90*/  LDL.64 R92, [R1+0x84f8] ;  /* 0x0084f800015c7983 */ /* 0x000ea20000100a00 */
[----:B------:R-:W-:Y:S02]  /*57ba0*/  DFMA R10, R218, 0.5, R10 ;  /* 0x3fe00000da0a782b */ /* 0x000fe4000000000a */
[----:B------:R-:W-:Y:S01]  /*57bb0*/  DMUL R188, R54, UR14 ;  /* 0x0000000e36bc7c28 */ /* 0x000fe20008000000 */
[----:B------:R-:W-:Y:S01]  /*57bc0*/  IMAD.MOV.U32 R94, RZ, RZ, R124 ;  /* 0x000000ffff5e7224 */ /* 0x000fe200078e007c */
[----:B------:R-:W-:Y:S01]  /*57bd0*/  MOV R95, R125 ;  /* 0x0000007d005f7202 */ /* 0x000fe20000000f00 */
[----:B------:R-:W-:Y:S01]  /*57be0*/  IMAD.MOV.U32 R125, RZ, RZ, R121 ;  /* 0x000000ffff7d7224 */ /* 0x000fe200078e0079 */
[----:B------:R-:W-:Y:S01]  /*57bf0*/  MOV R124, R120 ;  /* 0x00000078007c7202 */ /* 0x000fe20000000f00 */
[----:B------:R-:W-:Y:S01]  /*57c00*/  IMAD.MOV.U32 R120, RZ, RZ, R86 ;  /* 0x000000ffff787224 */ /* 0x000fe200078e0056 */
[----:B------:R-:W-:Y:S01]  /*57c10*/  MOV R121, R87 ;  /* 0x0000005700797202 */ /* 0x000fe20000000f00 */
[----:B------:R-:W-:Y:S01]  /*57c20*/  DMUL R86, R150, UR30 ;  /* 0x0000001e96567c28 */ /* 0x000fe20008000000 */
[----:B------:R-:W2:Y:S01]  /*57c30*/  LDL.64 R144, [R1+0x90e0] ;  /* 0x0090e00001907983 */ /* 0x000ea20000100a00 */
[----:B------:R-:W-:-:S03]  /*57c40*/  DFMA R10, R232, UR26, R10 ;  /* 0x0000001ae80a7c2b */ /* 0x000fc6000800000a */
[----:B------:R0:W-:Y:S01]  /*57c50*/  STL.128 [R1+0x1b50], R188 ;  /* 0x001b50bc01007387 */ /* 0x0001e20000100c00 */
[----:B------:R-:W-:-:S08]  /*57c60*/  DFMA R14, -R14, R70, R4 ;  /* 0x000000460e0e722b */ /* 0x000fd00000000104 */
[----:B------:R-:W-:-:S08]  /*57c70*/  DFMA R14, -R18, R70, R14 ;  /* 0x00000046120e722b */ /* 0x000fd0000000010e */
[----:B------:R-:W-:Y:S02]  /*57c80*/  DADD R14, -R48, R14 ;  /* 0x00000000300e7229 */ /* 0x000fe4000000010e */
[----:B---3--:R-:W-:Y:S01]  /*57c90*/  DADD R30, -R224, -R154 ;  /* 0x00000000e01e7229 */ /* 0x008fe2000000099a */
[----:B------:R-:W3:Y:S01]  /*57ca0*/  LDL.LU.64 R154, [R1+0x89f8] ;  /* 0x0089f800019a7983 */ /* 0x000ee20000300a00 */
[----:B----4-:R-:W-:-:S03]  /*57cb0*/  DFMA R36, R240, R62, R22 ;  /* 0x0000003ef024722b */ /* 0x010fc60000000016 */
[----:B------:R-:W4:Y:S01]  /*57cc0*/  LDL.64 R224, [R1+0x8720] ;  /* 0x0087200001e07983 */ /* 0x000f220000100a00 */
[----:B0-----:R-:W-:-:S03]  /*57cd0*/  DFMA R190, -R240, R62, R14 ;  /* 0x0000003ef0be722b */ /* 0x001fc6000000010e */
[----:B--2---:R0:W-:Y:S01]  /*57ce0*/  STL.128 [R1+0x1a60], R36 ;  /* 0x001a602401007387 */ /* 0x0041e20000100c00 */
[----:B------:R-:W-:Y:S02]  /*57cf0*/  DFMA R14, R86, 0.25, R10 ;  /* 0x3fd00000560e782b */ /* 0x000fe4000000000a */
[----:B------:R-:W-:Y:S01]  /*57d00*/  DADD R10, R92, R26 ;  /* 0x000000005c0a7229 */ /* 0x000fe2000000001a */
[----:B------:R-:W2:Y:S04]  /*57d10*/  LDL.LU.64 R26, [R1+0x8858] ;  /* 0x00885800011a7983 */ /* 0x000ea80000300a00 */
[----:B0-----:R-:W4:Y:S01]  /*57d20*/  LDL.64 R36, [R1+0x8420] ;  /* 0x0084200001247983 */ /* 0x001f220000100a00 */
[----:B------:R-:W-:Y:S02]  /*57d30*/  DMUL R4, R170, UR20 ;  /* 0x00000014aa047c28 */ /* 0x000fe40008000000 */
[----:B------:R-:W-:Y:S01]  /*57d40*/  DADD R166, -R242, R30 ;  /* 0x00000000f2a67229 */ /* 0x000fe2000000011e */
[----:B------:R-:W-:Y:S01]  /*57d50*/  CS2R R164, SRZ ;  /* 0x0000000000a47805 */ /* 0x000fe2000001ff00 */
[----:B------:R-:W-:Y:S01]  /*57d60*/  DFMA R24, R144, 0.25, R14 ;  /* 0x3fd000009018782b */ /* 0x000fe2000000000e */
[----:B------:R-:W4:Y:S03]  /*57d70*/  LDL.64 R38, [R1+0x8b78] ;  /* 0x008b780001267983 */ /* 0x000f260000100a00 */
[----:B------:R-:W-:Y:S01]  /*57d80*/  DFMA R4, R202, UR28, R4 ;  /* 0x0000001cca047c2b */ /* 0x000fe20008000004 */
[----:B---3--:R-:W-:-:S07]  /*57d90*/  IMAD.MOV.U32 R188, RZ, RZ, R154 ;  /* 0x000000ffffbc7224 */ /* 0x008fce00078e009a */
[----:B------:R-:W-:Y:S01]  /*57da0*/  DFMA R4, R200, UR58, R4 ;  /* 0x0000003ac8047c2b */ /* 0x000fe20008000004 */
[----:B------:R-:W-:Y:S01]  /*57db0*/  IMAD.MOV.U32 R189, RZ, RZ, R155 ;  /* 0x000000ffffbd7224 */ /* 0x000fe200078e009b */
[----:B------:R-:W-:Y:S01]  /*57dc0*/  MOV R92, R76 ;  /* 0x0000004c005c7202 */ /* 0x000fe20000000f00 */
[----:B------:R-:W-:Y:S01]  /*57dd0*/  IMAD.MOV.U32 R93, RZ, RZ, R77 ;  /* 0x000000ffff5d7224 */ /* 0x000fe200078e004d */
[----:B------:R-:W-:Y:S01]  /*57de0*/  UMOV UR30, 0x66666666 ;  /* 0x66666666001e7882 */ /* 0x000fe20000000000 */
[----:B------:R-:W-:Y:S01]  /*57df0*/  UMOV UR31, 0x3fe66666 ;  /* 0x3fe66666001f7882 */ /* 0x000fe20000000000 */
[----:B------:R0:W-:Y:S04]  /*57e00*/  STL.128 [R1+0x1c70], R188 ;  /* 0x001c70bc01007387 */ /* 0x0001e80000100c00 */
[----:B------:R1:W-:Y:S01]  /*57e10*/  STL.128 [R1+0x1cf0], R164 ;  /* 0x001cf0a401007387 */ /* 0x0003e20000100c00 */
[----:B------:R-:W-:-:S02]  /*57e20*/  IMAD.MOV.U32 R240, RZ, RZ, R94 ;  /* 0x000000fffff07224 */ /* 0x000fc400078e005e */
[----:B------:R-:W-:Y:S01]  /*57e30*/  IMAD.MOV.U32 R241, RZ, RZ, R95 ;  /* 0x000000fffff17224 */ /* 0x000fe200078e005f */
[----:B------:R-:W3:Y:S01]  /*57e40*/  LDL.64 R30, [R1+0x8490] ;  /* 0x00849000011e7983 */ /* 0x000ee20000100a00 */
[----:B0-----:R-:W-:Y:S01]  /*57e50*/  DFMA R190, R2, UR62, R4 ;  /* 0x0000003e02be7c2b */ /* 0x001fe20008000004 */
[----:B------:R-:W-:Y:S01]  /*57e60*/  CS2R R188, SRZ ;  /* 0x0000000000bc7805 */ /* 0x000fe2000001ff00 */
[----:B-1----:R-:W-:Y:S02]  /*57e70*/  DMUL R166, R242, 0.5 ;  /* 0x3fe00000f2a67828 */ /* 0x002fe40000000000 */
[----:B------:R-:W-:-:S03]  /*57e80*/  DMUL R164, R236, UR24 ;  /* 0x00000018eca47c28 */ /* 0x000fc60008000000 */
[----:B------:R0:W-:Y:S04]  /*57e90*/  STL.128 [R1+0x1d90], R188 ;  /* 0x001d90bc01007387 */ /* 0x0001e80000100c00 */
[----:B--2---:R1:W-:Y:S01]  /*57ea0*/  STL.128 [R1+0x1bc0], R24 ;  /* 0x001bc01801007387 */ /* 0x0043e20000100c00 */
[----:B------:R-:W-:Y:S01]  /*57eb0*/  IMAD.MOV.U32 R76, RZ, RZ, R120 ;  /* 0x000000ffff4c7224 */ /* 0x000fe200078e0078 */
[----:B------:R-:W-:Y:S01]  /*57ec0*/  MOV R77, R121 ;  /* 0x00000079004d7202 */ /* 0x000fe20000000f00 */
[----:B------:R-:W-:Y:S01]  /*57ed0*/  DMUL R14, R200, UR34 ;  /* 0x00000022c80e7c28 */ /* 0x000fe20008000000 */
[----:B------:R-:W-:Y:S01]  /*57ee0*/  IMAD.MOV.U32 R180, RZ, RZ, R240 ;  /* 0x000000ffffb47224 */ /* 0x000fe200078e00f0 */
[----:B------:R-:W2:Y:S01]  /*57ef0*/  LDL.64 R242, [R1+0x8e10] ;  /* 0x008e100001f27983 */ /* 0x000ea20000100a00 */
[----:B0-----:R-:W-:-:S02]  /*57f00*/  DMUL R188, R86, 0.125 ;  /* 0x3fc0000056bc7828 */ /* 0x001fc40000000000 */
[----:B----4-:R-:W-:Y:S01]  /*57f10*/  DADD R190, R36, R10 ;  /* 0x0000000024be7229 */ /* 0x010fe2000000000a */
[----:B------:R-:W-:Y:S01]  /*57f20*/  IMAD.MOV.U32 R181, RZ, RZ, R241 ;  /* 0x000000ffffb57224 */ /* 0x000fe200078e00f1 */
[----:B------:R-:W-:Y:S01]  /*57f30*/  MOV R18, R166 ;  /* 0x000000a600127202 */ /* 0x000fe20000000f00 */
[----:B------:R-:W-:Y:S01]  /*57f40*/  IMAD.MOV.U32 R19, RZ, RZ, R167 ;  /* 0x000000ffff137224 */ /* 0x000fe200078e00a7 */
[----:B------:R-:W-:Y:S04]  /*57f50*/  STL.64 [R1+0x8cf8], R214 ;  /* 0x008cf8d601007387 */ /* 0x000fe80000100a00 */
[----:B------:R0:W-:Y:S04]  /*57f60*/  STL.128 [R1+0x1da0], R188 ;  /* 0x001da0bc01007387 */ /* 0x0001e80000100c00 */
[----:B------:R4:W-:Y:S01]  /*57f70*/  STL.128 [R1+0x1b80], R164 ;  /* 0x001b80a401007387 */ /* 0x0009e20000100c00 */
[----:B------:R-:W-:-:S03]  /*57f80*/  MOV R192, R88 ;  /* 0x0000005800c07202 */ /* 0x000fc60000000f00 */
[----:B------:R4:W-:Y:S01]  /*57f90*/  STL.64 [R1+0x8cf0], R212 ;  /* 0x008cf0d401007387 */ /* 0x0009e20000100a00 */
[----:B------:R-:W-:Y:S01]  /*57fa0*/  IMAD.MOV.U32 R193, RZ, RZ, R89 ;  /* 0x000000ffffc17224 */ /* 0x000fe200078e0059 */
[----:B------:R-:W-:Y:S02]  /*57fb0*/  DMUL R120, R146, UR74 ;  /* 0x0000004a92787c28 */ /* 0x000fe40008000000 */
[----:B-1----:R-:W-:Y:S01]  /*57fc0*/  DMUL R26, R150, UR6 ;  /* 0x00000006961a7c28 */ /* 0x002fe20008000000 */
[----:B------:R-:W-:Y:S01]  /*57fd0*/  IMAD.MOV.U32 R94, RZ, RZ, R18 ;  /* 0x000000ffff5e7224 */ /* 0x000fe200078e0012 */
[----:B------:R-:W-:Y:S01]  /*57fe0*/  DMUL R10, R86, 0.5 ;  /* 0x3fe00000560a7828 */ /* 0x000fe20000000000 */
[----:B------:R-:W-:Y:S01]  /*57ff0*/  MOV R95, R19 ;  /* 0x00000013005f7202 */ /* 0x000fe20000000f00 */
[----:B0-----:R-:W-:Y:S02]  /*58000*/  DMUL R188, R104, UR34 ;  /* 0x0000002268bc7c28 */ /* 0x001fe40008000000 */
[----:B------:R-:W-:Y:S01]  /*58010*/  DADD R44, -RZ, -R174 ;  /* 0x00000000ff2c7229 */ /* 0x000fe200000009ae */
[----:B------:R0:W-:Y:S01]  /*58020*/  STL.128 [R1+0xaf80], R156 ;  /* 0x00af809c01007387 */ /* 0x0001e20000100c00 */
[----:B----4-:R-:W-:Y:S01]  /*58030*/  IMAD.MOV.U32 R164, RZ, RZ, R42 ;  /* 0x000000ffffa47224 */ /* 0x010fe200078e002a */
[----:B------:R-:W-:-:S02]  /*58040*/  MOV R165, R43 ;  /* 0x0000002b00a57202 */ /* 0x000fc40000000f00 */
[----:B------:R-:W4:Y:S01]  /*58050*/  LDL.64 R42, [R1+0x8eb8] ;  /* 0x008eb800012a7983 */ /* 0x000f220000100a00 */
[----:B------:R-:W-:-:S03]  /*58060*/  DMUL R4, R120, 0.5 ;  /* 0x3fe0000078047828 */ /* 0x000fc60000000000 */
[----:B------:R-:W3:Y:S04]  /*58070*/  LDL.64 R166, [R1+0xa8a0] ;  /* 0x00a8a00001a67983 */ /* 0x000ee80000100a00 */
[----:B------:R-:W3:Y:S01]  /*58080*/  LDL.LU.128 R212, [R1+0xb010] ;  /* 0x00b0100001d47983 */ /* 0x000ee20000300c00 */
[----:B------:R-:W-:Y:S01]  /*58090*/  DFMA R4, R224, 0.5, R4 ;  /* 0x3fe00000e004782b */ /* 0x000fe20000000004 */
[----:B------:R-:W-:Y:S01]  /*580a0*/  UMOV UR34, 0x9999999a ;  /* 0x9999999a00227882 */ /* 0x000fe20000000000 */
[----:B------:R-:W-:Y:S01]  /*580b0*/  UMOV UR35, 0x3fa99999 ;  /* 0x3fa9999900237882 */ /* 0x000fe20000000000 */
[----:B------:R-:W3:Y:S01]  /*580c0*/  LDL.LU.64 R18, [R1+0x8968] ;  /* 0x0089680001127983 */ /* 0x000ee20000300a00 */
[----:B------:R-:W-:Y:S02]  /*580d0*/  IMAD.MOV.U32 R49, RZ, RZ, R139 ;  /* 0x000000ffff317224 */ /* 0x000fe400078e008b */
[----:B------:R-:W-:Y:S01]  /*580e0*/  IMAD.MOV.U32 R48, RZ, RZ, R138 ;  /* 0x000000ffff307224 */ /* 0x000fe200078e008a */
[----:B------:R-:W-:Y:S01]  /*580f0*/  CS2R R202, SRZ ;  /* 0x0000000000ca7805 */ /* 0x000fe2000001ff00 */
[----:B------:R-:W-:Y:S01]  /*58100*/  DADD R190, R26, R4 ;  /* 0x000000001abe7229 */ /* 0x000fe20000000004 */
[----:B------:R-:W-:Y:S01]  /*58110*/  STL.128 [R1+0x1df0], R92 ;  /* 0x001df05c01007387 */ /* 0x000fe20000100c00 */
[----:B------:R-:W-:-:S02]  /*58120*/  DFMA R4, R38, UR30, R248 ;  /* 0x0000001e26047c2b */ /* 0x000fc400080000f8 */
[----:B------:R-:W-:Y:S01]  /*58130*/  DMUL R22, R16, UR34 ;  /* 0x0000002210167c28 */ /* 0x000fe20008000000 */
[----:B------:R-:W-:Y:S04]  /*58140*/  STL.64 [R1+0x8848], R86 ;  /* 0x0088485601007387 */ /* 0x000fe80000100a00 */
[----:B------:R-:W3:Y:S01]  /*58150*/  LDL.LU.64 R16, [R1+0x8960] ;  /* 0x0089600001107983 */ /* 0x000ee20000300a00 */
[----:B------:R-:W-:Y:S02]  /*58160*/  DADD R240, -R36, R4 ;  /* 0x0000000024f07229 */ /* 0x000fe40000000104 */
[----:B------:R-:W-:Y:S01]  /*58170*/  DFMA R10, R218, 0.5, R10 ;  /* 0x3fe00000da0a782b */ /* 0x000fe2000000000a */
[----:B------:R1:W-:Y:S04]  /*58180*/  STL.128 [R1+0xaf90], R84 ;  /* 0x00af905401007387 */ /* 0x0003e80000100c00 */
[----:B------:R1:W-:Y:S04]  /*58190*/  STL.64 [R1+0xae38], R112 ;  /* 0x00ae387001007387 */ /* 0x0003e80000100a00 */
[----:B------:R1:W-:Y:S01]  /*581a0*/  STL.64 [R1+0x8c68], R66 ;  /* 0x008c684201007387 */ /* 0x0003e20000100a00 */
[----:B------:R-:W-:Y:S01]  /*581b0*/  UMOV UR52, 0x84a515d ;  /* 0x084a515d00347882 */ /* 0x000fe20000000000 */
[----:B------:R-:W-:Y:S01]  /*581c0*/  UMOV UR53, 0x3fe55556 ;  /* 0x3fe5555600357882 */ /* 0x000fe20000000000 */
[----:B------:R-:W-:Y:S01]  /*581d0*/  UMOV UR36, 0xbaf4cd2d ;  /* 0xbaf4cd2d00247882 */ /* 0x000fe20000000000 */
[----:B------:R-:W-:Y:S01]  /*581e0*/  STL.64 [R1+0x8688], R184 ;  /* 0x008688b801007387 */ /* 0x000fe20000100a00 */
[----:B------:R-:W-:-:S03]  /*581f0*/  UMOV UR37, 0x3d843b23 ;  /* 0x3d843b2300257882 */ /* 0x000fc60000000000 */
[----:B------:R-:W-:Y:S01]  /*58200*/  STL.64 [R1+0xadd0], R222 ;  /* 0x00add0de01007387 */ /* 0x000fe20000100a00 */
[----:B------:R-:W-:-:S03]  /*58210*/  DADD R172, -RZ, -R40 ;  /* 0x00000000ffac7229 */ /* 0x000fc60000000928 */
[----:B------:R-:W-:Y:S01]  /*58220*/  STL.64 [R1+0x8f18], R162 ;  /* 0x008f18a201007387 */ /* 0x000fe20000100a00 */
[----:B------:R-:W-:Y:S01]  /*58230*/  UMOV UR42, 0x33333333 ;  /* 0x33333333002a7882 */ /* 0x000fe20000000000 */
[----:B------:R-:W-:Y:S02]  /*58240*/  UMOV UR43, 0x3fd33333 ;  /* 0x3fd33333002b7882 */ /* 0x000fe40000000000 */
[----:B------:R-:W3:Y:S01]  /*58250*/  LDL.64 R24, [R1+0x9eb8] ;  /* 0x009eb80001187983 */ /* 0x000ee20000100a00 */
[----:B--2---:R-:W-:-:S03]  /*58260*/  DMUL R242, R242, 0.5 ;  /* 0x3fe00000f2f27828 */ /* 0x004fc60000000000 */
[----:B------:R-:W-:Y:S01]  /*58270*/  STL.64 [R1+0x8878], R26 ;  /* 0x0088781a01007387 */ /* 0x000fe20000100a00 */
[----:B0-----:R-:W-:-:S03]  /*58280*/  DADD R158, -RZ, -R232 ;  /* 0x00000000ff9e7229 */ /* 0x001fc600000009e8 */
[----:B------:R-:W2:Y:S04]  /*58290*/  LDL.64 R138, [R1+0x9ea0] ;  /* 0x009ea000018a7983 */ /* 0x000ea80000100a00 */
[----:B------:R-:W-:Y:S04]  /*582a0*/  STL.64 [R1+0x8a50], R208 ;  /* 0x008a50d001007387 */ /* 0x000fe80000100a00 */
[----:B------:R-:W-:Y:S04]  /*582b0*/  STL.64 [R1+0x8a58], R210 ;  /* 0x008a58d201007387 */ /* 0x000fe80000100a00 */
[----:B------:R-:W-:Y:S04]  /*582c0*/  STL.64 [R1+0xade8], R70 ;  /* 0x00ade84601007387 */ /* 0x000fe80000100a00 */
[----:B------:R-:W-:Y:S04]  /*582d0*/  STL.64 [R1+0xad68], R230 ;  /* 0x00ad68e601007387 */ /* 0x000fe80000100a00 */
[----:B------:R-:W-:Y:S04]  /*582e0*/  STL.64 [R1+0x8838], R122 ;  /* 0x0088387a01007387 */ /* 0x000fe80000100a00 */
[----:B------:R-:W-:Y:S01]  /*582f0*/  STL.64 [R1+0xae68], R132 ;  /* 0x00ae688401007387 */ /* 0x000fe20000100a00 */
[----:B------:R-:W-:-:S03]  /*58300*/  DADD R194, R168, -R204 ;  /* 0x00000000a8c27229 */ /* 0x000fc600000008cc */
[----:B------:R-:W-:Y:S01]  /*58310*/  STL.64 [R1+0xade0], R204 ;  /* 0x00ade0cc01007387 */ /* 0x000fe20000100a00 */
[----:B------:R-:W-:Y:S01]  /*58320*/  UMOV UR60, 0xeb851eb8 ;  /* 0xeb851eb8003c7882 */ /* 0x000fe20000000000 */
[----:B------:R-:W-:Y:S02]  /*58330*/  UMOV UR61, 0x3fbeb851 ;  /* 0x3fbeb851003d7882 */ /* 0x000fe40000000000 */
[----:B------:R-:W-:Y:S01]  /*58340*/  STL.64 [R1+0xad30], R248 ;  /* 0x00ad30f801007387 */ /* 0x000fe20000100a00 */
[----:B----4-:R-:W-:-:S03]  /*58350*/  DADD R4, R42, R204 ;  /* 0x000000002a047229 */ /* 0x010fc600000000cc */
[----:B------:R0:W-:Y:S04]  /*58360*/  STL.128 [R1+0x1e20], R188 ;  /* 0x001e20bc01007387 */ /* 0x0001e80000100c00 */
[----:B------:R-:W4:Y:S01]  /*58370*/  LDL.64 R42, [R1+0xa318] ;  /* 0x00a31800012a7983 */ /* 0x000f220000100a00 */
[----:B------:R-:W-:Y:S01]  /*58380*/  DFMA R38, R228, UR34, -R244 ;  /* 0x00000022e4267c2b */ /* 0x000fe200080008f4 */
[----:B-1----:R-:W-:Y:S01]  /*58390*/  IMAD.MOV.U32 R84, RZ, RZ, R48 ;  /* 0x000000ffff547224 */ /* 0x002fe200078e0030 */
[----:B------:R-:W-:Y:S01]  /*583a0*/  MOV R85, R49 ;  /* 0x0000003100557202 */ /* 0x000fe20000000f00 */
[----:B------:R-:W2:Y:S04]  /*583b0*/  LDL.64 R112, [R1+0x8e18] ;  /* 0x008e180001707983 */ /* 0x000ea80000100a00 */
[----:B------:R-:W2:Y:S01]  /*583c0*/  LDL.LU.128 R64, [R1+0xb000] ;  /* 0x00b0000001407983 */ /* 0x000ea20000300c00 */
[----:B0-----:R-:W-:-:S03]  /*583d0*/  DFMA R188, R170, UR54, R14 ;  /* 0x00000036aabc7c2b */ /* 0x001fc6000800000e */
[----:B------:R-:W2:Y:S01]  /*583e0*/  LDL.LU.128 R160, [R1+0xaff0] ;  /* 0x00aff00001a07983 */ /* 0x000ea20000300c00 */
[----:B------:R-:W-:Y:S02]  /*583f0*/  DADD R14, -R246, -R236 ;  /* 0x00000000f60e7229 */ /* 0x000fe400000009ec */
[----:B------:R-:W-:Y:S01]  /*58400*/  DFMA R190, R144, 0.25, R10 ;  /* 0x3fd0000090be782b */ /* 0x000fe2000000000a */
[----:B------:R-:W-:Y:S01]  /*58410*/  UMOV UR34, 0xe147ae14 ;  /* 0xe147ae1400227882 */ /* 0x000fe20000000000 */
[----:B------:R-:W-:Y:S01]  /*58420*/  UMOV UR35, 0x3fe6147a ;  /* 0x3fe6147a00237882 */ /* 0x000fe20000000000 */
[----:B------:R-:W-:Y:S01]  /*58430*/  MOV R244, R164 ;  /* 0x000000a400f47202 */ /* 0x000fe20000000f00 */
[----:B------:R-:W2:Y:S01]  /*58440*/  LDL.LU.128 R208, [R1+0xafe0] ;  /* 0x00afe00001d07983 */ /* 0x000ea20000300c00 */
[----:B---3--:R-:W-:Y:S01]  /*58450*/  DADD R246, R30, R16 ;  /* 0x000000001ef67229 */ /* 0x008fe20000000010 */
[----:B------:R-:W-:Y:S01]  /*58460*/  IMAD.MOV.U32 R16, RZ, RZ, R192 ;  /* 0x000000ffff107224 */ /* 0x000fe200078e00c0 */
[----:B------:R-:W-:Y:S01]  /*58470*/  MOV R17, R193 ;  /* 0x000000c100117202 */ /* 0x000fe20000000f00 */
[----:B------:R-:W-:Y:S01]  /*58480*/  IMAD.MOV.U32 R193, RZ, RZ, R119 ;  /* 0x000000ffffc17224 */ /* 0x000fe200078e0077 */
[----:B------:R-:W-:Y:S01]  /*58490*/  MOV R192, R118 ;  /* 0x0000007600c07202 */ /* 0x000fe20000000f00 */
[----:B------:R-:W-:Y:S01]  /*584a0*/  DFMA R36, R166, UR34, R22 ;  /* 0x00000022a6247c2b */ /* 0x000fe20008000016 */
[----:B------:R0:W-:Y:S04]  /*584b0*/  STL.128 [R1+0x1e30], R188 ;  /* 0x001e30bc01007387 */ /* 0x0001e80000100c00 */
[----:B------:R-:W-:Y:S04]  /*584c0*/  STL.128 [R1+0x1e40], R240 ;  /* 0x001e40f001007387 */ /* 0x000fe80000100c00 */
[----:B------:R-:W-:Y:S01]  /*584d0*/  STL.128 [R1+0x1e60], R36 ;  /* 0x001e602401007387 */ /* 0x000fe20000100c00 */
[----:B------:R-:W-:-:S03]  /*584e0*/  IMAD.MOV.U32 R245, RZ, RZ, R165 ;  /* 0x000000fffff57224 */ /* 0x000fc600078e00a5 */
[----:B------:R-:W3:Y:S01]  /*584f0*/  LDL.64 R236, [R1+0x8db0] ;  /* 0x008db00001ec7983 */ /* 0x000ee20000100a00 */
[----:B0-----:R-:W-:Y:S01]  /*58500*/  IMAD.MOV.U32 R188, RZ, RZ, R180 ;  /* 0x000000ffffbc7224 */ /* 0x001fe200078e00b4 */
[----:B------:R-:W-:Y:S01]  /*58510*/  CS2R R190, SRZ ;  /* 0x0000000000be7805 */ /* 0x000fe2000001ff00 */
[----:B------:R-:W-:Y:S01]  /*58520*/  IMAD.MOV.U32 R189, RZ, RZ, R181 ;  /* 0x000000ffffbd7224 */ /* 0x000fe200078e00b5 */
[----:B------:R-:W3:Y:S04]  /*58530*/  LDL.64 R70, [R1+0x9eb0] ;  /* 0x009eb00001467983 */ /* 0x000ee80000100a00 */
[----:B------:R0:W-:Y:S04]  /*58540*/  STL.128 [R1+0x1f60], R188 ;  /* 0x001f60bc01007387 */ /* 0x0001e80000100c00 */
[----:B------:R-:W3:Y:S04]  /*58550*/  LDL.64 R204, [R1+0x8e10] ;  /* 0x008e100001cc7983 */ /* 0x000ee80000100a00 */
[----:B------:R-:W3:Y:S01]  /*58560*/  LDL.64 R88, [R1+0x9f00] ;  /* 0x009f000001587983 */ /* 0x000ee20000100a00 */
[----:B------:R-:W-:Y:S01]  /*58570*/  UMOV UR40, 0xb851eb85 ;  /* 0xb851eb8500287882 */ /* 0x000fe20000000000 */
[----:B------:R-:W-:-:S02]  /*58580*/  UMOV UR41, 0x3fef851e ;  /* 0x3fef851e00297882 */ /* 0x000fc40000000000 */
[----:B------:R-:W3:Y:S01]  /*58590*/  LDL.LU.128 R92, [R1+0xafd0] ;  /* 0x00afd000015c7983 */ /* 0x000ee20000300c00 */
[----:B0-----:R-:W-:-:S03]  /*585a0*/  DADD R188, R174, R4 ;  /* 0x00000000aebc7229 */ /* 0x001fc60000000004 */
[----:B------:R-:W3:Y:S04]  /*585b0*/  LDL.LU.64 R164, [R1+0x8970] ;  /* 0x0089700001a47983 */ /* 0x000ee80000300a00 */
[----:B------:R-:W3:Y:S01]  /*585c0*/  LDL.64 R174, [R1+0x9038] ;  /* 0x0090380001ae7983 */ /* 0x000ee20000100a00 */
[----:B----4-:R-:W-:Y:S02]  /*585d0*/  DMUL R118, R42, R58 ;  /* 0x0000003a2a767228 */ /* 0x010fe40000000000 */
[----:B------:R-:W-:Y:S01]  /*585e0*/  DMUL R10, R120, 0.375 ;  /* 0x3fd80000780a7828 */ /* 0x000fe20000000000 */
[----:B------:R-:W4:Y:S01]  /*585f0*/  LDL.64 R42, [R1+0x8b20] ;  /* 0x008b2000012a7983 */ /* 0x000f220000100a00 */
[----:B------:R-:W-:Y:S02]  /*58600*/  DMUL R22, R86, 0.375 ;  /* 0x3fd8000056167828 */ /* 0x000fe40000000000 */
[----:B------:R-:W-:Y:S01]  /*58610*/  DADD R14, -R152, R14 ;  /* 0x00000000980e7229 */ /* 0x000fe2000000010e */
[----:B------:R-:W-:Y:S01]  /*58620*/  IMAD.MOV.U32 R49, RZ, RZ, R13 ;  /* 0x000000ffff317224 */ /* 0x000fe200078e000d */
[----:B------:R-:W-:Y:S01]  /*58630*/  DADD R190, R212, R18 ;  /* 0x00000000d4be7229 */ /* 0x000fe20000000012 */
[----:B------:R-:W-:Y:S01]  /*58640*/  IMAD.MOV.U32 R48, RZ, RZ, R12 ;  /* 0x000000ffff307224 */ /* 0x000fe200078e000c */
[----:B--2---:R-:W-:Y:S01]  /*58650*/  DMUL R138, R138, R56 ;  /* 0x000000388a8a7228 */ /* 0x004fe20000000000 */
[----:B------:R-:W-:Y:S01]  /*58660*/  IMAD.MOV.U32 R18, RZ, RZ, R76 ;  /* 0x000000ffff127224 */ /* 0x000fe200078e004c */
[----:B------:R-:W-:Y:S01]  /*58670*/  DFMA R10, R224, 0.25, R10 ;  /* 0x3fd00000e00a782b */ /* 0x000fe2000000000a */
[----:B------:R-:W-:Y:S01]  /*58680*/  IMAD.MOV.U32 R19, RZ, RZ, R77 ;  /* 0x000000ffff137224 */ /* 0x000fe200078e004d */
[----:B------:R-:W-:Y:S01]  /*58690*/  DFMA R4, R218, UR24, R22 ;  /* 0x00000018da047c2b */ /* 0x000fe20008000016 */
[----:B------:R-:W2:Y:S01]  /*586a0*/  LDL.64 R76, [R1+0x9fe8] ;  /* 0x009fe800014c7983 */ /* 0x000ea20000100a00 */
[----:B------:R-:W-:Y:S01]  /*586b0*/  MOV R156, R14 ;  /* 0x0000000e009c7202 */ /* 0x000fe20000000f00 */
[----:B------:R-:W-:-:S02]  /*586c0*/  IMAD.MOV.U32 R157, RZ, RZ, R15 ;  /* 0x000000ffff9d7224 */ /* 0x000fc400078e000f */
[----:B------:R0:W-:Y:S01]  /*586d0*/  STL.128 [R1+0x1fb0], R244 ;  /* 0x001fb0f401007387 */ /* 0x0001e20000100c00 */
[----:B------:R-:W-:-:S03]  /*586e0*/  DADD R200, R26, R10 ;  /* 0x000000001ac87229 */ /* 0x000fc6000000000a */
[----:B------:R-:W-:Y:S04]  /*586f0*/  STL.128 [R1+0x1fd0], R188 ;  /* 0x001fd0bc01007387 */ /* 0x000fe80000100c00 */
[----:B------:R1:W-:Y:S01]  /*58700*/  STL.128 [R1+0x1ff0], R156 ;  /* 0x001ff09c01007387 */ /* 0x0003e20000100c00 */
[----:B------:R-:W-:-:S03]  /*58710*/  CS2R R86, SRZ ;  /* 0x0000000000567805 */ /* 0x000fc6000001ff00 */
[----:B------:R-:W2:Y:S04]  /*58720*/  LDL.64 R22, [R1+0x9f30] ;  /* 0x009f300001167983 */ /* 0x000ea80000100a00 */
[----:B0-----:R-:W2:Y:S01]  /*58730*/  LDL.64 R246, [R1+0x8a80] ;  /* 0x008a800001f67983 */ /* 0x001ea20000100a00 */
[----:B------:R-:W-:-:S03]  /*58740*/  DMUL R24, R24, R58 ;  /* 0x0000003a18187228 */ /* 0x000fc60000000000 */
[----:B------:R-:W2:Y:S01]  /*58750*/  LDL.64 R14, [R1+0xa168] ;  /* 0x00a16800010e7983 */ /* 0x000ea20000100a00 */
[----:B-1----:R-:W-:Y:S01]  /*58760*/  DFMA R158, R144, 0.25, R4 ;  /* 0x3fd00000909e782b */ /* 0x002fe20000000004 */
[----:B------:R-:W-:Y:S02]  /*58770*/  CS2R R156, SRZ ;  /* 0x00000000009c7805 */ /* 0x000fe4000001ff00 */
[----:B------:R-:W-:Y:S01]  /*58780*/  STL.128 [R1+0x2120], R200 ;  /* 0x002120c801007387 */ /* 0x000fe20000100c00 */
[----:B---3--:R-:W-:Y:S01]  /*58790*/  DMUL R248, R70, R74 ;  /* 0x0000004a46f87228 */ /* 0x008fe20000000000 */
[----:B------:R-:W-:Y:S01]  /*587a0*/  UMOV UR34, 0x6a7ef9db ;  /* 0x6a7ef9db00227882 */ /* 0x000fe20000000000 */
[----:B------:R-:W-:Y:S01]  /*587b0*/  UMOV UR35, 0x3f9374bc ;  /* 0x3f9374bc00237882 */ /* 0x000fe20000000000 */
[----:B------:R-:W-:Y:S04]  /*587c0*/  STL.128 [R1+0x2130], R156 ;  /* 0x0021309c01007387 */ /* 0x000fe80000100c00 */
[----:B------:R0:W-:Y:S04]  /*587d0*/  STL.128 [R1+0x2170], R84 ;  /* 0x0021705401007387 */ /* 0x0001e80000100c00 */
[----:B------:R-:W3:Y:S01]  /*587e0*/  LDL.64 R12, [R1+0xa3b8] ;  /* 0x00a3b800010c7983 */ /* 0x000ee20000100a00 */
[----:B------:R-:W-:Y:S01]  /*587f0*/  UMOV UR48, 0xeb851eb8 ;  /* 0xeb851eb800307882 */ /* 0x000fe20000000000 */
[----:B------:R-:W-:-:S02]  /*58800*/  UMOV UR49, 0x3f8eb851 ;  /* 0x3f8eb85100317882 */ /* 0x000fc40000000000 */
[----:B------:R-:W-:Y:S04]  /*58810*/  STL.128 [R1+0xaf20], R176 ;  /* 0x00af20b001007387 */ /* 0x000fe80000100c00 */
[----:B------:R1:W-:Y:S04]  /*58820*/  STL.64 [R1+0xaf10], R162 ;  /* 0x00af10a201007387 */ /* 0x0003e80000100a00 */
[----:B0-----:R-:W3:Y:S01]  /*58830*/  LDL.64 R86, [R1+0x8e50] ;  /* 0x008e500001567983 */ /* 0x001ee20000100a00 */
[----:B------:R-:W-:-:S03]  /*58840*/  DADD R10, -R100, -R174 ;  /* 0x00000000640a7229 */ /* 0x000fc600000009ae */
[----:B------:R-:W3:Y:S04]  /*58850*/  LDL.64 R174, [R1+0x85d0] ;  /* 0x0085d00001ae7983 */ /* 0x000ee80000100a00 */
[----:B------:R-:W3:Y:S04]  /*58860*/  LDL.64 R84, [R1+0x85f8] ;  /* 0x0085f80001547983 */ /* 0x000ee80000100a00 */
[----:B------:R0:W-:Y:S01]  /*58870*/  STL.128 [R1+0xaf00], R140 ;  /* 0x00af008c01007387 */ /* 0x0001e20000100c00 */
        /* <DEDUP_REMOVED lines=12> */
[----:B------:R-:W-:Y:S04]  /*58940*/  STL.128 [R1+0xaed0], R60 ;  /* 0x00aed03c01007387 */ /* 0x000fe80000100c00 */
[----:B------:R-:W3:Y:S04]  /*58950*/  LDL.LU.128 R240, [R1+0xafc0] ;  /* 0x00afc00001f07983 */ /* 0x000ee80000300c00 */
[----:B------:R-:W3:Y:S01]  /*58960*/  LDL.LU.128 R36, [R1+0xafb0] ;  /* 0x00afb00001247983 */ /* 0x000ee20000300c00 */
[----:B----4-:R-:W-:Y:S01]  /*58970*/  DFMA R188, R56, UR32, R42 ;  /* 0x0000002038bc7c2b */ /* 0x010fe2000800002a */
[----:B------:R-:W-:-:S02]  /*58980*/  IMAD.MOV.U32 R244, RZ, RZ, R44 ;  /* 0x000000fffff47224 */ /* 0x000fc400078e002c */
[----:B------:R-:W4:Y:S01]  /*58990*/  LDL.64 R42, [R1+0x8f40] ;  /* 0x008f4000012a7983 */ /* 0x000f220000100a00 */
[----:B------:R-:W-:Y:S01]  /*589a0*/  DMUL R190, R236, 0.5 ;  /* 0x3fe00000ecbe7828 */ /* 0x000fe20000000000 */
[----:B------:R-:W-:Y:S02]  /*589b0*/  MOV R245, R45 ;  /* 0x0000002d00f57202 */ /* 0x000fe40000000f00 */
[----:B------:R-:W4:Y:S01]  /*589c0*/  LDL.LU.64 R44, [R1+0x8df8] ;  /* 0x008df800012c7983 */ /* 0x000f220000300a00 */
[----:B--2---:R-:W-:-:S03]  /*589d0*/  DMUL R224, R76, R56 ;  /* 0x000000384ce07228 */ /* 0x004fc60000000000 */
[----:B------:R-:W2:Y:S04]  /*589e0*/  LDL.64 R236, [R1+0x8e80] ;  /* 0x008e800001ec7983 */ /* 0x000ea80000100a00 */
[----:B------:R-:W2:Y:S04]  /*589f0*/  LDL.LU.64 R76, [R1+0x8ee0] ;  /* 0x008ee000014c7983 */ /* 0x000ea80000300a00 */
[----:B------:R-:W-:Y:S01]  /*58a00*/  STL.128 [R1+0x20e0], R188 ;  /* 0x0020e0bc01007387 */ /* 0x000fe20000100c00 */
[----:B------:R-:W-:Y:S02]  /*58a10*/  DADD R4, -R132, -R246 ;  /* 0x0000000084047229 */ /* 0x000fe400000009f6 */
[----:B------:R-:W-:Y:S01]  /*58a20*/  DMUL R88, R88, R56 ;  /* 0x0000003858587228 */ /* 0x000fe20000000000 */
[----:B------:R-:W-:Y:S01]  /*58a30*/  IMAD.MOV.U32 R246, RZ, RZ, R190 ;  /* 0x000000fffff67224 */ /* 0x000fe200078e00be */
[----:B------:R-:W-:Y:S01]  /*58a40*/  DMUL R180, R22, R58 ;  /* 0x0000003a16b47228 */ /* 0x000fe20000000000 */
[----:B------:R-:W-:Y:S01]  /*58a50*/  IMAD.MOV.U32 R247, RZ, RZ, R191 ;  /* 0x000000fffff77224 */ /* 0x000fe200078e00bf */
[----:B------:R-:W-:Y:S01]  /*58a60*/  DADD R22, -R184, R10 ;  /* 0x00000000b8167229 */ /* 0x000fe2000000010a */
[----:B------:R-:W-:Y:S04]  /*58a70*/  STL.64 [R1+0x8698], R118 ;  /* 0x0086987601007387 */ /* 0x000fe80000100a00 */
[----:B------:R0:W-:Y:S01]  /*58a80*/  STL.128 [R1+0x2320], R244 ;  /* 0x002320f401007387 */ /* 0x0001e20000100c00 */
[----:B------:R-:W-:Y:S01]  /*58a90*/  DADD R158, -RZ, -R170 ;  /* 0x00000000ff9e7229 */ /* 0x000fe200000009aa */
[----:B------:R-:W-:Y:S01]  /*58aa0*/  UMOV UR32, 0xeb851eb8 ;  /* 0xeb851eb800207882 */ /* 0x000fe20000000000 */
[----:B------:R-:W-:Y:S01]  /*58ab0*/  UMOV UR33, 0x3faeb851 ;  /* 0x3faeb85100217882 */ /* 0x000fe20000000000 */
[----:B------:R-:W2:Y:S01]  /*58ac0*/  LDL.64 R132, [R1+0x8b90] ;  /* 0x008b900001847983 */ /* 0x000ea20000100a00 */
[----:B------:R-:W-:-:S03]  /*58ad0*/  DMUL R14, R14, R56 ;  /* 0x000000380e0e7228 */ /* 0x000fc60000000000 */
[----:B-1----:R-:W2:Y:S01]  /*58ae0*/  LDL.64 R162, [R1+0xa2e0] ;  /* 0x00a2e00001a27983 */ /* 0x002ea20000100a00 */
[----:B---3--:R-:W-:-:S03]  /*58af0*/  DMUL R12, R12, R56 ;  /* 0x000000380c0c7228 */ /* 0x008fc60000000000 */
[----:B0-----:R-:W3:Y:S04]  /*58b00*/  LDL.64 R140, [R1+0x84b8] ;  /* 0x0084b800018c7983 */ /* 0x001ee80000100a00 */
[----:B------:R-:W3:Y:S01]  /*58b10*/  LDL.64 R244, [R1+0x9138] ;  /* 0x0091380001f47983 */ /* 0x000ee20000100a00 */
[----:B------:R-:W-:Y:S01]  /*58b20*/  UMOV UR74, 0x71ea9c5c ;  /* 0x71ea9c5c004a7882 */ /* 0x000fe20000000000 */
[----:B------:R-:W-:Y:S02]  /*58b30*/  UMOV UR75, 0x3dac9659 ;  /* 0x3dac9659004b7882 */ /* 0x000fe40000000000 */
[----:B------:R-:W3:Y:S01]  /*58b40*/  LDL.LU.128 R200, [R1+0xafa0] ;  /* 0x00afa00001c87983 */ /* 0x000ee20000300c00 */
[----:B------:R-:W-:-:S03]  /*58b50*/  DFMA R10, R86, UR52, R112 ;  /* 0x00000034560a7c2b */ /* 0x000fc60008000070 */
[----:B------:R-:W-:Y:S04]  /*58b60*/  STL.128 [R1+0xaee0], R68 ;  /* 0x00aee04401007387 */ /* 0x000fe80000100c00 */
[----:B------:R-:W3:Y:S01]  /*58b70*/  LDL.64 R62, [R1+0x8630] ;  /* 0x00863000013e7983 */ /* 0x000ee20000100a00 */
[----:B------:R-:W-:Y:S02]  /*58b80*/  DFMA R188, R174, 0.5, R10 ;  /* 0x3fe00000aebc782b */ /* 0x000fe4000000000a */
[----:B----4-:R-:W-:Y:S01]  /*58b90*/  DADD R26, -R42, -R122 ;  /* 0x000000002a1a7229 */ /* 0x010fe2000000097a */
[----:B------:R-:W4:Y:S04]  /*58ba0*/  LDL.64 R174, [R1+0x8990] ;  /* 0x0089900001ae7983 */ /* 0x000f280000100a00 */
[----:B------:R-:W4:Y:S01]  /*58bb0*/  LDL.64 R42, [R1+0x8bc8] ;  /* 0x008bc800012a7983 */ /* 0x000f220000100a00 */
[----:B------:R-:W-:Y:S01]  /*58bc0*/  MOV R184, R192 ;  /* 0x000000c000b87202 */ /* 0x000fe20000000f00 */
[----:B------:R-:W-:Y:S01]  /*58bd0*/  IMAD.MOV.U32 R185, RZ, RZ, R193 ;  /* 0x000000ffffb97224 */ /* 0x000fe200078e00c1 */
[----:B------:R-:W-:Y:S01]  /*58be0*/  MOV R193, R49 ;  /* 0x0000003100c17202 */ /* 0x000fe20000000f00 */
[----:B------:R-:W-:Y:S01]  /*58bf0*/  IMAD.MOV.U32 R192, RZ, RZ, R48 ;  /* 0x000000ffffc07224 */ /* 0x000fe200078e0030 */
[----:B------:R-:W-:Y:S01]  /*58c00*/  DMUL R48, R64, UR36 ;  /* 0x0000002440307c28 */ /* 0x000fe20008000000 */
[----:B------:R-:W4:Y:S01]  /*58c10*/  LDL.64 R112, [R1+0x8b48] ;  /* 0x008b480001707983 */ /* 0x000f220000100a00 */
[----:B------:R-:W-:-:S02]  /*58c20*/  DMUL R190, R84, UR52 ;  /* 0x0000003454be7c28 */ /* 0x000fc40008000000 */
[----:B------:R-:W-:Y:S01]  /*58c30*/  DADD R86, -R226, R22 ;  /* 0x00000000e2567229 */ /* 0x000fe20000000116 */
[----:B------:R-:W4:Y:S03]  /*58c40*/  LDL.64 R246, [R1+0x8580] ;  /* 0x0085800001f67983 */ /* 0x000f260000100a00 */
[----:B------:R-:W-:Y:S01]  /*58c50*/  DADD R4, -R48, R4 ;  /* 0x0000000030047229 */ /* 0x000fe20000000104 */
[----:B------:R-:W4:Y:S01]  /*58c60*/  LDL.64 R122, [R1+0x9248] ;  /* 0x00924800017a7983 */ /* 0x000f220000100a00 */
[----:B------:R-:W-:Y:S02]  /*58c70*/  DADD R84, -RZ, -R222 ;  /* 0x00000000ff547229 */ /* 0x000fe400000009de */
[----:B------:R-:W-:Y:S01]  /*58c80*/  DADD R156, -R196, R26 ;  /* 0x00000000c49c7229 */ /* 0x000fe2000000011a */
[----:B------:R-:W4:Y:S03]  /*58c90*/  LDL.LU.64 R48, [R1+0x8978] ;  /* 0x0089780001307983 */ /* 0x000f260000300a00 */
[----:B--2---:R-:W-:Y:S01]  /*58ca0*/  DADD R4, -R76, R4 ;  /* 0x000000004c047229 */ /* 0x004fe20000000104 */
[----:B------:R-:W-:Y:S04]  /*58cb0*/  STL.128 [R1+0x2010], R84 ;  /* 0x0020105401007387 */ /* 0x000fe80000100c00 */
[----:B------:R-:W-:Y:S04]  /*58cc0*/  STL.128 [R1+0x20c0], R156 ;  /* 0x0020c09c01007387 */ /* 0x000fe80000100c00 */
[----:B------:R0:W-:Y:S01]  /*58cd0*/  STL.128 [R1+0x2350], R188 ;  /* 0x002350bc01007387 */ /* 0x0001e20000100c00 */
[----:B------:R-:W-:-:S02]  /*58ce0*/  DADD R222, -RZ, -R30 ;  /* 0x00000000ffde7229 */ /* 0x000fc4000000091e */
[----:B------:R-:W-:Y:S01]  /*58cf0*/  DADD R30, R236, R164 ;  /* 0x00000000ec1e7229 */ /* 0x000fe200000000a4 */
[----:B------:R-:W-:Y:S01]  /*58d00*/  STL.64 [R1+0xac18], R88 ;  /* 0x00ac185801007387 */ /* 0x000fe20000100a00 */
[----:B------:R-:W-:Y:S02]  /*58d10*/  IMAD.MOV.U32 R236, RZ, RZ, R184 ;  /* 0x000000ffffec7224 */ /* 0x000fe400078e00b8 */
[----:B------:R-:W-:Y:S01]  /*58d20*/  IMAD.MOV.U32 R237, RZ, RZ, R185 ;  /* 0x000000ffffed7224 */ /* 0x000fe200078e00b9 */
[----:B------:R-:W-:Y:S01]  /*58d30*/  UMOV UR36, 0xf5c28f5c ;  /* 0xf5c28f5c00247882 */ /* 0x000fe20000000000 */
[----:B------:R-:W-:Y:S01]  /*58d40*/  UMOV UR37, 0x3fef5c28 ;  /* 0x3fef5c2800257882 */ /* 0x000fe20000000000 */
[----:B------:R-:W-:Y:S04]  /*58d50*/  STL.64 [R1+0x8690], R180 ;  /* 0x008690b401007387 */ /* 0x000fe80000100a00 */
[----:B------:R-:W-:Y:S01]  /*58d60*/  STL.128 [R1+0xaef0], R12 ;  /* 0x00aef00c01007387 */ /* 0x000fe20000100c00 */
[----:B0-----:R-:W-:Y:S01]  /*58d70*/  DADD R190, -R44, R4 ;  /* 0x000000002cbe7229 */ /* 0x001fe20000000104 */
[----:B------:R-:W-:Y:S01]  /*58d80*/  CS2R R188, SRZ ;  /* 0x0000000000bc7805 */ /* 0x000fe2000001ff00 */
[----:B------:R-:W-:Y:S01]  /*58d90*/  DMUL R184, R170, UR32 ;  /* 0x00000020aab87c28 */ /* 0x000fe20008000000 */
[----:B------:R-:W2:Y:S04]  /*58da0*/  LDL.LU.64 R164, [R1+0x8488] ;  /* 0x0084880001a47983 */ /* 0x000ea80000300a00 */
[----:B------:R0:W-:Y:S04]  /*58db0*/  STL.128 [R1+0x2400], R188 ;  /* 0x002400bc01007387 */ /* 0x0001e80000100c00 */
[----:B------:R1:W-:Y:S04]  /*58dc0*/  STL.128 [R1+0x1eb0], R184 ;  /* 0x001eb0b801007387 */ /* 0x0003e80000100c00 */
[----:B------:R-:W-:Y:S01]  /*58dd0*/  STL.64 [R1+0x8ed8], R12 ;  /* 0x008ed80c01007387 */ /* 0x000fe20000100a00 */
[----:B------:R-:W-:-:S03]  /*58de0*/  DMUL R60, R76, 0.75 ;  /* 0x3fe800004c3c7828 */ /* 0x000fc60000000000 */
[----:B------:R-:W2:Y:S04]  /*58df0*/  LDL.64 R70, [R1+0x9140] ;  /* 0x0091400001467983 */ /* 0x000ea80000100a00 */
[----:B0-----:R-:W2:Y:S04]  /*58e00*/  LDL.64 R190, [R1+0x8578] ;  /* 0x0085780001be7983 */ /* 0x001ea80000100a00 */
[----:B---3--:R-:W-:Y:S04]  /*58e10*/  STL.64 [R1+0xad38], R202 ;  /* 0x00ad38ca01007387 */ /* 0x008fe80000100a00 */
[----:B------:R-:W-:Y:S04]  /*58e20*/  STL.64 [R1+0xada0], R90 ;  /* 0x00ada05a01007387 */ /* 0x000fe80000100a00 */
[----:B------:R-:W-:Y:S04]  /*58e30*/  STL.64 [R1+0xad18], R242 ;  /* 0x00ad18f201007387 */ /* 0x000fe80000100a00 */
[----:B------:R-:W-:Y:S04]  /*58e40*/  STL.64 [R1+0xa948], R96 ;  /* 0x00a9486001007387 */ /* 0x000fe80000100a00 */
[----:B------:R-:W-:Y:S01]  /*58e50*/  STL.64 [R1+0xaca8], R238 ;  /* 0x00aca8ee01007387 */ /* 0x000fe20000100a00 */
[----:B------:R-:W-:Y:S01]  /*58e60*/  UMOV UR66, 0x47ae147b ;  /* 0x47ae147b00427882 */ /* 0x000fe20000000000 */
[----:B------:R-:W-:-:S02]  /*58e70*/  UMOV UR67, 0x3f947ae1 ;  /* 0x3f947ae100437882 */ /* 0x000fc40000000000 */
[----:B------:R-:W3:Y:S04]  /*58e80*/  LDL.LU.128 R84, [R1+0xaf90] ;  /* 0x00af900001547983 */ /* 0x000ee80000300c00 */
[----:B------:R-:W-:Y:S01]  /*58e90*/  STL.64 [R1+0x8850], R224 ;  /* 0x008850e001007387 */ /* 0x000fe20000100a00 */
[----:B------:R-:W-:Y:S01]  /*58ea0*/  UMOV UR70, 0xeb851eb8 ;  /* 0xeb851eb800467882 */ /* 0x000fe20000000000 */
[----:B------:R-:W-:Y:S02]  /*58eb0*/  UMOV UR71, 0x3f9eb851 ;  /* 0x3f9eb85100477882 */ /* 0x000fe40000000000 */
[----:B------:R-:W-:Y:S04]  /*58ec0*/  STL.64 [R1+0xace8], R46 ;  /* 0x00ace82e01007387 */ /* 0x000fe80000100a00 */
[----:B------:R-:W-:Y:S04]  /*58ed0*/  STL.64 [R1+0x8788], R24 ;  /* 0x0087881801007387 */ /* 0x000fe80000100a00 */
[----:B------:R-:W-:Y:S04]  /*58ee0*/  STL.64 [R1+0xad10], R240 ;  /* 0x00ad10f001007387 */ /* 0x000fe80000100a00 */
[----:B------:R-:W-:Y:S04]  /*58ef0*/  STL.64 [R1+0x9af8], R226 ;  /* 0x009af8e201007387 */ /* 0x000fe80000100a00 */
[----:B------:R-:W3:Y:S01]  /*58f00*/  LDL.LU.128 R156, [R1+0xaf80] ;  /* 0x00af8000019c7983 */ /* 0x000ee20000300c00 */
[----:B----4-:R-:W-:-:S02]  /*58f10*/  DADD R4, -R42, -R142 ;  /* 0x000000002a047229 */ /* 0x010fc4000000098e */
[----:B------:R-:W-:Y:S01]  /*58f20*/  DADD R26, R138, R174 ;  /* 0x000000008a1a7229 */ /* 0x000fe200000000ae */
[----:B------:R-:W4:Y:S05]  /*58f30*/  LDL.64 R142, [R1+0x8b28] ;  /* 0x008b2800018e7983 */ /* 0x000f2a0000100a00 */
[----:B------:R-:W-:Y:S01]  /*58f40*/  DADD R10, -R244, R4 ;  /* 0x00000000f40a7229 */ /* 0x000fe20000000104 */
[----:B------:R-:W-:Y:S01]  /*58f50*/  MOV R174, R184 ;  /* 0x000000b800ae7202 */ /* 0x000fe20000000f00 */
[----:B------:R-:W-:Y:S01]  /*58f60*/  IMAD.MOV.U32 R175, RZ, RZ, R185 ;  /* 0x000000ffffaf7224 */ /* 0x000fe200078e00b9 */
[----:B-1----:R-:W-:Y:S01]  /*58f70*/  CS2R R184, SRZ ;  /* 0x0000000000b87805 */ /* 0x002fe2000001ff00 */
[----:B------:R-:W-:Y:S01]  /*58f80*/  DADD R48, -R228, R48 ;  /* 0x00000000e4307229 */ /* 0x000fe20000000130 */
[----:B------:R-:W3:Y:S03]  /*58f90*/  LDL.64 R244, [R1+0x8a90] ;  /* 0x008a900001f47983 */ /* 0x000ee60000100a00 */
[----:B------:R-:W-:Y:S01]  /*58fa0*/  DADD R186, -R108, R10 ;  /* 0x000000006cba7229 */ /* 0x000fe2000000010a */
[----:B------:R0:W-:Y:S06]  /*58fb0*/  STL.128 [R1+0x2410], R172 ;  /* 0x002410ac01007387 */ /* 0x0001ec0000100c00 */
[----:B------:R1:W-:Y:S01]  /*58fc0*/  STL.128 [R1+0x2470], R184 ;  /* 0x002470b801007387 */ /* 0x0003e20000100c00 */
[----:B------:R-:W-:-:S02]  /*58fd0*/  DFMA R22, R192, UR42, R112 ;  /* 0x0000002ac0167c2b */ /* 0x000fc40008000070 */
[----:B------:R-:W-:Y:S01]  /*58fe0*/  DADD R48, -R246, R48 ;  /* 0x00000000f6307229 */ /* 0x000fe20000000130 */
[----:B------:R-:W4:Y:S01]  /*58ff0*/  LDL.64 R246, [R1+0x90a0] ;  /* 0x0090a00001f67983 */ /* 0x000f220000100a00 */
[----:B------:R-:W-:Y:S02]  /*59000*/  DMUL R4, R232, UR60 ;  /* 0x0000003ce8047c28 */ /* 0x000fe40008000000 */
[----:B------:R-:W-:Y:S02]  /*59010*/  DFMA R10, R210, UR36, R220 ;  /* 0x00000024d20a7c2b */ /* 0x000fe400080000dc */
[----:B------:R-:W-:Y:S02]  /*59020*/  DADD R26, R24, R26 ;  /* 0x00000000181a7229 */ /* 0x000fe4000000001a */
[----:B------:R-:W-:Y:S01]  /*59030*/  DMUL R42, R122, UR34 ;  /* 0x000000227a2a7c28 */ /* 0x000fe20008000000 */
[----:B0-----:R-:W3:Y:S04]  /*59040*/  LDL.LU.128 R172, [R1+0xaf70] ;  /* 0x00af700001ac7983 */ /* 0x001ee80000300c00 */
[----:B-1----:R-:W4:Y:S01]  /*59050*/  LDL.64 R186, [R1+0x8438] ;  /* 0x0084380001ba7983 */ /* 0x002f220000100a00 */
[----:B------:R-:W-:-:S03]  /*59060*/  DADD R48, -R176, R48 ;  /* 0x00000000b0307229 */ /* 0x000fc60000000130 */
[----:B------:R-:W3:Y:S01]  /*59070*/  LDL.64 R184, [R1+0x8518] ;  /* 0x0085180001b87983 */ /* 0x000ee20000100a00 */
[----:B--2---:R-:W-:Y:S01]  /*59080*/  DFMA R190, R190, UR26, R22 ;  /* 0x0000001abebe7c2b */ /* 0x004fe20008000016 */
[----:B------:R-:W-:Y:S01]  /*59090*/  IMAD.MOV.U32 R112, RZ, RZ, R16 ;  /* 0x000000ffff707224 */ /* 0x000fe200078e0010 */
[----:B------:R-:W-:Y:S01]  /*590a0*/  MOV R23, R193 ;  /* 0x000000c100177202 */ /* 0x000fe20000000f00 */
[----:B------:R-:W-:Y:S01]  /*590b0*/  IMAD.MOV.U32 R22, RZ, RZ, R192 ;  /* 0x000000ffff167224 */ /* 0x000fe200078e00c0 */
[----:B------:R-:W-:Y:S01]  /*590c0*/  MOV R113, R17 ;  /* 0x0000001100717202 */ /* 0x000fe20000000f00 */
[----:B------:R-:W2:Y:S01]  /*590d0*/  LDL.64 R192, [R1+0x9f78] ;  /* 0x009f780001c07983 */ /* 0x000ea20000100a00 */
[----:B------:R-:W-:Y:S01]  /*590e0*/  IMAD.MOV.U32 R16, RZ, RZ, R18 ;  /* 0x000000ffff107224 */ /* 0x000fe200078e0012 */
[----:B------:R-:W-:Y:S01]  /*590f0*/  MOV R18, R160 ;  /* 0x000000a000127202 */ /* 0x000fe20000000f00 */
[----:B------:R-:W-:Y:S01]  /*59100*/  IMAD.MOV.U32 R17, RZ, RZ, R19 ;  /* 0x000000ffff117224 */ /* 0x000fe200078e0013 */
[----:B------:R-:W-:Y:S01]  /*59110*/  DFMA R10, R208, UR56, R10 ;  /* 0x00000038d00a7c2b */ /* 0x000fe2000800000a */
[----:B------:R-:W-:Y:S01]  /*59120*/  IMAD.MOV.U32 R19, RZ, RZ, R161 ;  /* 0x000000ffff137224 */ /* 0x000fe200078e00a1 */
[----:B------:R-:W-:Y:S04]  /*59130*/  STL.64 [R1+0xac38], R164 ;  /* 0x00ac38a401007387 */ /* 0x000fe80000100a00 */
[----:B------:R-:W2:Y:S04]  /*59140*/  LDL.64 R160, [R1+0x8b30] ;  /* 0x008b300001a07983 */ /* 0x000ea80000100a00 */
[----:B------:R-:W2:Y:S01]  /*59150*/  LDL.LU.64 R24, [R1+0xaf68] ;  /* 0x00af680001187983 */ /* 0x000ea20000300a00 */
[----:B----4-:R-:W-:-:S02]  /*59160*/  DFMA R186, R22, UR30, -R186 ;  /* 0x0000001e16ba7c2b */ /* 0x010fc400080008ba */
[----:B------:R-:W-:Y:S01]  /*59170*/  DADD R22, -R230, R48 ;  /* 0x00000000e6167229 */ /* 0x000fe20000000130 */
[----:B------:R-:W4:Y:S01]  /*59180*/  LDL.64 R230, [R1+0x8480] ;  /* 0x0084800001e67983 */ /* 0x000f220000100a00 */
[----:B---3--:R-:W-:Y:S02]  /*59190*/  DADD R188, -R184, R4 ;  /* 0x00000000b8bc7229 */ /* 0x008fe40000000104 */
[----:B------:R-:W-:Y:S02]  /*591a0*/  DADD R48, R248, R26 ;  /* 0x00000000f8307229 */ /* 0x000fe4000000001a */
[----:B------:R-:W-:Y:S01]  /*591b0*/  DFMA R184, R184, 0.75, R4 ;  /* 0x3fe80000b8b8782b */ /* 0x000fe20000000004 */
[----:B------:R-:W3:Y:S04]  /*591c0*/  LDL.64 R248, [R1+0x8df0] ;  /* 0x008df00001f87983 */ /* 0x000ee80000100a00 */
[----:B------:R0:W-:Y:S04]  /*591d0*/  STL.128 [R1+0x2420], R188 ;  /* 0x002420bc01007387 */ /* 0x0001e80000100c00 */
[----:B------:R1:W-:Y:S01]  /*591e0*/  STL.128 [R1+0x2540], R184 ;  /* 0x002540b801007387 */ /* 0x0003e20000100c00 */
[----:B--2---:R-:W-:-:S02]  /*591f0*/  DADD R26, -R192, -R246 ;  /* 0x00000000c01a7229 */ /* 0x004fc400000009f6 */
[----:B------:R-:W-:Y:S01]  /*59200*/  DFMA R192, R214, UR40, R10 ;  /* 0x00000028d6c07c2b */ /* 0x000fe2000800000a */
[----:B------:R-:W2:Y:S01]  /*59210*/  LDL.64 R246, [R1+0x8bb8] ;  /* 0x008bb80001f67983 */ /* 0x000ea20000100a00 */
[----:B------:R-:W-:Y:S02]  /*59220*/  DADD R10, R122, R48 ;  /* 0x000000007a0a7229 */ /* 0x000fe40000000030 */
[----:B0-----:R-:W-:Y:S01]  /*59230*/  DADD R190, R132, R34 ;  /* 0x0000000084be7229 */ /* 0x001fe20000000022 */
[----:B------:R-:W-:Y:S01]  /*59240*/  UMOV UR34, 0xdce4e6a ;  /* 0x0dce4e6a00227882 */ /* 0x000fe20000000000 */
[----:B------:R-:W-:Y:S01]  /*59250*/  DADD R188, -RZ, -R82 ;  /* 0x00000000ffbc7229 */ /* 0x000fe20000000952 */
[----:B------:R0:W-:Y:S01]  /*59260*/  STL.128 [R1+0x2560], R192 ;  /* 0x002560c001007387 */ /* 0x0001e20000100c00 */
[----:B-1----:R-:W-:Y:S02]  /*59270*/  DMUL R186, R204, 0.25 ;  /* 0x3fd00000ccba7828 */ /* 0x002fe40000000000 */
[----:B------:R-:W-:Y:S01]  /*59280*/  DADD R184, R160, R10 ;  /* 0x00000000a0b87229 */ /* 0x000fe2000000000a */
[----:B------:R-:W-:Y:S01]  /*59290*/  UMOV UR35, 0x3dcaf023 ;  /* 0x3dcaf02300237882 */ /* 0x000fe20000000000 */
[----:B------:R-:W3:Y:S04]  /*592a0*/  LDL.64 R132, [R1+0x85c8] ;  /* 0x0085c80001847983 */ /* 0x000ee80000100a00 */
[----:B------:R1:W-:Y:S01]  /*592b0*/  STL.128 [R1+0x2590], R188 ;  /* 0x002590bc01007387 */ /* 0x0003e20000100c00 */
[----:B----4-:R-:W-:-:S03]  /*592c0*/  DADD R4, -R230, R22 ;  /* 0x00000000e6047229 */ /* 0x010fc60000000116 */
[----:B------:R-:W-:Y:S01]  /*592d0*/  STL.64 [R1+0x8728], R48 ;  /* 0x0087283001007387 */ /* 0x000fe20000100a00 */
[----:B------:R-:W-:Y:S02]  /*592e0*/  DADD R82, -R104, -R224 ;  /* 0x0000000068527229 */ /* 0x000fe400000009e0 */
[----:B------:R-:W-:Y:S01]  /*592f0*/  DADD R176, -R54, -R12 ;  /* 0x0000000036b07229 */ /* 0x000fe2000000090c */
[----:B0-----:R-:W4:Y:S01]  /*59300*/  LDL.LU.128 R192, [R1+0xaf50] ;  /* 0x00af500001c07983 */ /* 0x001f220000300c00 */
[----:B------:R-:W-:Y:S01]  /*59310*/  DADD R4, -R164, R4 ;  /* 0x00000000a4047229 */ /* 0x000fe20000000104 */
[----:B-1----:R-:W-:Y:S02]  /*59320*/  CS2R R188, SRZ ;  /* 0x0000000000bc7805 */ /* 0x002fe4000001ff00 */
[----:B------:R-:W-:Y:S04]  /*59330*/  STL.64 [R1+0xada8], R174 ;  /* 0x00ada8ae01007387 */ /* 0x000fe80000100a00 */
[----:B------:R-:W4:Y:S03]  /*59340*/  LDL.LU.64 R122, [R1+0xaf60] ;  /* 0x00af6000017a7983 */ /* 0x000f260000300a00 */
[----:B------:R-:W-:-:S02]  /*59350*/  IMAD.MOV.U32 R190, RZ, RZ, R4 ;  /* 0x000000ffffbe7224 */ /* 0x000fc400078e0004 */
[----:B------:R-:W-:Y:S01]  /*59360*/  IMAD.MOV.U32 R191, RZ, RZ, R5 ;  /* 0x000000ffffbf7224 */ /* 0x000fe200078e0005 */
[----:B------:R-:W-:Y:S01]  /*59370*/  DFMA R4, -R52, R58, R26 ;  /* 0x0000003a3404722b */ /* 0x000fe2000000011a */
[----:B------:R-:W4:Y:S04]  /*59380*/  LDL.64 R26, [R1+0x9968] ;  /* 0x00996800011a7983 */ /* 0x000f280000100a00 */
[----:B------:R3:W-:Y:S04]  /*59390*/  STL.128 [R1+0x25c0], R188 ;  /* 0x0025c0bc01007387 */ /* 0x0007e80000100c00 */
[----:B------:R0:W-:Y:S01]  /*593a0*/  STL.128 [R1+0x1dc0], R184 ;  /* 0x001dc0b801007387 */ /* 0x0001e20000100c00 */
[----:B------:R-:W-:-:S02]  /*593b0*/  DADD R22, -R244, -R88 ;  /* 0x00000000f4167229 */ /* 0x000fc40000000958 */
[----:B--2---:R-:W-:Y:S01]  /*593c0*/  DADD R10, -R246, -R14 ;  /* 0x00000000f60a7229 */ /* 0x004fe2000000090e */
[----:B------:R-:W2:Y:S04]  /*593d0*/  LDL.64 R88, [R1+0x8b40] ;  /* 0x008b400001587983 */ /* 0x000ea80000100a00 */
[----:B------:R-:W2:Y:S01]  /*593e0*/  LDL.64 R246, [R1+0x9960] ;  /* 0x0099600001f67983 */ /* 0x000ea20000100a00 */
[----:B---3--:R-:W-:Y:S01]  /*593f0*/  DADD R188, R248, R30 ;  /* 0x00000000f8bc7229 */ /* 0x008fe2000000001e */
[----:B------:R-:W-:Y:S01]  /*59400*/  IMAD.MOV.U32 R190, RZ, RZ, R186 ;  /* 0x000000ffffbe7224 */ /* 0x000fe200078e00ba */
[----:B------:R-:W-:Y:S01]  /*59410*/  MOV R191, R187 ;  /* 0x000000bb00bf7202 */ /* 0x000fe20000000f00 */
[----:B------:R-:W-:Y:S01]  /*59420*/  DMUL R164, R74, UR34 ;  /* 0x000000224aa47c28 */ /* 0x000fe20008000000 */
[----:B0-----:R-:W3:Y:S04]  /*59430*/  LDL.64 R184, [R1+0x9978] ;  /* 0x0099780001b87983 */ /* 0x001ee80000100a00 */
[----:B------:R0:W-:Y:S04]  /*59440*/  STL.128 [R1+0x2140], R188 ;  /* 0x002140bc01007387 */ /* 0x0001e80000100c00 */
[----:B------:R1:W-:Y:S04]  /*59450*/  STL.64 [R1+0x9110], R164 ;  /* 0x009110a401007387 */ /* 0x0003e80000100a00 */
[----:B------:R-:W2:Y:S01]  /*59460*/  LDL.64 R248, [R1+0xa288] ;  /* 0x00a2880001f87983 */ /* 0x000ea20000100a00 */
[----:B------:R-:W-:-:S02]  /*59470*/  IMAD.MOV.U32 R230, RZ, RZ, R236 ;  /* 0x000000ffffe67224 */ /* 0x000fc400078e00ec */
[----:B------:R-:W-:Y:S01]  /*59480*/  IMAD.MOV.U32 R231, RZ, RZ, R237 ;  /* 0x000000ffffe77224 */ /* 0x000fe200078e00ed */
[----:B------:R-:W2:Y:S01]  /*59490*/  LDL.64 R14, [R1+0x9258] ;  /* 0x00925800010e7983 */ /* 0x000ea20000100a00 */
[----:B0-----:R-:W-:-:S03]  /*594a0*/  DADD R190, -R118, R22 ;  /* 0x0000000076be7229 */ /* 0x001fc60000000116 */
[----:B------:R-:W2:Y:S04]  /*594b0*/  LDL.64 R236, [R1+0x9ef8] ;  /* 0x009ef80001ec7983 */ /* 0x000ea80000100a00 */
[----:B------:R-:W2:Y:S01]  /*594c0*/  LDL.64 R118, [R1+0xa260] ;  /* 0x00a2600001767983 */ /* 0x000ea20000100a00 */
[----:B------:R-:W-:-:S03]  /*594d0*/  DMUL R12, R8, UR68 ;  /* 0x00000044080c7c28 */ /* 0x000fc60008000000 */
[----:B------:R-:W2:Y:S01]  /*594e0*/  LDL.LU.64 R52, [R1+0xaf40] ;  /* 0x00af400001347983 */ /* 0x000ea20000300a00 */
[----:B----4-:R-:W-:Y:S02]  /*594f0*/  DADD R4, -R26, R4 ;  /* 0x000000001a047229 */ /* 0x010fe40000000104 */
[----:B------:R-:W-:Y:S01]  /*59500*/  DADD R26, -R110, R10 ;  /* 0x000000006e1a7229 */ /* 0x000fe2000000010a */
[----:B------:R-:W4:Y:S01]  /*59510*/  LDL.64 R110, [R1+0xa308] ;  /* 0x00a30800016e7983 */ /* 0x000f220000100a00 */
[----:B---3--:R-:W-:-:S03]  /*59520*/  DADD R10, -R164, -R184 ;  /* 0x00000000a40a7229 */ /* 0x008fc600000009b8 */
[----:B-1----:R-:W3:Y:S01]  /*59530*/  LDL.64 R164, [R1+0x85e0] ;  /* 0x0085e00001a47983 */ /* 0x002ee20000100a00 */
[----:B------:R-:W-:Y:S01]  /*59540*/  UMOV UR34, 0xb552a552 ;  /* 0xb552a55200227882 */ /* 0x000fe20000000000 */
[----:B------:R-:W-:Y:S01]  /*59550*/  UMOV UR35, 0x3d7faa7a ;  /* 0x3d7faa7a00237882 */ /* 0x000fe20000000000 */
[----:B--2---:R-:W-:Y:S02]  /*59560*/  DFMA R48, R88, UR48, R42 ;  /* 0x0000003058307c2b */ /* 0x004fe4000800002a */
[----:B------:R-:W-:Y:S01]  /*59570*/  DMUL R34, R56, UR34 ;  /* 0x0000002238227c28 */ /* 0x000fe20008000000 */
[----:B------:R-:W2:Y:S01]  /*59580*/  LDL.64 R42, [R1+0xa150] ;  /* 0x00a15000012a7983 */ /* 0x000ea20000100a00 */
[----:B------:R-:W-:Y:S01]  /*59590*/  DADD R4, -R246, R4 ;  /* 0x00000000f6047229 */ /* 0x000fe20000000104 */
[----:B------:R-:W-:Y:S01]  /*595a0*/  MOV R30, R112 ;  /* 0x00000070001e7202 */ /* 0x000fe20000000f00 */
[----:B------:R-:W-:Y:S01]  /*595b0*/  IMAD.MOV.U32 R31, RZ, RZ, R113 ;  /* 0x000000ffff1f7224 */ /* 0x000fe200078e0071 */
[----:B------:R-:W-:Y:S01]  /*595c0*/  UMOV UR34, 0x33333333 ;  /* 0x3333333300227882 */ /* 0x000fe20000000000 */
[----:B------:R-:W2:Y:S02]  /*595d0*/  LDL.64 R112, [R1+0x8b88] ;  /* 0x008b880001707983 */ /* 0x000ea40000100a00 */
[----:B------:R-:W-:-:S02]  /*595e0*/  DADD R22, -R34, -R180 ;  /* 0x0000000022167229 */ /* 0x000fc400000009b4 */
[----:B------:R-:W-:Y:S01]  /*595f0*/  DADD R4, -R178, R4 ;  /* 0x00000000b2047229 */ /* 0x000fe20000000104 */
[----:B------:R-:W2:Y:S01]  /*59600*/  LDL.64 R34, [R1+0x84e8] ;  /* 0x0084e80001227983 */ /* 0x000ea20000100a00 */
[----:B------:R-:W-:Y:S01]  /*59610*/  DADD R10, -R118, R10 ;  /* 0x00000000760a7229 */ /* 0x000fe2000000010a */
[----:B------:R-:W-:Y:S02]  /*59620*/  UMOV UR35, 0x3feb3333 ;  /* 0x3feb333300237882 */ /* 0x000fe40000000000 */
[----:B------:R-:W2:Y:S01]  /*59630*/  LDL.64 R246, [R1+0x9f08] ;  /* 0x009f080001f67983 */ /* 0x000ea20000100a00 */
[----:B------:R-:W-:Y:S01]  /*59640*/  IMAD.MOV.U32 R180, RZ, RZ, R18 ;  /* 0x000000ffffb47224 */ /* 0x000fe200078e0012 */
[----:B------:R-:W-:Y:S01]  /*59650*/  MOV R181, R19 ;  /* 0x0000001300b57202 */ /* 0x000fe20000000f00 */
[----:B------:R-:W-:Y:S01]  /*59660*/  DADD R18, -R48, R82 ;  /* 0x0000000030127229 */ /* 0x000fe20000000152 */
[----:B------:R-:W-:Y:S01]  /*59670*/  CS2R R188, SRZ ;  /* 0x0000000000bc7805 */ /* 0x000fe2000001ff00 */
[----:B------:R-:W-:-:S02]  /*59680*/  DADD R176, -R30, R176 ;  /* 0x000000001eb07229 */ /* 0x000fc400000001b0 */
[----:B------:R-:W-:Y:S02]  /*59690*/  DADD R178, -RZ, -R2 ;  /* 0x00000000ffb27229 */ /* 0x000fe40000000902 */
[----:B------:R-:W-:Y:S01]  /*596a0*/  DMUL R186, R100, UR38 ;  /* 0x0000002664ba7c28 */ /* 0x000fe20008000000 */
[----:B------:R-:W-:Y:S04]  /*596b0*/  STL.128 [R1+0x1e50], R188 ;  /* 0x001e50bc01007387 */ /* 0x000fe80000100c00 */
[----:B------:R-:W-:Y:S04]  /*596c0*/  STL.128 [R1+0x21c0], R16 ;  /* 0x0021c01001007387 */ /* 0x000fe80000100c00 */
[----:B------:R-:W-:Y:S01]  /*596d0*/  STL.128 [R1+0x20a0], R176 ;  /* 0x0020a0b001007387 */ /* 0x000fe20000100c00 */
[----:B------:R-:W-:-:S03]  /*596e0*/  DMUL R118, R236, R56 ;  /* 0x00000038ec767228 */ /* 0x000fc60000000000 */
[----:B------:R0:W-:Y:S01]  /*596f0*/  STL.64 [R1+0xaec0], R236 ;  /* 0x00aec0ec01007387 */ /* 0x0001e20000100a00 */
[----:B----4-:R-:W-:-:S03]  /*59700*/  DADD R184, -R110, R22 ;  /* 0x000000006eb87229 */ /* 0x010fc60000000116 */
[----:B0-----:R-:W4:Y:S01]  /*59710*/  LDL.64 R236, [R1+0xa060] ;  /* 0x00a0600001ec7983 */ /* 0x001f220000100a00 */
[----:B------:R-:W-:Y:S02]  /*59720*/  DADD R22, -R148, R4 ;  /* 0x0000000094167229 */ /* 0x000fe40000000104 */
[----:B------:R-:W-:Y:S01]  /*59730*/  DADD R4, -R128, R10 ;  /* 0x0000000080047229 */ /* 0x000fe2000000010a */
[----:B------:R-:W4:Y:S04]  /*59740*/  LDL.64 R110, [R1+0x8b70] ;  /* 0x008b7000016e7983 */ /* 0x000f280000100a00 */
[----:B------:R0:W-:Y:S01]  /*59750*/  STL.128 [R1+0x1b40], R184 ;  /* 0x001b40b801007387 */ /* 0x0001e20000100c00 */
[----:B------:R-:W-:Y:S01]  /*59760*/  MOV R190, R222 ;  /* 0x000000de00be7202 */ /* 0x000fe20000000f00 */
[----:B------:R-:W-:Y:S01]  /*59770*/  IMAD.MOV.U32 R191, RZ, RZ, R223 ;  /* 0x000000ffffbf7224 */ /* 0x000fe200078e00df */
[----:B------:R-:W-:Y:S01]  /*59780*/  UMOV UR38, 0x1eb851ec ;  /* 0x1eb851ec00267882 */ /* 0x000fe20000000000 */
[----:B------:R-:W-:Y:S01]  /*59790*/  UMOV UR39, 0x3fe1eb85 ;  /* 0x3fe1eb8500277882 */ /* 0x000fe20000000000 */
[----:B------:R-:W4:Y:S04]  /*597a0*/  LDL.LU.128 R16, [R1+0xaf30] ;  /* 0x00af300001107983 */ /* 0x000f280000300c00 */
[----:B------:R-:W4:Y:S01]  /*597b0*/  LDL.LU.128 R176, [R1+0xaf20] ;  /* 0x00af200001b07983 */ /* 0x000f220000300c00 */
[----:B---3--:R-:W-:-:S03]  /*597c0*/  DFMA R10, R132, UR34, -R164 ;  /* 0x00000022840a7c2b */ /* 0x008fc600080008a4 */
[----:B------:R-:W3:Y:S04]  /*597d0*/  LDL.64 R132, [R1+0x8a80] ;  /* 0x008a800001847983 */ /* 0x000ee80000100a00 */
[----:B------:R-:W3:Y:S01]  /*597e0*/  LDL.64 R164, [R1+0x8fe8] ;  /* 0x008fe80001a47983 */ /* 0x000ee20000100a00 */
[----:B0-----:R-:W-:Y:S02]  /*597f0*/  DADD R186, -R92, R26 ;  /* 0x000000005cba7229 */ /* 0x001fe4000000011a */
[----:B------:R-:W-:Y:S01]  /*59800*/  DFMA R26, -R248, R56, -R230 ;  /* 0x00000038f81a722b */ /* 0x000fe200000009e6 */
[----:B------:R-:W-:Y:S01]  /*59810*/  MOV R248, R180 ;  /* 0x000000b400f87202 */ /* 0x000fe20000000f00 */
[----:B------:R-:W-:Y:S02]  /*59820*/  IMAD.MOV.U32 R249, RZ, RZ, R181 ;  /* 0x000000fffff97224 */ /* 0x000fe400078e00b5 */
[----:B------:R-:W3:Y:S01]  /*59830*/  LDL.LU.64 R180, [R1+0x9128] ;  /* 0x0091280001b47983 */ /* 0x000ee20000300a00 */
[----:B------:R-:W-:Y:S01]  /*59840*/  DADD R22, -R94, R22 ;  /* 0x000000005e167229 */ /* 0x000fe20000000116 */
[----:B------:R-:W-:Y:S01]  /*59850*/  CS2R R184, SRZ ;  /* 0x0000000000b87805 */ /* 0x000fe2000001ff00 */
[----:B--2---:R-:W-:-:S04]  /*59860*/  DMUL R42, R42, R64 ;  /* 0x000000402a2a7228 */ /* 0x004fc80000000000 */
[----:B------:R0:W-:Y:S01]  /*59870*/  STL.128 [R1+0x2250], R184 ;  /* 0x002250b801007387 */ /* 0x0001e20000100c00 */
[----:B------:R-:W-:-:S03]  /*59880*/  DADD R188, -R102, R4 ;  /* 0x0000000066bc7229 */ /* 0x000fc60000000104 */
[----:B------:R1:W-:Y:S01]  /*59890*/  STL.64 [R1+0x8920], R42 ;  /* 0x0089202a01007387 */ /* 0x0003e20000100a00 */
[----:B------:R-:W-:Y:S02]  /*598a0*/  DADD R4, -R42, R26 ;  /* 0x000000002a047229 */ /* 0x000fe4000000011a */
[----:B------:R-:W-:Y:S02]  /*598b0*/  DMUL R222, R64, UR64 ;  /* 0x0000004040de7c28 */ /* 0x000fe40008000000 */
[----:B0-----:R-:W-:Y:S01]  /*598c0*/  DADD R186, -RZ, -R198 ;  /* 0x00000000ffba7229 */ /* 0x001fe200000009c6 */
[----:B------:R-:W-:Y:S02]  /*598d0*/  IMAD.MOV.U32 R184, RZ, RZ, R22 ;  /* 0x000000ffffb87224 */ /* 0x000fe400078e0016 */
[----:B------:R-:W-:Y:S01]  /*598e0*/  IMAD.MOV.U32 R185, RZ, RZ, R23 ;  /* 0x000000ffffb97224 */ /* 0x000fe200078e0017 */
[----:B-1----:R-:W-:Y:S02]  /*598f0*/  DMUL R42, R58, UR72 ;  /* 0x000000483a2a7c28 */ /* 0x002fe40008000000 */
[----:B------:R-:W-:-:S02]  /*59900*/  DADD R22, -R118, -R112 ;  /* 0x0000000076167229 */ /* 0x000fc40000000970 */
[----:B------:R0:W-:Y:S01]  /*59910*/  STL.128 [R1+0x2380], R184 ;  /* 0x002380b801007387 */ /* 0x0001e20000100c00 */
[----:B------:R-:W-:-:S03]  /*59920*/  DMUL R82, R246, R74 ;  /* 0x0000004af6527228 */ /* 0x000fc60000000000 */
[----:B------:R-:W-:Y:S01]  /*59930*/  STL.128 [R1+0x2070], R188 ;  /* 0x002070bc01007387 */ /* 0x000fe20000100c00 */
[----:B------:R-:W-:-:S03]  /*59940*/  DADD R4, -R42, R4 ;  /* 0x000000002a047229 */ /* 0x000fc60000000104 */
[----:B------:R1:W-:Y:S01]  /*59950*/  STL.64 [R1+0x8868], R26 ;  /* 0x0088681a01007387 */ /* 0x0003e20000100a00 */
[----:B0-----:R-:W-:Y:S02]  /*59960*/  DMUL R184, R232, UR50 ;  /* 0x00000032e8b87c28 */ /* 0x001fe40008000000 */
[----:B------:R-:W-:Y:S02]  /*59970*/  DADD R186, R34, R10 ;  /* 0x0000000022ba7229 */ /* 0x000fe4000000000a */
[----:B------:R-:W-:Y:S02]  /*59980*/  DMUL R10, R58, UR44 ;  /* 0x0000002c3a0a7c28 */ /* 0x000fe40008000000 */
[----:B-1----:R-:W-:-:S03]  /*59990*/  DMUL R26, R152, UR38 ;  /* 0x00000026981a7c28 */ /* 0x002fc60008000000 */
[----:B------:R0:W-:Y:S03]  /*599a0*/  STL.128 [R1+0x1aa0], R184 ;  /* 0x001aa0b801007387 */ /* 0x0001e60000100c00 */
[----:B------:R-:W-:Y:S02]  /*599b0*/  DADD R10, -R10, R22 ;  /* 0x000000000a0a7229 */ /* 0x000fe40000000116 */
[----:B0-----:R-:W-:Y:S01]  /*599c0*/  DFMA R186, R56, UR46, R12 ;  /* 0x0000002e38ba7c2b */ /* 0x001fe2000800000c */
[----:B------:R-:W-:Y:S01]  /*599d0*/  UMOV UR64, 0xb299048d ;  /* 0xb299048d00407882 */ /* 0x000fe20000000000 */
[----:B------:R-:W-:Y:S01]  /*599e0*/  UMOV UR65, 0x3d7d33f9 ;  /* 0x3d7d33f900417882 */ /* 0x000fe20000000000 */
[----:B------:R0:W-:Y:S04]  /*599f0*/  STL.64 [R1+0xabf0], R118 ;  /* 0x00abf07601007387 */ /* 0x0001e80000100a00 */
[----:B0-----:R-:W2:Y:S01]  /*59a00*/  LDL.64 R118, [R1+0x9078] ;  /* 0x0090780001767983 */ /* 0x001ea20000100a00 */
[----:B----4-:R-:W-:-:S02]  /*59a10*/  DADD R22, -R110, R4 ;  /* 0x000000006e167229 */ /* 0x010fc40000000104 */
[----:B------:R-:W-:Y:S02]  /*59a20*/  DADD R4, -R82, R10 ;  /* 0x0000000052047229 */ /* 0x000fe4000000010a */
[----:B---3--:R-:W-:Y:S02]  /*59a30*/  DADD R12, R132, R222 ;  /* 0x00000000840c7229 */ /* 0x008fe400000000de */
[----:B------:R-:W-:Y:S01]  /*59a40*/  DFMA R184, R164, UR50, R26 ;  /* 0x00000032a4b87c2b */ /* 0x000fe2000800001a */
[----:B------:R-:W-:Y:S01]  /*59a50*/  IMAD.MOV.U32 R132, RZ, RZ, R248 ;  /* 0x000000ffff847224 */ /* 0x000fe200078e00f8 */
[----:B------:R-:W-:-:S03]  /*59a60*/  DMUL R26, R162, R150 ;  /* 0x00000096a21a7228 */ /* 0x000fc60000000000 */
[----:B------:R0:W-:Y:S01]  /*59a70*/  STL.64 [R1+0x8528], R12 ;  /* 0x0085280c01007387 */ /* 0x0001e20000100a00 */
[----:B------:R-:W-:Y:S01]  /*59a80*/  DADD R10, R12, R60 ;  /* 0x000000000c0a7229 */ /* 0x000fe2000000003c */
[----:B------:R-:W-:Y:S01]  /*59a90*/  MOV R133, R249 ;  /* 0x000000f900857202 */ /* 0x000fe20000000f00 */
[----:B------:R-:W-:Y:S01]  /*59aa0*/  DMUL R164, R56, UR64 ;  /* 0x0000004038a47c28 */ /* 0x000fe20008000000 */
[----:B------:R1:W-:Y:S01]  /*59ab0*/  STL.128 [R1+0x1a90], R184 ;  /* 0x001a90b801007387 */ /* 0x0003e20000100c00 */
[----:B------:R-:W-:-:S03]  /*59ac0*/  DADD R190, -R180, R22 ;  /* 0x00000000b4be7229 */ /* 0x000fc60000000116 */
[----:B------:R-:W3:Y:S04]  /*59ad0*/  LDL.LU.64 R222, [R1+0x8c50] ;  /* 0x008c500001de7983 */ /* 0x000ee80000300a00 */
[----:B0-----:R-:W4:Y:S01]  /*59ae0*/  LDL.64 R12, [R1+0x8e88] ;  /* 0x008e8800010c7983 */ /* 0x001f220000100a00 */
[----:B------:R-:W-:Y:S01]  /*59af0*/  IMAD.MOV.U32 R180, RZ, RZ, R124 ;  /* 0x000000ffffb47224 */ /* 0x000fe200078e007c */
[----:B------:R-:W-:Y:S01]  /*59b00*/  DADD R188, -RZ, -R26 ;  /* 0x00000000ffbc7229 */ /* 0x000fe2000000091a */
[----:B------:R-:W-:Y:S01]  /*59b10*/  IMAD.MOV.U32 R181, RZ, RZ, R125 ;  /* 0x000000ffffb57224 */ /* 0x000fe200078e007d */
[----:B------:R-:W2:Y:S04]  /*59b20*/  LDL.64 R248, [R1+0x8d88] ;  /* 0x008d880001f87983 */ /* 0x000ea80000100a00 */
[----:B------:R-:W3:Y:S01]  /*59b30*/  LDL.64 R124, [R1+0x8cb8] ;  /* 0x008cb800017c7983 */ /* 0x000ee20000100a00 */
[----:B-1----:R-:W-:-:S02]  /*59b40*/  DADD R186, -R14, R4 ;  /* 0x000000000eba7229 */ /* 0x002fc40000000104 */
[----:B------:R-:W-:Y:S01]  /*59b50*/  DADD R184, R44, R10 ;  /* 0x000000002cb87229 */ /* 0x000fe2000000000a */
[----:B------:R-:W3:Y:S04]  /*59b60*/  LDL.64 R22, [R1+0x8ce8] ;  /* 0x008ce80001167983 */ /* 0x000ee80000100a00 */
[----:B------:R0:W-:Y:S04]  /*59b70*/  STL.128 [R1+0x22f0], R188 ;  /* 0x0022f0bc01007387 */ /* 0x0001e80000100c00 */
[----:B------:R1:W-:Y:S04]  /*59b80*/  STL.128 [R1+0x2520], R184 ;  /* 0x002520b801007387 */ /* 0x0003e80000100c00 */
[----:B------:R-:W3:Y:S04]  /*59b90*/  LDL.64 R14, [R1+0x8df0] ;  /* 0x008df000010e7983 */ /* 0x000ee80000100a00 */
[----:B------:R-:W3:Y:S01]  /*59ba0*/  LDL.64 R4, [R1+0x8e08] ;  /* 0x008e080001047983 */ /* 0x000ee20000100a00 */
[----:B0-----:R-:W-:-:S02]  /*59bb0*/  DADD R188, -RZ, -R136 ;  /* 0x00000000ffbc7229 */ /* 0x001fc40000000988 */
[----:B------:R-:W-:Y:S02]  /*59bc0*/  DADD R190, -R154, -1300 ;  /* 0xc09450009abe7429 */ /* 0x000fe40000000100 */
[----:B-1----:R-:W-:Y:S01]  /*59bd0*/  DADD R184, -R96, R164 ;  /* 0x0000000060b87229 */ /* 0x002fe200000001a4 */
[----:B------:R-:W3:Y:S04]  /*59be0*/  LDL.LU.64 R164, [R1+0x8458] ;  /* 0x0084580001a47983 */ /* 0x000ee80000300a00 */
[----:B------:R0:W-:Y:S01]  /*59bf0*/  STL.128 [R1+0x1a50], R188 ;  /* 0x001a50bc01007387 */ /* 0x0001e20000100c00 */
[----:B------:R-:W-:Y:S01]  /*59c00*/  CS2R R186, SRZ ;  /* 0x0000000000ba7805 */ /* 0x000fe2000001ff00 */
[----:B------:R-:W-:Y:S01]  /*59c10*/  DMUL R60, R56, UR74 ;  /* 0x0000004a383c7c28 */ /* 0x000fe20008000000 */
[----:B------:R-:W-:Y:S01]  /*59c20*/  UMOV UR50, 0x20c49ba ;  /* 0x020c49ba00327882 */ /* 0x000fe20000000000 */
[----:B------:R-:W-:Y:S01]  /*59c30*/  UMOV UR51, 0x3fa6872b ;  /* 0x3fa6872b00337882 */ /* 0x000fe20000000000 */
[----:B------:R1:W-:Y:S01]  /*59c40*/  STL.64 [R1+0x89c8], R26 ;  /* 0x0089c81a01007387 */ /* 0x0003e20000100a00 */
[----:B------:R-:W-:Y:S01]  /*59c50*/  UMOV UR64, 0xd9d7bdbb ;  /* 0xd9d7bdbb00407882 */ /* 0x000fe20000000000 */
[----:B------:R-:W-:-:S02]  /*59c60*/  UMOV UR65, 0x3ddb7cdf ;  /* 0x3ddb7cdf00417882 */ /* 0x000fc40000000000 */
[----:B------:R-:W3:Y:S01]  /*59c70*/  LDL.64 R96, [R1+0x8fe8] ;  /* 0x008fe80001607983 */ /* 0x000ee20000100a00 */
[----:B0-----:R-:W-:-:S03]  /*59c80*/  DFMA R190, -R236, R90, R142 ;  /* 0x0000005aecbe722b */ /* 0x001fc6000000018e */
[----:B------:R0:W-:Y:S04]  /*59c90*/  STL.128 [R1+0x1b00], R184 ;  /* 0x001b00b801007387 */ /* 0x0001e80000100c00 */
[----:B------:R-:W3:Y:S01]  /*59ca0*/  LDL.64 R142, [R1+0x84d8] ;  /* 0x0084d800018e7983 */ /* 0x000ee20000100a00 */
[----:B------:R-:W-:-:S03]  /*59cb0*/  CS2R R188, SRZ ;  /* 0x0000000000bc7805 */ /* 0x000fc6000001ff00 */
[----:B-1----:R-:W3:Y:S04]  /*59cc0*/  LDL.LU.64 R26, [R1+0x8950] ;  /* 0x00895000011a7983 */ /* 0x002ee80000300a00 */
[----:B------:R-:W3:Y:S01]  /*59cd0*/  LDL.LU.64 R90, [R1+0x89b0] ;  /* 0x0089b000015a7983 */ /* 0x000ee20000300a00 */
[----:B0-----:R-:W-:-:S03]  /*59ce0*/  DADD R186, -RZ, -R242 ;  /* 0x00000000ffba7229 */ /* 0x001fc600000009f2 */
[----:B------:R2:W-:Y:S04]  /*59cf0*/  STL.128 [R1+0x1b20], R188 ;  /* 0x001b20bc01007387 */ /* 0x0005e80000100c00 */
[----:B------:R-:W3:Y:S01]  /*59d00*/  LDL.LU.64 R242, [R1+0x8f98] ;  /* 0x008f980001f27983 */ /* 0x000ee20000300a00 */
[----:B----4-:R-:W-:-:S03]  /*59d10*/  DADD R184, -RZ, -R12 ;  /* 0x00000000ffb87229 */ /* 0x010fc6000000090c */
[----:B------:R-:W4:Y:S01]  /*59d20*/  LDL.64 R12, [R1+0x8f40] ;  /* 0x008f4000010c7983 */ /* 0x000f220000100a00 */
[----:B--2---:R-:W-:-:S03]  /*59d30*/  DADD R188, R238, -R248 ;  /* 0x00000000eebc7229 */ /* 0x004fc600000008f8 */
[----:B------:R-:W2:Y:S04]  /*59d40*/  LDL.LU.64 R248, [R1+0x8b78] ;  /* 0x008b780001f87983 */ /* 0x000ea80000300a00 */
[----:B------:R0:W-:Y:S01]  /*59d50*/  STL.128 [R1+0x1b60], R184 ;  /* 0x001b60b801007387 */ /* 0x0001e20000100c00 */
[----:B---3--:R-:W-:-:S03]  /*59d60*/  DADD R190, -R22, R124 ;  /* 0x0000000016be7229 */ /* 0x008fc6000000017c */
[----:B------:R-:W3:Y:S04]  /*59d70*/  LDL.64 R124, [R1+0x8d20] ;  /* 0x008d2000017c7983 */ /* 0x000ee80000100a00 */
[----:B------:R1:W-:Y:S01]  /*59d80*/  STL.128 [R1+0x1c10], R188 ;  /* 0x001c10bc01007387 */ /* 0x0003e20000100c00 */
[----:B0-----:R-:W-:Y:S02]  /*59d90*/  DADD R184, R212, R114 ;  /* 0x00000000d4b87229 */ /* 0x001fe40000000072 */
[----:B------:R-:W-:Y:S02]  /*59da0*/  DADD R186, -R8, -R60 ;  /* 0x0000000008ba7229 */ /* 0x000fe4000000093c */
[----:B-1----:R-:W-:-:S05]  /*59db0*/  DADD R188, -RZ, -R14 ;  /* 0x00000000ffbc7229 */ /* 0x002fca000000090e */
[----:B------:R0:W-:Y:S01]  /*59dc0*/  STL.128 [R1+0x1c30], R184 ;  /* 0x001c30b801007387 */ /* 0x0001e20000100c00 */
[----:B------:R-:W-:-:S03]  /*59dd0*/  DMUL R190, R118, UR50 ;  /* 0x0000003276be7c28 */ /* 0x000fc60008000000 */
[----:B------:R1:W-:Y:S04]  /*59de0*/  STL.64 [R1+0xadd8], R164 ;  /* 0x00add8a401007387 */ /* 0x0003e80000100a00 */
[----:B------:R1:W-:Y:S04]  /*59df0*/  STL.128 [R1+0x1c50], R188 ;  /* 0x001c50bc01007387 */ /* 0x0003e80000100c00 */
[----:B------:R-:W2:Y:S01]  /*59e00*/  LDL.64 R14, [R1+0x8578] ;  /* 0x00857800010e7983 */ /* 0x000ea20000100a00 */
[----:B0-----:R-:W-:Y:S02]  /*59e10*/  DADD R184, -R164, -R4 ;  /* 0x00000000a4b87229 */ /* 0x001fe40000000904 */
[----:B------:R-:W-:Y:S01]  /*59e20*/  DADD R186, -R78, -R36 ;  /* 0x000000004eba7229 */ /* 0x000fe20000000924 */
[----:B-1----:R-:W2:Y:S04]  /*59e30*/  LDL.64 R164, [R1+0x85d8] ;  /* 0x0085d80001a47983 */ /* 0x002ea80000100a00 */
[----:B------:R-:W2:Y:S01]  /*59e40*/  LDL.64 R4, [R1+0x8f28] ;  /* 0x008f280001047983 */ /* 0x000ea20000100a00 */
[----:B------:R-:W-:-:S03]  /*59e50*/  DADD R188, -RZ, -R140 ;  /* 0x00000000ffbc7229 */ /* 0x000fc6000000098c */
[----:B------:R0:W-:Y:S04]  /*59e60*/  STL.128 [R1+0x1c90], R184 ;  /* 0x001c90b801007387 */ /* 0x0001e80000100c00 */
[----:B------:R-:W2:Y:S01]  /*59e70*/  LDL.64 R140, [R1+0x85e0] ;  /* 0x0085e000018c7983 */ /* 0x000ea20000100a00 */
[----:B------:R-:W-:Y:S02]  /*59e80*/  DADD R190, -RZ, -R222 ;  /* 0x00000000ffbe7229 */ /* 0x000fe400000009de */
[----:B0-----:R-:W-:Y:S01]  /*59e90*/  DADD R186, -RZ, -R142 ;  /* 0x00000000ffba7229 */ /* 0x001fe2000000098e */
[----:B------:R-:W2:Y:S04]  /*59ea0*/  LDL.64 R142, [R1+0x8b68] ;  /* 0x008b6800018e7983 */ /* 0x000ea80000100a00 */
[----:B------:R0:W-:Y:S02]  /*59eb0*/  STL.128 [R1+0x1cd0], R188 ;  /* 0x001cd0bc01007387 */ /* 0x0001e40000100c00 */
[----:B0-----:R-:W-:-:S02]  /*59ec0*/  DFMA R190, R104, UR58, R48 ;  /* 0x0000003a68be7c2b */ /* 0x001fc40008000030 */
[----:B------:R-:W2:Y:S01]  /*59ed0*/  LDL.64 R104, [R1+0x85b0] ;  /* 0x0085b00001687983 */ /* 0x000ea20000100a00 */
[----:B------:R-:W-:Y:S01]  /*59ee0*/  DADD R184, -RZ, -R174 ;  /* 0x00000000ffb87229 */ /* 0x000fe200000009ae */
[----:B------:R-:W-:Y:S01]  /*59ef0*/  CS2R R188, SRZ ;  /* 0x0000000000bc7805 */ /* 0x000fe2000001ff00 */
[----:B------:R-:W-:Y:S01]  /*59f00*/  UMOV UR58, 0xa3d70a3d ;  /* 0xa3d70a3d003a7882 */ /* 0x000fe20000000000 */
[----:B------:R-:W-:Y:S01]  /*59f10*/  UMOV UR59, 0x3fea3d70 ;  /* 0x3fea3d70003b7882 */ /* 0x000fe20000000000 */
[----:B------:R-:W2:Y:S04]  /*59f20*/  LDL.LU.64 R174, [R1+0x8730] ;  /* 0x0087300001ae7983 */ /* 0x000ea80000300a00 */
[----:B------:R0:W-:Y:S04]  /*59f30*/  STL.128 [R1+0x1d10], R184 ;  /* 0x001d10b801007387 */ /* 0x0001e80000100c00 */
[----:B------:R1:W-:Y:S01]  /*59f40*/  STL.128 [R1+0x1d70], R188 ;  /* 0x001d70bc01007387 */ /* 0x0003e20000100c00 */
[----:B0-----:R-:W-:-:S02]  /*59f50*/  DMUL R184, R54, UR62 ;  /* 0x0000003e36b87c28 */ /* 0x001fc40008000000 */
[----:B-1----:R-:W-:Y:S02]  /*59f60*/  DADD R188, -R38, -R6 ;  /* 0x0000000026bc7229 */ /* 0x002fe40000000906 */
[----:B----4-:R-:W-:Y:S01]  /*59f70*/  DMUL R186, R12, UR20 ;  /* 0x000000140cba7c28 */ /* 0x010fe20008000000 */
[----:B------:R-:W4:Y:S01]  /*59f80*/  LDL.64 R12, [R1+0x8e50] ;  /* 0x008e5000010c7983 */ /* 0x000f220000100a00 */
[----:B---3--:R-:W-:Y:S02]  /*59f90*/  DMUL R190, R124, UR58 ;  /* 0x0000003a7cbe7c28 */ /* 0x008fe40008000000 */
[----:B------:R-:W-:-:S03]  /*59fa0*/  DMUL R124, R26, UR42 ;  /* 0x0000002a1a7c7c28 */ /* 0x000fc60008000000 */
[----:B------:R0:W-:Y:S04]  /*59fb0*/  STL.128 [R1+0x1d60], R184 ;  /* 0x001d60b801007387 */ /* 0x0001e80000100c00 */
[----:B------:R1:W-:Y:S01]  /*59fc0*/  STL.128 [R1+0x1ca0], R188 ;  /* 0x001ca0bc01007387 */ /* 0x0003e20000100c00 */
[----:B0-----:R-:W-:Y:S02]  /*59fd0*/  DADD R184, -RZ, -R218 ;  /* 0x00000000ffb87229 */ /* 0x001fe400000009da */
[----:B-1----:R-:W-:Y:S02]  /*59fe0*/  DADD R188, -RZ, -R32 ;  /* 0x00000000ffbc7229 */ /* 0x002fe40000000920 */
[----:B--2---:R-:W-:Y:S01]  /*59ff0*/  DFMA R190, R14, UR58, R124 ;  /* 0x0000003a0ebe7c2b */ /* 0x004fe2000800007c */
[----:B------:R-:W2:Y:S01]  /*5a000*/  LDL.64 R14, [R1+0x85f8] ;  /* 0x0085f800010e7983 */ /* 0x000ea20000100a00 */
[----:B------:R-:W-:-:S07]  /*5a010*/  DFMA R186, R248, UR42, R164 ;  /* 0x0000002af8ba7c2b */ /* 0x000fce00080000a4 */
[----:B------:R-:W-:Y:S04]  /*5a020*/  STL.128 [R1+0x1d00], R184 ;  /* 0x001d00b801007387 */ /* 0x000fe80000100c00 */
[----:B------:R0:W-:Y:S01]  /*5a030*/  STL.128 [R1+0x1cc0], R188 ;  /* 0x001cc0bc01007387 */ /* 0x0001e20000100c00 */
[----:B------:R-:W-:Y:S01]  /*5a040*/  DFMA R10, R142, UR24, R140 ;  /* 0x000000188e0a7c2b */ /* 0x000fe2000800008c */
[----:B0-----:R-:W-:Y:S02]  /*5a050*/  CS2R R188, SRZ ;  /* 0x0000000000bc7805 */ /* 0x001fe4000001ff00 */
[----:B------:R0:W-:Y:S04]  /*5a060*/  STL.64 [R1+0xad48], R248 ;  /* 0x00ad48f801007387 */ /* 0x0001e80000100a00 */
[----:B------:R-:W3:Y:S03]  /*5a070*/  LDL.64 R140, [R1+0x9058] ;  /* 0x00905800018c7983 */ /* 0x000ee60000100a00 */
[----:B------:R-:W-:Y:S01]  /*5a080*/  MOV R190, R10 ;  /* 0x0000000a00be7202 */ /* 0x000fe20000000f00 */
[----:B------:R-:W-:Y:S01]  /*5a090*/  IMAD.MOV.U32 R191, RZ, RZ, R11 ;  /* 0x000000ffffbf7224 */ /* 0x000fe200078e000b */
[----:B------:R-:W-:Y:S01]  /*5a0a0*/  DADD R10, R4, R22 ;  /* 0x00000000040a7229 */ /* 0x000fe20000000016 */
[----:B------:R-:W-:Y:S04]  /*5a0b0*/  STL.64 [R1+0xad60], R124 ;  /* 0x00ad607c01007387 */ /* 0x000fe80000100a00 */
[----:B------:R1:W-:Y:S04]  /*5a0c0*/  STL.128 [R1+0x1ef0], R188 ;  /* 0x001ef0bc01007387 */ /* 0x0003e80000100c00 */
[----:B------:R-:W3:Y:S01]  /*5a0d0*/  LDL.64 R4, [R1+0x85c0] ;  /* 0x0085c00001047983 */ /* 0x000ee20000100a00 */
[----:B------:R-:W-:-:S03]  /*5a0e0*/  DADD R186, -RZ, -R104 ;  /* 0x00000000ffba7229 */ /* 0x000fc60000000968 */
[----:B------:R-:W3:Y:S04]  /*5a0f0*/  LDL.64 R104, [R1+0x8a78] ;  /* 0x008a780001687983 */ /* 0x000ee80000100a00 */
[----:B0-----:R-:W3:Y:S01]  /*5a100*/  LDL.64 R248, [R1+0x85a8] ;  /* 0x0085a80001f87983 */ /* 0x001ee20000100a00 */
[----:B-1----:R-:W-:-:S03]  /*5a110*/  DADD R188, -RZ, -R202 ;  /* 0x00000000ffbc7229 */ /* 0x002fc600000009ca */
[----:B------:R-:W3:Y:S04]  /*5a120*/  LDL.LU.64 R124, [R1+0x8e18] ;  /* 0x008e1800017c7983 */ /* 0x000ee80000300a00 */
[----:B------:R-:W3:Y:S04]  /*5a130*/  LDL.LU.64 R202, [R1+0x8b18] ;  /* 0x008b180001ca7983 */ /* 0x000ee80000300a00 */
[----:B------:R-:W3:Y:S01]  /*5a140*/  LDL.LU.64 R142, [R1+0x84c8] ;  /* 0x0084c800018e7983 */ /* 0x000ee20000300a00 */
[----:B------:R-:W-:Y:S02]  /*5a150*/  DADD R22, -RZ, -R238 ;  /* 0x00000000ff167229 */ /* 0x000fe400000009ee */
[----:B------:R-:W-:Y:S01]  /*5a160*/  DADD R184, -RZ, -R214 ;  /* 0x00000000ffb87229 */ /* 0x000fe200000009d6 */
[----:B------:R-:W3:Y:S06]  /*5a170*/  LDL.64 R238, [R1+0x8f40] ;  /* 0x008f400001ee7983 */ /* 0x000eec0000100a00 */
[----:B------:R0:W-:Y:S02]  /*5a180*/  STL.128 [R1+0x1f00], R184 ;  /* 0x001f00b801007387 */ /* 0x0001e40000100c00 */
[----:B0-----:R-:W-:Y:S01]  /*5a190*/  IMAD.MOV.U32 R184, RZ, RZ, R22 ;  /* 0x000000ffffb87224 */ /* 0x001fe200078e0016 */
[----:B------:R-:W-:Y:S01]  /*5a1a0*/  MOV R185, R23 ;  /* 0x0000001700b97202 */ /* 0x000fe20000000f00 */
[----:B------:R-:W-:Y:S01]  /*5a1b0*/  IMAD.MOV.U32 R186, RZ, RZ, R10 ;  /* 0x000000ffffba7224 */ /* 0x000fe200078e000a */
[----:B------:R-:W-:Y:S01]  /*5a1c0*/  DADD R68, -RZ, -R118 ;  /* 0x00000000ff447229 */ /* 0x000fe20000000976 */
[----:B------:R-:W-:Y:S01]  /*5a1d0*/  IMAD.MOV.U32 R187, RZ, RZ, R11 ;  /* 0x000000ffffbb7224 */ /* 0x000fe200078e000b */
[----:B------:R-:W-:Y:S01]  /*5a1e0*/  UMOV UR62, 0xcccccccd ;  /* 0xcccccccd003e7882 */ /* 0x000fe20000000000 */
[----:B------:R-:W-:Y:S01]  /*5a1f0*/  UMOV UR63, 0x3fe4cccc ;  /* 0x3fe4cccc003f7882 */ /* 0x000fe20000000000 */
[----:B------:R-:W3:Y:S04]  /*5a200*/  LDL.64 R10, [R1+0x9cc8] ;  /* 0x009cc800010a7983 */ /* 0x000ee80000100a00 */
[----:B------:R0:W-:Y:S04]  /*5a210*/  STL.128 [R1+0x1f50], R184 ;  /* 0x001f50b801007387 */ /* 0x0001e80000100c00 */
[----:B------:R-:W3:Y:S01]  /*5a220*/  LDL.64 R22, [R1+0x9ee0] ;  /* 0x009ee00001167983 */ /* 0x000ee20000100a00 */
[----:B0-----:R-:W-:Y:S01]  /*5a230*/  DFMA R186, R70, 2, R106 ;  /* 0x4000000046ba782b */ /* 0x001fe2000000006a */
[----:B------:R-:W-:-:S06]  /*5a240*/  CS2R R184, SRZ ;  /* 0x0000000000b87805 */ /* 0x000fcc000001ff00 */
[----:B------:R-:W-:Y:S01]  /*5a250*/  STL.128 [R1+0x1f70], R184 ;  /* 0x001f70b801007387 */ /* 0x000fe20000100c00 */
[----:B----4-:R-:W-:-:S07]  /*5a260*/  DADD R190, -RZ, -R12 ;  /* 0x00000000ffbe7229 */ /* 0x010fce000000090c */
[----:B------:R0:W-:Y:S02]  /*5a270*/  STL.128 [R1+0x2020], R188 ;  /* 0x002020bc01007387 */ /* 0x0001e40000100c00 */
[----:B0-----:R-:W-:Y:S02]  /*5a280*/  DADD R190, -RZ, -R192 ;  /* 0x00000000ffbe7229 */ /* 0x001fe400000009c0 */
[----:B--2---:R-:W-:Y:S02]  /*5a290*/  DADD R184, -RZ, -R14 ;  /* 0x00000000ffb87229 */ /* 0x004fe4000000090e */
[----:B---3--:R-:W-:Y:S01]  /*5a2a0*/  DADD R14, -RZ, -R4 ;  /* 0x00000000ff0e7229 */ /* 0x008fe20000000904 */
[----:B------:R-:W2:Y:S01]  /*5a2b0*/  LDL.64 R4, [R1+0x85f0] ;  /* 0x0085f00001047983 */ /* 0x000ea20000100a00 */
[----:B------:R-:W-:-:S07]  /*5a2c0*/  DADD R186, -RZ, -R104 ;  /* 0x00000000ffba7229 */ /* 0x000fce0000000968 */
[----:B------:R-:W-:Y:S01]  /*5a2d0*/  STL.128 [R1+0x2030], R184 ;  /* 0x002030b801007387 */ /* 0x000fe20000100c00 */
[----:B------:R-:W-:-:S07]  /*5a2e0*/  DADD R12, -RZ, -R202 ;  /* 0x00000000ff0c7229 */ /* 0x000fce00000009ca */
[----:B------:R0:W-:Y:S01]  /*5a2f0*/  STL.128 [R1+0x2050], R12 ;  /* 0x0020500c01007387 */ /* 0x0001e20000100c00 */
[----:B------:R-:W-:-:S03]  /*5a300*/  DADD R188, -RZ, -R248 ;  /* 0x00000000ffbc7229 */ /* 0x000fc600000009f8 */
[----:B0-----:R-:W3:Y:S01]  /*5a310*/  LDL.64 R14, [R1+0x8aa8] ;  /* 0x008aa800010e7983 */ /* 0x001ee20000100a00 */
[----:B------:R-:W-:-:S03]  /*5a320*/  DADD R184, -RZ, -R124 ;  /* 0x00000000ffb87229 */ /* 0x000fc6000000097c */
[----:B------:R0:W-:Y:S01]  /*5a330*/  STL.128 [R1+0x20b0], R188 ;  /* 0x0020b0bc01007387 */ /* 0x0001e20000100c00 */
[----:B------:R-:W-:Y:S01]  /*5a340*/  DADD R186, -RZ, -R142 ;  /* 0x00000000ffba7229 */ /* 0x000fe2000000098e */
[----:B------:R-:W-:Y:S02]  /*5a350*/  CS2R R70, SRZ ;  /* 0x0000000000467805 */ /* 0x000fe4000001ff00 */
[----:B------:R-:W4:Y:S01]  /*5a360*/  LDL.64 R12, [R1+0x8588] ;  /* 0x00858800010c7983 */ /* 0x000f220000100a00 */
[----:B0-----:R-:W-:Y:S02]  /*5a370*/  DMUL R188, R140, UR24 ;  /* 0x000000188cbc7c28 */ /* 0x001fe40008000000 */
[----:B------:R-:W-:Y:S01]  /*5a380*/  DMUL R140, R56, UR64 ;  /* 0x00000040388c7c28 */ /* 0x000fe20008000000 */
[----:B------:R0:W-:Y:S07]  /*5a390*/  STL.128 [R1+0x20d0], R184 ;  /* 0x0020d0b801007387 */ /* 0x0001ee0000100c00 */
[----:B0-----:R-:W-:-:S02]  /*5a3a0*/  DADD R186, R62, R140 ;  /* 0x000000003eba7229 */ /* 0x001fc4000000008c */
[----:B------:R-:W4:Y:S01]  /*5a3b0*/  LDL.64 R140, [R1+0x8a20] ;  /* 0x008a2000018c7983 */ /* 0x000f220000100a00 */
[----:B------:R-:W-:Y:S01]  /*5a3c0*/  CS2R R190, SRZ ;  /* 0x0000000000be7805 */ /* 0x000fe2000001ff00 */
[----:B------:R-:W-:-:S04]  /*5a3d0*/  DADD R184, -RZ, -R90 ;  /* 0x00000000ffb87229 */ /* 0x000fc8000000095a */
[----:B------:R0:W-:Y:S04]  /*5a3e0*/  STL.128 [R1+0x2100], R188 ;  /* 0x002100bc01007387 */ /* 0x0001e80000100c00 */
[----:B------:R1:W-:Y:S04]  /*5a3f0*/  STL.128 [R1+0x2190], R68 ;  /* 0x0021904401007387 */ /* 0x0003e80000100c00 */
[----:B------:R1:W-:Y:S01]  /*5a400*/  STL.128 [R1+0x21a0], R184 ;  /* 0x0021a0b801007387 */ /* 0x0003e20000100c00 */
[----:B0-----:R-:W-:Y:S02]  /*5a410*/  DFMA R188, R2, UR62, -R200 ;  /* 0x0000003e02bc7c2b */ /* 0x001fe400080008c8 */
[----:B------:R-:W-:Y:S01]  /*5a420*/  DMUL R190, R144, 0.5 ;  /* 0x3fe0000090be7828 */ /* 0x000fe20000000000 */
[----:B------:R-:W-:Y:S01]  /*5a430*/  UMOV UR64, 0x47ae147b ;  /* 0x47ae147b00407882 */ /* 0x000fe20000000000 */
[----:B------:R-:W-:Y:S01]  /*5a440*/  UMOV UR65, 0x3fc47ae1 ;  /* 0x3fc47ae100417882 */ /* 0x000fe20000000000 */
[----:B-1----:R-:W4:Y:S01]  /*5a450*/  LDL.64 R68, [R1+0x8ec0] ;  /* 0x008ec00001447983 */ /* 0x002f220000100a00 */
[----:B------:R-:W-:Y:S01]  /*5a460*/  DADD R186, -RZ, -R34 ;  /* 0x00000000ffba7229 */ /* 0x000fe20000000922 */
[----:B------:R-:W-:-:S02]  /*5a470*/  CS2R R184, SRZ ;  /* 0x0000000000b87805 */ /* 0x000fc4000001ff00 */
[----:B------:R0:W-:Y:S01]  /*5a480*/  STL.128 [R1+0x21d0], R188 ;  /* 0x0021d0bc01007387 */ /* 0x0001e20000100c00 */
[----:B------:R-:W-:Y:S01]  /*5a490*/  MOV R34, R88 ;  /* 0x0000005800227202 */ /* 0x000fe20000000f00 */
[----:B------:R-:W-:Y:S02]  /*5a4a0*/  IMAD.MOV.U32 R35, RZ, RZ, R89 ;  /* 0x000000ffff237224 */ /* 0x000fe400078e0059 */
[----:B------:R-:W4:Y:S04]  /*5a4b0*/  LDL.LU.64 R88, [R1+0x8d78] ;  /* 0x008d780001587983 */ /* 0x000f280000300a00 */
[----:B------:R1:W-:Y:S04]  /*5a4c0*/  STL.128 [R1+0x2230], R184 ;  /* 0x002230b801007387 */ /* 0x0003e80000100c00 */
[----:B------:R-:W4:Y:S01]  /*5a4d0*/  LDL.64 R70, [R1+0x8ec8] ;  /* 0x008ec80001467983 */ /* 0x000f220000100a00 */
[----:B0-----:R-:W-:-:S02]  /*5a4e0*/  DMUL R188, R152, UR48 ;  /* 0x0000003098bc7c28 */ /* 0x001fc40008000000 */
[----:B-1----:R-:W-:Y:S01]  /*5a4f0*/  DADD R186, -RZ, -R204 ;  /* 0x00000000ffba7229 */ /* 0x002fe200000009cc */
[----:B------:R-:W4:Y:S01]  /*5a500*/  LDL.LU.64 R204, [R1+0x8558] ;  /* 0x0085580001cc7983 */ /* 0x000f220000300a00 */
[----:B------:R-:W-:-:S07]  /*5a510*/  DMUL R190, R152, UR64 ;  /* 0x0000004098be7c28 */ /* 0x000fce0008000000 */
[----:B------:R0:W-:Y:S02]  /*5a520*/  STL.128 [R1+0x2200], R188 ;  /* 0x002200bc01007387 */ /* 0x0001e40000100c00 */
[----:B0-----:R-:W-:Y:S02]  /*5a530*/  CS2R R190, SRZ ;  /* 0x0000000000be7805 */ /* 0x001fe4000001ff00 */
[----:B------:R0:W-:Y:S02]  /*5a540*/  STL.64 [R1+0xad70], R124 ;  /* 0x00ad707c01007387 */ /* 0x0001e40000100a00 */
[----:B0-----:R-:W-:Y:S01]  /*5a550*/  IMAD.MOV.U32 R124, RZ, RZ, R34 ;  /* 0x000000ffff7c7224 */ /* 0x001fe200078e0022 */
[----:B------:R-:W-:Y:S01]  /*5a560*/  MOV R125, R35 ;  /* 0x00000023007d7202 */ /* 0x000fe20000000f00 */
[----:B------:R-:W-:Y:S02]  /*5a570*/  IMAD.MOV.U32 R34, RZ, RZ, R132 ;  /* 0x000000ffff227224 */ /* 0x000fe400078e0084 */
[----:B------:R-:W-:-:S02]  /*5a580*/  IMAD.MOV.U32 R35, RZ, RZ, R133 ;  /* 0x000000ffff237224 */ /* 0x000fc400078e0085 */
[----:B------:R-:W4:Y:S01]  /*5a590*/  LDL.64 R132, [R1+0x8a98] ;  /* 0x008a980001847983 */ /* 0x000f220000100a00 */
[----:B--2---:R-:W-:Y:S02]  /*5a5a0*/  DADD R184, R4, R242 ;  /* 0x0000000004b87229 */ /* 0x004fe400000000f2 */
[----:B---3--:R-:W-:-:S07]  /*5a5b0*/  DMUL R188, R14, UR66 ;  /* 0x000000420ebc7c28 */ /* 0x008fce0008000000 */
[----:B------:R0:W-:Y:S04]  /*5a5c0*/  STL.128 [R1+0x2220], R188 ;  /* 0x002220bc01007387 */ /* 0x0001e80000100c00 */
[----:B------:R1:W-:Y:S01]  /*5a5d0*/  STL.128 [R1+0x22d0], R184 ;  /* 0x0022d0b801007387 */ /* 0x0003e20000100c00 */
[----:B0-----:R-:W-:Y:S01]  /*5a5e0*/  DADD R188, -RZ, -R174 ;  /* 0x00000000ffbc7229 */ /* 0x001fe200000009ae */
[----:B------:R-:W-:Y:S01]  /*5a5f0*/  CS2R R190, SRZ ;  /* 0x0000000000be7805 */ /* 0x000fe2000001ff00 */
[----:B-1----:R-:W-:Y:S02]  /*5a600*/  DADD R184, -R16, -R240 ;  /* 0x0000000010b87229 */ /* 0x002fe400000009f0 */
[----:B------:R-:W-:-:S03]  /*5a610*/  DADD R186, -RZ, -R18 ;  /* 0x00000000ffba7229 */ /* 0x000fc60000000912 */
[----:B------:R0:W-:Y:S01]  /*5a620*/  STL.128 [R1+0x22e0], R188 ;  /* 0x0022e0bc01007387 */ /* 0x0001e20000100c00 */
[----:B------:R-:W-:Y:S02]  /*5a630*/  DMUL R4, R152, UR56 ;  /* 0x0000003898047c28 */ /* 0x000fe40008000000 */
[----:B------:R-:W-:Y:S01]  /*5a640*/  DMUL R22, R22, R56 ;  /* 0x0000003816167228 */ /* 0x000fe20000000000 */
[----:B------:R-:W-:Y:S04]  /*5a650*/  STL.64 [R1+0xaab0], R82 ;  /* 0x00aab05201007387 */ /* 0x000fe80000100a00 */
        /* <DEDUP_REMOVED lines=8> */
[----:B------:R-:W-:Y:S04]  /*5a6e0*/  STL.64 [R1+0xab80], R216 ;  /* 0x00ab80d801007387 */ /* 0x000fe80000100a00 */
[----:B------:R-:W2:Y:S01]  /*5a6f0*/  LDL.64 R240, [R1+0x8720] ;  /* 0x0087200001f07983 */ /* 0x000ea20000100a00 */
[----:B----4-:R-:W-:-:S03]  /*5a700*/  DADD R188, -R140, -R14 ;  /* 0x000000008cbc7229 */ /* 0x010fc6000000090e */
[----:B------:R-:W3:Y:S01]  /*5a710*/  LDL.64 R14, [R1+0x86f8] ;  /* 0x0086f800010e7983 */ /* 0x000ee20000100a00 */
[----:B------:R-:W-:Y:S01]  /*5a720*/  MOV R140, R224 ;  /* 0x000000e0008c7202 */ /* 0x000fe20000000f00 */
[----:B------:R-:W-:Y:S02]  /*5a730*/  IMAD.MOV.U32 R141, RZ, RZ, R225 ;  /* 0x000000ffff8d7224 */ /* 0x000fe400078e00e1 */
[----:B------:R-:W4:Y:S01]  /*5a740*/  LDL.64 R224, [R1+0x8fd0] ;  /* 0x008fd00001e07983 */ /* 0x000f220000100a00 */
[----:B------:R-:W-:Y:S01]  /*5a750*/  CS2R R190, SRZ ;  /* 0x0000000000be7805 */ /* 0x000fe2000001ff00 */
[----:B------:R-:W-:Y:S02]  /*5a760*/  DADD R186, -RZ, -R210 ;  /* 0x00000000ffba7229 */ /* 0x000fe400000009d2 */
[----:B------:R-:W-:Y:S02]  /*5a770*/  DMUL R184, R104, UR52 ;  /* 0x0000003468b87c28 */ /* 0x000fe40008000000 */
[----:B------:R0:W-:Y:S05]  /*5a780*/  STL.128 [R1+0x2340], R188 ;  /* 0x002340bc01007387 */ /* 0x0001ea0000100c00 */
[----:B------:R1:W-:Y:S01]  /*5a790*/  STL.128 [R1+0x2360], R184 ;  /* 0x002360b801007387 */ /* 0x0003e20000100c00 */
[----:B0-----:R-:W-:Y:S01]  /*5a7a0*/  DADD R190, -RZ, -R28 ;  /* 0x00000000ffbe7229 */ /* 0x001fe2000000091c */
[----:B------:R-:W-:Y:S01]  /*5a7b0*/  CS2R R188, SRZ ;  /* 0x0000000000bc7805 */ /* 0x000fe2000001ff00 */
[----:B-1----:R-:W-:-:S05]  /*5a7c0*/  DADD R184, -RZ, -R46 ;  /* 0x00000000ffb87229 */ /* 0x002fca000000092e */
[----:B------:R0:W-:Y:S01]  /*5a7d0*/  STL.128 [R1+0x2370], R188 ;  /* 0x002370bc01007387 */ /* 0x0001e20000100c00 */
[----:B------:R-:W-:-:S07]  /*5a7e0*/  DADD R186, -RZ, -R130 ;  /* 0x00000000ffba7229 */ /* 0x000fce0000000982 */
[----:B------:R1:W-:Y:S01]  /*5a7f0*/  STL.128 [R1+0x2390], R184 ;  /* 0x002390b801007387 */ /* 0x0003e20000100c00 */
[----:B0-----:R-:W-:Y:S02]  /*5a800*/  DMUL R188, R96, UR26 ;  /* 0x0000001a60bc7c28 */ /* 0x001fe40008000000 */
[----:B------:R-:W-:Y:S02]  /*5a810*/  DMUL R190, R238, UR70 ;  /* 0x00000046eebe7c28 */ /* 0x000fe40008000000 */
[----:B-1----:R-:W-:-:S05]  /*5a820*/  DMUL R186, R170, UR70 ;  /* 0x00000046aaba7c28 */ /* 0x002fca0008000000 */
[----:B------:R0:W-:Y:S01]  /*5a830*/  STL.128 [R1+0x1b90], R188 ;  /* 0x001b90bc01007387 */ /* 0x0001e20000100c00 */
[----:B------:R-:W-:-:S07]  /*5a840*/  DMUL R184, R76, 0.25 ;  /* 0x3fd000004cb87828 */ /* 0x000fce0000000000 */
[----:B------:R1:W-:Y:S01]  /*5a850*/  STL.128 [R1+0x1bb0], R184 ;  /* 0x001bb0b801007387 */ /* 0x0003e20000100c00 */
[----:B0-----:R-:W-:Y:S02]  /*5a860*/  DADD R190, -RZ, -R168 ;  /* 0x00000000ffbe7229 */ /* 0x001fe400000009a8 */
[----:B------:R-:W-:Y:S02]  /*5a870*/  DFMA R188, R208, UR56, -R220 ;  /* 0x00000038d0bc7c2b */ /* 0x000fe400080008dc */
[----:B-1----:R-:W-:-:S05]  /*5a880*/  DFMA R186, R96, UR60, R4 ;  /* 0x0000003c60ba7c2b */ /* 0x002fca0008000004 */
[----:B------:R0:W-:Y:S01]  /*5a890*/  STL.128 [R1+0x2440], R188 ;  /* 0x002440bc01007387 */ /* 0x0001e20000100c00 */
[----:B------:R-:W-:Y:S01]  /*5a8a0*/  UMOV UR70, 0xe147ae14 ;  /* 0xe147ae1400467882 */ /* 0x000fe20000000000 */
[----:B------:R-:W-:Y:S02]  /*5a8b0*/  UMOV UR71, 0x3fde147a ;  /* 0x3fde147a00477882 */ /* 0x000fe40000000000 */
[----:B------:R-:W2:Y:S01]  /*5a8c0*/  LDL.64 R4, [R1+0x9b38] ;  /* 0x009b380001047983 */ /* 0x000ea20000100a00 */
[----:B0-----:R-:W-:Y:S01]  /*5a8d0*/  DADD R188, -RZ, -R204 ;  /* 0x00000000ffbc7229 */ /* 0x001fe200000009cc */
[----:B------:R-:W-:Y:S01]  /*5a8e0*/  IMAD.MOV.U32 R190, RZ, RZ, R88 ;  /* 0x000000ffffbe7224 */ /* 0x000fe200078e0058 */
[----:B------:R-:W-:-:S05]  /*5a8f0*/  MOV R191, R89 ;  /* 0x0000005900bf7202 */ /* 0x000fca0000000f00 */
[----:B------:R0:W-:Y:S02]  /*5a900*/  STL.128 [R1+0x2450], R188 ;  /* 0x002450bc01007387 */ /* 0x0001e40000100c00 */
[----:B0-----:R-:W-:Y:S01]  /*5a910*/  DMUL R190, R238, UR70 ;  /* 0x00000046eebe7c28 */ /* 0x001fe20008000000 */
[----:B------:R-:W-:Y:S02]  /*5a920*/  IMAD.MOV.U32 R188, RZ, RZ, R186 ;  /* 0x000000ffffbc7224 */ /* 0x000fe400078e00ba */
[----:B------:R-:W-:-:S05]  /*5a930*/  IMAD.MOV.U32 R189, RZ, RZ, R187 ;  /* 0x000000ffffbd7224 */ /* 0x000fca00078e00bb */
[----:B------:R0:W-:Y:S02]  /*5a940*/  STL.128 [R1+0x2500], R188 ;  /* 0x002500bc01007387 */ /* 0x0001e40000100c00 */
[----:B0-----:R-:W-:Y:S02]  /*5a950*/  DADD R188, -RZ, -R12 ;  /* 0x00000000ffbc7229 */ /* 0x001fe4000000090c */
[----:B------:R-:W-:Y:S01]  /*5a960*/  DADD R190, -RZ, -R84 ;  /* 0x00000000ffbe7229 */ /* 0x000fe20000000954 */
[----:B------:R-:W2:Y:S06]  /*5a970*/  LDL.64 R12, [R1+0x8e60] ;  /* 0x008e6000010c7983 */ /* 0x000eac0000100a00 */
[----:B------:R0:W-:Y:S02]  /*5a980*/  STL.128 [R1+0x2550], R188 ;  /* 0x002550bc01007387 */ /* 0x0001e40000100c00 */
[----:B0-----:R-:W-:Y:S01]  /*5a990*/  DADD R190, -RZ, -R68 ;  /* 0x00000000ffbe7229 */ /* 0x001fe20000000944 */
[----:B------:R-:W-:Y:S01]  /*5a9a0*/  CS2R R188, SRZ ;  /* 0x0000000000bc7805 */ /* 0x000fe2000001ff00 */
[----:B------:R-:W-:Y:S01]  /*5a9b0*/  UMOV UR60, 0xec46db4f ;  /* 0xec46db4f003c7882 */ /* 0x000fe20000000000 */
[----:B------:R-:W-:Y:S01]  /*5a9c0*/  UMOV UR61, 0x3d923b5d ;  /* 0x3d923b5d003d7882 */ /* 0x000fe20000000000 */
[----:B------:R-:W-:Y:S04]  /*5a9d0*/  STL.64 [R1+0x8568], R22 ;  /* 0x0085681601007387 */ /* 0x000fe80000100a00 */
[----:B------:R0:W-:Y:S04]  /*5a9e0*/  STL.128 [R1+0x2570], R188 ;  /* 0x002570bc01007387 */ /* 0x0001e80000100c00 */
[----:B------:R-:W2:Y:S01]  /*5a9f0*/  LDL.64 R68, [R1+0x8a70] ;  /* 0x008a700001447983 */ /* 0x000ea20000100a00 */
[----:B0-----:R-:W-:-:S02]  /*5aa00*/  DADD R188, -RZ, -R70 ;  /* 0x00000000ffbc7229 */ /* 0x001fc40000000946 */
[----:B------:R-:W-:-:S07]  /*5aa10*/  DADD R190, -RZ, -R180 ;  /* 0x00000000ffbe7229 */ /* 0x000fce00000009b4 */
[----:B------:R0:W-:Y:S02]  /*5aa20*/  STL.128 [R1+0x2580], R188 ;  /* 0x002580bc01007387 */ /* 0x0001e40000100c00 */
[----:B0-----:R-:W-:Y:S01]  /*5aa30*/  CS2R R190, SRZ ;  /* 0x0000000000be7805 */ /* 0x001fe2000001ff00 */
[----:B---3--:R-:W-:-:S07]  /*5aa40*/  DADD R188, -RZ, -R14 ;  /* 0x00000000ffbc7229 */ /* 0x008fce000000090e */
[----:B------:R0:W-:Y:S02]  /*5aa50*/  STL.128 [R1+0x25a0], R188 ;  /* 0x0025a0bc01007387 */ /* 0x0001e40000100c00 */
[----:B0-----:R-:W-:Y:S02]  /*5aa60*/  DADD R188, -RZ, -R244 ;  /* 0x00000000ffbc7229 */ /* 0x001fe400000009f4 */
[----:B------:R-:W-:-:S07]  /*5aa70*/  DADD R190, -RZ, -R132 ;  /* 0x00000000ffbe7229 */ /* 0x000fce0000000984 */
[----:B------:R0:W-:Y:S02]  /*5aa80*/  STL.128 [R1+0x25b0], R188 ;  /* 0x0025b0bc01007387 */ /* 0x0001e40000100c00 */
[----:B0-----:R-:W-:Y:S01]  /*5aa90*/  DADD R190, R10, -R244 ;  /* 0x000000000abe7229 */ /* 0x001fe200000008f4 */
[----:B------:R-:W-:Y:S01]  /*5aaa0*/  CS2R R188, SRZ ;  /* 0x0000000000bc7805 */ /* 0x000fe2000001ff00 */
[----:B------:R-:W3:Y:S05]  /*5aab0*/  LDL.64 R10, [R1+0xa348] ;  /* 0x00a34800010a7983 */ /* 0x000eea0000100a00 */
[----:B------:R4:W-:Y:S02]  /*5aac0*/  STL.128 [R1+0x25d0], R188 ;  /* 0x0025d0bc01007387 */ /* 0x0009e40000100c00 */
[----:B----4-:R-:W-:Y:S01]  /*5aad0*/  DADD R188, -RZ, -R224 ;  /* 0x00000000ffbc7229 */ /* 0x010fe200000009e0 */
[----:B------:R-:W-:-:S02]  /*5aae0*/  IMAD.MOV.U32 R224, RZ, RZ, R72 ;  /* 0x000000ffffe07224 */ /* 0x000fc400078e0048 */
[----:B------:R-:W-:Y:S02]  /*5aaf0*/  IMAD.MOV.U32 R225, RZ, RZ, R73 ;  /* 0x000000ffffe17224 */ /* 0x000fe400078e0049 */
[----:B------:R-:W4:Y:S01]  /*5ab00*/  LDL.64 R72, [R1+0x9f60] ;  /* 0x009f600001487983 */ /* 0x000f220000100a00 */
[----:B------:R-:W-:-:S05]  /*5ab10*/  CS2R R190, SRZ ;  /* 0x0000000000be7805 */ /* 0x000fca000001ff00 */
[----:B------:R0:W-:Y:S02]  /*5ab20*/  STL.128 [R1+0x25f0], R188 ;  /* 0x0025f0bc01007387 */ /* 0x0001e40000100c00 */
[----:B0-----:R-:W-:Y:S01]  /*5ab30*/  MOV R188, R62 ;  /* 0x0000003e00bc7202 */ /* 0x001fe20000000f00 */
[----:B------:R-:W-:Y:S01]  /*5ab40*/  IMAD.MOV.U32 R189, RZ, RZ, R63 ;  /* 0x000000ffffbd7224 */ /* 0x000fe200078e003f */
[----:B------:R-:W-:Y:S01]  /*5ab50*/  MOV R191, R63 ;  /* 0x0000003f00bf7202 */ /* 0x000fe20000000f00 */
[----:B------:R-:W-:-:S05]  /*5ab60*/  IMAD.MOV.U32 R190, RZ, RZ, R62 ;  /* 0x000000ffffbe7224 */ /* 0x000fca00078e003e */
[----:B------:R0:W-:Y:S01]  /*5ab70*/  STL.128 [R1+0x2630], R188 ;  /* 0x002630bc01007387 */ /* 0x0001e20000100c00 */
[----:B------:R-:W-:Y:S01]  /*5ab80*/  MOV R14, R34 ;  /* 0x00000022000e7202 */ /* 0x000fe20000000f00 */
[----:B------:R-:W-:Y:S01]  /*5ab90*/  IMAD.MOV.U32 R15, RZ, RZ, R35 ;  /* 0x000000ffff0f7224 */ /* 0x000fe200078e0023 */
[----:B------:R-:W-:Y:S01]  /*5aba0*/  MOV R35, R167 ;  /* 0x000000a700237202 */ /* 0x000fe20000000f00 */
[----:B------:R-:W-:Y:S02]  /*5abb0*/  IMAD.MOV.U32 R34, RZ, RZ, R166 ;  /* 0x000000ffff227224 */ /* 0x000fe400078e00a6 */
[----:B------:R-:W4:Y:S01]  /*5abc0*/  LDL.64 R166, [R1+0x8fc8] ;  /* 0x008fc80001a67983 */ /* 0x000f220000100a00 */
[----:B0-----:R-:W-:Y:S02]  /*5abd0*/  DMUL R190, R238, UR54 ;  /* 0x00000036eebe7c28 */ /* 0x001fe40008000000 */
[----:B------:R-:W-:-:S07]  /*5abe0*/  DADD R188, -R124, -R22 ;  /* 0x000000007cbc7229 */ /* 0x000fce0000000916 */
[----:B------:R2:W-:Y:S02]  /*5abf0*/  STL.128 [R1+0x1e00], R188 ;  /* 0x001e00bc01007387 */ /* 0x0005e40000100c00 */
[----:B--2---:R-:W-:Y:S02]  /*5ac00*/  DADD R188, -R4, -R12 ;  /* 0x0000000004bc7229 */ /* 0x004fe4000000090c */
[----:B------:R-:W-:Y:S02]  /*5ac10*/  DMUL R4, R146, UR60 ;  /* 0x0000003c92047c28 */ /* 0x000fe40008000000 */
[----:B------:R-:W-:-:S07]  /*5ac20*/  DADD R190, R128, R102 ;  /* 0x0000000080be7229 */ /* 0x000fce0000000066 */
[----:B------:R4:W-:Y:S01]  /*5ac30*/  STL.128 [R1+0x1f80], R188 ;  /* 0x001f80bc01007387 */ /* 0x0009e20000100c00 */
[----:B------:R-:W-:Y:S02]  /*5ac40*/  IMAD.MOV.U32 R12, RZ, RZ, R14 ;  /* 0x000000ffff0c7224 */ /* 0x000fe400078e000e */
[----:B------:R-:W-:Y:S02]  /*5ac50*/  IMAD.MOV.U32 R13, RZ, RZ, R15 ;  /* 0x000000ffff0d7224 */ /* 0x000fe400078e000f */
[----:B------:R-:W2:Y:S01]  /*5ac60*/  LDL.64 R14, [R1+0x85c8] ;  /* 0x0085c800010e7983 */ /* 0x000ea20000100a00 */
[----:B---3--:R-:W-:-:S03]  /*5ac70*/  DMUL R22, R10, R56 ;  /* 0x000000380a167228 */ /* 0x008fc60000000000 */
[----:B------:R-:W3:Y:S01]  /*5ac80*/  LDL.64 R10, [R1+0x9ad8] ;  /* 0x009ad800010a7983 */ /* 0x000ee20000100a00 */
[----:B----4-:R-:W-:-:S03]  /*5ac90*/  DFMA R190, R72, R66, R4 ;  /* 0x0000004248be722b */ /* 0x010fc60000000004 */
[----:B------:R-:W4:Y:S01]  /*5aca0*/  LDL.64 R4, [R1+0xa048] ;  /* 0x00a0480001047983 */ /* 0x000f220000100a00 */
[----:B------:R-:W-:Y:S01]  /*5acb0*/  UMOV UR54, 0xae147ae1 ;  /* 0xae147ae100367882 */ /* 0x000fe20000000000 */
[----:B------:R-:W-:Y:S01]  /*5acc0*/  UMOV UR55, 0x3fdae147 ;  /* 0x3fdae14700377882 */ /* 0x000fe20000000000 */
[----:B------:R-:W-:Y:S01]  /*5acd0*/  MOV R70, R230 ;  /* 0x000000e600467202 */ /* 0x000fe20000000f00 */
[----:B------:R-:W-:Y:S01]  /*5ace0*/  IMAD.MOV.U32 R71, RZ, RZ, R231 ;  /* 0x000000ffff477224 */ /* 0x000fe200078e00e7 */
[----:B------:R-:W-:Y:S01]  /*5acf0*/  MOV R231, R225 ;  /* 0x000000e100e77202 */ /* 0x000fe20000000f00 */
[----:B------:R-:W-:Y:S01]  /*5ad00*/  IMAD.MOV.U32 R230, RZ, RZ, R224 ;  /* 0x000000ffffe67224 */ /* 0x000fe200078e00e0 */
[----:B------:R-:W-:Y:S02]  /*5ad10*/  DADD R188, -RZ, -R216 ;  /* 0x00000000ffbc7229 */ /* 0x000fe400000009d8 */
[----:B------:R-:W-:Y:S02]  /*5ad20*/  DMUL R184, R160, UR54 ;  /* 0x00000036a0b87c28 */ /* 0x000fe40008000000 */
[----:B------:R-:W-:Y:S01]  /*5ad30*/  DMUL R224, R62, UR68 ;  /* 0x000000443ee07c28 */ /* 0x000fe20008000000 */
[----:B------:R-:W-:Y:S01]  /*5ad40*/  UMOV UR68, 0xeb851eb8 ;  /* 0xeb851eb800447882 */ /* 0x000fe20000000000 */
[----:B------:R-:W-:Y:S01]  /*5ad50*/  UMOV UR69, 0x3feeb851 ;  /* 0x3feeb85100457882 */ /* 0x000fe20000000000 */
[----:B------:R0:W-:Y:S04]  /*5ad60*/  STL.128 [R1+0x24b0], R188 ;  /* 0x0024b0bc01007387 */ /* 0x0001e80000100c00 */
[----:B------:R1:W-:Y:S01]  /*5ad70*/  STL.64 [R1+0x87e0], R22 ;  /* 0x0087e01601007387 */ /* 0x0003e20000100a00 */
[----:B------:R-:W-:-:S02]  /*5ad80*/  DMUL R166, R166, UR34 ;  /* 0x00000022a6a67c28 */ /* 0x000fc40008000000 */
[----:B0-----:R-:W-:-:S06]  /*5ad90*/  DADD R190, -R184, -R22 ;  /* 0x00000000b8be7229 */ /* 0x001fcc0000000916 */
[----:B------:R-:W-:Y:S01]  /*5ada0*/  DADD R188, R166, R224 ;  /* 0x00000000a6bc7229 */ /* 0x000fe200000000e0 */
[----:B------:R-:W-:Y:S01]  /*5adb0*/  STL.64 [R1+0xad88], R224 ;  /* 0x00ad88e001007387 */ /* 0x000fe20000100a00 */
[----:B-1----:R-:W-:-:S05]  /*5adc0*/  DMUL R22, R62, 0.25 ;  /* 0x3fd000003e167828 */ /* 0x002fca0000000000 */
[----:B------:R0:W-:Y:S01]  /*5add0*/  STL.128 [R1+0x1a80], R188 ;  /* 0x001a80bc01007387 */ /* 0x0001e20000100c00 */
[----:B------:R-:W-:Y:S02]  /*5ade0*/  IMAD.MOV.U32 R62, RZ, RZ, R30 ;  /* 0x000000ffff3e7224 */ /* 0x000fe400078e001e */
[----:B------:R-:W-:Y:S01]  /*5adf0*/  IMAD.MOV.U32 R63, RZ, RZ, R31 ;  /* 0x000000ffff3f7224 */ /* 0x000fe200078e001f */
[----:B------:R-:W2:Y:S04]  /*5ae00*/  LDL.64 R106, [R1+0x8878] ;  /* 0x00887800016a7983 */ /* 0x000ea80000100a00 */
[----:B------:R-:W2:Y:S01]  /*5ae10*/  LDL.64 R30, [R1+0x8688] ;  /* 0x00868800011e7983 */ /* 0x000ea20000100a00 */
[----:B------:R-:W-:Y:S01]  /*5ae20*/  UMOV UR56, 0x33333333 ;  /* 0x3333333300387882 */ /* 0x000fe20000000000 */
[----:B------:R-:W-:Y:S01]  /*5ae30*/  UMOV UR57, 0x3fc33333 ;  /* 0x3fc3333300397882 */ /* 0x000fe20000000000 */
[----:B------:R-:W-:-:S02]  /*5ae40*/  IMAD.MOV.U32 R150, RZ, RZ, R70 ;  /* 0x000000ffff967224 */ /* 0x000fc400078e0046 */
[----:B------:R-:W-:Y:S01]  /*5ae50*/  IMAD.MOV.U32 R151, RZ, RZ, R71 ;  /* 0x000000ffff977224 */ /* 0x000fe200078e0047 */
[----:B----4-:R-:W-:Y:S01]  /*5ae60*/  DMUL R46, R4, R56 ;  /* 0x00000038042e7228 */ /* 0x010fe20000000000 */
[----:B------:R-:W4:Y:S01]  /*5ae70*/  LDL.64 R70, [R1+0x9038] ;  /* 0x0090380001467983 */ /* 0x000f220000100a00 */
[----:B------:R-:W-:Y:S02]  /*5ae80*/  DMUL R4, R152, UR68 ;  /* 0x0000004498047c28 */ /* 0x000fe40008000000 */
[----:B------:R-:W-:Y:S01]  /*5ae90*/  DMUL R82, R162, R66 ;  /* 0x00000042a2527228 */ /* 0x000fe20000000000 */
[----:B------:R-:W-:Y:S01]  /*5aea0*/  UMOV UR54, 0xfbe76c8b ;  /* 0xfbe76c8b00367882 */ /* 0x000fe20000000000 */
[----:B------:R-:W-:Y:S01]  /*5aeb0*/  UMOV UR55, 0x3fb2f1a9 ;  /* 0x3fb2f1a900377882 */ /* 0x000fe20000000000 */
[----:B------:R-:W-:Y:S01]  /*5aec0*/  DFMA R26, R26, UR30, -R164 ;  /* 0x0000001e1a1a7c2b */ /* 0x000fe200080008a4 */
[----:B------:R-:W4:Y:S02]  /*5aed0*/  LDL.64 R90, [R1+0x8af8] ;  /* 0x008af800015a7983 */ /* 0x000f240000100a00 */
[----:B0-----:R-:W-:-:S02]  /*5aee0*/  DADD R190, R96, R4 ;  /* 0x0000000060be7229 */ /* 0x001fc40000000004 */
[----:B------:R-:W4:Y:S01]  /*5aef0*/  LDL.64 R4, [R1+0x9f38] ;  /* 0x009f380001047983 */ /* 0x000f220000100a00 */
[----:B---3--:R-:W-:-:S03]  /*5af00*/  DADD R188, -R10, -R46 ;  /* 0x000000000abc7229 */ /* 0x008fc6000000092e */
[----:B------:R-:W3:Y:S04]  /*5af10*/  LDL.64 R10, [R1+0x8a40] ;  /* 0x008a4000010a7983 */ /* 0x000ee80000100a00 */
[----:B------:R0:W-:Y:S04]  /*5af20*/  STL.128 [R1+0x1ad0], R188 ;  /* 0x001ad0bc01007387 */ /* 0x0001e80000100c00 */
[----:B------:R-:W-:Y:S04]  /*5af30*/  STL.64 [R1+0x8700], R22 ;  /* 0x0087001601007387 */ /* 0x000fe80000100a00 */
[----:B------:R-:W3:Y:S01]  /*5af40*/  LDL.64 R224, [R1+0x8640] ;  /* 0x0086400001e07983 */ /* 0x000ee20000100a00 */
[----:B--2---:R-:W-:Y:S01]  /*5af50*/  DMUL R30, R30, UR52 ;  /* 0x000000341e1e7c28 */ /* 0x004fe20008000000 */
[----:B0-----:R-:W-:Y:S01]  /*5af60*/  MOV R188, R22 ;  /* 0x0000001600bc7202 */ /* 0x001fe20000000f00 */
[----:B------:R-:W-:Y:S01]  /*5af70*/  IMAD.MOV.U32 R189, RZ, RZ, R23 ;  /* 0x000000ffffbd7224 */ /* 0x000fe200078e0017 */
[----:B------:R-:W-:Y:S01]  /*5af80*/  MOV R191, R61 ;  /* 0x0000003d00bf7202 */ /* 0x000fe20000000f00 */
[----:B------:R-:W-:Y:S01]  /*5af90*/  IMAD.MOV.U32 R190, RZ, RZ, R60 ;  /* 0x000000ffffbe7224 */ /* 0x000fe200078e003c */
[----:B------:R-:W-:Y:S04]  /*5afa0*/  STL.64 [R1+0xad20], R98 ;  /* 0x00ad206201007387 */ /* 0x000fe80000100a00 */
[----:B------:R0:W-:Y:S01]  /*5afb0*/  STL.128 [R1+0x20f0], R188 ;  /* 0x0020f0bc01007387 */ /* 0x0001e20000100c00 */
[----:B------:R-:W-:-:S02]  /*5afc0*/  IMAD.MOV.U32 R216, RZ, RZ, R124 ;  /* 0x000000ffffd87224 */ /* 0x000fc400078e007c */
[----:B------:R-:W-:Y:S01]  /*5afd0*/  IMAD.MOV.U32 R217, RZ, RZ, R125 ;  /* 0x000000ffffd97224 */ /* 0x000fe200078e007d */
[----:B------:R-:W-:Y:S01]  /*5afe0*/  MOV R175, R63 ;  /* 0x0000003f00af7202 */ /* 0x000fe20000000f00 */
[----:B------:R-:W-:Y:S01]  /*5aff0*/  IMAD.MOV.U32 R174, RZ, RZ, R62 ;  /* 0x000000ffffae7224 */ /* 0x000fe200078e003e */
[----:B------:R-:W-:Y:S01]  /*5b000*/  STL.64 [R1+0xa9a8], R184 ;  /* 0x00a9a8b801007387 */ /* 0x000fe20000100a00 */
[----:B------:R-:W-:Y:S01]  /*5b010*/  UMOV UR72, 0xc864deb1 ;  /* 0xc864deb100487882 */ /* 0x000fe20000000000 */
[----:B------:R-:W-:Y:S02]  /*5b020*/  UMOV UR73, 0x3cd3d0da ;  /* 0x3cd3d0da00497882 */ /* 0x000fe40000000000 */
[----:B------:R-:W-:Y:S04]  /*5b030*/  STL.128 [R1+0xae90], R244 ;  /* 0x00ae90f401007387 */ /* 0x000fe80000100c00 */
[----:B------:R-:W-:Y:S01]  /*5b040*/  STL.128 [R1+0xaeb0], R48 ;  /* 0x00aeb03001007387 */ /* 0x000fe20000100c00 */
[----:B0-----:R-:W-:Y:S01]  /*5b050*/  DFMA R188, R14, UR56, R68 ;  /* 0x000000380ebc7c2b */ /* 0x001fe20008000044 */
[----:B------:R-:W-:Y:S01]  /*5b060*/  MOV R68, R140 ;  /* 0x0000008c00447202 */ /* 0x000fe20000000f00 */
[----:B------:R-:W-:Y:S01]  /*5b070*/  IMAD.MOV.U32 R69, RZ, RZ, R141 ;  /* 0x000000ffff457224 */ /* 0x000fe200078e008d */
[----:B------:R-:W-:Y:S01]  /*5b080*/  DADD R190, -RZ, -R208 ;  /* 0x00000000ffbe7229 */ /* 0x000fe200000009d0 */
[----:B------:R-:W2:Y:S01]  /*5b090*/  LDL.64 R140, [R1+0x8bb0] ;  /* 0x008bb000018c7983 */ /* 0x000ea20000100a00 */
[----:B------:R-:W-:-:S02]  /*5b0a0*/  DMUL R22, R160, UR54 ;  /* 0x00000036a0167c28 */ /* 0x000fc40008000000 */
[----:B------:R-:W-:Y:S01]  /*5b0b0*/  DMUL R60, R120, 0.25 ;  /* 0x3fd00000783c7828 */ /* 0x000fe20000000000 */
[----:B------:R-:W2:Y:S04]  /*5b0c0*/  LDL.64 R14, [R1+0x8838] ;  /* 0x00883800010e7983 */ /* 0x000ea80000100a00 */
[----:B------:R0:W-:Y:S04]  /*5b0d0*/  STL.128 [R1+0x2000], R188 ;  /* 0x002000bc01007387 */ /* 0x0001e80000100c00 */
[----:B------:R1:W-:Y:S04]  /*5b0e0*/  STL.128 [R1+0xae80], R76 ;  /* 0x00ae804c01007387 */ /* 0x0003e80000100c00 */
[----:B------:R1:W-:Y:S04]  /*5b0f0*/  STL.128 [R1+0xae70], R220 ;  /* 0x00ae70dc01007387 */ /* 0x0003e80000100c00 */
[----:B------:R-:W-:Y:S01]  /*5b100*/  STL.64 [R1+0xadb0], R214 ;  /* 0x00adb0d601007387 */ /* 0x000fe20000100a00 */
[----:B0-----:R-:W-:Y:S01]  /*5b110*/  IMAD.MOV.U32 R190, RZ, RZ, R60 ;  /* 0x000000ffffbe7224 */ /* 0x001fe200078e003c */
[----:B------:R-:W-:-:S02]  /*5b120*/  MOV R191, R61 ;  /* 0x0000003d00bf7202 */ /* 0x000fc40000000f00 */
[----:B------:R-:W-:Y:S04]  /*5b130*/  STL.64 [R1+0xac28], R88 ;  /* 0x00ac285801007387 */ /* 0x000fe80000100a00 */
[----:B------:R-:W-:Y:S04]  /*5b140*/  STL.64 [R1+0xac40], R158 ;  /* 0x00ac409e01007387 */ /* 0x000fe80000100a00 */
[----:B------:R-:W-:Y:S04]  /*5b150*/  STL.64 [R1+0xad40], R242 ;  /* 0x00ad40f201007387 */ /* 0x000fe80000100a00 */
[----:B------:R-:W-:Y:S04]  /*5b160*/  STL.64 [R1+0xaac0], R108 ;  /* 0x00aac06c01007387 */ /* 0x000fe80000100a00 */
[----:B------:R-:W-:Y:S01]  /*5b170*/  STL.64 [R1+0x8968], R46 ;  /* 0x0089682e01007387 */ /* 0x000fe20000100a00 */
[----:B------:R-:W-:-:S03]  /*5b180*/  DMUL R118, R118, UR16 ;  /* 0x0000001076767c28 */ /* 0x000fc60008000000 */
        /* <DEDUP_REMOVED lines=8> */
[----:B----4-:R-:W-:-:S02]  /*5b210*/  DMUL R80, R4, R56 ;  /* 0x0000003804507228 */ /* 0x010fc40000000000 */
[----:B------:R-:W-:Y:S01]  /*5b220*/  DFMA R30, R70, UR52, R30 ;  /* 0x00000034461e7c2b */ /* 0x000fe2000800001e */
[----:B------:R-:W-:Y:S01]  /*5b230*/  IMAD.MOV.U32 R124, RZ, RZ, R12 ;  /* 0x000000ffff7c7224 */ /* 0x000fe200078e000c */
[----:B------:R-:W-:Y:S01]  /*5b240*/  DADD R4, -R82, -R240 ;  /* 0x0000000052047229 */ /* 0x000fe200000009f0 */
[----:B------:R-:W-:Y:S01]  /*5b250*/  MOV R125, R13 ;  /* 0x0000000d007d7202 */ /* 0x000fe20000000f00 */
[----:B------:R-:W-:Y:S02]  /*5b260*/  STL.64 [R1+0xaa38], R22 ;  /* 0x00aa381601007387 */ /* 0x000fe40000100a00 */
[----:B------:R-:W-:Y:S01]  /*5b270*/  DADD R188, -R22, -R80 ;  /* 0x0000000016bc7229 */ /* 0x000fe20000000950 */
[----:B------:R-:W-:Y:S01]  /*5b280*/  IMAD.MOV.U32 R62, RZ, RZ, R60 ;  /* 0x000000ffff3e7224 */ /* 0x000fe200078e003c */
[----:B------:R-:W4:Y:S02]  /*5b290*/  LDL.64 R244, [R1+0x8630] ;  /* 0x0086300001f47983 */ /* 0x000f240000100a00 */
[----:B---3--:R-:W-:-:S02]  /*5b2a0*/  DADD R4, -R10, R4 ;  /* 0x000000000a047229 */ /* 0x008fc40000000104 */
[----:B------:R-:W-:Y:S04]  /*5b2b0*/  STL.64 [R1+0x8940], R80 ;  /* 0x0089405001007387 */ /* 0x000fe80000100a00 */
[----:B------:R0:W-:Y:S02]  /*5b2c0*/  STL.128 [R1+0x2110], R188 ;  /* 0x002110bc01007387 */ /* 0x0001e40000100c00 */
[----:B------:R-:W-:Y:S01]  /*5b2d0*/  DADD R4, -R120, R4 ;  /* 0x0000000078047229 */ /* 0x000fe20000000104 */
[----:B------:R-:W-:Y:S01]  /*5b2e0*/  IMAD.MOV.U32 R63, RZ, RZ, R61 ;  /* 0x000000ffff3f7224 */ /* 0x000fe200078e003d */
[----:B-1----:R-:W-:Y:S01]  /*5b2f0*/  DMUL R78, R100, UR28 ;  /* 0x0000001c644e7c28 */ /* 0x002fe20008000000 */
[----:B------:R-:W-:Y:S01]  /*5b300*/  MOV R220, R174 ;  /* 0x000000ae00dc7202 */ /* 0x000fe20000000f00 */
[----:B------:R-:W-:Y:S01]  /*5b310*/  DMUL R222, R240, UR50 ;  /* 0x00000032f0de7c28 */ /* 0x000fe20008000000 */
[----:B------:R-:W-:Y:S01]  /*5b320*/  IMAD.MOV.U32 R221, RZ, RZ, R175 ;  /* 0x000000ffffdd7224 */ /* 0x000fe200078e00af */
[----:B------:R-:W-:Y:S01]  /*5b330*/  DMUL R10, R208, UR64 ;  /* 0x00000040d00a7c28 */ /* 0x000fe20008000000 */
[----:B------:R-:W3:Y:S04]  /*5b340*/  LDL.LU.64 R174, [R1+0x86e8] ;  /* 0x0086e80001ae7983 */ /* 0x000ee80000300a00 */
[----:B------:R-:W-:Y:S01]  /*5b350*/  STL.64 [R1+0x87f8], R82 ;  /* 0x0087f85201007387 */ /* 0x000fe20000100a00 */
[----:B0-----:R-:W-:Y:S01]  /*5b360*/  MOV R188, R80 ;  /* 0x0000005000bc7202 */ /* 0x001fe20000000f00 */
[----:B------:R-:W-:Y:S01]  /*5b370*/  IMAD.MOV.U32 R189, RZ, RZ, R81 ;  /* 0x000000ffffbd7224 */ /* 0x000fe200078e0051 */
[----:B------:R-:W-:Y:S01]  /*5b380*/  MOV R164, R142 ;  /* 0x0000008e00a47202 */ /* 0x000fe20000000f00 */
[----:B------:R-:W-:Y:S01]  /*5b390*/  IMAD.MOV.U32 R80, RZ, RZ, R34 ;  /* 0x000000ffff507224 */ /* 0x000fe200078e0022 */
[----:B------:R-:W3:Y:S01]  /*5b3a0*/  LDL.64 R166, [R1+0x8b20] ;  /* 0x008b200001a67983 */ /* 0x000ee20000100a00 */
[----:B------:R-:W-:Y:S01]  /*5b3b0*/  IMAD.MOV.U32 R81, RZ, RZ, R35 ;  /* 0x000000ffff517224 */ /* 0x000fe200078e0023 */
[----:B------:R-:W-:-:S08]  /*5b3c0*/  DADD R34, R106, R106 ;  /* 0x000000006a227229 */ /* 0x000fd0000000006a */
[----:B------:R-:W-:Y:S02]  /*5b3d0*/  DADD R70, R4, -R34 ;  /* 0x0000000004467229 */ /* 0x000fe40000000822 */
[----:B--2---:R-:W-:Y:S01]  /*5b3e0*/  DADD R34, R140, R26 ;  /* 0x000000008c227229 */ /* 0x004fe2000000001a */
[----:B------:R-:W2:Y:S01]  /*5b3f0*/  LDL.64 R26, [R1+0xa2e8] ;  /* 0x00a2e800011a7983 */ /* 0x000ea20000100a00 */
[----:B------:R-:W-:Y:S01]  /*5b400*/  MOV R4, R60 ;  /* 0x0000003c00047202 */ /* 0x000fe20000000f00 */
[----:B------:R-:W-:-:S04]  /*5b410*/  IMAD.MOV.U32 R5, RZ, RZ, R61 ;  /* 0x000000ffff057224 */ /* 0x000fc800078e003d */
[----:B------:R-:W-:Y:S01]  /*5b420*/  IMAD.MOV.U32 R190, RZ, RZ, R4 ;  /* 0x000000ffffbe7224 */ /* 0x000fe200078e0004 */
[----:B------:R-:W-:Y:S01]  /*5b430*/  MOV R191, R5 ;  /* 0x0000000500bf7202 */ /* 0x000fe20000000f00 */
[----:B------:R-:W-:Y:S01]  /*5b440*/  DMUL R4, R236, R56 ;  /* 0x00000038ec047228 */ /* 0x000fe20000000000 */
[----:B------:R-:W-:Y:S01]  /*5b450*/  STL.128 [R1+0x1ae0], R32 ;  /* 0x001ae02001007387 */ /* 0x000fe20000100c00 */
[----:B------:R-:W-:Y:S02]  /*5b460*/  DFMA R10, R210, UR66, R10 ;  /* 0x00000042d20a7c2b */ /* 0x000fe4000800000a */
[----:B------:R-:W-:Y:S01]  /*5b470*/  DFMA R12, R226, UR52, R30 ;  /* 0x00000034e20c7c2b */ /* 0x000fe2000800001e */
[----:B------:R-:W-:Y:S01]  /*5b480*/  IMAD.MOV.U32 R76, RZ, RZ, R80 ;  /* 0x000000ffff4c7224 */ /* 0x000fe200078e0050 */
[----:B------:R-:W4:Y:S04]  /*5b490*/  LDL.64 R226, [R1+0x9950] ;  /* 0x0099500001e27983 */ /* 0x000f280000100a00 */
[----:B------:R0:W-:Y:S04]  /*5b4a0*/  STL.64 [R1+0x8c30], R4 ;  /* 0x008c300401007387 */ /* 0x0001e80000100a00 */
[----:B------:R-:W3:Y:S01]  /*5b4b0*/  LDL.64 R30, [R1+0x9f18] ;  /* 0x009f1800011e7983 */ /* 0x000ee20000100a00 */
[----:B------:R-:W-:-:S02]  /*5b4c0*/  IMAD.MOV.U32 R77, RZ, RZ, R81 ;  /* 0x000000ffff4d7224 */ /* 0x000fc400078e0051 */
[----:B------:R-:W-:Y:S01]  /*5b4d0*/  IMAD.MOV.U32 R165, RZ, RZ, R143 ;  /* 0x000000ffffa57224 */ /* 0x000fe200078e008f */
[----:B------:R-:W-:Y:S01]  /*5b4e0*/  STL.128 [R1+0xaae0], R92 ;  /* 0x00aae05c01007387 */ /* 0x000fe20000100c00 */
[----:B0-----:R-:W-:-:S03]  /*5b4f0*/  DADD R4, -R98, -R4 ;  /* 0x0000000062047229 */ /* 0x001fc60000000904 */
[----:B------:R-:W-:Y:S04]  /*5b500*/  STL.64 [R1+0xa9d0], R122 ;  /* 0x00a9d07a01007387 */ /* 0x000fe80000100a00 */
[----:B------:R-:W4:Y:S01]  /*5b510*/  LDL.64 R98, [R1+0xa100] ;  /* 0x00a1000001627983 */ /* 0x000f220000100a00 */
[----:B------:R-:W-:Y:S01]  /*5b520*/  DFMA R140, R214, UR48, R10 ;  /* 0x00000030d68c7c2b */ /* 0x000fe2000800000a */
[----:B------:R-:W-:Y:S01]  /*5b530*/  UMOV UR28, 0xe91b0b70 ;  /* 0xe91b0b70001c7882 */ /* 0x000fe20000000000 */
[----:B------:R-:W-:Y:S01]  /*5b540*/  UMOV UR29, 0x3dc07e1f ;  /* 0x3dc07e1f001d7882 */ /* 0x000fe20000000000 */
[----:B------:R-:W-:Y:S04]  /*5b550*/  STL.64 [R1+0xab40], R18 ;  /* 0x00ab401201007387 */ /* 0x000fe80000100a00 */
[----:B------:R-:W-:Y:S04]  /*5b560*/  STL.128 [R1+0x2240], R140 ;  /* 0x0022408c01007387 */ /* 0x000fe80000100c00 */
[----:B------:R-:W-:Y:S04]  /*5b570*/  STL.128 [R1+0x2330], R12 ;  /* 0x0023300c01007387 */ /* 0x000fe80000100c00 */
[----:B------:R0:W-:Y:S04]  /*5b580*/  STL.128 [R1+0x23e0], R184 ;  /* 0x0023e0b801007387 */ /* 0x0001e80000100c00 */
[----:B------:R-:W-:Y:S04]  /*5b590*/  STL.64 [R1+0xac20], R182 ;  /* 0x00ac20b601007387 */ /* 0x000fe80000100a00 */
[----:B------:R-:W-:Y:S04]  /*5b5a0*/  STL.64 [R1+0xaad0], R114 ;  /* 0x00aad07201007387 */ /* 0x000fe80000100a00 */
[----:B------:R-:W4:Y:S04]  /*5b5b0*/  LDL.LU.64 R236, [R1+0xaec0] ;  /* 0x00aec00001ec7983 */ /* 0x000f280000300a00 */
[----:B0-----:R-:W4:Y:S01]  /*5b5c0*/  LDL.64 R186, [R1+0x87c8] ;  /* 0x0087c80001ba7983 */ /* 0x001f220000100a00 */
[----:B--2---:R-:W-:Y:S01]  /*5b5d0*/  DMUL R34, R90, R26 ;  /* 0x0000001a5a227228 */ /* 0x004fe20000000000 */
[----:B------:R-:W-:-:S02]  /*5b5e0*/  UMOV UR48, 0x1723dbb3 ;  /* 0x1723dbb300307882 */ /* 0x000fc40000000000 */
[----:B------:R-:W2:Y:S01]  /*5b5f0*/  LDL.64 R90, [R1+0xa310] ;  /* 0x00a31000015a7983 */ /* 0x000ea20000100a00 */
[----:B------:R-:W-:Y:S02]  /*5b600*/  UMOV UR49, 0x3cede766 ;  /* 0x3cede76600317882 */ /* 0x000fe40000000000 */
[----:B------:R-:W-:Y:S01]  /*5b610*/  DMUL R22, R74, UR48 ;  /* 0x000000304a167c28 */ /* 0x000fe20008000000 */
[----:B------:R-:W-:Y:S01]  /*5b620*/  UMOV UR48, 0x33333333 ;  /* 0x3333333300307882 */ /* 0x000fe20000000000 */
[----:B------:R-:W-:Y:S01]  /*5b630*/  UMOV UR49, 0x40013333 ;  /* 0x4001333300317882 */ /* 0x000fe20000000000 */
[----:B------:R-:W-:Y:S01]  /*5b640*/  DADD R10, -R224, R4 ;  /* 0x00000000e00a7229 */ /* 0x000fe20000000104 */
[----:B------:R-:W-:Y:S01]  /*5b650*/  UMOV UR52, 0x1723dbb3 ;  /* 0x1723dbb300347882 */ /* 0x000fe20000000000 */
[----:B------:R-:W-:Y:S01]  /*5b660*/  DMUL R4, R216, UR48 ;  /* 0x00000030d8047c28 */ /* 0x000fe20008000000 */
[----:B------:R-:W-:Y:S01]  /*5b670*/  UMOV UR53, 0x3cede766 ;  /* 0x3cede76600357882 */ /* 0x000fe20000000000 */
[----:B------:R-:W2:Y:S01]  /*5b680*/  LDL.LU.64 R214, [R1+0x84b8] ;  /* 0x0084b80001d67983 */ /* 0x000ea20000300a00 */
[----:B------:R-:W-:-:S03]  /*5b690*/  DADD R26, -R22, -R156 ;  /* 0x00000000161a7229 */ /* 0x000fc6000000099c */
[----:B------:R-:W-:Y:S02]  /*5b6a0*/  STL.128 [R1+0x22b0], R68 ;  /* 0x0022b04401007387 */ /* 0x000fe40000100c00 */
[----:B------:R-:W-:Y:S02]  /*5b6b0*/  DFMA R156, R216, UR48, R4 ;  /* 0x00000030d89c7c2b */ /* 0x000fe40008000004 */
[----:B------:R-:W-:Y:S01]  /*5b6c0*/  STL.128 [R1+0x1ba0], R60 ;  /* 0x001ba03c01007387 */ /* 0x000fe20000100c00 */
[----:B------:R-:W-:-:S03]  /*5b6d0*/  DADD R184, R10, -R34 ;  /* 0x000000000ab87229 */ /* 0x000fc60000000822 */
[----:B------:R0:W-:Y:S01]  /*5b6e0*/  STL.128 [R1+0x1e10], R188 ;  /* 0x001e10bc01007387 */ /* 0x0001e20000100c00 */
[----:B---3--:R-:W-:-:S03]  /*5b6f0*/  DMUL R10, R30, R58 ;  /* 0x0000003a1e0a7228 */ /* 0x008fc60000000000 */
[----:B----4-:R-:W-:Y:S04]  /*5b700*/  STL.64 [R1+0xab68], R226 ;  /* 0x00ab68e201007387 */ /* 0x010fe80000100a00 */
[----:B------:R-:W3:Y:S01]  /*5b710*/  LDL.64 R22, [R1+0xa2f8] ;  /* 0x00a2f80001167983 */ /* 0x000ee20000100a00 */
[----:B------:R-:W-:-:S03]  /*5b720*/  DMUL R4, R98, R56 ;  /* 0x0000003862047228 */ /* 0x000fc60000000000 */
[----:B------:R-:W4:Y:S01]  /*5b730*/  LDL.LU.128 R140, [R1+0xaf00] ;  /* 0x00af0000018c7983 */ /* 0x000f220000300c00 */
[----:B0-----:R-:W-:-:S03]  /*5b740*/  DADD R190, -R226, R26 ;  /* 0x00000000e2be7229 */ /* 0x001fc6000000011a */
[----:B------:R-:W-:Y:S04]  /*5b750*/  STL.64 [R1+0x87d0], R10 ;  /* 0x0087d00a01007387 */ /* 0x000fe80000100a00 */
[----:B------:R0:W-:Y:S01]  /*5b760*/  STL.64 [R1+0x85b8], R4 ;  /* 0x0085b80401007387 */ /* 0x0001e20000100a00 */
[----:B------:R-:W-:-:S03]  /*5b770*/  DADD R26, -R88, -R10 ;  /* 0x00000000581a7229 */ /* 0x000fc6000000090a */
[----:B------:R1:W-:Y:S01]  /*5b780*/  STL.128 [R1+0x2620], R156 ;  /* 0x0026209c01007387 */ /* 0x0003e20000100c00 */
[C---:B------:R-:W-:Y:S02]  /*5b790*/  DMUL R188, R74.reuse, UR72 ;  /* 0x000000484abc7c28 */ /* 0x040fe40008000000 */
[----:B------:R-:W-:Y:S01]  /*5b7a0*/  DMUL R48, R74, UR52 ;  /* 0x000000344a307c28 */ /* 0x000fe20008000000 */
[----:B------:R-:W4:Y:S01]  /*5b7b0*/  LDL.LU.128 R12, [R1+0xaef0] ;  /* 0x00aef000010c7983 */ /* 0x000f220000300c00 */
[----:B0-----:R-:W-:-:S03]  /*5b7c0*/  DADD R4, -R132, -R4 ;  /* 0x0000000084047229 */ /* 0x001fc60000000904 */
[----:B------:R-:W4:Y:S01]  /*5b7d0*/  LDL.LU.64 R98, [R1+0x85f0] ;  /* 0x0085f00001627983 */ /* 0x000f220000300a00 */
[----:B------:R-:W-:Y:S01]  /*5b7e0*/  DADD R10, R178, R148 ;  /* 0x00000000b20a7229 */ /* 0x000fe20000000094 */
[----:B------:R-:W-:Y:S01]  /*5b7f0*/  UMOV UR48, 0xdce4e6a ;  /* 0x0dce4e6a00307882 */ /* 0x000fe20000000000 */
[----:B------:R-:W-:Y:S01]  /*5b800*/  UMOV UR49, 0x3dcaf023 ;  /* 0x3dcaf02300317882 */ /* 0x000fe20000000000 */
[----:B------:R-:W-:Y:S04]  /*5b810*/  STL.64 [R1+0xa978], R34 ;  /* 0x00a9782201007387 */ /* 0x000fe80000100a00 */
[----:B------:R-:W4:Y:S04]  /*5b820*/  LDL.LU.128 R68, [R1+0xaee0] ;  /* 0x00aee00001447983 */ /* 0x000f280000300c00 */
[----:B------:R0:W-:Y:S01]  /*5b830*/  STL.128 [R1+0x1b10], R184 ;  /* 0x001b10b801007387 */ /* 0x0001e20000100c00 */
[----:B-1----:R-:W-:-:S02]  /*5b840*/  IMAD.MOV.U32 R156, RZ, RZ, R124 ;  /* 0x000000ffff9c7224 */ /* 0x002fc400078e007c */
[----:B------:R-:W-:Y:S01]  /*5b850*/  IMAD.MOV.U32 R157, RZ, RZ, R125 ;  /* 0x000000ffff9d7224 */ /* 0x000fe200078e007d */
[----:B------:R-:W4:Y:S04]  /*5b860*/  LDL.LU.128 R60, [R1+0xaed0] ;  /* 0x00aed000013c7983 */ /* 0x000f280000300c00 */
[----:B------:R-:W4:Y:S04]  /*5b870*/  LDL.64 R124, [R1+0xa288] ;  /* 0x00a28800017c7983 */ /* 0x000f280000100a00 */
[----:B0-----:R-:W4:Y:S01]  /*5b880*/  LDL.LU.64 R184, [R1+0x8500] ;  /* 0x0085000001b87983 */ /* 0x001f220000300a00 */
[----:B--2---:R-:W-:-:S03]  /*5b890*/  DMUL R226, R90, R58 ;  /* 0x0000003a5ae27228 */ /* 0x004fc60000000000 */
[----:B------:R-:W2:Y:S05]  /*5b8a0*/  LDL.64 R90, [R1+0x8d20] ;  /* 0x008d2000015a7983 */ /* 0x000eaa0000100a00 */
[----:B------:R-:W-:-:S08]  /*5b8b0*/  DADD R4, -R226, R4 ;  /* 0x00000000e2047229 */ /* 0x000fd00000000104 */
[----:B------:R-:W-:Y:S02]  /*5b8c0*/  DADD R186, -R80, R4 ;  /* 0x0000000050ba7229 */ /* 0x000fe40000000104 */
[----:B------:R-:W-:Y:S01]  /*5b8d0*/  DADD R4, R94, R10 ;  /* 0x000000005e047229 */ /* 0x000fe2000000000a */
[----:B------:R-:W-:Y:S04]  /*5b8e0*/  STL.64 [R1+0x8680], R226 ;  /* 0x008680e201007387 */ /* 0x000fe80000100a00 */
[----:B------:R0:W-:Y:S04]  /*5b8f0*/  STL.64 [R1+0xab70], R226 ;  /* 0x00ab70e201007387 */ /* 0x0001e80000100a00 */
[----:B------:R-:W-:Y:S04]  /*5b900*/  STL.64 [R1+0x8928], R4 ;  /* 0x0089280401007387 */ /* 0x000fe80000100a00 */
[----:B0-----:R-:W2:Y:S01]  /*5b910*/  LDL.128 R224, [R1+0x8920] ;  /* 0x0089200001e07983 */ /* 0x001ea20000100c00 */
[----:B---3--:R-:W-:-:S03]  /*5b920*/  DADD R22, -R22, R26 ;  /* 0x0000000016167229 */ /* 0x008fc6000000011a */
[----:B------:R0:W-:Y:S04]  /*5b930*/  STL.128 [R1+0x1bd0], R188 ;  /* 0x001bd0bc01007387 */ /* 0x0001e80000100c00 */
[----:B0-----:R-:W3:Y:S03]  /*5b940*/  LDL.LU.64 R190, [R1+0x8478] ;  /* 0x0084780001be7983 */ /* 0x001ee60000300a00 */
[----:B------:R-:W-:Y:S01]  /*5b950*/  IMAD.MOV.U32 R50, RZ, RZ, R22 ;  /* 0x000000ffff327224 */ /* 0x000fe200078e0016 */
[----:B------:R-:W-:Y:S01]  /*5b960*/  MOV R51, R23 ;  /* 0x0000001700337202 */ /* 0x000fe20000000f00 */
[----:B----4-:R0:W-:Y:S01]  /*5b970*/  STL.128 [R1+0x1e90], R184 ;  /* 0x001e90b801007387 */ /* 0x0101e20000100c00 */
[----:B------:R-:W-:Y:S01]  /*5b980*/  MOV R178, R184 ;  /* 0x000000b800b27202 */ /* 0x000fe20000000f00 */
[----:B------:R-:W-:-:S02]  /*5b990*/  IMAD.MOV.U32 R179, RZ, RZ, R185 ;  /* 0x000000ffffb37224 */ /* 0x000fc400078e00b9 */
[----:B------:R-:W-:Y:S04]  /*5b9a0*/  STL.128 [R1+0x1f10], R48 ;  /* 0x001f103001007387 */ /* 0x000fe80000100c00 */
[----:B0-----:R-:W4:Y:S01]  /*5b9b0*/  LDL.64 R184, [R1+0x8fc8] ;  /* 0x008fc80001b87983 */ /* 0x001f220000100a00 */
[----:B--2---:R-:W-:Y:S01]  /*5b9c0*/  IMAD.MOV.U32 R4, RZ, RZ, R224 ;  /* 0x000000ffff047224 */ /* 0x004fe200078e00e0 */
[----:B------:R-:W-:Y:S02]  /*5b9d0*/  MOV R5, R225 ;  /* 0x000000e100057202 */ /* 0x000fe40000000f00 */
[----:B------:R0:W-:Y:S01]  /*5b9e0*/  STL.128 [R1+0x1f90], R224 ;  /* 0x001f90e001007387 */ /* 0x0001e20000100c00 */
[----:B------:R-:W-:Y:S02]  /*5b9f0*/  DMUL R158, R90, UR26 ;  /* 0x0000001a5a9e7c28 */ /* 0x000fe40008000000 */
[----:B------:R-:W-:Y:S01]  /*5ba00*/  DMUL R10, R54, UR62 ;  /* 0x0000003e360a7c28 */ /* 0x000fe20008000000 */
[----:B------:R-:W-:Y:S01]  /*5ba10*/  IMAD.MOV.U32 R188, RZ, RZ, R20 ;  /* 0x000000ffffbc7224 */ /* 0x000fe200078e0014 */
[----:B------:R-:W-:Y:S01]  /*5ba20*/  DFMA R4, R124, R56, R4 ;  /* 0x000000387c04722b */ /* 0x000fe20000000004 */
[----:B------:R-:W-:Y:S04]  /*5ba30*/  STL.128 [R1+0x1c40], R220 ;  /* 0x001c40dc01007387 */ /* 0x000fe80000100c00 */
[----:B------:R1:W-:Y:S03]  /*5ba40*/  STL.128 [R1+0x1d50], R76 ;  /* 0x001d504c01007387 */ /* 0x0003e60000100c00 */
[----:B------:R-:W-:Y:S01]  /*5ba50*/  DADD R4, R42, R4 ;  /* 0x000000002a047229 */ /* 0x000fe20000000004 */
[----:B------:R-:W-:Y:S01]  /*5ba60*/  IMAD.MOV.U32 R189, RZ, RZ, R21 ;  /* 0x000000ffffbd7224 */ /* 0x000fe200078e0015 */
[----:B------:R-:W-:Y:S04]  /*5ba70*/  STL.128 [R1+0xaea0], R176 ;  /* 0x00aea0b001007387 */ /* 0x000fe80000100c00 */
[----:B0-----:R-:W2:Y:S04]  /*5ba80*/  LDL.64 R226, [R1+0x8eb8] ;  /* 0x008eb80001e27983 */ /* 0x001ea80000100a00 */
[----:B------:R-:W-:Y:S04]  /*5ba90*/  STL.64 [R1+0xabf8], R14 ;  /* 0x00abf80e01007387 */ /* 0x000fe80000100a00 */
[----:B-1----:R-:W2:Y:S01]  /*5baa0*/  LDL.LU.64 R78, [R1+0x89c8] ;  /* 0x0089c800014e7983 */ /* 0x002ea20000300a00 */
[----:B------:R-:W-:-:S03]  /*5bab0*/  DADD R88, R110, R4 ;  /* 0x000000006e587229 */ /* 0x000fc60000000004 */
[----:B------:R-:W2:Y:S01]  /*5bac0*/  LDL.64 R110, [R1+0xa0c0] ;  /* 0x00a0c000016e7983 */ /* 0x000ea20000100a00 */
[----:B------:R-:W-:Y:S01]  /*5bad0*/  UMOV UR26, 0xe91b0b70 ;  /* 0xe91b0b70001a7882 */ /* 0x000fe20000000000 */
[----:B------:R-:W-:Y:S02]  /*5bae0*/  UMOV UR27, 0x3dc07e1f ;  /* 0x3dc07e1f001b7882 */ /* 0x000fe40000000000 */
[----:B------:R-:W-:Y:S01]  /*5baf0*/  DMUL R4, R56, UR26 ;  /* 0x0000001a38047c28 */ /* 0x000fe20008000000 */
[----:B------:R-:W-:Y:S01]  /*5bb00*/  STL.64 [R1+0xaa98], R68 ;  /* 0x00aa984401007387 */ /* 0x000fe20000100a00 */
[----:B------:R-:W-:Y:S02]  /*5bb10*/  DMUL R42, R170, UR70 ;  /* 0x00000046aa2a7c28 */ /* 0x000fe40008000000 */
[----:B------:R-:W-:Y:S01]  /*5bb20*/  DADD R90, -RZ, -R116 ;  /* 0x00000000ff5a7229 */ /* 0x000fe20000000974 */
[----:B------:R-:W-:Y:S03]  /*5bb30*/  STL.128 [R1+0x21b0], R8 ;  /* 0x0021b00801007387 */ /* 0x000fe60000100c00 */
[----:B------:R-:W-:Y:S01]  /*5bb40*/  DADD R80, -R244, -R4 ;  /* 0x00000000f4507229 */ /* 0x000fe20000000904 */
[----:B------:R4:W-:Y:S04]  /*5bb50*/  STL.128 [R1+0x23c0], R156 ;  /* 0x0023c09c01007387 */ /* 0x0009e80000100c00 */
[----:B------:R-:W-:Y:S04]  /*5bb60*/  STL.128 [R1+0x2530], R40 ;  /* 0x0025302801007387 */ /* 0x000fe80000100c00 */
[----:B------:R-:W-:Y:S04]  /*5bb70*/  STL.128 [R1+0x19e0], R88 ;  /* 0x0019e05801007387 */ /* 0x000fe80000100c00 */
[----:B---3--:R-:W-:Y:S04]  /*5bb80*/  STL.128 [R1+0x1a00], R188 ;  /* 0x001a00bc01007387 */ /* 0x008fe80000100c00 */
[----:B------:R0:W-:Y:S01]  /*5bb90*/  STL.128 [R1+0x1a10], R80 ;  /* 0x001a105001007387 */ /* 0x0001e20000100c00 */
[----:B------:R-:W-:-:S02]  /*5bba0*/  DADD R76, -RZ, -R242 ;  /* 0x00000000ff4c7229 */ /* 0x000fc400000009f2 */
[----:B----4-:R-:W-:Y:S01]  /*5bbb0*/  DMUL R158, R184, UR30 ;  /* 0x0000001eb89e7c28 */ /* 0x010fe20008000000 */
[----:B------:R-:W3:Y:S01]  /*5bbc0*/  LDL.LU.64 R242, [R1+0x8b10] ;  /* 0x008b100001f27983 */ /* 0x000ee20000300a00 */
[----:B------:R-:W-:Y:S01]  /*5bbd0*/  MOV R124, R190 ;  /* 0x000000be007c7202 */ /* 0x000fe20000000f00 */
[----:B------:R-:W-:Y:S02]  /*5bbe0*/  IMAD.MOV.U32 R125, RZ, RZ, R191 ;  /* 0x000000ffff7d7224 */ /* 0x000fe400078e00bf */
[----:B------:R-:W4:Y:S01]  /*5bbf0*/  LDL.LU.64 R176, [R1+0x87e0] ;  /* 0x0087e00001b07983 */ /* 0x000f220000300a00 */
[----:B------:R-:W-:Y:S01]  /*5bc00*/  DMUL R220, R214, UR68 ;  /* 0x00000044d6dc7c28 */ /* 0x000fe20008000000 */
[----:B------:R-:W-:Y:S02]  /*5bc10*/  CS2R R222, SRZ ;  /* 0x0000000000de7805 */ /* 0x000fe4000001ff00 */
[----:B------:R-:W4:Y:S04]  /*5bc20*/  LDL.64 R10, [R1+0x8448] ;  /* 0x00844800010a7983 */ /* 0x000f280000100a00 */
[----:B0-----:R-:W3:Y:S01]  /*5bc30*/  LDL.64 R80, [R1+0x8ad0] ;  /* 0x008ad00001507983 */ /* 0x001ee20000100a00 */
[----:B------:R-:W-:-:S03]  /*5bc40*/  DADD R190, R244, R158 ;  /* 0x00000000f4be7229 */ /* 0x000fc6000000009e */
[----:B------:R-:W4:Y:S07]  /*5bc50*/  LDL.LU.128 R48, [R1+0xaeb0] ;  /* 0x00aeb00001307983 */ /* 0x000f2e0000300c00 */
[----:B------:R-:W-:Y:S01]  /*5bc60*/  IMAD.MOV.U32 R246, RZ, RZ, R190 ;  /* 0x000000fffff67224 */ /* 0x000fe200078e00be */
[----:B------:R-:W-:Y:S01]  /*5bc70*/  MOV R247, R191 ;  /* 0x000000bf00f77202 */ /* 0x000fe20000000f00 */
[----:B--2---:R0:W-:Y:S01]  /*5bc80*/  STL.128 [R1+0x1a20], R76 ;  /* 0x001a204c01007387 */ /* 0x0041e20000100c00 */
[----:B------:R-:W-:Y:S01]  /*5bc90*/  IMAD.MOV.U32 R90, RZ, RZ, R78 ;  /* 0x000000ffff5a7224 */ /* 0x000fe200078e004e */
[----:B------:R-:W-:Y:S01]  /*5bca0*/  MOV R91, R79 ;  /* 0x0000004f005b7202 */ /* 0x000fe20000000f00 */
[----:B------:R-:W-:Y:S01]  /*5bcb0*/  DFMA R188, R110, R56, R8 ;  /* 0x000000386ebc722b */ /* 0x000fe20000000008 */
[----:B0-----:R-:W2:Y:S04]  /*5bcc0*/  LDL.LU.64 R78, [R1+0x8538] ;  /* 0x00853800014e7983 */ /* 0x001ea80000300a00 */
[----:B------:R0:W-:Y:S04]  /*5bcd0*/  STL.128 [R1+0x24e0], R244 ;  /* 0x0024e0f401007387 */ /* 0x0001e80000100c00 */
[----:B------:R-:W-:Y:S04]  /*5bce0*/  STL.128 [R1+0x1ac0], R188 ;  /* 0x001ac0bc01007387 */ /* 0x000fe80000100c00 */
[----:B------:R1:W-:Y:S01]  /*5bcf0*/  STL.128 [R1+0x1af0], R220 ;  /* 0x001af0dc01007387 */ /* 0x0003e20000100c00 */
[----:B------:R-:W-:-:S02]  /*5bd00*/  DADD R4, -RZ, -R174 ;  /* 0x00000000ff047229 */ /* 0x000fc400000009ae */
[----:B------:R-:W-:Y:S01]  /*5bd10*/  DADD R110, R198, R234 ;  /* 0x00000000c66e7229 */ /* 0x000fe200000000ea */
[----:B------:R-:W-:Y:S02]  /*5bd20*/  IMAD.MOV.U32 R82, RZ, RZ, R150 ;  /* 0x000000ffff527224 */ /* 0x000fe400078e0096 */
[----:B------:R-:W-:Y:S01]  /*5bd30*/  IMAD.MOV.U32 R83, RZ, RZ, R151 ;  /* 0x000000ffff537224 */ /* 0x000fe200078e0097 */
[----:B0-----:R-:W2:Y:S04]  /*5bd40*/  LDL.64 R246, [R1+0x9258] ;  /* 0x0092580001f67983 */ /* 0x001ea80000100a00 */
[----:B-1----:R-:W2:Y:S01]  /*5bd50*/  LDL.LU.64 R220, [R1+0x8700] ;  /* 0x0087000001dc7983 */ /* 0x002ea20000300a00 */
[----:B---3--:R-:W-:-:S03]  /*5bd60*/  DADD R178, -R80, -R152 ;  /* 0x0000000050b27229 */ /* 0x008fc60000000998 */
[----:B------:R0:W-:Y:S01]  /*5bd70*/  STL.128 [R1+0x1b30], R4 ;  /* 0x001b300401007387 */ /* 0x0001e20000100c00 */
[----:B------:R-:W-:Y:S01]  /*5bd80*/  MOV R150, R230 ;  /* 0x000000e600967202 */ /* 0x000fe20000000f00 */
[----:B------:R-:W-:Y:S01]  /*5bd90*/  IMAD.MOV.U32 R151, RZ, RZ, R231 ;  /* 0x000000ffff977224 */ /* 0x000fe200078e00e7 */
[----:B------:R-:W-:Y:S01]  /*5bda0*/  DADD R76, -R250, R242 ;  /* 0x00000000fa4c7229 */ /* 0x000fe200000001f2 */
[----:B------:R-:W-:Y:S01]  /*5bdb0*/  MOV R231, R135 ;  /* 0x0000008700e77202 */ /* 0x000fe20000000f00 */
[----:B------:R-:W-:Y:S01]  /*5bdc0*/  IMAD.MOV.U32 R230, RZ, RZ, R134 ;  /* 0x000000ffffe67224 */ /* 0x000fe200078e0086 */
[----:B------:R1:W-:Y:S01]  /*5bdd0*/  STL.128 [R1+0x1c00], R108 ;  /* 0x001c006c01007387 */ /* 0x0003e20000100c00 */
[----:B0-----:R-:W-:Y:S01]  /*5bde0*/  IMAD.MOV.U32 R4, RZ, RZ, R178 ;  /* 0x000000ffff047224 */ /* 0x001fe200078e00b2 */
[----:B------:R-:W-:Y:S02]  /*5bdf0*/  MOV R5, R179 ;  /* 0x000000b300057202 */ /* 0x000fe40000000f00 */
[----:B----4-:R-:W-:Y:S04]  /*5be00*/  STL.128 [R1+0x1ed0], R176 ;  /* 0x001ed0b001007387 */ /* 0x010fe80000100c00 */
[----:B-1----:R-:W-:Y:S01]  /*5be10*/  DADD R110, -R96, R4 ;  /* 0x00000000606e7229 */ /* 0x002fe20000000104 */
[----:B------:R-:W-:Y:S01]  /*5be20*/  MOV R96, R82 ;  /* 0x0000005200607202 */ /* 0x000fe20000000f00 */
[----:B------:R-:W-:Y:S01]  /*5be30*/  IMAD.MOV.U32 R97, RZ, RZ, R83 ;  /* 0x000000ffff617224 */ /* 0x000fe200078e0053 */
[----:B------:R-:W-:Y:S01]  /*5be40*/  MOV R83, R151 ;  /* 0x0000009700537202 */ /* 0x000fe20000000f00 */
[----:B------:R-:W-:Y:S01]  /*5be50*/  IMAD.MOV.U32 R82, RZ, RZ, R150 ;  /* 0x000000ffff527224 */ /* 0x000fe200078e0096 */
[----:B------:R-:W-:Y:S01]  /*5be60*/  DMUL R108, R184, UR42 ;  /* 0x0000002ab86c7c28 */ /* 0x000fe20008000000 */
[----:B------:R-:W-:-:S02]  /*5be70*/  IMAD.MOV.U32 R150, RZ, RZ, R230 ;  /* 0x000000ffff967224 */ /* 0x000fc400078e00e6 */
[----:B------:R-:W-:Y:S01]  /*5be80*/  IMAD.MOV.U32 R151, RZ, RZ, R231 ;  /* 0x000000ffff977224 */ /* 0x000fe200078e00e7 */
[----:B------:R0:W-:Y:S01]  /*5be90*/  STL.64 [R1+0xa990], R188 ;  /* 0x00a990bc01007387 */ /* 0x0001e20000100a00 */
[----:B------:R-:W-:-:S05]  /*5bea0*/  MOV R190, R46 ;  /* 0x0000002e00be7202 */ /* 0x000fca0000000f00 */
[----:B------:R-:W-:Y:S01]  /*5beb0*/  MOV R23, R109 ;  /* 0x0000006d00177202 */ /* 0x000fe20000000f00 */
[----:B------:R-:W-:Y:S01]  /*5bec0*/  IMAD.MOV.U32 R22, RZ, RZ, R108 ;  /* 0x000000ffff167224 */ /* 0x000fe200078e006c */
[----:B------:R-:W-:Y:S01]  /*5bed0*/  CS2R R222, SRZ ;  /* 0x0000000000de7805 */ /* 0x000fe2000001ff00 */
[----:B------:R-:W-:Y:S01]  /*5bee0*/  IMAD.MOV.U32 R191, RZ, RZ, R47 ;  /* 0x000000ffffbf7224 */ /* 0x000fe200078e002f */
[----:B--2---:R1:W-:Y:S01]  /*5bef0*/  STL.128 [R1+0x1c80], R76 ;  /* 0x001c804c01007387 */ /* 0x0043e20000100c00 */
[----:B------:R-:W-:Y:S01]  /*5bf00*/  MOV R230, R78 ;  /* 0x0000004e00e67202 */ /* 0x000fe20000000f00 */
[----:B------:R-:W-:Y:S02]  /*5bf10*/  IMAD.MOV.U32 R231, RZ, RZ, R79 ;  /* 0x000000ffffe77224 */ /* 0x000fe400078e004f */
[----:B------:R2:W-:Y:S01]  /*5bf20*/  STL.128 [R1+0x1cb0], R108 ;  /* 0x001cb06c01007387 */ /* 0x0005e20000100c00 */
[----:B0-----:R-:W-:Y:S02]  /*5bf30*/  IMAD.MOV.U32 R188, RZ, RZ, R22 ;  /* 0x000000ffffbc7224 */ /* 0x001fe400078e0016 */
[----:B------:R-:W-:Y:S01]  /*5bf40*/  IMAD.MOV.U32 R189, RZ, RZ, R23 ;  /* 0x000000ffffbd7224 */ /* 0x000fe200078e0017 */
[----:B------:R-:W-:Y:S01]  /*5bf50*/  MOV R42, R220 ;  /* 0x000000dc002a7202 */ /* 0x000fe20000000f00 */
[----:B-1----:R-:W3:Y:S04]  /*5bf60*/  LDL.64 R78, [R1+0x9248] ;  /* 0x00924800014e7983 */ /* 0x002ee80000100a00 */
[----:B--2---:R-:W2:Y:S01]  /*5bf70*/  LDL.LU.64 R108, [R1+0x84f0] ;  /* 0x0084f000016c7983 */ /* 0x004ea20000300a00 */
[----:B------:R-:W-:-:S03]  /*5bf80*/  IMAD.MOV.U32 R43, RZ, RZ, R221 ;  /* 0x000000ffff2b7224 */ /* 0x000fc600078e00dd */
[----:B------:R-:W-:Y:S04]  /*5bf90*/  STL.128 [R1+0x1ce0], R188 ;  /* 0x001ce0bc01007387 */ /* 0x000fe80000100c00 */
[----:B------:R0:W-:Y:S01]  /*5bfa0*/  STL.128 [R1+0x1d30], R220 ;  /* 0x001d30dc01007387 */ /* 0x0001e20000100c00 */
[----:B------:R-:W-:Y:S01]  /*5bfb0*/  DMUL R4, R120, 0.125 ;  /* 0x3fc0000078047828 */ /* 0x000fe20000000000 */
[----:B------:R-:W-:Y:S02]  /*5bfc0*/  IMAD.MOV.U32 R134, RZ, RZ, R206 ;  /* 0x000000ffff867224 */ /* 0x000fe400078e00ce */
[----:B------:R-:W-:Y:S01]  /*5bfd0*/  IMAD.MOV.U32 R135, RZ, RZ, R207 ;  /* 0x000000ffff877224 */ /* 0x000fe200078e00cf */
[----:B------:R-:W-:Y:S01]  /*5bfe0*/  UMOV UR26, 0x986f33c4 ;  /* 0x986f33c4001a7882 */ /* 0x000fe20000000000 */
[----:B------:R-:W-:Y:S01]  /*5bff0*/  UMOV UR27, 0x3d9e58b5 ;  /* 0x3d9e58b5001b7882 */ /* 0x000fe20000000000 */
[----:B------:R-:W-:-:S02]  /*5c000*/  CS2R R224, SRZ ;  /* 0x0000000000e07805 */ /* 0x000fc4000001ff00 */
[----:B------:R-:W-:Y:S01]  /*5c010*/  CS2R R156, SRZ ;  /* 0x00000000009c7805 */ /* 0x000fe2000001ff00 */
[----:B------:R-:W-:Y:S04]  /*5c020*/  STL.64 [R1+0x9048], R158 ;  /* 0x0090489e01007387 */ /* 0x000fe80000100a00 */
[----:B------:R-:W4:Y:S04]  /*5c030*/  LDL.64 R46, [R1+0x9fa0] ;  /* 0x009fa000012e7983 */ /* 0x000f280000100a00 */
[----:B0-----:R-:W4:Y:S01]  /*5c040*/  LDL.LU.64 R220, [R1+0x87d0] ;  /* 0x0087d00001dc7983 */ /* 0x001f220000300a00 */
[----:B------:R-:W-:Y:S01]  /*5c050*/  DFMA R186, R240, 0.25, R4 ;  /* 0x3fd00000f0ba782b */ /* 0x000fe20000000004 */
[----:B------:R-:W-:Y:S01]  /*5c060*/  MOV R206, R172 ;  /* 0x000000ac00ce7202 */ /* 0x000fe20000000f00 */
[----:B------:R-:W-:Y:S01]  /*5c070*/  IMAD.MOV.U32 R207, RZ, RZ, R173 ;  /* 0x000000ffffcf7224 */ /* 0x000fe200078e00ad */
[----:B------:R-:W-:Y:S01]  /*5c080*/  DADD R190, -RZ, -R10 ;  /* 0x00000000ffbe7229 */ /* 0x000fe2000000090a */
[----:B------:R-:W-:Y:S01]  /*5c090*/  IMAD.MOV.U32 R172, RZ, RZ, R244 ;  /* 0x000000ffffac7224 */ /* 0x000fe200078e00f4 */
[----:B------:R-:W-:Y:S01]  /*5c0a0*/  DMUL R188, R66, UR26 ;  /* 0x0000001a42bc7c28 */ /* 0x000fe20008000000 */
[----:B------:R-:W-:Y:S01]  /*5c0b0*/  IMAD.MOV.U32 R173, RZ, RZ, R245 ;  /* 0x000000ffffad7224 */ /* 0x000fe200078e00f5 */
[----:B------:R-:W-:Y:S01]  /*5c0c0*/  DADD R76, -RZ, -R126 ;  /* 0x00000000ff4c7229 */ /* 0x000fe2000000097e */
[----:B------:R-:W4:Y:S01]  /*5c0d0*/  LDL.64 R4, [R1+0x9f20] ;  /* 0x009f200001047983 */ /* 0x000f220000100a00 */
[----:B------:R-:W-:Y:S01]  /*5c0e0*/  DFMA R244, R106, 0.5, R186 ;  /* 0x3fe000006af4782b */ /* 0x000fe200000000ba */
[----:B------:R-:W-:Y:S01]  /*5c0f0*/  IMAD.MOV.U32 R222, RZ, RZ, R102 ;  /* 0x000000ffffde7224 */ /* 0x000fe200078e0066 */
[----:B------:R-:W-:Y:S01]  /*5c100*/  MOV R223, R103 ;  /* 0x0000006700df7202 */ /* 0x000fe20000000f00 */
[----:B------:R-:W-:Y:S04]  /*5c110*/  STL.64 [R1+0xad80], R124 ;  /* 0x00ad807c01007387 */ /* 0x000fe80000100a00 */
[----:B------:R-:W-:Y:S04]  /*5c120*/  STL.128 [R1+0x1d80], R244 ;  /* 0x001d80f401007387 */ /* 0x000fe80000100c00 */
[----:B------:R0:W-:Y:S04]  /*5c130*/  STL.128 [R1+0x1dd0], R224 ;  /* 0x001dd0e001007387 */ /* 0x0001e80000100c00 */
[----:B------:R1:W-:Y:S04]  /*5c140*/  STL.128 [R1+0x1de0], R156 ;  /* 0x001de09c01007387 */ /* 0x0003e80000100c00 */
[----:B------:R-:W-:Y:S04]  /*5c150*/  STL.128 [R1+0x1e70], R188 ;  /* 0x001e70bc01007387 */ /* 0x000fe80000100c00 */
[----:B------:R-:W4:Y:S01]  /*5c160*/  LDL.64 R240, [R1+0x8460] ;  /* 0x0084600001f07983 */ /* 0x000f220000100a00 */
[----:B------:R-:W-:-:S02]  /*5c170*/  IMAD.MOV.U32 R34, RZ, RZ, R188 ;  /* 0x000000ffff227224 */ /* 0x000fc400078e00bc */
[----:B------:R-:W-:Y:S01]  /*5c180*/  IMAD.MOV.U32 R35, RZ, RZ, R189 ;  /* 0x000000ffff237224 */ /* 0x000fe200078e00bd */
[----:B0-----:R-:W4:Y:S04]  /*5c190*/  LDL.64 R224, [R1+0x8aa8] ;  /* 0x008aa80001e07983 */ /* 0x001f280000100a00 */
[----:B-1----:R-:W4:Y:S04]  /*5c1a0*/  LDL.LU.64 R158, [R1+0x9138] ;  /* 0x00913800019e7983 */ /* 0x002f280000300a00 */
[----:B---3--:R0:W-:Y:S02]  /*5c1b0*/  STL.128 [R1+0x1e80], R76 ;  /* 0x001e804c01007387 */ /* 0x0081e40000100c00 */
[----:B0-----:R-:W-:-:S02]  /*5c1c0*/  DMUL R76, R238, UR32 ;  /* 0x00000020ee4c7c28 */ /* 0x001fc40008000000 */
[----:B------:R-:W-:-:S07]  /*5c1d0*/  DADD R78, -RZ, -R228 ;  /* 0x00000000ff4e7229 */ /* 0x000fce00000009e4 */
[----:B------:R2:W-:Y:S01]  /*5c1e0*/  STL.128 [R1+0x1ea0], R76 ;  /* 0x001ea04c01007387 */ /* 0x0005e20000100c00 */
[----:B------:R-:W-:Y:S01]  /*5c1f0*/  MOV R26, R76 ;  /* 0x0000004c001a7202 */ /* 0x000fe20000000f00 */
[----:B------:R-:W-:Y:S01]  /*5c200*/  IMAD.MOV.U32 R27, RZ, RZ, R77 ;  /* 0x000000ffff1b7224 */ /* 0x000fe200078e004d */
[----:B--2---:R-:W-:Y:S02]  /*5c210*/  DADD R76, -RZ, -R108 ;  /* 0x00000000ff4c7229 */ /* 0x004fe4000000096c */
[----:B------:R-:W-:-:S07]  /*5c220*/  DMUL R78, R184, UR24 ;  /* 0x00000018b84e7c28 */ /* 0x000fce0008000000 */
[----:B------:R-:W-:Y:S04]  /*5c230*/  STL.128 [R1+0x1ec0], R76 ;  /* 0x001ec04c01007387 */ /* 0x000fe80000100c00 */
[----:B----4-:R0:W-:Y:S02]  /*5c240*/  STL.128 [R1+0x1be0], R220 ;  /* 0x001be0dc01007387 */ /* 0x0101e40000100c00 */
[----:B0-----:R-:W-:Y:S01]  /*5c250*/  MOV R222, R248 ;  /* 0x000000f800de7202 */ /* 0x001fe20000000f00 */
[----:B------:R-:W-:Y:S01]  /*5c260*/  IMAD.MOV.U32 R223, RZ, RZ, R249 ;  /* 0x000000ffffdf7224 */ /* 0x000fe200078e00f9 */
[----:B------:R-:W-:Y:S01]  /*5c270*/  MOV R248, R150 ;  /* 0x0000009600f87202 */ /* 0x000fe20000000f00 */
[----:B------:R-:W-:Y:S02]  /*5c280*/  IMAD.MOV.U32 R249, RZ, RZ, R151 ;  /* 0x000000fffff97224 */ /* 0x000fe400078e0097 */
[----:B------:R-:W2:Y:S01]  /*5c290*/  LDL.LU.64 R150, [R1+0x8a00] ;  /* 0x008a000001967983 */ /* 0x000ea20000300a00 */
[----:B------:R-:W-:Y:S01]  /*5c2a0*/  UMOV UR24, 0x831653c8 ;  /* 0x831653c800187882 */ /* 0x000fe20000000000 */
[----:B------:R-:W-:-:S02]  /*5c2b0*/  UMOV UR25, 0x3dd037c1 ;  /* 0x3dd037c100197882 */ /* 0x000fc40000000000 */
[----:B------:R-:W-:Y:S02]  /*5c2c0*/  DMUL R10, R58, UR24 ;  /* 0x000000183a0a7c28 */ /* 0x000fe40008000000 */
[----:B------:R-:W-:-:S06]  /*5c2d0*/  DMUL R4, R4, R74 ;  /* 0x0000004a04047228 */ /* 0x000fcc0000000000 */
[----:B------:R-:W-:-:S08]  /*5c2e0*/  DADD R10, -R184, -R10 ;  /* 0x00000000b80a7229 */ /* 0x000fd0000000090a */
[----:B------:R-:W-:Y:S01]  /*5c2f0*/  DADD R10, -R4, R10 ;  /* 0x00000000040a7229 */ /* 0x000fe2000000010a */
[----:B------:R0:W-:Y:S01]  /*5c300*/  STL.64 [R1+0x8ab8], R78 ;  /* 0x008ab84e01007387 */ /* 0x0001e20000100a00 */
[----:B------:R-:W-:Y:S01]  /*5c310*/  DMUL R76, R74, UR48 ;  /* 0x000000304a4c7c28 */ /* 0x000fe20008000000 */
[----:B------:R-:W-:-:S05]  /*5c320*/  CS2R R156, SRZ ;  /* 0x00000000009c7805 */ /* 0x000fca000001ff00 */
[----:B------:R-:W-:Y:S02]  /*5c330*/  DADD R124, -R172, R10 ;  /* 0x00000000ac7c7229 */ /* 0x000fe4000000010a */
[----:B------:R-:W3:Y:S01]  /*5c340*/  LDL.64 R10, [R1+0x8d38] ;  /* 0x008d3800010a7983 */ /* 0x000ee20000100a00 */
[----:B0-----:R-:W-:Y:S01]  /*5c350*/  CS2R R78, SRZ ;  /* 0x00000000004e7805 */ /* 0x001fe2000001ff00 */
[----:B------:R-:W-:Y:S01]  /*5c360*/  IMAD.MOV.U32 R238, RZ, RZ, R82 ;  /* 0x000000ffffee7224 */ /* 0x000fe200078e0052 */
[----:B------:R-:W-:Y:S01]  /*5c370*/  MOV R82, R142 ;  /* 0x0000008e00527202 */ /* 0x000fe20000000f00 */
[----:B------:R-:W-:Y:S02]  /*5c380*/  IMAD.MOV.U32 R239, RZ, RZ, R83 ;  /* 0x000000ffffef7224 */ /* 0x000fe400078e0053 */
[----:B------:R-:W-:Y:S01]  /*5c390*/  IMAD.MOV.U32 R83, RZ, RZ, R143 ;  /* 0x000000ffff537224 */ /* 0x000fe200078e008f */
[----:B------:R0:W-:Y:S01]  /*5c3a0*/  STL.128 [R1+0x1f20], R76 ;  /* 0x001f204c01007387 */ /* 0x0001e20000100c00 */
[----:B------:R-:W-:Y:S01]  /*5c3b0*/  DADD R142, -RZ, -R24 ;  /* 0x00000000ff8e7229 */ /* 0x000fe20000000918 */
[----:B------:R-:W-:Y:S01]  /*5c3c0*/  IMAD.MOV.U32 R226, RZ, RZ, R220 ;  /* 0x000000ffffe27224 */ /* 0x000fe200078e00dc */
[----:B------:R-:W-:Y:S01]  /*5c3d0*/  DMUL R126, R46, R66 ;  /* 0x000000422e7e7228 */ /* 0x000fe20000000000 */
[----:B------:R1:W-:Y:S01]  /*5c3e0*/  STL.128 [R1+0x1f30], R156 ;  /* 0x001f309c01007387 */ /* 0x0003e20000100c00 */
[----:B------:R-:W-:Y:S01]  /*5c3f0*/  IMAD.MOV.U32 R227, RZ, RZ, R221 ;  /* 0x000000ffffe37224 */ /* 0x000fe200078e00dd */
[----:B------:R-:W-:Y:S01]  /*5c400*/  DADD R220, -RZ, -R144 ;  /* 0x00000000ffdc7229 */ /* 0x000fe20000000990 */
[----:B------:R-:W-:Y:S01]  /*5c410*/  IMAD.MOV.U32 R190, RZ, RZ, R12 ;  /* 0x000000ffffbe7224 */ /* 0x000fe200078e000c */
[----:B------:R-:W-:-:S02]  /*5c420*/  MOV R191, R13 ;  /* 0x0000000d00bf7202 */ /* 0x000fc40000000f00 */
[----:B------:R-:W-:Y:S01]  /*5c430*/  CS2R R188, SRZ ;  /* 0x0000000000bc7805 */ /* 0x000fe2000001ff00 */
[----:B------:R-:W-:Y:S04]  /*5c440*/  STL.128 [R1+0x1f40], R140 ;  /* 0x001f408c01007387 */ /* 0x000fe80000100c00 */
[----:B0-----:R-:W4:Y:S01]  /*5c450*/  LDL.64 R78, [R1+0x8b58] ;  /* 0x008b5800014e7983 */ /* 0x001f220000100a00 */
[----:B-1----:R-:W-:Y:S01]  /*5c460*/  MOV R156, R196 ;  /* 0x000000c4009c7202 */ /* 0x002fe20000000f00 */
[----:B------:R-:W-:Y:S01]  /*5c470*/  IMAD.MOV.U32 R157, RZ, RZ, R197 ;  /* 0x000000ffff9d7224 */ /* 0x000fe200078e00c5 */
[----:B------:R-:W-:Y:S01]  /*5c480*/  MOV R197, R113 ;  /* 0x0000007100c57202 */ /* 0x000fe20000000f00 */
[----:B------:R-:W-:Y:S01]  /*5c490*/  IMAD.MOV.U32 R196, RZ, RZ, R112 ;  /* 0x000000ffffc47224 */ /* 0x000fe200078e0070 */
[----:B------:R0:W-:Y:S04]  /*5c4a0*/  STL.64 [R1+0xad90], R4 ;  /* 0x00ad900401007387 */ /* 0x0001e80000100a00 */
[----:B------:R-:W-:Y:S04]  /*5c4b0*/  STL.128 [R1+0x1fa0], R196 ;  /* 0x001fa0c401007387 */ /* 0x000fe80000100c00 */
[----:B------:R-:W-:Y:S04]  /*5c4c0*/  STL.128 [R1+0x2040], R124 ;  /* 0x0020407c01007387 */ /* 0x000fe80000100c00 */
[----:B------:R-:W-:Y:S01]  /*5c4d0*/  STL.128 [R1+0x2160], R188 ;  /* 0x002160bc01007387 */ /* 0x000fe20000100c00 */
[----:B0-----:R-:W-:Y:S01]  /*5c4e0*/  MOV R4, R118 ;  /* 0x0000007600047202 */ /* 0x001fe20000000f00 */
[----:B------:R-:W-:-:S02]  /*5c4f0*/  IMAD.MOV.U32 R5, RZ, RZ, R119 ;  /* 0x000000ffff057224 */ /* 0x000fc400078e0077 */
[----:B------:R0:W-:Y:S01]  /*5c500*/  STL.128 [R1+0x2180], R220 ;  /* 0x002180dc01007387 */ /* 0x0001e20000100c00 */
[----:B------:R-:W-:Y:S02]  /*5c510*/  IMAD.MOV.U32 R12, RZ, RZ, R158 ;  /* 0x000000ffff0c7224 */ /* 0x000fe400078e009e */
[----:B------:R-:W-:Y:S01]  /*5c520*/  IMAD.MOV.U32 R13, RZ, RZ, R159 ;  /* 0x000000ffff0d7224 */ /* 0x000fe200078e009f */
[----:B--2---:R-:W-:Y:S01]  /*5c530*/  DADD R116, -R98, R150 ;  /* 0x0000000062747229 */ /* 0x004fe20000000196 */
[----:B------:R-:W-:Y:S01]  /*5c540*/  UMOV UR24, 0x51eb851f ;  /* 0x51eb851f00187882 */ /* 0x000fe20000000000 */
[----:B------:R-:W-:Y:S01]  /*5c550*/  UMOV UR25, 0x3fd51eb8 ;  /* 0x3fd51eb800197882 */ /* 0x000fe20000000000 */
[----:B------:R-:W-:Y:S01]  /*5c560*/  DADD R76, -RZ, -R240 ;  /* 0x00000000ff4c7229 */ /* 0x000fe200000009f0 */
[----:B------:R-:W-:Y:S04]  /*5c570*/  STL.64 [R1+0xaa40], R22 ;  /* 0x00aa401601007387 */ /* 0x000fe80000100a00 */
[----:B------:R1:W-:Y:S01]  /*5c580*/  STL.128 [R1+0x21e0], R116 ;  /* 0x0021e07401007387 */ /* 0x0003e20000100c00 */
[----:B0-----:R-:W-:Y:S01]  /*5c590*/  IMAD.MOV.U32 R220, RZ, RZ, R128 ;  /* 0x000000ffffdc7224 */ /* 0x001fe200078e0080 */
[----:B------:R-:W-:Y:S01]  /*5c5a0*/  MOV R221, R129 ;  /* 0x0000008100dd7202 */ /* 0x000fe20000000f00 */
[----:B------:R-:W-:Y:S01]  /*5c5b0*/  DADD R150, -RZ, -R234 ;  /* 0x00000000ff967229 */ /* 0x000fe200000009ea */
[----:B------:R0:W-:Y:S01]  /*5c5c0*/  STL.64 [R1+0xaac8], R12 ;  /* 0x00aac80c01007387 */ /* 0x0001e20000100a00 */
[----:B------:R-:W-:Y:S01]  /*5c5d0*/  DMUL R14, R172, UR24 ;  /* 0x00000018ac0e7c28 */ /* 0x000fe20008000000 */
[----:B------:R-:W-:Y:S01]  /*5c5e0*/  CS2R R222, SRZ ;  /* 0x0000000000de7805 */ /* 0x000fe2000001ff00 */
[----:B------:R-:W-:Y:S01]  /*5c5f0*/  IMAD.MOV.U32 R106, RZ, RZ, R96 ;  /* 0x000000ffff6a7224 */ /* 0x000fe200078e0060 */
[----:B------:R-:W-:Y:S01]  /*5c600*/  MOV R107, R97 ;  /* 0x00000061006b7202 */ /* 0x000fe20000000f00 */
[----:B------:R-:W2:Y:S01]  /*5c610*/  LDL.64 R240, [R1+0x8f28] ;  /* 0x008f280001f07983 */ /* 0x000ea20000100a00 */
[----:B------:R-:W-:Y:S01]  /*5c620*/  UMOV UR26, 0x9999999a ;  /* 0x9999999a001a7882 */ /* 0x000fe20000000000 */
[----:B------:R-:W-:Y:S01]  /*5c630*/  UMOV UR27, 0x3fb99999 ;  /* 0x3fb99999001b7882 */ /* 0x000fe20000000000 */
[----:B------:R-:W-:Y:S01]  /*5c640*/  IMAD.MOV.U32 R102, RZ, RZ, R216 ;  /* 0x000000ffff667224 */ /* 0x000fe200078e00d8 */
[----:B------:R-:W-:Y:S01]  /*5c650*/  MOV R103, R217 ;  /* 0x000000d900677202 */ /* 0x000fe20000000f00 */
[----:B------:R3:W-:Y:S01]  /*5c660*/  STL.64 [R1+0x89d0], R88 ;  /* 0x0089d05801007387 */ /* 0x0007e20000100a00 */
[----:B-1----:R-:W-:Y:S01]  /*5c670*/  DMUL R118, R56, UR46 ;  /* 0x0000002e38767c28 */ /* 0x002fe20008000000 */
[----:B0-----:R-:W-:Y:S01]  /*5c680*/  MOV R12, R22 ;  /* 0x00000016000c7202 */ /* 0x001fe20000000f00 */
[----:B------:R-:W-:-:S02]  /*5c690*/  IMAD.MOV.U32 R13, RZ, RZ, R23 ;  /* 0x000000ffff0d7224 */ /* 0x000fc400078e0017 */
[----:B------:R-:W-:Y:S02]  /*5c6a0*/  IMAD.MOV.U32 R182, RZ, RZ, R176 ;  /* 0x000000ffffb67224 */ /* 0x000fe400078e00b0 */
[----:B------:R-:W-:Y:S01]  /*5c6b0*/  IMAD.MOV.U32 R183, RZ, RZ, R177 ;  /* 0x000000ffffb77224 */ /* 0x000fe200078e00b1 */
[----:B---3--:R-:W-:Y:S01]  /*5c6c0*/  DADD R128, -RZ, -R10 ;  /* 0x00000000ff807229 */ /* 0x008fe2000000090a */
[----:B------:R-:W-:Y:S01]  /*5c6d0*/  IMAD.MOV.U32 R96, RZ, RZ, R134 ;  /* 0x000000ffff607224 */ /* 0x000fe200078e0086 */
[----:B------:R-:W-:Y:S01]  /*5c6e0*/  DADD R158, -R8, -R118 ;  /* 0x00000000089e7229 */ /* 0x000fe20000000976 */
[----:B------:R-:W-:Y:S04]  /*5c6f0*/  STL.64 [R1+0x85a0], R118 ;  /* 0x0085a07601007387 */ /* 0x000fe80000100a00 */
[----:B------:R-:W-:Y:S04]  /*5c700*/  STL.64 [R1+0xac00], R118 ;  /* 0x00ac007601007387 */ /* 0x000fe80000100a00 */
[----:B------:R0:W-:Y:S01]  /*5c710*/  STL.128 [R1+0x2210], R156 ;  /* 0x0022109c01007387 */ /* 0x0001e20000100c00 */
[----:B------:R-:W-:Y:S01]  /*5c720*/  MOV R97, R135 ;  /* 0x0000008700617202 */ /* 0x000fe20000000f00 */
[----:B------:R-:W-:Y:S01]  /*5c730*/  IMAD.MOV.U32 R80, RZ, RZ, R106 ;  /* 0x000000ffff507224 */ /* 0x000fe200078e006a */
[----:B------:R-:W-:Y:S01]  /*5c740*/  MOV R81, R107 ;  /* 0x0000006b00517202 */ /* 0x000fe20000000f00 */
[----:B------:R-:W3:Y:S04]  /*5c750*/  LDL.64 R216, [R1+0x9eb8] ;  /* 0x009eb80001d87983 */ /* 0x000ee80000100a00 */
[----:B------:R-:W2:Y:S01]  /*5c760*/  LDL.LU.64 R88, [R1+0x9020] ;  /* 0x0090200001587983 */ /* 0x000ea20000300a00 */
[----:B------:R-:W-:Y:S01]  /*5c770*/  UMOV UR46, 0x851eb852 ;  /* 0x851eb852002e7882 */ /* 0x000fe20000000000 */
[----:B------:R-:W-:Y:S01]  /*5c780*/  UMOV UR47, 0x3fc851eb ;  /* 0x3fc851eb002f7882 */ /* 0x000fe20000000000 */
[----:B------:R-:W-:Y:S01]  /*5c790*/  DMUL R190, R54, UR26 ;  /* 0x0000001a36be7c28 */ /* 0x000fe20008000000 */
[----:B------:R-:W-:Y:S04]  /*5c7a0*/  STL.64 [R1+0xac50], R226 ;  /* 0x00ac50e201007387 */ /* 0x000fe80000100a00 */
[----:B0-----:R-:W3:Y:S01]  /*5c7b0*/  LDL.LU.64 R156, [R1+0x8490] ;  /* 0x00849000019c7983 */ /* 0x001ee20000300a00 */
[----:B------:R-:W-:-:S03]  /*5c7c0*/  IMAD.MOV.U32 R10, RZ, RZ, R14 ;  /* 0x000000ffff0a7224 */ /* 0x000fc600078e000e */
[----:B------:R-:W-:Y:S01]  /*5c7d0*/  STL.128 [R1+0x2260], R148 ;  /* 0x0022609401007387 */ /* 0x000fe20000100c00 */
[----:B------:R-:W-:-:S03]  /*5c7e0*/  MOV R11, R15 ;  /* 0x0000000f000b7202 */ /* 0x000fc60000000f00 */
[----:B------:R-:W-:Y:S04]  /*5c7f0*/  STL.128 [R1+0x2270], R128 ;  /* 0x0022708001007387 */ /* 0x000fe80000100c00 */
[----:B----4-:R-:W-:Y:S04]  /*5c800*/  STL.128 [R1+0x2290], R76 ;  /* 0x0022904c01007387 */ /* 0x010fe80000100c00 */
[----:B------:R0:W-:Y:S01]  /*5c810*/  STL.128 [R1+0x23d0], R12 ;  /* 0x0023d00c01007387 */ /* 0x0001e20000100c00 */
[----:B------:R-:W-:Y:S01]  /*5c820*/  CS2R R158, SRZ ;  /* 0x00000000009e7805 */ /* 0x000fe2000001ff00 */
[----:B------:R-:W-:Y:S01]  /*5c830*/  DMUL R118, R224, UR36 ;  /* 0x00000024e0767c28 */ /* 0x000fe20008000000 */
[----:B------:R-:W-:Y:S01]  /*5c840*/  IMAD.MOV.U32 R134, RZ, RZ, R206 ;  /* 0x000000ffff867224 */ /* 0x000fe200078e00ce */
[----:B------:R-:W-:Y:S01]  /*5c850*/  UMOV UR72, 0x68497682 ;  /* 0x6849768200487882 */ /* 0x000fe20000000000 */
[----:B------:R-:W-:Y:S01]  /*5c860*/  IMAD.MOV.U32 R135, RZ, RZ, R207 ;  /* 0x000000ffff877224 */ /* 0x000fe200078e00cf */
[----:B------:R-:W-:Y:S01]  /*5c870*/  UMOV UR73, 0x3d7c25c2 ;  /* 0x3d7c25c200497882 */ /* 0x000fe20000000000 */
[----:B------:R-:W-:Y:S01]  /*5c880*/  IMAD.MOV.U32 R106, RZ, RZ, R238 ;  /* 0x000000ffff6a7224 */ /* 0x000fe200078e00ee */
[----:B------:R-:W-:Y:S01]  /*5c890*/  STL.64 [R1+0xace0], R20 ;  /* 0x00ace01401007387 */ /* 0x000fe20000100a00 */
[----:B------:R-:W-:-:S02]  /*5c8a0*/  IMAD.MOV.U32 R107, RZ, RZ, R239 ;  /* 0x000000ffff6b7224 */ /* 0x000fc400078e00ef */
[----:B------:R-:W-:Y:S01]  /*5c8b0*/  IMAD.MOV.U32 R30, RZ, RZ, R78 ;  /* 0x000000ffff1e7224 */ /* 0x000fe200078e004e */
[----:B------:R-:W-:Y:S01]  /*5c8c0*/  STL.64 [R1+0xad58], R242 ;  /* 0x00ad58f201007387 */ /* 0x000fe20000100a00 */
[----:B0-----:R-:W-:Y:S01]  /*5c8d0*/  DMUL R14, R8, UR24 ;  /* 0x00000018080e7c28 */ /* 0x001fe20008000000 */
[----:B------:R-:W-:Y:S02]  /*5c8e0*/  IMAD.MOV.U32 R12, RZ, RZ, R26 ;  /* 0x000000ffff0c7224 */ /* 0x000fe400078e001a */
[----:B------:R-:W-:Y:S01]  /*5c8f0*/  STL.64 [R1+0xab38], R234 ;  /* 0x00ab38ea01007387 */ /* 0x000fe20000100a00 */
[----:B------:R-:W-:Y:S01]  /*5c900*/  IMAD.MOV.U32 R13, RZ, RZ, R27 ;  /* 0x000000ffff0d7224 */ /* 0x000fe200078e001b */
[----:B------:R-:W-:Y:S01]  /*5c910*/  CS2R R26, SRZ ;  /* 0x00000000001a7805 */ /* 0x000fe2000001ff00 */
[----:B------:R-:W-:Y:S01]  /*5c920*/  IMAD.MOV.U32 R31, RZ, RZ, R79 ;  /* 0x000000ffff1f7224 */ /* 0x000fe200078e004f */
[----:B------:R-:W-:Y:S04]  /*5c930*/  STL.64 [R1+0x88a8], R118 ;  /* 0x0088a87601007387 */ /* 0x000fe80000100a00 */
[----:B------:R0:W-:Y:S01]  /*5c940*/  STL.128 [R1+0x23f0], R12 ;  /* 0x0023f00c01007387 */ /* 0x0001e20000100c00 */
[----:B------:R-:W-:Y:S01]  /*5c950*/  MOV R22, R14 ;  /* 0x0000000e00167202 */ /* 0x000fe20000000f00 */
[----:B------:R-:W-:-:S02]  /*5c960*/  IMAD.MOV.U32 R23, RZ, RZ, R15 ;  /* 0x000000ffff177224 */ /* 0x000fc400078e000f */
[----:B------:R1:W-:Y:S01]  /*5c970*/  STL.128 [R1+0x2460], R220 ;  /* 0x002460dc01007387 */ /* 0x0003e20000100c00 */
[----:B------:R-:W-:Y:S02]  /*5c980*/  IMAD.MOV.U32 R206, RZ, RZ, R126 ;  /* 0x000000ffffce7224 */ /* 0x000fe400078e007e */
[----:B------:R-:W-:Y:S01]  /*5c990*/  IMAD.MOV.U32 R207, RZ, RZ, R127 ;  /* 0x000000ffffcf7224 */ /* 0x000fe200078e007f */
[----:B------:R-:W-:Y:S01]  /*5c9a0*/  MOV R238, R248 ;  /* 0x000000f800ee7202 */ /* 0x000fe20000000f00 */
[----:B------:R-:W-:Y:S01]  /*5c9b0*/  IMAD.MOV.U32 R239, RZ, RZ, R249 ;  /* 0x000000ffffef7224 */ /* 0x000fe200078e00f9 */
[----:B------:R-:W-:Y:S01]  /*5c9c0*/  DMUL R188, R56, UR28 ;  /* 0x0000001c38bc7c28 */ /* 0x000fe20008000000 */
[----:B------:R-:W-:Y:S04]  /*5c9d0*/  STL.64 [R1+0xac48], R182 ;  /* 0x00ac48b601007387 */ /* 0x000fe80000100a00 */
[----:B------:R-:W4:Y:S01]  /*5c9e0*/  LDL.LU.64 R226, [R1+0x88c8] ;  /* 0x0088c80001e27983 */ /* 0x000f220000300a00 */
[----:B0-----:R-:W-:-:S02]  /*5c9f0*/  DADD R12, -RZ, -R140 ;  /* 0x00000000ff0c7229 */ /* 0x001fc4000000098c */
[----:B------:R-:W-:Y:S01]  /*5ca00*/  DMUL R14, R68, UR60 ;  /* 0x0000003c440e7c28 */ /* 0x000fe20008000000 */
[----:B------:R-:W-:Y:S01]  /*5ca10*/  MOV R116, R22 ;  /* 0x0000001600747202 */ /* 0x000fe20000000f00 */
[----:B------:R-:W-:Y:S01]  /*5ca20*/  IMAD.MOV.U32 R117, RZ, RZ, R23 ;  /* 0x000000ffff757224 */ /* 0x000fe200078e0017 */
[----:B------:R-:W4:Y:S04]  /*5ca30*/  LDL.64 R126, [R1+0x9f68] ;  /* 0x009f6800017e7983 */ /* 0x000f280000100a00 */
[----:B------:R-:W-:Y:S04]  /*5ca40*/  STL.128 [R1+0x2480], R12 ;  /* 0x0024800c01007387 */ /* 0x000fe80000100c00 */
[----:B------:R0:W-:Y:S04]  /*5ca50*/  STL.128 [R1+0x2490], R24 ;  /* 0x0024901801007387 */ /* 0x0001e80000100c00 */
[----:B------:R-:W4:Y:S04]  /*5ca60*/  LDL.64 R22, [R1+0x9fb8] ;  /* 0x009fb80001167983 */ /* 0x000f280000100a00 */
[----:B-1----:R-:W4:Y:S04]  /*5ca70*/  LDL.64 R220, [R1+0x8610] ;  /* 0x0086100001dc7983 */ /* 0x002f280000100a00 */
[----:B------:R-:W4:Y:S01]  /*5ca80*/  LDL.64 R222, [R1+0x8618] ;  /* 0x0086180001de7983 */ /* 0x000f220000100a00 */
[----:B0-----:R-:W-:Y:S01]  /*5ca90*/  DMUL R26, R152, UR40 ;  /* 0x00000028981a7c28 */ /* 0x001fe20008000000 */
[----:B------:R-:W-:Y:S01]  /*5caa0*/  MOV R24, R10 ;  /* 0x0000000a00187202 */ /* 0x000fe20000000f00 */
[----:B------:R-:W-:Y:S01]  /*5cab0*/  IMAD.MOV.U32 R25, RZ, RZ, R11 ;  /* 0x000000ffff197224 */ /* 0x000fe200078e000b */
[----:B------:R-:W-:Y:S01]  /*5cac0*/  MOV R13, R15 ;  /* 0x0000000f000d7202 */ /* 0x000fe20000000f00 */
[----:B------:R-:W-:Y:S01]  /*5cad0*/  IMAD.MOV.U32 R12, RZ, RZ, R14 ;  /* 0x000000ffff0c7224 */ /* 0x000fe200078e000e */
[----:B------:R-:W4:Y:S04]  /*5cae0*/  LDL.64 R10, [R1+0x9f88] ;  /* 0x009f8800010a7983 */ /* 0x000f280000100a00 */
[----:B------:R-:W4:Y:S04]  /*5caf0*/  LDL.64 R14, [R1+0x84e0] ;  /* 0x0084e000010e7983 */ /* 0x000f280000100a00 */
[----:B------:R-:W4:Y:S01]  /*5cb00*/  LDL.LU.128 R176, [R1+0xaea0] ;  /* 0x00aea00001b07983 */ /* 0x000f220000300c00 */
[----:B------:R-:W-:-:S03]  /*5cb10*/  CS2R R196, SRZ ;  /* 0x0000000000c47805 */ /* 0x000fc6000001ff00 */
[----:B------:R-:W4:Y:S04]  /*5cb20*/  LDL.LU.64 R124, [R1+0x8cf8] ;  /* 0x008cf800017c7983 */ /* 0x000f280000300a00 */
[----:B------:R-:W4:Y:S04]  /*5cb30*/  LDL.LU.64 R242, [R1+0x8518] ;  /* 0x0085180001f27983 */ /* 0x000f280000300a00 */
[----:B------:R-:W-:Y:S04]  /*5cb40*/  STL.64 [R1+0xa9e0], R60 ;  /* 0x00a9e03c01007387 */ /* 0x000fe80000100a00 */
[----:B------:R-:W-:Y:S04]  /*5cb50*/  STL.64 [R1+0xacb8], R32 ;  /* 0x00acb82001007387 */ /* 0x000fe80000100a00 */
[----:B------:R-:W-:Y:S04]  /*5cb60*/  STL.64 [R1+0xad50], R250 ;  /* 0x00ad50fa01007387 */ /* 0x000fe80000100a00 */
[----:B------:R-:W-:Y:S04]  /*5cb70*/  STL.64 [R1+0xa9a0], R152 ;  /* 0x00a9a09801007387 */ /* 0x000fe80000100a00 */
[----:B------:R-:W4:Y:S04]  /*5cb80*/  LDL.LU.128 R76, [R1+0xae80] ;  /* 0x00ae8000014c7983 */ /* 0x000f280000300c00 */
[----:B------:R-:W-:Y:S04]  /*5cb90*/  STL.64 [R1+0xacf8], R84 ;  /* 0x00acf85401007387 */ /* 0x000fe80000100a00 */
[----:B------:R-:W-:Y:S01]  /*5cba0*/  STL.64 [R1+0xab08], R194 ;  /* 0x00ab08c201007387 */ /* 0x000fe20000100a00 */
[----:B------:R-:W-:Y:S01]  /*5cbb0*/  UMOV UR74, 0xbaf4cd2d ;  /* 0xbaf4cd2d004a7882 */ /* 0x000fe20000000000 */
[----:B------:R-:W-:-:S02]  /*5cbc0*/  UMOV UR75, 0x3d843b23 ;  /* 0x3d843b23004b7882 */ /* 0x000fc40000000000 */
[----:B------:R-:W-:Y:S04]  /*5cbd0*/  STL.64 [R1+0xac68], R162 ;  /* 0x00ac68a201007387 */ /* 0x000fe80000100a00 */
[----:B------:R-:W-:Y:S04]  /*5cbe0*/  STL.64 [R1+0xac58], R172 ;  /* 0x00ac58ac01007387 */ /* 0x000fe80000100a00 */
[----:B------:R-:W4:Y:S04]  /*5cbf0*/  LDL.LU.64 R142, [R1+0x9108] ;  /* 0x00910800018e7983 */ /* 0x000f280000300a00 */
[----:B---3--:R-:W-:Y:S04]  /*5cc00*/  STL.128 [R1+0x24a0], R156 ;  /* 0x0024a09c01007387 */ /* 0x008fe80000100c00 */
[----:B------:R0:W-:Y:S04]  /*5cc10*/  STL.128 [R1+0x24f0], R24 ;  /* 0x0024f01801007387 */ /* 0x0001e80000100c00 */
[----:B------:R1:W-:Y:S01]  /*5cc20*/  STL.128 [R1+0x2510], R116 ;  /* 0x0025107401007387 */ /* 0x0003e20000100c00 */
[----:B------:R-:W-:Y:S01]  /*5cc30*/  IMAD.MOV.U32 R248, RZ, RZ, R96 ;  /* 0x000000fffff87224 */ /* 0x000fe200078e0060 */
[----:B------:R-:W-:Y:S01]  /*5cc40*/  MOV R249, R97 ;  /* 0x0000006100f97202 */ /* 0x000fe20000000f00 */
[----:B--2---:R-:W-:Y:S01]  /*5cc50*/  DFMA R160, R160, UR46, R88 ;  /* 0x0000002ea0a07c2b */ /* 0x004fe20008000058 */
[----:B------:R-:W-:Y:S01]  /*5cc60*/  STL.64 [R1+0x8b08], R26 ;  /* 0x008b081a01007387 */ /* 0x000fe20000100a00 */
[----:B------:R-:W-:Y:S01]  /*5cc70*/  UMOV UR28, 0xd70a3d71 ;  /* 0xd70a3d71001c7882 */ /* 0x000fe20000000000 */
[----:B------:R-:W-:Y:S01]  /*5cc80*/  UMOV UR29, 0x3fcd70a3 ;  /* 0x3fcd70a3001d7882 */ /* 0x000fe20000000000 */
[----:B------:R-:W-:Y:S01]  /*5cc90*/  IMAD.MOV.U32 R182, RZ, RZ, R246 ;  /* 0x000000ffffb67224 */ /* 0x000fe200078e00f6 */
[----:B------:R-:W-:Y:S01]  /*5cca0*/  MOV R183, R247 ;  /* 0x000000f700b77202 */ /* 0x000fe20000000f00 */
[----:B------:R2:W-:Y:S04]  /*5ccb0*/  STL.64 [R1+0xac60], R88 ;  /* 0x00ac605801007387 */ /* 0x0005e80000100a00 */
[----:B0-----:R-:W3:Y:S01]  /*5ccc0*/  LDL.64 R24, [R1+0x9f98] ;  /* 0x009f980001187983 */ /* 0x001ee20000100a00 */
[----:B-1----:R-:W-:Y:S01]  /*5ccd0*/  DMUL R116, R208, UR38 ;  /* 0x00000026d0747c28 */ /* 0x002fe20008000000 */
[----:B------:R-:W-:Y:S01]  /*5cce0*/  CS2R R118, SRZ ;  /* 0x0000000000767805 */ /* 0x000fe2000001ff00 */
[----:B------:R-:W-:Y:S01]  /*5ccf0*/  IMAD.MOV.U32 R96, RZ, RZ, R138 ;  /* 0x000000ffff607224 */ /* 0x000fe200078e008a */
[----:B------:R-:W3:Y:S04]  /*5cd00*/  LDL.LU.128 R244, [R1+0xae90] ;  /* 0x00ae900001f47983 */ /* 0x000ee80000300c00 */
[----:B------:R0:W-:Y:S01]  /*5cd10*/  STL.128 [R1+0x1ab0], R116 ;  /* 0x001ab07401007387 */ /* 0x0001e20000100c00 */
[----:B------:R-:W-:-:S03]  /*5cd20*/  IMAD.MOV.U32 R97, RZ, RZ, R139 ;  /* 0x000000ffff617224 */ /* 0x000fc600078e008b */
[----:B------:R-:W3:Y:S01]  /*5cd30*/  LDL.LU.64 R138, [R1+0x8560] ;  /* 0x00856000018a7983 */ /* 0x000ee20000300a00 */
[----:B------:R-:W-:Y:S02]  /*5cd40*/  IMAD.MOV.U32 R158, RZ, RZ, R156 ;  /* 0x000000ffff9e7224 */ /* 0x000fe400078e009c */
[----:B------:R-:W-:Y:S01]  /*5cd50*/  IMAD.MOV.U32 R159, RZ, RZ, R157 ;  /* 0x000000ffff9f7224 */ /* 0x000fe200078e009d */
[----:B--2---:R-:W2:Y:S04]  /*5cd60*/  LDL.LU.64 R88, [R1+0x8910] ;  /* 0x0089100001587983 */ /* 0x004ea80000300a00 */
[----:B------:R-:W2:Y:S04]  /*5cd70*/  LDL.64 R156, [R1+0x9ee0] ;  /* 0x009ee000019c7983 */ /* 0x000ea80000100a00 */
[----:B0-----:R-:W3:Y:S04]  /*5cd80*/  LDL.64 R116, [R1+0x8990] ;  /* 0x0089900001747983 */ /* 0x001ee80000100a00 */
[----:B------:R-:W2:Y:S04]  /*5cd90*/  LDL.64 R250, [R1+0x9fd0] ;  /* 0x009fd00001fa7983 */ /* 0x000ea80000100a00 */
[----:B------:R-:W2:Y:S04]  /*5cda0*/  LDL.64 R152, [R1+0x9af0] ;  /* 0x009af00001987983 */ /* 0x000ea80000100a00 */
[----:B------:R-:W-:Y:S01]  /*5cdb0*/  STL.64 [R1+0xac70], R40 ;  /* 0x00ac702801007387 */ /* 0x000fe20000100a00 */
[----:B----4-:R-:W-:-:S03]  /*5cdc0*/  DMUL R118, R126, R56 ;  /* 0x000000387e767228 */ /* 0x010fc60000000000 */
[----:B------:R-:W4:Y:S04]  /*5cdd0*/  LDL.LU.64 R172, [R1+0xa8f8] ;  /* 0x00a8f80001ac7983 */ /* 0x000f280000300a00 */
[----:B------:R-:W-:Y:S04]  /*5cde0*/  STL.64 [R1+0x8998], R118 ;  /* 0x0089987601007387 */ /* 0x000fe80000100a00 */
[----:B---3--:R0:W-:Y:S02]  /*5cdf0*/  STL.128 [R1+0x1fc0], R116 ;  /* 0x001fc07401007387 */ /* 0x0081e40000100c00 */
[----:B0-----:R-:W-:-:S02]  /*5ce00*/  DMUL R118, R46, R146 ;  /* 0x000000922e767228 */ /* 0x001fc40000000000 */
[----:B------:R-:W-:-:S05]  /*5ce10*/  DADD R116, -RZ, -R14 ;  /* 0x00000000ff747229 */ /* 0x000fca000000090e */
[----:B------:R-:W-:Y:S04]  /*5ce20*/  STL.64 [R1+0x8808], R118 ;  /* 0x0088087601007387 */ /* 0x000fe80000100a00 */
[----:B------:R0:W-:Y:S02]  /*5ce30*/  STL.128 [R1+0x2060], R116 ;  /* 0x0020607401007387 */ /* 0x0001e40000100c00 */
[----:B0-----:R-:W-:Y:S02]  /*5ce40*/  DMUL R118, R10, R62 ;  /* 0x0000003e0a767228 */ /* 0x001fe40000000000 */
[----:B------:R-:W-:-:S07]  /*5ce50*/  DADD R116, -RZ, -R240 ;  /* 0x00000000ff747229 */ /* 0x000fce00000009f0 */
[----:B------:R0:W-:Y:S02]  /*5ce60*/  STL.128 [R1+0x2080], R116 ;  /* 0x0020807401007387 */ /* 0x0001e40000100c00 */
[----:B0-----:R-:W-:Y:S02]  /*5ce70*/  DMUL R116, R10, R68 ;  /* 0x000000440a747228 */ /* 0x001fe40000000000 */
[----:B------:R-:W3:Y:S01]  /*5ce80*/  LDL.64 R10, [R1+0xa138] ;  /* 0x00a13800010a7983 */ /* 0x000ee20000100a00 */
[----:B------:R-:W-:Y:S01]  /*5ce90*/  IMAD.MOV.U32 R240, RZ, RZ, R118 ;  /* 0x000000fffff07224 */ /* 0x000fe200078e0076 */
[----:B------:R-:W-:Y:S02]  /*5cea0*/  MOV R241, R119 ;  /* 0x0000007700f17202 */ /* 0x000fe40000000f00 */
[----:B------:R0:W-:Y:S04]  /*5ceb0*/  STL.64 [R1+0x8ac8], R118 ;  /* 0x008ac87601007387 */ /* 0x0001e80000100a00 */
[----:B------:R-:W-:Y:S01]  /*5cec0*/  STL.64 [R1+0x88f0], R116 ;  /* 0x0088f07401007387 */ /* 0x000fe20000100a00 */
[----:B0-----:R-:W-:-:S07]  /*5ced0*/  DADD R118, -RZ, -R212 ;  /* 0x00000000ff767229 */ /* 0x001fce00000009d4 */
[----:B------:R0:W-:Y:S02]  /*5cee0*/  STL.128 [R1+0x2090], R116 ;  /* 0x0020907401007387 */ /* 0x0001e40000100c00 */
[----:B0-----:R-:W-:Y:S02]  /*5cef0*/  DMUL R116, R2, UR26 ;  /* 0x0000001a02747c28 */ /* 0x001fe40008000000 */
[----:B------:R-:W-:-:S07]  /*5cf00*/  DADD R118, -RZ, -R86 ;  /* 0x00000000ff767229 */ /* 0x000fce0000000956 */
[----:B------:R0:W-:Y:S01]  /*5cf10*/  STL.128 [R1+0x22c0], R116 ;  /* 0x0022c07401007387 */ /* 0x0001e20000100c00 */
[----:B------:R-:W-:Y:S01]  /*5cf20*/  MOV R14, R116 ;  /* 0x00000074000e7202 */ /* 0x000fe20000000f00 */
[----:B------:R-:W-:Y:S02]  /*5cf30*/  IMAD.MOV.U32 R15, RZ, RZ, R117 ;  /* 0x000000ffff0f7224 */ /* 0x000fe400078e0075 */
[----:B------:R-:W-:Y:S02]  /*5cf40*/  IMAD.MOV.U32 R46, RZ, RZ, R80 ;  /* 0x000000ffff2e7224 */ /* 0x000fe400078e0050 */
[----:B------:R-:W-:Y:S01]  /*5cf50*/  IMAD.MOV.U32 R47, RZ, RZ, R81 ;  /* 0x000000ffff2f7224 */ /* 0x000fe200078e0051 */
[----:B0-----:R-:W-:Y:S02]  /*5cf60*/  DMUL R118, R22, R62 ;  /* 0x0000003e16767228 */ /* 0x001fe40000000000 */
[----:B------:R-:W-:-:S05]  /*5cf70*/  DADD R116, -RZ, -R122 ;  /* 0x00000000ff747229 */ /* 0x000fca000000097a */
[----:B------:R-:W-:Y:S03]  /*5cf80*/  STL.64 [R1+0x8908], R118 ;  /* 0x0089087601007387 */ /* 0x000fe60000100a00 */
[----:B------:R-:W-:Y:S01]  /*5cf90*/  IMAD.MOV.U32 R80, RZ, RZ, R118 ;  /* 0x000000ffff507224 */ /* 0x000fe200078e0076 */
[----:B------:R0:W-:Y:S01]  /*5cfa0*/  STL.128 [R1+0x23a0], R116 ;  /* 0x0023a07401007387 */ /* 0x0001e20000100c00 */
[----:B------:R-:W-:Y:S01]  /*5cfb0*/  MOV R81, R119 ;  /* 0x0000007700517202 */ /* 0x000fe20000000f00 */
[----:B0-----:R-:W-:Y:S02]  /*5cfc0*/  DMUL R116, R22, R60 ;  /* 0x0000003c16747228 */ /* 0x001fe40000000000 */
[----:B------:R-:W-:Y:S01]  /*5cfd0*/  DADD R118, -RZ, -R138 ;  /* 0x00000000ff767229 */ /* 0x000fe2000000098a */
[----:B------:R-:W2:Y:S04]  /*5cfe0*/  LDL.64 R22, [R1+0xa410] ;  /* 0x00a4100001167983 */ /* 0x000ea80000100a00 */
[----:B------:R-:W-:Y:S04]  /*5cff0*/  STL.64 [R1+0x8930], R116 ;  /* 0x0089307401007387 */ /* 0x000fe80000100a00 */
[----:B------:R0:W-:Y:S02]  /*5d000*/  STL.128 [R1+0x23b0], R116 ;  /* 0x0023b07401007387 */ /* 0x0001e40000100c00 */
[----:B0-----:R-:W-:-:S02]  /*5d010*/  DMUL R116, R72, R68 ;  /* 0x0000004448747228 */ /* 0x001fc40000000000 */
[----:B------:R-:W-:Y:S02]  /*5d020*/  DADD R118, -RZ, -R114 ;  /* 0x00000000ff767229 */ /* 0x000fe40000000972 */
[----:B---3--:R-:W-:-:S05]  /*5d030*/  DADD R10, R10, R10 ;  /* 0x000000000a0a7229 */ /* 0x008fca000000000a */
[----:B------:R-:W-:Y:S04]  /*5d040*/  STL.128 [R1+0x24d0], R116 ;  /* 0x0024d07401007387 */ /* 0x000fe80000100c00 */
[----:B------:R0:W-:Y:S01]  /*5d050*/  STL.128 [R1+0x19f0], R16 ;  /* 0x0019f01001007387 */ /* 0x0001e20000100c00 */
[----:B------:R-:W-:Y:S02]  /*5d060*/  DMUL R148, R66, R10 ;  /* 0x0000000a42947228 */ /* 0x000fe40000000000 */
[----:B------:R-:W-:Y:S01]  /*5d070*/  DMUL R68, R216, R52 ;  /* 0x00000034d8447228 */ /* 0x000fe20000000000 */
[----:B------:R-:W3:Y:S04]  /*5d080*/  LDL.64 R10, [R1+0xa320] ;  /* 0x00a32000010a7983 */ /* 0x000ee80000100a00 */
[----:B------:R-:W-:Y:S01]  /*5d090*/  STL.64 [R1+0xacd0], R80 ;  /* 0x00acd05001007387 */ /* 0x000fe20000100a00 */
[----:B------:R-:W-:-:S02]  /*5d0a0*/  IMAD.MOV.U32 R72, RZ, RZ, R116 ;  /* 0x000000ffff487224 */ /* 0x000fc400078e0074 */
[----:B------:R-:W-:Y:S01]  /*5d0b0*/  IMAD.MOV.U32 R73, RZ, RZ, R117 ;  /* 0x000000ffff497224 */ /* 0x000fe200078e0075 */
[----:B------:R-:W-:Y:S04]  /*5d0c0*/  STL.64 [R1+0x88e0], R116 ;  /* 0x0088e07401007387 */ /* 0x000fe80000100a00 */
[----:B0-----:R-:W4:Y:S04]  /*5d0d0*/  LDL.64 R16, [R1+0x9f80] ;  /* 0x009f800001107983 */ /* 0x001f280000100a00 */
[----:B------:R-:W-:Y:S04]  /*5d0e0*/  STL.128 [R1+0x1a70], R36 ;  /* 0x001a702401007387 */ /* 0x000fe80000100c00 */
[----:B------:R-:W-:Y:S04]  /*5d0f0*/  STL.128 [R1+0x1bf0], R92 ;  /* 0x001bf05c01007387 */ /* 0x000fe80000100c00 */
[----:B------:R0:W-:Y:S01]  /*5d100*/  STL.128 [R1+0x1c20], R220 ;  /* 0x001c20dc01007387 */ /* 0x0001e20000100c00 */
[----:B------:R-:W-:Y:S01]  /*5d110*/  MOV R224, R46 ;  /* 0x0000002e00e07202 */ /* 0x000fe20000000f00 */
[----:B------:R-:W-:-:S02]  /*5d120*/  IMAD.MOV.U32 R225, RZ, RZ, R47 ;  /* 0x000000ffffe17224 */ /* 0x000fc400078e002f */
[----:B------:R-:W3:Y:S04]  /*5d130*/  LDL.64 R114, [R1+0xa8a0] ;  /* 0x00a8a00001727983 */ /* 0x000ee80000100a00 */
[----:B0-----:R-:W3:Y:S01]  /*5d140*/  LDL.LU.64 R220, [R1+0x8c70] ;  /* 0x008c700001dc7983 */ /* 0x001ee20000300a00 */
[----:B------:R-:W-:Y:S02]  /*5d150*/  IMAD.MOV.U32 R216, RZ, RZ, R106 ;  /* 0x000000ffffd87224 */ /* 0x000fe400078e006a */
[----:B------:R-:W-:Y:S01]  /*5d160*/  IMAD.MOV.U32 R217, RZ, RZ, R107 ;  /* 0x000000ffffd97224 */ /* 0x000fe200078e006b */
[C---:B------:R-:W-:Y:S01]  /*5d170*/  DMUL R106, R70.reuse, R74 ;  /* 0x0000004a466a7228 */ /* 0x040fe20000000000 */
[----:B------:R-:W-:Y:S01]  /*5d180*/  STL.128 [R1+0x1c60], R192 ;  /* 0x001c60c001007387 */ /* 0x000fe20000100c00 */
[----:B------:R-:W-:-:S02]  /*5d190*/  DMUL R70, R70, R52 ;  /* 0x0000003446467228 */ /* 0x000fc40000000000 */
[C---:B------:R-:W-:Y:S01]  /*5d1a0*/  DMUL R94, R24.reuse, R60 ;  /* 0x0000003c185e7228 */ /* 0x040fe20000000000 */
[----:B------:R-:W-:Y:S01]  /*5d1b0*/  STL.128 [R1+0x1ee0], RZ ;  /* 0x001ee0ff01007387 */ /* 0x000fe20000100c00 */
[----:B------:R-:W-:-:S03]  /*5d1c0*/  DMUL R92, R24, R66 ;  /* 0x00000042185c7228 */ /* 0x000fc60000000000 */
[----:B------:R-:W-:Y:S04]  /*5d1d0*/  STL.128 [R1+0x2150], RZ ;  /* 0x002150ff01007387 */ /* 0x000fe80000100c00 */
[----:B------:R-:W-:Y:S04]  /*5d1e0*/  STL.128 [R1+0x21f0], RZ ;  /* 0x0021f0ff01007387 */ /* 0x000fe80000100c00 */
[----:B------:R-:W-:Y:S04]  /*5d1f0*/  STL.128 [R1+0x2430], RZ ;  /* 0x002430ff01007387 */ /* 0x000fe80000100c00 */
[----:B------:R-:W-:Y:S04]  /*5d200*/  STL.128 [R1+0x24c0], RZ ;  /* 0x0024c0ff01007387 */ /* 0x000fe80000100c00 */
[----:B------:R-:W-:Y:S01]  /*5d210*/  STL.128 [R1+0x25e0], RZ ;  /* 0x0025e0ff01007387 */ /* 0x000fe20000100c00 */
[----:B------:R-:W-:-:S03]  /*5d220*/  IMAD.MOV.U32 R80, RZ, RZ, R68 ;  /* 0x000000ffff507224 */ /* 0x000fc600078e0044 */
[----:B------:R-:W-:Y:S01]  /*5d230*/  STL.128 [R1+0x2600], RZ ;  /* 0x002600ff01007387 */ /* 0x000fe20000100c00 */
[----:B------:R-:W-:-:S03]  /*5d240*/  IMAD.MOV.U32 R81, RZ, RZ, R69 ;  /* 0x000000ffff517224 */ /* 0x000fc600078e0045 */
[----:B------:R-:W-:Y:S01]  /*5d250*/  STL.128 [R1+0x2610], RZ ;  /* 0x002610ff01007387 */ /* 0x000fe20000100c00 */
[----:B--2---:R-:W-:-:S03]  /*5d260*/  DMUL R128, R22, R56 ;  /* 0x0000003816807228 */ /* 0x004fc60000000000 */
[----:B------:R-:W-:Y:S01]  /*5d270*/  STL.128 [R1+0x2280], R92 ;  /* 0x0022805c01007387 */ /* 0x000fe20000100c00 */
[----:B------:R-:W-:Y:S01]  /*5d280*/  IMAD.MOV.U32 R22, RZ, RZ, R70 ;  /* 0x000000ffff167224 */ /* 0x000fe200078e0046 */
[----:B------:R-:W-:Y:S02]  /*5d290*/  MOV R23, R71 ;  /* 0x0000004700177202 */ /* 0x000fe40000000f00 */
[----:B------:R-:W-:Y:S04]  /*5d2a0*/  STL.64 [R1+0x8718], R70 ;  /* 0x0087184601007387 */ /* 0x000fe80000100a00 */
[----:B------:R-:W-:Y:S01]  /*5d2b0*/  STL.128 [R1+0x1db0], R68 ;  /* 0x001db04401007387 */ /* 0x000fe20000100c00 */
[----:B------:R-:W-:Y:S02]  /*5d2c0*/  DADD R150, -RZ, -R128 ;  /* 0x00000000ff967229 */ /* 0x000fe40000000980 */
[----:B------:R-:W-:Y:S01]  /*5d2d0*/  DMUL R222, R184, UR56 ;  /* 0x00000038b8de7c28 */ /* 0x000fe20008000000 */
[----:B------:R-:W-:Y:S01]  /*5d2e0*/  MOV R118, R42 ;  /* 0x0000002a00767202 */ /* 0x000fe20000000f00 */
[----:B------:R-:W-:Y:S01]  /*5d2f0*/  DADD R116, R166, R30 ;  /* 0x00000000a6747229 */ /* 0x000fe2000000001e */
[----:B------:R-:W-:Y:S01]  /*5d300*/  IMAD.MOV.U32 R119, RZ, RZ, R43 ;  /* 0x000000ffff777224 */ /* 0x000fe200078e002b */
[----:B------:R0:W-:Y:S04]  /*5d310*/  STL.64 [R1+0xacd8], R80 ;  /* 0x00acd85001007387 */ /* 0x0001e80000100a00 */
[----:B------:R-:W-:Y:S04]  /*5d320*/  STL.64 [R1+0x8708], R150 ;  /* 0x0087089601007387 */ /* 0x000fe80000100a00 */
[----:B------:R-:W2:Y:S04]  /*5d330*/  LDL.LU.64 R46, [R1+0x8828] ;  /* 0x00882800012e7983 */ /* 0x000ea80000300a00 */
[----:B0-----:R-:W2:Y:S04]  /*5d340*/  LDL.64 R80, [R1+0xa1f0] ;  /* 0x00a1f00001507983 */ /* 0x001ea80000100a00 */
[----:B------:R0:W-:Y:S04]  /*5d350*/  STL.64 [R1+0x86b0], R92 ;  /* 0x0086b05c01007387 */ /* 0x0001e80000100a00 */
[----:B------:R-:W2:Y:S01]  /*5d360*/  LDL.64 R30, [R1+0x9f00] ;  /* 0x009f0000011e7983 */ /* 0x000ea20000100a00 */
[----:B----4-:R-:W-:-:S03]  /*5d370*/  DMUL R68, R16, R64 ;  /* 0x0000004010447228 */ /* 0x010fc60000000000 */
[----:B0-----:R-:W4:Y:S01]  /*5d380*/  LDL.LU.64 R92, [R1+0x8870] ;  /* 0x00887000015c7983 */ /* 0x001f220000300a00 */
[----:B------:R-:W-:Y:S02]  /*5d390*/  DMUL R70, R16, R62 ;  /* 0x0000003e10467228 */ /* 0x000fe40000000000 */
[----:B---3--:R-:W-:Y:S01]  /*5d3a0*/  DMUL R16, R56, R10 ;  /* 0x0000000a38107228 */ /* 0x008fe20000000000 */
[----:B------:R-:W-:Y:S01]  /*5d3b0*/  IMAD.MOV.U32 R166, RZ, RZ, R224 ;  /* 0x000000ffffa67224 */ /* 0x000fe200078e00e0 */
[----:B------:R-:W-:Y:S02]  /*5d3c0*/  MOV R167, R225 ;  /* 0x000000e100a77202 */ /* 0x000fe40000000f00 */
[----:B------:R-:W-:Y:S01]  /*5d3d0*/  CS2R R184, SRZ ;  /* 0x0000000000b87805 */ /* 0x000fe2000001ff00 */
[----:B------:R-:W-:Y:S04]  /*5d3e0*/  STL.64 [R1+0x86b8], R94 ;  /* 0x0086b85e01007387 */ /* 0x000fe80000100a00 */
[----:B------:R-:W-:Y:S04]  /*5d3f0*/  STL.128 [R1+0x1a40], R68 ;  /* 0x001a404401007387 */ /* 0x000fe80000100c00 */
[----:B------:R0:W-:Y:S01]  /*5d400*/  STL.128 [R1+0x1b70], R148 ;  /* 0x001b709401007387 */ /* 0x0001e20000100c00 */
[----:B------:R-:W-:Y:S01]  /*5d410*/  MOV R122, R68 ;  /* 0x00000044007a7202 */ /* 0x000fe20000000f00 */
[----:B------:R-:W-:-:S02]  /*5d420*/  IMAD.MOV.U32 R123, RZ, RZ, R69 ;  /* 0x000000ffff7b7224 */ /* 0x000fc400078e0045 */
[----:B------:R-:W3:Y:S01]  /*5d430*/  LDL.64 R42, [R1+0xa238] ;  /* 0x00a23800012a7983 */ /* 0x000ee20000100a00 */
[----:B0-----:R-:W-:Y:S01]  /*5d440*/  DFMA R150, R156, R56, R102 ;  /* 0x000000389c96722b */ /* 0x001fe20000000066 */
[----:B------:R-:W-:Y:S01]  /*5d450*/  IMAD.MOV.U32 R68, RZ, RZ, R70 ;  /* 0x000000ffff447224 */ /* 0x000fe200078e0046 */
[----:B------:R-:W-:Y:S01]  /*5d460*/  MOV R69, R71 ;  /* 0x0000004700457202 */ /* 0x000fe20000000f00 */
[----:B------:R-:W-:Y:S02]  /*5d470*/  IMAD.MOV.U32 R70, RZ, RZ, R148 ;  /* 0x000000ffff467224 */ /* 0x000fe400078e0094 */
[----:B------:R-:W-:Y:S01]  /*5d480*/  IMAD.MOV.U32 R71, RZ, RZ, R149 ;  /* 0x000000ffff477224 */ /* 0x000fe200078e0095 */
[----:B------:R-:W-:-:S04]  /*5d490*/  DADD R148, -RZ, -R16 ;  /* 0x00000000ff947229 */ /* 0x000fc80000000910 */
[----:B------:R-:W-:Y:S01]  /*5d4a0*/  MOV R18, R150 ;  /* 0x0000009600127202 */ /* 0x000fe20000000f00 */
[----:B------:R-:W-:Y:S01]  /*5d4b0*/  IMAD.MOV.U32 R19, RZ, RZ, R151 ;  /* 0x000000ffff137224 */ /* 0x000fe200078e0097 */
[----:B------:R-:W-:Y:S02]  /*5d4c0*/  STL.128 [R1+0x1d20], R160 ;  /* 0x001d20a001007387 */ /* 0x000fe40000100c00 */
[----:B------:R-:W-:Y:S01]  /*5d4d0*/  MOV R24, R18 ;  /* 0x0000001200187202 */ /* 0x000fe20000000f00 */
[----:B------:R-:W-:Y:S01]  /*5d4e0*/  IMAD.MOV.U32 R25, RZ, RZ, R19 ;  /* 0x000000ffff197224 */ /* 0x000fe200078e0013 */
[----:B------:R-:W-:Y:S01]  /*5d4f0*/  STL.128 [R1+0x1d40], R148 ;  /* 0x001d409401007387 */ /* 0x000fe20000100c00 */
[----:B------:R-:W-:Y:S02]  /*5d500*/  IMAD.MOV.U32 R10, RZ, RZ, R190 ;  /* 0x000000ffff0a7224 */ /* 0x000fe400078e00be */
[----:B------:R-:W-:Y:S01]  /*5d510*/  IMAD.MOV.U32 R11, RZ, RZ, R191 ;  /* 0x000000ffff0b7224 */ /* 0x000fe200078e00bf */
[----:B------:R-:W-:Y:S04]  /*5d520*/  STL.128 [R1+0x1fe0], R220 ;  /* 0x001fe0dc01007387 */ /* 0x000fe80000100c00 */
[----:B------:R0:W-:Y:S04]  /*5d530*/  STL.128 [R1+0x22a0], R188 ;  /* 0x0022a0bc01007387 */ /* 0x0001e80000100c00 */
[----:B------:R-:W-:Y:S04]  /*5d540*/  STL.128 [R1+0x2640], R116 ;  /* 0x0026407401007387 */ /* 0x000fe80000100c00 */
[----:B------:R1:W-:Y:S01]  /*5d550*/  STL.128 [R1+0x2670], R24 ;  /* 0x0026701801007387 */ /* 0x0003e20000100c00 */
[----:B------:R-:W-:-:S02]  /*5d560*/  IMAD.MOV.U32 R224, RZ, RZ, R106 ;  /* 0x000000ffffe07224 */ /* 0x000fc400078e006a */
[----:B------:R-:W-:Y:S01]  /*5d570*/  IMAD.MOV.U32 R225, RZ, RZ, R107 ;  /* 0x000000ffffe17224 */ /* 0x000fe200078e006b */
[----:B------:R-:W-:Y:S01]  /*5d580*/  CS2R R18, SRZ ;  /* 0x0000000000127805 */ /* 0x000fe2000001ff00 */
[----:B------:R1:W-:Y:S04]  /*5d590*/  STL.64 [R1+0x8740], R148 ;  /* 0x0087409401007387 */ /* 0x0003e80000100a00 */
[----:B0-----:R-:W3:Y:S04]  /*5d5a0*/  LDL.64 R190, [R1+0x9018] ;  /* 0x0090180001be7983 */ /* 0x001ee80000100a00 */
[----:B------:R0:W-:Y:S01]  /*5d5b0*/  STL.64 [R1+0xaa48], R160 ;  /* 0x00aa48a001007387 */ /* 0x0001e20000100a00 */
[----:B-1----:R-:W-:Y:S01]  /*5d5c0*/  IMAD.MOV.U32 R26, RZ, RZ, R10 ;  /* 0x000000ffff1a7224 */ /* 0x002fe200078e000a */
[----:B------:R-:W-:Y:S01]  /*5d5d0*/  CS2R R24, SRZ ;  /* 0x0000000000187805 */ /* 0x000fe2000001ff00 */
[----:B------:R-:W-:Y:S01]  /*5d5e0*/  IMAD.MOV.U32 R27, RZ, RZ, R11 ;  /* 0x000000ffff1b7224 */ /* 0x000fe200078e000b */
[----:B------:R-:W-:Y:S01]  /*5d5f0*/  MOV R106, R238 ;  /* 0x000000ee006a7202 */ /* 0x000fe20000000f00 */
[----:B------:R-:W-:Y:S01]  /*5d600*/  IMAD.MOV.U32 R107, RZ, RZ, R239 ;  /* 0x000000ffff6b7224 */ /* 0x000fe200078e00ef */
[----:B------:R-:W3:Y:S04]  /*5d610*/  LDL.64 R148, [R1+0x8a80] ;  /* 0x008a800001947983 */ /* 0x000ee80000100a00 */
[----:B------:R1:W-:Y:S01]  /*5d620*/  STL.128 [R1+0x2680], R24 ;  /* 0x0026801801007387 */ /* 0x0003e20000100c00 */
[----:B------:R-:W-:-:S02]  /*5d630*/  IMAD.MOV.U32 R188, RZ, RZ, R216 ;  /* 0x000000ffffbc7224 */ /* 0x000fc400078e00d8 */
[----:B------:R-:W-:Y:S01]  /*5d640*/  IMAD.MOV.U32 R189, RZ, RZ, R217 ;  /* 0x000000ffffbd7224 */ /* 0x000fe200078e00d9 */
[----:B------:R-:W-:Y:S04]  /*5d650*/  STL.64 [R1+0xaaf8], R114 ;  /* 0x00aaf87201007387 */ /* 0x000fe80000100a00 */
[----:B0-----:R-:W3:Y:S01]  /*5d660*/  LDL.LU.64 R160, [R1+0x8cc8] ;  /* 0x008cc80001a07983 */ /* 0x001ee20000300a00 */
[----:B------:R-:W-:Y:S01]  /*5d670*/  IMAD.MOV.U32 R194, RZ, RZ, R220 ;  /* 0x000000ffffc27224 */ /* 0x000fe200078e00dc */
[----:B------:R-:W-:Y:S02]  /*5d680*/  MOV R195, R221 ;  /* 0x000000dd00c37202 */ /* 0x000fe40000000f00 */
[----:B------:R-:W3:Y:S01]  /*5d690*/  LDL.LU.64 R162, [R1+0x8468] ;  /* 0x0084680001a27983 */ /* 0x000ee20000300a00 */
[----:B-1----:R-:W-:-:S08]  /*5d6a0*/  DMUL R26, R200, UR26 ;  /* 0x0000001ac81a7c28 */ /* 0x002fd00008000000 */
[----:B------:R-:W-:-:S08]  /*5d6b0*/  DFMA R26, R170, UR28, R26 ;  /* 0x0000001caa1a7c2b */ /* 0x000fd0000800001a */
[----:B------:R-:W-:Y:S02]  /*5d6c0*/  DADD R116, R14, R26 ;  /* 0x000000000e747229 */ /* 0x000fe4000000001a */
[----:B------:R-:W3:Y:S01]  /*5d6d0*/  LDL.LU.64 R26, [R1+0x8c68] ;  /* 0x008c6800011a7983 */ /* 0x000ee20000300a00 */
[----:B--2---:R-:W-:Y:S01]  /*5d6e0*/  DFMA R10, -R80, R50, -R46 ;  /* 0x00000032500a722b */ /* 0x004fe2000000092e */
[----:B------:R-:W-:Y:S01]  /*5d6f0*/  IMAD.MOV.U32 R238, RZ, RZ, R82 ;  /* 0x000000ffffee7224 */ /* 0x000fe200078e0052 */
[----:B------:R-:W-:Y:S01]  /*5d700*/  MOV R239, R83 ;  /* 0x0000005300ef7202 */ /* 0x000fe20000000f00 */
[----:B------:R0:W-:Y:S04]  /*5d710*/  STL.128 [R1+0x26b0], R184 ;  /* 0x0026b0b801007387 */ /* 0x0001e80000100c00 */
[----:B------:R-:W2:Y:S01]  /*5d720*/  LDL.64 R82, [R1+0xa318] ;  /* 0x00a3180001527983 */ /* 0x000ea20000100a00 */
[----:B------:R-:W-:-:S03]  /*5d730*/  DFMA R10, R218, UR42, R10 ;  /* 0x0000002ada0a7c2b */ /* 0x000fc6000800000a */
[----:B------:R-:W2:Y:S05]  /*5d740*/  LDL.64 R14, [R1+0xa0d0] ;  /* 0x00a0d000010e7983 */ /* 0x000eaa0000100a00 */
[----:B------:R-:W-:Y:S02]  /*5d750*/  DFMA R118, R86, 0.125, R10 ;  /* 0x3fc000005676782b */ /* 0x000fe4000000000a */
[----:B------:R-:W-:Y:S01]  /*5d760*/  DFMA R10, R30, R56, R244 ;  /* 0x000000381e0a722b */ /* 0x000fe200000000f4 */
[----:B0-----:R-:W2:Y:S04]  /*5d770*/  LDL.64 R184, [R1+0x8d60] ;  /* 0x008d600001b87983 */ /* 0x001ea80000100a00 */
[----:B------:R-:W2:Y:S04]  /*5d780*/  LDL.LU.64 R244, [R1+0xae60] ;  /* 0x00ae600001f47983 */ /* 0x000ea80000300a00 */
[----:B------:R0:W-:Y:S01]  /*5d790*/  STL.128 [R1+0x26e0], R116 ;  /* 0x0026e07401007387 */ /* 0x0001e20000100c00 */
[----:B----4-:R-:W-:Y:S01]  /*5d7a0*/  DADD R24, -R92, -R226 ;  /* 0x000000005c187229 */ /* 0x010fe200000009e2 */
[----:B------:R-:W-:Y:S01]  /*5d7b0*/  MOV R30, R224 ;  /* 0x000000e0001e7202 */ /* 0x000fe20000000f00 */
[----:B------:R-:W-:Y:S01]  /*5d7c0*/  IMAD.MOV.U32 R31, RZ, RZ, R225 ;  /* 0x000000ffff1f7224 */ /* 0x000fe200078e00e1 */
[----:B0-----:R-:W4:Y:S04]  /*5d7d0*/  LDL.LU.64 R116, [R1+0x90f0] ;  /* 0x0090f00001747983 */ /* 0x001f280000300a00 */
[----:B------:R-:W4:Y:S04]  /*5d7e0*/  LDL.LU.64 R224, [R1+0x9050] ;  /* 0x0090500001e07983 */ /* 0x000f280000300a00 */
[----:B---3--:R-:W-:Y:S04]  /*5d7f0*/  STL.128 [R1+0x2720], R24 ;  /* 0x0027201801007387 */ /* 0x008fe80000100c00 */
[----:B------:R0:W-:Y:S04]  /*5d800*/  STL.128 [R1+0x2730], R16 ;  /* 0x0027301001007387 */ /* 0x0001e80000100c00 */
[----:B0-----:R-:W3:Y:S01]  /*5d810*/  LDL.64 R16, [R1+0xa918] ;  /* 0x00a9180001107983 */ /* 0x001ee20000100a00 */
[----:B------:R-:W-:-:S02]  /*5d820*/  DMUL R26, R132, UR12 ;  /* 0x0000000c841a7c28 */ /* 0x000fc40008000000 */
[----:B--2---:R-:W-:Y:S01]  /*5d830*/  DFMA R24, R82, R58, R10 ;  /* 0x0000003a5218722b */ /* 0x004fe2000000000a */
[----:B------:R-:W2:Y:S01]  /*5d840*/  LDL.LU.64 R18, [R1+0x84e0] ;  /* 0x0084e00001127983 */ /* 0x000ea20000300a00 */
[----:B------:R-:W-:-:S03]  /*5d850*/  DFMA R10, R228, UR12, R244 ;  /* 0x0000000ce40a7c2b */ /* 0x000fc600080000f4 */
[----:B------:R-:W2:Y:S01]  /*5d860*/  LDL.LU.64 R244, [R1+0xae58] ;  /* 0x00ae580001f47983 */ /* 0x000ea20000300a00 */
[----:B------:R-:W-:Y:S01]  /*5d870*/  DFMA R26, R114, UR20, R26 ;  /* 0x00000014721a7c2b */ /* 0x000fe2000800001a */
[----:B------:R-:W-:Y:S01]  /*5d880*/  UMOV UR12, 0xb153a753 ;  /* 0xb153a753000c7882 */ /* 0x000fe20000000000 */
[----:B------:R-:W-:Y:S01]  /*5d890*/  UMOV UR13, 0x3dd3ca8c ;  /* 0x3dd3ca8c000d7882 */ /* 0x000fe20000000000 */
[----:B------:R-:W-:Y:S02]  /*5d8a0*/  DMUL R82, R66, UR72 ;  /* 0x0000004842527c28 */ /* 0x000fe40008000000 */
[----:B------:R-:W-:Y:S01]  /*5d8b0*/  DMUL R156, R14, R56 ;  /* 0x000000380e9c7228 */ /* 0x000fe20000000000 */
[----:B------:R-:W-:Y:S01]  /*5d8c0*/  IMAD.MOV.U32 R186, RZ, RZ, R30 ;  /* 0x000000ffffba7224 */ /* 0x000fe200078e001e */
[----:B------:R0:W-:Y:S01]  /*5d8d0*/  STL.128 [R1+0x2740], R24 ;  /* 0x0027401801007387 */ /* 0x0001e20000100c00 */
[----:B------:R-:W-:Y:S01]  /*5d8e0*/  MOV R187, R31 ;  /* 0x0000001f00bb7202 */ /* 0x000fe20000000f00 */
[----:B------:R-:W-:-:S02]  /*5d8f0*/  DMUL R94, R66, UR12 ;  /* 0x0000000c425e7c28 */ /* 0x000fc40008000000 */
[----:B------:R-:W2:Y:S01]  /*5d900*/  LDL.64 R30, [R1+0x8898] ;  /* 0x00889800011e7983 */ /* 0x000ea20000100a00 */
[----:B------:R-:W-:Y:S01]  /*5d910*/  MOV R216, R248 ;  /* 0x000000f800d87202 */ /* 0x000fe20000000f00 */
[----:B------:R-:W-:Y:S02]  /*5d920*/  IMAD.MOV.U32 R217, RZ, RZ, R249 ;  /* 0x000000ffffd97224 */ /* 0x000fe400078e00f9 */
[----:B------:R-:W2:Y:S04]  /*5d930*/  LDL.LU.64 R132, [R1+0xae68] ;  /* 0x00ae680001847983 */ /* 0x000ea80000300a00 */
[----:B------:R-:W2:Y:S01]  /*5d940*/  LDL.64 R114, [R1+0x9090] ;  /* 0x0090900001727983 */ /* 0x000ea20000100a00 */
[----:B0-----:R-:W-:Y:S01]  /*5d950*/  DFMA R26, R176, UR14, R10 ;  /* 0x0000000eb01a7c2b */ /* 0x001fe2000800000a */
[----:B------:R-:W-:-:S02]  /*5d960*/  CS2R R24, SRZ ;  /* 0x0000000000187805 */ /* 0x000fc4000001ff00 */
[----:B------:R-:W-:Y:S01]  /*5d970*/  STL.64 [R1+0xac08], R156 ;  /* 0x00ac089c01007387 */ /* 0x000fe20000100a00 */
[----:B------:R-:W-:Y:S01]  /*5d980*/  UMOV UR12, 0x1eb851ec ;  /* 0x1eb851ec000c7882 */ /* 0x000fe20000000000 */
[----:B------:R-:W-:Y:S02]  /*5d990*/  UMOV UR13, 0x3fb1eb85 ;  /* 0x3fb1eb85000d7882 */ /* 0x000fe40000000000 */
[----:B------:R-:W2:Y:S01]  /*5d9a0*/  LDL.64 R248, [R1+0x9fc8] ;  /* 0x009fc80001f87983 */ /* 0x000ea20000100a00 */
[----:B---3--:R-:W-:-:S03]  /*5d9b0*/  DADD R10, -R16, -R88 ;  /* 0x00000000100a7229 */ /* 0x008fc60000000958 */
[----:B------:R-:W3:Y:S05]  /*5d9c0*/  LDL.64 R16, [R1+0x9f58] ;  /* 0x009f580001107983 */ /* 0x000eea0000100a00 */
[----:B------:R-:W-:Y:S01]  /*5d9d0*/  DADD R10, -R94, R10 ;  /* 0x000000005e0a7229 */ /* 0x000fe2000000010a */
[----:B------:R0:W-:Y:S07]  /*5d9e0*/  STL.128 [R1+0x2790], R24 ;  /* 0x0027901801007387 */ /* 0x0001ee0000100c00 */
[----:B------:R-:W-:Y:S01]  /*5d9f0*/  DADD R10, -R34, R10 ;  /* 0x00000000220a7229 */ /* 0x000fe2000000010a */
[----:B------:R-:W3:Y:S07]  /*5da00*/  LDL.LU.64 R34, [R1+0x87b0] ;  /* 0x0087b00001227983 */ /* 0x000eee0000300a00 */
[----:B0-----:R-:W-:Y:S01]  /*5da10*/  DADD R26, -R82, R10 ;  /* 0x00000000521a7229 */ /* 0x001fe2000000010a */
[----:B------:R-:W-:Y:S01]  /*5da20*/  CS2R R24, SRZ ;  /* 0x0000000000187805 */ /* 0x000fe2000001ff00 */
[----:B------:R-:W-:Y:S01]  /*5da30*/  DADD R10, -R140, -R156 ;  /* 0x000000008c0a7229 */ /* 0x000fe2000000099c */
[----:B------:R-:W3:Y:S04]  /*5da40*/  LDL.64 R156, [R1+0x8f40] ;  /* 0x008f4000019c7983 */ /* 0x000ee80000100a00 */
[----:B------:R4:W-:Y:S03]  /*5da50*/  STL.128 [R1+0x27a0], R24 ;  /* 0x0027a01801007387 */ /* 0x0009e60000100c00 */
[----:B------:R-:W-:-:S02]  /*5da60*/  DADD R10, -R198, R10 ;  /* 0x00000000c60a7229 */ /* 0x000fc4000000010a */
[----:B----4-:R-:W-:Y:S01]  /*5da70*/  DADD R26, -R224, -R178 ;  /* 0x00000000e01a7229 */ /* 0x010fe200000009b2 */
[----:B------:R-:W4:Y:S07]  /*5da80*/  LDL.LU.64 R24, [R1+0x8430] ;  /* 0x0084300001187983 */ /* 0x000f2e0000300a00 */
[----:B--2---:R-:W-:-:S07]  /*5da90*/  DADD R198, -R244, R26 ;  /* 0x00000000f4c67229 */ /* 0x004fce000000011a */
[----:B------:R0:W-:Y:S02]  /*5daa0*/  STL.128 [R1+0x2800], R196 ;  /* 0x002800c401007387 */ /* 0x0001e40000100c00 */
[----:B0-----:R-:W-:Y:S01]  /*5dab0*/  DADD R198, -R234, R10 ;  /* 0x00000000eac67229 */ /* 0x001fe2000000010a */
[----:B------:R-:W-:Y:S01]  /*5dac0*/  CS2R R196, SRZ ;  /* 0x0000000000c47805 */ /* 0x000fe2000001ff00 */
[----:B------:R-:W2:Y:S01]  /*5dad0*/  LDL.LU.64 R234, [R1+0x8da8] ;  /* 0x008da80001ea7983 */ /* 0x000ea20000300a00 */
[----:B---3--:R-:W-:-:S04]  /*5dae0*/  DFMA R10, R16, R66, R22 ;  /* 0x00000042100a722b */ /* 0x008fc80000000016 */
[----:B------:R0:W-:Y:S04]  /*5daf0*/  STL.128 [R1+0x2850], R196 ;  /* 0x002850c401007387 */ /* 0x0001e80000100c00 */
[----:B------:R-:W3:Y:S01]  /*5db00*/  LDL.64 R16, [R1+0xa018] ;  /* 0x00a0180001107983 */ /* 0x000ee20000100a00 */
[----:B------:R-:W-:-:S03]  /*5db10*/  DADD R10, R18, R10 ;  /* 0x00000000120a7229 */ /* 0x000fc6000000000a */
[----:B------:R-:W4:Y:S05]  /*5db20*/  LDL.LU.64 R22, [R1+0x9058] ;  /* 0x0090580001167983 */ /* 0x000f2a0000300a00 */
[----:B------:R-:W-:Y:S01]  /*5db30*/  DADD R10, R104, R10 ;  /* 0x00000000680a7229 */ /* 0x000fe2000000000a */
[----:B------:R-:W2:Y:S07]  /*5db40*/  LDL.LU.64 R104, [R1+0xae50] ;  /* 0x00ae500001687983 */ /* 0x000eae0000300a00 */
[----:B------:R-:W-:Y:S01]  /*5db50*/  DADD R10, R84, R10 ;  /* 0x00000000540a7229 */ /* 0x000fe2000000000a */
[----:B0-----:R-:W-:-:S07]  /*5db60*/  CS2R R196, SRZ ;  /* 0x0000000000c47805 */ /* 0x001fce000001ff00 */
[----:B------:R-:W-:Y:S01]  /*5db70*/  DADD R198, R20, R10 ;  /* 0x0000000014c67229 */ /* 0x000fe2000000000a */
[----:B------:R-:W4:Y:S06]  /*5db80*/  LDL.LU.64 R20, [R1+0x8f20] ;  /* 0x008f200001147983 */ /* 0x000f2c0000300a00 */
[----:B------:R0:W-:Y:S02]  /*5db90*/  STL.128 [R1+0x2880], R196 ;  /* 0x002880c401007387 */ /* 0x0001e40000100c00 */
[----:B0-----:R-:W-:Y:S01]  /*5dba0*/  DADD R198, -RZ, -R124 ;  /* 0x00000000ffc67229 */ /* 0x001fe2000000097c */
[----:B------:R-:W-:Y:S01]  /*5dbb0*/  CS2R R196, SRZ ;  /* 0x0000000000c47805 */ /* 0x000fe2000001ff00 */
[----:B------:R-:W4:Y:S05]  /*5dbc0*/  LDL.LU.64 R124, [R1+0x8f60] ;  /* 0x008f6000017c7983 */ /* 0x000f2a0000300a00 */
[----:B------:R2:W-:Y:S02]  /*5dbd0*/  STL.128 [R1+0x28d0], R196 ;  /* 0x0028d0c401007387 */ /* 0x0005e40000100c00 */
[----:B--2---:R-:W-:-:S02]  /*5dbe0*/  DADD R198, -RZ, -R104 ;  /* 0x00000000ffc67229 */ /* 0x004fc40000000968 */
[----:B------:R-:W2:Y:S01]  /*5dbf0*/  LDL.LU.64 R104, [R1+0xae48] ;  /* 0x00ae480001687983 */ /* 0x000ea20000300a00 */
[----:B------:R-:W-:-:S03]  /*5dc00*/  DADD R196, -RZ, -R154 ;  /* 0x00000000ffc47229 */ /* 0x000fc6000000099a */
[----:B------:R-:W4:Y:S04]  /*5dc10*/  LDL.LU.64 R154, [R1+0xae40] ;  /* 0x00ae4000019a7983 */ /* 0x000f280000300a00 */
[----:B------:R0:W-:Y:S02]  /*5dc20*/  STL.128 [R1+0x28e0], R196 ;  /* 0x0028e0c401007387 */ /* 0x0001e40000100c00 */
[----:B0-----:R-:W-:Y:S01]  /*5dc30*/  DADD R198, -RZ, -R116 ;  /* 0x00000000ffc67229 */ /* 0x001fe20000000974 */
[----:B------:R-:W-:-:S06]  /*5dc40*/  CS2R R196, SRZ ;  /* 0x0000000000c47805 */ /* 0x000fcc000001ff00 */
[----:B------:R0:W-:Y:S02]  /*5dc50*/  STL.128 [R1+0x2910], R196 ;  /* 0x002910c401007387 */ /* 0x0001e40000100c00 */
[----:B0-----:R-:W-:-:S08]  /*5dc60*/  DMUL R196, R66, R42 ;  /* 0x0000002a42c47228 */ /* 0x001fd00000000000 */
[----:B------:R-:W-:-:S08]  /*5dc70*/  DADD R42, -R34, -R196 ;  /* 0x00000000222a7229 */ /* 0x000fd000000009c4 */
[----:B------:R-:W-:Y:S02]  /*5dc80*/  DADD R10, -R184, R42 ;  /* 0x00000000b80a7229 */ /* 0x000fe4000000012a */
[----:B------:R-:W-:Y:S01]  /*5dc90*/  DADD R198, -RZ, -R88 ;  /* 0x00000000ffc67229 */ /* 0x000fe20000000958 */
[----:B------:R0:W-:Y:S04]  /*5dca0*/  STL.64 [R1+0xad00], R42 ;  /* 0x00ad002a01007387 */ /* 0x0001e80000100a00 */
[----:B------:R-:W4:Y:S01]  /*5dcb0*/  LDL.LU.64 R184, [R1+0x90c8] ;  /* 0x0090c80001b87983 */ /* 0x000f220000300a00 */
[----:B------:R-:W-:-:S03]  /*5dcc0*/  DADD R10, -R30, R10 ;  /* 0x000000001e0a7229 */ /* 0x000fc6000000010a */
[----:B0-----:R-:W4:Y:S05]  /*5dcd0*/  LDL.64 R42, [R1+0x8af8] ;  /* 0x008af800012a7983 */ /* 0x001f2a0000100a00 */
[----:B--2---:R-:W-:Y:S02]  /*5dce0*/  DADD R26, -R104, R10 ;  /* 0x00000000681a7229 */ /* 0x004fe4000000010a */
[----:B---3--:R-:W-:Y:S01]  /*5dcf0*/  DADD R10, R16, R16 ;  /* 0x00000000100a7229 */ /* 0x008fe20000000010 */
[----:B------:R-:W2:Y:S05]  /*5dd00*/  LDL.64 R16, [R1+0xa008] ;  /* 0x00a0080001107983 */ /* 0x000eaa0000100a00 */
[----:B------:R-:W-:-:S02]  /*5dd10*/  DFMA R30, -R80, R146, R26 ;  /* 0x00000092501e722b */ /* 0x000fc4000000011a */
[----:B------:R-:W-:-:S08]  /*5dd20*/  DMUL R26, R50, R10 ;  /* 0x0000000a321a7228 */ /* 0x000fd00000000000 */
[----:B------:R-:W-:Y:S02]  /*5dd30*/  DFMA R104, R50, R10, R26 ;  /* 0x0000000a3268722b */ /* 0x000fe4000000001a */
[----:B------:R-:W-:Y:S01]  /*5dd40*/  DFMA R10, R236, R56, R112 ;  /* 0x00000038ec0a722b */ /* 0x000fe20000000070 */
[----:B------:R-:W3:Y:S01]  /*5dd50*/  LDL.LU.64 R112, [R1+0xae38] ;  /* 0x00ae380001707983 */ /* 0x000ee20000300a00 */
[----:B----4-:R-:W-:-:S03]  /*5dd60*/  DADD R26, -R20, R30 ;  /* 0x00000000141a7229 */ /* 0x010fc6000000011e */
[----:B------:R-:W4:Y:S03]  /*5dd70*/  LDL.LU.64 R236, [R1+0xae30] ;  /* 0x00ae300001ec7983 */ /* 0x000f260000300a00 */
[----:B------:R-:W-:Y:S02]  /*5dd80*/  DFMA R10, R58, UR44, R10 ;  /* 0x0000002c3a0a7c2b */ /* 0x000fe4000800000a */
[----:B------:R-:W-:Y:S01]  /*5dd90*/  DADD R26, -R40, R26 ;  /* 0x00000000281a7229 */ /* 0x000fe2000000011a */
[----:B------:R-:W-:Y:S01]  /*5dda0*/  UMOV UR44, 0x47ae147b ;  /* 0x47ae147b002c7882 */ /* 0x000fe20000000000 */
[----:B------:R-:W-:Y:S01]  /*5ddb0*/  UMOV UR45, 0x3fb47ae1 ;  /* 0x3fb47ae1002d7882 */ /* 0x000fe20000000000 */
[----:B------:R-:W-:Y:S01]  /*5ddc0*/  MOV R34, R186 ;  /* 0x000000ba00227202 */ /* 0x000fe20000000f00 */
[----:B------:R-:W-:Y:S02]  /*5ddd0*/  IMAD.MOV.U32 R35, RZ, RZ, R187 ;  /* 0x000000ffff237224 */ /* 0x000fe400078e00bb */
[----:B------:R-:W-:Y:S01]  /*5dde0*/  DFMA R116, R246, R74, R10 ;  /* 0x0000004af674722b */ /* 0x000fe2000000000a */
[----:B------:R-:W4:Y:S01]  /*5ddf0*/  LDL.LU.64 R186, [R1+0x8658] ;  /* 0x0086580001ba7983 */ /* 0x000f220000300a00 */
[----:B------:R-:W-:-:S02]  /*5de00*/  DADD R118, R26, -R104 ;  /* 0x000000001a767229 */ /* 0x000fc40000000868 */
[----:B------:R-:W-:Y:S01]  /*5de10*/  DADD R26, -R206, -R190 ;  /* 0x00000000ce1a7229 */ /* 0x000fe200000009be */
[----:B------:R-:W4:Y:S04]  /*5de20*/  LDL.LU.64 R246, [R1+0xae28] ;  /* 0x00ae280001f67983 */ /* 0x000f280000300a00 */
[----:B------:R0:W-:Y:S04]  /*5de30*/  STL.128 [R1+0x26d0], R116 ;  /* 0x0026d07401007387 */ /* 0x0001e80000100c00 */
[----:B------:R1:W-:Y:S04]  /*5de40*/  STL.128 [R1+0x2920], R196 ;  /* 0x002920c401007387 */ /* 0x0003e80000100c00 */
[----:B------:R2:W-:Y:S01]  /*5de50*/  STL.64 [R1+0xab30], R194 ;  /* 0x00ab30c201007387 */ /* 0x0005e20000100a00 */
[----:B------:R-:W-:-:S03]  /*5de60*/  DADD R132, -R132, R148 ;  /* 0x0000000084847229 */ /* 0x000fc60000000194 */
[----:B------:R2:W-:Y:S04]  /*5de70*/  STL.64 [R1+0xa9e8], R128 ;  /* 0x00a9e88001007387 */ /* 0x0005e80000100a00 */
[----:B0-----:R-:W4:Y:S01]  /*5de80*/  LDL.64 R118, [R1+0x8840] ;  /* 0x0088400001767983 */ /* 0x001f220000100a00 */
[----:B-1----:R-:W-:-:S03]  /*5de90*/  DADD R198, -RZ, -R120 ;  /* 0x00000000ffc67229 */ /* 0x002fc60000000978 */
[----:B------:R-:W4:Y:S01]  /*5dea0*/  LDL.64 R116, [R1+0x9fc0] ;  /* 0x009fc00001747983 */ /* 0x000f220000100a00 */
[----:B------:R-:W-:-:S03]  /*5deb0*/  DMUL R120, R64, UR22 ;  /* 0x0000001640787c28 */ /* 0x000fc60008000000 */
[----:B------:R0:W-:Y:S04]  /*5dec0*/  STL.64 [R1+0xacf0], R18 ;  /* 0x00acf01201007387 */ /* 0x0001e80000100a00 */
[----:B------:R-:W4:Y:S01]  /*5ded0*/  LDL.64 R40, [R1+0xa0e8] ;  /* 0x00a0e80001287983 */ /* 0x000f220000100a00 */
[----:B------:R-:W-:Y:S02]  /*5dee0*/  DADD R120, -R120, R26 ;  /* 0x0000000078787229 */ /* 0x000fe4000000011a */
[----:B--2---:R-:W-:Y:S01]  /*5def0*/  DADD R10, R16, R16 ;  /* 0x00000000100a7229 */ /* 0x004fe20000000010 */
[----:B------:R-:W2:Y:S01]  /*5df00*/  LDL.LU.64 R194, [R1+0x8460] ;  /* 0x0084600001c27983 */ /* 0x000ea20000300a00 */
[----:B------:R-:W-:-:S03]  /*5df10*/  DMUL R196, R156, UR12 ;  /* 0x0000000c9cc47c28 */ /* 0x000fc60008000000 */
[----:B------:R-:W2:Y:S03]  /*5df20*/  LDL.64 R16, [R1+0x9ef0] ;  /* 0x009ef00001107983 */ /* 0x000ea60000100a00 */
[CC--:B------:R-:W-:Y:S01]  /*5df30*/  DMUL R30, R146.reuse, R10.reuse ;  /* 0x0000000a921e7228 */ /* 0x0c0fe20000000000 */
[----:B------:R-:W-:Y:S01]  /*5df40*/  IMAD.MOV.U32 R150, RZ, RZ, R34 ;  /* 0x000000ffff967224 */ /* 0x000fe200078e0022 */
[----:B------:R-:W-:Y:S01]  /*5df50*/  MOV R151, R35 ;  /* 0x0000002300977202 */ /* 0x000fe20000000f00 */
[----:B------:R-:W2:Y:S04]  /*5df60*/  LDL.64 R128, [R1+0x86d8] ;  /* 0x0086d80001807983 */ /* 0x000ea80000100a00 */
[----:B0-----:R-:W2:Y:S01]  /*5df70*/  LDL.64 R18, [R1+0x9088] ;  /* 0x0090880001127983 */ /* 0x001ea20000100a00 */
[----:B------:R-:W-:-:S02]  /*5df80*/  DFMA R10, R146, R10, R30 ;  /* 0x0000000a920a722b */ /* 0x000fc4000000001e */
[----:B---3--:R-:W-:-:S08]  /*5df90*/  DMUL R26, R146, R112 ;  /* 0x00000070921a7228 */ /* 0x008fd00000000000 */
[----:B------:R-:W-:Y:S02]  /*5dfa0*/  DFMA R110, R146, R112, R26 ;  /* 0x00000070926e722b */ /* 0x000fe4000000001a */
[----:B------:R-:W-:-:S08]  /*5dfb0*/  DADD R112, R120, -R10 ;  /* 0x0000000078707229 */ /* 0x000fd0000000080a */
[----:B------:R-:W-:-:S08]  /*5dfc0*/  DADD R110, R112, -R110 ;  /* 0x00000000706e7229 */ /* 0x000fd0000000086e */
[----:B------:R-:W-:-:S08]  /*5dfd0*/  DADD R110, -R242, R110 ;  /* 0x00000000f26e7229 */ /* 0x000fd0000000016e */
[----:B------:R-:W-:-:S08]  /*5dfe0*/  DADD R110, -R46, R110 ;  /* 0x000000002e6e7229 */ /* 0x000fd0000000016e */
[----:B------:R-:W-:Y:S01]  /*5dff0*/  DADD R110, -R32, R110 ;  /* 0x00000000206e7229 */ /* 0x000fe2000000016e */
[----:B------:R0:W-:Y:S01]  /*5e000*/  STL.128 [R1+0x2a10], R196 ;  /* 0x002a10c401007387 */ /* 0x0001e20000100c00 */
[----:B------:R-:W-:-:S03]  /*5e010*/  DMUL R112, R2, UR44 ;  /* 0x0000002c02707c28 */ /* 0x000fc60008000000 */
[----:B------:R-:W3:Y:S03]  /*5e020*/  LDL.64 R32, [R1+0x9fb0] ;  /* 0x009fb00001207983 */ /* 0x000ee60000100a00 */
[----:B------:R-:W-:-:S08]  /*5e030*/  DADD R110, -R218, R110 ;  /* 0x00000000da6e7229 */ /* 0x000fd0000000016e */
[----:B------:R-:W-:-:S08]  /*5e040*/  DADD R110, -R232, R110 ;  /* 0x00000000e86e7229 */ /* 0x000fd0000000016e */
[----:B------:R-:W-:Y:S01]  /*5e050*/  DADD R110, -R86, R110 ;  /* 0x00000000566e7229 */ /* 0x000fe2000000016e */
[----:B------:R-:W2:Y:S01]  /*5e060*/  LDL.LU.64 R86, [R1+0xae20] ;  /* 0x00ae200001567983 */ /* 0x000ea20000300a00 */
[----:B0-----:R-:W-:Y:S02]  /*5e070*/  IMAD.MOV.U32 R196, RZ, RZ, R198 ;  /* 0x000000ffffc47224 */ /* 0x001fe400078e00c6 */
[----:B------:R-:W-:Y:S01]  /*5e080*/  IMAD.MOV.U32 R197, RZ, RZ, R199 ;  /* 0x000000ffffc57224 */ /* 0x000fe200078e00c7 */
[----:B------:R-:W-:-:S03]  /*5e090*/  CS2R R198, SRZ ;  /* 0x0000000000c67805 */ /* 0x000fc6000001ff00 */
[----:B------:R-:W-:Y:S01]  /*5e0a0*/  DADD R110, -R144, R110 ;  /* 0x00000000906e7229 */ /* 0x000fe2000000016e */
[----:B------:R-:W3:Y:S04]  /*5e0b0*/  LDL.LU.64 R144, [R1+0xae18] ;  /* 0x00ae180001907983 */ /* 0x000ee80000300a00 */
[----:B------:R0:W-:Y:S02]  /*5e0c0*/  STL.128 [R1+0x2a20], R196 ;  /* 0x002a20c401007387 */ /* 0x0001e40000100c00 */
[----:B0-----:R-:W-:Y:S02]  /*5e0d0*/  DFMA R198, R170, UR12, R112 ;  /* 0x0000000caac67c2b */ /* 0x001fe40008000070 */
[----:B----4-:R-:W-:Y:S01]  /*5e0e0*/  DADD R112, -R246, R110 ;  /* 0x00000000f6707229 */ /* 0x010fe2000000016e */
[----:B------:R-:W-:Y:S01]  /*5e0f0*/  CS2R R196, SRZ ;  /* 0x0000000000c47805 */ /* 0x000fe2000001ff00 */
[----:B------:R-:W4:Y:S06]  /*5e100*/  LDL.LU.64 R246, [R1+0xae10] ;  /* 0x00ae100001f67983 */ /* 0x000f2c0000300a00 */
[----:B------:R-:W-:Y:S01]  /*5e110*/  DADD R112, -R12, R112 ;  /* 0x000000000c707229 */ /* 0x000fe20000000170 */
[----:B------:R2:W-:Y:S04]  /*5e120*/  STL.128 [R1+0x2a50], R196 ;  /* 0x002a50c401007387 */ /* 0x0005e80000100c00 */
[----:B------:R-:W3:Y:S01]  /*5e130*/  LDL.64 R12, [R1+0xa030] ;  /* 0x00a03000010c7983 */ /* 0x000ee20000100a00 */
[----:B------:R-:W-:-:S02]  /*5e140*/  DFMA R110, R202, UR30, R234 ;  /* 0x0000001eca6e7c2b */ /* 0x000fc400080000ea */
[----:B--2---:R-:W-:Y:S01]  /*5e150*/  DADD R196, -R86, R112 ;  /* 0x0000000056c47229 */ /* 0x004fe20000000170 */
[----:B------:R-:W2:Y:S05]  /*5e160*/  LDL.LU.64 R86, [R1+0xae08] ;  /* 0x00ae080001567983 */ /* 0x000eaa0000300a00 */
[----:B------:R-:W-:-:S08]  /*5e170*/  DADD R110, R24, R110 ;  /* 0x00000000186e7229 */ /* 0x000fd0000000006e */
[----:B------:R-:W-:-:S07]  /*5e180*/  DFMA R198, R236, UR18, R110 ;  /* 0x00000012ecc67c2b */ /* 0x000fce000800006e */
[----:B------:R0:W-:Y:S02]  /*5e190*/  STL.128 [R1+0x2a60], R196 ;  /* 0x002a60c401007387 */ /* 0x0001e40000100c00 */
[----:B0-----:R-:W-:Y:S01]  /*5e1a0*/  DFMA R198, R22, UR42, R154 ;  /* 0x0000002a16c67c2b */ /* 0x001fe2000800009a */
[----:B------:R-:W-:-:S06]  /*5e1b0*/  CS2R R196, SRZ ;  /* 0x0000000000c47805 */ /* 0x000fcc000001ff00 */
[----:B------:R0:W-:Y:S02]  /*5e1c0*/  STL.128 [R1+0x2660], R196 ;  /* 0x002660c401007387 */ /* 0x0001e40000100c00 */
[----:B0-----:R-:W-:Y:S01]  /*5e1d0*/  DFMA R198, R118, UR26, R48 ;  /* 0x0000001a76c67c2b */ /* 0x001fe20008000030 */
[----:B------:R-:W-:-:S06]  /*5e1e0*/  CS2R R196, SRZ ;  /* 0x0000000000c47805 */ /* 0x000fcc000001ff00 */
[----:B------:R0:W-:Y:S02]  /*5e1f0*/  STL.128 [R1+0x26a0], R196 ;  /* 0x0026a0c401007387 */ /* 0x0001e40000100c00 */
[----:B0-----:R-:W-:Y:S01]  /*5e200*/  DADD R198, -RZ, -R44 ;  /* 0x00000000ffc67229 */ /* 0x001fe2000000092c */
[----:B------:R-:W-:-:S06]  /*5e210*/  CS2R R196, SRZ ;  /* 0x0000000000c47805 */ /* 0x000fcc000001ff00 */
[----:B------:R4:W-:Y:S02]  /*5e220*/  STL.128 [R1+0x26c0], R196 ;  /* 0x0026c0c401007387 */ /* 0x0009e40000100c00 */
[----:B----4-:R-:W-:Y:S01]  /*5e230*/  DADD R196, -RZ, -R246 ;  /* 0x00000000ffc47229 */ /* 0x010fe200000009f6 */
[----:B------:R-:W-:-:S06]  /*5e240*/  CS2R R198, SRZ ;  /* 0x0000000000c67805 */ /* 0x000fcc000001ff00 */
[----:B------:R0:W-:Y:S02]  /*5e250*/  STL.128 [R1+0x27b0], R196 ;  /* 0x0027b0c401007387 */ /* 0x0001e40000100c00 */
[----:B0-----:R-:W-:Y:S01]  /*5e260*/  CS2R R198, SRZ ;  /* 0x0000000000c67805 */ /* 0x001fe2000001ff00 */
[----:B--2---:R-:W-:-:S08]  /*5e270*/  DMUL R60, R14, R86 ;  /* 0x000000560e3c7228 */ /* 0x004fd00000000000 */
[----:B------:R-:W-:-:S07]  /*5e280*/  DADD R196, -RZ, -R60 ;  /* 0x00000000ffc47229 */ /* 0x000fce000000093c */
[----:B------:R0:W-:Y:S02]  /*5e290*/  STL.128 [R1+0x2870], R196 ;  /* 0x002870c401007387 */ /* 0x0001e40000100c00 */
[----:B0-----:R-:W-:Y:S02]  /*5e2a0*/  DADD R196, -RZ, -R100 ;  /* 0x00000000ffc47229 */ /* 0x001fe40000000964 */
[----:B------:R-:W-:Y:S01]  /*5e2b0*/  DADD R198, -RZ, -R54 ;  /* 0x00000000ffc67229 */ /* 0x000fe20000000936 */
[----:B------:R-:W2:Y:S06]  /*5e2c0*/  LDL.LU.64 R54, [R1+0xae00] ;  /* 0x00ae000001367983 */ /* 0x000eac0000300a00 */
[----:B------:R0:W-:Y:S02]  /*5e2d0*/  STL.128 [R1+0x28f0], R196 ;  /* 0x0028f0c401007387 */ /* 0x0001e40000100c00 */
[----:B0-----:R-:W-:-:S02]  /*5e2e0*/  DADD R196, -RZ, -R156 ;  /* 0x00000000ffc47229 */ /* 0x001fc4000000099c */
[----:B------:R-:W-:-:S07]  /*5e2f0*/  DADD R198, -RZ, -R118 ;  /* 0x00000000ffc67229 */ /* 0x000fce0000000976 */
[----:B------:R3:W-:Y:S02]  /*5e300*/  STL.128 [R1+0x2900], R196 ;  /* 0x002900c401007387 */ /* 0x0007e40000100c00 */
[----:B---3--:R-:W-:Y:S01]  /*5e310*/  DFMA R198, R42, R12, -R184 ;  /* 0x0000000c2ac6722b */ /* 0x008fe200000008b8 */
[----:B------:R-:W-:Y:S01]  /*5e320*/  IMAD.MOV.U32 R12, RZ, RZ, R108 ;  /* 0x000000ffff0c7224 */ /* 0x000fe200078e006c */
[----:B------:R-:W-:Y:S01]  /*5e330*/  MOV R13, R109 ;  /* 0x0000006d000d7202 */ /* 0x000fe20000000f00 */
[----:B------:R-:W-:Y:S01]  /*5e340*/  IMAD.MOV.U32 R108, RZ, RZ, R180 ;  /* 0x000000ffff6c7224 */ /* 0x000fe200078e00b4 */
[----:B------:R-:W-:Y:S02]  /*5e350*/  MOV R109, R181 ;  /* 0x000000b5006d7202 */ /* 0x000fe40000000f00 */
[----:B------:R-:W2:Y:S01]  /*5e360*/  LDL.64 R180, [R1+0xa258] ;  /* 0x00a2580001b47983 */ /* 0x000ea20000100a00 */
[-C--:B------:R-:W-:Y:S01]  /*5e370*/  DMUL R120, R116, R144.reuse ;  /* 0x0000009074787228 */ /* 0x080fe20000000000 */
[----:B------:R-:W-:Y:S01]  /*5e380*/  CS2R R196, SRZ ;  /* 0x0000000000c47805 */ /* 0x000fe2000001ff00 */
[----:B------:R-:W-:-:S04]  /*5e390*/  DMUL R84, R32, R144 ;  /* 0x0000009020547228 */ /* 0x000fc80000000000 */
[----:B------:R0:W-:Y:S01]  /*5e3a0*/  STL.128 [R1+0x2960], R196 ;  /* 0x002960c401007387 */ /* 0x0001e20000100c00 */
[----:B------:R-:W-:Y:S02]  /*5e3b0*/  DMUL R110, R250, R144 ;  /* 0x00000090fa6e7228 */ /* 0x000fe40000000000 */
[----:B0-----:R-:W-:Y:S02]  /*5e3c0*/  DADD R196, -RZ, -R124 ;  /* 0x00000000ffc47229 */ /* 0x001fe4000000097c */
[----:B------:R-:W-:-:S07]  /*5e3d0*/  DADD R198, -RZ, -R120 ;  /* 0x00000000ffc67229 */ /* 0x000fce0000000978 */
[----:B------:R0:W-:Y:S01]  /*5e3e0*/  STL.128 [R1+0x2940], R196 ;  /* 0x002940c401007387 */ /* 0x0001e20000100c00 */
[----:B------:R-:W-:Y:S01]  /*5e3f0*/  DMUL R86, R248, R144 ;  /* 0x00000090f8567228 */ /* 0x000fe20000000000 */
[----:B------:R-:W-:Y:S01]  /*5e400*/  IMAD.MOV.U32 R34, RZ, RZ, R238 ;  /* 0x000000ffff227224 */ /* 0x000fe200078e00ee */
[----:B0-----:R-:W-:Y:S01]  /*5e410*/  DADD R198, -RZ, -R84 ;  /* 0x00000000ffc67229 */ /* 0x001fe20000000954 */
[----:B------:R-:W-:-:S06]  /*5e420*/  CS2R R196, SRZ ;  /* 0x0000000000c47805 */ /* 0x000fcc000001ff00 */
[----:B------:R0:W-:Y:S01]  /*5e430*/  STL.128 [R1+0x2950], R196 ;  /* 0x002950c401007387 */ /* 0x0001e20000100c00 */
[----:B------:R-:W-:Y:S01]  /*5e440*/  IMAD.MOV.U32 R35, RZ, RZ, R239 ;  /* 0x000000ffff237224 */ /* 0x000fe200078e00ef */
[----:B------:R-:W-:Y:S02]  /*5e450*/  DMUL R238, R64, UR74 ;  /* 0x0000004a40ee7c28 */ /* 0x000fe40008000000 */
[----:B0-----:R-:W-:Y:S01]  /*5e460*/  DADD R198, -RZ, -R110 ;  /* 0x00000000ffc67229 */ /* 0x001fe2000000096e */
[----:B------:R-:W-:-:S06]  /*5e470*/  CS2R R196, SRZ ;  /* 0x0000000000c47805 */ /* 0x000fcc000001ff00 */
[----:B------:R0:W-:Y:S01]  /*5e480*/  STL.128 [R1+0x2970], R196 ;  /* 0x002970c401007387 */ /* 0x0001e20000100c00 */
[----:B------:R-:W-:-:S03]  /*5e490*/  DADD R132, R238, R132 ;  /* 0x00000000ee847229 */ /* 0x000fc60000000084 */
[----:B------:R-:W3:Y:S01]  /*5e4a0*/  LDL.64 R238, [R1+0x9f48] ;  /* 0x009f480001ee7983 */ /* 0x000ee20000100a00 */
[----:B0-----:R-:W-:Y:S01]  /*5e4b0*/  DADD R196, -RZ, -R86 ;  /* 0x00000000ffc47229 */ /* 0x001fe20000000956 */
[----:B------:R-:W-:-:S06]  /*5e4c0*/  CS2R R198, SRZ ;  /* 0x0000000000c67805 */ /* 0x000fcc000001ff00 */
[----:B------:R0:W-:Y:S01]  /*5e4d0*/  STL.128 [R1+0x2980], R196 ;  /* 0x002980c401007387 */ /* 0x0001e20000100c00 */
[----:B------:R-:W-:Y:S02]  /*5e4e0*/  DADD R144, R76, R132 ;  /* 0x000000004c907229 */ /* 0x000fe40000000084 */
[----:B------:R-:W-:Y:S01]  /*5e4f0*/  DADD R132, -R206, R190 ;  /* 0x00000000ce847229 */ /* 0x000fe200000001be */
[----:B------:R-:W-:Y:S01]  /*5e500*/  MOV R14, R12 ;  /* 0x0000000c000e7202 */ /* 0x000fe20000000f00 */
[----:B------:R-:W-:Y:S01]  /*5e510*/  IMAD.MOV.U32 R15, RZ, RZ, R13 ;  /* 0x000000ffff0f7224 */ /* 0x000fe200078e000d */
[----:B------:R-:W-:Y:S01]  /*5e520*/  MOV R148, R150 ;  /* 0x0000009600947202 */ /* 0x000fe20000000f00 */
[----:B------:R-:W4:Y:S01]  /*5e530*/  LDL.64 R12, [R1+0x8628] ;  /* 0x00862800010c7983 */ /* 0x000f220000100a00 */
[----:B------:R-:W-:-:S03]  /*5e540*/  IMAD.MOV.U32 R149, RZ, RZ, R151 ;  /* 0x000000ffff957224 */ /* 0x000fc600078e0097 */
[----:B------:R-:W4:Y:S01]  /*5e550*/  LDL.LU.64 R206, [R1+0xadf0] ;  /* 0x00adf00001ce7983 */ /* 0x000f220000300a00 */
[----:B0-----:R-:W-:Y:S01]  /*5e560*/  DADD R196, -R186, R226 ;  /* 0x00000000bac47229 */ /* 0x001fe200000001e2 */
[----:B------:R-:W-:-:S06]  /*5e570*/  CS2R R198, SRZ ;  /* 0x0000000000c67805 */ /* 0x000fcc000001ff00 */
[----:B------:R0:W-:Y:S02]  /*5e580*/  STL.128 [R1+0x2990], R196 ;  /* 0x002990c401007387 */ /* 0x0001e40000100c00 */
[----:B0-----:R-:W-:Y:S01]  /*5e590*/  IMAD.MOV.U32 R198, RZ, RZ, R182 ;  /* 0x000000ffffc67224 */ /* 0x001fe200078e00b6 */
[----:B------:R-:W-:Y:S01]  /*5e5a0*/  DFMA R196, R44, UR58, -R76 ;  /* 0x0000003a2cc47c2b */ /* 0x000fe2000800084c */
[----:B------:R-:W-:Y:S01]  /*5e5b0*/  IMAD.MOV.U32 R199, RZ, RZ, R183 ;  /* 0x000000ffffc77224 */ /* 0x000fe200078e00b7 */
[----:B------:R-:W-:Y:S01]  /*5e5c0*/  DMUL R182, R76, 0.75 ;  /* 0x3fe800004cb67828 */ /* 0x000fe20000000000 */
[----:B------:R-:W4:Y:S04]  /*5e5d0*/  LDL.LU.64 R76, [R1+0xadf8] ;  /* 0x00adf800014c7983 */ /* 0x000f280000300a00 */
[----:B------:R0:W-:Y:S04]  /*5e5e0*/  STL.64 [R1+0xaaf0], R102 ;  /* 0x00aaf06601007387 */ /* 0x0001e80000100a00 */
[----:B------:R1:W-:Y:S04]  /*5e5f0*/  STL.64 [R1+0xac80], R228 ;  /* 0x00ac80e401007387 */ /* 0x0003e80000100a00 */
[----:B0-----:R-:W4:Y:S04]  /*5e600*/  LDL.LU.64 R102, [R1+0x8428] ;  /* 0x0084280001667983 */ /* 0x001f280000300a00 */
[----:B-1----:R-:W4:Y:S04]  /*5e610*/  LDL.LU.64 R228, [R1+0x8808] ;  /* 0x0088080001e47983 */ /* 0x002f280000300a00 */
[----:B------:R0:W-:Y:S04]  /*5e620*/  STL.64 [R1+0xacc8], R232 ;  /* 0x00acc8e801007387 */ /* 0x0001e80000100a00 */
[----:B0-----:R-:W4:Y:S01]  /*5e630*/  LDL.LU.64 R232, [R1+0x8eb8] ;  /* 0x008eb80001e87983 */ /* 0x001f220000300a00 */
[----:B--2---:R-:W-:-:S08]  /*5e640*/  DFMA R112, -R180, R54, -R186 ;  /* 0x00000036b470722b */ /* 0x004fd000000009ba */
[----:B------:R-:W-:-:S08]  /*5e650*/  DADD R112, -R224, R112 ;  /* 0x00000000e0707229 */ /* 0x000fd00000000170 */
[----:B------:R-:W-:Y:S02]  /*5e660*/  DADD R186, -R178, R112 ;  /* 0x00000000b2ba7229 */ /* 0x000fe40000000170 */
[----:B------:R-:W-:Y:S01]  /*5e670*/  DMUL R178, R16, R56 ;  /* 0x0000003810b27228 */ /* 0x000fe20000000000 */
[----:B------:R-:W-:Y:S01]  /*5e680*/  STL.64 [R1+0xac90], R22 ;  /* 0x00ac901601007387 */ /* 0x000fe20000100a00 */
[----:B------:R-:W-:Y:S01]  /*5e690*/  UMOV UR52, 0xa210599e ;  /* 0xa210599e00347882 */ /* 0x000fe20000000000 */
[----:B------:R-:W-:Y:S02]  /*5e6a0*/  UMOV UR53, 0x3d8ec94c ;  /* 0x3d8ec94c00357882 */ /* 0x000fe40000000000 */
[----:B------:R-:W-:Y:S03]  /*5e6b0*/  STL.64 [R1+0xac98], R118 ;  /* 0x00ac987601007387 */ /* 0x000fe60000100a00 */
[----:B------:R-:W-:Y:S01]  /*5e6c0*/  DADD R112, -R152, -R178 ;  /* 0x0000000098707229 */ /* 0x000fe200000009b2 */
[----:B------:R0:W-:Y:S01]  /*5e6d0*/  STL.64 [R1+0xab78], R178 ;  /* 0x00ab78b201007387 */ /* 0x0001e20000100a00 */
[----:B------:R-:W-:Y:S01]  /*5e6e0*/  DADD R142, -R18, -R142 ;  /* 0x00000000128e7229 */ /* 0x000fe2000000098e */
[----:B------:R-:W-:Y:S01]  /*5e6f0*/  UMOV UR60, 0xa210599e ;  /* 0xa210599e003c7882 */ /* 0x000fe20000000000 */
[----:B------:R-:W-:Y:S01]  /*5e700*/  UMOV UR61, 0x3d8ec94c ;  /* 0x3d8ec94c003d7882 */ /* 0x000fe20000000000 */
[----:B------:R1:W-:Y:S04]  /*5e710*/  STL.128 [R1+0x2a30], R196 ;  /* 0x002a30c401007387 */ /* 0x0003e80000100c00 */
[----:B------:R-:W2:Y:S01]  /*5e720*/  LDL.LU.64 R16, [R1+0x8998] ;  /* 0x0089980001107983 */ /* 0x000ea20000300a00 */
[----:B0-----:R-:W-:-:S08]  /*5e730*/  DMUL R178, R64, UR22 ;  /* 0x0000001640b27c28 */ /* 0x001fd00008000000 */
[----:B------:R-:W-:-:S08]  /*5e740*/  DADD R132, R178, R132 ;  /* 0x00000000b2847229 */ /* 0x000fd00000000084 */
[----:B------:R-:W-:Y:S02]  /*5e750*/  DADD R150, R10, R132 ;  /* 0x000000000a967229 */ /* 0x000fe40000000084 */
[----:B------:R-:W-:Y:S01]  /*5e760*/  DADD R10, R70, R70 ;  /* 0x00000000460a7229 */ /* 0x000fe20000000046 */
[----:B------:R-:W2:Y:S01]  /*5e770*/  LDL.LU.64 R70, [R1+0xade8] ;  /* 0x00ade80001467983 */ /* 0x000ea20000300a00 */
[----:B------:R-:W-:-:S03]  /*5e780*/  DADD R132, -R114, -R160 ;  /* 0x0000000072847229 */ /* 0x000fc600000009a0 */
[----:B------:R-:W2:Y:S01]  /*5e790*/  LDL.LU.64 R160, [R1+0x8e30] ;  /* 0x008e300001a07983 */ /* 0x000ea20000300a00 */
[----:B------:R-:W-:-:S08]  /*5e7a0*/  DADD R112, -R194, R112 ;  /* 0x00000000c2707229 */ /* 0x000fd00000000170 */
[----:B------:R-:W-:Y:S02]  /*5e7b0*/  DADD R138, -R138, R112 ;  /* 0x000000008a8a7229 */ /* 0x000fe40000000170 */
[----:B------:R-:W-:-:S08]  /*5e7c0*/  DADD R112, -R244, R186 ;  /* 0x00000000f4707229 */ /* 0x000fd000000001ba */
[----:B---3--:R-:W-:Y:S02]  /*5e7d0*/  DFMA R112, -R238, R56, R112 ;  /* 0x00000038ee70722b */ /* 0x008fe40000000170 */
[----:B------:R-:W-:-:S06]  /*5e7e0*/  DADD R138, -R136, R138 ;  /* 0x00000000888a7229 */ /* 0x000fcc000000018a */
[----:B------:R-:W-:Y:S02]  /*5e7f0*/  DADD R10, R112, -R10 ;  /* 0x00000000700a7229 */ /* 0x000fe4000000080a */
[----:B------:R-:W-:Y:S02]  /*5e800*/  DADD R132, -R162, R132 ;  /* 0x00000000a2847229 */ /* 0x000fe40000000184 */
[----:B------:R-:W-:Y:S01]  /*5e810*/  DADD R22, -R212, R138 ;  /* 0x00000000d4167229 */ /* 0x000fe2000000018a */
[----:B------:R0:W-:Y:S01]  /*5e820*/  STL.64 [R1+0x8c78], R222 ;  /* 0x008c78de01007387 */ /* 0x0001e20000100a00 */
[----:B------:R-:W-:Y:S02]  /*5e830*/  DMUL R118, R64, UR52 ;  /* 0x0000003440767c28 */ /* 0x000fe40008000000 */
[----:B-1----:R-:W-:Y:S01]  /*5e840*/  DMUL R198, R146, UR22 ;  /* 0x0000001692c67c28 */ /* 0x002fe20008000000 */
[----:B------:R-:W3:Y:S01]  /*5e850*/  LDL.64 R162, [R1+0x8450] ;  /* 0x0084500001a27983 */ /* 0x000ee20000100a00 */
[----:B----4-:R-:W-:-:S03]  /*5e860*/  DADD R10, -R12, R10 ;  /* 0x000000000c0a7229 */ /* 0x010fc6000000010a */
[----:B------:R2:W-:Y:S01]  /*5e870*/  STL.64 [R1+0x8800], R22 ;  /* 0x0088001601007387 */ /* 0x0005e20000100a00 */
[----:B------:R-:W-:-:S03]  /*5e880*/  DADD R196, -R206, R142 ;  /* 0x00000000cec47229 */ /* 0x000fc6000000018e */
[----:B0-----:R-:W4:Y:S01]  /*5e890*/  LDL.LU.128 R220, [R1+0xae70] ;  /* 0x00ae700001dc7983 */ /* 0x001f220000300c00 */
[----:B------:R-:W-:Y:S02]  /*5e8a0*/  DADD R10, -R128, R10 ;  /* 0x00000000800a7229 */ /* 0x000fe4000000010a */
[----:B------:R-:W-:-:S06]  /*5e8b0*/  DMUL R128, R66, UR60 ;  /* 0x0000003c42807c28 */ /* 0x000fcc0008000000 */
[----:B------:R-:W-:Y:S02]  /*5e8c0*/  DADD R10, -R118, R10 ;  /* 0x00000000760a7229 */ /* 0x000fe4000000010a */
[----:B------:R-:W-:-:S08]  /*5e8d0*/  DADD R112, R76, R76 ;  /* 0x000000004c707229 */ /* 0x000fd0000000004c */
[----:B------:R-:W-:Y:S02]  /*5e8e0*/  DADD R132, R132, -R112 ;  /* 0x0000000084847229 */ /* 0x000fe40000000870 */
[----:B------:R-:W-:Y:S02]  /*5e8f0*/  DADD R112, R172, R172 ;  /* 0x00000000ac707229 */ /* 0x000fe400000000ac */
[----:B------:R-:W-:Y:S01]  /*5e900*/  DADD R10, -R38, R10 ;  /* 0x00000000260a7229 */ /* 0x000fe2000000010a */
[----:B------:R-:W3:Y:S05]  /*5e910*/  LDL.64 R172, [R1+0x86d0] ;  /* 0x0086d00001ac7983 */ /* 0x000eea0000100a00 */
[----:B------:R-:W-:-:S02]  /*5e920*/  DADD R206, R132, -R112 ;  /* 0x0000000084ce7229 */ /* 0x000fc40000000870 */
[----:B------:R-:W-:-:S08]  /*5e930*/  DADD R132, -R6, R10 ;  /* 0x0000000006847229 */ /* 0x000fd0000000010a */
[----:B------:R-:W-:Y:S02]  /*5e940*/  DADD R132, -R228, R132 ;  /* 0x00000000e4847229 */ /* 0x000fe40000000184 */
[----:B--2---:R-:W-:-:S08]  /*5e950*/  DMUL R22, R40, R70 ;  /* 0x0000004628167228 */ /* 0x004fd00000000000 */
[----:B------:R-:W-:-:S08]  /*5e960*/  DADD R112, -R22, -R68 ;  /* 0x0000000016707229 */ /* 0x000fd00000000944 */
[----:B------:R-:W-:Y:S02]  /*5e970*/  DADD R136, -R128, R112 ;  /* 0x0000000080887229 */ /* 0x000fe40000000170 */
[----:B------:R-:W-:-:S06]  /*5e980*/  DADD R112, -R160, -R86 ;  /* 0x00000000a0707229 */ /* 0x000fcc0000000956 */
[----:B------:R-:W-:Y:S02]  /*5e990*/  DADD R10, -R198, R136 ;  /* 0x00000000c60a7229 */ /* 0x000fe40000000188 */
[----:B------:R-:W-:-:S08]  /*5e9a0*/  DADD R112, -R102, R112 ;  /* 0x0000000066707229 */ /* 0x000fd00000000170 */
[----:B------:R-:W-:Y:S02]  /*5e9b0*/  DADD R136, -R122, R112 ;  /* 0x000000007a887229 */ /* 0x000fe40000000170 */
[----:B------:R-:W-:Y:S02]  /*5e9c0*/  DADD R112, -R232, R10 ;  /* 0x00000000e8707229 */ /* 0x000fe4000000010a */
[----:B------:R-:W-:Y:S01]  /*5e9d0*/  DADD R10, -R204, R132 ;  /* 0x00000000cc0a7229 */ /* 0x000fe20000000184 */
[----:B------:R-:W2:Y:S03]  /*5e9e0*/  LDL.LU.64 R204, [R1+0xade0] ;  /* 0x00ade00001cc7983 */ /* 0x000ea60000300a00 */
[----:B------:R-:W-:Y:S02]  /*5e9f0*/  DADD R132, -R16, R136 ;  /* 0x0000000010847229 */ /* 0x000fe40000000188 */
[----:B------:R-:W-:-:S02]  /*5ea00*/  DADD R112, -R168, R112 ;  /* 0x00000000a8707229 */ /* 0x000fc40000000170 */
[----:B------:R-:W-:Y:S01]  /*5ea10*/  DADD R10, -R92, R10 ;  /* 0x000000005c0a7229 */ /* 0x000fe2000000010a */
[----:B------:R-:W4:Y:S07]  /*5ea20*/  LDL.LU.64 R92, [R1+0x86e0] ;  /* 0x0086e000015c7983 */ /* 0x000f2e0000300a00 */
[----:B------:R-:W-:Y:S01]  /*5ea30*/  DADD R10, -R226, R10 ;  /* 0x00000000e20a7229 */ /* 0x000fe2000000010a */
[----:B------:R-:W4:Y:S01]  /*5ea40*/  LDL.LU.64 R226, [R1+0x84d8] ;  /* 0x0084d80001e27983 */ /* 0x000f220000300a00 */
[----:B------:R-:W-:Y:S01]  /*5ea50*/  UMOV UR20, 0x812dea11 ;  /* 0x812dea1100147882 */ /* 0x000fe20000000000 */
[----:B------:R-:W-:Y:S01]  /*5ea60*/  UMOV UR21, 0x3d919799 ;  /* 0x3d91979900157882 */ /* 0x000fe20000000000 */
[----:B---3--:R-:W-:Y:S01]  /*5ea70*/  DADD R136, -R172, R132 ;  /* 0x00000000ac887229 */ /* 0x008fe20000000184 */
[----:B------:R-:W3:Y:S01]  /*5ea80*/  LDL.LU.64 R172, [R1+0x8620] ;  /* 0x0086200001ac7983 */ /* 0x000ee20000300a00 */
[----:B--2---:R-:W-:-:S06]  /*5ea90*/  DADD R132, -R204, R112 ;  /* 0x00000000cc847229 */ /* 0x004fcc0000000170 */
[----:B------:R-:W-:-:S08]  /*5eaa0*/  DADD R112, -R78, R136 ;  /* 0x000000004e707229 */ /* 0x000fd00000000188 */
[----:B------:R-:W-:Y:S02]  /*5eab0*/  DADD R136, -R36, R112 ;  /* 0x0000000024887229 */ /* 0x000fe40000000170 */
[----:B----4-:R-:W-:Y:S01]  /*5eac0*/  DADD R112, -R222, R10 ;  /* 0x00000000de707229 */ /* 0x010fe2000000010a */
[----:B------:R-:W2:Y:S01]  /*5ead0*/  LDL.LU.64 R222, [R1+0xadd0] ;  /* 0x00add00001de7983 */ /* 0x000ea20000300a00 */
[----:B------:R-:W-:-:S08]  /*5eae0*/  DFMA R132, R50, -UR20, R132 ;  /* 0x8000001432847c2b */ /* 0x000fd00008000084 */
[----:B------:R-:W-:Y:S01]  /*5eaf0*/  DADD R132, -R164, R132 ;  /* 0x00000000a4847229 */ /* 0x000fe20000000184 */
[----:B------:R-:W4:Y:S04]  /*5eb00*/  LDL.LU.64 R164, [R1+0xadd8] ;  /* 0x00add80001a47983 */ /* 0x000f280000300a00 */
[----:B------:R0:W-:Y:S01]  /*5eb10*/  STL.64 [R1+0xaa08], R16 ;  /* 0x00aa081001007387 */ /* 0x0001e20000100a00 */
[----:B------:R-:W-:-:S03]  /*5eb20*/  DADD R10, -R110, -R162 ;  /* 0x000000006e0a7229 */ /* 0x000fc600000009a2 */
[----:B------:R1:W-:Y:S01]  /*5eb30*/  STL.64 [R1+0xaa50], R154 ;  /* 0x00aa509a01007387 */ /* 0x0003e20000100a00 */
[----:B------:R-:W-:Y:S02]  /*5eb40*/  DADD R138, R160, R36 ;  /* 0x00000000a08a7229 */ /* 0x000fe40000000024 */
[----:B------:R-:W-:Y:S01]  /*5eb50*/  DADD R112, -R28, R112 ;  /* 0x000000001c707229 */ /* 0x000fe20000000170 */
[----:B------:R1:W-:Y:S01]  /*5eb60*/  STL.64 [R1+0xa9f0], R236 ;  /* 0x00a9f0ec01007387 */ /* 0x0003e20000100a00 */
[----:B0-----:R-:W-:-:S03]  /*5eb70*/  DADD R16, -R160, R102 ;  /* 0x00000000a0107229 */ /* 0x001fc60000000166 */
[----:B------:R-:W4:Y:S04]  /*5eb80*/  LDL.64 R162, [R1+0x9ea8] ;  /* 0x009ea80001a27983 */ /* 0x000f280000100a00 */
[----:B-1----:R-:W4:Y:S04]  /*5eb90*/  LDL.LU.64 R154, [R1+0xa890] ;  /* 0x00a89000019a7983 */ /* 0x002f280000300a00 */
[----:B------:R0:W-:Y:S04]  /*5eba0*/  STL.64 [R1+0x87f0], R16 ;  /* 0x0087f01001007387 */ /* 0x0001e80000100a00 */
[----:B------:R-:W4:Y:S01]  /*5ebb0*/  LDL.LU.64 R236, [R1+0x8e08] ;  /* 0x008e080001ec7983 */ /* 0x000f220000300a00 */
[----:B0-----:R-:W-:-:S03]  /*5ebc0*/  DMUL R16, R40, R64 ;  /* 0x0000004028107228 */ /* 0x001fc60000000000 */
[----:B------:R-:W4:Y:S05]  /*5ebd0*/  LDL.LU.64 R40, [R1+0x8448] ;  /* 0x0084480001287983 */ /* 0x000f2a0000300a00 */
[C---:B------:R-:W-:Y:S02]  /*5ebe0*/  DADD R36, -R16.reuse, R10 ;  /* 0x0000000010247229 */ /* 0x040fe4000000010a */
[----:B------:R-:W-:-:S06]  /*5ebf0*/  DFMA R10, R16, 2, R110 ;  /* 0x40000000100a782b */ /* 0x000fcc000000006e */
[----:B------:R-:W-:Y:S02]  /*5ec00*/  DADD R28, -R92, R36 ;  /* 0x000000005c1c7229 */ /* 0x000fe40000000124 */
[----:B---3--:R-:W-:Y:S02]  /*5ec10*/  DADD R36, R172, R10 ;  /* 0x00000000ac247229 */ /* 0x008fe4000000000a */
[----:B------:R-:W-:Y:S01]  /*5ec20*/  DADD R10, -R226, R112 ;  /* 0x00000000e20a7229 */ /* 0x000fe20000000170 */
[----:B------:R0:W-:Y:S03]  /*5ec30*/  STL.64 [R1+0xa9f8], R48 ;  /* 0x00a9f83001007387 */ /* 0x0001e60000100a00 */
[----:B------:R-:W-:Y:S01]  /*5ec40*/  DADD R64, -R172, R28 ;  /* 0x00000000ac407229 */ /* 0x000fe2000000011c */
[----:B------:R1:W-:Y:S01]  /*5ec50*/  STL.64 [R1+0x8638], R16 ;  /* 0x0086381001007387 */ /* 0x0003e20000100a00 */
[----:B------:R-:W-:Y:S01]  /*5ec60*/  DADD R136, -R174, R136 ;  /* 0x00000000ae887229 */ /* 0x000fe20000000188 */
[----:B------:R-:W-:Y:S01]  /*5ec70*/  UMOV UR48, 0xeb851eb8 ;  /* 0xeb851eb800307882 */ /* 0x000fe20000000000 */
[----:B------:R-:W-:Y:S01]  /*5ec80*/  UMOV UR49, 0x3feeb851 ;  /* 0x3feeb85100317882 */ /* 0x000fe20000000000 */
[----:B------:R-:W-:Y:S01]  /*5ec90*/  DMUL R160, R208, UR38 ;  /* 0x00000026d0a07c28 */ /* 0x000fe20008000000 */
[----:B------:R-:W-:Y:S01]  /*5eca0*/  STL.64 [R1+0xac78], R104 ;  /* 0x00ac786801007387 */ /* 0x000fe20000100a00 */
[----:B0-----:R-:W-:-:S03]  /*5ecb0*/  DADD R48, -R92, R172 ;  /* 0x000000005c307229 */ /* 0x001fc600000001ac */
[----:B------:R0:W-:Y:S04]  /*5ecc0*/  STL.64 [R1+0xaca0], R38 ;  /* 0x00aca02601007387 */ /* 0x0001e80000100a00 */
[----:B------:R-:W3:Y:S01]  /*5ecd0*/  LDL.LU.64 R92, [R1+0x85b0] ;  /* 0x0085b000015c7983 */ /* 0x000ee20000300a00 */
[----:B-1----:R-:W-:-:S03]  /*5ece0*/  DADD R16, R174, R138 ;  /* 0x00000000ae107229 */ /* 0x002fc6000000008a */
[----:B------:R-:W3:Y:S04]  /*5ecf0*/  LDL.LU.64 R174, [R1+0xadc0] ;  /* 0x00adc00001ae7983 */ /* 0x000ee80000300a00 */
[----:B------:R-:W3:Y:S01]  /*5ed00*/  LDL.64 R226, [R1+0x9f50] ;  /* 0x009f500001e27983 */ /* 0x000ee20000100a00 */
[----:B--2---:R-:W-:-:S03]  /*5ed10*/  DADD R110, -R222, R10 ;  /* 0x00000000de6e7229 */ /* 0x004fc6000000010a */
[----:B0-----:R-:W2:Y:S04]  /*5ed20*/  LDL.LU.64 R38, [R1+0x8e88] ;  /* 0x008e880001267983 */ /* 0x001ea80000300a00 */
[----:B------:R-:W3:Y:S01]  /*5ed30*/  LDL.LU.64 R222, [R1+0xadc8] ;  /* 0x00adc80001de7983 */ /* 0x000ee20000300a00 */
[----:B----4-:R-:W-:Y:S01]  /*5ed40*/  DADD R28, R164, -R172 ;  /* 0x00000000a41c7229 */ /* 0x010fe200000008ac */
[----:B------:R-:W-:Y:S01]  /*5ed50*/  IMAD.MOV.U32 R172, RZ, RZ, R148 ;  /* 0x000000ffffac7224 */ /* 0x000fe200078e0094 */
[----:B------:R-:W-:Y:S01]  /*5ed60*/  MOV R173, R149 ;  /* 0x0000009500ad7202 */ /* 0x000fe20000000f00 */
[----:B------:R-:W-:Y:S01]  /*5ed70*/  IMAD.MOV.U32 R148, RZ, RZ, R14 ;  /* 0x000000ffff947224 */ /* 0x000fe200078e000e */
[----:B------:R-:W-:Y:S01]  /*5ed80*/  MOV R14, R182 ;  /* 0x000000b6000e7202 */ /* 0x000fe20000000f00 */
[----:B------:R-:W-:-:S02]  /*5ed90*/  IMAD.MOV.U32 R149, RZ, RZ, R15 ;  /* 0x000000ffff957224 */ /* 0x000fc400078e000f */
[----:B------:R-:W-:Y:S01]  /*5eda0*/  IMAD.MOV.U32 R15, RZ, RZ, R183 ;  /* 0x000000ffff0f7224 */ /* 0x000fe200078e00b7 */
[----:B------:R-:W-:Y:S01]  /*5edb0*/  MOV R183, R189 ;  /* 0x000000bd00b77202 */ /* 0x000fe20000000f00 */
[----:B------:R-:W-:Y:S02]  /*5edc0*/  IMAD.MOV.U32 R182, RZ, RZ, R188 ;  /* 0x000000ffffb67224 */ /* 0x000fe400078e00bc */
[----:B------:R-:W4:Y:S01]  /*5edd0*/  LDL.64 R188, [R1+0x88b8] ;  /* 0x0088b80001bc7983 */ /* 0x000f220000100a00 */
[----:B------:R-:W-:Y:S02]  /*5ede0*/  DMUL R102, R214, UR48 ;  /* 0x00000030d6667c28 */ /* 0x000fe40008000000 */
[C---:B------:R-:W-:Y:S02]  /*5edf0*/  DADD R28, R154.reuse, R28 ;  /* 0x000000009a1c7229 */ /* 0x040fe4000000001c */
[----:B------:R-:W-:Y:S02]  /*5ee00*/  DADD R10, R154, R36 ;  /* 0x000000009a0a7229 */ /* 0x000fe40000000024 */
[----:B------:R-:W-:-:S04]  /*5ee10*/  DADD R36, -R164, R64 ;  /* 0x00000000a4247229 */ /* 0x000fc80000000140 */
[C---:B------:R-:W-:Y:S02]  /*5ee20*/  DADD R28, R220.reuse, R28 ;  /* 0x00000000dc1c7229 */ /* 0x040fe4000000001c */
[----:B------:R-:W-:Y:S02]  /*5ee30*/  DADD R10, R220, R10 ;  /* 0x00000000dc0a7229 */ /* 0x000fe4000000000a */
[----:B------:R-:W-:-:S04]  /*5ee40*/  DADD R36, -R236, R36 ;  /* 0x00000000ec247229 */ /* 0x000fc80000000124 */
[----:B------:R-:W-:Y:S02]  /*5ee50*/  DADD R64, R102, R28 ;  /* 0x0000000066407229 */ /* 0x000fe4000000001c */
[----:B------:R-:W-:Y:S02]  /*5ee60*/  DMUL R104, R162, R54 ;  /* 0x00000036a2687228 */ /* 0x000fe40000000000 */
[----:B------:R-:W-:Y:S01]  /*5ee70*/  DADD R36, -R154, R36 ;  /* 0x000000009a247229 */ /* 0x000fe20000000124 */
[----:B------:R0:W-:Y:S04]  /*5ee80*/  STL.64 [R1+0xac88], R88 ;  /* 0x00ac885801007387 */ /* 0x0001e80000100a00 */
[----:B------:R1:W-:Y:S01]  /*5ee90*/  STL.64 [R1+0x87e8], R16 ;  /* 0x0087e81001007387 */ /* 0x0003e20000100a00 */
[----:B------:R-:W-:-:S03]  /*5eea0*/  DFMA R212, R44, UR58, R144 ;  /* 0x0000003a2cd47c2b */ /* 0x000fc60008000090 */
[----:B0-----:R-:W2:Y:S04]  /*5eeb0*/  LDL.LU.64 R88, [R1+0x8570] ;  /* 0x0085700001587983 */ /* 0x001ea80000300a00 */
        /* <DEDUP_REMOVED lines=12> */
[----:B---3--:R-:W-:-:S02]  /*5ef80*/  DFMA R28, R222, R50, R10 ;  /* 0x00000032de1c722b */ /* 0x008fc4000000000a */
[----:B------:R-:W-:-:S06]  /*5ef90*/  DFMA R10, R210, UR36, R64 ;  /* 0x00000024d20a7c2b */ /* 0x000fcc0008000040 */
[----:B------:R-:W-:Y:S02]  /*5efa0*/  DADD R64, R102, R28 ;  /* 0x0000000066407229 */ /* 0x000fe4000000001c */
[----:B------:R-:W-:Y:S02]  /*5efb0*/  DADD R112, R160, R10 ;  /* 0x00000000a0707229 */ /* 0x000fe4000000000a */
[----:B------:R-:W-:Y:S01]  /*5efc0*/  DADD R10, -R220, R36 ;  /* 0x00000000dc0a7229 */ /* 0x000fe20000000124 */
[----:B------:R-:W3:Y:S01]  /*5efd0*/  LDL.LU.64 R160, [R1+0x8440] ;  /* 0x0084400001a07983 */ /* 0x000ee20000300a00 */
[----:B------:R-:W-:Y:S02]  /*5efe0*/  DADD R28, -R124, -R104 ;  /* 0x000000007c1c7229 */ /* 0x000fe40000000968 */
[----:B------:R-:W-:Y:S01]  /*5eff0*/  DADD R36, -R90, R110 ;  /* 0x000000005a247229 */ /* 0x000fe2000000016e */
[----:B------:R-:W3:Y:S03]  /*5f000*/  LDL.LU.64 R90, [R1+0xadb8] ;  /* 0x00adb800015a7983 */ /* 0x000ee60000300a00 */
[----:B------:R-:W-:-:S02]  /*5f010*/  DFMA R10, -R222, R50, R10 ;  /* 0x00000032de0a722b */ /* 0x000fc4000000010a */
[----:B------:R-:W-:-:S06]  /*5f020*/  DADD R28, -R40, R28 ;  /* 0x00000000281c7229 */ /* 0x000fcc000000011c */
[----:B------:R-:W-:Y:S02]  /*5f030*/  DADD R110, -R214, R10 ;  /* 0x00000000d66e7229 */ /* 0x000fe4000000010a */
[----:B------:R-:W-:Y:S01]  /*5f040*/  DADD R10, -R92, R36 ;  /* 0x000000005c0a7229 */ /* 0x000fe20000000124 */
[----:B------:R-:W3:Y:S01]  /*5f050*/  LDL.LU.64 R214, [R1+0xadb0] ;  /* 0x00adb00001d67983 */ /* 0x000ee20000300a00 */
[----:B------:R-:W-:Y:S02]  /*5f060*/  DFMA R36, -R238, R66, R28 ;  /* 0x00000042ee24722b */ /* 0x000fe4000000011c */
[----:B----4-:R-:W-:Y:S01]  /*5f070*/  DADD R28, -R188, R136 ;  /* 0x00000000bc1c7229 */ /* 0x010fe20000000188 */
[----:B------:R-:W4:Y:S04]  /*5f080*/  LDL.64 R92, [R1+0xa060] ;  /* 0x00a06000015c7983 */ /* 0x000f280000100a00 */
[----:B------:R-:W4:Y:S03]  /*5f090*/  LDL.LU.64 R188, [R1+0x8e10] ;  /* 0x008e100001bc7983 */ /* 0x000f260000300a00 */
[----:B-1----:R-:W-:Y:S01]  /*5f0a0*/  DADD R16, -R174, R28 ;  /* 0x00000000ae107229 */ /* 0x002fe2000000011c */
[----:B------:R-:W4:Y:S06]  /*5f0b0*/  LDL.LU.64 R174, [R1+0xada8] ;  /* 0x00ada80001ae7983 */ /* 0x000f2c0000300a00 */
[----:B------:R1:W-:Y:S04]  /*5f0c0*/  STL.64 [R1+0x87a8], R16 ;  /* 0x0087a81001007387 */ /* 0x0003e80000100a00 */
[----:B------:R-:W4:Y:S01]  /*5f0d0*/  LDL.LU.64 R44, [R1+0xad98] ;  /* 0x00ad9800012c7983 */ /* 0x000f220000300a00 */
[----:B--2---:R-:W-:-:S02]  /*5f0e0*/  DADD R36, -R38, R36 ;  /* 0x0000000026247229 */ /* 0x004fc40000000124 */
[----:B------:R-:W-:Y:S01]  /*5f0f0*/  DADD R132, -R192, R132 ;  /* 0x00000000c0847229 */ /* 0x000fe20000000184 */
[----:B0-----:R-:W2:Y:S01]  /*5f100*/  LDL.LU.64 R218, [R1+0x8b28] ;  /* 0x008b280001da7983 */ /* 0x001ea20000300a00 */
[----:B-1----:R-:W-:Y:S01]  /*5f110*/  DADD R16, R86, -R122 ;  /* 0x0000000056107229 */ /* 0x002fe2000000087a */
[----:B------:R-:W-:Y:S01]  /*5f120*/  UMOV UR12, 0xae147ae1 ;  /* 0xae147ae1000c7882 */ /* 0x000fe20000000000 */
[----:B------:R-:W-:Y:S01]  /*5f130*/  DADD R86, R198, -R128 ;  /* 0x00000000c6567229 */ /* 0x000fe20000000880 */
[----:B------:R-:W-:Y:S01]  /*5f140*/  UMOV UR13, 0x3feae147 ;  /* 0x3feae147000d7882 */ /* 0x000fe20000000000 */
[----:B------:R-:W2:Y:S01]  /*5f150*/  LDL.LU.64 R136, [R1+0x8d28] ;  /* 0x008d280001887983 */ /* 0x000ea20000300a00 */
[----:B------:R-:W-:Y:S01]  /*5f160*/  MOV R162, R148 ;  /* 0x0000009400a27202 */ /* 0x000fe20000000f00 */
[----:B------:R-:W-:Y:S02]  /*5f170*/  IMAD.MOV.U32 R163, RZ, RZ, R149 ;  /* 0x000000ffffa37224 */ /* 0x000fe400078e0095 */
[----:B------:R-:W2:Y:S02]  /*5f180*/  LDL.64 R184, [R1+0x9ea0] ;  /* 0x009ea00001b87983 */ /* 0x000ea40000100a00 */
[----:B------:R-:W-:Y:S01]  /*5f190*/  DADD R86, R232, R86 ;  /* 0x00000000e8567229 */ /* 0x000fe20000000056 */
[----:B------:R-:W-:Y:S01]  /*5f1a0*/  IMAD.MOV.U32 R148, RZ, RZ, R182 ;  /* 0x000000ffff947224 */ /* 0x000fe200078e00b6 */
[----:B------:R-:W2:Y:S01]  /*5f1b0*/  LDL.LU.64 R156, [R1+0x8668] ;  /* 0x00866800019c7983 */ /* 0x000ea20000300a00 */
[----:B------:R-:W-:-:S03]  /*5f1c0*/  IMAD.MOV.U32 R149, RZ, RZ, R183 ;  /* 0x000000ffff957224 */ /* 0x000fc600078e00b7 */
[----:B------:R-:W2:Y:S04]  /*5f1d0*/  LDL.LU.64 R182, [R1+0x8da0] ;  /* 0x008da00001b67983 */ /* 0x000ea80000300a00 */
[----:B------:R-:W-:Y:S01]  /*5f1e0*/  STL.64 [R1+0x87d8], R16 ;  /* 0x0087d81001007387 */ /* 0x000fe20000100a00 */
[----:B------:R-:W-:Y:S02]  /*5f1f0*/  IMAD.MOV.U32 R122, RZ, RZ, R172 ;  /* 0x000000ffff7a7224 */ /* 0x000fe400078e00ac */
[----:B------:R-:W-:Y:S01]  /*5f200*/  IMAD.MOV.U32 R123, RZ, RZ, R173 ;  /* 0x000000ffff7b7224 */ /* 0x000fe200078e00ad */
[----:B------:R-:W2:Y:S04]  /*5f210*/  LDL.LU.64 R82, [R1+0x8598] ;  /* 0x0085980001527983 */ /* 0x000ea80000300a00 */
[----:B------:R-:W2:Y:S01]  /*5f220*/  LDL.LU.64 R172, [R1+0x8bc0] ;  /* 0x008bc00001ac7983 */ /* 0x000ea20000300a00 */
[----:B------:R-:W-:Y:S01]  /*5f230*/  UMOV UR14, 0x66666666 ;  /* 0x66666666000e7882 */ /* 0x000fe20000000000 */
[----:B------:R-:W-:-:S02]  /*5f240*/  UMOV UR15, 0x3fe66666 ;  /* 0x3fe66666000f7882 */ /* 0x000fc40000000000 */
[----:B------:R-:W2:Y:S04]  /*5f250*/  LDL.LU.64 R78, [R1+0x8b48] ;  /* 0x008b4800014e7983 */ /* 0x000ea80000300a00 */
[----:B------:R-:W2:Y:S04]  /*5f260*/  LDL.LU.64 R102, [R1+0x8e00] ;  /* 0x008e000001667983 */ /* 0x000ea80000300a00 */
[----:B------:R-:W2:Y:S04]  /*5f270*/  LDL.LU.64 R60, [R1+0x8e50] ;  /* 0x008e5000013c7983 */ /* 0x000ea80000300a00 */
[----:B------:R-:W2:Y:S01]  /*5f280*/  LDL.LU.64 R194, [R1+0x8cd8] ;  /* 0x008cd80001c27983 */ /* 0x000ea20000300a00 */
[----:B------:R-:W-:Y:S01]  /*5f290*/  DFMA R180, -R180, R54, R244 ;  /* 0x00000036b4b4722b */ /* 0x000fe200000001f4 */
[----:B------:R-:W-:Y:S01]  /*5f2a0*/  UMOV UR48, 0x1723dbb3 ;  /* 0x1723dbb300307882 */ /* 0x000fe20000000000 */
[----:B------:R-:W-:Y:S01]  /*5f2b0*/  UMOV UR49, 0x3cede766 ;  /* 0x3cede76600317882 */ /* 0x000fe20000000000 */
[----:B------:R-:W-:Y:S01]  /*5f2c0*/  UMOV UR18, 0x3a23383f ;  /* 0x3a23383f00127882 */ /* 0x000fe20000000000 */
[----:B------:R-:W-:Y:S01]  /*5f2d0*/  UMOV UR19, 0x3dafe2c6 ;  /* 0x3dafe2c600137882 */ /* 0x000fe20000000000 */
[----:B------:R-:W2:Y:S04]  /*5f2e0*/  LDL.LU.64 R144, [R1+0x8650] ;  /* 0x0086500001907983 */ /* 0x000ea80000300a00 */
[----:B------:R-:W2:Y:S01]  /*5f2f0*/  LDL.LU.64 R236, [R1+0x87c8] ;  /* 0x0087c80001ec7983 */ /* 0x000ea20000300a00 */
[----:B---3--:R-:W-:-:S02]  /*5f300*/  DADD R192, -R90, R10 ;  /* 0x000000005ac07229 */ /* 0x008fc4000000010a */
[----:B------:R-:W-:Y:S01]  /*5f310*/  DFMA R10, -R226, R70, R36 ;  /* 0x00000046e20a722b */ /* 0x000fe20000000124 */
[----:B------:R-:W3:Y:S07]  /*5f320*/  LDL.LU.64 R90, [R1+0xada0] ;  /* 0x00ada000015a7983 */ /* 0x000eee0000300a00 */
[----:B------:R-:W-:Y:S02]  /*5f330*/  DFMA R28, -R126, R62, R10 ;  /* 0x0000003e7e1c722b */ /* 0x000fe4000000010a */
[----:B------:R-:W-:-:S02]  /*5f340*/  DADD R10, R22, R22 ;  /* 0x00000000160a7229 */ /* 0x000fc40000000016 */
[----:B------:R-:W-:-:S04]  /*5f350*/  DFMA R36, R210, UR36, R64 ;  /* 0x00000024d2247c2b */ /* 0x000fc80008000040 */
[----:B------:R-:W-:Y:S02]  /*5f360*/  DADD R28, -R88, R28 ;  /* 0x00000000581c7229 */ /* 0x000fe4000000011c */
[----:B------:R-:W-:-:S08]  /*5f370*/  DADD R10, -R68, R10 ;  /* 0x00000000440a7229 */ /* 0x000fd0000000010a */
[----:B------:R-:W-:Y:S02]  /*5f380*/  DADD R64, R128, R10 ;  /* 0x0000000080407229 */ /* 0x000fe4000000000a */
[----:B----4-:R-:W-:Y:S02]  /*5f390*/  DADD R36, R174, R36 ;  /* 0x00000000ae247229 */ /* 0x010fe40000000024 */
[----:B------:R-:W-:-:S06]  /*5f3a0*/  DADD R10, -R44, R28 ;  /* 0x000000002c0a7229 */ /* 0x000fcc000000011c */
[----:B------:R-:W-:Y:S02]  /*5f3b0*/  DFMA R36, R208, UR12, R36 ;  /* 0x0000000cd0247c2b */ /* 0x000fe40008000024 */
[----:B------:R-:W-:Y:S02]  /*5f3c0*/  DADD R28, -R160, R10 ;  /* 0x00000000a01c7229 */ /* 0x000fe4000000010a */
[----:B------:R-:W-:-:S04]  /*5f3d0*/  DADD R10, R198, R64 ;  /* 0x00000000c60a7229 */ /* 0x000fc80000000040 */
[----:B------:R-:W-:-:S04]  /*5f3e0*/  DADD R36, R188, R36 ;  /* 0x00000000bc247229 */ /* 0x000fc80000000024 */
[C---:B------:R-:W-:Y:S02]  /*5f3f0*/  DADD R142, R168.reuse, R10 ;  /* 0x00000000a88e7229 */ /* 0x040fe4000000000a */
[----:B------:R-:W-:Y:S02]  /*5f400*/  DADD R10, R168, R86 ;  /* 0x00000000a80a7229 */ /* 0x000fe40000000056 */
[----:B------:R-:W-:-:S05]  /*5f410*/  DFMA R36, R214, UR40, R36 ;  /* 0x00000028d6247c2b */ /* 0x000fca0008000024 */
[----:B------:R0:W-:Y:S02]  /*5f420*/  STL.64 [R1+0x8470], R10 ;  /* 0x0084700a01007387 */ /* 0x0001e40000100a00 */
[----:B0-----:R-:W-:-:S08]  /*5f430*/  DFMA R10, R188, 0.75, R112 ;  /* 0x3fe80000bc0a782b */ /* 0x001fd00000000070 */
[C---:B------:R-:W-:Y:S02]  /*5f440*/  DADD R16, R4.reuse, R10 ;  /* 0x0000000004107229 */ /* 0x040fe4000000000a */
[----:B------:R-:W-:Y:S01]  /*5f450*/  DADD R10, R4, R36 ;  /* 0x00000000040a7229 */ /* 0x000fe20000000024 */
[----:B------:R-:W-:Y:S01]  /*5f460*/  IMAD.MOV.U32 R68, RZ, RZ, R14 ;  /* 0x000000ffff447224 */ /* 0x000fe200078e000e */
[----:B------:R-:W-:Y:S01]  /*5f470*/  MOV R69, R15 ;  /* 0x0000000f00457202 */ /* 0x000fe20000000f00 */
[----:B------:R-:W-:Y:S02]  /*5f480*/  DADD R28, -R230, R28 ;  /* 0x00000000e61c7229 */ /* 0x000fe4000000011c */
[----:B--2---:R-:W-:Y:S01]  /*5f490*/  DFMA R186, R224, 2, R156 ;  /* 0x40000000e0ba782b */ /* 0x004fe2000000009c */
[----:B------:R-:W-:Y:S04]  /*5f4a0*/  STL.64 [R1+0x8498], R16 ;  /* 0x0084981001007387 */ /* 0x000fe80000100a00 */
[----:B------:R0:W-:Y:S01]  /*5f4b0*/  STL.64 [R1+0x87b8], R10 ;  /* 0x0087b80a01007387 */ /* 0x0001e20000100a00 */
[----:B------:R-:W-:Y:S01]  /*5f4c0*/  MOV R14, R108 ;  /* 0x0000006c000e7202 */ /* 0x000fe20000000f00 */
[----:B------:R-:W-:-:S02]  /*5f4d0*/  IMAD.MOV.U32 R15, RZ, RZ, R109 ;  /* 0x000000ffff0f7224 */ /* 0x000fc400078e006d */
[----:B------:R-:W2:Y:S04]  /*5f4e0*/  LDL.LU.64 R224, [R1+0xad88] ;  /* 0x00ad880001e07983 */ /* 0x000ea80000300a00 */
[----:B------:R-:W4:Y:S01]  /*5f4f0*/  LDL.LU.64 R156, [R1+0x8e38] ;  /* 0x008e3800019c7983 */ /* 0x000f220000300a00 */
[----:B0-----:R-:W-:-:S03]  /*5f500*/  DADD R10, -R210, R110 ;  /* 0x00000000d20a7229 */ /* 0x001fc6000000016e */
[----:B------:R-:W-:Y:S04]  /*5f510*/  STL.64 [R1+0xaba8], R180 ;  /* 0x00aba8b401007387 */ /* 0x000fe80000100a00 */
[----:B------:R0:W-:Y:S01]  /*5f520*/  STL.64 [R1+0xaa28], R128 ;  /* 0x00aa288001007387 */ /* 0x0001e20000100a00 */
[----:B------:R-:W-:-:S03]  /*5f530*/  DADD R10, -R174, R10 ;  /* 0x00000000ae0a7229 */ /* 0x000fc6000000010a */
[----:B------:R1:W-:Y:S01]  /*5f540*/  STL.64 [R1+0xaa20], R212 ;  /* 0x00aa20d401007387 */ /* 0x0003e20000100a00 */
[----:B------:R-:W-:Y:S01]  /*5f550*/  UMOV UR22, 0xa3d70a4 ;  /* 0x0a3d70a400167882 */ /* 0x000fe20000000000 */
[----:B------:R-:W-:Y:S01]  /*5f560*/  UMOV UR23, 0x3fc0a3d7 ;  /* 0x3fc0a3d700177882 */ /* 0x000fe20000000000 */
[----:B------:R-:W-:Y:S01]  /*5f570*/  UMOV UR50, 0xa3d70a3d ;  /* 0xa3d70a3d00327882 */ /* 0x000fe20000000000 */
[----:B------:R-:W-:Y:S01]  /*5f580*/  UMOV UR51, 0x3fe23d70 ;  /* 0x3fe23d7000337882 */ /* 0x000fe20000000000 */
[----:B------:R-:W4:Y:S01]  /*5f590*/  LDL.LU.64 R4, [R1+0xad90] ;  /* 0x00ad900001047983 */ /* 0x000f220000300a00 */
[----:B------:R-:W-:Y:S02]  /*5f5a0*/  DADD R86, -R208, R10 ;  /* 0x00000000d0567229 */ /* 0x000fe4000000010a */
[----:B------:R-:W-:Y:S01]  /*5f5b0*/  DFMA R10, R210, UR36, R154 ;  /* 0x00000024d20a7c2b */ /* 0x000fe2000800009a */
[----:B------:R-:W-:Y:S01]  /*5f5c0*/  IMAD.MOV.U32 R108, RZ, RZ, R216 ;  /* 0x000000ffff6c7224 */ /* 0x000fe200078e00d8 */
[----:B------:R-:W2:Y:S01]  /*5f5d0*/  LDL.LU.64 R210, [R1+0x8dc0] ;  /* 0x008dc00001d27983 */ /* 0x000ea20000300a00 */
[----:B------:R-:W-:-:S03]  /*5f5e0*/  MOV R109, R217 ;  /* 0x000000d9006d7202 */ /* 0x000fc60000000f00 */
[----:B------:R-:W4:Y:S04]  /*5f5f0*/  LDL.LU.64 R216, [R1+0x8fd0] ;  /* 0x008fd00001d87983 */ /* 0x000f280000300a00 */
[----:B------:R-:W4:Y:S01]  /*5f600*/  LDL.64 R208, [R1+0x9b60] ;  /* 0x009b600001d07983 */ /* 0x000f220000100a00 */
[----:B------:R-:W-:Y:S02]  /*5f610*/  DADD R36, R174, R10 ;  /* 0x00000000ae247229 */ /* 0x000fe4000000000a */
[C---:B------:R-:W-:Y:S01]  /*5f620*/  DADD R22, -R188.reuse, R86 ;  /* 0x00000000bc167229 */ /* 0x040fe20000000156 */
[----:B0-----:R-:W4:Y:S04]  /*5f630*/  LDL.LU.64 R128, [R1+0x8578] ;  /* 0x0085780001807983 */ /* 0x001f280000300a00 */
[----:B-1----:R-:W4:Y:S01]  /*5f640*/  LDL.LU.64 R212, [R1+0x8e48] ;  /* 0x008e480001d47983 */ /* 0x002f220000300a00 */
[----:B------:R-:W-:-:S07]  /*5f650*/  DFMA R16, R188, 0.75, R36 ;  /* 0x3fe80000bc10782b */ /* 0x000fce0000000024 */
[----:B------:R0:W-:Y:S04]  /*5f660*/  STL.64 [R1+0x8830], R16 ;  /* 0x0088301001007387 */ /* 0x0001e80000100a00 */
[----:B0-----:R-:W4:Y:S01]  /*5f670*/  LDL.64 R16, [R1+0xa040] ;  /* 0x00a0400001107983 */ /* 0x001f220000100a00 */
[----:B---3--:R-:W-:-:S08]  /*5f680*/  DFMA R28, -R92, R90, R28 ;  /* 0x0000005a5c1c722b */ /* 0x008fd0000000011c */
[----:B------:R-:W-:-:S08]  /*5f690*/  DADD R28, -R218, R28 ;  /* 0x00000000da1c7229 */ /* 0x000fd0000000011c */
[----:B------:R-:W-:-:S08]  /*5f6a0*/  DADD R28, -R136, R28 ;  /* 0x00000000881c7229 */ /* 0x000fd0000000011c */
[----:B------:R-:W-:-:S08]  /*5f6b0*/  DADD R28, -R234, R28 ;  /* 0x00000000ea1c7229 */ /* 0x000fd0000000011c */
[----:B------:R-:W-:-:S08]  /*5f6c0*/  DADD R28, -R182, R28 ;  /* 0x00000000b61c7229 */ /* 0x000fd0000000011c */
[----:B------:R-:W-:-:S08]  /*5f6d0*/  DFMA R28, R202, -UR14, R28 ;  /* 0x8000000eca1c7c2b */ /* 0x000fd0000800001c */
[----:B------:R-:W-:Y:S02]  /*5f6e0*/  DFMA R64, -R184, R52, R28 ;  /* 0x00000034b840722b */ /* 0x000fe4000000011c */
[----:B------:R-:W-:-:S06]  /*5f6f0*/  DFMA R28, -R222, R50, R174 ;  /* 0x00000032de1c722b */ /* 0x000fcc00000001ae */
[----:B------:R-:W-:Y:S02]  /*5f700*/  DADD R10, -R172, R64 ;  /* 0x00000000ac0a7229 */ /* 0x000fe40000000140 */
[----:B------:R-:W-:-:S06]  /*5f710*/  DFMA R140, R188, 0.25, R28 ;  /* 0x3fd00000bc8c782b */ /* 0x000fcc000000001c */
[----:B--2---:R-:W-:Y:S02]  /*5f720*/  DADD R28, -R210, R10 ;  /* 0x00000000d21c7229 */ /* 0x004fe4000000010a */
[----:B------:R-:W-:Y:S01]  /*5f730*/  DFMA R10, R238, R56, R244 ;  /* 0x00000038ee0a722b */ /* 0x000fe200000000f4 */
[----:B------:R-:W2:Y:S07]  /*5f740*/  LDL.LU.64 R244, [R1+0x8438] ;  /* 0x0084380001f47983 */ /* 0x000eae0000300a00 */
[----:B------:R-:W-:-:S02]  /*5f750*/  DADD R188, R6, R10 ;  /* 0x0000000006bc7229 */ /* 0x000fc4000000000a */
[----:B----4-:R-:W-:-:S08]  /*5f760*/  DADD R6, -R208, -R216 ;  /* 0x00000000d0067229 */ /* 0x010fd000000009d8 */
[----:B------:R-:W-:Y:S01]  /*5f770*/  DADD R6, -R82, R6 ;  /* 0x0000000052067229 */ /* 0x000fe20000000106 */
[----:B------:R-:W3:Y:S07]  /*5f780*/  LDL.LU.64 R82, [R1+0x8580] ;  /* 0x0085800001527983 */ /* 0x000eee0000300a00 */
[----:B------:R-:W-:Y:S02]  /*5f790*/  DADD R64, -R130, R6 ;  /* 0x0000000082407229 */ /* 0x000fe40000000106 */
[----:B------:R-:W-:Y:S01]  /*5f7a0*/  DFMA R6, -R238, R66, R124 ;  /* 0x00000042ee06722b */ /* 0x000fe2000000017c */
[----:B------:R-:W4:Y:S01]  /*5f7b0*/  LDL.LU.64 R124, [R1+0xad80] ;  /* 0x00ad8000017c7983 */ /* 0x000f220000300a00 */
[----:B------:R-:W-:-:S02]  /*5f7c0*/  DADD R28, -R78, R28 ;  /* 0x000000004e1c7229 */ /* 0x000fc4000000011c */
[----:B------:R-:W-:Y:S01]  /*5f7d0*/  DFMA R10, R102, 2, R114 ;  /* 0x40000000660a782b */ /* 0x000fe20000000072 */
[----:B------:R-:W-:Y:S01]  /*5f7e0*/  MOV R114, R68 ;  /* 0x0000004400727202 */ /* 0x000fe20000000f00 */
[----:B------:R-:W-:Y:S01]  /*5f7f0*/  IMAD.MOV.U32 R115, RZ, RZ, R69 ;  /* 0x000000ffff737224 */ /* 0x000fe200078e0045 */
[----:B------:R-:W-:Y:S01]  /*5f800*/  MOV R69, R149 ;  /* 0x0000009500457202 */ /* 0x000fe20000000f00 */
[----:B------:R-:W-:Y:S02]  /*5f810*/  IMAD.MOV.U32 R68, RZ, RZ, R148 ;  /* 0x000000ffff447224 */ /* 0x000fe400078e0094 */
[----:B------:R-:W-:Y:S01]  /*5f820*/  DADD R28, -R60, R28 ;  /* 0x000000003c1c7229 */ /* 0x000fe2000000011c */
[----:B------:R-:W-:Y:S01]  /*5f830*/  IMAD.MOV.U32 R148, RZ, RZ, R14 ;  /* 0x000000ffff947224 */ /* 0x000fe200078e000e */
[----:B------:R-:W-:Y:S01]  /*5f840*/  DMUL R60, R58, UR18 ;  /* 0x000000123a3c7c28 */ /* 0x000fe20008000000 */
[----:B------:R-:W-:Y:S01]  /*5f850*/  IMAD.MOV.U32 R149, RZ, RZ, R15 ;  /* 0x000000ffff957224 */ /* 0x000fe200078e000f */
[----:B------:R-:W-:Y:S01]  /*5f860*/  DMUL R14, R74, UR48 ;  /* 0x000000304a0e7c28 */ /* 0x000fe20008000000 */
[----:B------:R-:W-:Y:S01]  /*5f870*/  IMAD.MOV.U32 R102, RZ, RZ, R162 ;  /* 0x000000ffff667224 */ /* 0x000fe200078e00a2 */
[----:B------:R-:W-:Y:S01]  /*5f880*/  MOV R162, R224 ;  /* 0x000000e000a27202 */ /* 0x000fe20000000f00 */
[----:B------:R-:W-:-:S02]  /*5f890*/  IMAD.MOV.U32 R103, RZ, RZ, R163 ;  /* 0x000000ffff677224 */ /* 0x000fc400078e00a3 */
[----:B------:R-:W-:-:S03]  /*5f8a0*/  IMAD.MOV.U32 R163, RZ, RZ, R225 ;  /* 0x000000ffffa37224 */ /* 0x000fc600078e00e1 */
[C-C-:B------:R-:W-:Y:S02]  /*5f8b0*/  DADD R224, -R14.reuse, R60.reuse ;  /* 0x000000000ee07229 */ /* 0x140fe4000000013c */
[----:B------:R-:W-:Y:S02]  /*5f8c0*/  DADD R60, R14, -R60 ;  /* 0x000000000e3c7229 */ /* 0x000fe4000000083c */
[----:B------:R-:W-:Y:S02]  /*5f8d0*/  DADD R14, R76, R10 ;  /* 0x000000004c0e7229 */ /* 0x000fe4000000000a */
[----:B------:R-:W-:Y:S01]  /*5f8e0*/  DFMA R10, R238, R66, R40 ;  /* 0x00000042ee0a722b */ /* 0x000fe20000000028 */
[----:B------:R-:W-:Y:S01]  /*5f8f0*/  UMOV UR14, 0x33333333 ;  /* 0x33333333000e7882 */ /* 0x000fe20000000000 */
[----:B------:R-:W-:Y:S01]  /*5f900*/  UMOV UR15, 0x3fd33333 ;  /* 0x3fd33333000f7882 */ /* 0x000fe20000000000 */
[----:B------:R-:W-:Y:S01]  /*5f910*/  UMOV UR36, 0x66666666 ;  /* 0x6666666600247882 */ /* 0x000fe20000000000 */
[----:B------:R-:W-:-:S04]  /*5f920*/  UMOV UR37, 0x3fd66666 ;  /* 0x3fd6666600257882 */ /* 0x000fc80000000000 */
[----:B------:R-:W-:Y:S02]  /*5f930*/  DADD R10, R38, R10 ;  /* 0x00000000260a7229 */ /* 0x000fe4000000000a */
[----:B------:R-:W-:Y:S02]  /*5f940*/  DFMA R54, R194, -UR14, R28 ;  /* 0x8000000ec2367c2b */ /* 0x000fe4000800001c */
[----:B------:R-:W-:Y:S01]  /*5f950*/  DMUL R28, R176, UR36 ;  /* 0x00000024b01c7c28 */ /* 0x000fe20008000000 */
[----:B------:R-:W2:Y:S03]  /*5f960*/  LDL.LU.64 R194, [R1+0x8d48] ;  /* 0x008d480001c27983 */ /* 0x000ea60000300a00 */
[----:B------:R-:W-:-:S08]  /*5f970*/  DADD R10, R88, R10 ;  /* 0x00000000580a7229 */ /* 0x000fd0000000000a */
[----:B------:R-:W-:Y:S02]  /*5f980*/  DADD R10, R44, R10 ;  /* 0x000000002c0a7229 */ /* 0x000fe4000000000a */
[----:B------:R-:W-:Y:S01]  /*5f990*/  DADD R86, R38, R6 ;  /* 0x0000000026567229 */ /* 0x000fe20000000006 */
[----:B------:R-:W2:Y:S01]  /*5f9a0*/  LDL.LU.64 R38, [R1+0x85e8] ;  /* 0x0085e80001267983 */ /* 0x000ea20000300a00 */
[----:B------:R-:W-:Y:S01]  /*5f9b0*/  UMOV UR18, 0xd70a3d71 ;  /* 0xd70a3d7100127882 */ /* 0x000fe20000000000 */
[----:B------:R-:W-:Y:S01]  /*5f9c0*/  UMOV UR19, 0x3fdd70a3 ;  /* 0x3fdd70a300137882 */ /* 0x000fe20000000000 */
[----:B------:R-:W-:Y:S01]  /*5f9d0*/  DFMA R6, R42, R16, R156 ;  /* 0x000000102a06722b */ /* 0x000fe2000000009c */
[----:B------:R-:W2:Y:S07]  /*5f9e0*/  LDL.LU.64 R156, [R1+0x8a90] ;  /* 0x008a9000019c7983 */ /* 0x000eae0000300a00 */
[----:B------:R-:W-:-:S02]  /*5f9f0*/  DFMA R16, R176, UR26, R6 ;  /* 0x0000001ab0107c2b */ /* 0x000fc40008000006 */
[----:B------:R-:W-:Y:S01]  /*5fa00*/  DFMA R6, -R126, R62, R88 ;  /* 0x0000003e7e06722b */ /* 0x000fe20000000158 */
[----:B------:R-:W2:Y:S01]  /*5fa10*/  LDL.64 R88, [R1+0x90d0] ;  /* 0x0090d00001587983 */ /* 0x000ea20000100a00 */
[----:B---3--:R-:W-:Y:S02]  /*5fa20*/  DFMA R76, R82, 3, R28 ;  /* 0x40080000524c782b */ /* 0x008fe4000000001c */
[----:B----4-:R-:W-:Y:S01]  /*5fa30*/  DADD R36, -R124, R132 ;  /* 0x000000007c247229 */ /* 0x010fe20000000184 */
[----:B------:R-:W-:Y:S01]  /*5fa40*/  UMOV UR48, 0xeb851eb8 ;  /* 0xeb851eb800307882 */ /* 0x000fe20000000000 */
[----:B------:R-:W-:Y:S01]  /*5fa50*/  DADD R28, R198, -R232 ;  /* 0x00000000c61c7229 */ /* 0x000fe200000008e8 */
[----:B------:R-:W-:Y:S01]  /*5fa60*/  UMOV UR49, 0x3ff23851 ;  /* 0x3ff2385100317882 */ /* 0x000fe20000000000 */
[----:B------:R-:W-:Y:S01]  /*5fa70*/  DFMA R130, R176, UR18, R82 ;  /* 0x00000012b0827c2b */ /* 0x000fe20008000052 */
[----:B------:R-:W3:Y:S01]  /*5fa80*/  LDL.LU.64 R232, [R1+0x8480] ;  /* 0x0084800001e87983 */ /* 0x000ee20000300a00 */
[----:B------:R-:W-:-:S03]  /*5fa90*/  DADD R110, R182, R86 ;  /* 0x00000000b66e7229 */ /* 0x000fc60000000056 */
[----:B------:R-:W4:Y:S01]  /*5faa0*/  LDL.LU.64 R126, [R1+0xad78] ;  /* 0x00ad7800017e7983 */ /* 0x000f220000300a00 */
[----:B------:R-:W-:Y:S02]  /*5fab0*/  DADD R180, R124, R28 ;  /* 0x000000007cb47229 */ /* 0x000fe4000000001c */
[----:B------:R-:W-:Y:S01]  /*5fac0*/  DADD R28, R160, R10 ;  /* 0x00000000a01c7229 */ /* 0x000fe2000000000a */
[----:B------:R-:W-:Y:S01]  /*5fad0*/  IMAD.MOV.U32 R82, RZ, RZ, R114 ;  /* 0x000000ffff527224 */ /* 0x000fe200078e0072 */
[----:B--2---:R-:W-:Y:S01]  /*5fae0*/  DADD R10, -R244, R54 ;  /* 0x00000000f40a7229 */ /* 0x004fe20000000136 */
[----:B------:R-:W-:Y:S01]  /*5faf0*/  MOV R83, R115 ;  /* 0x0000007300537202 */ /* 0x000fe20000000f00 */
[----:B------:R-:W2:Y:S04]  /*5fb00*/  LDL.LU.64 R124, [R1+0xad70] ;  /* 0x00ad7000017c7983 */ /* 0x000ea80000300a00 */
[----:B------:R-:W-:Y:S01]  /*5fb10*/  DADD R54, R230, R28 ;  /* 0x00000000e6367229 */ /* 0x000fe2000000001c */
[----:B------:R-:W3:Y:S01]  /*5fb20*/  LDL.LU.64 R230, [R1+0xad68] ;  /* 0x00ad680001e67983 */ /* 0x000ee20000300a00 */
[----:B------:R-:W-:-:S02]  /*5fb30*/  IMAD.MOV.U32 R114, RZ, RZ, R162 ;  /* 0x000000ffff727224 */ /* 0x000fc400078e00a2 */
[----:B------:R-:W-:Y:S02]  /*5fb40*/  IMAD.MOV.U32 R115, RZ, RZ, R163 ;  /* 0x000000ffff737224 */ /* 0x000fe400078e00a3 */
[----:B------:R-:W4:Y:S04]  /*5fb50*/  LDL.LU.64 R162, [R1+0x84f8] ;  /* 0x0084f80001a27983 */ /* 0x000f280000300a00 */
[----:B------:R0:W-:Y:S01]  /*5fb60*/  STL.64 [R1+0x87c0], R36 ;  /* 0x0087c02401007387 */ /* 0x0001e20000100a00 */
[----:B------:R-:W-:Y:S02]  /*5fb70*/  DADD R10, -R24, R10 ;  /* 0x00000000180a7229 */ /* 0x000fe4000000010a */
[----:B0-----:R-:W-:Y:S02]  /*5fb80*/  DADD R36, R160, R6 ;  /* 0x00000000a0247229 */ /* 0x001fe40000000006 */
[----:B------:R-:W-:-:S04]  /*5fb90*/  DFMA R6, R202, UR42, R182 ;  /* 0x0000002aca067c2b */ /* 0x000fc800080000b6 */
[----:B------:R-:W-:Y:S01]  /*5fba0*/  DADD R10, -R194, R10 ;  /* 0x00000000c20a7229 */ /* 0x000fe2000000010a */
[----:B------:R-:W2:Y:S03]  /*5fbb0*/  LDL.LU.64 R182, [R1+0x8fc0] ;  /* 0x008fc00001b67983 */ /* 0x000ea60000300a00 */
[----:B------:R-:W-:-:S08]  /*5fbc0*/  DFMA R6, -R184, R52, R6 ;  /* 0x00000034b806722b */ /* 0x000fd00000000106 */
[----:B------:R-:W-:Y:S02]  /*5fbd0*/  DADD R138, R38, R6 ;  /* 0x00000000268a7229 */ /* 0x000fe40000000006 */
[----:B------:R-:W-:Y:S02]  /*5fbe0*/  DADD R6, R190, R178 ;  /* 0x00000000be067229 */ /* 0x000fe400000000b2 */
[C---:B------:R-:W-:Y:S01]  /*5fbf0*/  DADD R112, R38.reuse, R36 ;  /* 0x0000000026707229 */ /* 0x040fe20000000024 */
[----:B------:R-:W2:Y:S01]  /*5fc00*/  LDL.64 R178, [R1+0xa2b0] ;  /* 0x00a2b00001b27983 */ /* 0x000ea20000100a00 */
[----:B------:R-:W-:-:S03]  /*5fc10*/  DADD R36, -R38, R10 ;  /* 0x0000000026247229 */ /* 0x000fc6000000010a */
[----:B------:R0:W-:Y:S01]  /*5fc20*/  STL.64 [R1+0x8440], R6 ;  /* 0x0084400601007387 */ /* 0x0001e20000100a00 */
[----:B------:R-:W-:Y:S02]  /*5fc30*/  DFMA R10, R92, R90, R54 ;  /* 0x0000005a5c0a722b */ /* 0x000fe40000000036 */
[----:B------:R-:W-:Y:S01]  /*5fc40*/  DADD R160, -R158, R64 ;  /* 0x000000009ea07229 */ /* 0x000fe20000000140 */
[----:B------:R-:W2:Y:S04]  /*5fc50*/  LDL.LU.64 R38, [R1+0x85d0] ;  /* 0x0085d00001267983 */ /* 0x000ea80000300a00 */
[----:B------:R-:W2:Y:S01]  /*5fc60*/  LDL.64 R158, [R1+0xa290] ;  /* 0x00a29000019e7983 */ /* 0x000ea20000100a00 */
[----:B0-----:R-:W-:Y:S02]  /*5fc70*/  DFMA R6, R30, 2, R6 ;  /* 0x400000001e06782b */ /* 0x001fe40000000006 */
[----:B------:R-:W-:-:S02]  /*5fc80*/  DADD R30, R218, R10 ;  /* 0x00000000da1e7229 */ /* 0x000fc4000000000a */
[----:B------:R-:W-:Y:S01]  /*5fc90*/  DADD R10, -R156, -R88 ;  /* 0x000000009c0a7229 */ /* 0x000fe20000000958 */
[----:B------:R-:W2:Y:S04]  /*5fca0*/  LDL.64 R218, [R1+0xa210] ;  /* 0x00a2100001da7983 */ /* 0x000ea80000100a00 */
[----:B------:R-:W2:Y:S01]  /*5fcb0*/  LDL.LU.64 R88, [R1+0x85d8] ;  /* 0x0085d80001587983 */ /* 0x000ea20000300a00 */
[----:B---3--:R-:W-:-:S08]  /*5fcc0*/  DFMA R28, R230, 3, R76 ;  /* 0x40080000e61c782b */ /* 0x008fd0000000004c */
[----:B------:R-:W-:Y:S02]  /*5fcd0*/  DADD R220, R232, R28 ;  /* 0x00000000e8dc7229 */ /* 0x000fe4000000001c */
[----:B------:R-:W-:Y:S02]  /*5fce0*/  DADD R28, R26, R6 ;  /* 0x000000001a1c7229 */ /* 0x000fe40000000006 */
[----:B----4-:R-:W-:-:S08]  /*5fcf0*/  DADD R6, -R162, R36 ;  /* 0x00000000a2067229 */ /* 0x010fd00000000124 */
[----:B------:R-:W-:Y:S02]  /*5fd00*/  DADD R6, -R128, R6 ;  /* 0x0000000080067229 */ /* 0x000fe40000000106 */
[----:B------:R-:W-:-:S06]  /*5fd10*/  DADD R26, -R246, R10 ;  /* 0x00000000f61a7229 */ /* 0x000fcc000000010a */
[----:B--2---:R-:W-:Y:S01]  /*5fd20*/  DADD R10, -R124, R6 ;  /* 0x000000007c0a7229 */ /* 0x004fe20000000106 */
[----:B------:R-:W2:Y:S01]  /*5fd30*/  LDL.LU.64 R124, [R1+0xad60] ;  /* 0x00ad6000017c7983 */ /* 0x000ea20000300a00 */
[----:B------:R-:W-:Y:S02]  /*5fd40*/  DFMA R76, R242, 0.75, R28 ;  /* 0x3fe80000f24c782b */ /* 0x000fe4000000001c */
[----:B------:R-:W-:Y:S01]  /*5fd50*/  DMUL R28, R250, R70 ;  /* 0x00000046fa1c7228 */ /* 0x000fe20000000000 */
[----:B------:R-:W3:Y:S01]  /*5fd60*/  LDL.LU.64 R250, [R1+0xad50] ;  /* 0x00ad500001fa7983 */ /* 0x000ee20000300a00 */
[----:B------:R-:W-:-:S03]  /*5fd70*/  DADD R190, R232, R130 ;  /* 0x00000000e8be7229 */ /* 0x000fc60000000082 */
[----:B------:R-:W4:Y:S01]  /*5fd80*/  LDL.LU.64 R232, [R1+0x88d8] ;  /* 0x0088d80001e87983 */ /* 0x000f220000300a00 */
[----:B------:R-:W-:Y:S02]  /*5fd90*/  DADD R26, -R212, R26 ;  /* 0x00000000d41a7229 */ /* 0x000fe4000000011a */
[----:B------:R-:W-:-:S06]  /*5fda0*/  DADD R6, R246, -R212 ;  /* 0x00000000f6067229 */ /* 0x000fcc00000008d4 */
[----:B------:R-:W-:Y:S01]  /*5fdb0*/  DADD R36, -R144, R26 ;  /* 0x0000000090247229 */ /* 0x000fe2000000011a */
[----:B------:R0:W-:Y:S01]  /*5fdc0*/  STL.64 [R1+0x84b8], R28 ;  /* 0x0084b81c01007387 */ /* 0x0001e20000100a00 */
[----:B------:R-:W-:Y:S02]  /*5fdd0*/  DADD R54, R136, R30 ;  /* 0x0000000088367229 */ /* 0x000fe4000000001e */
[----:B------:R-:W-:-:S04]  /*5fde0*/  DADD R132, R144, R6 ;  /* 0x0000000090847229 */ /* 0x000fc80000000006 */
[----:B0-----:R-:W-:Y:S02]  /*5fdf0*/  DADD R28, -R28, R36 ;  /* 0x000000001c1c7229 */ /* 0x001fe40000000124 */
[----:B------:R-:W-:Y:S01]  /*5fe00*/  DMUL R36, R248, R62 ;  /* 0x0000003ef8247228 */ /* 0x000fe20000000000 */
[----:B------:R-:W3:Y:S01]  /*5fe10*/  LDL.LU.64 R248, [R1+0xad48] ;  /* 0x00ad480001f87983 */ /* 0x000ee20000300a00 */
[-C--:B------:R-:W-:Y:S02]  /*5fe20*/  DMUL R6, R158, R70.reuse ;  /* 0x000000469e067228 */ /* 0x080fe40000000000 */
[----:B------:R-:W-:Y:S01]  /*5fe30*/  DADD R86, R242, R150 ;  /* 0x00000000f2567229 */ /* 0x000fe20000000096 */
[----:B------:R-:W3:Y:S01]  /*5fe40*/  LDL.LU.64 R242, [R1+0xad58] ;  /* 0x00ad580001f27983 */ /* 0x000ee20000300a00 */
[----:B--2---:R-:W-:Y:S02]  /*5fe50*/  DADD R30, -R124, R10 ;  /* 0x000000007c1e7229 */ /* 0x004fe4000000010a */
[--C-:B------:R-:W-:Y:S01]  /*5fe60*/  DADD R10, -R182, -R236.reuse ;  /* 0x00000000b60a7229 */ /* 0x100fe200000009ec */
[----:B------:R-:W-:Y:S01]  /*5fe70*/  UMOV UR52, 0xec46db4f ;  /* 0xec46db4f00347882 */ /* 0x000fe20000000000 */
[-C--:B------:R-:W-:Y:S01]  /*5fe80*/  DFMA R26, R178, R70.reuse, R236 ;  /* 0x00000046b21a722b */ /* 0x080fe200000000ec */
[----:B------:R-:W-:Y:S01]  /*5fe90*/  UMOV UR53, 0x3d923b5d ;  /* 0x3d923b5d00357882 */ /* 0x000fe20000000000 */
[----:B------:R-:W-:Y:S01]  /*5fea0*/  DADD R130, R212, -R144 ;  /* 0x00000000d4827229 */ /* 0x000fe20000000890 */
[----:B------:R-:W2:Y:S03]  /*5feb0*/  LDL.LU.64 R236, [R1+0x8fe0] ;  /* 0x008fe00001ec7983 */ /* 0x000ea60000300a00 */
[----:B------:R-:W-:Y:S01]  /*5fec0*/  DADD R174, R6, R10 ;  /* 0x0000000006ae7229 */ /* 0x000fe2000000000a */
[----:B------:R-:W2:Y:S01]  /*5fed0*/  LDL.LU.64 R212, [R1+0x8bb0] ;  /* 0x008bb00001d47983 */ /* 0x000ea20000300a00 */
[----:B------:R-:W-:-:S02]  /*5fee0*/  DFMA R6, -R178, R70, -R6 ;  /* 0x00000046b206722b */ /* 0x000fc40000000906 */
[----:B------:R-:W-:Y:S01]  /*5fef0*/  DFMA R136, R222, R50, -R154 ;  /* 0x00000032de88722b */ /* 0x000fe2000000089a */
[----:B------:R-:W2:Y:S05]  /*5ff00*/  LDL.64 R124, [R1+0x8f28] ;  /* 0x008f2800017c7983 */ /* 0x000eaa0000100a00 */
[CC--:B------:R-:W-:Y:S02]  /*5ff10*/  DFMA R150, R218.reuse, R62.reuse, R6 ;  /* 0x0000003eda96722b */ /* 0x0c0fe40000000006 */
[----:B----4-:R-:W-:Y:S02]  /*5ff20*/  DFMA R10, -R218, R62, -R232 ;  /* 0x0000003eda0a722b */ /* 0x010fe400000009e8 */
[----:B------:R-:W-:Y:S01]  /*5ff30*/  DADD R246, R232, R26 ;  /* 0x00000000e8f67229 */ /* 0x000fe2000000001a */
[----:B------:R-:W-:Y:S01]  /*5ff40*/  MOV R178, R122 ;  /* 0x0000007a00b27202 */ /* 0x000fe20000000f00 */
[----:B------:R-:W-:Y:S01]  /*5ff50*/  DADD R6, -R36, R28 ;  /* 0x0000000024067229 */ /* 0x000fe2000000011c */
[----:B------:R-:W-:Y:S01]  /*5ff60*/  IMAD.MOV.U32 R179, RZ, RZ, R123 ;  /* 0x000000ffffb37224 */ /* 0x000fe200078e007b */
[----:B------:R-:W-:Y:S01]  /*5ff70*/  DFMA R26, R38, -0.5, R30 ;  /* 0xbfe00000261a782b */ /* 0x000fe2000000001e */
[----:B------:R-:W-:Y:S01]  /*5ff80*/  IMAD.MOV.U32 R218, RZ, RZ, R114 ;  /* 0x000000ffffda7224 */ /* 0x000fe200078e0072 */
[----:B------:R-:W-:Y:S01]  /*5ff90*/  MOV R219, R115 ;  /* 0x0000007300db7202 */ /* 0x000fe20000000f00 */
[----:B------:R-:W-:Y:S01]  /*5ffa0*/  IMAD.MOV.U32 R232, RZ, RZ, R102 ;  /* 0x000000ffffe87224 */ /* 0x000fe200078e0066 */
[----:B------:R-:W4:Y:S02]  /*5ffb0*/  LDL.LU.64 R114, [R1+0x8420] ;  /* 0x0084200001727983 */ /* 0x000f240000300a00 */
[----:B---3--:R-:W-:-:S02]  /*5ffc0*/  DADD R28, -R250, R6 ;  /* 0x00000000fa1c7229 */ /* 0x008fc40000000106 */
[----:B------:R-:W-:Y:S01]  /*5ffd0*/  DADD R6, R234, R54 ;  /* 0x00000000ea067229 */ /* 0x000fe20000000036 */
[----:B------:R-:W-:Y:S01]  /*5ffe0*/  IMAD.MOV.U32 R233, RZ, RZ, R103 ;  /* 0x000000ffffe97224 */ /* 0x000fe200078e0067 */
[----:B------:R-:W-:Y:S01]  /*5fff0*/  DADD R26, -R88, R26 ;  /* 0x00000000581a7229 */ /* 0x000fe2000000011a */
[----:B------:R-:W-:Y:S01]  /*60000*/  MOV R234, R82 ;  /* 0x0000005200ea7202 */ /* 0x000fe20000000f00 */
[----:B------:R-:W-:Y:S01]  /*60010*/  IMAD.MOV.U32 R235, RZ, RZ, R83 ;  /* 0x000000ffffeb7224 */ /* 0x000fe200078e0053 */
[----:B------:R-:W3:Y:S03]  /*60020*/  LDL.LU.64 R102, [R1+0x85c8] ;  /* 0x0085c80001667983 */ /* 0x000ee60000300a00 */
[----:B------:R-:W-:Y:S01]  /*60030*/  DADD R62, R202, R6 ;  /* 0x00000000ca3e7229 */ /* 0x000fe20000000006 */
[----:B------:R-:W2:Y:S04]  /*60040*/  LDL.LU.64 R82, [R1+0x8a70] ;  /* 0x008a700001527983 */ /* 0x000ea80000300a00 */
[----:B------:R-:W4:Y:S01]  /*60050*/  LDL.LU.64 R202, [R1+0xad38] ;  /* 0x00ad380001ca7983 */ /* 0x000f220000300a00 */
[----:B------:R-:W-:-:S03]  /*60060*/  DFMA R64, R248, -UR14, R26 ;  /* 0x8000000ef8407c2b */ /* 0x000fc6000800001a */
[----:B------:R-:W2:Y:S01]  /*60070*/  LDL.LU.64 R248, [R1+0xad30] ;  /* 0x00ad300001f87983 */ /* 0x000ea20000300a00 */
[----:B------:R-:W-:-:S03]  /*60080*/  DADD R54, -R242, R28 ;  /* 0x00000000f2367229 */ /* 0x000fc6000000011c */
[----:B------:R-:W2:Y:S01]  /*60090*/  LDL.LU.64 R242, [R1+0xad40] ;  /* 0x00ad400001f27983 */ /* 0x000ea20000300a00 */
[-C--:B------:R-:W-:Y:S02]  /*600a0*/  DFMA R6, R184, R52.reuse, R110 ;  /* 0x00000034b806722b */ /* 0x080fe4000000006e */
[----:B------:R-:W-:Y:S01]  /*600b0*/  DMUL R28, R170, UR50 ;  /* 0x00000032aa1c7c28 */ /* 0x000fe20008000000 */
[----:B------:R-:W-:Y:S01]  /*600c0*/  UMOV UR14, 0xa3d70a4 ;  /* 0x0a3d70a4000e7882 */ /* 0x000fe20000000000 */
[----:B------:R-:W-:Y:S01]  /*600d0*/  UMOV UR15, 0x3fd0a3d7 ;  /* 0x3fd0a3d7000f7882 */ /* 0x000fe20000000000 */
[----:B------:R0:W-:Y:S03]  /*600e0*/  STL.128 [R1+0xa950], R8 ;  /* 0x00a9500801007387 */ /* 0x0001e60000100c00 */
[----:B------:R-:W-:Y:S01]  /*600f0*/  DADD R110, R210, R6 ;  /* 0x00000000d26e7229 */ /* 0x000fe20000000006 */
[----:B------:R-:W2:Y:S01]  /*60100*/  LDL.64 R122, [R1+0x9ad8] ;  /* 0x009ad800017a7983 */ /* 0x000ea20000100a00 */
[----:B------:R-:W-:-:S02]  /*60110*/  DFMA R6, R184, R52, R62 ;  /* 0x00000034b806722b */ /* 0x000fc4000000003e */
[C---:B------:R-:W-:Y:S01]  /*60120*/  DFMA R222, R50.reuse, -UR20, R204 ;  /* 0x8000001432de7c2b */ /* 0x040fe200080000cc */
[----:B------:R-:W2:Y:S01]  /*60130*/  LDL.64 R184, [R1+0x9c20] ;  /* 0x009c200001b87983 */ /* 0x000ea20000100a00 */
[----:B------:R-:W-:Y:S02]  /*60140*/  DFMA R198, R50, UR6, -R198 ;  /* 0x0000000632c67c2b */ /* 0x000fe400080008c6 */
[CC--:B------:R-:W-:Y:S01]  /*60150*/  DFMA R144, R80.reuse, R50.reuse, R86 ;  /* 0x000000325090722b */ /* 0x0c0fe20000000056 */
[----:B------:R-:W2:Y:S01]  /*60160*/  LDL.64 R52, [R1+0x9b00] ;  /* 0x009b000001347983 */ /* 0x000ea20000100a00 */
[----:B------:R-:W-:-:S03]  /*60170*/  DFMA R76, R80, R50, R76 ;  /* 0x00000032504c722b */ /* 0x000fc6000000004c */
[----:B------:R-:W2:Y:S01]  /*60180*/  LDL.LU.64 R154, [R1+0x8fc8] ;  /* 0x008fc800019a7983 */ /* 0x000ea20000300a00 */
[----:B----4-:R-:W-:-:S03]  /*60190*/  DFMA R30, R202, UR22, R132 ;  /* 0x00000016ca1e7c2b */ /* 0x010fc60008000084 */
[----:B---3--:R1:W-:Y:S01]  /*601a0*/  STL.128 [R1+0xabe0], R100 ;  /* 0x00abe06401007387 */ /* 0x0083e20000100c00 */
[----:B------:R-:W-:-:S03]  /*601b0*/  DMUL R132, R116, R58 ;  /* 0x0000003a74847228 */ /* 0x000fc60000000000 */
[----:B------:R-:W3:Y:S01]  /*601c0*/  LDL.LU.64 R116, [R1+0xad28] ;  /* 0x00ad280001747983 */ /* 0x000ee20000300a00 */
[C---:B------:R-:W-:Y:S02]  /*601d0*/  DFMA R26, R202.reuse, UR22, R130 ;  /* 0x00000016ca1a7c2b */ /* 0x040fe40008000082 */
[C---:B------:R-:W-:Y:S01]  /*601e0*/  DADD R54, -R202.reuse, R54 ;  /* 0x00000000ca367229 */ /* 0x040fe20000000136 */
[----:B------:R-:W-:Y:S01]  /*601f0*/  STL.64 [R1+0xaa68], R150 ;  /* 0x00aa689601007387 */ /* 0x000fe20000100a00 */
[----:B------:R-:W-:Y:S02]  /*60200*/  DFMA R202, R202, UR48, R28 ;  /* 0x00000030caca7c2b */ /* 0x000fe4000800001c */
[----:B0-----:R-:W-:Y:S01]  /*60210*/  DFMA R8, R50, UR6, R142 ;  /* 0x0000000632087c2b */ /* 0x001fe2000800008e */
[----:B------:R-:W-:Y:S01]  /*60220*/  STL.64 [R1+0xaa60], R174 ;  /* 0x00aa60ae01007387 */ /* 0x000fe20000100a00 */
[----:B------:R-:W-:Y:S02]  /*60230*/  DFMA R168, R170, UR14, R26 ;  /* 0x0000000eaaa87c2b */ /* 0x000fe4000800001a */
[----:B--2---:R-:W-:Y:S01]  /*60240*/  DADD R26, -R248, R64 ;  /* 0x00000000f81a7229 */ /* 0x004fe20000000140 */
[----:B-1----:R-:W2:Y:S01]  /*60250*/  LDL.64 R100, [R1+0x9ed8] ;  /* 0x009ed80001647983 */ /* 0x002ea20000100a00 */
[----:B------:R-:W-:-:S02]  /*60260*/  DADD R28, -R170, R54 ;  /* 0x00000000aa1c7229 */ /* 0x000fc40000000136 */
[----:B------:R-:W-:Y:S01]  /*60270*/  DFMA R176, R170, UR24, R30 ;  /* 0x00000018aab07c2b */ /* 0x000fe2000800001e */
[----:B------:R-:W-:Y:S01]  /*60280*/  UMOV UR6, 0x33333333 ;  /* 0x3333333300067882 */ /* 0x000fe20000000000 */
[----:B------:R-:W-:Y:S01]  /*60290*/  DADD R30, R210, R6 ;  /* 0x00000000d21e7229 */ /* 0x000fe20000000006 */
[----:B------:R-:W-:Y:S01]  /*602a0*/  UMOV UR7, 0x3fc33333 ;  /* 0x3fc3333300077882 */ /* 0x000fe20000000000 */
[----:B------:R-:W-:Y:S01]  /*602b0*/  DADD R6, R162, R112 ;  /* 0x00000000a2067229 */ /* 0x000fe20000000070 */
[----:B------:R-:W4:Y:S01]  /*602c0*/  LDL.LU.64 R10, [R1+0x8860] ;  /* 0x00886000010a7983 */ /* 0x000f220000300a00 */
[----:B------:R-:W-:Y:S02]  /*602d0*/  DADD R26, -R114, R26 ;  /* 0x00000000721a7229 */ /* 0x000fe4000000011a */
[----:B------:R-:W-:Y:S01]  /*602e0*/  DADD R28, -R200, R28 ;  /* 0x00000000c81c7229 */ /* 0x000fe2000000011c */
[----:B------:R3:W-:Y:S03]  /*602f0*/  STL.64 [R1+0x86a0], R8 ;  /* 0x0086a00801007387 */ /* 0x0007e60000100a00 */
[C---:B------:R-:W-:Y:S01]  /*60300*/  DADD R250, R212.reuse, R6 ;  /* 0x00000000d4fa7229 */ /* 0x040fe20000000006 */
[----:B------:R-:W-:Y:S01]  /*60310*/  IMAD.MOV.U32 R54, RZ, RZ, R122 ;  /* 0x000000ffff367224 */ /* 0x000fe200078e007a */
[----:B------:R-:W-:Y:S01]  /*60320*/  DADD R6, -R212, R26 ;  /* 0x00000000d4067229 */ /* 0x000fe2000000011a */
[----:B------:R-:W-:Y:S01]  /*60330*/  IMAD.MOV.U32 R55, RZ, RZ, R123 ;  /* 0x000000ffff377224 */ /* 0x000fe200078e007b */
[----:B------:R-:W-:-:S02]  /*60340*/  DADD R26, -R2, R28 ;  /* 0x00000000021a7229 */ /* 0x000fc4000000011c */
[----:B------:R-:W-:Y:S01]  /*60350*/  DADD R110, R248, R110 ;  /* 0x00000000f86e7229 */ /* 0x000fe2000000006e */
[----:B------:R-:W-:Y:S01]  /*60360*/  UMOV UR20, 0xe147ae14 ;  /* 0xe147ae1400147882 */ /* 0x000fe20000000000 */
[----:B------:R-:W-:Y:S01]  /*60370*/  DADD R30, R78, R30 ;  /* 0x000000004e1e7229 */ /* 0x000fe2000000001e */
[----:B------:R-:W-:Y:S01]  /*60380*/  UMOV UR21, 0x3fee147a ;  /* 0x3fee147a00157882 */ /* 0x000fe20000000000 */
[----:B------:R-:W-:Y:S01]  /*60390*/  DMUL R28, R32, R74 ;  /* 0x0000004a201c7228 */ /* 0x000fe20000000000 */
[----:B------:R-:W4:Y:S01]  /*603a0*/  LDL.LU.64 R142, [R1+0x8f18] ;  /* 0x008f1800018e7983 */ /* 0x000f220000300a00 */
[----:B------:R-:W-:Y:S02]  /*603b0*/  DADD R50, -R132, R26 ;  /* 0x0000000084327229 */ /* 0x000fe4000000011a */
[----:B------:R-:W-:Y:S01]  /*603c0*/  DADD R6, -R82, R6 ;  /* 0x0000000052067229 */ /* 0x000fe20000000106 */
[----:B------:R-:W4:Y:S01]  /*603d0*/  LDL.64 R32, [R1+0x9f60] ;  /* 0x009f600001207983 */ /* 0x000f220000100a00 */
[----:B------:R-:W-:-:S03]  /*603e0*/  DADD R26, R244, R30 ;  /* 0x00000000f41a7229 */ /* 0x000fc6000000001e */
[----:B------:R0:W-:Y:S01]  /*603f0*/  STL.128 [R1+0x29d0], R52 ;  /* 0x0029d03401007387 */ /* 0x0001e20000100c00 */
[----:B------:R-:W-:Y:S02]  /*60400*/  DADD R30, -R28, R50 ;  /* 0x000000001c1e7229 */ /* 0x000fe40000000132 */
[----:B------:R-:W-:Y:S01]  /*60410*/  DFMA R6, R102, -UR6, R6 ;  /* 0x8000000666067c2b */ /* 0x000fe20008000006 */
[----:B------:R-:W-:Y:S01]  /*60420*/  IMAD.MOV.U32 R210, RZ, RZ, R232 ;  /* 0x000000ffffd27224 */ /* 0x000fe200078e00e8 */
[----:B------:R-:W-:Y:S01]  /*60430*/  MOV R211, R233 ;  /* 0x000000e900d37202 */ /* 0x000fe20000000f00 */
[----:B------:R-:W-:Y:S01]  /*60440*/  DADD R130, R244, R194 ;  /* 0x00000000f4827229 */ /* 0x000fe200000000c2 */
[----:B------:R-:W-:Y:S01]  /*60450*/  IMAD.MOV.U32 R212, RZ, RZ, R218 ;  /* 0x000000ffffd47224 */ /* 0x000fe200078e00da */
[----:B------:R-:W4:Y:S04]  /*60460*/  LDL.LU.64 R78, [R1+0x86b8] ;  /* 0x0086b800014e7983 */ /* 0x000f280000300a00 */
[----:B------:R-:W4:Y:S01]  /*60470*/  LDL.LU.64 R204, [R1+0x8610] ;  /* 0x0086100001cc7983 */ /* 0x000f220000300a00 */
[----:B------:R-:W-:Y:S01]  /*60480*/  UMOV UR60, 0x986f33c4 ;  /* 0x986f33c4003c7882 */ /* 0x000fe20000000000 */
[----:B------:R-:W-:-:S02]  /*60490*/  UMOV UR61, 0x3d9e58b5 ;  /* 0x3d9e58b5003d7882 */ /* 0x000fc40000000000 */
[----:B------:R1:W-:Y:S04]  /*604a0*/  STL.128 [R1+0xab20], R152 ;  /* 0x00ab209801007387 */ /* 0x0003e80000100c00 */
[----:B------:R-:W4:Y:S01]  /*604b0*/  LDL.64 R170, [R1+0x8d60] ;  /* 0x008d600001aa7983 */ /* 0x000f220000100a00 */
[----:B---3--:R-:W-:Y:S01]  /*604c0*/  DADD R8, -R116, R30 ;  /* 0x0000000074087229 */ /* 0x008fe2000000011e */
[----:B------:R-:W-:Y:S01]  /*604d0*/  IMAD.MOV.U32 R213, RZ, RZ, R219 ;  /* 0x000000ffffd57224 */ /* 0x000fe200078e00db */
[----:B------:R-:W-:Y:S01]  /*604e0*/  DADD R30, -R98, R6 ;  /* 0x00000000621e7229 */ /* 0x000fe20000000106 */
[----:B------:R-:W-:Y:S01]  /*604f0*/  UMOV UR6, 0x119f21d8 ;  /* 0x119f21d800067882 */ /* 0x000fe20000000000 */
[----:B------:R-:W-:Y:S01]  /*60500*/  UMOV UR7, 0x3dc83073 ;  /* 0x3dc8307300077882 */ /* 0x000fe20000000000 */
[----:B------:R-:W-:-:S02]  /*60510*/  DADD R50, R24, R26 ;  /* 0x0000000018327229 */ /* 0x000fc4000000001a */
[----:B0-----:R-:W-:Y:S02]  /*60520*/  DFMA R52, R154, UR30, R4 ;  /* 0x0000001e9a347c2b */ /* 0x001fe40008000004 */
[----:B------:R-:W-:Y:S01]  /*60530*/  DMUL R54, R236, UR44 ;  /* 0x0000002cec367c28 */ /* 0x000fe20008000000 */
[----:B------:R-:W-:Y:S01]  /*60540*/  MOV R244, R210 ;  /* 0x000000d200f47202 */ /* 0x000fe20000000f00 */
[----:B------:R-:W-:Y:S01]  /*60550*/  DADD R116, -R242, R30 ;  /* 0x00000000f2747229 */ /* 0x000fe2000000011e */
[----:B------:R-:W-:Y:S01]  /*60560*/  IMAD.MOV.U32 R245, RZ, RZ, R211 ;  /* 0x000000fffff57224 */ /* 0x000fe200078e00d3 */
[----:B------:R-:W3:Y:S01]  /*60570*/  LDL.LU.64 R242, [R1+0xad18] ;  /* 0x00ad180001f27983 */ /* 0x000ee20000300a00 */
[----:B------:R-:W-:Y:S02]  /*60580*/  DADD R6, -R184, UR6 ;  /* 0x00000006b8067e29 */ /* 0x000fe40008000100 */
[----:B------:R-:W-:Y:S01]  /*60590*/  DADD R26, -R120, -R126 ;  /* 0x00000000781a7229 */ /* 0x000fe2000000097e */
[----:B------:R-:W4:Y:S01]  /*605a0*/  LDL.LU.64 R24, [R1+0x8678] ;  /* 0x0086780001187983 */ /* 0x000f220000300a00 */
[----:B------:R-:W-:Y:S01]  /*605b0*/  DMUL R30, R184, R66 ;  /* 0x00000042b81e7228 */ /* 0x000fe20000000000 */
[----:B------:R-:W-:Y:S01]  /*605c0*/  MOV R232, R108 ;  /* 0x0000006c00e87202 */ /* 0x000fe20000000f00 */
[----:B------:R-:W-:Y:S01]  /*605d0*/  IMAD.MOV.U32 R233, RZ, RZ, R109 ;  /* 0x000000ffffe97224 */ /* 0x000fe200078e006d */
[----:B------:R-:W4:Y:S03]  /*605e0*/  LDL.64 R218, [R1+0x9f58] ;  /* 0x009f580001da7983 */ /* 0x000f260000100a00 */
[----:B------:R-:W-:Y:S01]  /*605f0*/  DFMA R26, R66, -R6, R26 ;  /* 0x80000006421a722b */ /* 0x000fe2000000001a */
[----:B------:R0:W-:Y:S01]  /*60600*/  STL.128 [R1+0x2a00], R52 ;  /* 0x002a003401007387 */ /* 0x0001e20000100c00 */
[----:B--2---:R-:W-:-:S03]  /*60610*/  DMUL R210, R100, R70 ;  /* 0x0000004664d27228 */ /* 0x004fc60000000000 */
[----:B------:R2:W-:Y:S04]  /*60620*/  STL.64 [R1+0x8648], R8 ;  /* 0x0086480801007387 */ /* 0x0005e80000100a00 */
[----:B------:R-:W4:Y:S01]  /*60630*/  LDL.LU.64 R98, [R1+0xad20] ;  /* 0x00ad200001627983 */ /* 0x000f220000300a00 */
[----:B------:R-:W-:-:S03]  /*60640*/  DMUL R248, R146, UR52 ;  /* 0x0000003492f87c28 */ /* 0x000fc60008000000 */
[----:B-1----:R-:W4:Y:S01]  /*60650*/  LDL.LU.64 R154, [R1+0x8898] ;  /* 0x00889800019a7983 */ /* 0x002f220000300a00 */
[----:B0-----:R-:W-:Y:S01]  /*60660*/  DADD R52, R194, R50 ;  /* 0x00000000c2347229 */ /* 0x001fe20000000032 */
[----:B------:R-:W-:Y:S01]  /*60670*/  IMAD.MOV.U32 R108, RZ, RZ, R96 ;  /* 0x000000ffff6c7224 */ /* 0x000fe200078e0060 */
[----:B------:R-:W-:Y:S01]  /*60680*/  DFMA R50, R66, -R6, -R30 ;  /* 0x800000064232722b */ /* 0x000fe2000000081e */
[----:B------:R-:W-:Y:S01]  /*60690*/  MOV R109, R97 ;  /* 0x00000061006d7202 */ /* 0x000fe20000000f00 */
[----:B------:R-:W-:Y:S01]  /*606a0*/  DFMA R30, -R184, R66, R26 ;  /* 0x00000042b81e722b */ /* 0x000fe2000000011a */
[----:B------:R-:W4:Y:S01]  /*606b0*/  LDL.LU.64 R96, [R1+0x8548] ;  /* 0x0085480001607983 */ /* 0x000f220000300a00 */
[-C--:B------:R-:W-:Y:S02]  /*606c0*/  DFMA R26, R66, R6.reuse, R126 ;  /* 0x00000006421a722b */ /* 0x080fe4000000007e */
[----:B------:R-:W-:Y:S01]  /*606d0*/  DMUL R112, R58, R6 ;  /* 0x000000063a707228 */ /* 0x000fe20000000000 */
[----:B------:R-:W-:Y:S01]  /*606e0*/  IMAD.MOV.U32 R174, RZ, RZ, R244 ;  /* 0x000000ffffae7224 */ /* 0x000fe200078e00f4 */
[----:B--2---:R-:W2:Y:S04]  /*606f0*/  LDL.64 R8, [R1+0xa028] ;  /* 0x00a0280001087983 */ /* 0x004ea80000100a00 */
[----:B------:R-:W-:Y:S04]  /*60700*/  STL.64 [R1+0xabb0], R188 ;  /* 0x00abb0bc01007387 */ /* 0x000fe80000100a00 */
[----:B------:R-:W2:Y:S01]  /*60710*/  LDL.64 R102, [R1+0x90f8] ;  /* 0x0090f80001667983 */ /* 0x000ea20000100a00 */
[----:B---3--:R-:W-:-:S02]  /*60720*/  DADD R64, R242, R26 ;  /* 0x00000000f2407229 */ /* 0x008fc4000000001a */
[----:B----4-:R-:W-:Y:S02]  /*60730*/  DFMA R26, -R32, R66, R196 ;  /* 0x00000042201a722b */ /* 0x010fe400000001c4 */
[----:B------:R-:W-:-:S06]  /*60740*/  DADD R62, -R242, R30 ;  /* 0x00000000f23e7229 */ /* 0x000fcc000000011e */
[----:B------:R-:W-:-:S08]  /*60750*/  DADD R30, -R210, R26 ;  /* 0x00000000d21e7229 */ /* 0x000fd0000000011a */
[----:B------:R-:W-:Y:S01]  /*60760*/  DADD R30, -R240, R30 ;  /* 0x00000000f01e7229 */ /* 0x000fe2000000011e */
[----:B------:R-:W3:Y:S01]  /*60770*/  LDL.LU.64 R240, [R1+0xad10] ;  /* 0x00ad100001f07983 */ /* 0x000ee20000300a00 */
[----:B------:R-:W-:Y:S02]  /*60780*/  DADD R6, -R112, R192 ;  /* 0x0000000070067229 */ /* 0x000fe400000001c0 */
[----:B------:R-:W-:Y:S02]  /*60790*/  DADD R86, R242, R50 ;  /* 0x00000000f2567229 */ /* 0x000fe40000000032 */
[----:B------:R-:W-:Y:S02]  /*607a0*/  DFMA R50, R24, UR20, R110 ;  /* 0x0000001418327c2b */ /* 0x000fe4000800006e */
[----:B------:R-:W-:Y:S01]  /*607b0*/  DMUL R150, R218, R74 ;  /* 0x0000004ada967228 */ /* 0x000fe20000000000 */
[----:B------:R-:W-:Y:S01]  /*607c0*/  IMAD.MOV.U32 R175, RZ, RZ, R245 ;  /* 0x000000ffffaf7224 */ /* 0x000fe200078e00f5 */
[----:B------:R-:W-:Y:S01]  /*607d0*/  DFMA R26, -R184, R58, R6 ;  /* 0x0000003ab81a722b */ /* 0x000fe20000000106 */
[----:B------:R-:W-:Y:S01]  /*607e0*/  IMAD.MOV.U32 R244, RZ, RZ, R34 ;  /* 0x000000fffff47224 */ /* 0x000fe200078e0022 */
[----:B------:R-:W4:Y:S02]  /*607f0*/  LDL.LU.64 R242, [R1+0x90a8] ;  /* 0x0090a80001f27983 */ /* 0x000f240000300a00 */
[----:B------:R-:W-:-:S04]  /*60800*/  DADD R6, R96, R50 ;  /* 0x0000000060067229 */ /* 0x000fc80000000032 */
[----:B------:R-:W-:Y:S01]  /*60810*/  DADD R50, -R78, R26 ;  /* 0x000000004e327229 */ /* 0x000fe2000000011a */
[----:B------:R-:W-:Y:S02]  /*60820*/  MOV R245, R35 ;  /* 0x0000002300f57202 */ /* 0x000fe40000000f00 */
[----:B------:R-:W4:Y:S01]  /*60830*/  LDL.LU.64 R34, [R1+0x8e70] ;  /* 0x008e700001227983 */ /* 0x000f220000300a00 */
[----:B---3--:R-:W-:-:S04]  /*60840*/  DADD R26, R240, R6 ;  /* 0x00000000f01a7229 */ /* 0x008fc80000000006 */
[----:B------:R-:W-:-:S08]  /*60850*/  DADD R6, -R150, R50 ;  /* 0x0000000096067229 */ /* 0x000fd00000000132 */
[----:B------:R-:W-:Y:S01]  /*60860*/  DADD R6, -R72, R6 ;  /* 0x0000000048067229 */ /* 0x000fe20000000106 */
[----:B------:R-:W3:Y:S01]  /*60870*/  LDL.LU.64 R72, [R1+0xad08] ;  /* 0x00ad080001487983 */ /* 0x000ee20000300a00 */
[----:B------:R-:W-:Y:S01]  /*60880*/  DADD R30, -R248, R30 ;  /* 0x00000000f81e7229 */ /* 0x000fe2000000011e */
[----:B------:R-:W-:Y:S01]  /*60890*/  UMOV UR6, 0xe26a48f5 ;  /* 0xe26a48f500067882 */ /* 0x000fe20000000000 */
[----:B------:R-:W-:Y:S01]  /*608a0*/  UMOV UR7, 0x3d7b590c ;  /* 0x3d7b590c00077882 */ /* 0x000fe20000000000 */
[----:B------:R-:W-:Y:S01]  /*608b0*/  DADD R26, R142, R26 ;  /* 0x000000008e1a7229 */ /* 0x000fe2000000001a */
[----:B------:R-:W-:Y:S01]  /*608c0*/  IMAD.MOV.U32 R152, RZ, RZ, R174 ;  /* 0x000000ffff987224 */ /* 0x000fe200078e00ae */
[----:B--2---:R-:W-:Y:S01]  /*608d0*/  DFMA R50, R42, R8, -R94 ;  /* 0x000000082a32722b */ /* 0x004fe2000000085e */
[----:B------:R-:W-:Y:S01]  /*608e0*/  IMAD.MOV.U32 R153, RZ, RZ, R175 ;  /* 0x000000ffff997224 */ /* 0x000fe200078e00af */
[----:B----4-:R-:W-:Y:S01]  /*608f0*/  DADD R6, -R34, R6 ;  /* 0x0000000022067229 */ /* 0x010fe20000000106 */
[----:B------:R-:W-:Y:S01]  /*60900*/  IMAD.MOV.U32 R194, RZ, RZ, R232 ;  /* 0x000000ffffc27224 */ /* 0x000fe200078e00e8 */
[----:B------:R-:W-:Y:S01]  /*60910*/  DFMA R30, R146, -UR6, R30 ;  /* 0x80000006921e7c2b */ /* 0x000fe2000800001e */
[----:B------:R0:W-:Y:S01]  /*60920*/  STL.64 [R1+0x8530], R26 ;  /* 0x0085301a01007387 */ /* 0x0001e20000100a00 */
[----:B------:R-:W-:Y:S01]  /*60930*/  DMUL R174, R66, UR60 ;  /* 0x0000003c42ae7c28 */ /* 0x000fe20008000000 */
[----:B------:R-:W-:-:S02]  /*60940*/  MOV R195, R233 ;  /* 0x000000e900c37202 */ /* 0x000fc40000000f00 */
[----:B------:R-:W-:Y:S04]  /*60950*/  STL.64 [R1+0x8478], R6 ;  /* 0x0084780601007387 */ /* 0x000fe80000100a00 */
[----:B------:R-:W2:Y:S01]  /*60960*/  LDL.LU.64 R232, [R1+0x8718] ;  /* 0x0087180001e87983 */ /* 0x000ea20000300a00 */
[----:B0-----:R-:W-:-:S03]  /*60970*/  DADD R26, -R10, R30 ;  /* 0x000000000a1a7229 */ /* 0x001fc6000000011e */
[----:B------:R-:W-:Y:S01]  /*60980*/  STL.128 [R1+0xa960], R96 ;  /* 0x00a9606001007387 */ /* 0x000fe20000100c00 */
[----:B------:R-:W-:-:S03]  /*60990*/  DADD R8, -R174, R50 ;  /* 0x00000000ae087229 */ /* 0x000fc60000000132 */
[----:B------:R-:W4:Y:S04]  /*609a0*/  LDL.LU.64 R42, [R1+0xad00] ;  /* 0x00ad0000012a7983 */ /* 0x000f280000300a00 */
[----:B------:R0:W-:Y:S04]  /*609b0*/  STL.64 [R1+0x8620], R8 ;  /* 0x0086200801007387 */ /* 0x0001e80000100a00 */
[----:B------:R-:W2:Y:S01]  /*609c0*/  LDL.LU.64 R34, [R1+0x85e0] ;  /* 0x0085e00001227983 */ /* 0x000ea20000300a00 */
[----:B------:R-:W-:Y:S01]  /*609d0*/  MOV R188, R148 ;  /* 0x0000009400bc7202 */ /* 0x000fe20000000f00 */
[----:B------:R-:W-:-:S02]  /*609e0*/  IMAD.MOV.U32 R189, RZ, RZ, R149 ;  /* 0x000000ffffbd7224 */ /* 0x000fc400078e0095 */
[----:B------:R-:W2:Y:S04]  /*609f0*/  LDL.LU.64 R142, [R1+0x8d50] ;  /* 0x008d5000018e7983 */ /* 0x000ea80000300a00 */
[----:B0-----:R-:W2:Y:S01]  /*60a00*/  LDL.LU.64 R8, [R1+0x8a78] ;  /* 0x008a780001087983 */ /* 0x001ea20000300a00 */
[----:B---3--:R-:W-:Y:S02]  /*60a10*/  DADD R6, -R72, R26 ;  /* 0x0000000048067229 */ /* 0x008fe4000000011a */
[----:B------:R-:W-:Y:S02]  /*60a20*/  DADD R50, -R10, -R72 ;  /* 0x000000000a327229 */ /* 0x000fe40000000948 */
[----:B------:R-:W-:Y:S02]  /*60a30*/  DFMA R30, -R218, R66, -R84 ;  /* 0x00000042da1e722b */ /* 0x000fe40000000954 */
[----:B----4-:R-:W-:Y:S01]  /*60a40*/  DFMA R74, R80, R146, R42 ;  /* 0x00000092504a722b */ /* 0x010fe2000000002a */
[----:B------:R-:W3:Y:S01]  /*60a50*/  LDL.LU.64 R84, [R1+0xacf8] ;  /* 0x00acf80001547983 */ /* 0x000ee20000300a00 */
[----:B------:R-:W-:-:S02]  /*60a60*/  DADD R54, -R204, R6 ;  /* 0x00000000cc367229 */ /* 0x000fc40000000106 */
[----:B------:R-:W-:Y:S01]  /*60a70*/  DFMA R6, R242, 2, R18 ;  /* 0x40000000f206782b */ /* 0x000fe20000000012 */
[----:B------:R-:W-:Y:S01]  /*60a80*/  MOV R174, R188 ;  /* 0x000000bc00ae7202 */ /* 0x000fe20000000f00 */
[----:B------:R-:W4:Y:S01]  /*60a90*/  LDL.LU.64 R18, [R1+0xacf0] ;  /* 0x00acf00001127983 */ /* 0x000f220000300a00 */
[----:B------:R-:W-:-:S03]  /*60aa0*/  DADD R96, -R204, R50 ;  /* 0x00000000cc607229 */ /* 0x000fc60000000132 */
[----:B------:R-:W3:Y:S01]  /*60ab0*/  LDL.64 R204, [R1+0x8fa8] ;  /* 0x008fa80001cc7983 */ /* 0x000ee20000100a00 */
[----:B------:R-:W-:Y:S02]  /*60ac0*/  DADD R26, -R124, R30 ;  /* 0x000000007c1a7229 */ /* 0x000fe4000000011e */
[----:B------:R-:W-:Y:S01]  /*60ad0*/  DADD R50, R162, R138 ;  /* 0x00000000a2327229 */ /* 0x000fe2000000008a */
[----:B------:R-:W3:Y:S01]  /*60ae0*/  LDL.LU.64 R242, [R1+0x85c0] ;  /* 0x0085c00001f27983 */ /* 0x000ee20000300a00 */
[----:B------:R-:W-:Y:S01]  /*60af0*/  DFMA R6, R100, R70, R6 ;  /* 0x000000466406722b */ /* 0x000fe20000000006 */
[----:B------:R-:W-:Y:S02]  /*60b00*/  IMAD.MOV.U32 R175, RZ, RZ, R189 ;  /* 0x000000ffffaf7224 */ /* 0x000fe400078e00bd */
[----:B------:R-:W-:Y:S01]  /*60b10*/  IMAD.MOV.U32 R188, RZ, RZ, R178 ;  /* 0x000000ffffbc7224 */ /* 0x000fe200078e00b2 */
[----:B--2---:R-:W-:Y:S01]  /*60b20*/  DADD R26, -R232, R26 ;  /* 0x00000000e81a7229 */ /* 0x004fe2000000011a */
[----:B------:R0:W-:Y:S01]  /*60b30*/  STL.64 [R1+0x8438], R50 ;  /* 0x0084383201007387 */ /* 0x0001e20000100a00 */
[----:B------:R-:W-:-:S02]  /*60b40*/  DADD R30, R170, -R154 ;  /* 0x00000000aa1e7229 */ /* 0x000fc4000000089a */
[----:B------:R-:W-:Y:S01]  /*60b50*/  DADD R138, -RZ, -R106 ;  /* 0x00000000ff8a7229 */ /* 0x000fe2000000096a */
[----:B------:R-:W-:Y:S01]  /*60b60*/  MOV R189, R179 ;  /* 0x000000b300bd7202 */ /* 0x000fe20000000f00 */
[----:B------:R-:W2:Y:S04]  /*60b70*/  LDL.LU.64 R154, [R1+0x8ce8] ;  /* 0x008ce800019a7983 */ /* 0x000ea80000300a00 */
[----:B------:R-:W2:Y:S01]  /*60b80*/  LDL.64 R178, [R1+0x9098] ;  /* 0x0090980001b27983 */ /* 0x000ea20000100a00 */
[----:B0-----:R-:W-:-:S03]  /*60b90*/  DFMA R50, R146, UR4, R6 ;  /* 0x0000000492327c2b */ /* 0x001fc60008000006 */
[----:B------:R0:W-:Y:S01]  /*60ba0*/  STL.128 [R1+0x2aa0], R136 ;  /* 0x002aa08801007387 */ /* 0x0001e20000100c00 */
[----:B------:R-:W-:Y:S01]  /*60bb0*/  DADD R116, -R34, R116 ;  /* 0x0000000022747229 */ /* 0x000fe20000000174 */
[----:B------:R-:W-:Y:S02]  /*60bc0*/  IMAD.MOV.U32 R98, RZ, RZ, R152 ;  /* 0x000000ffff627224 */ /* 0x000fe400078e0098 */
[----:B------:R-:W-:Y:S01]  /*60bd0*/  IMAD.MOV.U32 R99, RZ, RZ, R153 ;  /* 0x000000ffff637224 */ /* 0x000fe200078e0099 */
[----:B------:R-:W-:Y:S01]  /*60be0*/  CS2R R196, SRZ ;  /* 0x0000000000c47805 */ /* 0x000fe2000001ff00 */
[----:B------:R-:W2:Y:S04]  /*60bf0*/  LDL.64 R148, [R1+0x8720] ;  /* 0x0087200001947983 */ /* 0x000ea80000100a00 */
[----:B------:R-:W2:Y:S01]  /*60c00*/  LDL.LU.64 R124, [R1+0x87f8] ;  /* 0x0087f800017c7983 */ /* 0x000ea20000300a00 */
[----:B----4-:R-:W-:-:S03]  /*60c10*/  DADD R26, -R18, R26 ;  /* 0x00000000121a7229 */ /* 0x010fc6000000011a */
[----:B------:R1:W-:Y:S01]  /*60c20*/  STL.64 [R1+0x8610], R30 ;  /* 0x0086101e01007387 */ /* 0x0003e20000100a00 */
[----:B0-----:R-:W-:-:S03]  /*60c30*/  DADD R138, R10, R50 ;  /* 0x000000000a8a7229 */ /* 0x001fc60000000032 */
[----:B------:R-:W4:Y:S01]  /*60c40*/  LDL.64 R34, [R1+0x9ee8] ;  /* 0x009ee80001227983 */ /* 0x000f220000100a00 */
[----:B------:R-:W-:Y:S02]  /*60c50*/  DADD R6, -R8, R26 ;  /* 0x0000000008067229 */ /* 0x000fe4000000011a */
[----:B---3--:R-:W-:Y:S01]  /*60c60*/  DADD R26, R170, R204 ;  /* 0x00000000aa1a7229 */ /* 0x008fe200000000cc */
[----:B------:R-:W3:Y:S01]  /*60c70*/  LDL.64 R8, [R1+0x86b0] ;  /* 0x0086b00001087983 */ /* 0x000ee20000100a00 */
[----:B------:R-:W-:-:S03]  /*60c80*/  DADD R170, R46, R76 ;  /* 0x000000002eaa7229 */ /* 0x000fc6000000004c */
[----:B------:R-:W2:Y:S01]  /*60c90*/  LDL.LU.64 R46, [R1+0xace8] ;  /* 0x00ace800012e7983 */ /* 0x000ea20000300a00 */
[----:B------:R-:W-:-:S03]  /*60ca0*/  DFMA R10, R80, R146, R20 ;  /* 0x00000092500a722b */ /* 0x000fc60000000014 */
[----:B------:R-:W4:Y:S01]  /*60cb0*/  LDL.LU.64 R80, [R1+0xacd8] ;  /* 0x00acd80001507983 */ /* 0x000f220000300a00 */
[----:B-1----:R-:W-:-:S03]  /*60cc0*/  DADD R30, R162, R52 ;  /* 0x00000000a21e7229 */ /* 0x002fc60000000034 */
[----:B------:R-:W3:Y:S01]  /*60cd0*/  LDL.LU.64 R162, [R1+0x8cb8] ;  /* 0x008cb80001a27983 */ /* 0x000ee20000300a00 */
[----:B------:R-:W-:-:S03]  /*60ce0*/  DADD R76, -R20, R26 ;  /* 0x00000000144c7229 */ /* 0x000fc6000000011a */
[----:B------:R-:W3:Y:S01]  /*60cf0*/  LDL.LU.64 R20, [R1+0xace0] ;  /* 0x00ace00001147983 */ /* 0x000ee20000300a00 */
[----:B------:R-:W-:Y:S02]  /*60d00*/  DADD R50, R128, R30 ;  /* 0x0000000080327229 */ /* 0x000fe4000000001e */
[----:B------:R-:W-:Y:S01]  /*60d10*/  DADD R30, R98, R64 ;  /* 0x00000000621e7229 */ /* 0x000fe20000000040 */
[----:B------:R-:W-:Y:S01]  /*60d20*/  MOV R100, R234 ;  /* 0x000000ea00647202 */ /* 0x000fe20000000f00 */
[----:B------:R-:W-:Y:S01]  /*60d30*/  IMAD.MOV.U32 R101, RZ, RZ, R235 ;  /* 0x000000ffff657224 */ /* 0x000fe200078e00eb */
[----:B------:R-:W-:Y:S02]  /*60d40*/  DADD R6, -R84, R6 ;  /* 0x0000000054067229 */ /* 0x000fe40000000106 */
[----:B--2---:R-:W-:Y:S01]  /*60d50*/  DADD R26, -R46, R62 ;  /* 0x000000002e1a7229 */ /* 0x004fe2000000013e */
[----:B------:R0:W-:Y:S07]  /*60d60*/  STL.128 [R1+0xa980], R44 ;  /* 0x00a9802c01007387 */ /* 0x0001ee0000100c00 */
[----:B------:R-:W-:-:S02]  /*60d70*/  DADD R26, -R98, R26 ;  /* 0x00000000621a7229 */ /* 0x000fc4000000011a */
[----:B----4-:R-:W-:Y:S02]  /*60d80*/  DADD R30, R80, R30 ;  /* 0x00000000501e7229 */ /* 0x010fe4000000001e */
[----:B------:R-:W-:-:S04]  /*60d90*/  DADD R234, R242, -R80 ;  /* 0x00000000f2ea7229 */ /* 0x000fc80000000850 */
[C---:B------:R-:W-:Y:S02]  /*60da0*/  DADD R26, -R80.reuse, R26 ;  /* 0x00000000501a7229 */ /* 0x040fe4000000011a */
[----:B0-----:R-:W-:Y:S01]  /*60db0*/  DADD R44, R80, R86 ;  /* 0x00000000502c7229 */ /* 0x001fe20000000056 */
[----:B------:R-:W2:Y:S01]  /*60dc0*/  LDL.LU.64 R80, [R1+0xacd0] ;  /* 0x00acd00001507983 */ /* 0x000ea20000300a00 */
[----:B------:R-:W-:Y:S02]  /*60dd0*/  DADD R42, -R178, R206 ;  /* 0x00000000b22a7229 */ /* 0x000fe400000001ce */
[----:B------:R-:W-:Y:S01]  /*60de0*/  DADD R62, -R154, R6 ;  /* 0x000000009a3e7229 */ /* 0x000fe20000000106 */
[----:B------:R0:W-:Y:S01]  /*60df0*/  STL.128 [R1+0x2ab0], R196 ;  /* 0x002ab0c401007387 */ /* 0x0001e20000100c00 */
[----:B------:R-:W-:Y:S02]  /*60e00*/  DFMA R128, R146, -UR6, -R248 ;  /* 0x8000000692807c2b */ /* 0x000fe400080008f8 */
[----:B------:R-:W-:Y:S01]  /*60e10*/  DMUL R110, R34, R70 ;  /* 0x00000046226e7228 */ /* 0x000fe20000000000 */
[----:B------:R-:W-:Y:S01]  /*60e20*/  IMAD.MOV.U32 R204, RZ, RZ, R180 ;  /* 0x000000ffffcc7224 */ /* 0x000fe200078e00b4 */
[----:B---3--:R-:W-:Y:S01]  /*60e30*/  DADD R6, -R8, R42 ;  /* 0x0000000008067229 */ /* 0x008fe2000000012a */
[----:B------:R-:W-:Y:S01]  /*60e40*/  MOV R205, R181 ;  /* 0x000000b500cd7202 */ /* 0x000fe20000000f00 */
[----:B------:R-:W-:-:S02]  /*60e50*/  DADD R42, -R162, R62 ;  /* 0x00000000a22a7229 */ /* 0x000fc4000000013e */
[-C--:B------:R-:W-:Y:S01]  /*60e60*/  DFMA R136, R184, R66.reuse, R242 ;  /* 0x00000042b888722b */ /* 0x080fe200000000f2 */
[----:B------:R-:W-:Y:S01]  /*60e70*/  IMAD.MOV.U32 R152, RZ, RZ, R194 ;  /* 0x000000ffff987224 */ /* 0x000fe200078e00c2 */
[----:B------:R-:W-:Y:S01]  /*60e80*/  DMUL R64, R146, UR4 ;  /* 0x0000000492407c28 */ /* 0x000fe20008000000 */
[----:B------:R-:W-:Y:S01]  /*60e90*/  IMAD.MOV.U32 R153, RZ, RZ, R195 ;  /* 0x000000ffff997224 */ /* 0x000fe200078e00c3 */
[----:B------:R-:W-:Y:S01]  /*60ea0*/  DADD R52, -R142, R102 ;  /* 0x000000008e347229 */ /* 0x000fe20000000166 */
[----:B------:R-:W3:Y:S01]  /*60eb0*/  LDL.LU.64 R86, [R1+0x8d88] ;  /* 0x008d880001567983 */ /* 0x000ee20000300a00 */
[----:B0-----:R-:W-:Y:S02]  /*60ec0*/  DFMA R196, R146, UR4, R248 ;  /* 0x0000000492c47c2b */ /* 0x001fe400080000f8 */
[----:B------:R-:W-:Y:S02]  /*60ed0*/  DADD R248, -R20, R42 ;  /* 0x0000000014f87229 */ /* 0x000fe4000000012a */
[----:B------:R-:W-:Y:S01]  /*60ee0*/  DADD R6, -R110, R6 ;  /* 0x000000006e067229 */ /* 0x000fe20000000106 */
[----:B------:R-:W-:Y:S01]  /*60ef0*/  IMAD.MOV.U32 R102, RZ, RZ, R208 ;  /* 0x000000ffff667224 */ /* 0x000fe200078e00d0 */
[--C-:B------:R-:W-:Y:S01]  /*60f00*/  DADD R42, R20, -R232.reuse ;  /* 0x00000000142a7229 */ /* 0x100fe200000008e8 */
[----:B------:R-:W-:Y:S01]  /*60f10*/  MOV R103, R209 ;  /* 0x000000d100677202 */ /* 0x000fe20000000f00 */
[----:B------:R-:W-:Y:S01]  /*60f20*/  DFMA R20, -R218, R66, R232 ;  /* 0x00000042da14722b */ /* 0x000fe200000001e8 */
[----:B------:R-:W4:Y:S04]  /*60f30*/  LDL.LU.64 R208, [R1+0x85f8] ;  /* 0x0085f80001d07983 */ /* 0x000f280000300a00 */
[----:B------:R0:W-:Y:S01]  /*60f40*/  STL.64 [R1+0x8658], R42 ;  /* 0x0086582a01007387 */ /* 0x0001e20000100a00 */
[----:B------:R-:W-:Y:S01]  /*60f50*/  MOV R8, R174 ;  /* 0x000000ae00087202 */ /* 0x000fe20000000f00 */
[----:B------:R-:W-:-:S02]  /*60f60*/  IMAD.MOV.U32 R9, RZ, RZ, R175 ;  /* 0x000000ffff097224 */ /* 0x000fc400078e00af */
[----:B------:R2:W-:Y:S04]  /*60f70*/  STL.64 [R1+0x86a8], R20 ;  /* 0x0086a81401007387 */ /* 0x0005e80000100a00 */
[----:B------:R-:W3:Y:S01]  /*60f80*/  LDL.LU.64 R218, [R1+0xacc0] ;  /* 0x00acc00001da7983 */ /* 0x000ee20000300a00 */
[----:B0-----:R-:W-:-:S03]  /*60f90*/  DFMA R42, -R32, R66, R64 ;  /* 0x00000042202a722b */ /* 0x001fc60000000140 */
[----:B------:R-:W3:Y:S04]  /*60fa0*/  LDL.LU.64 R180, [R1+0x8588] ;  /* 0x0085880001b47983 */ /* 0x000ee80000300a00 */
[----:B------:R-:W4:Y:S01]  /*60fb0*/  LDL.LU.64 R32, [R1+0xacb8] ;  /* 0x00acb80001207983 */ /* 0x000f220000300a00 */
[----:B------:R-:W-:Y:S01]  /*60fc0*/  IMAD.MOV.U32 R174, RZ, RZ, R68 ;  /* 0x000000ffffae7224 */ /* 0x000fe200078e0044 */
[----:B------:R-:W-:Y:S01]  /*60fd0*/  MOV R68, R166 ;  /* 0x000000a600447202 */ /* 0x000fe20000000f00 */
[----:B------:R-:W-:Y:S01]  /*60fe0*/  IMAD.MOV.U32 R175, RZ, RZ, R69 ;  /* 0x000000ffffaf7224 */ /* 0x000fe200078e0045 */
[----:B------:R-:W-:Y:S01]  /*60ff0*/  DADD R62, -R242, R26 ;  /* 0x00000000f23e7229 */ /* 0x000fe2000000011a */
[----:B------:R-:W-:Y:S01]  /*61000*/  IMAD.MOV.U32 R69, RZ, RZ, R167 ;  /* 0x000000ffff457224 */ /* 0x000fe200078e00a7 */
[----:B------:R-:W3:Y:S04]  /*61010*/  LDL.LU.64 R194, [R1+0x9030] ;  /* 0x0090300001c27983 */ /* 0x000ee80000300a00 */
[----:B------:R-:W3:Y:S04]  /*61020*/  LDL.LU.64 R166, [R1+0x9028] ;  /* 0x0090280001a67983 */ /* 0x000ee80000300a00 */
[----:B------:R-:W3:Y:S04]  /*61030*/  LDL.LU.64 R232, [R1+0xacc8] ;  /* 0x00acc80001e87983 */ /* 0x000ee80000300a00 */
[----:B------:R-:W3:Y:S01]  /*61040*/  LDL.LU.64 R146, [R1+0x8f90] ;  /* 0x008f900001927983 */ /* 0x000ee20000300a00 */
[----:B--2---:R-:W-:-:S02]  /*61050*/  DADD R20, -R80, R6 ;  /* 0x0000000050147229 */ /* 0x004fc40000000106 */
[----:B------:R-:W-:Y:S01]  /*61060*/  DMUL R192, R148, 0.75 ;  /* 0x3fe8000094c07828 */ /* 0x000fe20000000000 */
[----:B------:R-:W2:Y:S01]  /*61070*/  LDL.LU.64 R80, [R1+0xacb0] ;  /* 0x00acb00001507983 */ /* 0x000ea20000300a00 */
[----:B------:R-:W-:-:S03]  /*61080*/  DADD R26, R72, R138 ;  /* 0x00000000481a7229 */ /* 0x000fc6000000008a */
[----:B------:R0:W-:Y:S01]  /*61090*/  STL.64 [R1+0x8490], R42 ;  /* 0x0084902a01007387 */ /* 0x0001e20000100a00 */
[----:B------:R-:W-:Y:S01]  /*610a0*/  DADD R20, -R106, R20 ;  /* 0x000000006a147229 */ /* 0x000fe20000000114 */
[----:B------:R-:W-:Y:S01]  /*610b0*/  UMOV UR30, 0x7ae147ae ;  /* 0x7ae147ae001e7882 */ /* 0x000fe20000000000 */
[----:B------:R-:W-:Y:S01]  /*610c0*/  UMOV UR31, 0x3ff3ae14 ;  /* 0x3ff3ae14001f7882 */ /* 0x000fe20000000000 */
[----:B------:R-:W-:Y:S01]  /*610d0*/  IMAD.MOV.U32 R46, RZ, RZ, R188 ;  /* 0x000000ffff2e7224 */ /* 0x000fe200078e00bc */
[----:B------:R-:W-:Y:S01]  /*610e0*/  MOV R47, R189 ;  /* 0x000000bd002f7202 */ /* 0x000fe20000000f00 */
[----:B------:R1:W-:Y:S01]  /*610f0*/  STL.64 [R1+0x8538], R44 ;  /* 0x0085382c01007387 */ /* 0x0003e20000100a00 */
[----:B------:R-:W-:Y:S01]  /*61100*/  UMOV UR6, 0x5c28f5c3 ;  /* 0x5c28f5c300067882 */ /* 0x000fe20000000000 */
[----:B------:R-:W-:Y:S01]  /*61110*/  UMOV UR7, 0x3fe5c28f ;  /* 0x3fe5c28f00077882 */ /* 0x000fe20000000000 */
[----:B------:R-:W-:Y:S01]  /*61120*/  IMAD.MOV.U32 R206, RZ, RZ, R152 ;  /* 0x000000ffffce7224 */ /* 0x000fe200078e0098 */
[----:B------:R-:W-:Y:S01]  /*61130*/  MOV R207, R153 ;  /* 0x0000009900cf7202 */ /* 0x000fe20000000f00 */
[----:B------:R-:W3:Y:S01]  /*61140*/  LDL.LU.64 R64, [R1+0x8ae0] ;  /* 0x008ae00001407983 */ /* 0x000ee20000300a00 */
[----:B0-----:R-:W-:-:S02]  /*61150*/  DADD R42, R242, R30 ;  /* 0x00000000f22a7229 */ /* 0x001fc4000000001e */
[C---:B----4-:R-:W-:Y:S01]  /*61160*/  DFMA R6, R32.reuse, UR8, R144 ;  /* 0x0000000820067c2b */ /* 0x050fe20008000090 */
[----:B------:R-:W4:Y:S01]  /*61170*/  LDL.LU.64 R188, [R1+0x8848] ;  /* 0x0088480001bc7983 */ /* 0x000f220000300a00 */
[----:B------:R-:W-:Y:S02]  /*61180*/  DFMA R30, R32, UR8, R170 ;  /* 0x00000008201e7c2b */ /* 0x000fe400080000aa */
[C---:B------:R-:W-:Y:S02]  /*61190*/  DADD R32, -R208.reuse, R62 ;  /* 0x00000000d0207229 */ /* 0x040fe4000000013e */
[----:B------:R-:W-:Y:S01]  /*611a0*/  DADD R198, R208, R42 ;  /* 0x00000000d0c67229 */ /* 0x000fe2000000002a */
[----:B------:R-:W4:Y:S01]  /*611b0*/  LDL.LU.64 R208, [R1+0x8618] ;  /* 0x0086180001d07983 */ /* 0x000f220000300a00 */
[----:B--2---:R-:W-:Y:S02]  /*611c0*/  DADD R242, R80, R26 ;  /* 0x0000000050f27229 */ /* 0x004fe4000000001a */
[----:B---3--:R-:W-:-:S02]  /*611d0*/  DFMA R26, R218, UR42, R6 ;  /* 0x0000002ada1a7c2b */ /* 0x008fc40008000006 */
[----:B------:R-:W-:Y:S02]  /*611e0*/  DADD R6, -R166, R20 ;  /* 0x00000000a6067229 */ /* 0x000fe40000000114 */
[----:B------:R-:W-:Y:S02]  /*611f0*/  DFMA R20, R218, UR8, R30 ;  /* 0x00000008da147c2b */ /* 0x000fe4000800001e */
[----:B------:R-:W-:Y:S02]  /*61200*/  DADD R30, -R180, R32 ;  /* 0x00000000b41e7229 */ /* 0x000fe40000000120 */
[----:B------:R-:W-:Y:S01]  /*61210*/  DFMA R32, -R238, R56, R186 ;  /* 0x00000038ee20722b */ /* 0x000fe200000001ba */
[----:B------:R-:W2:Y:S01]  /*61220*/  LDL.LU.64 R238, [R1+0xaca8] ;  /* 0x00aca80001ee7983 */ /* 0x000ea20000300a00 */
[----:B------:R-:W-:Y:S02]  /*61230*/  DADD R42, -R80, R54 ;  /* 0x00000000502a7229 */ /* 0x000fe40000000136 */
[----:B------:R-:W-:-:S02]  /*61240*/  DADD R54, -R166, -R194 ;  /* 0x00000000a6367229 */ /* 0x000fc400000009c2 */
[----:B------:R-:W-:-:S03]  /*61250*/  DADD R6, -R194, R6 ;  /* 0x00000000c2067229 */ /* 0x000fc60000000106 */
[----:B------:R0:W-:Y:S01]  /*61260*/  STL.64 [R1+0x8598], R42 ;  /* 0x0085982a01007387 */ /* 0x0001e20000100a00 */
[----:B------:R-:W-:Y:S01]  /*61270*/  DADD R124, -R124, R192 ;  /* 0x000000007c7c7229 */ /* 0x000fe200000001c0 */
[----:B-1----:R-:W-:Y:S02]  /*61280*/  IMAD.MOV.U32 R44, RZ, RZ, R204 ;  /* 0x000000ffff2c7224 */ /* 0x002fe400078e00cc */
[----:B------:R-:W-:Y:S01]  /*61290*/  IMAD.MOV.U32 R45, RZ, RZ, R205 ;  /* 0x000000ffff2d7224 */ /* 0x000fe200078e00cd */
[----:B0-----:R-:W-:Y:S02]  /*612a0*/  DFMA R42, R232, UR30, R26 ;  /* 0x0000001ee82a7c2b */ /* 0x001fe4000800001a */
[C---:B----4-:R-:W-:Y:S02]  /*612b0*/  DADD R204, -R208.reuse, R54 ;  /* 0x00000000d0cc7229 */ /* 0x050fe40000000136 */
[----:B------:R-:W-:Y:S02]  /*612c0*/  DADD R208, -R208, R6 ;  /* 0x00000000d0d07229 */ /* 0x000fe40000000106 */
[----:B------:R-:W-:-:S02]  /*612d0*/  DFMA R54, R146, 1.125, R192 ;  /* 0x3ff200009236782b */ /* 0x000fc400000000c0 */
[----:B------:R-:W-:Y:S02]  /*612e0*/  DMUL R6, R146, 1.25 ;  /* 0x3ff4000092067828 */ /* 0x000fe40000000000 */
[----:B--2---:R-:W-:Y:S02]  /*612f0*/  DADD R26, -R238, R30 ;  /* 0x00000000ee1a7229 */ /* 0x004fe4000000011e */
[----:B------:R-:W-:Y:S02]  /*61300*/  DFMA R30, R232, UR6, R20 ;  /* 0x00000006e81e7c2b */ /* 0x000fe40008000014 */
[----:B------:R-:W-:-:S04]  /*61310*/  DFMA R20, R146, 0.875, R124 ;  /* 0x3fec00009214782b */ /* 0x000fc8000000007c */
[----:B------:R-:W-:Y:S02]  /*61320*/  DADD R232, -R86, R26 ;  /* 0x0000000056e87229 */ /* 0x000fe4000000011a */
[----:B------:R-:W-:Y:S01]  /*61330*/  DADD R26, R146, R52 ;  /* 0x00000000921a7229 */ /* 0x000fe20000000034 */
[----:B------:R-:W2:Y:S01]  /*61340*/  LDL.LU.64 R146, [R1+0x9100] ;  /* 0x0091000001927983 */ /* 0x000ea20000300a00 */
[----:B------:R-:W-:Y:S01]  /*61350*/  MOV R152, R174 ;  /* 0x000000ae00987202 */ /* 0x000fe20000000f00 */
[----:B------:R-:W-:Y:S01]  /*61360*/  IMAD.MOV.U32 R153, RZ, RZ, R175 ;  /* 0x000000ffff997224 */ /* 0x000fe200078e00af */
[----:B------:R-:W-:Y:S01]  /*61370*/  DADD R62, R12, R32 ;  /* 0x000000000c3e7229 */ /* 0x000fe20000000020 */
[----:B------:R-:W3:Y:S01]  /*61380*/  LDL.LU.64 R174, [R1+0x90e0] ;  /* 0x0090e00001ae7983 */ /* 0x000ee20000300a00 */
[----:B------:R-:W-:-:S03]  /*61390*/  DADD R52, -RZ, -R228 ;  /* 0x00000000ff347229 */ /* 0x000fc600000009e4 */
[----:B------:R-:W4:Y:S04]  /*613a0*/  LDL.LU.64 R12, [R1+0x8ff8] ;  /* 0x008ff800010c7983 */ /* 0x000f280000300a00 */
[----:B------:R-:W4:Y:S01]  /*613b0*/  LDL.LU.64 R228, [R1+0xac80] ;  /* 0x00ac800001e47983 */ /* 0x000f220000300a00 */
[----:B------:R-:W-:-:S03]  /*613c0*/  DADD R32, R38, R50 ;  /* 0x0000000026207229 */ /* 0x000fc60000000032 */
[----:B------:R0:W-:Y:S01]  /*613d0*/  STL.128 [R1+0xab50], R248 ;  /* 0x00ab50f801007387 */ /* 0x0001e20000100c00 */
[----:B------:R-:W-:-:S03]  /*613e0*/  DFMA R42, R188, 0.875, R42 ;  /* 0x3fec0000bc2a782b */ /* 0x000fc6000000002a */
[----:B------:R-:W4:Y:S01]  /*613f0*/  LDL.LU.64 R38, [R1+0xaca0] ;  /* 0x00aca00001267983 */ /* 0x000f220000300a00 */
[----:B------:R-:W-:Y:S01]  /*61400*/  DFMA R30, R188, 1.125, R30 ;  /* 0x3ff20000bc1e782b */ /* 0x000fe2000000001e */
[----:B------:R-:W-:Y:S01]  /*61410*/  UMOV UR45, 0x3fd47ae1 ;  /* 0x3fd47ae1002d7882 */ /* 0x000fe20000000000 */
[----:B------:R-:W-:Y:S01]  /*61420*/  DFMA R6, R148, UR16, R6 ;  /* 0x0000001094067c2b */ /* 0x000fe20008000006 */
[----:B------:R-:W4:Y:S01]  /*61430*/  LDL.LU.64 R188, [R1+0x8b68] ;  /* 0x008b680001bc7983 */ /* 0x000f220000300a00 */
[----:B------:R-:W-:Y:S02]  /*61440*/  DFMA R142, R184, R66, R120 ;  /* 0x00000042b88e722b */ /* 0x000fe40000000078 */
[C---:B------:R-:W-:Y:S01]  /*61450*/  DFMA R80, R200.reuse, UR44, R168 ;  /* 0x0000002cc8507c2b */ /* 0x040fe200080000a8 */
[----:B0-----:R-:W4:Y:S01]  /*61460*/  LDL.LU.64 R248, [R1+0x8878] ;  /* 0x0088780001f87983 */ /* 0x001f220000300a00 */
[----:B------:R-:W-:Y:S02]  /*61470*/  DFMA R120, R200, UR46, R176 ;  /* 0x0000002ec8787c2b */ /* 0x000fe400080000b0 */
[----:B------:R-:W-:-:S02]  /*61480*/  DADD R200, R164, R48 ;  /* 0x00000000a4c87229 */ /* 0x000fc40000000030 */
[C---:B--2---:R-:W-:Y:S01]  /*61490*/  DADD R192, R146.reuse, R26 ;  /* 0x0000000092c07229 */ /* 0x044fe2000000001a */
[----:B------:R-:W2:Y:S01]  /*614a0*/  LDL.LU.64 R164, [R1+0xac38] ;  /* 0x00ac380001a47983 */ /* 0x000ea20000300a00 */
[----:B------:R-:W-:Y:S02]  /*614b0*/  DADD R26, R146, R6 ;  /* 0x00000000921a7229 */ /* 0x000fe40000000006 */
[----:B------:R-:W-:Y:S01]  /*614c0*/  DADD R6, R40, R104 ;  /* 0x0000000028067229 */ /* 0x000fe20000000068 */
[----:B------:R-:W-:Y:S01]  /*614d0*/  MOV R148, R134 ;  /* 0x0000008600947202 */ /* 0x000fe20000000f00 */
[----:B------:R-:W2:Y:S01]  /*614e0*/  LDL.LU.64 R40, [R1+0xac70] ;  /* 0x00ac700001287983 */ /* 0x000ea20000300a00 */
[----:B------:R-:W-:Y:S01]  /*614f0*/  IMAD.MOV.U32 R149, RZ, RZ, R135 ;  /* 0x000000ffff957224 */ /* 0x000fe200078e0087 */
[----:B------:R-:W-:Y:S02]  /*61500*/  DADD R50, R118, R62 ;  /* 0x0000000076327229 */ /* 0x000fe4000000003e */
[----:B---3--:R-:W-:Y:S01]  /*61510*/  DADD R134, R174, R42 ;  /* 0x00000000ae867229 */ /* 0x008fe2000000002a */
[----:B------:R0:W-:Y:S01]  /*61520*/  STL.128 [R1+0xa9b0], R240 ;  /* 0x00a9b0f001007387 */ /* 0x0001e20000100c00 */
[----:B----4-:R-:W-:-:S02]  /*61530*/  DFMA R42, R12, 2, R64 ;  /* 0x400000000c2a782b */ /* 0x010fc40000000040 */
[----:B------:R-:W-:Y:S01]  /*61540*/  DMUL R62, R228, 0.75 ;  /* 0x3fe80000e43e7828 */ /* 0x000fe20000000000 */
[----:B------:R-:W-:Y:S01]  /*61550*/  IMAD.MOV.U32 R250, RZ, RZ, R206 ;  /* 0x000000fffffa7224 */ /* 0x000fe200078e00ce */
[----:B------:R-:W-:Y:S01]  /*61560*/  DADD R124, R172, R6 ;  /* 0x00000000ac7c7229 */ /* 0x000fe20000000006 */
[----:B------:R-:W-:Y:S01]  /*61570*/  IMAD.MOV.U32 R251, RZ, RZ, R207 ;  /* 0x000000fffffb7224 */ /* 0x000fe200078e00cf */
[----:B------:R-:W-:Y:S01]  /*61580*/  MOV R147, R45 ;  /* 0x0000002d00937202 */ /* 0x000fe20000000f00 */
[----:B------:R-:W-:Y:S01]  /*61590*/  IMAD.MOV.U32 R146, RZ, RZ, R44 ;  /* 0x000000ffff927224 */ /* 0x000fe200078e002c */
[----:B------:R-:W-:Y:S01]  /*615a0*/  UMOV UR4, 0x9999999a ;  /* 0x9999999a00047882 */ /* 0x000fe20000000000 */
[----:B------:R-:W-:Y:S01]  /*615b0*/  UMOV UR5, 0x3fc99999 ;  /* 0x3fc9999900057882 */ /* 0x000fe20000000000 */
[----:B------:R-:W-:Y:S01]  /*615c0*/  DADD R6, R62, R42 ;  /* 0x000000003e067229 */ /* 0x000fe2000000002a */
[----:B------:R-:W-:Y:S01]  /*615d0*/  IMAD.MOV.U32 R44, RZ, RZ, R102 ;  /* 0x000000ffff2c7224 */ /* 0x000fe200078e0066 */
[----:B------:R-:W-:Y:S01]  /*615e0*/  DADD R206, R38, R50 ;  /* 0x0000000026ce7229 */ /* 0x000fe20000000032 */
[----:B------:R-:W3:Y:S01]  /*615f0*/  LDL.LU.64 R104, [R1+0xac78] ;  /* 0x00ac780001687983 */ /* 0x000ee20000300a00 */
[----:B0-----:R-:W-:-:S02]  /*61600*/  DADD R240, R238, R86 ;  /* 0x00000000eef07229 */ /* 0x001fc40000000056 */
[----:B------:R-:W-:Y:S01]  /*61610*/  DFMA R86, R214, UR40, R140 ;  /* 0x00000028d6567c2b */ /* 0x000fe2000800008c */
[----:B------:R-:W-:Y:S01]  /*61620*/  IMAD.MOV.U32 R45, RZ, RZ, R103 ;  /* 0x000000ffff2d7224 */ /* 0x000fe200078e0067 */
[----:B------:R-:W4:Y:S01]  /*61630*/  LDL.LU.64 R140, [R1+0x8dc8] ;  /* 0x008dc800018c7983 */ /* 0x000f220000300a00 */
[C---:B------:R-:W-:Y:S01]  /*61640*/  DADD R20, R248.reuse, R20 ;  /* 0x00000000f8147229 */ /* 0x040fe20000000014 */
[----:B------:R-:W-:Y:S01]  /*61650*/  MOV R102, R8 ;  /* 0x0000000800667202 */ /* 0x000fe20000000f00 */
[----:B------:R-:W-:Y:S01]  /*61660*/  DFMA R50, R248, 0.5, R54 ;  /* 0x3fe00000f832782b */ /* 0x000fe20000000036 */
[----:B------:R-:W-:Y:S01]  /*61670*/  IMAD.MOV.U32 R103, RZ, RZ, R9 ;  /* 0x000000ffff677224 */ /* 0x000fe200078e0009 */
[----:B------:R-:W3:Y:S01]  /*61680*/  LDL.LU.64 R248, [R1+0x8ef8] ;  /* 0x008ef80001f87983 */ /* 0x000ee20000300a00 */
[----:B------:R-:W-:Y:S01]  /*61690*/  CS2R R54, SRZ ;  /* 0x0000000000367805 */ /* 0x000fe2000001ff00 */
[----:B------:R-:W-:Y:S02]  /*616a0*/  DADD R38, R88, R32 ;  /* 0x0000000058267229 */ /* 0x000fe40000000020 */
[----:B------:R-:W3:Y:S01]  /*616b0*/  LDL.64 R8, [R1+0xa2b8] ;  /* 0x00a2b80001087983 */ /* 0x000ee20000100a00 */
[----:B------:R-:W-:-:S02]  /*616c0*/  DFMA R32, R188, -UR4, R116 ;  /* 0x80000004bc207c2b */ /* 0x000fc40008000074 */
[----:B------:R-:W-:Y:S01]  /*616d0*/  DADD R188, R114, R130 ;  /* 0x0000000072bc7229 */ /* 0x000fe20000000082 */
[----:B------:R-:W3:Y:S01]  /*616e0*/  LDL.LU.64 R66, [R1+0x9048] ;  /* 0x0090480001427983 */ /* 0x000ee20000300a00 */
[----:B------:R-:W-:Y:S01]  /*616f0*/  DADD R170, R230, R6 ;  /* 0x00000000e6aa7229 */ /* 0x000fe20000000006 */
[----:B------:R-:W-:Y:S02]  /*61700*/  MOV R230, R152 ;  /* 0x0000009800e67202 */ /* 0x000fe40000000f00 */
[----:B------:R-:W3:Y:S01]  /*61710*/  LDL.LU.64 R114, [R1+0x8770] ;  /* 0x0087700001727983 */ /* 0x000ee20000300a00 */
[----:B------:R-:W-:-:S03]  /*61720*/  IMAD.MOV.U32 R231, RZ, RZ, R153 ;  /* 0x000000ffffe77224 */ /* 0x000fc600078e0099 */
[----:B------:R0:W-:Y:S04]  /*61730*/  STL.128 [R1+0x2ac0], R52 ;  /* 0x002ac03401007387 */ /* 0x0001e80000100c00 */
[----:B------:R-:W3:Y:S04]  /*61740*/  LDL.LU.64 R88, [R1+0xac88] ;  /* 0x00ac880001587983 */ /* 0x000ee80000300a00 */
[----:B------:R1:W-:Y:S04]  /*61750*/  STL.64 [R1+0x84d8], R20 ;  /* 0x0084d81401007387 */ /* 0x0003e80000100a00 */
[----:B------:R-:W3:Y:S04]  /*61760*/  LDL.LU.64 R42, [R1+0x8d10] ;  /* 0x008d1000012a7983 */ /* 0x000ee80000300a00 */
[----:B0-----:R-:W3:Y:S01]  /*61770*/  LDL.LU.64 R54, [R1+0x8bf0] ;  /* 0x008bf00001367983 */ /* 0x001ee20000300a00 */
[----:B------:R-:W-:Y:S01]  /*61780*/  UMOV UR52, 0x831653c8 ;  /* 0x831653c800347882 */ /* 0x000fe20000000000 */
[----:B------:R-:W-:-:S02]  /*61790*/  UMOV UR53, 0x3dd037c1 ;  /* 0x3dd037c100357882 */ /* 0x000fc40000000000 */
[----:B------:R-:W-:Y:S04]  /*617a0*/  STL.128 [R1+0xab90], R196 ;  /* 0x00ab90c401007387 */ /* 0x000fe80000100c00 */
[----:B------:R-:W3:Y:S04]  /*617b0*/  LDL.LU.64 R48, [R1+0x86c8] ;  /* 0x0086c80001307983 */ /* 0x000ee80000300a00 */
[----:B------:R0:W-:Y:S01]  /*617c0*/  STL.128 [R1+0xa9c0], R208 ;  /* 0x00a9c0d001007387 */ /* 0x0001e20000100c00 */
[----:B------:R-:W-:-:S03]  /*617d0*/  DADD R154, R154, R162 ;  /* 0x000000009a9a7229 */ /* 0x000fc600000000a2 */
[----:B------:R-:W-:Y:S01]  /*617e0*/  STL.128 [R1+0xabc0], R232 ;  /* 0x00abc0e801007387 */ /* 0x000fe20000100c00 */
[----:B------:R-:W-:Y:S01]  /*617f0*/  DADD R218, -R214, R22 ;  /* 0x00000000d6da7229 */ /* 0x000fe20000000116 */
[----:B------:R-:W-:Y:S01]  /*61800*/  UMOV UR60, 0xe91b0b70 ;  /* 0xe91b0b70003c7882 */ /* 0x000fe20000000000 */
[----:B------:R-:W-:Y:S01]  /*61810*/  UMOV UR61, 0x3dc07e1f ;  /* 0x3dc07e1f003d7882 */ /* 0x000fe20000000000 */
[----:B------:R-:W3:Y:S01]  /*61820*/  LDL.LU.64 R168, [R1+0x8838] ;  /* 0x0088380001a87983 */ /* 0x000ee20000300a00 */
[----:B--2---:R-:W-:-:S03]  /*61830*/  DFMA R176, R40, UR58, R74 ;  /* 0x0000003a28b07c2b */ /* 0x004fc6000800004a */
[----:B------:R-:W2:Y:S01]  /*61840*/  LDL.LU.64 R172, [R1+0xac58] ;  /* 0x00ac580001ac7983 */ /* 0x000ea20000300a00 */
[C---:B------:R-:W-:Y:S02]  /*61850*/  DADD R62, R164.reuse, R190 ;  /* 0x00000000a43e7229 */ /* 0x040fe400000000be */
[----:B------:R-:W-:Y:S01]  /*61860*/  DFMA R152, R164, 2, R220 ;  /* 0x40000000a498782b */ /* 0x000fe200000000dc */
[----:B------:R-:W2:Y:S04]  /*61870*/  LDL.LU.64 R118, [R1+0xac98] ;  /* 0x00ac980001767983 */ /* 0x000ea80000300a00 */
[----:B------:R-:W2:Y:S01]  /*61880*/  LDL.LU.64 R164, [R1+0xac30] ;  /* 0x00ac300001a47983 */ /* 0x000ea20000300a00 */
[----:B-1----:R-:W-:-:S03]  /*61890*/  DFMA R20, R40, UR58, R76 ;  /* 0x0000003a28147c2b */ /* 0x002fc6000800004c */
[----:B------:R-:W2:Y:S01]  /*618a0*/  LDL.LU.64 R40, [R1+0x8bd0] ;  /* 0x008bd00001287983 */ /* 0x000ea20000300a00 */
[----:B------:R-:W-:Y:S02]  /*618b0*/  DFMA R174, R174, 1.25, R30 ;  /* 0x3ff40000aeae782b */ /* 0x000fe4000000001e */
[----:B------:R-:W-:Y:S01]  /*618c0*/  DMUL R30, R92, R90 ;  /* 0x0000005a5c1e7228 */ /* 0x000fe20000000000 */
[----:B------:R1:W-:Y:S01]  /*618d0*/  STL.128 [R1+0xaa70], R84 ;  /* 0x00aa705401007387 */ /* 0x0003e20000100c00 */
[----:B------:R-:W-:-:S03]  /*618e0*/  DMUL R64, R58, UR52 ;  /* 0x000000343a407c28 */ /* 0x000fc60008000000 */
[----:B------:R-:W2:Y:S01]  /*618f0*/  LDL.LU.64 R92, [R1+0x8c60] ;  /* 0x008c6000015c7983 */ /* 0x000ea20000300a00 */
[----:B----4-:R-:W-:-:S03]  /*61900*/  DADD R52, -RZ, -R140 ;  /* 0x00000000ff347229 */ /* 0x010fc6000000098c */
[----:B0-----:R-:W4:Y:S04]  /*61910*/  LDL.64 R210, [R1+0x8db0] ;  /* 0x008db00001d27983 */ /* 0x001f280000100a00 */
[----:B------:R-:W4:Y:S01]  /*61920*/  LDL.LU.64 R162, [R1+0xac68] ;  /* 0x00ac680001a27983 */ /* 0x000f220000300a00 */
[----:B-1----:R-:W-:-:S03]  /*61930*/  DFMA R86, -R226, R70, R30 ;  /* 0x00000046e256722b */ /* 0x002fc6000000011e */
[----:B------:R-:W4:Y:S01]  /*61940*/  LDL.LU.64 R242, [R1+0x8568] ;  /* 0x0085680001f27983 */ /* 0x000f220000300a00 */
[-C--:B---3--:R-:W-:Y:S02]  /*61950*/  DFMA R8, -R8, R70.reuse, R248 ;  /* 0x000000460808722b */ /* 0x088fe400000001f8 */
[----:B------:R-:W-:Y:S01]  /*61960*/  DADD R30, R104, R20 ;  /* 0x00000000681e7229 */ /* 0x000fe20000000014 */
[----:B------:R-:W-:Y:S01]  /*61970*/  IMAD.MOV.U32 R248, RZ, RZ, R44 ;  /* 0x000000fffff87224 */ /* 0x000fe200078e002c */
[----:B------:R-:W-:Y:S01]  /*61980*/  DADD R76, R64, -R66 ;  /* 0x00000000404c7229 */ /* 0x000fe20000000842 */
[----:B------:R-:W-:Y:S01]  /*61990*/  IMAD.MOV.U32 R249, RZ, RZ, R45 ;  /* 0x000000fffff97224 */ /* 0x000fe200078e002d */
[----:B------:R-:W-:Y:S01]  /*619a0*/  MOV R45, R11 ;  /* 0x0000000b002d7202 */ /* 0x000fe20000000f00 */
[----:B------:R-:W-:Y:S01]  /*619b0*/  IMAD.MOV.U32 R104, RZ, RZ, R250 ;  /* 0x000000ffff687224 */ /* 0x000fe200078e00fa */
[----:B------:R-:W3:Y:S01]  /*619c0*/  LDL.64 R238, [R1+0x8940] ;  /* 0x0089400001ee7983 */ /* 0x000ee20000100a00 */
        /* <DEDUP_REMOVED lines=9> */
[----:B------:R-:W-:Y:S01]  /*61a60*/  DFMA R198, R94, 2, R88 ;  /* 0x400000005ec6782b */ /* 0x000fe20000000058 */
[----:B------:R-:W-:Y:S01]  /*61a70*/  IMAD.MOV.U32 R102, RZ, RZ, R246 ;  /* 0x000000ffff667224 */ /* 0x000fe200078e00f6 */
[----:B------:R-:W4:Y:S01]  /*61a80*/  LDL.LU.64 R94, [R1+0x8de8] ;  /* 0x008de800015e7983 */ /* 0x000f220000300a00 */
[----:B------:R-:W-:Y:S01]  /*61a90*/  IMAD.MOV.U32 R103, RZ, RZ, R247 ;  /* 0x000000ffff677224 */ /* 0x000fe200078e00f7 */
[----:B------:R-:W-:-:S02]  /*61aa0*/  DFMA R66, R158, R70, R182 ;  /* 0x000000469e42722b */ /* 0x000fc400000000b6 */
[----:B------:R-:W3:Y:S04]  /*61ab0*/  LDL.LU.64 R182, [R1+0xac48] ;  /* 0x00ac480001b67983 */ /* 0x000ee80000300a00 */
[----:B------:R0:W-:Y:S04]  /*61ac0*/  STL.128 [R1+0x2ae0], R52 ;  /* 0x002ae03401007387 */ /* 0x0001e80000100c00 */
[----:B------:R-:W3:Y:S01]  /*61ad0*/  LDL.LU.64 R88, [R1+0xac60] ;  /* 0x00ac600001587983 */ /* 0x000ee20000300a00 */
[----:B------:R-:W-:Y:S01]  /*61ae0*/  IMAD.MOV.U32 R84, RZ, RZ, R148 ;  /* 0x000000ffff547224 */ /* 0x000fe200078e0094 */
[----:B------:R-:W-:-:S02]  /*61af0*/  MOV R85, R149 ;  /* 0x0000009500557202 */ /* 0x000fc40000000f00 */
[----:B------:R-:W3:Y:S04]  /*61b00*/  LDL.LU.64 R158, [R1+0xac40] ;  /* 0x00ac4000019e7983 */ /* 0x000ee80000300a00 */
[----:B------:R-:W3:Y:S04]  /*61b10*/  LDL.LU.64 R148, [R1+0x8f80] ;  /* 0x008f800001947983 */ /* 0x000ee80000300a00 */
[----:B0-----:R-:W3:Y:S01]  /*61b20*/  LDL.LU.64 R52, [R1+0x8c10] ;  /* 0x008c100001347983 */ /* 0x001ee20000300a00 */
[----:B------:R-:W-:Y:S01]  /*61b30*/  UMOV UR52, 0x812dea11 ;  /* 0x812dea1100347882 */ /* 0x000fe20000000000 */
[----:B------:R-:W-:-:S02]  /*61b40*/  UMOV UR53, 0x3dc19799 ;  /* 0x3dc1979900357882 */ /* 0x000fc40000000000 */
[----:B------:R-:W3:Y:S04]  /*61b50*/  LDL.LU.64 R226, [R1+0xac50] ;  /* 0x00ac500001e27983 */ /* 0x000ee80000300a00 */
[----:B------:R-:W3:Y:S04]  /*61b60*/  LDL.LU.64 R22, [R1+0xac90] ;  /* 0x00ac900001167983 */ /* 0x000ee80000300a00 */
[----:B------:R-:W3:Y:S01]  /*61b70*/  LDL.64 R214, [R1+0xa310] ;  /* 0x00a3100001d67983 */ /* 0x000ee20000100a00 */
[----:B------:R-:W-:-:S03]  /*61b80*/  CS2R R232, SRZ ;  /* 0x0000000000e87805 */ /* 0x000fc6000001ff00 */
[----:B------:R-:W3:Y:S01]  /*61b90*/  LDL.LU.64 R90, [R1+0x85b8] ;  /* 0x0085b800015a7983 */ /* 0x000ee20000300a00 */
[----:B--2---:R-:W-:-:S03]  /*61ba0*/  DADD R246, -RZ, -R164 ;  /* 0x00000000fff67229 */ /* 0x004fc600000009a4 */
[----:B------:R-:W-:Y:S04]  /*61bb0*/  STL.128 [R1+0x2af0], R40 ;  /* 0x002af02801007387 */ /* 0x000fe80000100c00 */
[----:B------:R0:W-:Y:S04]  /*61bc0*/  STL.128 [R1+0x2b00], R244 ;  /* 0x002b00f401007387 */ /* 0x0001e80000100c00 */
[----:B0-----:R-:W2:Y:S01]  /*61bd0*/  LDL.LU.64 R244, [R1+0x8a50] ;  /* 0x008a500001f47983 */ /* 0x001ea20000300a00 */
[----:B------:R-:W-:Y:S01]  /*61be0*/  MOV R138, R146 ;  /* 0x00000092008a7202 */ /* 0x000fe20000000f00 */
[----:B------:R-:W-:-:S02]  /*61bf0*/  IMAD.MOV.U32 R139, RZ, RZ, R147 ;  /* 0x000000ffff8b7224 */ /* 0x000fc400078e0093 */
[----:B------:R-:W2:Y:S01]  /*61c00*/  LDL.LU.64 R146, [R1+0x8c08] ;  /* 0x008c080001927983 */ /* 0x000ea20000300a00 */
[----:B------:R-:W-:Y:S02]  /*61c10*/  IMAD.MOV.U32 R64, RZ, RZ, R102 ;  /* 0x000000ffff407224 */ /* 0x000fe400078e0066 */
[----:B------:R-:W-:Y:S01]  /*61c20*/  IMAD.MOV.U32 R65, RZ, RZ, R103 ;  /* 0x000000ffff417224 */ /* 0x000fe200078e0067 */
[----:B------:R-:W-:Y:S01]  /*61c30*/  MOV R103, R213 ;  /* 0x000000d500677202 */ /* 0x000fe20000000f00 */
[----:B------:R-:W-:Y:S02]  /*61c40*/  IMAD.MOV.U32 R102, RZ, RZ, R212 ;  /* 0x000000ffff667224 */ /* 0x000fe400078e00d4 */
[----:B------:R-:W2:Y:S01]  /*61c50*/  LDL.LU.64 R212, [R1+0x8c78] ;  /* 0x008c780001d47983 */ /* 0x000ea20000300a00 */
[----:B------:R-:W-:Y:S02]  /*61c60*/  DADD R54, -RZ, -R92 ;  /* 0x00000000ff367229 */ /* 0x000fe4000000095c */
[----:B------:R-:W-:Y:S01]  /*61c70*/  DMUL R186, R56, UR52 ;  /* 0x0000003438ba7c28 */ /* 0x000fe20008000000 */
[----:B------:R0:W-:Y:S01]  /*61c80*/  STL.64 [R1+0x8518], R8 ;  /* 0x0085180801007387 */ /* 0x0001e20000100a00 */
[----:B------:R-:W-:Y:S01]  /*61c90*/  UMOV UR52, 0xd9d7bdbb ;  /* 0xd9d7bdbb00347882 */ /* 0x000fe20000000000 */
[----:B------:R-:W-:Y:S01]  /*61ca0*/  UMOV UR53, 0x3ddb7cdf ;  /* 0x3ddb7cdf00357882 */ /* 0x000fe20000000000 */
[----:B----4-:R-:W-:-:S04]  /*61cb0*/  DADD R246, R48, -R94 ;  /* 0x0000000030f67229 */ /* 0x010fc8000000085e */
[----:B------:R-:W-:Y:S01]  /*61cc0*/  DADD R208, -RZ, -R186 ;  /* 0x00000000ffd07229 */ /* 0x000fe200000009ba */
[----:B------:R-:W4:Y:S01]  /*61cd0*/  LDL.LU.64 R48, [R1+0x8a98] ;  /* 0x008a980001307983 */ /* 0x000f220000300a00 */
[----:B---3--:R-:W-:Y:S02]  /*61ce0*/  DADD R234, -RZ, -R182 ;  /* 0x00000000ffea7229 */ /* 0x008fe400000009b6 */
[----:B------:R-:W-:Y:S01]  /*61cf0*/  DMUL R186, R56, UR52 ;  /* 0x0000003438ba7c28 */ /* 0x000fe20008000000 */
[----:B0-----:R-:W3:Y:S04]  /*61d00*/  LDL.64 R8, [R1+0xa308] ;  /* 0x00a3080001087983 */ /* 0x001ee80000100a00 */
[----:B------:R-:W4:Y:S01]  /*61d10*/  LDL.LU.64 R182, [R1+0xac20] ;  /* 0x00ac200001b67983 */ /* 0x000f220000300a00 */
[----:B------:R-:W-:-:S03]  /*61d20*/  DADD R144, -RZ, -R88 ;  /* 0x00000000ff907229 */ /* 0x000fc60000000958 */
[----:B------:R0:W-:Y:S01]  /*61d30*/  STL.128 [R1+0x2ad0], R52 ;  /* 0x002ad03401007387 */ /* 0x0001e20000100c00 */
[----:B------:R-:W-:-:S03]  /*61d40*/  DADD R186, -RZ, -R186 ;  /* 0x00000000ffba7229 */ /* 0x000fc600000009ba */
[----:B------:R-:W4:Y:S01]  /*61d50*/  LDL.LU.64 R88, [R1+0xac28] ;  /* 0x00ac280001587983 */ /* 0x000f220000300a00 */
[----:B0-----:R-:W-:Y:S01]  /*61d60*/  IMAD.MOV.U32 R52, RZ, RZ, R54 ;  /* 0x000000ffff347224 */ /* 0x001fe200078e0036 */
[----:B------:R-:W-:-:S05]  /*61d70*/  MOV R53, R55 ;  /* 0x0000003700357202 */ /* 0x000fca0000000f00 */
[----:B------:R0:W-:Y:S01]  /*61d80*/  STL.128 [R1+0x2b10], R52 ;  /* 0x002b103401007387 */ /* 0x0001e20000100c00 */
[----:B------:R-:W-:Y:S02]  /*61d90*/  IMAD.MOV.U32 R196, RZ, RZ, R248 ;  /* 0x000000ffffc47224 */ /* 0x000fe400078e00f8 */
[----:B------:R-:W-:Y:S01]  /*61da0*/  IMAD.MOV.U32 R197, RZ, RZ, R249 ;  /* 0x000000ffffc57224 */ /* 0x000fe200078e00f9 */
[----:B0-----:R-:W-:Y:S01]  /*61db0*/  DMUL R54, R210, -0.5 ;  /* 0xbfe00000d2367828 */ /* 0x001fe20000000000 */
[----:B------:R-:W-:Y:S01]  /*61dc0*/  MOV R210, R186 ;  /* 0x000000ba00d27202 */ /* 0x000fe20000000f00 */
[----:B------:R-:W-:Y:S02]  /*61dd0*/  IMAD.MOV.U32 R211, RZ, RZ, R187 ;  /* 0x000000ffffd37224 */ /* 0x000fe400078e00bb */
[----:B------:R-:W-:Y:S02]  /*61de0*/  IMAD.MOV.U32 R186, RZ, RZ, R196 ;  /* 0x000000ffffba7224 */ /* 0x000fe400078e00c4 */
[----:B------:R-:W-:Y:S01]  /*61df0*/  IMAD.MOV.U32 R187, RZ, RZ, R197 ;  /* 0x000000ffffbb7224 */ /* 0x000fe200078e00c5 */
[----:B------:R-:W-:Y:S01]  /*61e00*/  MOV R197, R65 ;  /* 0x0000004100c57202 */ /* 0x000fe20000000f00 */
[----:B------:R-:W-:Y:S01]  /*61e10*/  IMAD.MOV.U32 R196, RZ, RZ, R64 ;  /* 0x000000ffffc47224 */ /* 0x000fe200078e0040 */
[----:B------:R-:W-:Y:S01]  /*61e20*/  MOV R64, R102 ;  /* 0x0000006600407202 */ /* 0x000fe20000000f00 */
[----:B------:R-:W-:-:S02]  /*61e30*/  IMAD.MOV.U32 R65, RZ, RZ, R103 ;  /* 0x000000ffff417224 */ /* 0x000fc400078e0067 */
[----:B------:R-:W4:Y:S04]  /*61e40*/  LDL.64 R102, [R1+0xa100] ;  /* 0x00a1000001667983 */ /* 0x000f280000100a00 */
[----:B--2---:R0:W-:Y:S04]  /*61e50*/  STL.128 [R1+0x2b20], R244 ;  /* 0x002b20f401007387 */ /* 0x0041e80000100c00 */
[----:B0-----:R-:W2:Y:S01]  /*61e60*/  LDL.LU.64 R244, [R1+0x8c80] ;  /* 0x008c800001f47983 */ /* 0x001ea20000300a00 */
[----:B------:R-:W-:Y:S02]  /*61e70*/  DADD R40, -RZ, -R148 ;  /* 0x00000000ff287229 */ /* 0x000fe40000000994 */
[----:B------:R-:W-:Y:S01]  /*61e80*/  DADD R42, R84, -R158 ;  /* 0x00000000542a7229 */ /* 0x000fe2000000089e */
[----:B------:R-:W-:Y:S01]  /*61e90*/  IMAD.MOV.U32 R52, RZ, RZ, R172 ;  /* 0x000000ffff347224 */ /* 0x000fe200078e00ac */
[----:B------:R-:W-:Y:S01]  /*61ea0*/  MOV R53, R173 ;  /* 0x000000ad00357202 */ /* 0x000fe20000000f00 */
[----:B------:R4:W-:Y:S01]  /*61eb0*/  STL.128 [R1+0x2b30], R144 ;  /* 0x002b309001007387 */ /* 0x0009e20000100c00 */
[----:B------:R-:W-:Y:S01]  /*61ec0*/  UMOV UR52, 0x68497682 ;  /* 0x6849768200347882 */ /* 0x000fe20000000000 */
[----:B------:R-:W-:-:S02]  /*61ed0*/  UMOV UR53, 0x3d5c25c2 ;  /* 0x3d5c25c200357882 */ /* 0x000fc40000000000 */
[----:B------:R0:W-:Y:S04]  /*61ee0*/  STL.128 [R1+0x2b40], R40 ;  /* 0x002b402801007387 */ /* 0x0001e80000100c00 */
[----:B------:R-:W-:Y:S04]  /*61ef0*/  STL.128 [R1+0x2b50], R208 ;  /* 0x002b50d001007387 */ /* 0x000fe80000100c00 */
[----:B------:R1:W-:Y:S01]  /*61f00*/  STL.128 [R1+0x2b60], R52 ;  /* 0x002b603401007387 */ /* 0x0003e20000100c00 */
[----:B------:R-:W-:Y:S02]  /*61f10*/  DADD R246, -RZ, -R230 ;  /* 0x00000000fff67229 */ /* 0x000fe400000009e6 */
[----:B---3--:R-:W-:Y:S01]  /*61f20*/  DADD R6, R8, R8 ;  /* 0x0000000008067229 */ /* 0x008fe20000000008 */
[----:B------:R-:W3:Y:S01]  /*61f30*/  LDL.LU.64 R148, [R1+0x8968] ;  /* 0x0089680001947983 */ /* 0x000ee20000300a00 */
[----:B----4-:R-:W-:-:S02]  /*61f40*/  DADD R144, R104, -R182 ;  /* 0x0000000068907229 */ /* 0x010fc400000008b6 */
[----:B------:R-:W-:Y:S01]  /*61f50*/  DADD R146, -RZ, -R162 ;  /* 0x00000000ff927229 */ /* 0x000fe200000009a2 */
[----:B------:R-:W4:Y:S01]  /*61f60*/  LDL.LU.64 R8, [R1+0x8c30] ;  /* 0x008c300001087983 */ /* 0x000f220000300a00 */
[----:B------:R-:W-:Y:S01]  /*61f70*/  IMAD.MOV.U32 R248, RZ, RZ, R44 ;  /* 0x000000fffff87224 */ /* 0x000fe200078e002c */
[----:B------:R-:W-:Y:S01]  /*61f80*/  MOV R249, R45 ;  /* 0x0000002d00f97202 */ /* 0x000fe20000000f00 */
[----:B------:R-:W-:Y:S01]  /*61f90*/  DMUL R20, R48, 0.75 ;  /* 0x3fe8000030147828 */ /* 0x000fe20000000000 */
[----:B0-----:R-:W4:Y:S01]  /*61fa0*/  LDL.LU.64 R40, [R1+0x8740] ;  /* 0x0087400001287983 */ /* 0x001f220000300a00 */
[----:B-1----:R-:W-:Y:S02]  /*61fb0*/  DADD R54, R172, -R212 ;  /* 0x00000000ac367229 */ /* 0x002fe400000008d4 */
[----:B------:R-:W-:-:S08]  /*61fc0*/  DMUL R212, R56, UR52 ;  /* 0x0000003438d47c28 */ /* 0x000fd00008000000 */
[----:B------:R-:W-:Y:S01]  /*61fd0*/  DADD R212, -RZ, -R212 ;  /* 0x00000000ffd47229 */ /* 0x000fe200000009d4 */
[----:B------:R-:W-:Y:S01]  /*61fe0*/  MOV R44, R10 ;  /* 0x0000000a002c7202 */ /* 0x000fe20000000f00 */
[----:B------:R-:W-:Y:S01]  /*61ff0*/  IMAD.MOV.U32 R45, RZ, RZ, R11 ;  /* 0x000000ffff2d7224 */ /* 0x000fe200078e000b */
[----:B------:R-:W-:Y:S01]  /*62000*/  DADD R74, R88, R226 ;  /* 0x00000000584a7229 */ /* 0x000fe200000000e2 */
[----:B------:R-:W-:-:S06]  /*62010*/  IMAD.MOV.U32 R11, RZ, RZ, R17 ;  /* 0x000000ffff0b7224 */ /* 0x000fcc00078e0011 */
[----:B------:R-:W-:Y:S02]  /*62020*/  IMAD.MOV.U32 R52, RZ, RZ, R212 ;  /* 0x000000ffff347224 */ /* 0x000fe400078e00d4 */
[----:B------:R-:W-:Y:S01]  /*62030*/  IMAD.MOV.U32 R53, RZ, RZ, R213 ;  /* 0x000000ffff357224 */ /* 0x000fe200078e00d5 */
[----:B------:R-:W-:Y:S01]  /*62040*/  DADD R70, -RZ, -R88 ;  /* 0x00000000ff467229 */ /* 0x000fe20000000958 */
[----:B------:R-:W-:Y:S01]  /*62050*/  IMAD.MOV.U32 R10, RZ, RZ, R16 ;  /* 0x000000ffff0a7224 */ /* 0x000fe200078e0010 */
[----:B------:R-:W-:Y:S01]  /*62060*/  DADD R42, -RZ, -R242 ;  /* 0x00000000ff2a7229 */ /* 0x000fe200000009f2 */
[----:B------:R-:W4:Y:S01]  /*62070*/  LDL.LU.64 R88, [R1+0xac18] ;  /* 0x00ac180001587983 */ /* 0x000f220000300a00 */
[----:B------:R-:W-:Y:S01]  /*62080*/  MOV R242, R138 ;  /* 0x0000008a00f27202 */ /* 0x000fe20000000f00 */
[----:B------:R-:W-:Y:S01]  /*62090*/  IMAD.MOV.U32 R243, RZ, RZ, R139 ;  /* 0x000000fffff37224 */ /* 0x000fe200078e008b */
[----:B------:R-:W-:Y:S01]  /*620a0*/  UMOV UR52, 0xb552a552 ;  /* 0xb552a55200347882 */ /* 0x000fe20000000000 */
[----:B------:R-:W-:Y:S01]  /*620b0*/  IMAD.MOV.U32 R138, RZ, RZ, R44 ;  /* 0x000000ffff8a7224 */ /* 0x000fe200078e002c */
[----:B------:R-:W-:Y:S01]  /*620c0*/  UMOV UR53, 0x3d7faa7a ;  /* 0x3d7faa7a00357882 */ /* 0x000fe20000000000 */
[----:B------:R-:W-:Y:S01]  /*620d0*/  IMAD.MOV.U32 R139, RZ, RZ, R45 ;  /* 0x000000ffff8b7224 */ /* 0x000fe200078e002d */
[----:B------:R-:W-:Y:S01]  /*620e0*/  MOV R45, R11 ;  /* 0x0000000b002d7202 */ /* 0x000fe20000000f00 */
[----:B------:R-:W-:Y:S01]  /*620f0*/  IMAD.MOV.U32 R44, RZ, RZ, R10 ;  /* 0x000000ffff2c7224 */ /* 0x000fe200078e000a */
[----:B------:R-:W4:Y:S01]  /*62100*/  LDL.64 R16, [R1+0x8fe8] ;  /* 0x008fe80001107983 */ /* 0x000f220000100a00 */
[----:B------:R-:W-:-:S03]  /*62110*/  DMUL R10, R56, UR52 ;  /* 0x00000034380a7c28 */ /* 0x000fc60008000000 */
[----:B--2---:R-:W-:Y:S04]  /*62120*/  STL.128 [R1+0x2ba0], R244 ;  /* 0x002ba0f401007387 */ /* 0x004fe80000100c00 */
[----:B------:R-:W-:Y:S04]  /*62130*/  STL.128 [R1+0x2bb0], R144 ;  /* 0x002bb09001007387 */ /* 0x000fe80000100c00 */
[----:B------:R0:W-:Y:S04]  /*62140*/  STL.128 [R1+0x2bc0], R52 ;  /* 0x002bc03401007387 */ /* 0x0001e80000100c00 */
[----:B0-----:R-:W2:Y:S01]  /*62150*/  LDL.LU.64 R54, [R1+0x8708] ;  /* 0x0087080001367983 */ /* 0x001ea20000300a00 */
[----:B------:R-:W-:-:S02]  /*62160*/  DADD R52, -R10, R6 ;  /* 0x000000000a347229 */ /* 0x000fc40000000106 */
[----:B------:R-:W-:Y:S01]  /*62170*/  DFMA R6, R102, R56, R20 ;  /* 0x000000386606722b */ /* 0x000fe20000000014 */
[----:B------:R-:W2:Y:S01]  /*62180*/  LDL.LU.64 R102, [R1+0x8850] ;  /* 0x0088500001667983 */ /* 0x000ea20000300a00 */
[----:B------:R-:W-:Y:S01]  /*62190*/  DMUL R212, R56, UR60 ;  /* 0x0000003c38d47c28 */ /* 0x000fe20008000000 */
[----:B------:R-:W-:-:S07]  /*621a0*/  CS2R R208, SRZ ;  /* 0x0000000000d07805 */ /* 0x000fce000001ff00 */
[----:B------:R-:W-:Y:S02]  /*621b0*/  DADD R210, R172, -R212 ;  /* 0x00000000acd27229 */ /* 0x000fe400000008d4 */
[----:B---3--:R-:W-:Y:S02]  /*621c0*/  DADD R244, -RZ, -R148 ;  /* 0x00000000fff47229 */ /* 0x008fe40000000994 */
[----:B----4-:R-:W-:-:S03]  /*621d0*/  DADD R246, -RZ, -R8 ;  /* 0x00000000fff67229 */ /* 0x010fc60000000908 */
[----:B------:R0:W-:Y:S01]  /*621e0*/  STL.128 [R1+0x2bd0], R208 ;  /* 0x002bd0d001007387 */ /* 0x0001e20000100c00 */
[----:B------:R-:W-:Y:S01]  /*621f0*/  UMOV UR60, 0x71ea9c5c ;  /* 0x71ea9c5c003c7882 */ /* 0x000fe20000000000 */
[----:B------:R-:W-:Y:S01]  /*62200*/  UMOV UR61, 0x3dac9659 ;  /* 0x3dac9659003d7882 */ /* 0x000fe20000000000 */
[----:B------:R-:W-:Y:S01]  /*62210*/  MOV R212, R108 ;  /* 0x0000006c00d47202 */ /* 0x000fe20000000f00 */
[----:B------:R1:W-:Y:S01]  /*62220*/  STL.128 [R1+0x2be0], R232 ;  /* 0x002be0e801007387 */ /* 0x0003e20000100c00 */
[----:B------:R-:W-:-:S03]  /*62230*/  IMAD.MOV.U32 R213, RZ, RZ, R109 ;  /* 0x000000ffffd57224 */ /* 0x000fc600078e006d */
[----:B------:R-:W-:Y:S04]  /*62240*/  STL.128 [R1+0x2bf0], R244 ;  /* 0x002bf0f401007387 */ /* 0x000fe80000100c00 */
[----:B------:R-:W3:Y:S01]  /*62250*/  LDL.64 R108, [R1+0x8e60] ;  /* 0x008e6000016c7983 */ /* 0x000ee20000100a00 */
[----:B0-----:R-:W-:Y:S01]  /*62260*/  IMAD.MOV.U32 R210, RZ, RZ, R186 ;  /* 0x000000ffffd27224 */ /* 0x001fe200078e00ba */
[----:B------:R-:W-:Y:S01]  /*62270*/  MOV R211, R187 ;  /* 0x000000bb00d37202 */ /* 0x000fe20000000f00 */
[----:B------:R-:W-:Y:S01]  /*62280*/  IMAD.MOV.U32 R186, RZ, RZ, R242 ;  /* 0x000000ffffba7224 */ /* 0x000fe200078e00f2 */
[----:B------:R-:W-:Y:S01]  /*62290*/  MOV R242, R196 ;  /* 0x000000c400f27202 */ /* 0x000fe20000000f00 */
[----:B------:R-:W-:Y:S01]  /*622a0*/  IMAD.MOV.U32 R187, RZ, RZ, R243 ;  /* 0x000000ffffbb7224 */ /* 0x000fe200078e00f3 */
[----:B-1----:R-:W3:Y:S01]  /*622b0*/  LDL.64 R234, [R1+0x9b38] ;  /* 0x009b380001ea7983 */ /* 0x002ee20000100a00 */
[----:B------:R-:W-:Y:S01]  /*622c0*/  IMAD.MOV.U32 R243, RZ, RZ, R197 ;  /* 0x000000fffff37224 */ /* 0x000fe200078e00c5 */
[----:B------:R-:W-:Y:S01]  /*622d0*/  MOV R197, R65 ;  /* 0x0000004100c57202 */ /* 0x000fe20000000f00 */
[----:B------:R-:W-:Y:S01]  /*622e0*/  IMAD.MOV.U32 R196, RZ, RZ, R64 ;  /* 0x000000ffffc47224 */ /* 0x000fe200078e0040 */
[----:B------:R-:W-:Y:S01]  /*622f0*/  DMUL R64, R56, UR60 ;  /* 0x0000003c38407c28 */ /* 0x000fe20008000000 */
[----:B------:R-:W4:Y:S01]  /*62300*/  LDL.LU.64 R208, [R1+0x8ed8] ;  /* 0x008ed80001d07983 */ /* 0x000f220000300a00 */
[----:B------:R-:W-:-:S06]  /*62310*/  DADD R144, -RZ, -R16 ;  /* 0x00000000ff907229 */ /* 0x000fcc0000000910 */
[----:B------:R-:W-:Y:S02]  /*62320*/  DADD R64, -RZ, -R64 ;  /* 0x00000000ff407229 */ /* 0x000fe40000000940 */
[----:B------:R-:W-:Y:S01]  /*62330*/  DADD R146, -RZ, -R22 ;  /* 0x00000000ff927229 */ /* 0x000fe20000000916 */
[----:B--2---:R0:W-:Y:S04]  /*62340*/  STL.128 [R1+0x2c00], R52 ;  /* 0x002c003401007387 */ /* 0x0041e80000100c00 */
[----:B------:R1:W-:Y:S01]  /*62350*/  STL.128 [R1+0x2c10], R64 ;  /* 0x002c104001007387 */ /* 0x0003e20000100c00 */
[----:B0-----:R-:W-:-:S03]  /*62360*/  DADD R52, R156, -R88 ;  /* 0x000000009c347229 */ /* 0x001fc60000000858 */
[----:B------:R-:W2:Y:S01]  /*62370*/  LDL.LU.64 R156, [R1+0xac10] ;  /* 0x00ac1000019c7983 */ /* 0x000ea20000300a00 */
[----:B-1----:R-:W-:Y:S01]  /*62380*/  DFMA R64, R214, R58, R6 ;  /* 0x0000003ad640722b */ /* 0x002fe20000000006 */
[----:B------:R-:W-:Y:S01]  /*62390*/  MOV R66, R144 ;  /* 0x0000009000427202 */ /* 0x000fe20000000f00 */
[----:B------:R-:W-:Y:S01]  /*623a0*/  IMAD.MOV.U32 R67, RZ, RZ, R145 ;  /* 0x000000ffff437224 */ /* 0x000fe200078e0091 */
[----:B------:R-:W-:Y:S01]  /*623b0*/  DFMA R102, R118, UR46, -R102 ;  /* 0x0000002e76667c2b */ /* 0x000fe20008000866 */
[----:B------:R-:W2:Y:S04]  /*623c0*/  LDL.LU.64 R118, [R1+0xac00] ;  /* 0x00ac000001767983 */ /* 0x000ea80000300a00 */
[----:B------:R-:W-:Y:S04]  /*623d0*/  STL.128 [R1+0x2c30], R40 ;  /* 0x002c302801007387 */ /* 0x000fe80000100c00 */
[----:B------:R-:W-:Y:S04]  /*623e0*/  STL.128 [R1+0x29e0], R144 ;  /* 0x0029e09001007387 */ /* 0x000fe80000100c00 */
[----:B------:R0:W-:Y:S01]  /*623f0*/  STL.128 [R1+0x29f0], R64 ;  /* 0x0029f04001007387 */ /* 0x0001e20000100c00 */
[----:B------:R-:W-:Y:S01]  /*62400*/  IMAD.MOV.U32 R214, RZ, RZ, R44 ;  /* 0x000000ffffd67224 */ /* 0x000fe200078e002c */
[----:B------:R-:W-:-:S02]  /*62410*/  MOV R215, R45 ;  /* 0x0000002d00d77202 */ /* 0x000fc40000000f00 */
[----:B0-----:R-:W-:Y:S01]  /*62420*/  MOV R66, R210 ;  /* 0x000000d200427202 */ /* 0x001fe20000000f00 */
[----:B------:R-:W-:Y:S02]  /*62430*/  IMAD.MOV.U32 R67, RZ, RZ, R211 ;  /* 0x000000ffff437224 */ /* 0x000fe400078e00d3 */
[----:B------:R-:W-:Y:S02]  /*62440*/  IMAD.MOV.U32 R210, RZ, RZ, R242 ;  /* 0x000000ffffd27224 */ /* 0x000fe400078e00f2 */
[----:B------:R-:W-:Y:S02]  /*62450*/  IMAD.MOV.U32 R211, RZ, RZ, R243 ;  /* 0x000000ffffd37224 */ /* 0x000fe400078e00f3 */
[----:B------:R-:W-:Y:S02]  /*62460*/  IMAD.MOV.U32 R242, RZ, RZ, R46 ;  /* 0x000000fffff27224 */ /* 0x000fe400078e002e */
[----:B------:R-:W-:Y:S01]  /*62470*/  IMAD.MOV.U32 R243, RZ, RZ, R47 ;  /* 0x000000fffff37224 */ /* 0x000fe200078e002f */
[----:B------:R-:W-:Y:S01]  /*62480*/  MOV R221, R211 ;  /* 0x000000d300dd7202 */ /* 0x000fe20000000f00 */
[----:B------:R-:W-:Y:S01]  /*62490*/  IMAD.MOV.U32 R220, RZ, RZ, R210 ;  /* 0x000000ffffdc7224 */ /* 0x000fe200078e00d2 */
[----:B------:R-:W2:Y:S04]  /*624a0*/  LDL.128 R44, [R1+0x8b30] ;  /* 0x008b3000012c7983 */ /* 0x000ea80000100c00 */
[----:B------:R-:W2:Y:S01]  /*624b0*/  LDL.64 R210, [R1+0x90c0] ;  /* 0x0090c00001d27983 */ /* 0x000ea20000100a00 */
[----:B------:R-:W-:-:S02]  /*624c0*/  DADD R54, -R90, R20 ;  /* 0x000000005a367229 */ /* 0x000fc40000000114 */
[----:B------:R-:W-:Y:S01]  /*624d0*/  DMUL R190, R236, 0.25 ;  /* 0x3fd00000ecbe7828 */ /* 0x000fe20000000000 */
[----:B------:R-:W-:Y:S01]  /*624e0*/  IMAD.MOV.U32 R146, RZ, RZ, R70 ;  /* 0x000000ffff927224 */ /* 0x000fe200078e0046 */
[----:B------:R-:W-:Y:S02]  /*624f0*/  MOV R147, R71 ;  /* 0x0000004700937202 */ /* 0x000fe40000000f00 */
[----:B------:R-:W-:Y:S01]  /*62500*/  CS2R R144, SRZ ;  /* 0x0000000000907805 */ /* 0x000fe2000001ff00 */
[----:B------:R-:W-:Y:S01]  /*62510*/  DADD R42, -RZ, -R238 ;  /* 0x00000000ff2a7229 */ /* 0x000fe200000009ee */
[----:B------:R3:W-:Y:S01]  /*62520*/  STL.128 [R1+0x2c40], R52 ;  /* 0x002c403401007387 */ /* 0x0007e20000100c00 */
[----:B------:R-:W-:Y:S01]  /*62530*/  CS2R R244, SRZ ;  /* 0x0000000000f47805 */ /* 0x000fe2000001ff00 */
[----:B----4-:R-:W-:Y:S01]  /*62540*/  DADD R246, -R208, R190 ;  /* 0x00000000d0f67229 */ /* 0x010fe200000001be */
[----:B------:R-:W-:Y:S01]  /*62550*/  IMAD.MOV.U32 R232, RZ, RZ, R106 ;  /* 0x000000ffffe87224 */ /* 0x000fe200078e006a */
[----:B------:R-:W-:Y:S01]  /*62560*/  MOV R208, R98 ;  /* 0x0000006200d07202 */ /* 0x000fe20000000f00 */
[----:B------:R-:W-:Y:S01]  /*62570*/  IMAD.MOV.U32 R209, RZ, RZ, R99 ;  /* 0x000000ffffd17224 */ /* 0x000fe200078e0063 */
[----:B------:R-:W-:Y:S01]  /*62580*/  MOV R99, R101 ;  /* 0x0000006500637202 */ /* 0x000fe20000000f00 */
[----:B------:R-:W-:Y:S01]  /*62590*/  IMAD.MOV.U32 R98, RZ, RZ, R100 ;  /* 0x000000ffff627224 */ /* 0x000fe200078e0064 */
[----:B------:R-:W-:Y:S01]  /*625a0*/  CS2R R100, SRZ ;  /* 0x0000000000647805 */ /* 0x000fe2000001ff00 */
[----:B------:R0:W-:Y:S01]  /*625b0*/  STL.128 [R1+0x2c50], R144 ;  /* 0x002c509001007387 */ /* 0x0001e20000100c00 */
[----:B------:R-:W-:Y:S01]  /*625c0*/  IMAD.MOV.U32 R233, RZ, RZ, R107 ;  /* 0x000000ffffe97224 */ /* 0x000fe200078e006b */
[----:B------:R-:W-:-:S02]  /*625d0*/  DFMA R6, R178, UR20, R14 ;  /* 0x00000014b2067c2b */ /* 0x000fc4000800000e */
[----:B------:R-:W4:Y:S01]  /*625e0*/  LDL.64 R106, [R1+0x8bb8] ;  /* 0x008bb800016a7983 */ /* 0x000f220000100a00 */
[----:B---3--:R-:W-:Y:S01]  /*625f0*/  DADD R52, R234, -R108 ;  /* 0x00000000ea347229 */ /* 0x008fe2000000086c */
[----:B------:R-:W-:Y:S02]  /*62600*/  CS2R R54, SRZ ;  /* 0x0000000000367805 */ /* 0x000fe4000001ff00 */
[----:B------:R-:W4:Y:S01]  /*62610*/  LDL.LU.64 R14, [R1+0xabf8] ;  /* 0x00abf800010e7983 */ /* 0x000f220000300a00 */
[----:B------:R-:W-:Y:S01]  /*62620*/  MOV R238, R250 ;  /* 0x000000fa00ee7202 */ /* 0x000fe20000000f00 */
[----:B------:R-:W-:Y:S02]  /*62630*/  IMAD.MOV.U32 R239, RZ, RZ, R251 ;  /* 0x000000ffffef7224 */ /* 0x000fe400078e00fb */
[----:B------:R-:W3:Y:S04]  /*62640*/  LDL.LU.64 R234, [R1+0x8868] ;  /* 0x0088680001ea7983 */ /* 0x000ee80000300a00 */
[----:B------:R-:W-:Y:S04]  /*62650*/  STL.128 [R1+0x2c60], R52 ;  /* 0x002c603401007387 */ /* 0x000fe80000100c00 */
[----:B------:R1:W-:Y:S04]  /*62660*/  STL.128 [R1+0x2c80], R244 ;  /* 0x002c80f401007387 */ /* 0x0003e80000100c00 */
[----:B------:R-:W3:Y:S01]  /*62670*/  LDL.LU.64 R250, [R1+0x9038] ;  /* 0x0090380001fa7983 */ /* 0x000ee20000300a00 */
[----:B0-----:R-:W-:-:S02]  /*62680*/  DFMA R144, R2, 0.25, R80 ;  /* 0x3fd000000290782b */ /* 0x001fc40000000050 */
[----:B------:R-:W-:Y:S02]  /*62690*/  DADD R70, R166, R194 ;  /* 0x00000000a6467229 */ /* 0x000fe400000000c2 */
[----:B--2---:R-:W-:Y:S01]  /*626a0*/  DFMA R40, R156, UR24, -R168 ;  /* 0x000000189c287c2b */ /* 0x004fe200080008a8 */
[----:B------:R-:W2:Y:S04]  /*626b0*/  LDL.LU.64 R166, [R1+0xabd0] ;  /* 0x00abd00001a67983 */ /* 0x000ea80000300a00 */
[----:B------:R-:W2:Y:S04]  /*626c0*/  LDL.LU.64 R156, [R1+0xac08] ;  /* 0x00ac0800019c7983 */ /* 0x000ea80000300a00 */
[----:B------:R0:W-:Y:S04]  /*626d0*/  STL.128 [R1+0x2c90], R40 ;  /* 0x002c902801007387 */ /* 0x0001e80000100c00 */
[----:B------:R0:W-:Y:S01]  /*626e0*/  STL.128 [R1+0x2ca0], R100 ;  /* 0x002ca06401007387 */ /* 0x0001e20000100c00 */
[----:B-1----:R-:W-:-:S03]  /*626f0*/  DADD R244, -RZ, -R118 ;  /* 0x00000000fff47229 */ /* 0x002fc60000000976 */
[----:B------:R-:W2:Y:S01]  /*62700*/  LDL.LU.64 R118, [R1+0xabf0] ;  /* 0x00abf00001767983 */ /* 0x000ea20000300a00 */
[----:B------:R-:W-:Y:S01]  /*62710*/  UMOV UR24, 0x28f5c28f ;  /* 0x28f5c28f00187882 */ /* 0x000fe20000000000 */
[----:B------:R-:W-:Y:S01]  /*62720*/  UMOV UR25, 0x3fe28f5c ;  /* 0x3fe28f5c00197882 */ /* 0x000fe20000000000 */
[----:B------:R-:W-:Y:S01]  /*62730*/  IMAD.MOV.U32 R56, RZ, RZ, R232 ;  /* 0x000000ffff387224 */ /* 0x000fe200078e00e8 */
[----:B------:R-:W2:Y:S04]  /*62740*/  LDL.64 R146, [R1+0x8ec0] ;  /* 0x008ec00001927983 */ /* 0x000ea80000100a00 */
[----:B0-----:R-:W2:Y:S04]  /*62750*/  LDL.LU.64 R42, [R1+0x8f88] ;  /* 0x008f8800012a7983 */ /* 0x001ea80000300a00 */
[----:B------:R-:W2:Y:S01]  /*62760*/  LDL.LU.128 R100, [R1+0xabe0] ;  /* 0x00abe00001647983 */ /* 0x000ea20000300c00 */
[----:B------:R-:W-:-:S02]  /*62770*/  DFMA R64, R2, UR24, R202 ;  /* 0x0000001802407c2b */ /* 0x000fc400080000ca */
[----:B------:R-:W-:Y:S01]  /*62780*/  DFMA R54, R2, 0.25, R120 ;  /* 0x3fd000000236782b */ /* 0x000fe20000000078 */
[----:B------:R-:W2:Y:S01]  /*62790*/  LDL.64 R20, [R1+0x9ef0] ;  /* 0x009ef00001147983 */ /* 0x000ea20000100a00 */
[----:B------:R-:W-:Y:S02]  /*627a0*/  DADD R2, R110, R6 ;  /* 0x000000006e027229 */ /* 0x000fe40000000006 */
[----:B------:R-:W-:Y:S01]  /*627b0*/  DADD R6, -R46, R210 ;  /* 0x000000002e067229 */ /* 0x000fe200000001d2 */
[----:B------:R-:W-:Y:S01]  /*627c0*/  IMAD.MOV.U32 R210, RZ, RZ, R138 ;  /* 0x000000ffffd27224 */ /* 0x000fe200078e008a */
[----:B------:R-:W-:Y:S01]  /*627d0*/  MOV R211, R139 ;  /* 0x0000008b00d37202 */ /* 0x000fe20000000f00 */
[----:B------:R-:W-:Y:S01]  /*627e0*/  DFMA R138, R216, 2, R66 ;  /* 0x40000000d88a782b */ /* 0x000fe20000000042 */
[----:B------:R-:W2:Y:S01]  /*627f0*/  LDL.LU.64 R216, [R1+0xab80] ;  /* 0x00ab800001d87983 */ /* 0x000ea20000300a00 */
[----:B------:R-:W-:Y:S01]  /*62800*/  IMAD.MOV.U32 R168, RZ, RZ, R186 ;  /* 0x000000ffffa87224 */ /* 0x000fe200078e00ba */
[----:B------:R-:W-:Y:S01]  /*62810*/  MOV R169, R187 ;  /* 0x000000bb00a97202 */ /* 0x000fe20000000f00 */
[----:B------:R-:W-:Y:S01]  /*62820*/  IMAD.MOV.U32 R57, RZ, RZ, R233 ;  /* 0x000000ffff397224 */ /* 0x000fe200078e00e9 */
[----:B------:R-:W-:-:S02]  /*62830*/  CS2R R232, SRZ ;  /* 0x0000000000e87805 */ /* 0x000fc4000001ff00 */
[----:B------:R-:W-:Y:S02]  /*62840*/  CS2R R40, SRZ ;  /* 0x0000000000287805 */ /* 0x000fe4000001ff00 */
[----:B------:R-:W-:Y:S01]  /*62850*/  MOV R130, R168 ;  /* 0x000000a800827202 */ /* 0x000fe20000000f00 */
[----:B------:R-:W-:Y:S01]  /*62860*/  IMAD.MOV.U32 R131, RZ, RZ, R169 ;  /* 0x000000ffff837224 */ /* 0x000fe200078e00a9 */
[----:B----4-:R-:W-:-:S07]  /*62870*/  DADD R246, R106, -R14 ;  /* 0x000000006af67229 */ /* 0x010fce000000080e */
[----:B------:R0:W-:Y:S04]  /*62880*/  STL.128 [R1+0x2cb0], R244 ;  /* 0x002cb0f401007387 */ /* 0x0001e80000100c00 */
[----:B---3--:R1:W-:Y:S01]  /*62890*/  STL.128 [R1+0x2cc0], R232 ;  /* 0x002cc0e801007387 */ /* 0x0083e20000100c00 */
[----:B------:R-:W-:Y:S02]  /*628a0*/  IMAD.MOV.U32 R80, RZ, RZ, R212 ;  /* 0x000000ffff507224 */ /* 0x000fe400078e00d4 */
[----:B------:R-:W-:Y:S01]  /*628b0*/  IMAD.MOV.U32 R81, RZ, RZ, R213 ;  /* 0x000000ffff517224 */ /* 0x000fe200078e00d5 */
[----:B------:R-:W-:Y:S01]  /*628c0*/  MOV R117, R239 ;  /* 0x000000ef00757202 */ /* 0x000fe20000000f00 */
[----:B------:R-:W-:Y:S01]  /*628d0*/  IMAD.MOV.U32 R116, RZ, RZ, R238 ;  /* 0x000000ffff747224 */ /* 0x000fe200078e00ee */
[----:B------:R-:W3:Y:S01]  /*628e0*/  LDL.64 R212, [R1+0x9ed0] ;  /* 0x009ed00001d47983 */ /* 0x000ee20000100a00 */
[----:B0-----:R-:W-:Y:S01]  /*628f0*/  DMUL R244, R228, 0.75 ;  /* 0x3fe80000e4f47828 */ /* 0x001fe20000000000 */
[----:B------:R-:W-:Y:S01]  /*62900*/  IMAD.MOV.U32 R246, RZ, RZ, R30 ;  /* 0x000000fffff67224 */ /* 0x000fe200078e001e */
[----:B------:R-:W-:Y:S01]  /*62910*/  MOV R30, R214 ;  /* 0x000000d6001e7202 */ /* 0x000fe20000000f00 */
[----:B------:R-:W-:Y:S01]  /*62920*/  IMAD.MOV.U32 R247, RZ, RZ, R31 ;  /* 0x000000fffff77224 */ /* 0x000fe200078e001f */
[----:B--2---:R-:W-:Y:S01]  /*62930*/  DADD R52, -RZ, -R156 ;  /* 0x00000000ff347229 */ /* 0x004fe2000000099c */
[----:B------:R-:W-:Y:S01]  /*62940*/  IMAD.MOV.U32 R31, RZ, RZ, R215 ;  /* 0x000000ffff1f7224 */ /* 0x000fe200078e00d7 */
[----:B------:R-:W-:Y:S01]  /*62950*/  DMUL R186, R100, UR22 ;  /* 0x0000001664ba7c28 */ /* 0x000fe20008000000 */
[----:B------:R0:W-:Y:S01]  /*62960*/  STL.128 [R1+0x2ce0], R40 ;  /* 0x002ce02801007387 */ /* 0x0001e20000100c00 */
[----:B------:R-:W-:Y:S01]  /*62970*/  DADD R168, -RZ, -R118 ;  /* 0x00000000ffa87229 */ /* 0x000fe20000000976 */
[----:B------:R-:W-:-:S02]  /*62980*/  IMAD.MOV.U32 R214, RZ, RZ, R196 ;  /* 0x000000ffffd67224 */ /* 0x000fc400078e00c4 */
[----:B------:R-:W-:Y:S01]  /*62990*/  IMAD.MOV.U32 R215, RZ, RZ, R197 ;  /* 0x000000ffffd77224 */ /* 0x000fe200078e00c5 */
[----:B------:R-:W-:Y:S01]  /*629a0*/  CS2R R196, SRZ ;  /* 0x0000000000c47805 */ /* 0x000fe2000001ff00 */
[----:B------:R2:W-:Y:S04]  /*629b0*/  STL.128 [R1+0x2a40], R244 ;  /* 0x002a40f401007387 */ /* 0x0005e80000100c00 */
[----:B------:R4:W-:Y:S01]  /*629c0*/  STL.128 [R1+0x2cf0], R168 ;  /* 0x002cf0a801007387 */ /* 0x0009e20000100c00 */
[----:B------:R-:W-:Y:S02]  /*629d0*/  DADD R202, -RZ, -R178 ;  /* 0x00000000ffca7229 */ /* 0x000fe400000009b2 */
[----:B------:R-:W-:Y:S01]  /*629e0*/  DADD R2, R56, R2 ;  /* 0x0000000038027229 */ /* 0x000fe20000000002 */
[----:B-1----:R-:W3:Y:S01]  /*629f0*/  LDL.LU.128 R232, [R1+0xabc0] ;  /* 0x00abc00001e87983 */ /* 0x002ee20000300c00 */
[----:B0-----:R-:W-:-:S02]  /*62a00*/  DADD R40, -R250, R186 ;  /* 0x00000000fa287229 */ /* 0x001fc400000001ba */
[----:B------:R-:W-:Y:S01]  /*62a10*/  DADD R42, R172, R76 ;  /* 0x00000000ac2a7229 */ /* 0x000fe2000000004c */
[----:B------:R-:W-:Y:S01]  /*62a20*/  STL.128 [R1+0x2d00], R196 ;  /* 0x002d00c401007387 */ /* 0x000fe20000100c00 */
[----:B------:R-:W-:Y:S01]  /*62a30*/  MOV R238, R166 ;  /* 0x000000a600ee7202 */ /* 0x000fe20000000f00 */
[----:B------:R-:W-:Y:S01]  /*62a40*/  IMAD.MOV.U32 R239, RZ, RZ, R167 ;  /* 0x000000ffffef7224 */ /* 0x000fe200078e00a7 */
[----:B--2---:R-:W-:Y:S01]  /*62a50*/  MOV R246, R230 ;  /* 0x000000e600f67202 */ /* 0x004fe20000000f00 */
[----:B------:R-:W-:Y:S01]  /*62a60*/  IMAD.MOV.U32 R247, RZ, RZ, R231 ;  /* 0x000000fffff77224 */ /* 0x000fe200078e00e7 */
[----:B------:R-:W2:Y:S04]  /*62a70*/  LDL.64 R166, [R1+0x9de8] ;  /* 0x009de80001a67983 */ /* 0x000ea80000100a00 */
[----:B------:R0:W-:Y:S01]  /*62a80*/  STL.128 [R1+0x2c70], R40 ;  /* 0x002c702801007387 */ /* 0x0001e20000100c00 */
[----:B----4-:R-:W-:-:S03]  /*62a90*/  IMAD.MOV.U32 R168, RZ, RZ, R188 ;  /* 0x000000ffffa87224 */ /* 0x010fc600078e00bc */
[----:B------:R1:W-:Y:S01]  /*62aa0*/  STL.128 [R1+0x2d10], R52 ;  /* 0x002d103401007387 */ /* 0x0003e20000100c00 */
[----:B------:R-:W-:Y:S01]  /*62ab0*/  MOV R169, R189 ;  /* 0x000000bd00a97202 */ /* 0x000fe20000000f00 */
[----:B------:R-:W-:Y:S02]  /*62ac0*/  IMAD.MOV.U32 R170, RZ, RZ, R180 ;  /* 0x000000ffffaa7224 */ /* 0x000fe400078e00b4 */
[----:B------:R-:W-:Y:S01]  /*62ad0*/  IMAD.MOV.U32 R171, RZ, RZ, R181 ;  /* 0x000000ffffab7224 */ /* 0x000fe200078e00b5 */
[----:B------:R-:W4:Y:S04]  /*62ae0*/  LDL.64 R230, [R1+0xa268] ;  /* 0x00a2680001e67983 */ /* 0x000f280000100a00 */
[----:B------:R-:W-:Y:S01]  /*62af0*/  STL.128 [R1+0x27c0], R124 ;  /* 0x0027c07c01007387 */ /* 0x000fe20000100c00 */
[----:B0-----:R-:W-:-:S03]  /*62b00*/  DADD R40, R216, R6 ;  /* 0x00000000d8287229 */ /* 0x001fc60000000006 */
[----:B------:R-:W3:Y:S01]  /*62b10*/  LDL.LU.64 R172, [R1+0xabb8] ;  /* 0x00abb80001ac7983 */ /* 0x000ee20000300a00 */
[----:B-1----:R-:W-:Y:S01]  /*62b20*/  DADD R54, -RZ, -R80 ;  /* 0x00000000ff367229 */ /* 0x002fe20000000950 */
[----:B------:R-:W-:Y:S02]  /*62b30*/  CS2R R52, SRZ ;  /* 0x0000000000347805 */ /* 0x000fe4000001ff00 */
[----:B------:R-:W-:Y:S01]  /*62b40*/  CS2R R42, SRZ ;  /* 0x00000000002a7805 */ /* 0x000fe2000001ff00 */
[----:B------:R-:W-:Y:S04]  /*62b50*/  STL.128 [R1+0x26f0], R168 ;  /* 0x0026f0a801007387 */ /* 0x000fe80000100c00 */
[----:B------:R0:W-:Y:S04]  /*62b60*/  STL.128 [R1+0x2d30], R136 ;  /* 0x002d308801007387 */ /* 0x0001e80000100c00 */
[----:B------:R1:W-:Y:S04]  /*62b70*/  STL.128 [R1+0x2d40], R52 ;  /* 0x002d403401007387 */ /* 0x0003e80000100c00 */
[----:B------:R1:W-:Y:S04]  /*62b80*/  STL.128 [R1+0x2d50], R40 ;  /* 0x002d502801007387 */ /* 0x0003e80000100c00 */
[----:B------:R-:W3:Y:S01]  /*62b90*/  LDL.LU.128 R196, [R1+0xab90] ;  /* 0x00ab900001c47983 */ /* 0x000ee20000300c00 */
[----:B0-----:R-:W-:-:S03]  /*62ba0*/  DADD R138, -RZ, -R226 ;  /* 0x00000000ff8a7229 */ /* 0x001fc600000009e2 */
[----:B------:R-:W3:Y:S04]  /*62bb0*/  LDL.64 R250, [R1+0x9968] ;  /* 0x0099680001fa7983 */ /* 0x000ee80000100a00 */
[----:B------:R-:W3:Y:S04]  /*62bc0*/  LDL.LU.64 R226, [R1+0xab70] ;  /* 0x00ab700001e27983 */ /* 0x000ee80000300a00 */
[----:B-1----:R-:W3:Y:S04]  /*62bd0*/  LDL.LU.64 R54, [R1+0x86c0] ;  /* 0x0086c00001367983 */ /* 0x002ee80000300a00 */
[----:B------:R-:W3:Y:S01]  /*62be0*/  LDL.LU.64 R42, [R1+0x8768] ;  /* 0x00876800012a7983 */ /* 0x000ee20000300a00 */
[----:B------:R-:W-:-:S03]  /*62bf0*/  DMUL R6, R146, 3 ;  /* 0x4008000092067828 */ /* 0x000fc60000000000 */
[----:B------:R-:W3:Y:S01]  /*62c00*/  LDL.64 R124, [R1+0x9e08] ;  /* 0x009e0800017c7983 */ /* 0x000ee20000100a00 */
[----:B------:R-:W-:-:S03]  /*62c10*/  DADD R244, R194, R2 ;  /* 0x00000000c2f47229 */ /* 0x000fc60000000002 */
[----:B------:R-:W-:Y:S04]  /*62c20*/  STL.128 [R1+0x2d60], R200 ;  /* 0x002d60c801007387 */ /* 0x000fe80000100c00 */
[----:B------:R-:W3:Y:S04]  /*62c30*/  LDL.LU.64 R180, [R1+0xaba8] ;  /* 0x00aba80001b47983 */ /* 0x000ee80000300a00 */
[----:B------:R-:W3:Y:S04]  /*62c40*/  LDL.64 R126, [R1+0x8698] ;  /* 0x00869800017e7983 */ /* 0x000ee80000100a00 */
[----:B------:R-:W3:Y:S01]  /*62c50*/  LDL.64 R168, [R1+0x8688] ;  /* 0x0086880001a87983 */ /* 0x000ee20000100a00 */
[----:B------:R-:W-:Y:S01]  /*62c60*/  MOV R120, R116 ;  /* 0x0000007400787202 */ /* 0x000fe20000000f00 */
[----:B------:R-:W-:-:S02]  /*62c70*/  IMAD.MOV.U32 R121, RZ, RZ, R117 ;  /* 0x000000ffff797224 */ /* 0x000fc400078e0075 */
[----:B------:R-:W3:Y:S04]  /*62c80*/  LDL.LU.64 R188, [R1+0xabb0] ;  /* 0x00abb00001bc7983 */ /* 0x000ee80000300a00 */
[----:B------:R-:W3:Y:S01]  /*62c90*/  LDL.LU.64 R178, [R1+0xab78] ;  /* 0x00ab780001b27983 */ /* 0x000ee20000300a00 */
[----:B--2---:R-:W-:Y:S01]  /*62ca0*/  MOV R52, R166 ;  /* 0x000000a600347202 */ /* 0x004fe20000000f00 */
[----:B------:R-:W-:Y:S02]  /*62cb0*/  IMAD.MOV.U32 R53, RZ, RZ, R167 ;  /* 0x000000ffff357224 */ /* 0x000fe400078e00a7 */
[----:B------:R-:W2:Y:S01]  /*62cc0*/  LDL.LU.64 R194, [R1+0xaba0] ;  /* 0x00aba00001c27983 */ /* 0x000ea20000300a00 */
[----:B----4-:R-:W-:-:S03]  /*62cd0*/  DFMA R40, R230, 4, R6 ;  /* 0x40100000e628782b */ /* 0x010fc60000000006 */
[----:B------:R-:W4:Y:S01]  /*62ce0*/  LDL.64 R230, [R1+0x86f8] ;  /* 0x0086f80001e67983 */ /* 0x000f220000100a00 */
[----:B---3--:R-:W-:Y:S01]  /*62cf0*/  DMUL R2, R20, R172 ;  /* 0x000000ac14027228 */ /* 0x008fe20000000000 */
[----:B------:R-:W-:Y:S01]  /*62d00*/  MOV R20, R220 ;  /* 0x000000dc00147202 */ /* 0x000fe20000000f00 */
[----:B------:R-:W-:Y:S02]  /*62d10*/  IMAD.MOV.U32 R21, RZ, RZ, R221 ;  /* 0x000000ffff157224 */ /* 0x000fe400078e00dd */
[----:B------:R-:W-:Y:S02]  /*62d20*/  IMAD.MOV.U32 R220, RZ, RZ, R30 ;  /* 0x000000ffffdc7224 */ /* 0x000fe400078e001e */
[----:B------:R-:W-:Y:S01]  /*62d30*/  IMAD.MOV.U32 R221, RZ, RZ, R31 ;  /* 0x000000ffffdd7224 */ /* 0x000fe200078e001f */
[----:B------:R-:W-:Y:S02]  /*62d40*/  DADD R30, R170, R198 ;  /* 0x00000000aa1e7229 */ /* 0x000fe400000000c6 */
[----:B------:R-:W-:Y:S01]  /*62d50*/  DADD R136, -RZ, -R226 ;  /* 0x00000000ff887229 */ /* 0x000fe200000009e2 */
[----:B------:R-:W3:Y:S04]  /*62d60*/  LDL.LU.64 R226, [R1+0xab68] ;  /* 0x00ab680001e27983 */ /* 0x000ee80000300a00 */
[----:B------:R0:W-:Y:S04]  /*62d70*/  STL.128 [R1+0x2d90], R52 ;  /* 0x002d903401007387 */ /* 0x0001e80000100c00 */
[----:B------:R1:W-:Y:S01]  /*62d80*/  STL.128 [R1+0x2da0], R40 ;  /* 0x002da02801007387 */ /* 0x0003e20000100c00 */
[----:B------:R-:W-:-:S03]  /*62d90*/  DFMA R170, -R212, R58, R250 ;  /* 0x0000003ad4aa722b */ /* 0x000fc600000001fa */
[----:B------:R-:W2:Y:S04]  /*62da0*/  LDL.64 R250, [R1+0x8690] ;  /* 0x0086900001fa7983 */ /* 0x000ea80000100a00 */
[----:B0-----:R-:W4:Y:S04]  /*62db0*/  LDL.64 R52, [R1+0xa8b0] ;  /* 0x00a8b00001347983 */ /* 0x001f280000100a00 */
[----:B-1----:R-:W4:Y:S04]  /*62dc0*/  LDL.64 R42, [R1+0x92a8] ;  /* 0x0092a800012a7983 */ /* 0x002f280000100a00 */
[----:B------:R-:W4:Y:S01]  /*62dd0*/  LDL.LU.64 R54, [R1+0x8790] ;  /* 0x0087900001367983 */ /* 0x000f220000300a00 */
[----:B------:R-:W-:Y:S01]  /*62de0*/  MOV R173, R21 ;  /* 0x0000001500ad7202 */ /* 0x000fe20000000f00 */
[----:B------:R-:W-:Y:S01]  /*62df0*/  IMAD.MOV.U32 R172, RZ, RZ, R20 ;  /* 0x000000ffffac7224 */ /* 0x000fe200078e0014 */
[----:B------:R-:W-:Y:S01]  /*62e00*/  DFMA R40, R130, 2, R124 ;  /* 0x400000008228782b */ /* 0x000fe2000000007c */
        /* <DEDUP_REMOVED lines=19> */
[----:B------:R-:W4:Y:S01]  /*62f40*/  LDL.LU.64 R68, [R1+0x8e20] ;  /* 0x008e200001447983 */ /* 0x000f220000300a00 */
[----:B------:R-:W-:Y:S02]  /*62f50*/  IMAD.MOV.U32 R208, RZ, RZ, R180 ;  /* 0x000000ffffd07224 */ /* 0x000fe400078e00b4 */
[----:B------:R-:W-:Y:S01]  /*62f60*/  IMAD.MOV.U32 R221, RZ, RZ, R99 ;  /* 0x000000ffffdd7224 */ /* 0x000fe200078e0063 */
[----:B------:R-:W4:Y:S01]  /*62f70*/  LDL.LU.64 R160, [R1+0x84b0] ;  /* 0x0084b00001a07983 */ /* 0x000f220000300a00 */
[----:B------:R-:W-:-:S03]  /*62f80*/  IMAD.MOV.U32 R214, RZ, RZ, R96 ;  /* 0x000000ffffd67224 */ /* 0x000fc600078e0060 */
[----:B------:R-:W4:Y:S04]  /*62f90*/  LDL.LU.64 R180, [R1+0x84a0] ;  /* 0x0084a00001b47983 */ /* 0x000f280000300a00 */
[----:B------:R-:W4:Y:S01]  /*62fa0*/  LDL.128 R96, [R1+0x91d0] ;  /* 0x0091d00001607983 */ /* 0x000f220000100c00 */
[----:B------:R-:W-:Y:S01]  /*62fb0*/  IMAD.MOV.U32 R198, RZ, RZ, R210 ;  /* 0x000000ffffc67224 */ /* 0x000fe200078e00d2 */
[----:B------:R-:W-:Y:S01]  /*62fc0*/  DADD R126, -RZ, -R126 ;  /* 0x00000000ff7e7229 */ /* 0x000fe2000000097e */
[----:B------:R-:W-:Y:S01]  /*62fd0*/  IMAD.MOV.U32 R199, RZ, RZ, R211 ;  /* 0x000000ffffc77224 */ /* 0x000fe200078e00d3 */
[----:B------:R-:W-:Y:S01]  /*62fe0*/  MOV R210, R248 ;  /* 0x000000f800d27202 */ /* 0x000fe20000000f00 */
[----:B------:R-:W-:Y:S01]  /*62ff0*/  IMAD.MOV.U32 R211, RZ, RZ, R249 ;  /* 0x000000ffffd37224 */ /* 0x000fe200078e00f9 */
[----:B------:R-:W-:Y:S01]  /*63000*/  CS2R R248, SRZ ;  /* 0x0000000000f87805 */ /* 0x000fe2000001ff00 */
[----:B---3--:R-:W-:Y:S01]  /*63010*/  DADD R124, R226, R60 ;  /* 0x00000000e27c7229 */ /* 0x008fe2000000003c */
[----:B------:R-:W3:Y:S01]  /*63020*/  LDL.LU.64 R60, [R1+0xab60] ;  /* 0x00ab6000013c7983 */ /* 0x000ee20000300a00 */
[----:B--2---:R-:W-:-:S03]  /*63030*/  DADD R250, -RZ, -R250 ;  /* 0x00000000fffa7229 */ /* 0x004fc600000009fa */
[----:B----4-:R0:W-:Y:S04]  /*63040*/  STL.128 [R1+0x2db0], R40 ;  /* 0x002db02801007387 */ /* 0x0101e80000100c00 */
[----:B------:R-:W-:Y:S04]  /*63050*/  STL.128 [R1+0x2dd0], R52 ;  /* 0x002dd03401007387 */ /* 0x000fe80000100c00 */
[----:B0-----:R-:W2:Y:S04]  /*63060*/  LDL.64 R42, [R1+0xa300] ;  /* 0x00a30000012a7983 */ /* 0x001ea80000100a00 */
[----:B------:R0:W-:Y:S04]  /*63070*/  STL.128 [R1+0x2df0], R248 ;  /* 0x002df0f801007387 */ /* 0x0001e80000100c00 */
[----:B------:R1:W-:Y:S04]  /*63080*/  STL.128 [R1+0x2e00], R124 ;  /* 0x002e007c01007387 */ /* 0x0003e80000100c00 */
[----:B0-----:R-:W4:Y:S01]  /*63090*/  LDL.LU.128 R248, [R1+0xab50] ;  /* 0x00ab500001f87983 */ /* 0x001f220000300c00 */
[----:B-1----:R-:W-:Y:S01]  /*630a0*/  IMAD.MOV.U32 R124, RZ, RZ, R18 ;  /* 0x000000ffff7c7224 */ /* 0x002fe200078e0012 */
[----:B------:R-:W-:Y:S01]  /*630b0*/  MOV R125, R19 ;  /* 0x00000013007d7202 */ /* 0x000fe20000000f00 */
[----:B------:R-:W-:Y:S01]  /*630c0*/  UMOV UR4, 0x831653c8 ;  /* 0x831653c800047882 */ /* 0x000fe20000000000 */
[----:B------:R-:W3:Y:S01]  /*630d0*/  LDL.LU.64 R18, [R1+0xab40] ;  /* 0x00ab400001127983 */ /* 0x000ee20000300a00 */
[----:B------:R-:W-:Y:S01]  /*630e0*/  UMOV UR5, 0x3dd037c1 ;  /* 0x3dd037c100057882 */ /* 0x000fe20000000000 */
[----:B------:R-:W-:Y:S01]  /*630f0*/  DADD R200, -RZ, -R168 ;  /* 0x00000000ffc87229 */ /* 0x000fe200000009a8 */
[----:B------:R-:W-:Y:S01]  /*63100*/  IMAD.MOV.U32 R40, RZ, RZ, R20 ;  /* 0x000000ffff287224 */ /* 0x000fe200078e0014 */
[----:B------:R-:W-:Y:S01]  /*63110*/  UMOV UR40, 0xe0852fba ;  /* 0xe0852fba00287882 */ /* 0x000fe20000000000 */
[----:B------:R-:W-:Y:S01]  /*63120*/  IMAD.MOV.U32 R41, RZ, RZ, R21 ;  /* 0x000000ffff297224 */ /* 0x000fe200078e0015 */
[----:B------:R-:W-:Y:S01]  /*63130*/  UMOV UR41, 0x3df6ad6b ;  /* 0x3df6ad6b00297882 */ /* 0x000fe20000000000 */
[----:B------:R-:W-:Y:S01]  /*63140*/  DMUL R168, R58, UR4 ;  /* 0x000000043aa87c28 */ /* 0x000fe20008000000 */
[----:B------:R-:W-:Y:S01]  /*63150*/  UMOV UR4, 0xe1796495 ;  /* 0xe179649500047882 */ /* 0x000fe20000000000 */
[----:B------:R-:W-:Y:S01]  /*63160*/  DFMA R20, R230, UR36, R246 ;  /* 0x00000024e6147c2b */ /* 0x000fe200080000f6 */
[----:B------:R-:W-:Y:S01]  /*63170*/  UMOV UR5, 0x3dd5fd7f ;  /* 0x3dd5fd7f00057882 */ /* 0x000fe20000000000 */
[C---:B------:R-:W-:Y:S01]  /*63180*/  DMUL R230, R58.reuse, UR40 ;  /* 0x000000283ae67c28 */ /* 0x040fe20008000000 */
[----:B------:R-:W-:Y:S01]  /*63190*/  MOV R52, R202 ;  /* 0x000000ca00347202 */ /* 0x000fe20000000f00 */
[----:B------:R-:W-:Y:S01]  /*631a0*/  DMUL R54, R58, UR4 ;  /* 0x000000043a367c28 */ /* 0x000fe20008000000 */
[----:B------:R-:W-:Y:S01]  /*631b0*/  IMAD.MOV.U32 R53, RZ, RZ, R203 ;  /* 0x000000ffff357224 */ /* 0x000fe200078e00cb */
[----:B------:R-:W-:Y:S01]  /*631c0*/  DADD R202, -RZ, -R168 ;  /* 0x00000000ffca7229 */ /* 0x000fe200000009a8 */
[----:B------:R0:W-:Y:S03]  /*631d0*/  STL.128 [R1+0x2e10], R136 ;  /* 0x002e108801007387 */ /* 0x0001e60000100c00 */
[----:B------:R-:W-:Y:S01]  /*631e0*/  DADD R168, -RZ, -R230 ;  /* 0x00000000ffa87229 */ /* 0x000fe200000009e6 */
[----:B------:R-:W4:Y:S01]  /*631f0*/  LDL.LU.64 R126, [R1+0x8d20] ;  /* 0x008d2000017e7983 */ /* 0x000f220000300a00 */
[----:B------:R-:W-:-:S03]  /*63200*/  DADD R54, -RZ, -R54 ;  /* 0x00000000ff367229 */ /* 0x000fc60000000936 */
[----:B------:R1:W-:Y:S01]  /*63210*/  STL.128 [R1+0x2e20], R200 ;  /* 0x002e20c801007387 */ /* 0x0003e20000100c00 */
[----:B0-----:R-:W-:Y:S01]  /*63220*/  MOV R138, R40 ;  /* 0x00000028008a7202 */ /* 0x001fe20000000f00 */
[----:B------:R-:W-:Y:S01]  /*63230*/  IMAD.MOV.U32 R139, RZ, RZ, R41 ;  /* 0x000000ffff8b7224 */ /* 0x000fe200078e0029 */
[----:B------:R-:W-:Y:S01]  /*63240*/  DADD R40, R98, R20 ;  /* 0x0000000062287229 */ /* 0x000fe20000000014 */
[----:B------:R-:W-:Y:S02]  /*63250*/  IMAD.MOV.U32 R136, RZ, RZ, R52 ;  /* 0x000000ffff887224 */ /* 0x000fe400078e0034 */
[----:B------:R-:W-:Y:S01]  /*63260*/  IMAD.MOV.U32 R137, RZ, RZ, R53 ;  /* 0x000000ffff897224 */ /* 0x000fe200078e0035 */
[----:B------:R-:W-:Y:S01]  /*63270*/  CS2R R52, SRZ ;  /* 0x0000000000347805 */ /* 0x000fe2000001ff00 */
[----:B------:R-:W-:Y:S04]  /*63280*/  STL.128 [R1+0x2e50], R168 ;  /* 0x002e50a801007387 */ /* 0x000fe80000100c00 */
[----:B------:R-:W-:Y:S04]  /*63290*/  STL.128 [R1+0x2e60], R52 ;  /* 0x002e603401007387 */ /* 0x000fe80000100c00 */
[----:B-1----:R-:W4:Y:S01]  /*632a0*/  LDL.LU.64 R202, [R1+0x8670] ;  /* 0x0086700001ca7983 */ /* 0x002f220000300a00 */
[----:B--2---:R-:W-:-:S07]  /*632b0*/  DFMA R42, R42, 2, R68 ;  /* 0x400000002a2a782b */ /* 0x004fce0000000044 */
[----:B------:R0:W-:Y:S02]  /*632c0*/  STL.128 [R1+0x2de0], R40 ;  /* 0x002de02801007387 */ /* 0x0001e40000100c00 */
[----:B0-----:R-:W-:Y:S01]  /*632d0*/  IMAD.MOV.U32 R42, RZ, RZ, R154 ;  /* 0x000000ffff2a7224 */ /* 0x001fe200078e009a */
[----:B------:R-:W-:Y:S02]  /*632e0*/  MOV R43, R155 ;  /* 0x0000009b002b7202 */ /* 0x000fe40000000f00 */
[----:B------:R-:W-:Y:S01]  /*632f0*/  CS2R R154, SRZ ;  /* 0x00000000009a7805 */ /* 0x000fe2000001ff00 */
[----:B---3--:R-:W-:-:S04]  /*63300*/  DADD R168, R18, R30 ;  /* 0x0000000012a87229 */ /* 0x008fc8000000001e */
[----:B------:R0:W-:Y:S01]  /*63310*/  STL.128 [R1+0x2e70], R152 ;  /* 0x002e709801007387 */ /* 0x0001e20000100c00 */
[----:B------:R-:W-:-:S03]  /*63320*/  DADD R30, R178, R194 ;  /* 0x00000000b21e7229 */ /* 0x000fc600000000c2 */
[----:B------:R-:W2:Y:S04]  /*63330*/  LDL.LU.64 R194, [R1+0xab30] ;  /* 0x00ab300001c27983 */ /* 0x000ea80000300a00 */
[----:B0-----:R-:W3:Y:S01]  /*63340*/  LDL.LU.128 R152, [R1+0xab20] ;  /* 0x00ab200001987983 */ /* 0x001ee20000300c00 */
[----:B------:R-:W-:Y:S01]  /*63350*/  DFMA R6, R24, UR20, R2 ;  /* 0x0000001418067c2b */ /* 0x000fe20008000002 */
[----:B------:R-:W-:Y:S01]  /*63360*/  IMAD.MOV.U32 R200, RZ, RZ, R124 ;  /* 0x000000ffffc87224 */ /* 0x000fe200078e007c */
[----:B------:R-:W-:Y:S01]  /*63370*/  MOV R201, R125 ;  /* 0x0000007d00c97202 */ /* 0x000fe20000000f00 */
[----:B------:R-:W-:Y:S01]  /*63380*/  DADD R124, -RZ, -R132 ;  /* 0x00000000ff7c7229 */ /* 0x000fe20000000984 */
[----:B----4-:R-:W-:Y:S01]  /*63390*/  MOV R20, R126 ;  /* 0x0000007e00147202 */ /* 0x010fe20000000f00 */
[----:B------:R-:W-:-:S03]  /*633a0*/  IMAD.MOV.U32 R21, RZ, RZ, R127 ;  /* 0x000000ffff157224 */ /* 0x000fc600078e007f */
[----:B------:R-:W-:Y:S01]  /*633b0*/  DADD R6, R160, R6 ;  /* 0x00000000a0067229 */ /* 0x000fe20000000006 */
[----:B------:R-:W-:Y:S01]  /*633c0*/  CS2R R40, SRZ ;  /* 0x0000000000287805 */ /* 0x000fe2000001ff00 */
[----:B------:R-:W-:Y:S01]  /*633d0*/  DADD R54, -R18, R232 ;  /* 0x0000000012367229 */ /* 0x000fe200000001e8 */
[----:B------:R-:W-:Y:S01]  /*633e0*/  IMAD.MOV.U32 R232, RZ, RZ, R136 ;  /* 0x000000ffffe87224 */ /* 0x000fe200078e0088 */
[----:B------:R-:W-:Y:S01]  /*633f0*/  MOV R233, R137 ;  /* 0x0000008900e97202 */ /* 0x000fe20000000f00 */
[----:B------:R-:W-:-:S03]  /*63400*/  IMAD.MOV.U32 R136, RZ, RZ, R246 ;  /* 0x000000ffff887224 */ /* 0x000fc600078e00f6 */
[----:B------:R-:W-:Y:S01]  /*63410*/  DFMA R52, R180, 3, R6 ;  /* 0x40080000b434782b */ /* 0x000fe20000000006 */
[----:B------:R-:W-:Y:S01]  /*63420*/  IMAD.MOV.U32 R137, RZ, RZ, R247 ;  /* 0x000000ffff897224 */ /* 0x000fe200078e00f7 */
[----:B------:R-:W-:Y:S01]  /*63430*/  CS2R R246, SRZ ;  /* 0x0000000000f67805 */ /* 0x000fe2000001ff00 */
[----:B------:R-:W-:Y:S02]  /*63440*/  IMAD.MOV.U32 R126, RZ, RZ, R202 ;  /* 0x000000ffff7e7224 */ /* 0x000fe400078e00ca */
[----:B------:R-:W-:-:S05]  /*63450*/  IMAD.MOV.U32 R127, RZ, RZ, R203 ;  /* 0x000000ffff7f7224 */ /* 0x000fca00078e00cb */
[----:B------:R0:W-:Y:S04]  /*63460*/  STL.128 [R1+0x2e90], R124 ;  /* 0x002e907c01007387 */ /* 0x0001e80000100c00 */
[----:B------:R2:W-:Y:S04]  /*63470*/  STL.128 [R1+0x2eb0], R40 ;  /* 0x002eb02801007387 */ /* 0x0005e80000100c00 */
[----:B------:R-:W-:Y:S01]  /*63480*/  STL.128 [R1+0x2ea0], R52 ;  /* 0x002ea03401007387 */ /* 0x000fe20000100c00 */
[----:B0-----:R-:W-:Y:S02]  /*63490*/  DADD R126, -RZ, -R178 ;  /* 0x00000000ff7e7229 */ /* 0x001fe400000009b2 */
[----:B------:R-:W-:Y:S01]  /*634a0*/  DFMA R124, R184, R58, R206 ;  /* 0x0000003ab87c722b */ /* 0x000fe200000000ce */
[----:B------:R-:W-:Y:S06]  /*634b0*/  STL.128 [R1+0x2ee0], R244 ;  /* 0x002ee0f401007387 */ /* 0x000fec0000100c00 */
[----:B------:R-:W-:Y:S01]  /*634c0*/  STL.128 [R1+0x2d80], R124 ;  /* 0x002d807c01007387 */ /* 0x000fe20000100c00 */
[----:B--2---:R-:W-:-:S02]  /*634d0*/  IMAD.MOV.U32 R42, RZ, RZ, R194 ;  /* 0x000000ffff2a7224 */ /* 0x004fc400078e00c2 */
[----:B------:R-:W-:Y:S02]  /*634e0*/  IMAD.MOV.U32 R43, RZ, RZ, R195 ;  /* 0x000000ffff2b7224 */ /* 0x000fe400078e00c3 */
[----:B------:R-:W2:Y:S01]  /*634f0*/  LDL.LU.64 R194, [R1+0xab08] ;  /* 0x00ab080001c27983 */ /* 0x000ea20000300a00 */
[----:B---3--:R-:W-:-:S03]  /*63500*/  DADD R40, R152, R178 ;  /* 0x0000000098287229 */ /* 0x008fc600000000b2 */
[----:B------:R-:W3:Y:S04]  /*63510*/  LDL.LU.64 R178, [R1+0x84e8] ;  /* 0x0084e80001b27983 */ /* 0x000ee80000300a00 */
[----:B------:R0:W-:Y:S04]  /*63520*/  STL.128 [R1+0x2f00], R40 ;  /* 0x002f002801007387 */ /* 0x0001e80000100c00 */
[----:B0-----:R-:W4:Y:S01]  /*63530*/  LDL.LU.64 R42, [R1+0x8ca0] ;  /* 0x008ca000012a7983 */ /* 0x001f220000300a00 */
[----:B------:R-:W-:Y:S02]  /*63540*/  IMAD.MOV.U32 R170, RZ, RZ, R238 ;  /* 0x000000ffffaa7224 */ /* 0x000fe400078e00ee */
[----:B------:R-:W-:-:S03]  /*63550*/  IMAD.MOV.U32 R171, RZ, RZ, R239 ;  /* 0x000000ffffab7224 */ /* 0x000fc600078e00ef */
[----:B------:R-:W-:Y:S01]  /*63560*/  MOV R6, R170 ;  /* 0x000000aa00067202 */ /* 0x000fe20000000f00 */
[----:B------:R-:W-:Y:S02]  /*63570*/  IMAD.MOV.U32 R7, RZ, RZ, R171 ;  /* 0x000000ffff077224 */ /* 0x000fe400078e00ab */
[----:B------:R-:W3:Y:S01]  /*63580*/  LDL.LU.64 R170, [R1+0x8e80] ;  /* 0x008e800001aa7983 */ /* 0x000ee20000300a00 */
[----:B------:R-:W-:Y:S01]  /*63590*/  IMAD.MOV.U32 R54, RZ, RZ, R140 ;  /* 0x000000ffff367224 */ /* 0x000fe200078e008c */
[----:B------:R-:W-:Y:S01]  /*635a0*/  MOV R55, R141 ;  /* 0x0000008d00377202 */ /* 0x000fe20000000f00 */
[----:B------:R-:W-:Y:S01]  /*635b0*/  IMAD.MOV.U32 R52, RZ, RZ, R92 ;  /* 0x000000ffff347224 */ /* 0x000fe200078e005c */
[----:B------:R-:W-:Y:S01]  /*635c0*/  MOV R53, R93 ;  /* 0x0000005d00357202 */ /* 0x000fe20000000f00 */
[----:B--2---:R-:W-:Y:S01]  /*635d0*/  IMAD.MOV.U32 R40, RZ, RZ, R194 ;  /* 0x000000ffff287224 */ /* 0x004fe200078e00c2 */
[----:B------:R-:W-:-:S03]  /*635e0*/  MOV R41, R195 ;  /* 0x000000c300297202 */ /* 0x000fc60000000f00 */
[----:B------:R0:W-:Y:S01]  /*635f0*/  STL.128 [R1+0x2f10], R52 ;  /* 0x002f103401007387 */ /* 0x0001e20000100c00 */
[----:B------:R-:W-:Y:S01]  /*63600*/  MOV R206, R20 ;  /* 0x0000001400ce7202 */ /* 0x000fe20000000f00 */
[----:B------:R-:W-:Y:S01]  /*63610*/  IMAD.MOV.U32 R207, RZ, RZ, R21 ;  /* 0x000000ffffcf7224 */ /* 0x000fe200078e0015 */
[----:B------:R-:W-:Y:S01]  /*63620*/  DADD R238, R18, R234 ;  /* 0x0000000012ee7229 */ /* 0x000fe200000000ea */
[----:B------:R-:W-:Y:S01]  /*63630*/  IMAD.MOV.U32 R246, RZ, RZ, R114 ;  /* 0x000000fffff67224 */ /* 0x000fe200078e0072 */
[----:B------:R-:W2:Y:S01]  /*63640*/  LDL.LU.64 R140, [R1+0xab10] ;  /* 0x00ab1000018c7983 */ /* 0x000ea20000300a00 */
[----:B------:R-:W-:Y:S02]  /*63650*/  IMAD.MOV.U32 R247, RZ, RZ, R115 ;  /* 0x000000fffff77224 */ /* 0x000fe400078e0073 */
[----:B------:R-:W-:Y:S01]  /*63660*/  IMAD.MOV.U32 R124, RZ, RZ, R6 ;  /* 0x000000ffff7c7224 */ /* 0x000fe200078e0006 */
[----:B------:R-:W-:Y:S01]  /*63670*/  UMOV UR4, 0x47ae147b ;  /* 0x47ae147b00047882 */ /* 0x000fe20000000000 */
[----:B------:R-:W-:Y:S01]  /*63680*/  IMAD.MOV.U32 R125, RZ, RZ, R7 ;  /* 0x000000ffff7d7224 */ /* 0x000fe200078e0007 */
[----:B------:R-:W-:Y:S01]  /*63690*/  UMOV UR5, 0x3ff27ae1 ;  /* 0x3ff27ae100057882 */ /* 0x000fe20000000000 */
[----:B------:R-:W2:Y:S04]  /*636a0*/  LDL.64 R194, [R1+0x9110] ;  /* 0x0091100001c27983 */ /* 0x000ea80000100a00 */
[----:B----4-:R1:W-:Y:S01]  /*636b0*/  STL.128 [R1+0x2f20], R40 ;  /* 0x002f202801007387 */ /* 0x0103e20000100c00 */
[----:B---3--:R-:W-:-:S02]  /*636c0*/  DADD R20, R178, R250 ;  /* 0x00000000b2147229 */ /* 0x008fc400000000fa */
[----:B------:R-:W-:Y:S01]  /*636d0*/  DADD R18, -R178, R32 ;  /* 0x00000000b2127229 */ /* 0x000fe20000000120 */
[----:B------:R-:W-:Y:S01]  /*636e0*/  MOV R244, R206 ;  /* 0x000000ce00f47202 */ /* 0x000fe20000000f00 */
[----:B------:R-:W-:Y:S01]  /*636f0*/  IMAD.MOV.U32 R245, RZ, RZ, R207 ;  /* 0x000000fffff57224 */ /* 0x000fe200078e00cf */
[----:B0-----:R-:W-:Y:S01]  /*63700*/  MOV R52, R164 ;  /* 0x000000a400347202 */ /* 0x001fe20000000f00 */
[----:B------:R-:W-:Y:S01]  /*63710*/  IMAD.MOV.U32 R53, RZ, RZ, R165 ;  /* 0x000000ffff357224 */ /* 0x000fe200078e00a5 */
[----:B------:R-:W-:Y:S01]  /*63720*/  MOV R55, R93 ;  /* 0x0000005d00377202 */ /* 0x000fe20000000f00 */
[----:B------:R-:W-:Y:S01]  /*63730*/  IMAD.MOV.U32 R54, RZ, RZ, R92 ;  /* 0x000000ffff367224 */ /* 0x000fe200078e005c */
[----:B------:R-:W3:Y:S04]  /*63740*/  LDL.LU.64 R114, [R1+0xaaf8] ;  /* 0x00aaf80001727983 */ /* 0x000ee80000300a00 */
[----:B------:R-:W4:Y:S04]  /*63750*/  LDL.LU.64 R234, [R1+0xab38] ;  /* 0x00ab380001ea7983 */ /* 0x000f280000300a00 */
[----:B-1----:R-:W2:Y:S01]  /*63760*/  LDL.LU.64 R40, [R1+0x8c58] ;  /* 0x008c580001287983 */ /* 0x002ea20000300a00 */
[----:B------:R-:W-:-:S02]  /*63770*/  DADD R32, R170, R20 ;  /* 0x00000000aa207229 */ /* 0x000fc40000000014 */
[----:B------:R-:W-:Y:S01]  /*63780*/  DADD R20, -R170, R18 ;  /* 0x00000000aa147229 */ /* 0x000fe20000000112 */
[----:B------:R-:W4:Y:S04]  /*63790*/  LDL.LU.64 R206, [R1+0x85a8] ;  /* 0x0085a80001ce7983 */ /* 0x000f280000300a00 */
[----:B------:R-:W3:Y:S04]  /*637a0*/  LDL.LU.64 R170, [R1+0x9140] ;  /* 0x0091400001aa7983 */ /* 0x000ee80000300a00 */
[----:B------:R-:W-:Y:S04]  /*637b0*/  STL.128 [R1+0x2f30], R244 ;  /* 0x002f30f401007387 */ /* 0x000fe80000100c00 */
[----:B------:R0:W-:Y:S01]  /*637c0*/  STL.128 [R1+0x2f40], R52 ;  /* 0x002f403401007387 */ /* 0x0001e20000100c00 */
[----:B------:R-:W-:Y:S01]  /*637d0*/  IMAD.MOV.U32 R42, RZ, RZ, R158 ;  /* 0x000000ffff2a7224 */ /* 0x000fe200078e009e */
[----:B------:R-:W-:Y:S01]  /*637e0*/  MOV R43, R159 ;  /* 0x0000009f002b7202 */ /* 0x000fe20000000f00 */
[----:B------:R-:W-:Y:S01]  /*637f0*/  IMAD.MOV.U32 R251, RZ, RZ, R233 ;  /* 0x000000fffffb7224 */ /* 0x000fe200078e00e9 */
[----:B------:R-:W-:Y:S01]  /*63800*/  MOV R250, R232 ;  /* 0x000000e800fa7202 */ /* 0x000fe20000000f00 */
[----:B------:R1:W-:Y:S04]  /*63810*/  STL.128 [R1+0x2f50], R92 ;  /* 0x002f505c01007387 */ /* 0x0003e80000100c00 */
[----:B------:R-:W4:Y:S01]  /*63820*/  LDL.LU.64 R232, [R1+0x8df0] ;  /* 0x008df00001e87983 */ /* 0x000f220000300a00 */
[----:B0-----:R-:W-:Y:S01]  /*63830*/  MOV R52, R136 ;  /* 0x0000008800347202 */ /* 0x001fe20000000f00 */
[----:B------:R-:W-:-:S02]  /*63840*/  IMAD.MOV.U32 R53, RZ, RZ, R137 ;  /* 0x000000ffff357224 */ /* 0x000fc400078e0089 */
[----:B------:R-:W4:Y:S01]  /*63850*/  LDL.LU.64 R136, [R1+0x87a0] ;  /* 0x0087a00001887983 */ /* 0x000f220000300a00 */
[----:B------:R-:W-:-:S03]  /*63860*/  DADD R6, R82, R38 ;  /* 0x0000000052067229 */ /* 0x000fc60000000026 */
[----:B------:R-:W4:Y:S01]  /*63870*/  LDL.LU.64 R82, [R1+0xab00] ;  /* 0x00ab000001527983 */ /* 0x000f220000300a00 */
[----:B------:R-:W-:Y:S02]  /*63880*/  IMAD.MOV.U32 R54, RZ, RZ, R182 ;  /* 0x000000ffff367224 */ /* 0x000fe400078e00b6 */
[----:B------:R-:W-:Y:S01]  /*63890*/  IMAD.MOV.U32 R55, RZ, RZ, R183 ;  /* 0x000000ffff377224 */ /* 0x000fe200078e00b7 */
[----:B-1----:R-:W4:Y:S04]  /*638a0*/  LDL.LU.128 R92, [R1+0xaae0] ;  /* 0x00aae000015c7983 */ /* 0x002f280000300c00 */
[----:B--2---:R0:W-:Y:S01]  /*638b0*/  STL.128 [R1+0x2f60], R40 ;  /* 0x002f602801007387 */ /* 0x0041e20000100c00 */
[----:B---3--:R-:W-:Y:S01]  /*638c0*/  DADD R126, -RZ, -R170 ;  /* 0x00000000ff7e7229 */ /* 0x008fe200000009aa */
[----:B------:R-:W-:Y:S01]  /*638d0*/  IMAD.MOV.U32 R244, RZ, RZ, R250 ;  /* 0x000000fffff47224 */ /* 0x000fe200078e00fa */
[----:B------:R-:W-:Y:S01]  /*638e0*/  DFMA R90, R114, UR4, R90 ;  /* 0x00000004725a7c2b */ /* 0x000fe2000800005a */
[----:B------:R-:W-:Y:S01]  /*638f0*/  IMAD.MOV.U32 R245, RZ, RZ, R251 ;  /* 0x000000fffff57224 */ /* 0x000fe200078e00fb */
[----:B------:R-:W-:Y:S01]  /*63900*/  CS2R R246, SRZ ;  /* 0x0000000000f67805 */ /* 0x000fe2000001ff00 */
[----:B------:R-:W-:Y:S01]  /*63910*/  STL.64 [R1+0x8448], R32 ;  /* 0x0084482001007387 */ /* 0x000fe20000100a00 */
[----:B0-----:R-:W-:Y:S01]  /*63920*/  MOV R42, R148 ;  /* 0x00000094002a7202 */ /* 0x001fe20000000f00 */
[----:B------:R-:W-:Y:S01]  /*63930*/  IMAD.MOV.U32 R43, RZ, RZ, R149 ;  /* 0x000000ffff2b7224 */ /* 0x000fe200078e0095 */
[----:B------:R-:W-:Y:S01]  /*63940*/  DFMA R18, R102, UR34, R6 ;  /* 0x0000002266127c2b */ /* 0x000fe20008000006 */
[----:B------:R-:W2:Y:S01]  /*63950*/  LDL.LU.64 R148, [R1+0xaad8] ;  /* 0x00aad80001947983 */ /* 0x000ea20000300a00 */
[----:B----4-:R-:W-:-:S03]  /*63960*/  DADD R6, -R206, R20 ;  /* 0x00000000ce067229 */ /* 0x010fc60000000114 */
[----:B------:R0:W-:Y:S01]  /*63970*/  STL.128 [R1+0x2f90], R52 ;  /* 0x002f903401007387 */ /* 0x0001e20000100c00 */
[----:B------:R-:W-:-:S03]  /*63980*/  CS2R R40, SRZ ;  /* 0x0000000000287805 */ /* 0x000fc6000001ff00 */
[----:B------:R1:W-:Y:S01]  /*63990*/  STL.128 [R1+0x2fb0], R124 ;  /* 0x002fb07c01007387 */ /* 0x0003e20000100c00 */
[----:B------:R-:W-:Y:S02]  /*639a0*/  DADD R20, R178, R18 ;  /* 0x00000000b2147229 */ /* 0x000fe40000000012 */
[----:B------:R-:W-:Y:S01]  /*639b0*/  DADD R6, -R232, R6 ;  /* 0x00000000e8067229 */ /* 0x000fe20000000106 */
[----:B------:R-:W3:Y:S04]  /*639c0*/  LDL.LU.64 R178, [R1+0x8d38] ;  /* 0x008d380001b27983 */ /* 0x000ee80000300a00 */
[----:B------:R-:W4:Y:S01]  /*639d0*/  LDL.LU.64 R114, [R1+0xaad0] ;  /* 0x00aad00001727983 */ /* 0x000f220000300a00 */
[----:B0-----:R-:W-:-:S03]  /*639e0*/  DADD R52, -RZ, -R136 ;  /* 0x00000000ff347229 */ /* 0x001fc60000000988 */
[----:B------:R-:W4:Y:S01]  /*639f0*/  LDL.LU.64 R102, [R1+0xaaf0] ;  /* 0x00aaf00001667983 */ /* 0x000f220000300a00 */
[----:B------:R-:W-:Y:S01]  /*63a00*/  DADD R136, -RZ, -R12 ;  /* 0x00000000ff887229 */ /* 0x000fe2000000090c */
[----:B-1----:R-:W-:Y:S01]  /*63a10*/  IMAD.MOV.U32 R124, RZ, RZ, R108 ;  /* 0x000000ffff7c7224 */ /* 0x002fe200078e006c */
[----:B------:R-:W-:Y:S01]  /*63a20*/  MOV R125, R109 ;  /* 0x0000006d007d7202 */ /* 0x000fe20000000f00 */
[----:B------:R-:W3:Y:S04]  /*63a30*/  LDL.LU.64 R12, [R1+0xaac8] ;  /* 0x00aac800010c7983 */ /* 0x000ee80000300a00 */
[----:B------:R-:W3:Y:S01]  /*63a40*/  LDL.LU.64 R108, [R1+0xaac0] ;  /* 0x00aac000016c7983 */ /* 0x000ee20000300a00 */
[----:B------:R-:W-:Y:S01]  /*63a50*/  IMAD.MOV.U32 R232, RZ, RZ, R200 ;  /* 0x000000ffffe87224 */ /* 0x000fe200078e00c8 */
[----:B------:R-:W-:Y:S01]  /*63a60*/  CS2R R126, SRZ ;  /* 0x00000000007e7805 */ /* 0x000fe2000001ff00 */
[----:B------:R-:W-:Y:S01]  /*63a70*/  IMAD.MOV.U32 R233, RZ, RZ, R201 ;  /* 0x000000ffffe97224 */ /* 0x000fe200078e00c9 */
[----:B------:R0:W-:Y:S01]  /*63a80*/  STL.128 [R1+0x2fc0], R40 ;  /* 0x002fc02801007387 */ /* 0x0001e20000100c00 */
[----:B------:R-:W-:-:S02]  /*63a90*/  CS2R R54, SRZ ;  /* 0x0000000000367805 */ /* 0x000fc4000001ff00 */
[----:B------:R-:W-:Y:S01]  /*63aa0*/  MOV R250, R232 ;  /* 0x000000e800fa7202 */ /* 0x000fe20000000f00 */
[----:B------:R-:W-:Y:S01]  /*63ab0*/  IMAD.MOV.U32 R251, RZ, RZ, R233 ;  /* 0x000000fffffb7224 */ /* 0x000fe200078e00e9 */
[----:B------:R-:W-:Y:S01]  /*63ac0*/  STL.128 [R1+0x2fe0], R244 ;  /* 0x002fe0f401007387 */ /* 0x000fe20000100c00 */
[----:B------:R-:W-:Y:S01]  /*63ad0*/  IMAD.MOV.U32 R232, RZ, RZ, R82 ;  /* 0x000000ffffe87224 */ /* 0x000fe200078e0052 */
[----:B------:R-:W-:Y:S02]  /*63ae0*/  MOV R233, R83 ;  /* 0x0000005300e97202 */ /* 0x000fe40000000f00 */
[----:B------:R-:W-:Y:S04]  /*63af0*/  STL.128 [R1+0x2ff0], R88 ;  /* 0x002ff05801007387 */ /* 0x000fe80000100c00 */
[----:B------:R-:W-:Y:S01]  /*63b00*/  STL.128 [R1+0x3000], R124 ;  /* 0x0030007c01007387 */ /* 0x000fe20000100c00 */
[----:B0-----:R-:W-:-:S03]  /*63b10*/  CS2R R42, SRZ ;  /* 0x00000000002a7805 */ /* 0x001fc6000001ff00 */
[----:B------:R0:W-:Y:S04]  /*63b20*/  STL.128 [R1+0x3020], R52 ;  /* 0x0030203401007387 */ /* 0x0001e80000100c00 */
[----:B------:R-:W4:Y:S04]  /*63b30*/  LDL.LU.64 R82, [R1+0xaab0] ;  /* 0x00aab00001527983 */ /* 0x000f280000300a00 */
[----:B------:R-:W4:Y:S01]  /*63b40*/  LDL.64 R38, [R1+0xa260] ;  /* 0x00a2600001267983 */ /* 0x000f220000100a00 */
[----:B--2---:R-:W-:-:S03]  /*63b50*/  DADD R40, -RZ, -R148 ;  /* 0x00000000ff287229 */ /* 0x004fc60000000994 */
[----:B0-----:R-:W2:Y:S01]  /*63b60*/  LDL.64 R54, [R1+0xa898] ;  /* 0x00a8980001367983 */ /* 0x001ea20000100a00 */
[----:B------:R-:W-:Y:S02]  /*63b70*/  DADD R6, -R24, R6 ;  /* 0x0000000018067229 */ /* 0x000fe40000000106 */
[----:B------:R-:W-:Y:S01]  /*63b80*/  DADD R18, R140, R156 ;  /* 0x000000008c127229 */ /* 0x000fe2000000009c */
[----:B------:R-:W-:Y:S01]  /*63b90*/  MOV R170, R172 ;  /* 0x000000ac00aa7202 */ /* 0x000fe20000000f00 */
[----:B------:R-:W-:Y:S01]  /*63ba0*/  IMAD.MOV.U32 R171, RZ, RZ, R173 ;  /* 0x000000ffffab7224 */ /* 0x000fe200078e00ad */
[----:B------:R0:W-:Y:S01]  /*63bb0*/  STL.128 [R1+0x3060], R40 ;  /* 0x0030602801007387 */ /* 0x0001e20000100c00 */
[----:B------:R-:W-:Y:S01]  /*63bc0*/  IMAD.MOV.U32 R200, RZ, RZ, R80 ;  /* 0x000000ffffc87224 */ /* 0x000fe200078e0050 */
[----:B------:R-:W-:Y:S01]  /*63bd0*/  MOV R201, R81 ;  /* 0x0000005100c97202 */ /* 0x000fe20000000f00 */
[----:B------:R-:W-:Y:S01]  /*63be0*/  IMAD.MOV.U32 R88, RZ, RZ, R138 ;  /* 0x000000ffff587224 */ /* 0x000fe200078e008a */
[----:B------:R-:W-:-:S02]  /*63bf0*/  MOV R89, R139 ;  /* 0x0000008b00597202 */ /* 0x000fc40000000f00 */
[----:B------:R-:W-:Y:S01]  /*63c00*/  CS2R R90, SRZ ;  /* 0x00000000005a7805 */ /* 0x000fe2000001ff00 */
[----:B------:R-:W-:Y:S01]  /*63c10*/  IMAD.MOV.U32 R246, RZ, RZ, R188 ;  /* 0x000000fffff67224 */ /* 0x000fe200078e00bc */
[----:B------:R-:W-:Y:S01]  /*63c20*/  CS2R R244, SRZ ;  /* 0x0000000000f47805 */ /* 0x000fe2000001ff00 */
[----:B------:R-:W-:Y:S01]  /*63c30*/  IMAD.MOV.U32 R247, RZ, RZ, R189 ;  /* 0x000000fffff77224 */ /* 0x000fe200078e00bd */
[C---:B------:R-:W-:Y:S01]  /*63c40*/  DADD R20, R2.reuse, R20 ;  /* 0x0000000002147229 */ /* 0x040fe20000000014 */
[----:B------:R-:W-:Y:S01]  /*63c50*/  UMOV UR36, 0xd91d9bf5 ;  /* 0xd91d9bf500247882 */ /* 0x000fe20000000000 */
[----:B------:R-:W-:Y:S01]  /*63c60*/  UMOV UR37, 0x3d5ef655 ;  /* 0x3d5ef65500257882 */ /* 0x000fe20000000000 */
[----:B------:R-:W-:Y:S01]  /*63c70*/  UMOV UR52, 0xec46db4f ;  /* 0xec46db4f00347882 */ /* 0x000fe20000000000 */
[----:B------:R-:W-:Y:S01]  /*63c80*/  UMOV UR53, 0x3d923b5d ;  /* 0x3d923b5d00357882 */ /* 0x000fe20000000000 */
[----:B------:R-:W-:Y:S01]  /*63c90*/  UMOV UR4, 0xe26a48f5 ;  /* 0xe26a48f500047882 */ /* 0x000fe20000000000 */
[----:B------:R-:W-:Y:S01]  /*63ca0*/  UMOV UR5, 0x3d7b590c ;  /* 0x3d7b590c00057882 */ /* 0x000fe20000000000 */
[----:B0-----:R-:W2:Y:S01]  /*63cb0*/  LDL.64 R42, [R1+0x9e10] ;  /* 0x009e1000012a7983 */ /* 0x001ea20000100a00 */
[----:B------:R-:W-:Y:S01]  /*63cc0*/  DADD R6, -R2, R6 ;  /* 0x0000000002067229 */ /* 0x000fe20000000106 */
[----:B------:R-:W-:-:S02]  /*63cd0*/  IMAD.MOV.U32 R172, RZ, RZ, R116 ;  /* 0x000000ffffac7224 */ /* 0x000fc400078e0074 */
[----:B------:R-:W-:Y:S01]  /*63ce0*/  IMAD.MOV.U32 R173, RZ, RZ, R117 ;  /* 0x000000ffffad7224 */ /* 0x000fe200078e0075 */
[----:B------:R-:W-:Y:S01]  /*63cf0*/  MOV R80, R84 ;  /* 0x0000005400507202 */ /* 0x000fe20000000f00 */
[----:B------:R-:W-:Y:S01]  /*63d00*/  IMAD.MOV.U32 R81, RZ, RZ, R85 ;  /* 0x000000ffff517224 */ /* 0x000fe200078e0055 */
[----:B---3--:R-:W-:Y:S01]  /*63d10*/  DADD R116, R12, R108 ;  /* 0x000000000c747229 */ /* 0x008fe2000000006c */
[----:B------:R-:W-:Y:S01]  /*63d20*/  CS2R R138, SRZ ;  /* 0x00000000008a7805 */ /* 0x000fe2000001ff00 */
[----:B------:R-:W-:Y:S01]  /*63d30*/  DADD R234, R234, R18 ;  /* 0x00000000eaea7229 */ /* 0x000fe20000000012 */
[----:B------:R-:W-:Y:S01]  /*63d40*/  IMAD.MOV.U32 R206, RZ, RZ, R170 ;  /* 0x000000ffffce7224 */ /* 0x000fe200078e00aa */
[----:B------:R-:W-:Y:S01]  /*63d50*/  DADD R32, -R178, R6 ;  /* 0x00000000b2207229 */ /* 0x000fe20000000106 */
[----:B------:R-:W-:Y:S01]  /*63d60*/  MOV R207, R171 ;  /* 0x000000ab00cf7202 */ /* 0x000fe20000000f00 */
[----:B------:R-:W-:Y:S01]  /*63d70*/  IMAD.MOV.U32 R171, RZ, RZ, R81 ;  /* 0x000000ffffab7224 */ /* 0x000fe200078e0051 */
[----:B------:R-:W-:Y:S01]  /*63d80*/  MOV R170, R80 ;  /* 0x0000005000aa7202 */ /* 0x000fe20000000f00 */
[----:B------:R-:W-:Y:S01]  /*63d90*/  DADD R6, -RZ, -R92 ;  /* 0x00000000ff067229 */ /* 0x000fe2000000095c */
[----:B------:R-:W-:Y:S01]  /*63da0*/  STL.128 [R1+0x3070], R116 ;  /* 0x0030707401007387 */ /* 0x000fe20000100c00 */
[----:B------:R-:W-:-:S02]  /*63db0*/  DADD R80, -RZ, -R12 ;  /* 0x00000000ff507229 */ /* 0x000fc4000000090c */
[----:B----4-:R-:W-:Y:S01]  /*63dc0*/  DADD R52, R114, R30 ;  /* 0x0000000072347229 */ /* 0x010fe2000000001e */
[----:B------:R-:W-:Y:S01]  /*63dd0*/  STL.128 [R1+0x3080], R136 ;  /* 0x0030808801007387 */ /* 0x000fe20000100c00 */
[----:B------:R-:W-:Y:S01]  /*63de0*/  IMAD.MOV.U32 R40, RZ, RZ, R166 ;  /* 0x000000ffff287224 */ /* 0x000fe200078e00a6 */
[----:B------:R-:W-:Y:S02]  /*63df0*/  MOV R41, R167 ;  /* 0x000000a700297202 */ /* 0x000fe40000000f00 */
[----:B------:R-:W-:Y:S04]  /*63e00*/  STL.128 [R1+0x3090], R232 ;  /* 0x003090e801007387 */ /* 0x000fe80000100c00 */
[----:B------:R-:W-:Y:S04]  /*63e10*/  STL.128 [R1+0x30c0], R88 ;  /* 0x0030c05801007387 */ /* 0x000fe80000100c00 */
[----:B------:R0:W-:Y:S04]  /*63e20*/  STL.128 [R1+0x3100], R244 ;  /* 0x003100f401007387 */ /* 0x0001e80000100c00 */
[----:B------:R1:W-:Y:S04]  /*63e30*/  STL.128 [R1+0x2820], R4 ;  /* 0x0028200401007387 */ /* 0x0003e80000100c00 */
[----:B------:R3:W-:Y:S01]  /*63e40*/  STL.128 [R1+0x2840], R80 ;  /* 0x0028405001007387 */ /* 0x0007e20000100c00 */
[----:B------:R-:W-:-:S03]  /*63e50*/  DADD R140, R178, -R24 ;  /* 0x00000000b28c7229 */ /* 0x000fc60000000818 */
[----:B------:R-:W4:Y:S01]  /*63e60*/  LDL.LU.64 R166, [R1+0xaaa0] ;  /* 0x00aaa00001a67983 */ /* 0x000f220000300a00 */
[----:B------:R-:W-:-:S03]  /*63e70*/  DADD R20, R178, R20 ;  /* 0x00000000b2147229 */ /* 0x000fc60000000014 */
[----:B0-----:R-:W4:Y:S04]  /*63e80*/  LDL.64 R244, [R1+0xa2f8] ;  /* 0x00a2f80001f47983 */ /* 0x001f280000100a00 */
[----:B-1----:R-:W4:Y:S01]  /*63e90*/  LDL.LU.64 R6, [R1+0x8780] ;  /* 0x0087800001067983 */ /* 0x002f220000300a00 */
[----:B---3--:R-:W-:-:S03]  /*63ea0*/  DADD R80, -RZ, -R4 ;  /* 0x00000000ff507229 */ /* 0x008fc60000000904 */
[----:B------:R-:W3:Y:S04]  /*63eb0*/  LDL.LU.64 R136, [R1+0x90b8] ;  /* 0x0090b80001887983 */ /* 0x000ee80000300a00 */
[----:B------:R-:W3:Y:S01]  /*63ec0*/  LDL.LU.64 R4, [R1+0x8f58] ;  /* 0x008f580001047983 */ /* 0x000ee20000300a00 */
[----:B------:R-:W-:Y:S02]  /*63ed0*/  IMAD.MOV.U32 R178, RZ, RZ, R200 ;  /* 0x000000ffffb27224 */ /* 0x000fe400078e00c8 */
[----:B------:R-:W-:Y:S01]  /*63ee0*/  IMAD.MOV.U32 R179, RZ, RZ, R201 ;  /* 0x000000ffffb37224 */ /* 0x000fe200078e00c9 */
[----:B------:R-:W3:Y:S01]  /*63ef0*/  LDL.LU.64 R84, [R1+0x8b70] ;  /* 0x008b700001547983 */ /* 0x000ee20000300a00 */
[----:B------:R-:W-:Y:S01]  /*63f00*/  IMAD.MOV.U32 R200, RZ, RZ, R56 ;  /* 0x000000ffffc87224 */ /* 0x000fe200078e0038 */
[----:B------:R-:W-:Y:S01]  /*63f10*/  MOV R201, R57 ;  /* 0x0000003900c97202 */ /* 0x000fe20000000f00 */
[----:B------:R-:W-:Y:S01]  /*63f20*/  IMAD.MOV.U32 R56, RZ, RZ, R214 ;  /* 0x000000ffff387224 */ /* 0x000fe200078e00d6 */
[----:B------:R-:W-:Y:S01]  /*63f30*/  MOV R214, R102 ;  /* 0x0000006600d67202 */ /* 0x000fe20000000f00 */
[----:B------:R-:W-:Y:S01]  /*63f40*/  IMAD.MOV.U32 R57, RZ, RZ, R215 ;  /* 0x000000ffff397224 */ /* 0x000fe200078e00d7 */
[----:B------:R-:W-:Y:S01]  /*63f50*/  DFMA R126, R24, UR32, -R2 ;  /* 0x00000020187e7c2b */ /* 0x000fe20008000802 */
[----:B------:R-:W-:Y:S01]  /*63f60*/  IMAD.MOV.U32 R215, RZ, RZ, R103 ;  /* 0x000000ffffd77224 */ /* 0x000fe200078e0067 */
[----:B------:R-:W3:Y:S04]  /*63f70*/  LDL.LU.64 R24, [R1+0xaab8] ;  /* 0x00aab80001187983 */ /* 0x000ee80000300a00 */
[----:B------:R-:W3:Y:S04]  /*63f80*/  LDL.LU.64 R102, [R1+0x9af8] ;  /* 0x009af80001667983 */ /* 0x000ee80000300a00 */
[----:B------:R-:W3:Y:S04]  /*63f90*/  LDL.LU.64 R12, [R1+0xaaa8] ;  /* 0x00aaa800010c7983 */ /* 0x000ee80000300a00 */
[----:B------:R-:W3:Y:S04]  /*63fa0*/  LDL.LU.64 R188, [R1+0x8510] ;  /* 0x0085100001bc7983 */ /* 0x000ee80000300a00 */
[----:B------:R-:W3:Y:S01]  /*63fb0*/  LDL.LU.64 R232, [R1+0x84a8] ;  /* 0x0084a80001e87983 */ /* 0x000ee20000300a00 */
[----:B------:R-:W-:Y:S01]  /*63fc0*/  DADD R158, -RZ, -R28 ;  /* 0x00000000ff9e7229 */ /* 0x000fe2000000091c */
[----:B------:R-:W-:Y:S01]  /*63fd0*/  CS2R R116, SRZ ;  /* 0x0000000000747805 */ /* 0x000fe2000001ff00 */
[----:B------:R-:W-:Y:S01]  /*63fe0*/  UMOV UR22, 0x831653c8 ;  /* 0x831653c800167882 */ /* 0x000fe20000000000 */
[----:B------:R-:W-:Y:S01]  /*63ff0*/  UMOV UR23, 0x3dd037c1 ;  /* 0x3dd037c100177882 */ /* 0x000fe20000000000 */
[----:B------:R-:W3:Y:S01]  /*64000*/  LDL.LU.64 R124, [R1+0x8ab8] ;  /* 0x008ab800017c7983 */ /* 0x000ee20000300a00 */
[----:B------:R-:W-:Y:S01]  /*64010*/  UMOV UR40, 0xe1796495 ;  /* 0xe179649500287882 */ /* 0x000fe20000000000 */
[----:B------:R-:W-:-:S02]  /*64020*/  UMOV UR41, 0x3dd5fd7f ;  /* 0x3dd5fd7f00297882 */ /* 0x000fc40000000000 */
[----:B------:R-:W3:Y:S04]  /*64030*/  LDL.LU.64 R234, [R1+0x8788] ;  /* 0x0087880001ea7983 */ /* 0x000ee80000300a00 */
[----:B--2---:R0:W-:Y:S04]  /*64040*/  STL.128 [R1+0x3110], R52 ;  /* 0x0031103401007387 */ /* 0x0041e80000100c00 */
[----:B0-----:R-:W2:Y:S04]  /*64050*/  LDL.LU.64 R54, [R1+0x9008] ;  /* 0x0090080001367983 */ /* 0x001ea80000300a00 */
[----:B------:R-:W2:Y:S04]  /*64060*/  LDL.LU.64 R52, [R1+0x8608] ;  /* 0x0086080001347983 */ /* 0x000ea80000300a00 */
[----:B------:R0:W-:Y:S02]  /*64070*/  STL.128 [R1+0x3120], R40 ;  /* 0x0031202801007387 */ /* 0x0001e40000100c00 */
[----:B0-----:R-:W-:-:S02]  /*64080*/  DADD R42, R226, R224 ;  /* 0x00000000e22a7229 */ /* 0x001fc400000000e0 */
[----:B------:R-:W2:Y:S01]  /*64090*/  LDL.LU.64 R224, [R1+0xaa90] ;  /* 0x00aa900001e07983 */ /* 0x000ea20000300a00 */
[----:B------:R-:W-:-:S03]  /*640a0*/  DADD R40, -RZ, -R68 ;  /* 0x00000000ff287229 */ /* 0x000fc60000000944 */
[----:B------:R-:W2:Y:S01]  /*640b0*/  LDL.LU.64 R68, [R1+0xaa98] ;  /* 0x00aa980001447983 */ /* 0x000ea20000300a00 */
[----:B------:R-:W-:Y:S01]  /*640c0*/  IMAD.MOV.U32 R246, RZ, RZ, R250 ;  /* 0x000000fffff67224 */ /* 0x000fe200078e00fa */
[----:B------:R-:W-:Y:S01]  /*640d0*/  MOV R250, R206 ;  /* 0x000000ce00fa7202 */ /* 0x000fe20000000f00 */
[----:B------:R-:W-:Y:S01]  /*640e0*/  IMAD.MOV.U32 R247, RZ, RZ, R251 ;  /* 0x000000fffff77224 */ /* 0x000fe200078e00fb */
[----:B------:R-:W2:Y:S01]  /*640f0*/  LDL.LU.64 R226, [R1+0xaa88] ;  /* 0x00aa880001e27983 */ /* 0x000ea20000300a00 */
[----:B------:R-:W-:Y:S01]  /*64100*/  IMAD.MOV.U32 R251, RZ, RZ, R207 ;  /* 0x000000fffffb7224 */ /* 0x000fe200078e00cf */
        /* <DEDUP_REMOVED lines=12> */
[----:B------:R-:W-:Y:S02]  /*641d0*/  DADD R86, -RZ, -R94 ;  /* 0x00000000ff567229 */ /* 0x000fe4000000095e */
[----:B----4-:R-:W-:Y:S01]  /*641e0*/  DFMA R88, R244, 2, R74 ;  /* 0x40000000f458782b */ /* 0x010fe2000000004a */
[----:B------:R-:W-:Y:S01]  /*641f0*/  IMAD.MOV.U32 R245, RZ, RZ, R247 ;  /* 0x000000fffff57224 */ /* 0x000fe200078e00f7 */
[----:B------:R-:W-:Y:S01]  /*64200*/  MOV R244, R246 ;  /* 0x000000f600f47202 */ /* 0x000fe20000000f00 */
[----:B------:R-:W-:Y:S01]  /*64210*/  IMAD.MOV.U32 R246, RZ, RZ, R250 ;  /* 0x000000fffff67224 */ /* 0x000fe200078e00fa */
[----:B------:R-:W-:Y:S01]  /*64220*/  MOV R247, R251 ;  /* 0x000000fb00f77202 */ /* 0x000fe20000000f00 */
[----:B------:R-:W-:Y:S01]  /*64230*/  IMAD.MOV.U32 R251, RZ, RZ, R207 ;  /* 0x000000fffffb7224 */ /* 0x000fe200078e00cf */
[----:B---3--:R0:W-:Y:S01]  /*64240*/  STL.128 [R1+0x3130], R4 ;  /* 0x0031300401007387 */ /* 0x0081e20000100c00 */
[----:B------:R-:W-:Y:S01]  /*64250*/  DADD R18, R14, R136 ;  /* 0x000000000e127229 */ /* 0x000fe20000000088 */
[----:B------:R-:W-:-:S02]  /*64260*/  IMAD.MOV.U32 R250, RZ, RZ, R206 ;  /* 0x000000fffffa7224 */ /* 0x000fc400078e00ce */
[----:B------:R-:W-:Y:S01]  /*64270*/  STL.128 [R1+0x2830], R84 ;  /* 0x0028305401007387 */ /* 0x000fe20000100c00 */
[----:B------:R-:W-:Y:S01]  /*64280*/  IMAD.MOV.U32 R207, RZ, RZ, R179 ;  /* 0x000000ffffcf7224 */ /* 0x000fe200078e00b3 */
[----:B------:R-:W-:Y:S01]  /*64290*/  MOV R206, R178 ;  /* 0x000000b200ce7202 */ /* 0x000fe20000000f00 */
[----:B------:R-:W-:Y:S01]  /*642a0*/  IMAD.MOV.U32 R178, RZ, RZ, R170 ;  /* 0x000000ffffb27224 */ /* 0x000fe200078e00aa */
[----:B------:R-:W-:Y:S01]  /*642b0*/  MOV R179, R171 ;  /* 0x000000ab00b37202 */ /* 0x000fe20000000f00 */
[----:B------:R-:W-:Y:S02]  /*642c0*/  IMAD.MOV.U32 R171, RZ, RZ, R201 ;  /* 0x000000ffffab7224 */ /* 0x000fe400078e00c9 */
[----:B0-----:R-:W-:Y:S02]  /*642d0*/  IMAD.MOV.U32 R4, RZ, RZ, R166 ;  /* 0x000000ffff047224 */ /* 0x001fe400078e00a6 */
[----:B------:R-:W-:Y:S01]  /*642e0*/  IMAD.MOV.U32 R5, RZ, RZ, R167 ;  /* 0x000000ffff057224 */ /* 0x000fe200078e00a7 */
[----:B------:R-:W-:Y:S01]  /*642f0*/  DADD R90, -RZ, -R102 ;  /* 0x00000000ff5a7229 */ /* 0x000fe20000000966 */
[----:B------:R-:W-:Y:S01]  /*64300*/  IMAD.MOV.U32 R170, RZ, RZ, R200 ;  /* 0x000000ffffaa7224 */ /* 0x000fe200078e00c8 */
[----:B------:R-:W-:Y:S01]  /*64310*/  MOV R200, R198 ;  /* 0x000000c600c87202 */ /* 0x000fe20000000f00 */
[----:B------:R-:W-:Y:S01]  /*64320*/  IMAD.MOV.U32 R201, RZ, RZ, R199 ;  /* 0x000000ffffc97224 */ /* 0x000fe200078e00c7 */
[----:B------:R-:W-:Y:S01]  /*64330*/  MOV R199, R147 ;  /* 0x0000009300c77202 */ /* 0x000fe20000000f00 */
[----:B------:R-:W-:Y:S01]  /*64340*/  IMAD.MOV.U32 R198, RZ, RZ, R146 ;  /* 0x000000ffffc67224 */ /* 0x000fe200078e0092 */
[----:B------:R-:W-:-:S02]  /*64350*/  DADD R18, R92, R18 ;  /* 0x000000005c127229 */ /* 0x000fc40000000012 */
[----:B------:R-:W-:Y:S02]  /*64360*/  DADD R92, -RZ, -R82 ;  /* 0x00000000ff5c7229 */ /* 0x000fe40000000952 */
[----:B------:R-:W-:Y:S01]  /*64370*/  DFMA R82, R38, UR34, -R194 ;  /* 0x0000002226527c2b */ /* 0x000fe200080008c2 */
[----:B------:R-:W-:Y:S01]  /*64380*/  IMAD.MOV.U32 R38, RZ, RZ, R198 ;  /* 0x000000ffff267224 */ /* 0x000fe200078e00c6 */
[----:B------:R-:W-:Y:S01]  /*64390*/  MOV R198, R76 ;  /* 0x0000004c00c67202 */ /* 0x000fe20000000f00 */
[----:B------:R-:W-:Y:S02]  /*643a0*/  IMAD.MOV.U32 R39, RZ, RZ, R199 ;  /* 0x000000ffff277224 */ /* 0x000fe400078e00c7 */
[----:B------:R-:W-:Y:S01]  /*643b0*/  IMAD.MOV.U32 R199, RZ, RZ, R77 ;  /* 0x000000ffffc77224 */ /* 0x000fe200078e004d */
[----:B------:R-:W-:Y:S01]  /*643c0*/  MOV R77, R121 ;  /* 0x00000079004d7202 */ /* 0x000fe20000000f00 */
[----:B------:R-:W-:Y:S02]  /*643d0*/  IMAD.MOV.U32 R76, RZ, RZ, R120 ;  /* 0x000000ffff4c7224 */ /* 0x000fe400078e0078 */
[----:B------:R-:W3:Y:S04]  /*643e0*/  LDL.LU.64 R120, [R1+0x8a68] ;  /* 0x008a680001787983 */ /* 0x000ee80000300a00 */
[----:B--2---:R-:W-:Y:S01]  /*643f0*/  STL.128 [R1+0x3140], R52 ;  /* 0x0031403401007387 */ /* 0x004fe20000100c00 */
[----:B------:R-:W-:-:S02]  /*64400*/  IMAD.MOV.U32 R6, RZ, RZ, R224 ;  /* 0x000000ffff067224 */ /* 0x000fc400078e00e0 */
[----:B------:R-:W-:Y:S02]  /*64410*/  IMAD.MOV.U32 R7, RZ, RZ, R225 ;  /* 0x000000ffff077224 */ /* 0x000fe400078e00e1 */
[----:B------:R-:W2:Y:S04]  /*64420*/  LDL.LU.64 R224, [R1+0xaa80] ;  /* 0x00aa800001e07983 */ /* 0x000ea80000300a00 */
[----:B------:R0:W-:Y:S04]  /*64430*/  STL.128 [R1+0x3150], R4 ;  /* 0x0031500401007387 */ /* 0x0001e80000100c00 */
[----:B------:R-:W-:Y:S04]  /*64440*/  STL.128 [R1+0x3160], R40 ;  /* 0x0031602801007387 */ /* 0x000fe80000100c00 */
[----:B------:R1:W-:Y:S01]  /*64450*/  STL.128 [R1+0x3170], R88 ;  /* 0x0031705801007387 */ /* 0x0003e20000100c00 */
[----:B0-----:R-:W-:-:S03]  /*64460*/  DADD R4, R202, R134 ;  /* 0x00000000ca047229 */ /* 0x001fc60000000086 */
[----:B------:R-:W4:Y:S01]  /*64470*/  LDL.LU.64 R134, [R1+0xaa58] ;  /* 0x00aa580001867983 */ /* 0x000f220000300a00 */
[----:B-1----:R-:W-:Y:S02]  /*64480*/  IMAD.MOV.U32 R90, RZ, RZ, R154 ;  /* 0x000000ffff5a7224 */ /* 0x002fe400078e009a */
[----:B------:R-:W-:Y:S02]  /*64490*/  IMAD.MOV.U32 R91, RZ, RZ, R155 ;  /* 0x000000ffff5b7224 */ /* 0x000fe400078e009b */
[----:B------:R-:W3:Y:S01]  /*644a0*/  LDL.LU.64 R154, [R1+0xaa50] ;  /* 0x00aa5000019a7983 */ /* 0x000ee20000300a00 */
[----:B------:R-:W-:-:S08]  /*644b0*/  DADD R2, R60, R24 ;  /* 0x000000003c027229 */ /* 0x000fd00000000018 */
[----:B------:R-:W-:-:S08]  /*644c0*/  DADD R2, R12, R2 ;  /* 0x000000000c027229 */ /* 0x000fd00000000002 */
[----:B------:R-:W-:Y:S01]  /*644d0*/  DFMA R2, R188, 3, R2 ;  /* 0x40080000bc02782b */ /* 0x000fe20000000002 */
[----:B------:R0:W-:Y:S01]  /*644e0*/  STL.64 [R1+0x85a8], R18 ;  /* 0x0085a81201007387 */ /* 0x0001e20000100a00 */
[----:B------:R-:W-:Y:S01]  /*644f0*/  DMUL R138, R68, UR36 ;  /* 0x00000024448a7c28 */ /* 0x000fe20008000000 */
[----:B------:R-:W-:Y:S01]  /*64500*/  MOV R146, R208 ;  /* 0x000000d000927202 */ /* 0x000fe20000000f00 */
[----:B------:R-:W-:-:S04]  /*64510*/  IMAD.MOV.U32 R147, RZ, RZ, R209 ;  /* 0x000000ffff937224 */ /* 0x000fc800078e00d1 */
[----:B------:R-:W-:Y:S01]  /*64520*/  DFMA R2, R232, 2, R2 ;  /* 0x40000000e802782b */ /* 0x000fe20000000002 */
[----:B------:R-:W-:Y:S02]  /*64530*/  IMAD.MOV.U32 R40, RZ, RZ, R246 ;  /* 0x000000ffff287224 */ /* 0x000fe400078e00f6 */
[----:B0-----:R-:W-:Y:S02]  /*64540*/  IMAD.MOV.U32 R18, RZ, RZ, R84 ;  /* 0x000000ffff127224 */ /* 0x001fe400078e0054 */
[----:B------:R-:W-:Y:S02]  /*64550*/  IMAD.MOV.U32 R19, RZ, RZ, R85 ;  /* 0x000000ffff137224 */ /* 0x000fe400078e0055 */
[----:B------:R-:W-:Y:S01]  /*64560*/  IMAD.MOV.U32 R41, RZ, RZ, R247 ;  /* 0x000000ffff297224 */ /* 0x000fe200078e00f7 */
[----:B------:R-:W-:Y:S01]  /*64570*/  DADD R2, R226, R2 ;  /* 0x00000000e2027229 */ /* 0x000fe20000000002 */
[----:B------:R-:W-:Y:S01]  /*64580*/  IMAD.MOV.U32 R246, RZ, RZ, R178 ;  /* 0x000000fffff67224 */ /* 0x000fe200078e00b2 */
[----:B------:R-:W-:Y:S01]  /*64590*/  MOV R178, R146 ;  /* 0x0000009200b27202 */ /* 0x000fe20000000f00 */
[----:B------:R-:W-:Y:S01]  /*645a0*/  IMAD.MOV.U32 R247, RZ, RZ, R179 ;  /* 0x000000fffff77224 */ /* 0x000fe200078e00b3 */
[----:B------:R-:W-:Y:S01]  /*645b0*/  DADD R118, -R18, R138 ;  /* 0x0000000012767229 */ /* 0x000fe2000000018a */
[----:B------:R-:W-:Y:S01]  /*645c0*/  IMAD.MOV.U32 R179, RZ, RZ, R147 ;  /* 0x000000ffffb37224 */ /* 0x000fe200078e0093 */
[----:B------:R-:W-:-:S02]  /*645d0*/  DADD R18, R202, R174 ;  /* 0x00000000ca127229 */ /* 0x000fc400000000ae */
[C---:B------:R-:W-:Y:S01]  /*645e0*/  DMUL R148, R68.reuse, UR4 ;  /* 0x0000000444947c28 */ /* 0x040fe20008000000 */
[----:B------:R-:W-:Y:S01]  /*645f0*/  MOV R164, R250 ;  /* 0x000000fa00a47202 */ /* 0x000fe20000000f00 */
[----:B------:R-:W-:Y:S01]  /*64600*/  DMUL R146, R68, UR52 ;  /* 0x0000003444927c28 */ /* 0x000fe20008000000 */
[----:B------:R-:W-:Y:S01]  /*64610*/  IMAD.MOV.U32 R165, RZ, RZ, R251 ;  /* 0x000000ffffa57224 */ /* 0x000fe200078e00fb */
[----:B------:R-:W-:Y:S01]  /*64620*/  CS2R R94, SRZ ;  /* 0x00000000005e7805 */ /* 0x000fe2000001ff00 */
[----:B------:R-:W-:Y:S01]  /*64630*/  IMAD.MOV.U32 R250, RZ, RZ, R66 ;  /* 0x000000fffffa7224 */ /* 0x000fe200078e0042 */
[----:B------:R-:W3:Y:S01]  /*64640*/  LDL.LU.128 R84, [R1+0xaa70] ;  /* 0x00aa700001547983 */ /* 0x000ee20000300c00 */
[----:B------:R-:W-:Y:S01]  /*64650*/  IMAD.MOV.U32 R251, RZ, RZ, R67 ;  /* 0x000000fffffb7224 */ /* 0x000fe200078e0043 */
[----:B------:R-:W-:Y:S02]  /*64660*/  MOV R195, R207 ;  /* 0x000000cf00c37202 */ /* 0x000fe40000000f00 */
[----:B------:R-:W-:Y:S01]  /*64670*/  DADD R30, -R146, -R148 ;  /* 0x00000000921e7229 */ /* 0x000fe20000000994 */
[----:B------:R-:W-:Y:S01]  /*64680*/  IMAD.MOV.U32 R194, RZ, RZ, R206 ;  /* 0x000000ffffc27224 */ /* 0x000fe200078e00ce */
[----:B------:R-:W-:Y:S01]  /*64690*/  MOV R207, R201 ;  /* 0x000000c900cf7202 */ /* 0x000fe20000000f00 */
[----:B------:R-:W-:Y:S01]  /*646a0*/  IMAD.MOV.U32 R206, RZ, RZ, R200 ;  /* 0x000000ffffce7224 */ /* 0x000fe200078e00c8 */
[----:B------:R-:W-:Y:S01]  /*646b0*/  STL.128 [R1+0x3180], R80 ;  /* 0x0031805001007387 */ /* 0x000fe20000100c00 */
[----:B------:R-:W-:-:S03]  /*646c0*/  CS2R R42, SRZ ;  /* 0x00000000002a7805 */ /* 0x000fc6000001ff00 */
[----:B------:R-:W3:Y:S04]  /*646d0*/  LDL.64 R200, [R1+0x8630] ;  /* 0x0086300001c87983 */ /* 0x000ee80000100a00 */
[----:B------:R-:W-:Y:S04]  /*646e0*/  STL.128 [R1+0x3190], R116 ;  /* 0x0031907401007387 */ /* 0x000fe80000100c00 */
[----:B------:R0:W-:Y:S04]  /*646f0*/  STL.128 [R1+0x31b0], R92 ;  /* 0x0031b05c01007387 */ /* 0x0001e80000100c00 */
[----:B------:R1:W-:Y:S01]  /*64700*/  STL.128 [R1+0x31c0], R156 ;  /* 0x0031c09c01007387 */ /* 0x0003e20000100c00 */
[----:B------:R-:W-:Y:S01]  /*64710*/  IMAD.MOV.U32 R208, RZ, RZ, R242 ;  /* 0x000000ffffd07224 */ /* 0x000fe200078e00f2 */
[----:B------:R-:W-:Y:S01]  /*64720*/  MOV R209, R243 ;  /* 0x000000f300d17202 */ /* 0x000fe20000000f00 */
[----:B------:R-:W-:Y:S01]  /*64730*/  IMAD.MOV.U32 R52, RZ, RZ, R244 ;  /* 0x000000ffff347224 */ /* 0x000fe200078e00f4 */
[----:B------:R-:W-:-:S02]  /*64740*/  MOV R53, R245 ;  /* 0x000000f500357202 */ /* 0x000fc40000000f00 */
[----:B------:R-:W-:Y:S02]  /*64750*/  CS2R R54, SRZ ;  /* 0x0000000000367805 */ /* 0x000fe4000001ff00 */
[----:B------:R-:W-:Y:S01]  /*64760*/  CS2R R88, SRZ ;  /* 0x0000000000587805 */ /* 0x000fe2000001ff00 */
[----:B------:R-:W3:Y:S01]  /*64770*/  LDL.LU.64 R174, [R1+0xaa60] ;  /* 0x00aa600001ae7983 */ /* 0x000ee20000300a00 */
[----:B--2---:R-:W-:-:S03]  /*64780*/  DFMA R6, R224, 2, R2 ;  /* 0x40000000e006782b */ /* 0x004fc60000000002 */
[----:B0-----:R-:W2:Y:S01]  /*64790*/  LDL.LU.64 R94, [R1+0x8778] ;  /* 0x00877800015e7983 */ /* 0x001ea20000300a00 */
[----:B------:R-:W-:Y:S02]  /*647a0*/  DADD R2, R146, R18 ;  /* 0x0000000092027229 */ /* 0x000fe40000000012 */
[----:B------:R-:W-:Y:S01]  /*647b0*/  DADD R146, R148, R4 ;  /* 0x0000000094927229 */ /* 0x000fe20000000004 */
[----:B-1----:R-:W2:Y:S01]  /*647c0*/  LDL.LU.64 R156, [R1+0x90a0] ;  /* 0x0090a000019c7983 */ /* 0x002ea20000300a00 */
[----:B------:R-:W-:Y:S01]  /*647d0*/  IMAD.MOV.U32 R4, RZ, RZ, R148 ;  /* 0x000000ffff047224 */ /* 0x000fe200078e0094 */
[----:B------:R-:W-:Y:S01]  /*647e0*/  MOV R5, R149 ;  /* 0x0000009500057202 */ /* 0x000fe20000000f00 */
[----:B------:R-:W-:Y:S01]  /*647f0*/  DADD R18, R160, R20 ;  /* 0x00000000a0127229 */ /* 0x000fe20000000014 */
[----:B------:R-:W2:Y:S01]  /*64800*/  LDL.LU.64 R118, [R1+0x8438] ;  /* 0x0084380001767983 */ /* 0x000ea20000300a00 */
[----:B------:R-:W-:Y:S02]  /*64810*/  DADD R66, R148, R2 ;  /* 0x0000000094427229 */ /* 0x000fe40000000002 */
[----:B------:R-:W-:Y:S01]  /*64820*/  DADD R2, -R160, R32 ;  /* 0x00000000a0027229 */ /* 0x000fe20000000120 */
[----:B------:R-:W2:Y:S04]  /*64830*/  LDL.LU.64 R158, [R1+0x88a8] ;  /* 0x0088a800019e7983 */ /* 0x000ea80000300a00 */
[----:B------:R-:W2:Y:S01]  /*64840*/  LDL.LU.64 R160, [R1+0xaa48] ;  /* 0x00aa480001a07983 */ /* 0x000ea20000300a00 */
[----:B----4-:R-:W-:-:S07]  /*64850*/  DADD R6, R134, R6 ;  /* 0x0000000086067229 */ /* 0x010fce0000000006 */
[----:B------:R-:W-:Y:S01]  /*64860*/  STL.128 [R1+0x31d0], R4 ;  /* 0x0031d00401007387 */ /* 0x000fe20000100c00 */
[----:B---3--:R-:W-:-:S03]  /*64870*/  DFMA R82, R22, UR8, R154 ;  /* 0x0000000816527c2b */ /* 0x008fc6000800009a */
[----:B------:R0:W-:Y:S02]  /*64880*/  STL.128 [R1+0x31e0], R40 ;  /* 0x0031e02801007387 */ /* 0x0001e40000100c00 */
[----:B0-----:R-:W-:Y:S02]  /*64890*/  DFMA R42, R22, UR42, -R120 ;  /* 0x0000002a162a7c2b */ /* 0x001fe40008000878 */
[----:B------:R-:W3:Y:S01]  /*648a0*/  LDL.LU.64 R22, [R1+0xaa40] ;  /* 0x00aa400001167983 */ /* 0x000ee20000300a00 */
        /* <DEDUP_REMOVED lines=8> */
[----:B------:R-:W-:Y:S01]  /*64930*/  STL.128 [R1+0x2a80], R52 ;  /* 0x002a803401007387 */ /* 0x000fe20000100c00 */
[----:B------:R-:W-:Y:S01]  /*64940*/  IMAD.MOV.U32 R195, RZ, RZ, R251 ;  /* 0x000000ffffc37224 */ /* 0x000fe200078e00fb */
[----:B------:R-:W-:-:S02]  /*64950*/  DADD R250, -RZ, -R208 ;  /* 0x00000000fffa7229 */ /* 0x000fc400000009d0 */
[----:B------:R-:W-:Y:S01]  /*64960*/  DADD R4, -RZ, -R242 ;  /* 0x00000000ff047229 */ /* 0x000fe200000009f2 */
[----:B------:R-:W-:Y:S01]  /*64970*/  MOV R244, R170 ;  /* 0x000000aa00f47202 */ /* 0x000fe20000000f00 */
[----:B------:R-:W-:Y:S01]  /*64980*/  DMUL R116, R58, UR22 ;  /* 0x000000163a747c28 */ /* 0x000fe20008000000 */
[----:B------:R-:W-:Y:S01]  /*64990*/  IMAD.MOV.U32 R245, RZ, RZ, R171 ;  /* 0x000000fffff57224 */ /* 0x000fe200078e00ab */
[----:B------:R-:W-:Y:S01]  /*649a0*/  DADD R2, -R180, R2 ;  /* 0x00000000b4027229 */ /* 0x000fe20000000102 */
[----:B------:R-:W4:Y:S01]  /*649b0*/  LDL.LU.64 R170, [R1+0x8f40] ;  /* 0x008f400001aa7983 */ /* 0x000f220000300a00 */
[----:B------:R-:W-:-:S03]  /*649c0*/  DMUL R80, R16, UR8 ;  /* 0x0000000810507c28 */ /* 0x000fc60008000000 */
[----:B------:R-:W4:Y:S01]  /*649d0*/  LDL.LU.64 R120, [R1+0x8990] ;  /* 0x0089900001787983 */ /* 0x000f220000300a00 */
[----:B------:R-:W-:Y:S01]  /*649e0*/  UMOV UR4, 0x624dd2f2 ;  /* 0x624dd2f200047882 */ /* 0x000fe20000000000 */
[----:B------:R-:W-:Y:S02]  /*649f0*/  UMOV UR5, 0x3fe55810 ;  /* 0x3fe5581000057882 */ /* 0x000fe40000000000 */
[----:B------:R-:W4:Y:S04]  /*64a00*/  LDL.LU.64 R150, [R1+0xaa68] ;  /* 0x00aa680001967983 */ /* 0x000f280000300a00 */
[----:B------:R-:W-:Y:S04]  /*64a10*/  STL.128 [R1+0x2700], R84 ;  /* 0x0027005401007387 */ /* 0x000fe80000100c00 */
[----:B------:R-:W-:Y:S04]  /*64a20*/  STL.128 [R1+0x31f0], R248 ;  /* 0x0031f0f801007387 */ /* 0x000fe80000100c00 */
[----:B------:R0:W-:Y:S01]  /*64a30*/  STL.128 [R1+0x3230], R4 ;  /* 0x0032300401007387 */ /* 0x0001e20000100c00 */
[----:B------:R-:W-:Y:S01]  /*64a40*/  DFMA R32, R90, UR42, R116 ;  /* 0x0000002a5a207c2b */ /* 0x000fe20008000074 */
[----:B--2---:R-:W-:Y:S01]  /*64a50*/  IMAD.MOV.U32 R92, RZ, RZ, R160 ;  /* 0x000000ffff5c7224 */ /* 0x004fe200078e00a0 */
[----:B------:R-:W-:Y:S01]  /*64a60*/  MOV R93, R161 ;  /* 0x000000a1005d7202 */ /* 0x000fe20000000f00 */
[----:B0-----:R-:W-:Y:S01]  /*64a70*/  IMAD.MOV.U32 R4, RZ, RZ, R200 ;  /* 0x000000ffff047224 */ /* 0x001fe200078e00c8 */
[----:B------:R-:W-:Y:S01]  /*64a80*/  MOV R6, R200 ;  /* 0x000000c800067202 */ /* 0x000fe20000000f00 */
[--C-:B------:R-:W-:Y:S01]  /*64a90*/  IMAD.MOV.U32 R5, RZ, RZ, R201.reuse ;  /* 0x000000ffff057224 */ /* 0x100fe200078e00c9 */
[----:B------:R-:W2:Y:S01]  /*64aa0*/  LDL.LU.64 R248, [R1+0x8d40] ;  /* 0x008d400001f87983 */ /* 0x000ea20000300a00 */
[----:B------:R-:W-:-:S03]  /*64ab0*/  IMAD.MOV.U32 R7, RZ, RZ, R201 ;  /* 0x000000ffff077224 */ /* 0x000fc600078e00c9 */
[----:B------:R0:W-:Y:S04]  /*64ac0*/  STL.128 [R1+0x3240], R92 ;  /* 0x0032405c01007387 */ /* 0x0001e80000100c00 */
[----:B------:R3:W-:Y:S01]  /*64ad0*/  STL.128 [R1+0x3250], R4 ;  /* 0x0032500401007387 */ /* 0x0007e20000100c00 */
[----:B------:R-:W-:Y:S02]  /*64ae0*/  DADD R54, R200, R32 ;  /* 0x00000000c8367229 */ /* 0x000fe40000000020 */
[----:B------:R-:W-:Y:S01]  /*64af0*/  DADD R32, R180, R18 ;  /* 0x00000000b4207229 */ /* 0x000fe20000000012 */
[----:B------:R-:W-:Y:S01]  /*64b00*/  MOV R166, R148 ;  /* 0x0000009400a67202 */ /* 0x000fe20000000f00 */
[----:B------:R-:W2:Y:S01]  /*64b10*/  LDL.LU.64 R180, [R1+0xaa30] ;  /* 0x00aa300001b47983 */ /* 0x000ea20000300a00 */
[----:B------:R-:W-:Y:S01]  /*64b20*/  DMUL R52, R100, UR48 ;  /* 0x0000003064347c28 */ /* 0x000fe20008000000 */
[----:B------:R-:W-:Y:S01]  /*64b30*/  IMAD.MOV.U32 R167, RZ, RZ, R149 ;  /* 0x000000ffffa77224 */ /* 0x000fe200078e0095 */
[----:B------:R-:W-:Y:S01]  /*64b40*/  DADD R2, -R60, R2 ;  /* 0x000000003c027229 */ /* 0x000fe20000000102 */
[----:B------:R-:W2:Y:S04]  /*64b50*/  LDL.LU.64 R86, [R1+0x8648] ;  /* 0x0086480001567983 */ /* 0x000ea80000300a00 */
[----:B0-----:R-:W2:Y:S01]  /*64b60*/  LDL.LU.128 R92, [R1+0x8db0] ;  /* 0x008db000015c7983 */ /* 0x001ea20000300c00 */
[----:B---3--:R-:W-:Y:S01]  /*64b70*/  DADD R6, R200, -R22 ;  /* 0x00000000c8067229 */ /* 0x008fe20000000816 */
[----:B------:R-:W-:-:S02]  /*64b80*/  IMAD.MOV.U32 R148, RZ, RZ, R164 ;  /* 0x000000ffff947224 */ /* 0x000fc400078e00a4 */
[----:B------:R-:W3:Y:S01]  /*64b90*/  LDL.LU.64 R22, [R1+0xaa38] ;  /* 0x00aa380001167983 */ /* 0x000ee20000300a00 */
[----:B------:R-:W-:Y:S01]  /*64ba0*/  MOV R149, R165 ;  /* 0x000000a500957202 */ /* 0x000fe20000000f00 */
[----:B------:R-:W-:Y:S01]  /*64bb0*/  DADD R4, R200, -R124 ;  /* 0x00000000c8047229 */ /* 0x000fe2000000087c */
[----:B------:R-:W-:Y:S01]  /*64bc0*/  IMAD.MOV.U32 R164, RZ, RZ, R194 ;  /* 0x000000ffffa47224 */ /* 0x000fe200078e00c2 */
[----:B------:R-:W-:Y:S01]  /*64bd0*/  MOV R194, R220 ;  /* 0x000000dc00c27202 */ /* 0x000fe20000000f00 */
[----:B------:R-:W-:Y:S01]  /*64be0*/  IMAD.MOV.U32 R165, RZ, RZ, R195 ;  /* 0x000000ffffa57224 */ /* 0x000fe200078e00c3 */
[----:B------:R0:W-:Y:S01]  /*64bf0*/  STL.128 [R1+0x3280], R80 ;  /* 0x0032805001007387 */ /* 0x0001e20000100c00 */
[----:B------:R-:W-:-:S03]  /*64c00*/  IMAD.MOV.U32 R195, RZ, RZ, R221 ;  /* 0x000000ffffc37224 */ /* 0x000fc600078e00dd */
[----:B------:R-:W2:Y:S01]  /*64c10*/  LDL.LU.64 R220, [R1+0x88b8] ;  /* 0x0088b80001dc7983 */ /* 0x000ea20000300a00 */
[----:B----4-:R-:W-:-:S03]  /*64c20*/  DMUL R20, R170, UR28 ;  /* 0x0000001caa147c28 */ /* 0x010fc60008000000 */
[----:B------:R1:W-:Y:S04]  /*64c30*/  STL.128 [R1+0x3010], R88 ;  /* 0x0030105801007387 */ /* 0x0003e80000100c00 */
[----:B------:R4:W-:Y:S01]  /*64c40*/  STL.128 [R1+0x32a0], R52 ;  /* 0x0032a03401007387 */ /* 0x0009e20000100c00 */
[----:B------:R-:W-:Y:S01]  /*64c50*/  DADD R2, -R24, R2 ;  /* 0x0000000018027229 */ /* 0x000fe20000000102 */
[----:B------:R-:W-:Y:S01]  /*64c60*/  IMAD.MOV.U32 R124, RZ, RZ, R164 ;  /* 0x000000ffff7c7224 */ /* 0x000fe200078e00a4 */
[----:B------:R-:W-:Y:S01]  /*64c70*/  MOV R164, R206 ;  /* 0x000000ce00a47202 */ /* 0x000fe20000000f00 */
[----:B------:R-:W-:Y:S01]  /*64c80*/  IMAD.MOV.U32 R125, RZ, RZ, R165 ;  /* 0x000000ffff7d7224 */ /* 0x000fe200078e00a5 */
[-C--:B------:R-:W-:Y:S01]  /*64c90*/  DFMA R84, R212, R58.reuse, R156 ;  /* 0x0000003ad454722b */ /* 0x080fe2000000009c */
[----:B------:R-:W-:Y:S01]  /*64ca0*/  IMAD.MOV.U32 R165, RZ, RZ, R207 ;  /* 0x000000ffffa57224 */ /* 0x000fe200078e00cf */
[----:B------:R-:W-:Y:S01]  /*64cb0*/  DMUL R206, R58, UR40 ;  /* 0x000000283ace7c28 */ /* 0x000fe20008000000 */
[----:B------:R-:W-:Y:S01]  /*64cc0*/  MOV R74, R148 ;  /* 0x00000094004a7202 */ /* 0x000fe20000000f00 */
[CC--:B0-----:R-:W-:Y:S01]  /*64cd0*/  DFMA R82, R184.reuse, R58.reuse, -R78 ;  /* 0x0000003ab852722b */ /* 0x0c1fe2000000084e */
[----:B------:R-:W-:Y:S01]  /*64ce0*/  IMAD.MOV.U32 R75, RZ, RZ, R149 ;  /* 0x000000ffff4b7224 */ /* 0x000fe200078e0095 */
[----:B------:R-:W-:Y:S01]  /*64cf0*/  DFMA R58, -R184, R58, -R112 ;  /* 0x0000003ab83a722b */ /* 0x000fe20000000970 */
[----:B-1----:R-:W-:Y:S01]  /*64d00*/  IMAD.MOV.U32 R90, RZ, RZ, R128 ;  /* 0x000000ffff5a7224 */ /* 0x002fe200078e0080 */
[----:B------:R-:W4:Y:S01]  /*64d10*/  LDL.LU.64 R184, [R1+0xaa00] ;  /* 0x00aa000001b87983 */ /* 0x000f220000300a00 */
[----:B------:R-:W-:-:S03]  /*64d20*/  MOV R91, R129 ;  /* 0x00000081005b7202 */ /* 0x000fc60000000f00 */
[----:B------:R-:W4:Y:S04]  /*64d30*/  LDL.LU.64 R128, [R1+0xaa28] ;  /* 0x00aa280001807983 */ /* 0x000f280000300a00 */
[----:B------:R-:W4:Y:S04]  /*64d40*/  LDL.LU.64 R100, [R1+0x9090] ;  /* 0x0090900001647983 */ /* 0x000f280000300a00 */
[----:B---3--:R-:W-:Y:S04]  /*64d50*/  STL.128 [R1+0x2690], R20 ;  /* 0x0026901401007387 */ /* 0x008fe80000100c00 */
[----:B------:R0:W-:Y:S01]  /*64d60*/  STL.128 [R1+0x2b70], R4 ;  /* 0x002b700401007387 */ /* 0x0001e20000100c00 */
[----:B------:R-:W-:Y:S01]  /*64d70*/  IMAD.MOV.U32 R24, RZ, RZ, R22 ;  /* 0x000000ffff187224 */ /* 0x000fe200078e0016 */
[----:B------:R-:W-:-:S02]  /*64d80*/  MOV R25, R23 ;  /* 0x0000001700197202 */ /* 0x000fc40000000f00 */
[----:B--2---:R1:W-:Y:S01]  /*64d90*/  STL.128 [R1+0x2f70], R92 ;  /* 0x002f705c01007387 */ /* 0x0043e20000100c00 */
[----:B------:R-:W-:Y:S01]  /*64da0*/  MOV R148, R194 ;  /* 0x000000c200947202 */ /* 0x000fe20000000f00 */
[----:B------:R-:W-:Y:S01]  /*64db0*/  DADD R220, -RZ, -R220 ;  /* 0x00000000ffdc7229 */ /* 0x000fe200000009dc */
[----:B------:R-:W-:Y:S01]  /*64dc0*/  CS2R R88, SRZ ;  /* 0x0000000000587805 */ /* 0x000fe2000001ff00 */
[----:B------:R-:W-:Y:S01]  /*64dd0*/  DADD R2, -R12, R2 ;  /* 0x000000000c027229 */ /* 0x000fe20000000102 */
[----:B------:R-:W2:Y:S01]  /*64de0*/  LDL.LU.64 R78, [R1+0xaa10] ;  /* 0x00aa1000014e7983 */ /* 0x000ea20000300a00 */
[----:B----4-:R-:W-:Y:S01]  /*64df0*/  CS2R R52, SRZ ;  /* 0x0000000000347805 */ /* 0x010fe2000001ff00 */
[----:B------:R-:W-:Y:S02]  /*64e00*/  DADD R18, -R166, -R120 ;  /* 0x00000000a6127229 */ /* 0x000fe40000000978 */
[----:B------:R-:W3:Y:S01]  /*64e10*/  LDL.LU.64 R212, [R1+0xaa20] ;  /* 0x00aa200001d47983 */ /* 0x000ee20000300a00 */
[----:B0-----:R-:W-:-:S02]  /*64e20*/  IMAD.MOV.U32 R4, RZ, RZ, R94 ;  /* 0x000000ffff047224 */ /* 0x001fc400078e005e */
[----:B------:R-:W-:Y:S01]  /*64e30*/  IMAD.MOV.U32 R5, RZ, RZ, R95 ;  /* 0x000000ffff057224 */ /* 0x000fe200078e005f */
[----:B------:R-:W-:Y:S01]  /*64e40*/  DADD R22, -R248, R180 ;  /* 0x00000000f8167229 */ /* 0x000fe200000001b4 */
[----:B------:R-:W-:Y:S02]  /*64e50*/  IMAD.MOV.U32 R20, RZ, RZ, R6 ;  /* 0x000000ffff147224 */ /* 0x000fe400078e0006 */
[----:B------:R-:W-:Y:S01]  /*64e60*/  IMAD.MOV.U32 R21, RZ, RZ, R7 ;  /* 0x000000ffff157224 */ /* 0x000fe200078e0007 */
[----:B------:R-:W-:Y:S01]  /*64e70*/  STL.128 [R1+0x32c0], R24 ;  /* 0x0032c01801007387 */ /* 0x000fe20000100c00 */
[----:B------:R-:W-:Y:S01]  /*64e80*/  DADD R4, -RZ, -R4 ;  /* 0x00000000ff047229 */ /* 0x000fe20000000904 */
[----:B------:R-:W-:Y:S02]  /*64e90*/  IMAD.MOV.U32 R149, RZ, RZ, R195 ;  /* 0x000000ffff957224 */ /* 0x000fe400078e00c3 */
[----:B------:R-:W-:Y:S01]  /*64ea0*/  IMAD.MOV.U32 R194, RZ, RZ, R38 ;  /* 0x000000ffffc27224 */ /* 0x000fe200078e0026 */
[----:B------:R-:W-:Y:S01]  /*64eb0*/  DADD R2, -R188, R2 ;  /* 0x00000000bc027229 */ /* 0x000fe20000000102 */
[----:B-1----:R-:W4:Y:S04]  /*64ec0*/  LDL.LU.64 R94, [R1+0x8a58] ;  /* 0x008a5800015e7983 */ /* 0x002f280000300a00 */
[----:B------:R-:W-:Y:S04]  /*64ed0*/  STL.128 [R1+0x2b80], R4 ;  /* 0x002b800401007387 */ /* 0x000fe80000100c00 */
[----:B------:R0:W-:Y:S04]  /*64ee0*/  STL.128 [R1+0x2b90], R20 ;  /* 0x002b901401007387 */ /* 0x0001e80000100c00 */
[----:B0-----:R-:W2:Y:S01]  /*64ef0*/  LDL.64 R20, [R1+0xa920] ;  /* 0x00a9200001147983 */ /* 0x001ea20000100a00 */
[----:B------:R-:W-:-:S03]  /*64f00*/  DMUL R6, R16, UR6 ;  /* 0x0000000610067c28 */ /* 0x000fc60008000000 */
[----:B------:R-:W3:Y:S01]  /*64f10*/  LDL.LU.64 R16, [R1+0xaa08] ;  /* 0x00aa080001107983 */ /* 0x000ee20000300a00 */
[----:B------:R-:W-:-:S03]  /*64f20*/  DMUL R24, R236, UR24 ;  /* 0x00000018ec187c28 */ /* 0x000fc60008000000 */
[----:B------:R-:W4:Y:S01]  /*64f30*/  LDL.LU.64 R236, [R1+0xaa18] ;  /* 0x00aa180001ec7983 */ /* 0x000f220000300a00 */
[----:B------:R-:W-:Y:S01]  /*64f40*/  MOV R195, R39 ;  /* 0x0000002700c37202 */ /* 0x000fe20000000f00 */
[----:B------:R-:W-:Y:S01]  /*64f50*/  IMAD.MOV.U32 R38, RZ, RZ, R56 ;  /* 0x000000ffff267224 */ /* 0x000fe200078e0038 */
[----:B------:R-:W-:Y:S01]  /*64f60*/  MOV R39, R57 ;  /* 0x0000003900277202 */ /* 0x000fe20000000f00 */
[----:B------:R-:W-:Y:S01]  /*64f70*/  DMUL R4, R48, 0.25 ;  /* 0x3fd0000030047828 */ /* 0x000fe20000000000 */
[----:B------:R-:W-:Y:S01]  /*64f80*/  CS2R R56, SRZ ;  /* 0x0000000000387805 */ /* 0x000fe2000001ff00 */
[----:B------:R-:W-:Y:S04]  /*64f90*/  STL.128 [R1+0x2710], R220 ;  /* 0x002710dc01007387 */ /* 0x000fe80000100c00 */
[----:B------:R-:W-:Y:S04]  /*64fa0*/  STL.128 [R1+0x2a90], R88 ;  /* 0x002a905801007387 */ /* 0x000fe80000100c00 */
[----:B------:R-:W-:Y:S04]  /*64fb0*/  STL.128 [R1+0x2ef0], R56 ;  /* 0x002ef03801007387 */ /* 0x000fe80000100c00 */
[----:B------:R0:W-:Y:S01]  /*64fc0*/  STL.128 [R1+0x3290], R4 ;  /* 0x0032900401007387 */ /* 0x0001e20000100c00 */
[----:B------:R-:W-:Y:S01]  /*64fd0*/  DMUL R26, R170, UR50 ;  /* 0x00000032aa1a7c28 */ /* 0x000fe20008000000 */
[----:B------:R-:W-:Y:S01]  /*64fe0*/  MOV R40, R74 ;  /* 0x0000004a00287202 */ /* 0x000fe20000000f00 */
[----:B------:R-:W-:Y:S01]  /*64ff0*/  IMAD.MOV.U32 R41, RZ, RZ, R75 ;  /* 0x000000ffff297224 */ /* 0x000fe200078e004b */
[----:B------:R-:W-:Y:S01]  /*65000*/  DADD R18, -R234, R18 ;  /* 0x00000000ea127229 */ /* 0x000fe20000000112 */
[----:B------:R-:W2:Y:S01]  /*65010*/  LDL.LU.64 R48, [R1+0xa9f8] ;  /* 0x00a9f80001307983 */ /* 0x000ea20000300a00 */
[----:B0-----:R-:W-:-:S02]  /*65020*/  DADD R4, R60, R32 ;  /* 0x000000003c047229 */ /* 0x001fc40000000020 */
[----:B------:R-:W-:Y:S01]  /*65030*/  DADD R6, -R232, R2 ;  /* 0x00000000e8067229 */ /* 0x000fe20000000102 */
[----:B------:R-:W-:Y:S01]  /*65040*/  IMAD.MOV.U32 R74, RZ, RZ, R124 ;  /* 0x000000ffff4a7224 */ /* 0x000fe200078e007c */
[----:B------:R-:W-:Y:S01]  /*65050*/  MOV R56, R164 ;  /* 0x000000a400387202 */ /* 0x000fe20000000f00 */
[----:B------:R-:W-:Y:S02]  /*65060*/  IMAD.MOV.U32 R75, RZ, RZ, R125 ;  /* 0x000000ffff4b7224 */ /* 0x000fe400078e007d */
[----:B------:R-:W-:Y:S01]  /*65070*/  IMAD.MOV.U32 R57, RZ, RZ, R165 ;  /* 0x000000ffff397224 */ /* 0x000fe200078e00a5 */
[----:B------:R-:W-:Y:S01]  /*65080*/  DADD R2, R12, R4 ;  /* 0x000000000c027229 */ /* 0x000fe20000000004 */
[----:B------:R-:W-:Y:S01]  /*65090*/  IMAD.MOV.U32 R124, RZ, RZ, R210 ;  /* 0x000000ffff7c7224 */ /* 0x000fe200078e00d2 */
[----:B------:R-:W-:Y:S01]  /*650a0*/  MOV R125, R211 ;  /* 0x000000d3007d7202 */ /* 0x000fe20000000f00 */
[----:B------:R-:W-:Y:S01]  /*650b0*/  IMAD.MOV.U32 R164, RZ, RZ, R240 ;  /* 0x000000ffffa47224 */ /* 0x000fe200078e00f0 */
[----:B------:R-:W-:Y:S01]  /*650c0*/  CS2R R210, SRZ ;  /* 0x0000000000d27805 */ /* 0x000fe2000001ff00 */
[----:B------:R-:W-:Y:S01]  /*650d0*/  IMAD.MOV.U32 R165, RZ, RZ, R241 ;  /* 0x000000ffffa57224 */ /* 0x000fe200078e00f1 */
[----:B------:R-:W-:-:S02]  /*650e0*/  CS2R R240, SRZ ;  /* 0x0000000000f07805 */ /* 0x000fc4000001ff00 */
[----:B------:R-:W-:Y:S01]  /*650f0*/  CS2R R58, SRZ ;  /* 0x00000000003a7805 */ /* 0x000fe2000001ff00 */
[----:B------:R-:W-:Y:S01]  /*65100*/  IMAD.MOV.U32 R222, RZ, RZ, R128 ;  /* 0x000000ffffde7224 */ /* 0x000fe200078e0080 */
[----:B------:R-:W-:Y:S01]  /*65110*/  MOV R223, R129 ;  /* 0x0000008100df7202 */ /* 0x000fe20000000f00 */
[----:B------:R0:W-:Y:S04]  /*65120*/  STL.128 [R1+0x32b0], R24 ;  /* 0x0032b01801007387 */ /* 0x0001e80000100c00 */
[----:B------:R-:W2:Y:S04]  /*65130*/  LDL.LU.64 R60, [R1+0xa9e0] ;  /* 0x00a9e000013c7983 */ /* 0x000ea80000300a00 */
[----:B------:R-:W-:Y:S04]  /*65140*/  STL.128 [R1+0x2890], R208 ;  /* 0x002890d001007387 */ /* 0x000fe80000100c00 */
[----:B------:R1:W-:Y:S01]  /*65150*/  STL.128 [R1+0x28c0], R240 ;  /* 0x0028c0f001007387 */ /* 0x0003e20000100c00 */
[----:B0-----:R-:W-:Y:S01]  /*65160*/  IMAD.MOV.U32 R24, RZ, RZ, R166 ;  /* 0x000000ffff187224 */ /* 0x001fe200078e00a6 */
[----:B------:R-:W-:Y:S01]  /*65170*/  CS2R R26, SRZ ;  /* 0x00000000001a7805 */ /* 0x000fe2000001ff00 */
[----:B------:R-:W-:Y:S01]  /*65180*/  IMAD.MOV.U32 R25, RZ, RZ, R167 ;  /* 0x000000ffff197224 */ /* 0x000fe200078e00a7 */
[----:B------:R-:W-:Y:S01]  /*65190*/  STL.128 [R1+0x2a70], R56 ;  /* 0x002a703801007387 */ /* 0x000fe20000100c00 */
[----:B---3--:R-:W-:Y:S01]  /*651a0*/  DADD R220, -RZ, -R16 ;  /* 0x00000000ffdc7229 */ /* 0x008fe20000000910 */
[----:B----4-:R-:W-:Y:S01]  /*651b0*/  IMAD.MOV.U32 R54, RZ, RZ, R236 ;  /* 0x000000ffff367224 */ /* 0x010fe200078e00ec */
[----:B--2---:R-:W-:Y:S01]  /*651c0*/  DADD R12, -R20, -R184 ;  /* 0x00000000140c7229 */ /* 0x004fe200000009b8 */
[----:B------:R-:W-:Y:S01]  /*651d0*/  IMAD.MOV.U32 R55, RZ, RZ, R237 ;  /* 0x000000ffff377224 */ /* 0x000fe200078e00ed */
[----:B------:R-:W2:Y:S04]  /*651e0*/  LDL.LU.64 R184, [R1+0xa9a8] ;  /* 0x00a9a80001b87983 */ /* 0x000ea80000300a00 */
[----:B------:R-:W-:Y:S04]  /*651f0*/  STL.128 [R1+0x2d70], R220 ;  /* 0x002d70dc01007387 */ /* 0x000fe80000100c00 */
[----:B------:R-:W-:Y:S04]  /*65200*/  STL.128 [R1+0x30d0], R24 ;  /* 0x0030d01801007387 */ /* 0x000fe80000100c00 */
[----:B------:R0:W-:Y:S01]  /*65210*/  STL.128 [R1+0x30e0], R52 ;  /* 0x0030e03401007387 */ /* 0x0001e20000100c00 */
[----:B------:R-:W-:Y:S01]  /*65220*/  MOV R166, R74 ;  /* 0x0000004a00a67202 */ /* 0x000fe20000000f00 */
[----:B------:R-:W-:Y:S01]  /*65230*/  IMAD.MOV.U32 R167, RZ, RZ, R75 ;  /* 0x000000ffffa77224 */ /* 0x000fe200078e004b */
[----:B------:R-:W-:Y:S01]  /*65240*/  MOV R90, R122 ;  /* 0x0000007a005a7202 */ /* 0x000fe20000000f00 */
[----:B------:R-:W-:Y:S01]  /*65250*/  IMAD.MOV.U32 R91, RZ, RZ, R123 ;  /* 0x000000ffff5b7224 */ /* 0x000fe200078e007b */
[----:B------:R-:W-:Y:S01]  /*65260*/  MOV R93, R41 ;  /* 0x00000029005d7202 */ /* 0x000fe20000000f00 */
[----:B------:R-:W-:Y:S01]  /*65270*/  IMAD.MOV.U32 R92, RZ, RZ, R40 ;  /* 0x000000ffff5c7224 */ /* 0x000fe200078e0028 */
[----:B------:R-:W-:Y:S01]  /*65280*/  DADD R6, -R226, R6 ;  /* 0x00000000e2067229 */ /* 0x000fe20000000106 */
[----:B-1----:R-:W3:Y:S01]  /*65290*/  LDL.LU.128 R240, [R1+0xa9b0] ;  /* 0x00a9b00001f07983 */ /* 0x002ee20000300c00 */
[----:B------:R-:W-:-:S03]  /*652a0*/  DADD R4, R188, R2 ;  /* 0x00000000bc047229 */ /* 0x000fc60000000002 */
[----:B------:R-:W3:Y:S04]  /*652b0*/  LDL.64 R32, [R1+0x9958] ;  /* 0x0099580001207983 */ /* 0x000ee80000100a00 */
[----:B0-----:R-:W4:Y:S04]  /*652c0*/  LDL.64 R52, [R1+0xa880] ;  /* 0x00a8800001347983 */ /* 0x001f280000100a00 */
[----:B------:R-:W4:Y:S01]  /*652d0*/  LDL.LU.64 R54, [R1+0xa888] ;  /* 0x00a8880001367983 */ /* 0x000f220000300a00 */
[----:B------:R-:W-:Y:S01]  /*652e0*/  IMAD.MOV.U32 R74, RZ, RZ, R76 ;  /* 0x000000ffff4a7224 */ /* 0x000fe200078e004c */
[----:B------:R-:W-:-:S02]  /*652f0*/  MOV R75, R77 ;  /* 0x0000004d004b7202 */ /* 0x000fc40000000f00 */
[----:B------:R-:W-:Y:S01]  /*65300*/  CS2R R76, SRZ ;  /* 0x00000000004c7805 */ /* 0x000fe2000001ff00 */
[----:B------:R-:W-:Y:S01]  /*65310*/  IMAD.MOV.U32 R220, RZ, RZ, R152 ;  /* 0x000000ffffdc7224 */ /* 0x000fe200078e0098 */
[----:B------:R-:W-:Y:S01]  /*65320*/  MOV R222, R102 ;  /* 0x0000006600de7202 */ /* 0x000fe20000000f00 */
[----:B------:R-:W-:Y:S01]  /*65330*/  IMAD.MOV.U32 R221, RZ, RZ, R153 ;  /* 0x000000ffffdd7224 */ /* 0x000fe200078e0099 */
[----:B------:R-:W4:Y:S01]  /*65340*/  LDL.LU.64 R56, [R1+0x8cc0] ;  /* 0x008cc00001387983 */ /* 0x000f220000300a00 */
[----:B------:R-:W-:-:S03]  /*65350*/  IMAD.MOV.U32 R223, RZ, RZ, R103 ;  /* 0x000000ffffdf7224 */ /* 0x000fc600078e0067 */
[----:B------:R0:W-:Y:S01]  /*65360*/  STL.128 [R1+0x30f0], R76 ;  /* 0x0030f04c01007387 */ /* 0x0001e20000100c00 */
[----:B------:R-:W-:Y:S01]  /*65370*/  DADD R2, -R224, R6 ;  /* 0x00000000e0027229 */ /* 0x000fe20000000106 */
[----:B------:R-:W-:Y:S01]  /*65380*/  MOV R6, R96 ;  /* 0x0000006000067202 */ /* 0x000fe20000000f00 */
[----:B------:R-:W-:Y:S01]  /*65390*/  IMAD.MOV.U32 R7, RZ, RZ, R97 ;  /* 0x000000ffff077224 */ /* 0x000fe200078e0061 */
[----:B------:R-:W4:Y:S03]  /*653a0*/  LDL.LU.64 R16, [R1+0xa9d8] ;  /* 0x00a9d80001107983 */ /* 0x000f260000300a00 */
[----:B------:R-:W-:Y:S01]  /*653b0*/  IMAD.MOV.U32 R250, RZ, RZ, R6 ;  /* 0x000000fffffa7224 */ /* 0x000fe200078e0006 */
[----:B------:R-:W-:Y:S01]  /*653c0*/  MOV R251, R7 ;  /* 0x0000000700fb7202 */ /* 0x000fe20000000f00 */
[----:B------:R-:W4:Y:S04]  /*653d0*/  LDL.LU.64 R236, [R1+0xa9f0] ;  /* 0x00a9f00001ec7983 */ /* 0x000f280000300a00 */
[----:B------:R-:W4:Y:S01]  /*653e0*/  LDL.LU.64 R128, [R1+0xa9e8] ;  /* 0x00a9e80001807983 */ /* 0x000f220000300a00 */
[----:B0-----:R-:W-:Y:S01]  /*653f0*/  IMAD.MOV.U32 R76, RZ, RZ, R166 ;  /* 0x000000ffff4c7224 */ /* 0x001fe200078e00a6 */
[----:B------:R-:W-:Y:S01]  /*65400*/  MOV R166, R74 ;  /* 0x0000004a00a67202 */ /* 0x000fe20000000f00 */
[----:B------:R-:W-:-:S02]  /*65410*/  IMAD.MOV.U32 R77, RZ, RZ, R167 ;  /* 0x000000ffff4d7224 */ /* 0x000fc400078e00a7 */
[----:B--2---:R-:W-:Y:S01]  /*65420*/  IMAD.MOV.U32 R88, RZ, RZ, R184 ;  /* 0x000000ffff587224 */ /* 0x004fe200078e00b8 */
[----:B------:R-:W-:Y:S01]  /*65430*/  MOV R89, R185 ;  /* 0x000000b900597202 */ /* 0x000fe20000000f00 */
[----:B------:R-:W-:Y:S01]  /*65440*/  IMAD.MOV.U32 R41, RZ, RZ, R125 ;  /* 0x000000ffff297224 */ /* 0x000fe200078e007d */
[----:B------:R-:W-:Y:S01]  /*65450*/  MOV R40, R124 ;  /* 0x0000007c00287202 */ /* 0x000fe20000000f00 */
[----:B------:R-:W-:Y:S01]  /*65460*/  IMAD.MOV.U32 R26, RZ, RZ, R106 ;  /* 0x000000ffff1a7224 */ /* 0x000fe200078e006a */
[----:B------:R-:W-:Y:S01]  /*65470*/  CS2R R24, SRZ ;  /* 0x0000000000187805 */ /* 0x000fe2000001ff00 */
[----:B------:R-:W-:Y:S04]  /*65480*/  STL.128 [R1+0x2650], R88 ;  /* 0x0026505801007387 */ /* 0x000fe80000100c00 */
[----:B------:R-:W-:Y:S04]  /*65490*/  STL.128 [R1+0x27e0], R44 ;  /* 0x0027e02c01007387 */ /* 0x000fe80000100c00 */
[----:B------:R0:W-:Y:S04]  /*654a0*/  STL.128 [R1+0x2810], R220 ;  /* 0x002810dc01007387 */ /* 0x0001e80000100c00 */
[----:B------:R1:W-:Y:S04]  /*654b0*/  STL.128 [R1+0x29b0], R92 ;  /* 0x0029b05c01007387 */ /* 0x0003e80000100c00 */
[----:B------:R2:W-:Y:S01]  /*654c0*/  STL.128 [R1+0x29c0], R96 ;  /* 0x0029c06001007387 */ /* 0x0005e20000100c00 */
[----:B------:R-:W-:Y:S01]  /*654d0*/  IMAD.MOV.U32 R167, RZ, RZ, R75 ;  /* 0x000000ffffa77224 */ /* 0x000fe200078e004b */
[----:B---3--:R-:W-:Y:S01]  /*654e0*/  DADD R58, R32, R242 ;  /* 0x00000000203a7229 */ /* 0x008fe200000000f2 */
[----:B------:R-:W-:Y:S01]  /*654f0*/  IMAD.MOV.U32 R27, RZ, RZ, R107 ;  /* 0x000000ffff1b7224 */ /* 0x000fe200078e006b */
[----:B------:R-:W-:Y:S01]  /*65500*/  DADD R4, R232, R4 ;  /* 0x00000000e8047229 */ /* 0x000fe20000000004 */
[----:B------:R-:W3:Y:S04]  /*65510*/  LDL.LU.64 R122, [R1+0xa9d0] ;  /* 0x00a9d000017a7983 */ /* 0x000ee80000300a00 */
[----:B0-----:R-:W3:Y:S04]  /*65520*/  LDL.LU.64 R222, [R1+0x8e58] ;  /* 0x008e580001de7983 */ /* 0x001ee80000300a00 */
[----:B-1----:R-:W3:Y:S04]  /*65530*/  LDL.LU.128 R92, [R1+0x85a0] ;  /* 0x0085a000015c7983 */ /* 0x002ee80000300c00 */
[----:B--2---:R-:W2:Y:S01]  /*65540*/  LDL.LU.128 R96, [R1+0xa960] ;  /* 0x00a9600001607983 */ /* 0x004ea20000300c00 */
[----:B------:R-:W-:-:S03]  /*65550*/  DMUL R74, R34, R60 ;  /* 0x0000003c224a7228 */ /* 0x000fc60000000000 */
[----:B----4-:R0:W-:Y:S04]  /*65560*/  STL.128 [R1+0x2dc0], R52 ;  /* 0x002dc03401007387 */ /* 0x0101e80000100c00 */
[----:B------:R-:W-:Y:S04]  /*65570*/  STL.128 [R1+0x2ed0], R72 ;  /* 0x002ed04801007387 */ /* 0x000fe80000100c00 */
[----:B------:R1:W-:Y:S01]  /*65580*/  STL.128 [R1+0x2f80], R248 ;  /* 0x002f80f801007387 */ /* 0x0003e20000100c00 */
[----:B------:R-:W-:Y:S01]  /*65590*/  IMAD.MOV.U32 R124, RZ, RZ, R38 ;  /* 0x000000ffff7c7224 */ /* 0x000fe200078e0026 */
[----:B------:R-:W-:Y:S01]  /*655a0*/  MOV R125, R39 ;  /* 0x00000027007d7202 */ /* 0x000fe20000000f00 */
[----:B------:R-:W-:Y:S01]  /*655b0*/  IMAD.MOV.U32 R91, RZ, RZ, R11 ;  /* 0x000000ffff5b7224 */ /* 0x000fe200078e000b */
[----:B------:R-:W-:Y:S01]  /*655c0*/  MOV R90, R10 ;  /* 0x0000000a005a7202 */ /* 0x000fe20000000f00 */
[----:B------:R-:W4:Y:S04]  /*655d0*/  LDL.64 R60, [R1+0x9d00] ;  /* 0x009d0000013c7983 */ /* 0x000f280000100a00 */
[----:B0-----:R-:W4:Y:S01]  /*655e0*/  LDL.LU.64 R54, [R1+0x8918] ;  /* 0x0089180001367983 */ /* 0x001f220000300a00 */
[----:B------:R-:W-:Y:S01]  /*655f0*/  CS2R R78, SRZ ;  /* 0x00000000004e7805 */ /* 0x000fe2000001ff00 */
[----:B------:R-:W-:Y:S01]  /*65600*/  DADD R220, -RZ, -R234 ;  /* 0x00000000ffdc7229 */ /* 0x000fe200000009ea */
[----:B------:R-:W-:Y:S01]  /*65610*/  IMAD.MOV.U32 R184, RZ, RZ, R248 ;  /* 0x000000ffffb87224 */ /* 0x000fe200078e00f8 */
[----:B------:R-:W-:Y:S01]  /*65620*/  DADD R22, -R208, R18 ;  /* 0x00000000d0167229 */ /* 0x000fe20000000112 */
[----:B------:R-:W-:Y:S01]  /*65630*/  IMAD.MOV.U32 R185, RZ, RZ, R249 ;  /* 0x000000ffffb97224 */ /* 0x000fe200078e00f9 */
[----:B------:R-:W-:Y:S01]  /*65640*/  DADD R2, -R134, R2 ;  /* 0x0000000086027229 */ /* 0x000fe20000000102 */
[----:B-1----:R-:W4:Y:S04]  /*65650*/  LDL.64 R250, [R1+0x8bc8] ;  /* 0x008bc80001fa7983 */ /* 0x002f280000100a00 */
[----:B------:R0:W-:Y:S01]  /*65660*/  STL.128 [R1+0x2fd0], R8 ;  /* 0x002fd00801007387 */ /* 0x0001e20000100c00 */
[----:B------:R-:W-:-:S02]  /*65670*/  IMAD.MOV.U32 R38, RZ, RZ, R130 ;  /* 0x000000ffff267224 */ /* 0x000fc400078e0082 */
[----:B------:R-:W-:Y:S01]  /*65680*/  IMAD.MOV.U32 R39, RZ, RZ, R131 ;  /* 0x000000ffff277224 */ /* 0x000fe200078e0083 */
[----:B------:R-:W-:Y:S01]  /*65690*/  MOV R53, R163 ;  /* 0x000000a300357202 */ /* 0x000fe20000000f00 */
[----:B------:R-:W4:Y:S01]  /*656a0*/  LDL.64 R130, [R1+0x9ed8] ;  /* 0x009ed80001827983 */ /* 0x000f220000100a00 */
[----:B------:R-:W-:Y:S01]  /*656b0*/  IMAD.MOV.U32 R52, RZ, RZ, R162 ;  /* 0x000000ffff347224 */ /* 0x000fe200078e00a2 */
[----:B------:R-:W-:Y:S01]  /*656c0*/  CS2R R248, SRZ ;  /* 0x0000000000f87805 */ /* 0x000fe2000001ff00 */
[----:B------:R-:W-:Y:S01]  /*656d0*/  DADD R4, R226, R4 ;  /* 0x00000000e2047229 */ /* 0x000fe20000000004 */
[----:B------:R-:W4:Y:S01]  /*656e0*/  LDL.LU.64 R152, [R1+0xa9a0] ;  /* 0x00a9a00001987983 */ /* 0x000f220000300a00 */
[----:B------:R-:W-:Y:S01]  /*656f0*/  DADD R20, R16, R118 ;  /* 0x0000000010147229 */ /* 0x000fe20000000076 */
[----:B------:R-:W-:Y:S02]  /*65700*/  IMAD.MOV.U32 R232, RZ, RZ, R148 ;  /* 0x000000ffffe87224 */ /* 0x000fe400078e0094 */
[----:B------:R-:W-:Y:S01]  /*65710*/  IMAD.MOV.U32 R233, RZ, RZ, R149 ;  /* 0x000000ffffe97224 */ /* 0x000fe200078e0095 */
[----:B------:R-:W-:Y:S01]  /*65720*/  DADD R12, -R46, R12 ;  /* 0x000000002e0c7229 */ /* 0x000fe2000000010c */
[----:B------:R-:W-:Y:S01]  /*65730*/  IMAD.MOV.U32 R88, RZ, RZ, R44 ;  /* 0x000000ffff587224 */ /* 0x000fe200078e002c */
[----:B------:R-:W-:-:S02]  /*65740*/  MOV R89, R45 ;  /* 0x0000002d00597202 */ /* 0x000fc40000000f00 */
[----:B------:R-:W-:Y:S01]  /*65750*/  CS2R R242, SRZ ;  /* 0x0000000000f27805 */ /* 0x000fe2000001ff00 */
[----:B------:R-:W4:Y:S04]  /*65760*/  LDL.LU.128 R208, [R1+0xa9c0] ;  /* 0x00a9c00001d07983 */ /* 0x000f280000300c00 */
[----:B------:R-:W4:Y:S01]  /*65770*/  LDL.LU.64 R188, [R1+0xa990] ;  /* 0x00a9900001bc7983 */ /* 0x000f220000300a00 */
[----:B------:R-:W-:Y:S01]  /*65780*/  UMOV UR6, 0xeb851eb8 ;  /* 0xeb851eb800067882 */ /* 0x000fe20000000000 */
[----:B------:R-:W-:Y:S01]  /*65790*/  UMOV UR7, 0x3feeb851 ;  /* 0x3feeb85100077882 */ /* 0x000fe20000000000 */
[----:B------:R-:W-:Y:S01]  /*657a0*/  DADD R120, -RZ, -R120 ;  /* 0x00000000ff787229 */ /* 0x000fe20000000978 */
[----:B------:R-:W4:Y:S01]  /*657b0*/  LDL.LU.64 R34, [R1+0xa978] ;  /* 0x00a9780001227983 */ /* 0x000f220000300a00 */
[----:B------:R-:W-:Y:S01]  /*657c0*/  UMOV UR46, 0xd70a3d71 ;  /* 0xd70a3d71002e7882 */ /* 0x000fe20000000000 */
[----:B------:R-:W-:-:S02]  /*657d0*/  UMOV UR47, 0x3fe570a3 ;  /* 0x3fe570a3002f7882 */ /* 0x000fc40000000000 */
[----:B------:R-:W4:Y:S04]  /*657e0*/  LDL.LU.64 R106, [R1+0xa970] ;  /* 0x00a97000016a7983 */ /* 0x000f280000300a00 */
[----:B------:R-:W4:Y:S04]  /*657f0*/  LDL.LU.64 R102, [R1+0xa998] ;  /* 0x00a9980001667983 */ /* 0x000f280000300a00 */
[----:B---3--:R1:W-:Y:S01]  /*65800*/  STL.128 [R1+0x3040], R92 ;  /* 0x0030405c01007387 */ /* 0x0083e20000100c00 */
[----:B--2---:R-:W-:Y:S02]  /*65810*/  DADD R72, R98, R8 ;  /* 0x0000000062487229 */ /* 0x004fe40000000008 */
[----:B------:R-:W-:Y:S01]  /*65820*/  DADD R2, -R96, R2 ;  /* 0x0000000060027229 */ /* 0x000fe20000000102 */
[----:B0-----:R-:W2:Y:S01]  /*65830*/  LDL.LU.128 R8, [R1+0xa950] ;  /* 0x00a9500001087983 */ /* 0x001ea20000300c00 */
[----:B------:R-:W-:-:S02]  /*65840*/  DADD R6, R224, R4 ;  /* 0x00000000e0067229 */ /* 0x000fc40000000004 */
[----:B------:R-:W-:Y:S01]  /*65850*/  DMUL R18, R200, 0.75 ;  /* 0x3fe80000c8127828 */ /* 0x000fe20000000000 */
[----:B------:R-:W-:Y:S01]  /*65860*/  MOV R148, R194 ;  /* 0x000000c200947202 */ /* 0x000fe20000000f00 */
[----:B------:R-:W-:Y:S01]  /*65870*/  IMAD.MOV.U32 R149, RZ, RZ, R195 ;  /* 0x000000ffff957224 */ /* 0x000fe200078e00c3 */
[----:B----4-:R-:W-:Y:S01]  /*65880*/  DMUL R68, R130, R68 ;  /* 0x0000004482447228 */ /* 0x010fe20000000000 */
[----:B-1----:R-:W-:Y:S01]  /*65890*/  IMAD.MOV.U32 R94, RZ, RZ, R92 ;  /* 0x000000ffff5e7224 */ /* 0x002fe200078e005c */
[----:B------:R-:W-:Y:S01]  /*658a0*/  MOV R95, R93 ;  /* 0x0000005d005f7202 */ /* 0x000fe20000000f00 */
[----:B------:R-:W-:Y:S04]  /*658b0*/  STL.128 [R1+0x3200], R56 ;  /* 0x0032003801007387 */ /* 0x000fe80000100c00 */
[----:B------:R-:W3:Y:S04]  /*658c0*/  LDL.64 R92, [R1+0x9cc8] ;  /* 0x009cc800015c7983 */ /* 0x000ee80000100a00 */
[----:B------:R-:W-:Y:S04]  /*658d0*/  STL.128 [R1+0x27d0], R76 ;  /* 0x0027d04c01007387 */ /* 0x000fe80000100c00 */
[----:B------:R0:W-:Y:S04]  /*658e0*/  STL.128 [R1+0x2e40], R24 ;  /* 0x002e401801007387 */ /* 0x0001e80000100c00 */
[----:B------:R-:W-:Y:S04]  /*658f0*/  STL.128 [R1+0x2ec0], R220 ;  /* 0x002ec0dc01007387 */ /* 0x000fe80000100c00 */
[----:B------:R-:W-:Y:S04]  /*65900*/  STL.128 [R1+0x2fa0], R52 ;  /* 0x002fa03401007387 */ /* 0x000fe80000100c00 */
[----:B------:R1:W-:Y:S01]  /*65910*/  STL.128 [R1+0x31a0], R248 ;  /* 0x0031a0f801007387 */ /* 0x0003e20000100c00 */
[----:B------:R-:W-:Y:S01]  /*65920*/  DADD R2, -R16, R2 ;  /* 0x0000000010027229 */ /* 0x000fe20000000102 */
[----:B------:R-:W-:Y:S01]  /*65930*/  MOV R98, R54 ;  /* 0x0000003600627202 */ /* 0x000fe20000000f00 */
[----:B------:R-:W-:Y:S01]  /*65940*/  IMAD.MOV.U32 R99, RZ, RZ, R55 ;  /* 0x000000ffff637224 */ /* 0x000fe200078e0037 */
[----:B0-----:R-:W-:Y:S01]  /*65950*/  DADD R24, R134, R6 ;  /* 0x0000000086187229 */ /* 0x001fe20000000006 */
[----:B------:R-:W-:Y:S01]  /*65960*/  CS2R R26, SRZ ;  /* 0x00000000001a7805 */ /* 0x000fe2000001ff00 */
[----:B------:R-:W-:Y:S01]  /*65970*/  IMAD.MOV.U32 R194, RZ, RZ, R244 ;  /* 0x000000ffffc27224 */ /* 0x000fe200078e00f4 */
[----:B------:R-:W-:Y:S01]  /*65980*/  MOV R195, R245 ;  /* 0x000000f500c37202 */ /* 0x000fe20000000f00 */
[----:B------:R-:W-:Y:S01]  /*65990*/  IMAD.MOV.U32 R119, RZ, RZ, R41 ;  /* 0x000000ffff777224 */ /* 0x000fe200078e0029 */
[----:B------:R-:W-:Y:S01]  /*659a0*/  MOV R118, R40 ;  /* 0x0000002800767202 */ /* 0x000fe20000000f00 */
[----:B------:R-:W-:-:S02]  /*659b0*/  IMAD.MOV.U32 R80, RZ, RZ, R222 ;  /* 0x000000ffff507224 */ /* 0x000fc400078e00de */
[----:B------:R-:W-:Y:S01]  /*659c0*/  IMAD.MOV.U32 R81, RZ, RZ, R223 ;  /* 0x000000ffff517224 */ /* 0x000fe200078e00df */
[----:B------:R-:W-:Y:S01]  /*659d0*/  CS2R R226, SRZ ;  /* 0x0000000000e27805 */ /* 0x000fe2000001ff00 */
[----:B------:R-:W4:Y:S04]  /*659e0*/  LDL.LU.64 R96, [R1+0xa948] ;  /* 0x00a9480001607983 */ /* 0x000f280000300a00 */
[----:B-1----:R-:W4:Y:S04]  /*659f0*/  LDL.64 R248, [R1+0x8ba0] ;  /* 0x008ba00001f87983 */ /* 0x002f280000100a00 */
[----:B------:R-:W4:Y:S01]  /*65a00*/  LDL.64 R250, [R1+0x8ba8] ;  /* 0x008ba80001fa7983 */ /* 0x000f220000100a00 */
[----:B------:R-:W-:Y:S01]  /*65a10*/  DADD R2, -R240, R2 ;  /* 0x00000000f0027229 */ /* 0x000fe20000000102 */
[----:B------:R-:W-:Y:S01]  /*65a20*/  IMAD.MOV.U32 R16, RZ, RZ, R162 ;  /* 0x000000ffff107224 */ /* 0x000fe200078e00a2 */
[----:B------:R-:W-:-:S02]  /*65a30*/  MOV R17, R163 ;  /* 0x000000a300117202 */ /* 0x000fc40000000f00 */
[----:B------:R-:W-:Y:S01]  /*65a40*/  CS2R R6, SRZ ;  /* 0x0000000000067805 */ /* 0x000fe2000001ff00 */
[----:B------:R-:W-:Y:S01]  /*65a50*/  STL.128 [R1+0x3210], R68 ;  /* 0x0032104401007387 */ /* 0x000fe20000100c00 */
[----:B------:R-:W-:Y:S02]  /*65a60*/  CS2R R52, SRZ ;  /* 0x0000000000347805 */ /* 0x000fe4000001ff00 */
[----:B------:R-:W-:Y:S01]  /*65a70*/  DADD R54, -R236, R2 ;  /* 0x00000000ec367229 */ /* 0x000fe20000000102 */
[----:B------:R-:W4:Y:S04]  /*65a80*/  LDL.LU.64 R244, [R1+0x90c0] ;  /* 0x0090c00001f47983 */ /* 0x000f280000300a00 */
[----:B------:R-:W4:Y:S04]  /*65a90*/  LDL.LU.64 R40, [R1+0x90e8] ;  /* 0x0090e80001287983 */ /* 0x000f280000300a00 */
[----:B------:R-:W4:Y:S01]  /*65aa0*/  LDL.LU.128 R44, [R1+0xa980] ;  /* 0x00a98000012c7983 */ /* 0x000f220000300c00 */
[----:B--2---:R-:W-:Y:S01]  /*65ab0*/  IMAD.MOV.U32 R130, RZ, RZ, R8 ;  /* 0x000000ffff827224 */ /* 0x004fe200078e0008 */
[----:B------:R-:W-:Y:S01]  /*65ac0*/  MOV R131, R9 ;  /* 0x0000000900837202 */ /* 0x000fe20000000f00 */
[----:B---3--:R-:W-:-:S04]  /*65ad0*/  DADD R4, -R92, R86 ;  /* 0x000000005c047229 */ /* 0x008fc80000000156 */
[----:B------:R-:W-:Y:S01]  /*65ae0*/  STL.128 [R1+0x3270], R128 ;  /* 0x0032708001007387 */ /* 0x000fe20000100c00 */
[----:B------:R-:W-:Y:S01]  /*65af0*/  IMAD.MOV.U32 R76, RZ, RZ, R118 ;  /* 0x000000ffff4c7224 */ /* 0x000fe200078e0076 */
[----:B------:R-:W-:Y:S02]  /*65b00*/  MOV R77, R119 ;  /* 0x00000077004d7202 */ /* 0x000fe40000000f00 */
[----:B------:R-:W-:Y:S01]  /*65b10*/  CS2R R78, SRZ ;  /* 0x00000000004e7805 */ /* 0x000fe2000001ff00 */
[----:B------:R-:W2:Y:S01]  /*65b20*/  LDL.LU.64 R220, [R1+0x8520] ;  /* 0x0085200001dc7983 */ /* 0x000ea20000300a00 */
[----:B------:R-:W-:-:S03]  /*65b30*/  DADD R4, -R60, R4 ;  /* 0x000000003c047229 */ /* 0x000fc60000000104 */
[----:B------:R-:W-:Y:S01]  /*65b40*/  STL.128 [R1+0x3260], R16 ;  /* 0x0032601001007387 */ /* 0x000fe20000100c00 */
[----:B------:R-:W-:Y:S02]  /*65b50*/  IMAD.MOV.U32 R58, RZ, RZ, R56 ;  /* 0x000000ffff3a7224 */ /* 0x000fe400078e0038 */
[----:B------:R-:W-:Y:S01]  /*65b60*/  IMAD.MOV.U32 R59, RZ, RZ, R57 ;  /* 0x000000ffff3b7224 */ /* 0x000fe200078e0039 */
[----:B------:R-:W3:Y:S04]  /*65b70*/  LDL.64 R222, [R1+0x8cb0] ;  /* 0x008cb00001de7983 */ /* 0x000ee80000100a00 */
[----:B------:R0:W-:Y:S04]  /*65b80*/  STL.128 [R1+0x2930], R4 ;  /* 0x0029300401007387 */ /* 0x0001e80000100c00 */
[----:B------:R1:W-:Y:S04]  /*65b90*/  STL.128 [R1+0x30b0], R24 ;  /* 0x0030b01801007387 */ /* 0x0003e80000100c00 */
[----:B------:R-:W-:Y:S04]  /*65ba0*/  STL.128 [R1+0x2d20], R52 ;  /* 0x002d203401007387 */ /* 0x000fe80000100c00 */
        /* <DEDUP_REMOVED lines=8> */
[----:B----4-:R4:W-:Y:S01]  /*65c30*/  STL.128 [R1+0x29a0], R248 ;  /* 0x0029a0f801007387 */ /* 0x0109e20000100c00 */
[----:B------:R-:W-:-:S02]  /*65c40*/  IMAD.MOV.U32 R92, RZ, RZ, R232 ;  /* 0x000000ffff5c7224 */ /* 0x000fc400078e00e8 */
[----:B------:R-:W-:Y:S01]  /*65c50*/  IMAD.MOV.U32 R93, RZ, RZ, R233 ;  /* 0x000000ffff5d7224 */ /* 0x000fe200078e00e9 */
[----:B0-----:R-:W2:Y:S01]  /*65c60*/  LDL.LU.64 R4, [R1+0x89d0] ;  /* 0x0089d00001047983 */ /* 0x001ea20000300a00 */
[----:B------:R-:W-:-:S03]  /*65c70*/  DADD R2, -R244, R12 ;  /* 0x00000000f4027229 */ /* 0x000fc6000000010c */
[----:B-1----:R-:W3:Y:S04]  /*65c80*/  LDL.LU.64 R26, [R1+0x8658] ;  /* 0x00865800011a7983 */ /* 0x002ee80000300a00 */
[----:B----4-:R-:W4:Y:S01]  /*65c90*/  LDL.64 R248, [R1+0x9248] ;  /* 0x0092480001f87983 */ /* 0x010f220000100a00 */
[----:B------:R-:W-:Y:S01]  /*65ca0*/  MOV R232, R194 ;  /* 0x000000c200e87202 */ /* 0x000fe20000000f00 */
[----:B------:R-:W-:Y:S02]  /*65cb0*/  IMAD.MOV.U32 R233, RZ, RZ, R195 ;  /* 0x000000ffffe97224 */ /* 0x000fe400078e00c3 */
[----:B------:R-:W-:Y:S01]  /*65cc0*/  IMAD.MOV.U32 R52, RZ, RZ, R92 ;  /* 0x000000ffff347224 */ /* 0x000fe200078e005c */
[----:B------:R-:W-:Y:S01]  /*65cd0*/  MOV R224, R232 ;  /* 0x000000e800e07202 */ /* 0x000fe20000000f00 */
[----:B------:R-:W-:-:S02]  /*65ce0*/  IMAD.MOV.U32 R225, RZ, RZ, R233 ;  /* 0x000000ffffe17224 */ /* 0x000fc400078e00e9 */
[----:B------:R-:W-:Y:S01]  /*65cf0*/  IMAD.MOV.U32 R86, RZ, RZ, R166 ;  /* 0x000000ffff567224 */ /* 0x000fe200078e00a6 */
[----:B------:R-:W3:Y:S01]  /*65d00*/  LDL.LU.64 R232, [R1+0x8c48] ;  /* 0x008c480001e87983 */ /* 0x000ee20000300a00 */
[----:B------:R-:W-:Y:S02]  /*65d10*/  IMAD.MOV.U32 R53, RZ, RZ, R93 ;  /* 0x000000ffff357224 */ /* 0x000fe400078e005d */
[----:B------:R-:W-:Y:S02]  /*65d20*/  IMAD.MOV.U32 R92, RZ, RZ, R198 ;  /* 0x000000ffff5c7224 */ /* 0x000fe400078e00c6 */
[----:B------:R-:W-:Y:S01]  /*65d30*/  IMAD.MOV.U32 R87, RZ, RZ, R167 ;  /* 0x000000ffff577224 */ /* 0x000fe200078e00a7 */
[----:B------:R-:W-:Y:S01]  /*65d40*/  STL.128 [R1+0x2c20], RZ ;  /* 0x002c20ff01007387 */ /* 0x000fe20000100c00 */
[----:B------:R-:W-:-:S03]  /*65d50*/  IMAD.MOV.U32 R93, RZ, RZ, R199 ;  /* 0x000000ffff5d7224 */ /* 0x000fc600078e00c7 */
[----:B------:R-:W3:Y:S04]  /*65d60*/  LDL.LU.64 R198, [R1+0x9078] ;  /* 0x0090780001c67983 */ /* 0x000ee80000300a00 */
[----:B------:R-:W3:Y:S01]  /*65d70*/  LDL.LU.64 R166, [R1+0x8830] ;  /* 0x0088300001a67983 */ /* 0x000ee20000300a00 */
[----:B------:R-:W-:Y:S01]  /*65d80*/  DMUL R54, R228, 0.25 ;  /* 0x3fd00000e4367828 */ /* 0x000fe20000000000 */
[----:B------:R-:W-:Y:S01]  /*65d90*/  MOV R6, R158 ;  /* 0x0000009e00067202 */ /* 0x000fe20000000f00 */
[----:B------:R-:W-:Y:S01]  /*65da0*/  IMAD.MOV.U32 R7, RZ, RZ, R159 ;  /* 0x000000ffff077224 */ /* 0x000fe200078e009f */
[----:B------:R-:W-:Y:S01]  /*65db0*/  MOV R119, R149 ;  /* 0x0000009500777202 */ /* 0x000fe20000000f00 */
[----:B------:R-:W-:Y:S01]  /*65dc0*/  IMAD.MOV.U32 R118, RZ, RZ, R148 ;  /* 0x000000ffff767224 */ /* 0x000fe200078e0094 */
[----:B------:R-:W3:Y:S01]  /*65dd0*/  LDL.LU.64 R250, [R1+0x86f8] ;  /* 0x0086f80001fa7983 */ /* 0x000ee20000300a00 */
[----:B----4-:R-:W-:-:S03]  /*65de0*/  DADD R12, -R248, R22 ;  /* 0x00000000f80c7229 */ /* 0x010fc60000000116 */
[----:B------:R-:W-:Y:S04]  /*65df0*/  STL.128 [R1+0x2cd0], RZ ;  /* 0x002cd0ff01007387 */ /* 0x000fe80000100c00 */
[----:B------:R-:W4:Y:S04]  /*65e00*/  LDL.LU.64 R248, [R1+0x91e8] ;  /* 0x0091e80001f87983 */ /* 0x000f280000300a00 */
[----:B------:R-:W-:Y:S01]  /*65e10*/  STL.128 [R1+0x2e30], RZ ;  /* 0x002e30ff01007387 */ /* 0x000fe20000100c00 */
[----:B------:R-:W-:-:S03]  /*65e20*/  DADD R236, R236, R20 ;  /* 0x00000000ecec7229 */ /* 0x000fc60000000014 */
[----:B------:R-:W-:Y:S04]  /*65e30*/  STL.128 [R1+0x2e80], RZ ;  /* 0x002e80ff01007387 */ /* 0x000fe80000100c00 */
[----:B------:R-:W-:Y:S04]  /*65e40*/  STL.128 [R1+0x3030], RZ ;  /* 0x003030ff01007387 */ /* 0x000fe80000100c00 */
[----:B------:R-:W-:Y:S01]  /*65e50*/  STL.128 [R1+0x3050], RZ ;  /* 0x003050ff01007387 */ /* 0x000fe20000100c00 */
[----:B------:R-:W-:-:S03]  /*65e60*/  CS2R R24, SRZ ;  /* 0x0000000000187805 */ /* 0x000fc6000001ff00 */
[----:B------:R-:W4:Y:S04]  /*65e70*/  LDL.64 R148, [R1+0x91e0] ;  /* 0x0091e00001947983 */ /* 0x000f280000100a00 */
[----:B------:R-:W-:Y:S04]  /*65e80*/  STL.128 [R1+0x30a0], RZ ;  /* 0x0030a0ff01007387 */ /* 0x000fe80000100c00 */
[----:B------:R-:W-:Y:S04]  /*65e90*/  STL.128 [R1+0x3220], RZ ;  /* 0x003220ff01007387 */ /* 0x000fe80000100c00 */
[----:B------:R-:W-:Y:S04]  /*65ea0*/  STL.128 [R1+0x32d0], R48 ;  /* 0x0032d03001007387 */ /* 0x000fe80000100c00 */
[----:B--2---:R-:W-:Y:S04]  /*65eb0*/  STL.128 [R1+0x32e0], R4 ;  /* 0x0032e00401007387 */ /* 0x004fe80000100c00 */
[----:B------:R-:W-:Y:S04]  /*65ec0*/  STL.128 [R1+0x32f0], R52 ;  /* 0x0032f03401007387 */ /* 0x000fe80000100c00 */
[----:B------:R0:W-:Y:S04]  /*65ed0*/  STL.128 [R1+0x3300], R76 ;  /* 0x0033004c01007387 */ /* 0x0001e80000100c00 */
[----:B------:R-:W-:Y:S04]  /*65ee0*/  STL.128 [R1+0x3310], R64 ;  /* 0x0033104001007387 */ /* 0x000fe80000100c00 */
[----:B------:R-:W-:Y:S04]  /*65ef0*/  STL.128 [R1+0x3320], R236 ;  /* 0x003320ec01007387 */ /* 0x000fe80000100c00 */
[----:B---3--:R4:W-:Y:S04]  /*65f00*/  STL.128 [R1+0x3330], R24 ;  /* 0x0033301801007387 */ /* 0x0089e80000100c00 */
[----:B0-----:R-:W2:Y:S01]  /*65f10*/  LDL.LU.64 R78, [R1+0x90d0] ;  /* 0x0090d000014e7983 */ /* 0x001ea20000300a00 */
[----:B------:R-:W-:-:S03]  /*65f20*/  DADD R2, -R40, R2 ;  /* 0x0000000028027229 */ /* 0x000fc60000000102 */
[----:B------:R-:W3:Y:S01]  /*65f30*/  LDL.LU.64 R194, [R1+0x8840] ;  /* 0x0088400001c27983 */ /* 0x000ee20000300a00 */
[----:B----4-:R-:W-:-:S03]  /*65f40*/  DADD R24, R232, R248 ;  /* 0x00000000e8187229 */ /* 0x010fc600000000f8 */
[----:B------:R-:W4:Y:S01]  /*65f50*/  LDL.LU.64 R248, [R1+0x87b8] ;  /* 0x0087b80001f87983 */ /* 0x000f220000300a00 */
[----:B------:R-:W-:-:S08]  /*65f60*/  DADD R2, -R80, R2 ;  /* 0x0000000050027229 */ /* 0x000fd00000000102 */
[----:B------:R-:W-:Y:S01]  /*65f70*/  DADD R2, -R122, R2 ;  /* 0x000000007a027229 */ /* 0x000fe20000000102 */
[----:B------:R-:W-:Y:S01]  /*65f80*/  IMAD.MOV.U32 R56, RZ, RZ, R92 ;  /* 0x000000ffff387224 */ /* 0x000fe200078e005c */
[----:B------:R-:W-:Y:S01]  /*65f90*/  MOV R57, R93 ;  /* 0x0000005d00397202 */ /* 0x000fe20000000f00 */
[----:B------:R-:W-:Y:S01]  /*65fa0*/  DADD R54, R216, -R58 ;  /* 0x00000000d8367229 */ /* 0x000fe2000000083a */
[----:B------:R-:W3:Y:S01]  /*65fb0*/  LDL.LU.64 R92, [R1+0x8450] ;  /* 0x00845000015c7983 */ /* 0x000ee20000300a00 */
[----:B------:R-:W-:Y:S02]  /*65fc0*/  DADD R4, -R88, R12 ;  /* 0x0000000058047229 */ /* 0x000fe4000000010c */
[----:B------:R-:W-:Y:S02]  /*65fd0*/  DADD R16, -R198, R218 ;  /* 0x00000000c6107229 */ /* 0x000fe400000001da */
[----:B------:R-:W-:Y:S01]  /*65fe0*/  DADD R2, -R58, R2 ;  /* 0x000000003a027229 */ /* 0x000fe20000000102 */
[----:B------:R-:W3:Y:S01]  /*65ff0*/  LDL.LU.64 R58, [R1+0x9010] ;  /* 0x00901000013a7983 */ /* 0x000ee20000300a00 */
[----:B------:R-:W-:Y:S01]  /*66000*/  DFMA R198, R198, UR16, R166 ;  /* 0x00000010c6c67c2b */ /* 0x000fe200080000a6 */
[----:B------:R-:W-:Y:S01]  /*66010*/  CS2R R6, SRZ ;  /* 0x0000000000067805 */ /* 0x000fe2000001ff00 */
[----:B------:R-:W-:Y:S01]  /*66020*/  IMAD.MOV.U32 R166, RZ, RZ, R124 ;  /* 0x000000ffffa67224 */ /* 0x000fe200078e007c */
[----:B------:R-:W-:Y:S01]  /*66030*/  MOV R167, R125 ;  /* 0x0000007d00a77202 */ /* 0x000fe20000000f00 */
[----:B------:R-:W-:Y:S01]  /*66040*/  IMAD.MOV.U32 R124, RZ, RZ, R164 ;  /* 0x000000ffff7c7224 */ /* 0x000fe200078e00a4 */
[----:B------:R-:W-:Y:S01]  /*66050*/  MOV R164, R206 ;  /* 0x000000ce00a47202 */ /* 0x000fe20000000f00 */
[----:B------:R-:W-:-:S02]  /*66060*/  IMAD.MOV.U32 R125, RZ, RZ, R165 ;  /* 0x000000ffff7d7224 */ /* 0x000fc400078e00a5 */
[----:B------:R-:W-:Y:S02]  /*66070*/  IMAD.MOV.U32 R165, RZ, RZ, R207 ;  /* 0x000000ffffa57224 */ /* 0x000fe400078e00cf */
[----:B------:R-:W3:Y:S01]  /*66080*/  LDL.LU.64 R206, [R1+0x9088] ;  /* 0x0090880001ce7983 */ /* 0x000ee20000300a00 */
[----:B------:R-:W-:Y:S01]  /*66090*/  MOV R240, R86 ;  /* 0x0000005600f07202 */ /* 0x000fe20000000f00 */
[----:B------:R-:W-:Y:S01]  /*660a0*/  IMAD.MOV.U32 R241, RZ, RZ, R87 ;  /* 0x000000fffff17224 */ /* 0x000fe200078e0057 */
[----:B------:R-:W-:Y:S01]  /*660b0*/  MOV R76, R178 ;  /* 0x000000b2004c7202 */ /* 0x000fe20000000f00 */
[----:B------:R-:W-:Y:S01]  /*660c0*/  IMAD.MOV.U32 R77, RZ, RZ, R179 ;  /* 0x000000ffff4d7224 */ /* 0x000fe200078e00b3 */
[----:B------:R0:W-:Y:S01]  /*660d0*/  STL.128 [R1+0x3340], R4 ;  /* 0x0033400401007387 */ /* 0x0001e20000100c00 */
[----:B------:R-:W-:Y:S02]  /*660e0*/  DMUL R26, R250, UR26 ;  /* 0x0000001afa1a7c28 */ /* 0x000fe40008000000 */
[----:B------:R-:W-:Y:S01]  /*660f0*/  DADD R20, -RZ, -R156 ;  /* 0x00000000ff147229 */ /* 0x000fe2000000099c */
[----:B------:R-:W3:Y:S01]  /*66100*/  LDL.LU.64 R178, [R1+0x8620] ;  /* 0x0086200001b27983 */ /* 0x000ee20000300a00 */
[----:B------:R-:W-:Y:S01]  /*66110*/  DADD R22, -RZ, -R224 ;  /* 0x00000000ff167229 */ /* 0x000fe200000009e0 */
[----:B------:R-:W-:-:S02]  /*66120*/  IMAD.MOV.U32 R86, RZ, RZ, R118 ;  /* 0x000000ffff567224 */ /* 0x000fc400078e0076 */
[----:B------:R-:W-:Y:S01]  /*66130*/  STL.128 [R1+0x3350], R196 ;  /* 0x003350c401007387 */ /* 0x000fe20000100c00 */
[----:B------:R-:W-:-:S03]  /*66140*/  IMAD.MOV.U32 R87, RZ, RZ, R119 ;  /* 0x000000ffff577224 */ /* 0x000fc600078e0077 */
[----:B------:R-:W-:Y:S01]  /*66150*/  STL.128 [R1+0x3370], R240 ;  /* 0x003370f001007387 */ /* 0x000fe20000100c00 */
[----:B0-----:R-:W-:Y:S01]  /*66160*/  CS2R R4, SRZ ;  /* 0x0000000000047805 */ /* 0x001fe2000001ff00 */
[----:B------:R-:W-:Y:S01]  /*66170*/  IMAD.MOV.U32 R6, RZ, RZ, R148 ;  /* 0x000000ffff067224 */ /* 0x000fe200078e0094 */
[----:B------:R-:W-:Y:S01]  /*66180*/  MOV R7, R149 ;  /* 0x0000009500077202 */ /* 0x000fe20000000f00 */
[----:B------:R-:W3:Y:S04]  /*66190*/  LDL.LU.64 R118, [R1+0x8930] ;  /* 0x0089300001767983 */ /* 0x000ee80000300a00 */
[----:B------:R-:W-:Y:S04]  /*661a0*/  STL.128 [R1+0x3380], R4 ;  /* 0x0033800401007387 */ /* 0x000fe80000100c00 */
[----:B------:R2:W-:Y:S04]  /*661b0*/  STL.128 [R1+0x3390], R24 ;  /* 0x0033901801007387 */ /* 0x0005e80000100c00 */
[----:B------:R0:W-:Y:S01]  /*661c0*/  STL.128 [R1+0x33a0], R20 ;  /* 0x0033a01401007387 */ /* 0x0001e20000100c00 */
[----:B----4-:R-:W-:Y:S01]  /*661d0*/  DADD R12, R74, R248 ;  /* 0x000000004a0c7229 */ /* 0x010fe200000000f8 */
[----:B------:R-:W-:Y:S01]  /*661e0*/  CS2R R52, SRZ ;  /* 0x0000000000347805 */ /* 0x000fe2000001ff00 */
[----:B--2---:R-:W-:Y:S01]  /*661f0*/  DADD R26, R60, -R78 ;  /* 0x000000003c1a7229 */ /* 0x004fe2000000084e */
[----:B------:R-:W2:Y:S01]  /*66200*/  LDL.LU.64 R248, [R1+0x88e0] ;  /* 0x0088e00001f87983 */ /* 0x000ea20000300a00 */
[----:B0-----:R-:W-:Y:S01]  /*66210*/  DADD R22, -RZ, -R220 ;  /* 0x00000000ff167229 */ /* 0x001fe200000009dc */
[----:B------:R-:W-:-:S02]  /*66220*/  MOV R220, R86 ;  /* 0x0000005600dc7202 */ /* 0x000fc40000000f00 */
[----:B------:R-:W4:Y:S01]  /*66230*/  LDL.LU.64 R78, [R1+0x8748] ;  /* 0x00874800014e7983 */ /* 0x000f220000300a00 */
[----:B------:R-:W-:-:S03]  /*66240*/  IMAD.MOV.U32 R221, RZ, RZ, R87 ;  /* 0x000000ffffdd7224 */ /* 0x000fc600078e0057 */
[----:B------:R-:W2:Y:S01]  /*66250*/  LDL.LU.64 R86, [R1+0x8aa8] ;  /* 0x008aa80001567983 */ /* 0x000ea20000300a00 */
[----:B---3--:R-:W-:-:S03]  /*66260*/  DADD R4, R222, R92 ;  /* 0x00000000de047229 */ /* 0x008fc6000000005c */
[----:B------:R-:W3:Y:S01]  /*66270*/  LDL.LU.64 R92, [R1+0x87a8] ;  /* 0x0087a800015c7983 */ /* 0x000ee20000300a00 */
[----:B------:R-:W-:Y:S01]  /*66280*/  DADD R216, -R216, R2 ;  /* 0x00000000d8d87229 */ /* 0x000fe20000000102 */
[----:B------:R-:W-:Y:S02]  /*66290*/  CS2R R24, SRZ ;  /* 0x0000000000187805 */ /* 0x000fe4000001ff00 */
[----:B------:R-:W-:Y:S01]  /*662a0*/  CS2R R20, SRZ ;  /* 0x0000000000147805 */ /* 0x000fe2000001ff00 */
[----:B------:R-:W-:Y:S01]  /*662b0*/  DADD R6, -RZ, -R100 ;  /* 0x00000000ff067229 */ /* 0x000fe20000000964 */
[----:B------:R0:W-:Y:S01]  /*662c0*/  STL.128 [R1+0x33b0], R56 ;  /* 0x0033b03801007387 */ /* 0x0001e20000100c00 */
[----:B------:R-:W-:Y:S01]  /*662d0*/  IMAD.MOV.U32 R240, RZ, RZ, R76 ;  /* 0x000000fffff07224 */ /* 0x000fe200078e004c */
[----:B------:R-:W-:Y:S01]  /*662e0*/  CS2R R242, SRZ ;  /* 0x0000000000f27805 */ /* 0x000fe2000001ff00 */
[----:B------:R-:W-:Y:S01]  /*662f0*/  IMAD.MOV.U32 R241, RZ, RZ, R77 ;  /* 0x000000fffff17224 */ /* 0x000fe200078e004d */
[----:B------:R-:W3:Y:S01]  /*66300*/  LDL.LU.64 R100, [R1+0x90d8] ;  /* 0x0090d80001647983 */ /* 0x000ee20000300a00 */
[----:B------:R-:W-:-:S03]  /*66310*/  DADD R218, R32, -R206 ;  /* 0x0000000020da7229 */ /* 0x000fc600000008ce */
[----:B------:R-:W3:Y:S04]  /*66320*/  LDL.LU.64 R60, [R1+0x8720] ;  /* 0x00872000013c7983 */ /* 0x000ee80000300a00 */
[----:B0-----:R-:W3:Y:S01]  /*66330*/  LDL.LU.64 R56, [R1+0x8598] ;  /* 0x0085980001387983 */ /* 0x001ee20000300a00 */
[----:B------:R-:W-:-:S03]  /*66340*/  DADD R178, -R58, R178 ;  /* 0x000000003ab27229 */ /* 0x000fc600000001b2 */
[----:B------:R-:W3:Y:S01]  /*66350*/  LDL.LU.64 R206, [R1+0x88f0] ;  /* 0x0088f00001ce7983 */ /* 0x000ee20000300a00 */
[----:B------:R-:W-:-:S03]  /*66360*/  CS2R R76, SRZ ;  /* 0x00000000004c7805 */ /* 0x000fc6000001ff00 */
[----:B------:R-:W3:Y:S04]  /*66370*/  LDL.LU.64 R58, [R1+0x8d80] ;  /* 0x008d8000013a7983 */ /* 0x000ee80000300a00 */
[----:B------:R-:W-:Y:S04]  /*66380*/  STL.128 [R1+0x33c0], R24 ;  /* 0x0033c01801007387 */ /* 0x000fe80000100c00 */
[----:B------:R-:W-:Y:S04]  /*66390*/  STL.128 [R1+0x33d0], R20 ;  /* 0x0033d01401007387 */ /* 0x000fe80000100c00 */
[----:B------:R-:W-:Y:S04]  /*663a0*/  STL.128 [R1+0x3400], R216 ;  /* 0x003400d801007387 */ /* 0x000fe80000100c00 */
[----:B------:R-:W-:Y:S04]  /*663b0*/  STL.128 [R1+0x3410], R4 ;  /* 0x0034100401007387 */ /* 0x000fe80000100c00 */
[----:B------:R0:W-:Y:S04]  /*663c0*/  STL.128 [R1+0x3430], R240 ;  /* 0x003430f001007387 */ /* 0x0001e80000100c00 */
[----:B------:R1:W-:Y:S04]  /*663d0*/  STL.128 [R1+0x3450], R224 ;  /* 0x003450e001007387 */ /* 0x0003e80000100c00 */
[----:B------:R-:W-:Y:S01]  /*663e0*/  STL.128 [R1+0x3460], R28 ;  /* 0x0034601c01007387 */ /* 0x000fe20000100c00 */
[----:B------:R-:W-:-:S02]  /*663f0*/  DADD R16, -R74, R16 ;  /* 0x000000004a107229 */ /* 0x000fc40000000110 */
[----:B------:R-:W-:Y:S01]  /*66400*/  DFMA R194, R194, UR44, R48 ;  /* 0x0000002cc2c27c2b */ /* 0x000fe20008000030 */
[----:B------:R-:W3:Y:S04]  /*66410*/  LDL.LU.64 R196, [R1+0x8ec0] ;  /* 0x008ec00001c47983 */ /* 0x000ee80000300a00 */
[----:B0-----:R-:W3:Y:S04]  /*66420*/  LDL.LU.64 R242, [R1+0x8518] ;  /* 0x0085180001f27983 */ /* 0x001ee80000300a00 */
[----:B-1----:R-:W3:Y:S04]  /*66430*/  LDL.LU.64 R224, [R1+0x8a40] ;  /* 0x008a400001e07983 */ /* 0x002ee80000300a00 */
[----:B------:R-:W3:Y:S01]  /*66440*/  LDL.LU.64 R198, [R1+0x8ec8] ;  /* 0x008ec80001c67983 */ /* 0x000ee20000300a00 */
[----:B--2---:R-:W-:-:S03]  /*66450*/  DADD R66, -RZ, -R86 ;  /* 0x00000000ff427229 */ /* 0x004fc60000000956 */
[----:B----4-:R0:W-:Y:S04]  /*66460*/  STL.128 [R1+0x3480], R76 ;  /* 0x0034804c01007387 */ /* 0x0101e80000100c00 */
[----:B------:R1:W-:Y:S04]  /*66470*/  STL.128 [R1+0x3490], R52 ;  /* 0x0034903401007387 */ /* 0x0003e80000100c00 */
[----:B------:R-:W2:Y:S01]  /*66480*/  LDL.LU.64 R86, [R1+0x8ac8] ;  /* 0x008ac80001567983 */ /* 0x000ea20000300a00 */
[----:B---3--:R-:W-:Y:S02]  /*66490*/  DADD R2, -R118, R92 ;  /* 0x0000000076027229 */ /* 0x008fe4000000015c */
[----:B------:R-:W-:Y:S01]  /*664a0*/  DADD R6, -RZ, -R68 ;  /* 0x00000000ff067229 */ /* 0x000fe20000000944 */
[----:B------:R-:W3:Y:S04]  /*664b0*/  LDL.LU.64 R226, [R1+0x8908] ;  /* 0x0089080001e27983 */ /* 0x000ee80000300a00 */
[----:B0-----:R-:W4:Y:S01]  /*664c0*/  LDL.LU.64 R76, [R1+0x8a80] ;  /* 0x008a8000014c7983 */ /* 0x001f220000300a00 */
[----:B-1----:R-:W-:-:S03]  /*664d0*/  DADD R54, -RZ, -R248 ;  /* 0x00000000ff367229 */ /* 0x002fc600000009f8 */
[----:B------:R-:W3:Y:S01]  /*664e0*/  LDL.LU.64 R248, [R1+0x8d60] ;  /* 0x008d600001f87983 */ /* 0x000ee20000300a00 */
[----:B------:R-:W-:Y:S01]  /*664f0*/  DADD R4, -R32, R56 ;  /* 0x0000000020047229 */ /* 0x000fe20000000138 */
[----:B------:R-:W-:Y:S01]  /*66500*/  IMAD.MOV.U32 R92, RZ, RZ, R166 ;  /* 0x000000ffff5c7224 */ /* 0x000fe200078e00a6 */
[----:B------:R-:W-:Y:S01]  /*66510*/  MOV R93, R167 ;  /* 0x000000a7005d7202 */ /* 0x000fe20000000f00 */
[----:B------:R-:W-:Y:S01]  /*66520*/  IMAD.MOV.U32 R166, RZ, RZ, R124 ;  /* 0x000000ffffa67224 */ /* 0x000fe200078e007c */
[----:B------:R-:W-:Y:S01]  /*66530*/  MOV R124, R38 ;  /* 0x00000026007c7202 */ /* 0x000fe20000000f00 */
[----:B------:R-:W-:Y:S01]  /*66540*/  IMAD.MOV.U32 R167, RZ, RZ, R125 ;  /* 0x000000ffffa77224 */ /* 0x000fe200078e007d */
[----:B------:R-:W-:Y:S01]  /*66550*/  DADD R50, R58, R58 ;  /* 0x000000003a327229 */ /* 0x000fe2000000003a */
[----:B------:R-:W-:Y:S01]  /*66560*/  IMAD.MOV.U32 R125, RZ, RZ, R39 ;  /* 0x000000ffff7d7224 */ /* 0x000fe200078e0027 */
[----:B------:R0:W-:Y:S01]  /*66570*/  STL.128 [R1+0x34a0], R4 ;  /* 0x0034a00401007387 */ /* 0x0001e20000100c00 */
[----:B------:R-:W-:-:S02]  /*66580*/  DADD R38, -R206, R2 ;  /* 0x00000000ce267229 */ /* 0x000fc40000000102 */
[----:B------:R-:W-:Y:S01]  /*66590*/  DADD R206, -RZ, -R206 ;  /* 0x00000000ffce7229 */ /* 0x000fe200000009ce */
[----:B------:R-:W3:Y:S01]  /*665a0*/  LDL.LU.64 R58, [R1+0x9018] ;  /* 0x00901800013a7983 */ /* 0x000ee20000300a00 */
[----:B------:R-:W-:Y:S02]  /*665b0*/  CS2R R52, SRZ ;  /* 0x0000000000347805 */ /* 0x000fe4000001ff00 */
[----:B------:R-:W-:Y:S01]  /*665c0*/  CS2R R240, SRZ ;  /* 0x0000000000f07805 */ /* 0x000fe2000001ff00 */
[----:B------:R-:W-:Y:S01]  /*665d0*/  DADD R24, R68, R12 ;  /* 0x0000000044187229 */ /* 0x000fe2000000000c */
[----:B------:R-:W-:Y:S01]  /*665e0*/  IMAD.MOV.U32 R56, RZ, RZ, R92 ;  /* 0x000000ffff387224 */ /* 0x000fe200078e005c */
[----:B------:R-:W3:Y:S01]  /*665f0*/  LDL.LU.64 R32, [R1+0x86d8] ;  /* 0x0086d80001207983 */ /* 0x000ee20000300a00 */
[----:B0-----:R-:W-:Y:S01]  /*66600*/  DADD R4, R100, R100 ;  /* 0x0000000064047229 */ /* 0x001fe20000000064 */
[----:B------:R-:W-:Y:S02]  /*66610*/  MOV R57, R93 ;  /* 0x0000005d00397202 */ /* 0x000fe40000000f00 */
[----:B------:R-:W3:Y:S01]  /*66620*/  LDL.LU.64 R100, [R1+0x84b8] ;  /* 0x0084b80001647983 */ /* 0x000ee20000300a00 */
[----:B------:R-:W-:-:S03]  /*66630*/  DADD R12, -R68, R16 ;  /* 0x00000000440c7229 */ /* 0x000fc60000000110 */
[----:B------:R-:W-:Y:S01]  /*66640*/  STL.128 [R1+0x34b0], R204 ;  /* 0x0034b0cc01007387 */ /* 0x000fe20000100c00 */
[----:B------:R-:W-:Y:S01]  /*66650*/  DADD R68, -RZ, -R60 ;  /* 0x00000000ff447229 */ /* 0x000fe2000000093c */
[----:B------:R-:W-:Y:S02]  /*66660*/  IMAD.MOV.U32 R78, RZ, RZ, R124 ;  /* 0x000000ffff4e7224 */ /* 0x000fe400078e007c */
[----:B------:R-:W-:Y:S01]  /*66670*/  STL.128 [R1+0x34c0], R52 ;  /* 0x0034c03401007387 */ /* 0x000fe20000100c00 */
[----:B------:R-:W-:-:S03]  /*66680*/  IMAD.MOV.U32 R79, RZ, RZ, R125 ;  /* 0x000000ffff4f7224 */ /* 0x000fc600078e007d */
[----:B------:R-:W3:Y:S04]  /*66690*/  LDL.LU.64 R92, [R1+0x8628] ;  /* 0x00862800015c7983 */ /* 0x000ee80000300a00 */
[----:B------:R0:W-:Y:S01]  /*666a0*/  STL.128 [R1+0x34d0], R240 ;  /* 0x0034d0f001007387 */ /* 0x0001e20000100c00 */
[----:B------:R-:W-:-:S03]  /*666b0*/  DADD R22, R60, -R224 ;  /* 0x000000003c167229 */ /* 0x000fc600000008e0 */
[----:B------:R-:W3:Y:S04]  /*666c0*/  LDL.64 R2, [R1+0xa010] ;  /* 0x00a0100001027983 */ /* 0x000ee80000100a00 */
[----:B------:R-:W3:Y:S04]  /*666d0*/  LDL.LU.64 R60, [R1+0x87e8] ;  /* 0x0087e800013c7983 */ /* 0x000ee80000300a00 */
[----:B------:R-:W3:Y:S04]  /*666e0*/  LDL.64 R124, [R1+0xa278] ;  /* 0x00a27800017c7983 */ /* 0x000ee80000100a00 */
[----:B0-----:R-:W3:Y:S01]  /*666f0*/  LDL.LU.64 R242, [R1+0x8700] ;  /* 0x0087000001f27983 */ /* 0x001ee20000300a00 */
[----:B----4-:R-:W-:-:S02]  /*66700*/  DADD R48, -RZ, -R76 ;  /* 0x00000000ff307229 */ /* 0x010fc4000000094c */
[----:B------:R-:W-:Y:S01]  /*66710*/  DADD R28, -RZ, -R152 ;  /* 0x00000000ff1c7229 */ /* 0x000fe20000000998 */
[----:B------:R-:W-:Y:S01]  /*66720*/  MOV R6, R96 ;  /* 0x0000006000067202 */ /* 0x000fe20000000f00 */
[----:B--2---:R-:W-:Y:S01]  /*66730*/  DADD R54, R210, -R86 ;  /* 0x00000000d2367229 */ /* 0x004fe20000000856 */
[----:B------:R-:W-:Y:S01]  /*66740*/  IMAD.MOV.U32 R7, RZ, RZ, R97 ;  /* 0x000000ffff077224 */ /* 0x000fe200078e0061 */
[----:B---3--:R-:W-:Y:S01]  /*66750*/  DADD R76, -RZ, -R248 ;  /* 0x00000000ff4c7229 */ /* 0x008fe200000009f8 */
[----:B------:R-:W2:Y:S04]  /*66760*/  LDL.64 R86, [R1+0x9970] ;  /* 0x0099700001567983 */ /* 0x000ea80000100a00 */
[----:B------:R-:W3:Y:S01]  /*66770*/  LDL.64 R248, [R1+0x9f78] ;  /* 0x009f780001f87983 */ /* 0x000ee20000100a00 */
[----:B------:R-:W-:-:S03]  /*66780*/  DADD R30, -RZ, -R154 ;  /* 0x00000000ff1e7229 */ /* 0x000fc6000000099a */
[----:B------:R0:W-:Y:S01]  /*66790*/  STL.128 [R1+0x34e0], R4 ;  /* 0x0034e00401007387 */ /* 0x0001e20000100c00 */
[----:B------:R-:W-:Y:S01]  /*667a0*/  CS2R R70, SRZ ;  /* 0x0000000000467805 */ /* 0x000fe2000001ff00 */
[----:B------:R-:W-:Y:S01]  /*667b0*/  IMAD.MOV.U32 R64, RZ, RZ, R68 ;  /* 0x000000ffff407224 */ /* 0x000fe200078e0044 */
[----:B------:R-:W-:Y:S01]  /*667c0*/  MOV R65, R69 ;  /* 0x0000004500417202 */ /* 0x000fe20000000f00 */
[----:B------:R-:W-:Y:S01]  /*667d0*/  IMAD.MOV.U32 R240, RZ, RZ, R56 ;  /* 0x000000fffff07224 */ /* 0x000fe200078e0038 */
[----:B------:R-:W-:Y:S01]  /*667e0*/  STL.128 [R1+0x3510], R28 ;  /* 0x0035101c01007387 */ /* 0x000fe20000100c00 */
[----:B------:R-:W-:Y:S01]  /*667f0*/  IMAD.MOV.U32 R241, RZ, RZ, R57 ;  /* 0x000000fffff17224 */ /* 0x000fe200078e0039 */
[----:B------:R-:W-:Y:S01]  /*66800*/  DADD R26, R110, -R226 ;  /* 0x000000006e1a7229 */ /* 0x000fe200000008e2 */
[----:B------:R-:W-:Y:S01]  /*66810*/  MOV R236, R78 ;  /* 0x0000004e00ec7202 */ /* 0x000fe20000000f00 */
[----:B------:R-:W-:Y:S01]  /*66820*/  DADD R58, -RZ, -R58 ;  /* 0x00000000ff3a7229 */ /* 0x000fe2000000093a */
[----:B------:R-:W-:Y:S01]  /*66830*/  IMAD.MOV.U32 R237, RZ, RZ, R79 ;  /* 0x000000ffffed7224 */ /* 0x000fe200078e004f */
[----:B------:R-:W4:Y:S01]  /*66840*/  LDL.64 R226, [R1+0x9960] ;  /* 0x0099600001e27983 */ /* 0x000f220000100a00 */
[----:B------:R-:W-:Y:S01]  /*66850*/  IMAD.MOV.U32 R238, RZ, RZ, R148 ;  /* 0x000000ffffee7224 */ /* 0x000fe200078e0094 */
[----:B------:R-:W-:Y:S01]  /*66860*/  MOV R239, R149 ;  /* 0x0000009500ef7202 */ /* 0x000fe20000000f00 */
[----:B------:R-:W-:Y:S01]  /*66870*/  DADD R134, -RZ, -R202 ;  /* 0x00000000ff867229 */ /* 0x000fe200000009ca */
[----:B------:R-:W4:Y:S01]  /*66880*/  LDL.64 R52, [R1+0x9980] ;  /* 0x0099800001347983 */ /* 0x000f220000100a00 */
[--C-:B0-----:R-:W-:Y:S01]  /*66890*/  IMAD.MOV.U32 R4, RZ, RZ, R28.reuse ;  /* 0x000000ffff047224 */ /* 0x101fe200078e001c */
[----:B------:R-:W-:Y:S01]  /*668a0*/  MOV R5, R29 ;  /* 0x0000001d00057202 */ /* 0x000fe20000000f00 */
[----:B------:R-:W-:-:S02]  /*668b0*/  IMAD.MOV.U32 R6, RZ, RZ, R28 ;  /* 0x000000ffff067224 */ /* 0x000fc400078e001c */
[----:B------:R-:W-:Y:S01]  /*668c0*/  IMAD.MOV.U32 R7, RZ, RZ, R29 ;  /* 0x000000ffff077224 */ /* 0x000fe200078e001d */
[----:B------:R-:W-:Y:S01]  /*668d0*/  CS2R R78, SRZ ;  /* 0x00000000004e7805 */ /* 0x000fe2000001ff00 */
[----:B------:R-:W-:Y:S01]  /*668e0*/  DADD R56, -RZ, -R100 ;  /* 0x00000000ff387229 */ /* 0x000fe20000000964 */
[----:B------:R-:W-:Y:S01]  /*668f0*/  IMAD.MOV.U32 R148, RZ, RZ, R172 ;  /* 0x000000ffff947224 */ /* 0x000fe200078e00ac */
[----:B------:R-:W4:Y:S04]  /*66900*/  LDL.LU.64 R202, [R1+0x8ad0] ;  /* 0x008ad00001ca7983 */ /* 0x000f280000300a00 */
[----:B------:R0:W-:Y:S04]  /*66910*/  STL.128 [R1+0x3520], R4 ;  /* 0x0035200401007387 */ /* 0x0001e80000100c00 */
[----:B------:R-:W-:Y:S04]  /*66920*/  STL.128 [R1+0x3530], R68 ;  /* 0x0035304401007387 */ /* 0x000fe80000100c00 */
[----:B------:R-:W-:Y:S04]  /*66930*/  STL.128 [R1+0x3540], R64 ;  /* 0x0035404001007387 */ /* 0x000fe80000100c00 */
[----:B------:R1:W-:Y:S01]  /*66940*/  STL.128 [R1+0x3550], R48 ;  /* 0x0035503001007387 */ /* 0x0003e20000100c00 */
[----:B0-----:R-:W-:-:S02]  /*66950*/  DADD R4, -RZ, -R210 ;  /* 0x00000000ff047229 */ /* 0x001fc400000009d2 */
[----:B------:R-:W-:Y:S01]  /*66960*/  DADD R6, -R222, R12 ;  /* 0x00000000de067229 */ /* 0x000fe2000000010c */
[----:B------:R-:W-:Y:S01]  /*66970*/  CS2R R222, SRZ ;  /* 0x0000000000de7805 */ /* 0x000fe2000001ff00 */
[----:B------:R-:W-:Y:S01]  /*66980*/  STL.128 [R1+0x3560], R76 ;  /* 0x0035604c01007387 */ /* 0x000fe20000100c00 */
[----:B------:R-:W-:-:S03]  /*66990*/  DADD R28, -RZ, -R110 ;  /* 0x00000000ff1c7229 */ /* 0x000fc6000000096e */
[----:B------:R-:W-:Y:S01]  /*669a0*/  STL.128 [R1+0x3570], R56 ;  /* 0x0035703801007387 */ /* 0x000fe20000100c00 */
[----:B------:R-:W-:Y:S02]  /*669b0*/  DADD R32, R92, -R32 ;  /* 0x000000005c207229 */ /* 0x000fe40000000820 */
[----:B-1----:R-:W-:Y:S01]  /*669c0*/  DADD R50, -RZ, -R92 ;  /* 0x00000000ff327229 */ /* 0x002fe2000000095c */
[----:B------:R0:W-:Y:S01]  /*669d0*/  STL.128 [R1+0x3580], R220 ;  /* 0x003580dc01007387 */ /* 0x0001e20000100c00 */
[----:B------:R-:W-:-:S03]  /*669e0*/  DADD R48, R124, -R242 ;  /* 0x000000007c307229 */ /* 0x000fc600000008f2 */
[----:B------:R1:W-:Y:S01]  /*669f0*/  STL.128 [R1+0x35b0], R4 ;  /* 0x0035b00401007387 */ /* 0x0003e20000100c00 */
[----:B------:R-:W-:Y:S01]  /*66a00*/  MOV R92, R166 ;  /* 0x000000a6005c7202 */ /* 0x000fe20000000f00 */
[----:B------:R-:W-:Y:S02]  /*66a10*/  IMAD.MOV.U32 R93, RZ, RZ, R167 ;  /* 0x000000ffff5d7224 */ /* 0x000fe400078e00a7 */
[----:B------:R-:W4:Y:S01]  /*66a20*/  LDL.64 R166, [R1+0x9f70] ;  /* 0x009f700001a67983 */ /* 0x000f220000100a00 */
[----:B------:R-:W-:Y:S01]  /*66a30*/  DMUL R12, R250, UR18 ;  /* 0x00000012fa0c7c28 */ /* 0x000fe20008000000 */
[----:B------:R-:W-:Y:S01]  /*66a40*/  IMAD.MOV.U32 R149, RZ, RZ, R173 ;  /* 0x000000ffff957224 */ /* 0x000fe200078e00ad */
[----:B------:R-:W-:Y:S01]  /*66a50*/  DADD R210, -RZ, -R118 ;  /* 0x00000000ffd27229 */ /* 0x000fe20000000976 */
[----:B------:R-:W4:Y:S04]  /*66a60*/  LDL.64 R172, [R1+0xa270] ;  /* 0x00a2700001ac7983 */ /* 0x000f280000100a00 */
[----:B0-----:R-:W4:Y:S01]  /*66a70*/  LDL.64 R222, [R1+0x8b58] ;  /* 0x008b580001de7983 */ /* 0x001f220000100a00 */
[----:B-1----:R-:W-:Y:S01]  /*66a80*/  DADD R6, R2, R2 ;  /* 0x0000000002067229 */ /* 0x002fe20000000002 */
[----:B------:R-:W-:-:S02]  /*66a90*/  CS2R R4, SRZ ;  /* 0x0000000000047805 */ /* 0x000fc4000001ff00 */
[----:B------:R-:W4:Y:S01]  /*66aa0*/  LDL.64 R118, [R1+0x8b20] ;  /* 0x008b200001767983 */ /* 0x000f220000100a00 */
[----:B--2---:R-:W-:-:S03]  /*66ab0*/  DADD R30, R86, R60 ;  /* 0x00000000561e7229 */ /* 0x004fc6000000003c */
[----:B------:R-:W2:Y:S01]  /*66ac0*/  LDL.LU.64 R220, [R1+0x8610] ;  /* 0x0086100001dc7983 */ /* 0x000ea20000300a00 */
[----:B---3--:R-:W-:-:S03]  /*66ad0*/  DADD R2, R248, R156 ;  /* 0x00000000f8027229 */ /* 0x008fc6000000009c */
[----:B------:R-:W3:Y:S04]  /*66ae0*/  LDL.LU.64 R250, [R1+0x8528] ;  /* 0x0085280001fa7983 */ /* 0x000ee80000300a00 */
[----:B------:R-:W2:Y:S04]  /*66af0*/  LDL.LU.64 R156, [R1+0x9120] ;  /* 0x00912000019c7983 */ /* 0x000ea80000300a00 */
[----:B------:R-:W-:Y:S04]  /*66b00*/  STL.128 [R1+0x35c0], R28 ;  /* 0x0035c01c01007387 */ /* 0x000fe80000100c00 */
[----:B------:R0:W-:Y:S04]  /*66b10*/  STL.128 [R1+0x35d0], R48 ;  /* 0x0035d03001007387 */ /* 0x0001e80000100c00 */
[----:B------:R1:W-:Y:S04]  /*66b20*/  STL.128 [R1+0x35e0], R4 ;  /* 0x0035e00401007387 */ /* 0x0003e80000100c00 */
[----:B------:R1:W-:Y:S01]  /*66b30*/  STL.128 [R1+0x35f0], R196 ;  /* 0x0035f0c401007387 */ /* 0x0003e20000100c00 */
[----:B------:R-:W-:-:S02]  /*66b40*/  DMUL R224, R152, UR6 ;  /* 0x0000000698e07c28 */ /* 0x000fc40008000000 */
[----:B------:R-:W-:Y:S01]  /*66b50*/  DADD R20, R8, R94 ;  /* 0x0000000008147229 */ /* 0x000fe2000000005e */
[----:B------:R-:W3:Y:S04]  /*66b60*/  LDL.64 R56, [R1+0x9fd8] ;  /* 0x009fd80001387983 */ /* 0x000ee80000100a00 */
[----:B0-----:R-:W3:Y:S04]  /*66b70*/  LDL.64 R50, [R1+0xa898] ;  /* 0x00a8980001327983 */ /* 0x001ee80000100a00 */
[----:B------:R-:W-:Y:S04]  /*66b80*/  STL.128 [R1+0x3600], R236 ;  /* 0x003600ec01007387 */ /* 0x000fe80000100c00 */
[----:B------:R0:W-:Y:S01]  /*66b90*/  STL.128 [R1+0x3610], R12 ;  /* 0x0036100c01007387 */ /* 0x0001e20000100c00 */
[----:B------:R-:W-:-:S03]  /*66ba0*/  DADD R28, -RZ, -R232 ;  /* 0x00000000ff1c7229 */ /* 0x000fc600000009e8 */
[----:B------:R-:W3:Y:S01]  /*66bb0*/  LDL.LU.64 R232, [R1+0x8a20] ;  /* 0x008a200001e87983 */ /* 0x000ee20000300a00 */
[----:B----4-:R-:W-:Y:S02]  /*66bc0*/  DADD R60, R226, R2 ;  /* 0x00000000e23c7229 */ /* 0x010fe40000000002 */
[----:B-1----:R-:W-:Y:S01]  /*66bd0*/  DADD R6, R122, -R80 ;  /* 0x000000007a067229 */ /* 0x002fe20000000850 */
[----:B------:R-:W-:Y:S01]  /*66be0*/  CS2R R4, SRZ ;  /* 0x0000000000047805 */ /* 0x000fe2000001ff00 */
[----:B------:R-:W-:Y:S01]  /*66bf0*/  DADD R242, -RZ, -R74 ;  /* 0x00000000fff27229 */ /* 0x000fe2000000094a */
[----:B------:R-:W-:Y:S01]  /*66c00*/  CS2R R48, SRZ ;  /* 0x0000000000307805 */ /* 0x000fe2000001ff00 */
[----:B------:R-:W-:Y:S01]  /*66c10*/  IMAD.MOV.U32 R30, RZ, RZ, R188 ;  /* 0x000000ffff1e7224 */ /* 0x000fe200078e00bc */
[----:B------:R-:W-:Y:S01]  /*66c20*/  MOV R31, R189 ;  /* 0x000000bd001f7202 */ /* 0x000fe20000000f00 */
[----:B------:R-:W-:Y:S01]  /*66c30*/  DADD R248, R248, R226 ;  /* 0x00000000f8f87229 */ /* 0x000fe200000000e2 */
[----:B------:R-:W4:Y:S04]  /*66c40*/  LDL.LU.64 R198, [R1+0x90f8] ;  /* 0x0090f80001c67983 */ /* 0x000f280000300a00 */
[----:B0-----:R-:W4:Y:S04]  /*66c50*/  LDL.64 R12, [R1+0x92a8] ;  /* 0x0092a800010c7983 */ /* 0x001f280000100a00 */
[----:B------:R-:W-:Y:S04]  /*66c60*/  STL.128 [R1+0x3620], R60 ;  /* 0x0036203c01007387 */ /* 0x000fe80000100c00 */
[----:B------:R-:W-:Y:S01]  /*66c70*/  STL.128 [R1+0x3640], R132 ;  /* 0x0036408401007387 */ /* 0x000fe20000100c00 */
[----:B------:R-:W-:-:S03]  /*66c80*/  CS2R R80, SRZ ;  /* 0x0000000000507805 */ /* 0x000fc6000001ff00 */
[----:B------:R-:W-:Y:S01]  /*66c90*/  STL.128 [R1+0x3650], R140 ;  /* 0x0036508c01007387 */ /* 0x000fe20000100c00 */
[----:B------:R-:W-:-:S03]  /*66ca0*/  DADD R2, R184, R166 ;  /* 0x00000000b8027229 */ /* 0x000fc600000000a6 */
[----:B------:R0:W-:Y:S01]  /*66cb0*/  STL.128 [R1+0x3670], R4 ;  /* 0x0036700401007387 */ /* 0x0001e20000100c00 */
[----:B------:R-:W-:-:S03]  /*66cc0*/  DADD R16, R162, R222 ;  /* 0x00000000a2107229 */ /* 0x000fc600000000de */
[----:B------:R1:W-:Y:S04]  /*66cd0*/  STL.128 [R1+0x3680], R240 ;  /* 0x003680f001007387 */ /* 0x0003e80000100c00 */
[----:B------:R-:W-:Y:S01]  /*66ce0*/  STL.128 [R1+0x3690], R208 ;  /* 0x003690d001007387 */ /* 0x000fe20000100c00 */
[----:B------:R-:W-:-:S03]  /*66cf0*/  MOV R14, R160 ;  /* 0x000000a0000e7202 */ /* 0x000fc60000000f00 */
[----:B------:R-:W-:Y:S01]  /*66d00*/  STL.128 [R1+0x36a0], R80 ;  /* 0x0036a05001007387 */ /* 0x000fe20000100c00 */
[----:B------:R-:W-:Y:S01]  /*66d10*/  IMAD.MOV.U32 R15, RZ, RZ, R161 ;  /* 0x000000ffff0f7224 */ /* 0x000fe200078e00a1 */
[----:B0-----:R-:W-:Y:S02]  /*66d20*/  DFMA R6, R172, UR4, R2 ;  /* 0x00000004ac067c2b */ /* 0x001fe40008000002 */
[----:B------:R-:W4:Y:S01]  /*66d30*/  LDL.LU.64 R184, [R1+0x8fe8] ;  /* 0x008fe80001b87983 */ /* 0x000f220000300a00 */
[----:B------:R-:W-:Y:S01]  /*66d40*/  MOV R226, R154 ;  /* 0x0000009a00e27202 */ /* 0x000fe20000000f00 */
[----:B------:R-:W-:Y:S02]  /*66d50*/  IMAD.MOV.U32 R227, RZ, RZ, R155 ;  /* 0x000000ffffe37224 */ /* 0x000fe400078e009b */
[----:B-1----:R-:W4:Y:S04]  /*66d60*/  LDL.LU.64 R240, [R1+0x8440] ;  /* 0x0084400001f07983 */ /* 0x002f280000300a00 */
[----:B------:R-:W4:Y:S01]  /*66d70*/  LDL.LU.64 R242, [R1+0x8448] ;  /* 0x0084480001f27983 */ /* 0x000f220000300a00 */
[----:B--2---:R-:W-:-:S03]  /*66d80*/  DADD R4, R156, R222 ;  /* 0x000000009c047229 */ /* 0x004fc600000000de */
[----:B------:R-:W2:Y:S04]  /*66d90*/  LDL.LU.64 R156, [R1+0x8fa8] ;  /* 0x008fa800019c7983 */ /* 0x000ea80000300a00 */
[----:B------:R-:W2:Y:S01]  /*66da0*/  LDL.64 R222, [R1+0xa260] ;  /* 0x00a2600001de7983 */ /* 0x000ea20000100a00 */
[----:B------:R-:W-:-:S03]  /*66db0*/  DADD R4, R118, R4 ;  /* 0x0000000076047229 */ /* 0x000fc60000000004 */
[----:B---3--:R0:W-:Y:S02]  /*66dc0*/  STL.128 [R1+0x36b0], R48 ;  /* 0x0036b03001007387 */ /* 0x0081e40000100c00 */
[----:B0-----:R-:W-:Y:S02]  /*66dd0*/  DADD R50, R118, R16 ;  /* 0x0000000076327229 */ /* 0x001fe40000000010 */
[----:B------:R-:W3:Y:S01]  /*66de0*/  LDL.64 R118, [R1+0x9978] ;  /* 0x0099780001767983 */ /* 0x000ee20000100a00 */
[----:B------:R-:W-:Y:S02]  /*66df0*/  IMAD.MOV.U32 R48, RZ, RZ, R182 ;  /* 0x000000ffff307224 */ /* 0x000fe400078e00b6 */
[----:B------:R-:W-:Y:S01]  /*66e00*/  IMAD.MOV.U32 R49, RZ, RZ, R183 ;  /* 0x000000ffff317224 */ /* 0x000fe200078e00b7 */
[----:B------:R-:W-:Y:S01]  /*66e10*/  DADD R94, -R232, R158 ;  /* 0x00000000e85e7229 */ /* 0x000fe2000000019e */
[----:B------:R-:W3:Y:S04]  /*66e20*/  LDL.LU.64 R232, [R1+0x8f78] ;  /* 0x008f780001e87983 */ /* 0x000ee80000300a00 */
[----:B----4-:R-:W-:Y:S04]  /*66e30*/  STL.128 [R1+0x36c0], R12 ;  /* 0x0036c00c01007387 */ /* 0x010fe80000100c00 */
[----:B------:R-:W-:Y:S04]  /*66e40*/  STL.128 [R1+0x36d0], R28 ;  /* 0x0036d01c01007387 */ /* 0x000fe80000100c00 */
[----:B------:R-:W-:Y:S04]  /*66e50*/  STL.128 [R1+0x36e0], R4 ;  /* 0x0036e00401007387 */ /* 0x000fe80000100c00 */
[----:B------:R0:W-:Y:S04]  /*66e60*/  STL.128 [R1+0x36f0], R48 ;  /* 0x0036f03001007387 */ /* 0x0001e80000100c00 */
[----:B------:R-:W-:Y:S04]  /*66e70*/  STL.128 [R1+0x3710], R8 ;  /* 0x0037100801007387 */ /* 0x000fe80000100c00 */
[----:B------:R1:W-:Y:S04]  /*66e80*/  STL.128 [R1+0x3720], R224 ;  /* 0x003720e001007387 */ /* 0x0003e80000100c00 */
[----:B0-----:R-:W4:Y:S01]  /*66e90*/  LDL.64 R50, [R1+0x9b18] ;  /* 0x009b180001327983 */ /* 0x001f220000100a00 */
[----:B------:R-:W-:Y:S01]  /*66ea0*/  CS2R R4, SRZ ;  /* 0x0000000000047805 */ /* 0x000fe2000001ff00 */
[----:B------:R-:W-:-:S02]  /*66eb0*/  IMAD.MOV.U32 R6, RZ, RZ, R158 ;  /* 0x000000ffff067224 */ /* 0x000fc400078e009e */
[----:B-1----:R-:W4:Y:S01]  /*66ec0*/  LDL.LU.64 R226, [R1+0x86a0] ;  /* 0x0086a00001e27983 */ /* 0x002f220000300a00 */
[----:B------:R-:W-:-:S03]  /*66ed0*/  MOV R7, R159 ;  /* 0x0000009f00077202 */ /* 0x000fc60000000f00 */
[----:B------:R-:W-:Y:S04]  /*66ee0*/  STL.128 [R1+0x3760], R20 ;  /* 0x0037601401007387 */ /* 0x000fe80000100c00 */
[----:B------:R0:W-:Y:S01]  /*66ef0*/  STL.128 [R1+0x3770], R4 ;  /* 0x0037700401007387 */ /* 0x0001e20000100c00 */
[----:B------:R-:W-:Y:S01]  /*66f00*/  DADD R2, -R202, R224 ;  /* 0x00000000ca027229 */ /* 0x000fe200000001e0 */
[----:B------:R-:W-:Y:S02]  /*66f10*/  IMAD.MOV.U32 R238, RZ, RZ, R40 ;  /* 0x000000ffffee7224 */ /* 0x000fe400078e0028 */
[----:B------:R-:W-:Y:S01]  /*66f20*/  IMAD.MOV.U32 R239, RZ, RZ, R41 ;  /* 0x000000ffffef7224 */ /* 0x000fe200078e0029 */
[----:B------:R-:W-:Y:S01]  /*66f30*/  CS2R R28, SRZ ;  /* 0x00000000001c7805 */ /* 0x000fe2000001ff00 */
[----:B------:R-:W-:Y:S01]  /*66f40*/  DADD R12, R52, R56 ;  /* 0x00000000340c7229 */ /* 0x000fe20000000038 */
[----:B------:R-:W4:Y:S01]  /*66f50*/  LDL.LU.64 R158, [R1+0x8640] ;  /* 0x00864000019e7983 */ /* 0x000f220000300a00 */
[----:B0-----:R-:W-:Y:S01]  /*66f60*/  DADD R6, -RZ, -R138 ;  /* 0x00000000ff067229 */ /* 0x001fe2000000098a */
[----:B------:R-:W-:Y:S01]  /*66f70*/  MOV R138, R148 ;  /* 0x00000094008a7202 */ /* 0x000fe20000000f00 */
[----:B------:R-:W-:-:S02]  /*66f80*/  IMAD.MOV.U32 R139, RZ, RZ, R149 ;  /* 0x000000ffff8b7224 */ /* 0x000fc400078e0095 */
[----:B------:R-:W4:Y:S01]  /*66f90*/  LDL.LU.64 R148, [R1+0x8920] ;  /* 0x0089200001947983 */ /* 0x000f220000300a00 */
[C---:B------:R-:W-:Y:S02]  /*66fa0*/  DFMA R40, R184.reuse, UR8, R2 ;  /* 0x00000008b8287c2b */ /* 0x040fe40008000002 */
[----:B------:R-:W-:Y:S02]  /*66fb0*/  DFMA R2, R184, UR30, -R202 ;  /* 0x0000001eb8027c2b */ /* 0x000fe400080008ca */
[----:B------:R-:W-:Y:S01]  /*66fc0*/  DADD R22, R100, -R36 ;  /* 0x0000000064167229 */ /* 0x000fe20000000824 */
[----:B------:R-:W-:Y:S01]  /*66fd0*/  CS2R R20, SRZ ;  /* 0x0000000000147805 */ /* 0x000fe2000001ff00 */
[----:B------:R0:W-:Y:S01]  /*66fe0*/  STL.128 [R1+0x3780], R248 ;  /* 0x003780f801007387 */ /* 0x0001e20000100c00 */
[----:B------:R-:W-:Y:S01]  /*66ff0*/  DADD R52, -RZ, -R238 ;  /* 0x00000000ff347229 */ /* 0x000fe200000009ee */
[----:B------:R-:W-:Y:S02]  /*67000*/  CS2R R236, SRZ ;  /* 0x0000000000ec7805 */ /* 0x000fe4000001ff00 */
[C---:B------:R-:W-:Y:S01]  /*67010*/  DFMA R184, R152.reuse, UR38, R2 ;  /* 0x0000002698b87c2b */ /* 0x040fe20008000002 */
[----:B------:R-:W4:Y:S01]  /*67020*/  LDL.64 R100, [R1+0x9968] ;  /* 0x0099680001647983 */ /* 0x000f220000100a00 */
[----:B------:R-:W-:-:S03]  /*67030*/  DMUL R152, R152, UR12 ;  /* 0x0000000c98987c28 */ /* 0x000fc60008000000 */
[----:B0-----:R-:W4:Y:S04]  /*67040*/  LDL.LU.64 R250, [R1+0x8dd0] ;  /* 0x008dd00001fa7983 */ /* 0x001f280000300a00 */
[----:B------:R-:W4:Y:S01]  /*67050*/  LDL.LU.64 R248, [R1+0x8f38] ;  /* 0x008f380001f87983 */ /* 0x000f220000300a00 */
[----:B--2---:R-:W-:-:S03]  /*67060*/  DADD R30, R156, R220 ;  /* 0x000000009c1e7229 */ /* 0x004fc600000000dc */
[----:B------:R-:W2:Y:S04]  /*67070*/  LDL.LU.64 R220, [R1+0x9110] ;  /* 0x0091100001dc7983 */ /* 0x000ea80000300a00 */
[----:B------:R-:W-:Y:S04]  /*67080*/  STL.128 [R1+0x3790], R28 ;  /* 0x0037901c01007387 */ /* 0x000fe80000100c00 */
[----:B------:R0:W-:Y:S04]  /*67090*/  STL.128 [R1+0x37a0], R20 ;  /* 0x0037a01401007387 */ /* 0x0001e80000100c00 */
[----:B------:R1:W-:Y:S01]  /*670a0*/  STL.128 [R1+0x37b0], R240 ;  /* 0x0037b0f001007387 */ /* 0x0003e20000100c00 */
[----:B---3--:R-:W-:Y:S01]  /*670b0*/  DFMA R4, R222, UR56, R118 ;  /* 0x00000038de047c2b */ /* 0x008fe20008000076 */
[----:B0-----:R-:W-:-:S02]  /*670c0*/  CS2R R22, SRZ ;  /* 0x0000000000167805 */ /* 0x001fc4000001ff00 */
[----:B------:R-:W3:Y:S01]  /*670d0*/  LDL.LU.64 R118, [R1+0x8c90] ;  /* 0x008c900001767983 */ /* 0x000ee20000300a00 */
[----:B------:R-:W-:-:S03]  /*670e0*/  DADD R20, R232, R32 ;  /* 0x00000000e8147229 */ /* 0x000fc60000000020 */
[----:B------:R0:W-:Y:S03]  /*670f0*/  STL.128 [R1+0x3440], R4 ;  /* 0x0034400401007387 */ /* 0x0001e60000100c00 */
[----:B------:R-:W-:Y:S01]  /*67100*/  IMAD.MOV.U32 R154, RZ, RZ, R4 ;  /* 0x000000ffff9a7224 */ /* 0x000fe200078e0004 */
[----:B------:R-:W-:Y:S01]  /*67110*/  MOV R155, R5 ;  /* 0x00000005009b7202 */ /* 0x000fe20000000f00 */
[----:B------:R0:W-:Y:S04]  /*67120*/  STL.128 [R1+0x35a0], R236 ;  /* 0x0035a0ec01007387 */ /* 0x0001e80000100c00 */
[----:B------:R-:W-:Y:S04]  /*67130*/  STL.128 [R1+0x37e0], R52 ;  /* 0x0037e03401007387 */ /* 0x000fe80000100c00 */
[----:B-1----:R-:W3:Y:S01]  /*67140*/  LDL.LU.64 R242, [R1+0x8b88] ;  /* 0x008b880001f27983 */ /* 0x002ee20000300a00 */
[----:B0-----:R-:W-:-:S03]  /*67150*/  DADD R4, -R86, R38 ;  /* 0x0000000056047229 */ /* 0x001fc60000000126 */
[----:B------:R-:W-:Y:S04]  /*67160*/  STL.128 [R1+0x3740], R152 ;  /* 0x0037409801007387 */ /* 0x000fe80000100c00 */
[----:B------:R-:W-:Y:S01]  /*67170*/  STL.128 [R1+0x37f0], R24 ;  /* 0x0037f01801007387 */ /* 0x000fe20000100c00 */
[----:B------:R-:W-:Y:S02]  /*67180*/  IMAD.MOV.U32 R182, RZ, RZ, R12 ;  /* 0x000000ffffb67224 */ /* 0x000fe400078e000c */
[----:B------:R-:W-:Y:S01]  /*67190*/  IMAD.MOV.U32 R183, RZ, RZ, R13 ;  /* 0x000000ffffb77224 */ /* 0x000fe200078e000d */
[----:B------:R-:W-:Y:S01]  /*671a0*/  CS2R R224, SRZ ;  /* 0x0000000000e07805 */ /* 0x000fe2000001ff00 */
[----:B------:R-:W3:Y:S04]  /*671b0*/  LDL.LU.64 R236, [R1+0x8530] ;  /* 0x0085300001ec7983 */ /* 0x000ee80000300a00 */
[----:B------:R-:W3:Y:S01]  /*671c0*/  LDL.LU.64 R238, [R1+0x8538] ;  /* 0x0085380001ee7983 */ /* 0x000ee20000300a00 */
[----:B----4-:R-:W-:-:S03]  /*671d0*/  DADD R6, R50, R226 ;  /* 0x0000000032067229 */ /* 0x010fc600000000e2 */
[----:B------:R-:W4:Y:S04]  /*671e0*/  LDL.LU.64 R226, [R1+0x8f28] ;  /* 0x008f280001e27983 */ /* 0x000f280000300a00 */
[----:B------:R-:W-:Y:S04]  /*671f0*/  STL.128 [R1+0x3800], R4 ;  /* 0x0038000401007387 */ /* 0x000fe80000100c00 */
[----:B------:R0:W-:Y:S04]  /*67200*/  STL.128 [R1+0x3810], R20 ;  /* 0x0038101401007387 */ /* 0x0001e80000100c00 */
[----:B0-----:R-:W4:Y:S01]  /*67210*/  LDL.LU.64 R20, [R1+0x8e60] ;  /* 0x008e600001147983 */ /* 0x001f220000300a00 */
[----:B------:R-:W-:-:S03]  /*67220*/  DADD R4, -RZ, -R148 ;  /* 0x00000000ff047229 */ /* 0x000fc60000000994 */
[----:B------:R-:W4:Y:S01]  /*67230*/  LDL.LU.64 R148, [R1+0x87c0] ;  /* 0x0087c00001947983 */ /* 0x000f220000300a00 */
[----:B------:R-:W-:Y:S02]  /*67240*/  DADD R14, -RZ, -R158 ;  /* 0x00000000ff0e7229 */ /* 0x000fe4000000099e */
[----:B------:R-:W-:Y:S01]  /*67250*/  DADD R10, R158, R72 ;  /* 0x000000009e0a7229 */ /* 0x000fe20000000048 */
[----:B------:R-:W4:Y:S04]  /*67260*/  LDL.LU.64 R158, [R1+0x8fb8] ;  /* 0x008fb800019e7983 */ /* 0x000f280000300a00 */
[----:B------:R0:W-:Y:S01]  /*67270*/  STL.128 [R1+0x3700], R12 ;  /* 0x0037000c01007387 */ /* 0x0001e20000100c00 */
[----:B------:R-:W-:-:S03]  /*67280*/  DADD R6, R100, R84 ;  /* 0x0000000064067229 */ /* 0x000fc60000000054 */
[----:B------:R-:W-:Y:S01]  /*67290*/  STL.128 [R1+0x3820], R180 ;  /* 0x003820b401007387 */ /* 0x000fe20000100c00 */
[----:B------:R-:W-:-:S03]  /*672a0*/  DADD R28, -RZ, -R250 ;  /* 0x00000000ff1c7229 */ /* 0x000fc600000009fa */
[----:B------:R-:W4:Y:S01]  /*672b0*/  LDL.LU.64 R250, [R1+0x87d8] ;  /* 0x0087d80001fa7983 */ /* 0x000f220000300a00 */
[----:B------:R-:W-:Y:S02]  /*672c0*/  DADD R24, -RZ, -R248 ;  /* 0x00000000ff187229 */ /* 0x000fe400000009f8 */
[----:B0-----:R-:W-:Y:S01]  /*672d0*/  DADD R12, -RZ, -R156 ;  /* 0x00000000ff0c7229 */ /* 0x001fe2000000099c */
[----:B------:R-:W-:Y:S01]  /*672e0*/  CS2R R14, SRZ ;  /* 0x00000000000e7805 */ /* 0x000fe2000001ff00 */
[----:B------:R-:W4:Y:S01]  /*672f0*/  LDL.LU.64 R156, [R1+0x8690] ;  /* 0x00869000019c7983 */ /* 0x000f220000300a00 */
[----:B--2---:R-:W-:Y:S01]  /*67300*/  DFMA R22, R222, UR34, R220 ;  /* 0x00000022de167c2b */ /* 0x004fe200080000dc */
[----:B------:R-:W-:Y:S01]  /*67310*/  MOV R220, R138 ;  /* 0x0000008a00dc7202 */ /* 0x000fe20000000f00 */
[----:B------:R-:W-:Y:S02]  /*67320*/  IMAD.MOV.U32 R221, RZ, RZ, R139 ;  /* 0x000000ffffdd7224 */ /* 0x000fe400078e008b */
[----:B------:R-:W2:Y:S01]  /*67330*/  LDL.64 R138, [R1+0xa2e8] ;  /* 0x00a2e800018a7983 */ /* 0x000ea20000100a00 */
[----:B---3--:R-:W-:-:S03]  /*67340*/  DADD R30, -RZ, -R118 ;  /* 0x00000000ff1e7229 */ /* 0x008fc60000000976 */
[----:B------:R-:W3:Y:S01]  /*67350*/  LDL.LU.64 R118, [R1+0x8638] ;  /* 0x0086380001767983 */ /* 0x000ee20000300a00 */
[----:B------:R-:W-:Y:S02]  /*67360*/  DADD R26, -RZ, -R242 ;  /* 0x00000000ff1a7229 */ /* 0x000fe400000009f2 */
[----:B----4-:R-:W-:Y:S01]  /*67370*/  DADD R2, -R50, R148 ;  /* 0x0000000032027229 */ /* 0x010fe20000000194 */
[----:B------:R-:W-:Y:S04]  /*67380*/  STL.128 [R1+0x3830], R20 ;  /* 0x0038301401007387 */ /* 0x000fe80000100c00 */
[----:B------:R0:W-:Y:S04]  /*67390*/  STL.128 [R1+0x3840], R28 ;  /* 0x0038401c01007387 */ /* 0x0001e80000100c00 */
[----:B------:R-:W-:Y:S04]  /*673a0*/  STL.128 [R1+0x3850], R4 ;  /* 0x0038500401007387 */ /* 0x000fe80000100c00 */
[----:B------:R1:W-:Y:S04]  /*673b0*/  STL.128 [R1+0x3860], R24 ;  /* 0x0038601801007387 */ /* 0x0003e80000100c00 */
[----:B------:R4:W-:Y:S04]  /*673c0*/  STL.128 [R1+0x3870], R12 ;  /* 0x0038700c01007387 */ /* 0x0009e80000100c00 */
[----:B0-----:R-:W2:Y:S04]  /*673d0*/  LDL.LU.64 R30, [R1+0x8cf0] ;  /* 0x008cf000011e7983 */ /* 0x001ea80000300a00 */
[----:B------:R-:W2:Y:S04]  /*673e0*/  LDL.64 R148, [R1+0x8af8] ;  /* 0x008af80001947983 */ /* 0x000ea80000100a00 */
[----:B-1----:R-:W2:Y:S04]  /*673f0*/  LDL.LU.64 R24, [R1+0x8540] ;  /* 0x0085400001187983 */ /* 0x002ea80000300a00 */
[----:B----4-:R-:W4:Y:S01]  /*67400*/  LDL.LU.64 R12, [R1+0x8f10] ;  /* 0x008f1000010c7983 */ /* 0x010f220000300a00 */
[----:B------:R-:W-:Y:S01]  /*67410*/  DADD R38, -RZ, -R158 ;  /* 0x00000000ff267229 */ /* 0x000fe2000000099e */
[----:B------:R-:W-:Y:S01]  /*67420*/  CS2R R4, SRZ ;  /* 0x0000000000047805 */ /* 0x000fe2000001ff00 */
[----:B------:R-:W-:Y:S01]  /*67430*/  DADD R22, -RZ, -R232 ;  /* 0x00000000ff167229 */ /* 0x000fe200000009e8 */
[----:B------:R-:W-:Y:S01]  /*67440*/  CS2R R248, SRZ ;  /* 0x0000000000f87805 */ /* 0x000fe2000001ff00 */
[----:B------:R-:W-:Y:S01]  /*67450*/  DADD R20, -R124, R2 ;  /* 0x000000007c147229 */ /* 0x000fe20000000102 */
[----:B------:R-:W-:Y:S01]  /*67460*/  CS2R R28, SRZ ;  /* 0x00000000001c7805 */ /* 0x000fe2000001ff00 */
[----:B------:R-:W-:Y:S01]  /*67470*/  IMAD.MOV.U32 R26, RZ, RZ, R8 ;  /* 0x000000ffff1a7224 */ /* 0x000fe200078e0008 */
[----:B------:R-:W-:Y:S01]  /*67480*/  STL.128 [R1+0x3880], R36 ;  /* 0x0038802401007387 */ /* 0x000fe20000100c00 */
[----:B------:R-:W-:-:S03]  /*67490*/  MOV R27, R9 ;  /* 0x00000009001b7202 */ /* 0x000fc60000000f00 */
[----:B------:R-:W-:Y:S01]  /*674a0*/  STL.128 [R1+0x3890], R44 ;  /* 0x0038902c01007387 */ /* 0x000fe20000100c00 */
[----:B------:R-:W-:Y:S01]  /*674b0*/  IMAD.MOV.U32 R14, RZ, RZ, R200 ;  /* 0x000000ffff0e7224 */ /* 0x000fe200078e00c8 */
[----:B------:R-:W-:Y:S02]  /*674c0*/  MOV R15, R201 ;  /* 0x000000c9000f7202 */ /* 0x000fe40000000f00 */
[----:B------:R0:W-:Y:S04]  /*674d0*/  STL.128 [R1+0x38a0], R224 ;  /* 0x0038a0e001007387 */ /* 0x0001e80000100c00 */
[----:B------:R-:W-:Y:S01]  /*674e0*/  STL.128 [R1+0x38b0], R120 ;  /* 0x0038b07801007387 */ /* 0x000fe20000100c00 */
[----:B------:R-:W-:Y:S01]  /*674f0*/  MOV R124, R246 ;  /* 0x000000f6007c7202 */ /* 0x000fe20000000f00 */
[----:B------:R-:W-:-:S02]  /*67500*/  IMAD.MOV.U32 R125, RZ, RZ, R247 ;  /* 0x000000ffff7d7224 */ /* 0x000fc400078e00f7 */
[----:B------:R-:W4:Y:S04]  /*67510*/  LDL.LU.64 R232, [R1+0x8940] ;  /* 0x0089400001e87983 */ /* 0x000f280000300a00 */
[----:B------:R-:W4:Y:S04]  /*67520*/  LDL.LU.64 R246, [R1+0x9098] ;  /* 0x0090980001f67983 */ /* 0x000f280000300a00 */
[----:B------:R-:W4:Y:S01]  /*67530*/  LDL.LU.64 R242, [R1+0x86a8] ;  /* 0x0086a80001f27983 */ /* 0x000f220000300a00 */
[----:B------:R-:W-:Y:S01]  /*67540*/  CS2R R222, SRZ ;  /* 0x0000000000de7805 */ /* 0x000fe2000001ff00 */
[----:B------:R-:W-:Y:S01]  /*67550*/  IMAD.MOV.U32 R32, RZ, RZ, R18 ;  /* 0x000000ffff207224 */ /* 0x000fe200078e0012 */
[----:B------:R-:W-:Y:S01]  /*67560*/  MOV R33, R19 ;  /* 0x0000001300217202 */ /* 0x000fe20000000f00 */
[----:B------:R-:W-:Y:S01]  /*67570*/  IMAD.MOV.U32 R189, RZ, RZ, R201 ;  /* 0x000000ffffbd7224 */ /* 0x000fe200078e00c9 */
[----:B------:R-:W-:-:S02]  /*67580*/  MOV R188, R200 ;  /* 0x000000c800bc7202 */ /* 0x000fc40000000f00 */
[----:B------:R-:W-:Y:S01]  /*67590*/  CS2R R196, SRZ ;  /* 0x0000000000c47805 */ /* 0x000fe2000001ff00 */
[----:B0-----:R-:W4:Y:S04]  /*675a0*/  LDL.LU.64 R224, [R1+0x8490] ;  /* 0x0084900001e07983 */ /* 0x001f280000300a00 */
[----:B------:R-:W4:Y:S01]  /*675b0*/  LDL.LU.64 R226, [R1+0x8498] ;  /* 0x0084980001e27983 */ /* 0x000f220000300a00 */
[----:B------:R-:W-:-:S03]  /*675c0*/  CS2R R240, SRZ ;  /* 0x0000000000f07805 */ /* 0x000fc6000001ff00 */
[----:B------:R-:W4:Y:S01]  /*675d0*/  LDL.LU.64 R158, [R1+0x8698] ;  /* 0x00869800019e7983 */ /* 0x000f220000300a00 */
[----:B---3--:R-:W-:-:S07]  /*675e0*/  DADD R6, -RZ, -R118 ;  /* 0x00000000ff067229 */ /* 0x008fce0000000976 */
[----:B------:R0:W-:Y:S04]  /*675f0*/  STL.128 [R1+0x38c0], R4 ;  /* 0x0038c00401007387 */ /* 0x0001e80000100c00 */
[----:B------:R1:W-:Y:S04]  /*67600*/  STL.128 [R1+0x38d0], R248 ;  /* 0x0038d0f801007387 */ /* 0x0003e80000100c00 */
[----:B------:R-:W-:Y:S01]  /*67610*/  STL.128 [R1+0x38e0], R20 ;  /* 0x0038e01401007387 */ /* 0x000fe20000100c00 */
[----:B0-----:R-:W-:Y:S02]  /*67620*/  IMAD.MOV.U32 R4, RZ, RZ, R200 ;  /* 0x000000ffff047224 */ /* 0x001fe400078e00c8 */
[----:B------:R-:W-:-:S02]  /*67630*/  IMAD.MOV.U32 R5, RZ, RZ, R201 ;  /* 0x000000ffff057224 */ /* 0x000fc400078e00c9 */
[----:B------:R-:W-:Y:S01]  /*67640*/  IMAD.MOV.U32 R6, RZ, RZ, R200 ;  /* 0x000000ffff067224 */ /* 0x000fe200078e00c8 */
[----:B-1----:R-:W3:Y:S01]  /*67650*/  LDL.LU.64 R250, [R1+0x84d8] ;  /* 0x0084d80001fa7983 */ /* 0x002ee20000300a00 */
[----:B------:R-:W-:-:S03]  /*67660*/  IMAD.MOV.U32 R7, RZ, RZ, R201 ;  /* 0x000000ffff077224 */ /* 0x000fc600078e00c9 */
[----:B------:R-:W3:Y:S04]  /*67670*/  LDL.LU.64 R200, [R1+0x86d0] ;  /* 0x0086d00001c87983 */ /* 0x000ee80000300a00 */
[----:B--2---:R-:W-:Y:S01]  /*67680*/  STL.128 [R1+0x38f0], R28 ;  /* 0x0038f01c01007387 */ /* 0x004fe20000100c00 */
[----:B------:R-:W-:-:S03]  /*67690*/  DFMA R148, R148, R138, R10 ;  /* 0x0000008a9494722b */ /* 0x000fc6000000000a */
[----:B------:R-:W2:Y:S04]  /*676a0*/  LDL.LU.64 R138, [R1+0x86b0] ;  /* 0x0086b000018a7983 */ /* 0x000ea80000300a00 */
[----:B------:R-:W-:Y:S04]  /*676b0*/  STL.128 [R1+0x3900], R24 ;  /* 0x0039001801007387 */ /* 0x000fe80000100c00 */
[----:B----4-:R-:W-:Y:S04]  /*676c0*/  STL.128 [R1+0x3910], R12 ;  /* 0x0039100c01007387 */ /* 0x010fe80000100c00 */
[----:B------:R0:W-:Y:S02]  /*676d0*/  STL.128 [R1+0x3920], R4 ;  /* 0x0039200401007387 */ /* 0x0001e40000100c00 */
[----:B0-----:R-:W-:Y:S01]  /*676e0*/  DFMA R4, R172, UR4, R166 ;  /* 0x00000004ac047c2b */ /* 0x001fe200080000a6 */
[----:B------:R-:W-:Y:S01]  /*676f0*/  MOV R6, R98 ;  /* 0x0000006200067202 */ /* 0x000fe20000000f00 */
[----:B------:R-:W-:Y:S01]  /*67700*/  IMAD.MOV.U32 R7, RZ, RZ, R99 ;  /* 0x000000ffff077224 */ /* 0x000fe200078e0063 */
[----:B------:R-:W-:Y:S01]  /*67710*/  DADD R12, R90, R156 ;  /* 0x000000005a0c7229 */ /* 0x000fe2000000009c */
[----:B------:R-:W-:Y:S01]  /*67720*/  IMAD.MOV.U32 R14, RZ, RZ, R128 ;  /* 0x000000ffff0e7224 */ /* 0x000fe200078e0080 */
[----:B------:R-:W-:Y:S01]  /*67730*/  DMUL R172, R8, UR46 ;  /* 0x0000002e08ac7c28 */ /* 0x000fe20008000000 */
[----:B------:R-:W-:Y:S01]  /*67740*/  IMAD.MOV.U32 R15, RZ, RZ, R129 ;  /* 0x000000ffff0f7224 */ /* 0x000fe200078e0081 */
[----:B------:R0:W-:Y:S01]  /*67750*/  STL.128 [R1+0x3930], R4 ;  /* 0x0039300401007387 */ /* 0x0001e20000100c00 */
[----:B------:R-:W-:Y:S01]  /*67760*/  IMAD.MOV.U32 R90, RZ, RZ, R230 ;  /* 0x000000ffff5a7224 */ /* 0x000fe200078e00e6 */
[----:B------:R-:W-:Y:S01]  /*67770*/  MOV R91, R231 ;  /* 0x000000e7005b7202 */ /* 0x000fe20000000f00 */
[----:B------:R-:W-:Y:S01]  /*67780*/  IMAD.MOV.U32 R230, RZ, RZ, R214 ;  /* 0x000000ffffe67224 */ /* 0x000fe200078e00d6 */
[----:B------:R-:W-:Y:S01]  /*67790*/  DADD R10, -RZ, -R244 ;  /* 0x00000000ff0a7229 */ /* 0x000fe200000009f4 */
[----:B------:R-:W-:Y:S01]  /*677a0*/  IMAD.MOV.U32 R231, RZ, RZ, R215 ;  /* 0x000000ffffe77224 */ /* 0x000fe200078e00d7 */
[----:B------:R-:W1:Y:S01]  /*677b0*/  LDCU.64 UR4, c[0x0][0x390] ;  /* 0x00007200ff0477ac */ /* 0x000e620008000a00 */
[----:B------:R-:W4:Y:S01]  /*677c0*/  LDL.64 R214, [R1+0x9258] ;  /* 0x0092580001d67983 */ /* 0x000f220000100a00 */
[----:B0-----:R-:W-:-:S03]  /*677d0*/  DMUL R4, R170, UR14 ;  /* 0x0000000eaa047c28 */ /* 0x001fc60008000000 */
[----:B------:R-:W4:Y:S01]  /*677e0*/  LDL.LU.64 R170, [R1+0x8728] ;  /* 0x0087280001aa7983 */ /* 0x000f220000300a00 */
[----:B------:R-:W-:Y:S01]  /*677f0*/  MOV R248, R172 ;  /* 0x000000ac00f87202 */ /* 0x000fe20000000f00 */
[----:B------:R-:W-:Y:S01]  /*67800*/  IMAD.MOV.U32 R249, RZ, RZ, R173 ;  /* 0x000000fffff97224 */ /* 0x000fe200078e00ad */
[----:B------:R-:W-:Y:S01]  /*67810*/  MOV R173, R9 ;  /* 0x0000000900ad7202 */ /* 0x000fe20000000f00 */
[----:B------:R-:W-:Y:S01]  /*67820*/  IMAD.MOV.U32 R172, RZ, RZ, R8 ;  /* 0x000000ffffac7224 */ /* 0x000fe200078e0008 */
[----:B------:R0:W-:Y:S01]  /*67830*/  STL.128 [R1+0x3940], R220 ;  /* 0x003940dc01007387 */ /* 0x0001e20000100c00 */
[----:B------:R-:W-:-:S03]  /*67840*/  DFMA R6, R88, UR54, R232 ;  /* 0x0000003658067c2b */ /* 0x000fc600080000e8 */
[----:B------:R-:W-:Y:S04]  /*67850*/  STL.128 [R1+0x3950], R32 ;  /* 0x0039502001007387 */ /* 0x000fe80000100c00 */
[----:B------:R-:W-:Y:S04]  /*67860*/  STL.128 [R1+0x3960], R12 ;  /* 0x0039600c01007387 */ /* 0x000fe80000100c00 */
[----:B------:R-:W-:Y:S04]  /*67870*/  STL.128 [R1+0x3500], R148 ;  /* 0x0035009401007387 */ /* 0x000fe80000100c00 */
[----:B------:R-:W-:Y:S01]  /*67880*/  STL.128 [R1+0x3970], R172 ;  /* 0x003970ac01007387 */ /* 0x000fe20000100c00 */
[----:B0-----:R-:W-:-:S02]  /*67890*/  IMAD.MOV.U32 R220, RZ, RZ, R124 ;  /* 0x000000ffffdc7224 */ /* 0x001fc400078e007c */
[----:B------:R-:W-:Y:S01]  /*678a0*/  IMAD.MOV.U32 R221, RZ, RZ, R125 ;  /* 0x000000ffffdd7224 */ /* 0x000fe200078e007d */
[----:B------:R-:W-:Y:S04]  /*678b0*/  STL.128 [R1+0x3980], R40 ;  /* 0x0039802801007387 */ /* 0x000fe80000100c00 */
[----:B------:R-:W-:Y:S04]  /*678c0*/  STL.128 [R1+0x39a0], R184 ;  /* 0x0039a0b801007387 */ /* 0x000fe80000100c00 */
[----:B------:R-:W-:Y:S04]  /*678d0*/  STL.128 [R1+0x39b0], R188 ;  /* 0x0039b0bc01007387 */ /* 0x000fe80000100c00 */
[----:B------:R-:W-:Y:S04]  /*678e0*/  STL.128 [R1+0x39c0], R4 ;  /* 0x0039c00401007387 */ /* 0x000fe80000100c00 */
[----:B------:R-:W-:Y:S04]  /*678f0*/  STL.128 [R1+0x3750], R196 ;  /* 0x003750c401007387 */ /* 0x000fe80000100c00 */
[----:B------:R-:W-:Y:S04]  /*67900*/  STL.128 [R1+0x39d0], R192 ;  /* 0x0039d0c001007387 */ /* 0x000fe80000100c00 */
[----:B------:R-:W4:Y:S01]  /*67910*/  LDL.LU.64 R124, [R1+0x9148] ;  /* 0x00914800017c7983 */ /* 0x000f220000300a00 */
[----:B------:R-:W-:Y:S01]  /*67920*/  MOV R244, R230 ;  /* 0x000000e600f47202 */ /* 0x000fe20000000f00 */
[----:B------:R-:W-:-:S02]  /*67930*/  IMAD.MOV.U32 R245, RZ, RZ, R231 ;  /* 0x000000fffff57224 */ /* 0x000fc400078e00e7 */
[----:B------:R-:W4:Y:S04]  /*67940*/  LDL.LU.64 R230, [R1+0x87f0] ;  /* 0x0087f00001e67983 */ /* 0x000f280000300a00 */
[----:B---3--:R0:W-:Y:S04]  /*67950*/  STL.128 [R1+0x39e0], R248 ;  /* 0x0039e0f801007387 */ /* 0x0081e80000100c00 */
[----:B------:R3:W-:Y:S04]  /*67960*/  STL.128 [R1+0x39f0], R92 ;  /* 0x0039f05c01007387 */ /* 0x0007e80000100c00 */
[----:B0-----:R-:W4:Y:S04]  /*67970*/  LDL.LU.64 R248, [R1+0x8470] ;  /* 0x0084700001f87983 */ /* 0x001f280000300a00 */
[----:B------:R-:W4:Y:S04]  /*67980*/  LDL.LU.64 R250, [R1+0x8478] ;  /* 0x0084780001fa7983 */ /* 0x000f280000300a00 */
[----:B---3--:R-:W3:Y:S04]  /*67990*/  LDL.LU.64 R92, [R1+0x8680] ;  /* 0x00868000015c7983 */ /* 0x008ee80000300a00 */
[----:B------:R-:W3:Y:S01]  /*679a0*/  LDL.LU.64 R94, [R1+0x8688] ;  /* 0x00868800015e7983 */ /* 0x000ee20000300a00 */
[----:B--2---:R-:W-:-:S03]  /*679b0*/  DFMA R2, R246, UR20, -R138 ;  /* 0x00000014f6027c2b */ /* 0x004fc6000800088a */
[----:B------:R-:W2:Y:S05]  /*679c0*/  LDL.64 R138, [R1+0x9b38] ;  /* 0x009b3800018a7983 */ /* 0x000eaa0000100a00 */
[----:B------:R-:W-:Y:S02]  /*679d0*/  DADD R4, R220, R2 ;  /* 0x00000000dc047229 */ /* 0x000fe40000000002 */
[----:B------:R-:W1:Y:S04]  /*679e0*/  LDL.64 R2, [R1+0xa8e0] ;  /* 0x00a8e00001027983 */ /* 0x000e680000100a00 */
[----:B----4-:R-:W-:Y:S04]  /*679f0*/  STL.128 [R1+0x3a00], R212 ;  /* 0x003a00d401007387 */ /* 0x010fe80000100c00 */
[----:B------:R-:W-:Y:S01]  /*67a00*/  STL.128 [R1+0x3a10], R176 ;  /* 0x003a10b001007387 */ /* 0x000fe20000100c00 */
[----:B------:R-:W-:-:S03]  /*67a10*/  DADD R8, R88, R170 ;  /* 0x0000000058087229 */ /* 0x000fc600000000aa */
[----:B------:R-:W-:Y:S04]  /*67a20*/  STL.128 [R1+0x3a20], R144 ;  /* 0x003a209001007387 */ /* 0x000fe80000100c00 */
[----:B------:R-:W-:Y:S04]  /*67a30*/  STL.128 [R1+0x3a30], R236 ;  /* 0x003a30ec01007387 */ /* 0x000fe80000100c00 */
[----:B------:R-:W4:Y:S04]  /*67a40*/  LDL.LU.64 R170, [R1+0x8800] ;  /* 0x0088000001aa7983 */ /* 0x000f280000300a00 */
[----:B------:R-:W-:Y:S04]  /*67a50*/  STL.128 [R1+0x3a40], R240 ;  /* 0x003a40f001007387 */ /* 0x000fe80000100c00 */
[----:B------:R0:W-:Y:S01]  /*67a60*/  STL.128 [R1+0x3a50], R8 ;  /* 0x003a500801007387 */ /* 0x0001e20000100c00 */
[----:B------:R-:W-:-:S03]  /*67a70*/  DADD R88, -RZ, -R136 ;  /* 0x00000000ff587229 */ /* 0x000fc60000000988 */
[----:B------:R-:W2:Y:S04]  /*67a80*/  LDL.LU.64 R136, [R1+0x8b08] ;  /* 0x008b080001887983 */ /* 0x000ea80000300a00 */
[----:B0-----:R-:W2:Y:S01]  /*67a90*/  LDL.LU.64 R8, [R1+0x8d30] ;  /* 0x008d300001087983 */ /* 0x001ea20000300a00 */
[----:B------:R-:W-:Y:S01]  /*67aa0*/  DADD R6, -RZ, -R200 ;  /* 0x00000000ff067229 */ /* 0x000fe200000009c8 */
[----:B------:R-:W-:Y:S01]  /*67ab0*/  CS2R R222, SRZ ;  /* 0x0000000000de7805 */ /* 0x000fe2000001ff00 */
[----:B------:R-:W-:Y:S01]  /*67ac0*/  DADD R106, -RZ, -R106 ;  /* 0x00000000ff6a7229 */ /* 0x000fe2000000096a */
[----:B------:R-:W-:Y:S01]  /*67ad0*/  IMAD.MOV.U32 R200, RZ, RZ, R104 ;  /* 0x000000ffffc87224 */ /* 0x000fe200078e0068 */
[----:B------:R-:W-:Y:S01]  /*67ae0*/  MOV R201, R105 ;  /* 0x0000006900c97202 */ /* 0x000fe20000000f00 */
[----:B------:R-:W-:Y:S01]  /*67af0*/  STL.128 [R1+0x3a60], R224 ;  /* 0x003a60e001007387 */ /* 0x000fe20000100c00 */
[----:B------:R-:W-:Y:S01]  /*67b00*/  CS2R R104, SRZ ;  /* 0x0000000000687805 */ /* 0x000fe2000001ff00 */
[----:B------:R-:W-:-:S02]  /*67b10*/  DADD R118, -RZ, -R102 ;  /* 0x00000000ff767229 */ /* 0x000fc40000000966 */
[----:B------:R-:W-:Y:S04]  /*67b20*/  STL.128 [R1+0x3360], R220 ;  /* 0x003360dc01007387 */ /* 0x000fe80000100c00 */
[----:B------:R0:W-:Y:S01]  /*67b30*/  STL.128 [R1+0x3a70], R4 ;  /* 0x003a700401007387 */ /* 0x0001e20000100c00 */
[----:B------:R-:W-:Y:S02]  /*67b40*/  CS2R R166, SRZ ;  /* 0x0000000000a67805 */ /* 0x000fe4000001ff00 */
[----:B------:R-:W-:Y:S01]  /*67b50*/  CS2R R232, SRZ ;  /* 0x0000000000e87805 */ /* 0x000fe2000001ff00 */
[----:B0-----:R-:W-:Y:S02]  /*67b60*/  DADD R4, -RZ, -R124 ;  /* 0x00000000ff047229 */ /* 0x001fe4000000097c */
[----:B------:R-:W-:Y:S01]  /*67b70*/  DADD R6, -RZ, -R108 ;  /* 0x00000000ff067229 */ /* 0x000fe2000000096c */
[----:B------:R-:W-:Y:S01]  /*67b80*/  CS2R R124, SRZ ;  /* 0x00000000007c7805 */ /* 0x000fe2000001ff00 */
[----:B------:R-:W-:Y:S01]  /*67b90*/  DADD R48, R86, R230 ;  /* 0x0000000056307229 */ /* 0x000fe200000000e6 */
[----:B------:R-:W-:Y:S01]  /*67ba0*/  STL [R1+0x9b68], RZ ;  /* 0x009b68ff01007387 */ /* 0x000fe20000100800 */
[----:B------:R-:W-:Y:S01]  /*67bb0*/  BSSY.RECONVERGENT B2, `(.L_x_3908) ;  /* 0x0009e36000027945 */ /* 0x000fe20003800200 */
[----:B------:R-:W-:-:S02]  /*67bc0*/  PLOP3.LUT P0, PT, PT, PT, PT, 0x80, 0x8 ;  /* 0x000000000008781c */ /* 0x000fc40003f0f070 */
[----:B------:R-:W-:Y:S04]  /*67bd0*/  STL.128 [R1+0x3a80], R248 ;  /* 0x003a80f801007387 */ /* 0x000fe80000100c00 */
[----:B------:R-:W-:Y:S04]  /*67be0*/  STL.128 [R1+0x3a90], R104 ;  /* 0x003a906801007387 */ /* 0x000fe80000100c00 */
[----:B------:R-:W-:Y:S04]  /*67bf0*/  STL.128 [R1+0x3aa0], R156 ;  /* 0x003aa09c01007387 */ /* 0x000fe80000100c00 */
[----:B---3--:R-:W-:Y:S04]  /*67c00*/  STL.128 [R1+0x3ab0], R92 ;  /* 0x003ab05c01007387 */ /* 0x008fe80000100c00 */
[----:B------:R-:W-:Y:S04]  /*67c10*/  STL.128 [R1+0x3ac0], R116 ;  /* 0x003ac07401007387 */ /* 0x000fe80000100c00 */
[----:B------:R-:W-:Y:S04]  /*67c20*/  STL.128 [R1+0x3ae0], R88 ;  /* 0x003ae05801007387 */ /* 0x000fe80000100c00 */
[----:B------:R0:W-:Y:S04]  /*67c30*/  STL.128 [R1+0x3af0], R4 ;  /* 0x003af00401007387 */ /* 0x0001e80000100c00 */
[----:B------:R-:W-:Y:S04]  /*67c40*/  STL.128 [R1+0x3b00], R164 ;  /* 0x003b00a401007387 */ /* 0x000fe80000100c00 */
[----:B------:R-:W-:Y:S01]  /*67c50*/  STL.128 [R1+0x3b30], R124 ;  /* 0x003b307c01007387 */ /* 0x000fe20000100c00 */
[----:B0-----:R-:W-:Y:S01]  /*67c60*/  DMUL R6, R246, UR32 ;  /* 0x00000020f6067c28 */ /* 0x001fe20008000000 */
[----:B------:R-:W-:Y:S01]  /*67c70*/  CS2R R4, SRZ ;  /* 0x0000000000047805 */ /* 0x000fe2000001ff00 */
[----:B------:R-:W-:Y:S01]  /*67c80*/  DADD R246, -RZ, -R202 ;  /* 0x00000000fff67229 */ /* 0x000fe200000009ca */
[----:B------:R-:W-:Y:S01]  /*67c90*/  CS2R R202, SRZ ;  /* 0x0000000000ca7805 */ /* 0x000fe2000001ff00 */
[----:B-1----:R-:W-:-:S02]  /*67ca0*/  DADD R2, -R2, UR4 ;  /* 0x0000000402027e29 */ /* 0x002fc40008000100 */
[----:B----4-:R-:W-:Y:S01]  /*67cb0*/  DADD R114, -R114, R170 ;  /* 0x0000000072727229 */ /* 0x010fe200000001aa */
[----:B------:R-:W-:-:S05]  /*67cc0*/  CS2R R170, SRZ ;  /* 0x0000000000aa7805 */ /* 0x000fca000001ff00 */
[----:B------:R-:W-:Y:S04]  /*67cd0*/  STL.128 [R1+0x3b40], R168 ;  /* 0x003b40a801007387 */ /* 0x000fe80000100c00 */
[----:B------:R-:W-:Y:S04]  /*67ce0*/  STL.128 [R1+0x3b50], R232 ;  /* 0x003b50e801007387 */ /* 0x000fe80000100c00 */
[----:B------:R0:W-:Y:S01]  /*67cf0*/  STL.128 [R1+0x3b70], R4 ;  /* 0x003b700401007387 */ /* 0x0001e20000100c00 */
[----:B--2---:R-:W-:-:S03]  /*67d00*/  DSETP.MIN.AND P1, P2, |R2|, R8, PT ;  /* 0x000000080200722a */ /* 0x004fc60003a20200 */
[----:B------:R1:W-:Y:S01]  /*67d10*/  STL.128 [R1+0x3b90], R112 ;  /* 0x003b907001007387 */ /* 0x0003e20000100c00 */
[----:B------:R-:W-:-:S03]  /*67d20*/  IMAD.MOV.U32 R0, RZ, RZ, R9 ;  /* 0x000000ffff007224 */ /* 0x000fc600078e0009 */
[----:B------:R1:W-:Y:S01]  /*67d30*/  STL.128 [R1+0x3730], R136 ;  /* 0x0037308801007387 */ /* 0x0003e20000100c00 */
[----:B0-----:R-:W-:-:S03]  /*67d40*/  IMAD.MOV.U32 R4, RZ, RZ, R3 ;  /* 0x000000ffff047224 */ /* 0x001fc600078e0003 */
[----:B------:R1:W-:Y:S04]  /*67d50*/  STL.128 [R1+0x3420], R48 ;  /* 0x0034203001007387 */ /* 0x0003e80000100c00 */
[----:B------:R1:W-:Y:S01]  /*67d60*/  STL.128 [R1+0x3990], R244 ;  /* 0x003990f401007387 */ /* 0x0003e20000100c00 */
[----:B------:R-:W-:-:S03]  /*67d70*/  FSEL R4, |R4|, R0, P1 ;  /* 0x0000000004047208 */ /* 0x000fc60000800200 */
[----:B------:R1:W-:Y:S01]  /*67d80*/  STL.128 [R1+0x34f0], R200 ;  /* 0x0034f0c801007387 */ /* 0x0003e20000100c00 */
[----:B------:R-:W-:-:S03]  /*67d90*/  @P2 LOP3.LUT R4, R0, 0x80000, RZ, 0xfc, !PT ;  /* 0x0008000000042812 */ /* 0x000fc600078efcff */
[----:B------:R1:W-:Y:S01]  /*67da0*/  STL.128 [R1+0x33e0], RZ ;  /* 0x0033e0ff01007387 */ /* 0x0003e20000100c00 */
[----:B------:R-:W-:-:S03]  /*67db0*/  MOV R5, R8 ;  /* 0x0000000800057202 */ /* 0x000fc60000000f00 */
[----:B------:R1:W-:Y:S04]  /*67dc0*/  STL.128 [R1+0x33f0], RZ ;  /* 0x0033f0ff01007387 */ /* 0x0003e80000100c00 */
[----:B------:R1:W-:Y:S04]  /*67dd0*/  STL.128 [R1+0x3470], RZ ;  /* 0x003470ff01007387 */ /* 0x0003e80000100c00 */
[----:B------:R1:W-:Y:S01]  /*67de0*/  STL.128 [R1+0x3590], RZ ;  /* 0x003590ff01007387 */ /* 0x0003e20000100c00 */
[----:B------:R-:W-:-:S03]  /*67df0*/  SEL R6, R2, R5, P1 ;  /* 0x0000000502067207 */ /* 0x000fc60000800000 */
[----:B------:R1:W-:Y:S01]  /*67e00*/  STL.128 [R1+0x3630], RZ ;  /* 0x003630ff01007387 */ /* 0x0003e20000100c00 */
[----:B------:R-:W-:-:S03]  /*67e10*/  IMAD.MOV.U32 R7, RZ, RZ, R4 ;  /* 0x000000ffff077224 */ /* 0x000fc600078e0004 */
        /* <DEDUP_REMOVED lines=8> */
[----:B------:R1:W-:Y:S01]  /*67ea0*/  STL.64 [R1+0x9b58], R6 ;  /* 0x009b580601007387 */ /* 0x0003e20000100a00 */
[----:B------:R-:W-:-:S07]  /*67eb0*/  IMAD.MOV.U32 R0, RZ, RZ, RZ ;  /* 0x000000ffff007224 */ /* 0x000fce00078e00ff */
.L_x_5518:
[----:B01----:R-:W2:Y:S01]  /*67ec0*/  LDL.128 R4, [R1+0xd40] ;  /* 0x000d400001047983 */ /* 0x003ea20000100c00 */
        /* <DEDUP_REMOVED lines=40> */
[----:B0-----:R-:W-:Y:S01]  /*68150*/  IMAD.MOV.U32 R0, RZ, RZ, 0xb0 ;  /* 0x000000b0ff007424 */ /* 0x001fe200078e00ff */
        /* <DEDUP_REMOVED lines=12> */
[----:B------:R-:W-:-:S07]  /*68220*/  MOV R2, 0x16 ;  /* 0x0000001600027802 */ /* 0x000fce0000000f00 */
.L_x_3909:
        /* <DEDUP_REMOVED lines=240> */
[----:B------:R-:W-:-:S02]  /*69130*/  IADD3 R2, PT, PT, R2, 0x7a, RZ ;  /* 0x0000007a02027810 */ /* 0x000fc40007ffe0ff */
[----:B------:R0:W-:Y:S04]  /*69140*/  STL.128 [R3+0x3f30], R12 ;  /* 0x003f300c03007387 */ /* 0x0001e80000100c00 */
[----:B------:R0:W-:Y:S01]  /*69150*/  STL.128 [R3+0x3f40], R8 ;  /* 0x003f400803007387 */ /* 0x0001e20000100c00 */
[----:B------:R-:W-:Y:S01]  /*69160*/  ISETP.NE.AND P1, PT, R2, 0x5ce, PT ;  /* 0x000005ce0200780c */ /* 0x000fe20003f25270 */
[----:B------:R-:W-:Y:S01]  /*69170*/  VIADD R0, R0, 0x3d0 ;  /* 0x000003d000007836 */ /* 0x000fe20000000000 */
[----:B--2---:R-:W-:Y:S02]  /*69180*/  DADD R4, -RZ, -R4 ;  /* 0x00000000ff047229 */ /* 0x004fe40000000904 */
[----:B------:R-:W-:-:S07]  /*69190*/  DADD R6, -RZ, -R6 ;  /* 0x00000000ff067229 */ /* 0x000fce0000000906 */
[----:B------:R0:W-:Y:S02]  /*691a0*/  STL.128 [R3+0x3f50], R4 ;  /* 0x003f500403007387 */ /* 0x0001e40000100c00 */
[----:B------:R-:W-:Y:S05]  /*691b0*/  @P1 BRA `(.L_x_3909) ;  /* 0xfffffff0001c1947 */ /* 0x000fea000383ffff */
[----:B------:R-:W2:Y:S01]  /*691c0*/  LDL.64 R16, [R1+0x84f0] ;  /* 0x0084f00001107983 */ /* 0x000ea20000100a00 */
[----:B------:R-:W1:Y:S01]  /*691d0*/  LDC R18, c[0x0][0x3b4] ;  /* 0x0000ed00ff127b82 */ /* 0x000e620000000800 */
[----:B------:R-:W-:-:S04]  /*691e0*/  IMAD.MOV.U32 R19, RZ, RZ, 0x10 ;  /* 0x00000010ff137424 */ /* 0x000fc800078e00ff */
[----:B-1----:R-:W-:-:S04]  /*691f0*/  IMAD R18, R18, 0x1e0, -R19 ;  /* 0x000001e012127824 */ /* 0x002fc800078e0a13 */
[----:B0-----:R-:W2:Y:S01]  /*69200*/  LDC.64 R2, c[0x3][R18+-0x30] ;  /* 0x00fff40012027b82 */ /* 0x001ea20000000a00 */
[----:B------:R-:W-:Y:S01]  /*69210*/  BSSY.RECONVERGENT B3, `(.L_x_3910) ;  /* 0x0000011000037945 */ /* 0x000fe20003800200 */
[----:B--2---:R-:W-:-:S06]  /*69220*/  DMUL R4, R16, R2 ;  /* 0x0000000210047228 */ /* 0x004fcc0000000000 */
[----:B------:R-:W0:Y:S04]  /*69230*/  MUFU.RCP64H R3, R5 ;  /* 0x0000000500037308 */ /* 0x000e280000001800 */
[----:B------:R-:W-:-:S06]  /*69240*/  IADD3 R2, PT, PT, R5, 0x300402, RZ ;  /* 0x0030040205027810 */ /* 0x000fcc0007ffe0ff */
[----:B0-----:R-:W-:-:S08]  /*69250*/  DFMA R6, -R4, R2, 1 ;  /* 0x3ff000000406742b */ /* 0x001fd00000000102 */
[----:B------:R-:W-:Y:S01]  /*69260*/  DFMA R6, R6, R6, R6 ;  /* 0x000000060606722b */ /* 0x000fe20000000006 */
[----:B------:R-:W-:-:S07]  /*69270*/  FSETP.GEU.AND P1, PT, |R2|, 5.8789094863358348022e-39, PT ;  /* 0x004004020200780b */ /* 0x000fce0003f2e200 */
[----:B------:R-:W-:-:S08]  /*69280*/  DFMA R6, R2, R6, R2 ;  /* 0x000000060206722b */ /* 0x000fd00000000002 */
[----:B------:R-:W-:-:S08]  /*69290*/  DFMA R2, -R4, R6, 1 ;  /* 0x3ff000000402742b */ /* 0x000fd00000000106 */
[----:B------:R-:W-:Y:S01]  /*692a0*/  DFMA R2, R6, R2, R6 ;  /* 0x000000020602722b */ /* 0x000fe20000000006 */
[----:B------:R-:W-:Y:S10]  /*692b0*/  @P1 BRA `(.L_x_3911) ;  /* 0x0000000000181947 */ /* 0x000ff40003800000 */
[----:B------:R-:W-:-:S05]  /*692c0*/  LOP3.LUT R0, R5, 0x7fffffff, RZ, 0xc0, !PT ;  /* 0x7fffffff05007812 */ /* 0x000fca00078ec0ff */
[----:B------:R-:W-:Y:S01]  /*692d0*/  VIADD R22, R0, 0xfff00000 ;  /* 0xfff0000000167836 */ /* 0x000fe20000000000 */
[----:B------:R-:W-:-:S07]  /*692e0*/  MOV R0, 0x69300 ;  /* 0x0006930000007802 */ /* 0x000fce0000000f00 */
[----:B------:R-:W-:Y:S05]  /*692f0*/  CALL.REL.NOINC `($__internal_3_$__cuda_sm20_dblrcp_rn_slowpath_v3) ;  /* 0x00000a48000c7944 */ /* 0x000fea0003c00000 */
[----:B------:R-:W-:Y:S01]  /*69300*/  IMAD.MOV.U32 R2, RZ, RZ, R4 ;  /* 0x000000ffff027224 */ /* 0x000fe200078e0004 */
[----:B------:R-:W-:-:S07]  /*69310*/  MOV R3, R5 ;  /* 0x0000000500037202 */ /* 0x000fce0000000f00 */
.L_x_3911:
[----:B------:R-:W-:Y:S05]  /*69320*/  BSYNC.RECONVERGENT B3 ;  /* 0x0000000000037941 */ /* 0x000fea0003800200 */
.L_x_3910:
[----:B------:R-:W2:Y:S04]  /*69330*/  LDL.64 R18, [R1+0x4340] ;  /* 0x0043400001127983 */ /* 0x000ea80000100a00 */
[----:B------:R-:W3:Y:S04]  /*69340*/  LDL.64 R16, [R1+0x4378] ;  /* 0x0043780001107983 */ /* 0x000ee80000100a00 */
[----:B------:R-:W4:Y:S04]  /*69350*/  LDL.64 R54, [R1+0x3cf8] ;  /* 0x003cf80001367983 */ /* 0x000f280000100a00 */
[----:B------:R-:W4:Y:S04]  /*69360*/  LDL.64 R56, [R1+0x3da0] ;  /* 0x003da00001387983 */ /* 0x000f280000100a00 */
[----:B------:R-:W4:Y:S04]  /*69370*/  LDL.64 R52, [R1+0x3d20] ;  /* 0x003d200001347983 */ /* 0x000f280000100a00 */
[----:B------:R-:W4:Y:S04]  /*69380*/  LDL.128 R32, [R1+0x3ba0] ;  /* 0x003ba00001207983 */ /* 0x000f280000100c00 */
[----:B------:R-:W4:Y:S01]  /*69390*/  LDL.128 R92, [R1+0x3bd0] ;  /* 0x003bd000015c7983 */ /* 0x000f220000100c00 */
[----:B------:R-:W-:Y:S01]  /*693a0*/  IMAD.MOV.U32 R40, RZ, RZ, 0x1 ;  /* 0x00000001ff287424 */ /* 0x000fe200078e00ff */
[----:B------:R-:W0:Y:S02]  /*693b0*/  LDC R0, c[0x0][0x3b4] ;  /* 0x0000ed00ff007b82 */ /* 0x000e240000000800 */
[----:B------:R-:W4:Y:S04]  /*693c0*/  LDL.128 R72, [R1+0x4760] ;  /* 0x0047600001487983 */ /* 0x000f280000100c00 */
[----:B------:R-:W4:Y:S04]  /*693d0*/  LDL.64 R20, [R1+0x41f0] ;  /* 0x0041f00001147983 */ /* 0x000f280000100a00 */
[----:B------:R-:W4:Y:S04]  /*693e0*/  LDL.64 R22, [R1+0x4168] ;  /* 0x0041680001167983 */ /* 0x000f280000100a00 */
[----:B------:R-:W4:Y:S04]  /*693f0*/  LDL.64 R28, [R1+0x40b8] ;  /* 0x0040b800011c7983 */ /* 0x000f280000100a00 */
[----:B------:R-:W4:Y:S04]  /*69400*/  LDL.128 R184, [R1+0x42e0] ;  /* 0x0042e00001b87983 */ /* 0x000f280000100c00 */
[----:B------:R-:W4:Y:S04]  /*69410*/  LDL.128 R156, [R1+0x3dc0] ;  /* 0x003dc000019c7983 */ /* 0x000f280000100c00 */
[----:B------:R-:W4:Y:S04]  /*69420*/  LDL.64 R58, [R1+0x3d90] ;  /* 0x003d9000013a7983 */ /* 0x000f280000100a00 */
[----:B------:R-:W4:Y:S04]  /*69430*/  LDL.128 R180, [R1+0x3c80] ;  /* 0x003c800001b47983 */ /* 0x000f280000100c00 */
[----:B------:R-:W-:Y:S04]  /*69440*/  STL [R1+0xa948], R250 ;  /* 0x00a948fa01007387 */ /* 0x000fe80000100800 */
        /* <DEDUP_REMOVED lines=16> */
[----:B------:R-:W4:Y:S04]  /*69550*/  LDL.64 R24, [R1+0x4150] ;  /* 0x0041500001187983 */ /* 0x000f280000100a00 */
[----:B------:R-:W4:Y:S04]  /*69560*/  LDL.128 R152, [R1+0x5080] ;  /* 0x0050800001987983 */ /* 0x000f280000100c00 */
        /* <DEDUP_REMOVED lines=26> */
[----:B------:R-:W4:Y:S04]  /*69710*/  LDL.64 R178, [R1+0x68f8] ;  /* 0x0068f80001b27983 */ /* 0x000f280000100a00 */
[----:B------:R-:W4:Y:S04]  /*69720*/  LDL.128 R172, [R1+0x4190] ;  /* 0x0041900001ac7983 */ /* 0x000f280000100c00 */
[----:B------:R-:W4:Y:S04]  /*69730*/  LDL.128 R168, [R1+0x41b0] ;  /* 0x0041b00001a87983 */ /* 0x000f280000100c00 */
[----:B------:R-:W4:Y:S04]  /*69740*/  LDL.128 R164, [R1+0x4210] ;  /* 0x0042100001a47983 */ /* 0x000f280000100c00 */
[----:B------:R-:W4:Y:S01]  /*69750*/  LDL.128 R228, [R1+0x4fe0] ;  /* 0x004fe00001e47983 */ /* 0x000f220000100c00 */
[----:B--2---:R-:W-:-:S02]  /*69760*/  DADD R18, R18, R2 ;  /* 0x0000000012127229 */ /* 0x004fc40000000002 */
[----:B---3--:R-:W-:-:S05]  /*69770*/  DADD R16, R16, R2 ;  /* 0x0000000010107229 */ /* 0x008fca0000000002 */
[----:B------:R-:W-:Y:S04]  /*69780*/  STL.64 [R1+0x4340], R18 ;  /* 0x0043401201007387 */ /* 0x000fe80000100a00 */
[----:B------:R1:W-:Y:S04]  /*69790*/  STL.64 [R1+0x4378], R16 ;  /* 0x0043781001007387 */ /* 0x0003e80000100a00 */
[----:B-1----:R-:W2:Y:S04]  /*697a0*/  LDL.128 R16, [R1+0x44b0] ;  /* 0x0044b00001107983 */ /* 0x002ea80000100c00 */
[----:B----4-:R1:W-:Y:S01]  /*697b0*/  STL.64 [R1+0x8e50], R72 ;  /* 0x008e504801007387 */ /* 0x0103e20000100a00 */
[----:B------:R-:W-:Y:S01]  /*697c0*/  IMAD.MOV.U32 R96, RZ, RZ, R74 ;  /* 0x000000ffff607224 */ /* 0x000fe200078e004a */
[----:B------:R-:W-:-:S02]  /*697d0*/  MOV R97, R75 ;  /* 0x0000004b00617202 */ /* 0x000fc40000000f00 */
[----:B-1----:R-:W3:Y:S04]  /*697e0*/  LDL.128 R72, [R1+0x43c0] ;  /* 0x0043c00001487983 */ /* 0x002ee80000100c00 */
[----:B--2---:R-:W-:Y:S04]  /*697f0*/  STL.64 [R1+0x9158], R18 ;  /* 0x0091581201007387 */ /* 0x004fe80000100a00 */
[----:B---3--:R1:W-:Y:S02]  /*69800*/  STL.64 [R1+0x9128], R74 ;  /* 0x0091284a01007387 */ /* 0x0083e40000100a00 */
[----:B-1----:R-:W-:-:S02]  /*69810*/  IMAD.MOV.U32 R74, RZ, RZ, R16 ;  /* 0x000000ffff4a7224 */ /* 0x002fc400078e0010 */
[----:B------:R-:W-:Y:S02]  /*69820*/  IMAD.MOV.U32 R75, RZ, RZ, R17 ;  /* 0x000000ffff4b7224 */ /* 0x000fe400078e0011 */
[----:B------:R-:W2:Y:S01]  /*69830*/  LDL.128 R16, [R1+0x4500] ;  /* 0x0045000001107983 */ /* 0x000ea20000100c00 */
[----:B------:R-:W-:-:S07]  /*69840*/  DADD R54, R54, R2 ;  /* 0x0000000036367229 */ /* 0x000fce0000000002 */
[----:B------:R1:W-:Y:S02]  /*69850*/  STL.64 [R1+0x3cf8], R54 ;  /* 0x003cf83601007387 */ /* 0x0003e40000100a00 */
[--C-:B-1----:R-:W-:Y:S02]  /*69860*/  DADD R54, R56, R2.reuse ;  /* 0x0000000038367229 */ /* 0x102fe40000000002 */
[----:B--2---:R1:W-:Y:S01]  /*69870*/  STL.64 [R1+0x9088], R18 ;  /* 0x0090881201007387 */ /* 0x0043e20000100a00 */
[----:B------:R-:W-:Y:S01]  /*69880*/  MOV R56, R16 ;  /* 0x0000001000387202 */ /* 0x000fe20000000f00 */
[----:B------:R-:W-:Y:S02]  /*69890*/  IMAD.MOV.U32 R57, RZ, RZ, R17 ;  /* 0x000000ffff397224 */ /* 0x000fe400078e0011 */
[----:B-1----:R-:W2:Y:S01]  /*698a0*/  LDL.128 R16, [R1+0x4510] ;  /* 0x0045100001107983 */ /* 0x002ea20000100c00 */
[----:B------:R-:W-:-:S07]  /*698b0*/  DADD R52, R52, R2 ;  /* 0x0000000034347229 */ /* 0x000fce0000000002 */
[----:B------:R1:W-:Y:S04]  /*698c0*/  STL.64 [R1+0x3d20], R52 ;  /* 0x003d203401007387 */ /* 0x0003e80000100a00 */
[----:B--2---:R2:W-:Y:S01]  /*698d0*/  STL.64 [R1+0x9030], R16 ;  /* 0x0090301001007387 */ /* 0x0045e20000100a00 */
[----:B-1----:R-:W-:Y:S01]  /*698e0*/  IMAD.MOV.U32 R52, RZ, RZ, R18 ;  /* 0x000000ffff347224 */ /* 0x002fe200078e0012 */
[----:B------:R-:W-:Y:S02]  /*698f0*/  MOV R53, R19 ;  /* 0x0000001300357202 */ /* 0x000fe40000000f00 */
[----:B--2---:R-:W2:Y:S04]  /*69900*/  LDL.128 R16, [R1+0x4530] ;  /* 0x0045300001107983 */ /* 0x004ea80000100c00 */
[----:B--2---:R1:W-:Y:S01]  /*69910*/  STL.64 [R1+0x9368], R18 ;  /* 0x0093681201007387 */ /* 0x0043e20000100a00 */
[----:B------:R-:W-:-:S02]  /*69920*/  IMAD.MOV.U32 R112, RZ, RZ, R16 ;  /* 0x000000ffff707224 */ /* 0x000fc400078e0010 */
[----:B------:R-:W-:Y:S02]  /*69930*/  IMAD.MOV.U32 R113, RZ, RZ, R17 ;  /* 0x000000ffff717224 */ /* 0x000fe400078e0011 */
[----:B-1----:R-:W2:Y:S04]  /*69940*/  LDL.128 R16, [R1+0x4590] ;  /* 0x0045900001107983 */ /* 0x002ea80000100c00 */
[----:B------:R1:W-:Y:S04]  /*69950*/  STL.64 [R1+0x3da0], R54 ;  /* 0x003da03601007387 */ /* 0x0003e80000100a00 */
[----:B--2---:R2:W-:Y:S01]  /*69960*/  STL.64 [R1+0x8820], R16 ;  /* 0x0088201001007387 */ /* 0x0045e20000100a00 */
[----:B-1----:R-:W-:Y:S01]  /*69970*/  MOV R54, R18 ;  /* 0x0000001200367202 */ /* 0x002fe20000000f00 */
[----:B------:R-:W-:-:S02]  /*69980*/  IMAD.MOV.U32 R55, RZ, RZ, R19 ;  /* 0x000000ffff377224 */ /* 0x000fc400078e0013 */
[----:B--2---:R-:W2:Y:S01]  /*69990*/  LDL.128 R16, [R1+0x45b0] ;  /* 0x0045b00001107983 */ /* 0x004ea20000100c00 */
[----:B------:R-:W-:-:S06]  /*699a0*/  DADD R34, R34, R2 ;  /* 0x0000000022227229 */ /* 0x000fcc0000000002 */
[----:B------:R-:W1:Y:S02]  /*699b0*/  MUFU.RCP64H R41, R35 ;  /* 0x0000002300297308 */ /* 0x000e640000001800 */
[----:B-1----:R-:W-:-:S08]  /*699c0*/  DFMA R44, -R34, R40, 1 ;  /* 0x3ff00000222c742b */ /* 0x002fd00000000128 */
[----:B------:R-:W-:-:S08]  /*699d0*/  DFMA R44, R44, R44, R44 ;  /* 0x0000002c2c2c722b */ /* 0x000fd0000000002c */
[----:B------:R-:W-:Y:S01]  /*699e0*/  DFMA R40, R40, R44, R40 ;  /* 0x0000002c2828722b */ /* 0x000fe20000000028 */
[----:B--2---:R1:W-:Y:S01]  /*699f0*/  STL.64 [R1+0x8ed0], R16 ;  /* 0x008ed01001007387 */ /* 0x0043e20000100a00 */
[----:B------:R-:W-:Y:S01]  /*69a00*/  IMAD.MOV.U32 R114, RZ, RZ, R18 ;  /* 0x000000ffff727224 */ /* 0x000fe200078e0012 */
[----:B------:R-:W-:Y:S02]  /*69a10*/  MOV R115, R19 ;  /* 0x0000001300737202 */ /* 0x000fe40000000f00 */
[----:B-1----:R-:W2:Y:S03]  /*69a20*/  LDL.128 R16, [R1+0x45d0] ;  /* 0x0045d00001107983 */ /* 0x002ea60000100c00 */
[----:B------:R-:W-:-:S08]  /*69a30*/  DFMA R44, -R34, R40, 1 ;  /* 0x3ff00000222c742b */ /* 0x000fd00000000128 */
[----:B------:R-:W-:Y:S02]  /*69a40*/  DFMA R44, R40, R44, R40 ;  /* 0x0000002c282c722b */ /* 0x000fe40000000028 */
[--C-:B------:R-:W-:Y:S02]  /*69a50*/  DADD R20, R20, R2.reuse ;  /* 0x0000000014147229 */ /* 0x100fe40000000002 */
[--C-:B------:R-:W-:Y:S02]  /*69a60*/  DADD R22, R22, R2.reuse ;  /* 0x0000000016167229 */ /* 0x100fe40000000002 */
[--C-:B------:R-:W-:Y:S02]  /*69a70*/  DADD R28, R28, R2.reuse ;  /* 0x000000001c1c7229 */ /* 0x100fe40000000002 */
[--C-:B------:R-:W-:Y:S02]  /*69a80*/  DADD R156, R156, R2.reuse ;  /* 0x000000009c9c7229 */ /* 0x100fe40000000002 */
[----:B------:R-:W-:-:S02]  /*69a90*/  DADD R158, R158, R2 ;  /* 0x000000009e9e7229 */ /* 0x000fc40000000002 */
[--C-:B------:R-:W-:Y:S01]  /*69aa0*/  DADD R58, R58, R2.reuse ;  /* 0x000000003a3a7229 */ /* 0x100fe20000000002 */
[----:B------:R-:W-:Y:S01]  /*69ab0*/  IMAD.MOV.U32 R120, RZ, RZ, R72 ;  /* 0x000000ffff787224 */ /* 0x000fe200078e0048 */
[----:B------:R-:W-:Y:S01]  /*69ac0*/  DMUL R68, R94, R44 ;  /* 0x0000002c5e447228 */ /* 0x000fe20000000000 */
[----:B------:R-:W-:Y:S01]  /*69ad0*/  IMAD.MOV.U32 R121, RZ, RZ, R73 ;  /* 0x000000ffff797224 */ /* 0x000fe200078e0049 */
[--C-:B------:R-:W-:Y:S02]  /*69ae0*/  DADD R6, R6, R2.reuse ;  /* 0x0000000006067229 */ /* 0x100fe40000000002 */
[----:B------:R-:W-:Y:S01]  /*69af0*/  DADD R4, R4, R2 ;  /* 0x0000000004047229 */ /* 0x000fe20000000002 */
[----:B------:R-:W-:Y:S03]  /*69b00*/  STL.64 [R1+0xa978], R188 ;  /* 0x00a978bc01007387 */ /* 0x000fe60000100a00 */
[----:B------:R-:W-:Y:S01]  /*69b10*/  DFMA R70, -R34, R68, R94 ;  /* 0x000000442246722b */ /* 0x000fe2000000015e */
[----:B------:R-:W3:Y:S07]  /*69b20*/  LDL.64 R40, [R1+0x4700] ;  /* 0x0047000001287983 */ /* 0x000eee0000100a00 */
[----:B------:R-:W-:Y:S01]  /*69b30*/  DFMA R44, R44, R70, R68 ;  /* 0x000000462c2c722b */ /* 0x000fe20000000044 */
[----:B--2---:R1:W-:Y:S01]  /*69b40*/  STL.64 [R1+0x8590], R16 ;  /* 0x0085901001007387 */ /* 0x0043e20000100a00 */
[----:B------:R-:W-:-:S02]  /*69b50*/  IMAD.MOV.U32 R70, RZ, RZ, R18 ;  /* 0x000000ffff467224 */ /* 0x000fc400078e0012 */
[----:B------:R-:W-:Y:S02]  /*69b60*/  IMAD.MOV.U32 R71, RZ, RZ, R19 ;  /* 0x000000ffff477224 */ /* 0x000fe400078e0013 */
[----:B-1----:R-:W2:Y:S04]  /*69b70*/  LDL.128 R16, [R1+0x45f0] ;  /* 0x0045f00001107983 */ /* 0x002ea80000100c00 */
[----:B------:R1:W-:Y:S04]  /*69b80*/  STL.64 [R1+0x41f0], R20 ;  /* 0x0041f01401007387 */ /* 0x0003e80000100a00 */
[----:B-1----:R-:W4:Y:S04]  /*69b90*/  LDL.64 R20, [R1+0x49e8] ;  /* 0x0049e80001147983 */ /* 0x002f280000100a00 */
[----:B--2---:R1:W-:Y:S01]  /*69ba0*/  STL.64 [R1+0x86b0], R16 ;  /* 0x0086b01001007387 */ /* 0x0043e20000100a00 */
[----:B------:R-:W-:Y:S01]  /*69bb0*/  MOV R106, R18 ;  /* 0x00000012006a7202 */ /* 0x000fe20000000f00 */
[----:B------:R-:W-:-:S02]  /*69bc0*/  IMAD.MOV.U32 R107, RZ, RZ, R19 ;  /* 0x000000ffff6b7224 */ /* 0x000fc400078e0013 */
[----:B-1----:R-:W2:Y:S04]  /*69bd0*/  LDL.128 R16, [R1+0x4610] ;  /* 0x0046100001107983 */ /* 0x002ea80000100c00 */
[----:B----4-:R1:W-:Y:S04]  /*69be0*/  STL.64 [R1+0xaa18], R20 ;  /* 0x00aa181401007387 */ /* 0x0103e80000100a00 */
[----:B--2---:R2:W-:Y:S01]  /*69bf0*/  STL.64 [R1+0x8f20], R16 ;  /* 0x008f201001007387 */ /* 0x0045e20000100a00 */
[----:B-1----:R-:W-:Y:S01]  /*69c00*/  IMAD.MOV.U32 R20, RZ, RZ, R18 ;  /* 0x000000ffff147224 */ /* 0x002fe200078e0012 */
[----:B------:R-:W-:-:S02]  /*69c10*/  MOV R21, R19 ;  /* 0x0000001300157202 */ /* 0x000fc40000000f00 */
[----:B--2---:R-:W2:Y:S04]  /*69c20*/  LDL.128 R16, [R1+0x4630] ;  /* 0x0046300001107983 */ /* 0x004ea80000100c00 */
[----:B------:R1:W-:Y:S04]  /*69c30*/  STL.64 [R1+0x4168], R22 ;  /* 0x0041681601007387 */ /* 0x0003e80000100a00 */
[----:B-1----:R-:W4:Y:S04]  /*69c40*/  LDL.64 R22, [R1+0x47e8] ;  /* 0x0047e80001167983 */ /* 0x002f280000100a00 */
[----:B--2---:R1:W-:Y:S01]  /*69c50*/  STL.64 [R1+0x9310], R16 ;  /* 0x0093101001007387 */ /* 0x0043e20000100a00 */
[----:B------:R-:W-:-:S02]  /*69c60*/  IMAD.MOV.U32 R116, RZ, RZ, R18 ;  /* 0x000000ffff747224 */ /* 0x000fc400078e0012 */
[----:B------:R-:W-:Y:S02]  /*69c70*/  IMAD.MOV.U32 R117, RZ, RZ, R19 ;  /* 0x000000ffff757224 */ /* 0x000fe400078e0013 */
[----:B-1----:R-:W2:Y:S04]  /*69c80*/  LDL.128 R16, [R1+0x4650] ;  /* 0x0046500001107983 */ /* 0x002ea80000100c00 */
[----:B----4-:R1:W-:Y:S04]  /*69c90*/  STL.64 [R1+0xaa10], R22 ;  /* 0x00aa101601007387 */ /* 0x0103e80000100a00 */
[----:B--2---:R2:W-:Y:S01]  /*69ca0*/  STL.64 [R1+0x8dc0], R16 ;  /* 0x008dc01001007387 */ /* 0x0045e20000100a00 */
[----:B-1----:R-:W-:Y:S01]  /*69cb0*/  MOV R22, R18 ;  /* 0x0000001200167202 */ /* 0x002fe20000000f00 */
[----:B------:R-:W-:-:S02]  /*69cc0*/  IMAD.MOV.U32 R23, RZ, RZ, R19 ;  /* 0x000000ffff177224 */ /* 0x000fc400078e0013 */
[----:B--2---:R-:W2:Y:S04]  /*69cd0*/  LDL.128 R16, [R1+0x4670] ;  /* 0x0046700001107983 */ /* 0x004ea80000100c00 */
[----:B------:R1:W-:Y:S02]  /*69ce0*/  STL.64 [R1+0x40b8], R28 ;  /* 0x0040b81c01007387 */ /* 0x0003e40000100a00 */
[----:B-1----:R-:W-:Y:S02]  /*69cf0*/  DADD R28, R186, R2 ;  /* 0x00000000ba1c7229 */ /* 0x002fe40000000002 */
[----:B--2---:R1:W-:Y:S01]  /*69d00*/  STL.64 [R1+0x89e0], R16 ;  /* 0x0089e01001007387 */ /* 0x0043e20000100a00 */
[----:B------:R-:W-:Y:S01]  /*69d10*/  IMAD.MOV.U32 R186, RZ, RZ, R18 ;  /* 0x000000ffffba7224 */ /* 0x000fe200078e0012 */
[----:B------:R-:W-:-:S02]  /*69d20*/  MOV R187, R19 ;  /* 0x0000001300bb7202 */ /* 0x000fc40000000f00 */
[----:B-1----:R-:W2:Y:S04]  /*69d30*/  LDL.128 R16, [R1+0x46a0] ;  /* 0x0046a00001107983 */ /* 0x002ea80000100c00 */
[----:B------:R1:W-:Y:S04]  /*69d40*/  STL.128 [R1+0x3dc0], R156 ;  /* 0x003dc09c01007387 */ /* 0x0003e80000100c00 */
[----:B--2---:R2:W-:Y:S01]  /*69d50*/  STL.64 [R1+0x9268], R18 ;  /* 0x0092681201007387 */ /* 0x0045e20000100a00 */
[----:B-1----:R-:W-:Y:S02]  /*69d60*/  IMAD.MOV.U32 R158, RZ, RZ, R16 ;  /* 0x000000ffff9e7224 */ /* 0x002fe400078e0010 */
[----:B------:R-:W-:-:S02]  /*69d70*/  IMAD.MOV.U32 R159, RZ, RZ, R17 ;  /* 0x000000ffff9f7224 */ /* 0x000fc400078e0011 */
[----:B--2---:R-:W2:Y:S04]  /*69d80*/  LDL.128 R16, [R1+0x46c0] ;  /* 0x0046c00001107983 */ /* 0x004ea80000100c00 */
[----:B--2---:R1:W-:Y:S01]  /*69d90*/  STL.64 [R1+0x9888], R18 ;  /* 0x0098881201007387 */ /* 0x0043e20000100a00 */
[----:B------:R-:W-:Y:S01]  /*69da0*/  MOV R122, R16 ;  /* 0x00000010007a7202 */ /* 0x000fe20000000f00 */
[----:B------:R-:W-:Y:S02]  /*69db0*/  IMAD.MOV.U32 R123, RZ, RZ, R17 ;  /* 0x000000ffff7b7224 */ /* 0x000fe400078e0011 */
[----:B-1----:R-:W2:Y:S04]  /*69dc0*/  LDL.128 R16, [R1+0x46e0] ;  /* 0x0046e00001107983 */ /* 0x002ea80000100c00 */
[----:B------:R1:W-:Y:S04]  /*69dd0*/  STL.64 [R1+0x3d90], R58 ;  /* 0x003d903a01007387 */ /* 0x0003e80000100a00 */
[----:B--2---:R2:W-:Y:S01]  /*69de0*/  STL.64 [R1+0x8cd8], R18 ;  /* 0x008cd81201007387 */ /* 0x0045e20000100a00 */
[----:B-1----:R-:W-:Y:S01]  /*69df0*/  IMAD.MOV.U32 R58, RZ, RZ, R16 ;  /* 0x000000ffff3a7224 */ /* 0x002fe200078e0010 */
[----:B------:R-:W-:-:S02]  /*69e00*/  MOV R59, R17 ;  /* 0x00000011003b7202 */ /* 0x000fc40000000f00 */
[----:B--2---:R-:W2:Y:S04]  /*69e10*/  LDL.128 R16, [R1+0x4720] ;  /* 0x0047200001107983 */ /* 0x004ea80000100c00 */
        /* <DEDUP_REMOVED lines=15> */
[----:B-1----:R-:W2:Y:S01]  /*69f10*/  LDL.128 R16, [R1+0x4880] ;  /* 0x0048800001107983 */ /* 0x002ea20000100c00 */
[----:B------:R-:W-:-:S03]  /*69f20*/  DADD R68, R182, R2 ;  /* 0x00000000b6447229 */ /* 0x000fc60000000002 */
        /* <DEDUP_REMOVED lines=40> */
[----:B------:R-:W-:Y:S04]  /*6a1b0*/  STL.64 [R1+0x44a0], R6 ;  /* 0x0044a00601007387 */ /* 0x000fe80000100a00 */
[----:B------:R1:W-:Y:S04]  /*6a1c0*/  STL.64 [R1+0x44c0], R4 ;  /* 0x0044c00401007387 */ /* 0x0003e80000100a00 */
[----:B-1----:R-:W4:Y:S04]  /*6a1d0*/  LDL.128 R4, [R1+0x43d0] ;  /* 0x0043d00001047983 */ /* 0x002f280000100c00 */
[----:B--2---:R1:W-:Y:S01]  /*6a1e0*/  STL.64 [R1+0x8440], R16 ;  /* 0x0084401001007387 */ /* 0x0043e20000100a00 */
[----:B------:R-:W-:Y:S01]  /*6a1f0*/  IMAD.MOV.U32 R248, RZ, RZ, R18 ;  /* 0x000000fffff87224 */ /* 0x000fe200078e0012 */
[----:B------:R-:W-:-:S02]  /*6a200*/  MOV R249, R19 ;  /* 0x0000001300f97202 */ /* 0x000fc40000000f00 */
[----:B-1----:R-:W2:Y:S04]  /*6a210*/  LDL.128 R16, [R1+0x5430] ;  /* 0x0054300001107983 */ /* 0x002ea80000100c00 */
[----:B----4-:R1:W-:Y:S01]  /*6a220*/  STL.64 [R1+0x95c8], R6 ;  /* 0x0095c80601007387 */ /* 0x0103e20000100a00 */
[----:B------:R-:W-:Y:S01]  /*6a230*/  MOV R222, R4 ;  /* 0x0000000400de7202 */ /* 0x000fe20000000f00 */
[----:B------:R-:W-:Y:S02]  /*6a240*/  IMAD.MOV.U32 R223, RZ, RZ, R5 ;  /* 0x000000ffffdf7224 */ /* 0x000fe400078e0005 */
[----:B-1----:R-:W4:Y:S04]  /*6a250*/  LDL.128 R4, [R1+0x43e0] ;  /* 0x0043e00001047983 */ /* 0x002f280000100c00 */
[----:B--2---:R1:W-:Y:S01]  /*6a260*/  STL.64 [R1+0x84c0], R16 ;  /* 0x0084c01001007387 */ /* 0x0043e20000100a00 */
[----:B------:R-:W-:-:S02]  /*6a270*/  IMAD.MOV.U32 R234, RZ, RZ, R18 ;  /* 0x000000ffffea7224 */ /* 0x000fc400078e0012 */
[----:B------:R-:W-:Y:S02]  /*6a280*/  IMAD.MOV.U32 R235, RZ, RZ, R19 ;  /* 0x000000ffffeb7224 */ /* 0x000fe400078e0013 */
[----:B-1----:R-:W2:Y:S01]  /*6a290*/  LDL.128 R16, [R1+0x5540] ;  /* 0x0055400001107983 */ /* 0x002ea20000100c00 */
[----:B------:R-:W-:-:S07]  /*6a2a0*/  DADD R42, R42, R2 ;  /* 0x000000002a2a7229 */ /* 0x000fce0000000002 */
[----:B------:R1:W-:Y:S01]  /*6a2b0*/  STL.64 [R1+0x3f20], R42 ;  /* 0x003f202a01007387 */ /* 0x0003e20000100a00 */
[----:B----4-:R-:W-:Y:S01]  /*6a2c0*/  IMAD.MOV.U32 R220, RZ, RZ, R4 ;  /* 0x000000ffffdc7224 */ /* 0x010fe200078e0004 */
[----:B------:R-:W-:Y:S02]  /*6a2d0*/  MOV R221, R5 ;  /* 0x0000000500dd7202 */ /* 0x000fe40000000f00 */
[----:B------:R4:W-:Y:S04]  /*6a2e0*/  STL.64 [R1+0x91f8], R6 ;  /* 0x0091f80601007387 */ /* 0x0009e80000100a00 */
[----:B-1----:R-:W3:Y:S04]  /*6a2f0*/  LDL.64 R42, [R1+0x49b0] ;  /* 0x0049b000012a7983 */ /* 0x002ee80000100a00 */
[----:B----4-:R-:W4:Y:S04]  /*6a300*/  LDL.128 R4, [R1+0x43f0] ;  /* 0x0043f00001047983 */ /* 0x010f280000100c00 */
[----:B--2---:R1:W-:Y:S01]  /*6a310*/  STL.64 [R1+0x8460], R16 ;  /* 0x0084601001007387 */ /* 0x0043e20000100a00 */
[----:B------:R-:W-:Y:S01]  /*6a320*/  MOV R188, R18 ;  /* 0x0000001200bc7202 */ /* 0x000fe20000000f00 */
[----:B------:R-:W-:-:S02]  /*6a330*/  IMAD.MOV.U32 R189, RZ, RZ, R19 ;  /* 0x000000ffffbd7224 */ /* 0x000fc400078e0013 */
[----:B-1----:R-:W2:Y:S04]  /*6a340*/  LDL.128 R16, [R1+0x5610] ;  /* 0x0056100001107983 */ /* 0x002ea80000100c00 */
[----:B------:R-:W-:Y:S04]  /*6a350*/  STL.64 [R1+0xa958], R184 ;  /* 0x00a958b801007387 */ /* 0x000fe80000100a00 */
[----:B---3--:R1:W-:Y:S04]  /*6a360*/  STL.128 [R1+0xaa20], R40 ;  /* 0x00aa202801007387 */ /* 0x0083e80000100c00 */
[----:B----4-:R3:W-:Y:S01]  /*6a370*/  STL.64 [R1+0x9208], R6 ;  /* 0x0092080601007387 */ /* 0x0107e20000100a00 */
[----:B-1----:R-:W-:-:S02]  /*6a380*/  IMAD.MOV.U32 R42, RZ, RZ, R4 ;  /* 0x000000ffff2a7224 */ /* 0x002fc400078e0004 */
[----:B------:R-:W-:Y:S02]  /*6a390*/  IMAD.MOV.U32 R43, RZ, RZ, R5 ;  /* 0x000000ffff2b7224 */ /* 0x000fe400078e0005 */
[----:B---3--:R-:W3:Y:S04]  /*6a3a0*/  LDL.128 R4, [R1+0x4440] ;  /* 0x0044400001047983 */ /* 0x008ee80000100c00 */
[----:B--2---:R1:W-:Y:S01]  /*6a3b0*/  STL.64 [R1+0x8530], R16 ;  /* 0x0085301001007387 */ /* 0x0043e20000100a00 */
[----:B------:R-:W-:Y:S01]  /*6a3c0*/  IMAD.MOV.U32 R184, RZ, RZ, R18 ;  /* 0x000000ffffb87224 */ /* 0x000fe200078e0012 */
[----:B------:R-:W-:Y:S02]  /*6a3d0*/  MOV R185, R19 ;  /* 0x0000001300b97202 */ /* 0x000fe40000000f00 */
[----:B-1----:R-:W2:Y:S04]  /*6a3e0*/  LDL.128 R16, [R1+0x56c0] ;  /* 0x0056c00001107983 */ /* 0x002ea80000100c00 */
[----:B------:R-:W-:Y:S04]  /*6a3f0*/  STL.64 [R1+0xa950], R180 ;  /* 0x00a950b401007387 */ /* 0x000fe80000100a00 */
[----:B---3--:R1:W-:Y:S01]  /*6a400*/  STL.64 [R1+0x9138], R6 ;  /* 0x0091380601007387 */ /* 0x0083e20000100a00 */
[----:B------:R-:W-:Y:S01]  /*6a410*/  MOV R118, R4 ;  /* 0x0000000400767202 */ /* 0x000fe20000000f00 */
[----:B------:R-:W-:-:S02]  /*6a420*/  IMAD.MOV.U32 R119, RZ, RZ, R5 ;  /* 0x000000ffff777224 */ /* 0x000fc400078e0005 */
[----:B-1----:R-:W3:Y:S04]  /*6a430*/  LDL.128 R4, [R1+0x4450] ;  /* 0x0044500001047983 */ /* 0x002ee80000100c00 */
[----:B--2---:R1:W-:Y:S01]  /*6a440*/  STL.64 [R1+0x8550], R16 ;  /* 0x0085501001007387 */ /* 0x0043e20000100a00 */
[----:B------:R-:W-:Y:S02]  /*6a450*/  IMAD.MOV.U32 R180, RZ, RZ, R18 ;  /* 0x000000ffffb47224 */ /* 0x000fe400078e0012 */
[----:B------:R-:W-:Y:S02]  /*6a460*/  IMAD.MOV.U32 R181, RZ, RZ, R19 ;  /* 0x000000ffffb57224 */ /* 0x000fe400078e0013 */
[----:B-1----:R-:W2:Y:S04]  /*6a470*/  LDL.128 R16, [R1+0x57a0] ;  /* 0x0057a00001107983 */ /* 0x002ea80000100c00 */
[----:B------:R-:W-:Y:S04]  /*6a480*/  STL.64 [R1+0xa970], R156 ;  /* 0x00a9709c01007387 */ /* 0x000fe80000100a00 */
[----:B------:R1:W-:Y:S04]  /*6a490*/  STL.64 [R1+0xaa00], R34 ;  /* 0x00aa002201007387 */ /* 0x0003e80000100a00 */
[----:B------:R4:W-:Y:S01]  /*6a4a0*/  STL.64 [R1+0x84e8], R226 ;  /* 0x0084e8e201007387 */ /* 0x0009e20000100a00 */
[----:B-1----:R-:W-:Y:S01]  /*6a4b0*/  MOV R34, R224 ;  /* 0x000000e000227202 */ /* 0x002fe20000000f00 */
[----:B------:R-:W-:-:S02]  /*6a4c0*/  IMAD.MOV.U32 R35, RZ, RZ, R225 ;  /* 0x000000ffff237224 */ /* 0x000fc400078e00e1 */
[----:B----4-:R-:W4:Y:S01]  /*6a4d0*/  LDL.128 R224, [R1+0x4c70] ;  /* 0x004c700001e07983 */ /* 0x010f220000100c00 */
[----:B---3--:R-:W-:Y:S01]  /*6a4e0*/  IMAD.MOV.U32 R40, RZ, RZ, R4 ;  /* 0x000000ffff287224 */ /* 0x008fe200078e0004 */
[----:B------:R-:W-:Y:S02]  /*6a4f0*/  MOV R41, R5 ;  /* 0x0000000500297202 */ /* 0x000fe40000000f00 */
[----:B------:R1:W-:Y:S04]  /*6a500*/  STL.64 [R1+0xa9a8], R136 ;  /* 0x00a9a88801007387 */ /* 0x0003e80000100a00 */
[----:B------:R3:W-:Y:S01]  /*6a510*/  STL.64 [R1+0xa9b0], R124 ;  /* 0x00a9b07c01007387 */ /* 0x0007e20000100a00 */
[----:B-1----:R-:W-:Y:S01]  /*6a520*/  MOV R136, R40 ;  /* 0x0000002800887202 */ /* 0x002fe20000000f00 */
[----:B------:R-:W-:-:S02]  /*6a530*/  IMAD.MOV.U32 R137, RZ, RZ, R41 ;  /* 0x000000ffff897224 */ /* 0x000fc400078e0029 */
[----:B---3--:R-:W-:Y:S01]  /*6a540*/  IMAD.MOV.U32 R124, RZ, RZ, R42 ;  /* 0x000000ffff7c7224 */ /* 0x008fe200078e002a */
[----:B--2---:R1:W-:Y:S01]  /*6a550*/  STL.64 [R1+0x8568], R18 ;  /* 0x0085681201007387 */ /* 0x0043e20000100a00 */
[----:B------:R-:W-:Y:S01]  /*6a560*/  MOV R156, R16 ;  /* 0x00000010009c7202 */ /* 0x000fe20000000f00 */
[----:B------:R-:W-:Y:S02]  /*6a570*/  IMAD.MOV.U32 R157, RZ, RZ, R17 ;  /* 0x000000ffff9d7224 */ /* 0x000fe400078e0011 */
[----:B-1----:R-:W2:Y:S01]  /*6a580*/  LDL.128 R16, [R1+0x58d0] ;  /* 0x0058d00001107983 */ /* 0x002ea20000100c00 */
[----:B------:R-:W-:-:S03]  /*6a590*/  IMAD.MOV.U32 R125, RZ, RZ, R43 ;  /* 0x000000ffff7d7224 */ /* 0x000fc600078e002b */
[----:B------:R-:W3:Y:S01]  /*6a5a0*/  LDL.128 R40, [R1+0x5390] ;  /* 0x0053900001287983 */ /* 0x000ee20000100c00 */
[----:B------:R-:W-:-:S03]  /*6a5b0*/  DADD R38, R38, R2 ;  /* 0x0000000026267229 */ /* 0x000fc60000000002 */
[----:B------:R1:W-:Y:S04]  /*6a5c0*/  STL.64 [R1+0x8718], R6 ;  /* 0x0087180601007387 */ /* 0x0003e80000100a00 */
[----:B------:R0:W-:Y:S04]  /*6a5d0*/  STL.64 [R1+0x42e8], R28 ;  /* 0x0042e81c01007387 */ /* 0x0001e80000100a00 */
[----:B-1----:R-:W3:Y:S04]  /*6a5e0*/  LDL.128 R4, [R1+0x4460] ;  /* 0x0044600001047983 */ /* 0x002ee80000100c00 */
[----:B0-----:R-:W3:Y:S04]  /*6a5f0*/  LDL.64 R28, [R1+0x4488] ;  /* 0x00448800011c7983 */ /* 0x001ee80000100a00 */
[----:B------:R0:W-:Y:S04]  /*6a600*/  STL.64 [R1+0x3f78], R38 ;  /* 0x003f782601007387 */ /* 0x0001e80000100a00 */
[----:B0-----:R-:W3:Y:S04]  /*6a610*/  LDL.64 R38, [R1+0x4398] ;  /* 0x0043980001267983 */ /* 0x001ee80000100a00 */
[----:B------:R0:W-:Y:S01]  /*6a620*/  STL.64 [R1+0xa960], R94 ;  /* 0x00a9605e01007387 */ /* 0x0001e20000100a00 */
[----:B------:R-:W-:-:S03]  /*6a630*/  DADD R50, R50, R2 ;  /* 0x0000000032327229 */ /* 0x000fc60000000002 */
[----:B------:R-:W-:Y:S04]  /*6a640*/  STL.64 [R1+0xa9f8], R240 ;  /* 0x00a9f8f001007387 */ /* 0x000fe80000100a00 */
[----:B------:R-:W-:Y:S04]  /*6a650*/  STL.64 [R1+0x3d10], R50 ;  /* 0x003d103201007387 */ /* 0x000fe80000100a00 */
[----:B----4-:R-:W-:Y:S04]  /*6a660*/  STL.64 [R1+0x8cf8], R226 ;  /* 0x008cf8e201007387 */ /* 0x010fe80000100a00 */
[----:B--2---:R1:W-:Y:S01]  /*6a670*/  STL.64 [R1+0x85c8], R18 ;  /* 0x0085c81201007387 */ /* 0x0043e20000100a00 */
[----:B0-----:R-:W-:Y:S01]  /*6a680*/  IMAD.MOV.U32 R94, RZ, RZ, R16 ;  /* 0x000000ffff5e7224 */ /* 0x001fe200078e0010 */
[----:B------:R-:W-:-:S02]  /*6a690*/  MOV R95, R17 ;  /* 0x00000011005f7202 */ /* 0x000fc40000000f00 */
[----:B-1----:R-:W2:Y:S01]  /*6a6a0*/  LDL.128 R16, [R1+0x5b90] ;  /* 0x005b900001107983 */ /* 0x002ea20000100c00 */
[----:B------:R-:W-:Y:S01]  /*6a6b0*/  MOV R50, R96 ;  /* 0x0000006000327202 */ /* 0x000fe20000000f00 */
[----:B------:R-:W-:Y:S01]  /*6a6c0*/  IMAD.MOV.U32 R51, RZ, RZ, R97 ;  /* 0x000000ffff337224 */ /* 0x000fe200078e0061 */
[----:B------:R-:W-:Y:S01]  /*6a6d0*/  MOV R241, R225 ;  /* 0x000000e100f17202 */ /* 0x000fe20000000f00 */
[----:B------:R-:W4:Y:S01]  /*6a6e0*/  LDL.128 R96, [R1+0x4550] ;  /* 0x0045500001607983 */ /* 0x000f220000100c00 */
[----:B------:R-:W-:-:S03]  /*6a6f0*/  IMAD.MOV.U32 R240, RZ, RZ, R224 ;  /* 0x000000fffff07224 */ /* 0x000fc600078e00e0 */
[----:B------:R-:W4:Y:S01]  /*6a700*/  LDL.128 R224, [R1+0x4df0] ;  /* 0x004df00001e07983 */ /* 0x000f220000100c00 */
[--C-:B------:R-:W-:Y:S02]  /*6a710*/  DADD R48, R48, R2.reuse ;  /* 0x0000000030307229 */ /* 0x100fe40000000002 */
[--C-:B------:R-:W-:Y:S01]  /*6a720*/  DADD R26, R26, R2.reuse ;  /* 0x000000001a1a7229 */ /* 0x100fe20000000002 */
[----:B------:R0:W-:Y:S04]  /*6a730*/  STL.64 [R1+0xa9e8], R236 ;  /* 0x00a9e8ec01007387 */ /* 0x0001e80000100a00 */
[----:B---3--:R1:W-:Y:S01]  /*6a740*/  STL.64 [R1+0x8470], R40 ;  /* 0x0084702801007387 */ /* 0x0083e20000100a00 */
[----:B------:R-:W-:Y:S01]  /*6a750*/  DADD R8, R8, R2 ;  /* 0x0000000008087229 */ /* 0x000fe20000000002 */
[----:B0-----:R-:W-:Y:S01]  /*6a760*/  IMAD.MOV.U32 R236, RZ, RZ, R42 ;  /* 0x000000ffffec7224 */ /* 0x001fe200078e002a */
[----:B------:R-:W-:-:S02]  /*6a770*/  MOV R237, R43 ;  /* 0x0000002b00ed7202 */ /* 0x000fc40000000f00 */
[----:B-1----:R-:W3:Y:S04]  /*6a780*/  LDL.LU.128 R40, [R1+0xaa20] ;  /* 0x00aa200001287983 */ /* 0x002ee80000300c00 */
[----:B------:R0:W-:Y:S01]  /*6a790*/  STL.64 [R1+0xa9c0], R208 ;  /* 0x00a9c0d001007387 */ /* 0x0001e20000100a00 */
[----:B------:R-:W-:-:S03]  /*6a7a0*/  DADD R24, R24, R2 ;  /* 0x0000000018187229 */ /* 0x000fc60000000002 */
[----:B------:R1:W-:Y:S04]  /*6a7b0*/  STL.64 [R1+0x3de0], R48 ;  /* 0x003de03001007387 */ /* 0x0003e80000100a00 */
[----:B------:R1:W-:Y:S01]  /*6a7c0*/  STL.64 [R1+0x40f0], R26 ;  /* 0x0040f01a01007387 */ /* 0x0003e20000100a00 */
[----:B0-----:R-:W-:Y:S01]  /*6a7d0*/  MOV R208, R222 ;  /* 0x000000de00d07202 */ /* 0x001fe20000000f00 */
[----:B------:R-:W-:Y:S02]  /*6a7e0*/  IMAD.MOV.U32 R209, RZ, RZ, R223 ;  /* 0x000000ffffd17224 */ /* 0x000fe400078e00df */
[----:B------:R0:W-:Y:S04]  /*6a7f0*/  STL.64 [R1+0xa980], R196 ;  /* 0x00a980c401007387 */ /* 0x0001e80000100a00 */
[----:B-1----:R-:W3:Y:S04]  /*6a800*/  LDL.64 R48, [R1+0x47b0] ;  /* 0x0047b00001307983 */ /* 0x002ee80000100a00 */
[----:B------:R-:W3:Y:S01]  /*6a810*/  LDL.64 R26, [R1+0x44e0] ;  /* 0x0044e000011a7983 */ /* 0x000ee20000100a00 */
[----:B0-----:R-:W-:Y:S01]  /*6a820*/  MOV R197, R5 ;  /* 0x0000000500c57202 */ /* 0x001fe20000000f00 */
[----:B------:R-:W-:-:S02]  /*6a830*/  IMAD.MOV.U32 R196, RZ, RZ, R4 ;  /* 0x000000ffffc47224 */ /* 0x000fc400078e0004 */
[----:B------:R0:W-:Y:S04]  /*6a840*/  STL.64 [R1+0xa9e0], R152 ;  /* 0x00a9e09801007387 */ /* 0x0001e80000100a00 */
[----:B------:R1:W-:Y:S04]  /*6a850*/  STL.64 [R1+0x4470], R8 ;  /* 0x0044700801007387 */ /* 0x0003e80000100a00 */
[----:B------:R1:W-:Y:S01]  /*6a860*/  STL.64 [R1+0xa9a0], R200 ;  /* 0x00a9a0c801007387 */ /* 0x0003e20000100a00 */
[--C-:B0-----:R-:W-:Y:S02]  /*6a870*/  DADD R152, R208, R2.reuse ;  /* 0x00000000d0987229 */ /* 0x101fe40000000002 */
[--C-:B------:R-:W-:Y:S01]  /*6a880*/  DADD R208, R28, R2.reuse ;  /* 0x000000001cd07229 */ /* 0x100fe20000000002 */
[----:B-1----:R-:W3:Y:S01]  /*6a890*/  LDL.64 R8, [R1+0x5d18] ;  /* 0x005d180001087983 */ /* 0x002ee20000100a00 */
[--C-:B------:R-:W-:Y:S01]  /*6a8a0*/  DADD R28, R20, R2.reuse ;  /* 0x00000000141c7229 */ /* 0x100fe20000000002 */
[----:B------:R-:W-:Y:S01]  /*6a8b0*/  IMAD.MOV.U32 R200, RZ, RZ, R196 ;  /* 0x000000ffffc87224 */ /* 0x000fe200078e00c4 */
[----:B------:R-:W-:Y:S01]  /*6a8c0*/  MOV R196, R106 ;  /* 0x0000006a00c47202 */ /* 0x000fe20000000f00 */
[----:B------:R-:W-:Y:S01]  /*6a8d0*/  IMAD.MOV.U32 R201, RZ, RZ, R197 ;  /* 0x000000ffffc97224 */ /* 0x000fe200078e00c5 */
[----:B------:R-:W3:Y:S01]  /*6a8e0*/  LDL.LU.64 R20, [R1+0xaa18] ;  /* 0x00aa180001147983 */ /* 0x000ee20000300a00 */
[----:B------:R-:W-:Y:S01]  /*6a8f0*/  IMAD.MOV.U32 R197, RZ, RZ, R107 ;  /* 0x000000ffffc57224 */ /* 0x000fe200078e006b */
[----:B------:R-:W-:-:S02]  /*6a900*/  DADD R106, R38, R2 ;  /* 0x00000000266a7229 */ /* 0x000fc40000000002 */
[--C-:B------:R-:W-:Y:S01]  /*6a910*/  DADD R38, R22, R2.reuse ;  /* 0x0000000016267229 */ /* 0x100fe20000000002 */
[----:B------:R0:W-:Y:S01]  /*6a920*/  STL.64 [R1+0x4150], R24 ;  /* 0x0041501801007387 */ /* 0x0001e20000100a00 */
[----:B------:R-:W-:-:S03]  /*6a930*/  DADD R10, R10, R2 ;  /* 0x000000000a0a7229 */ /* 0x000fc60000000002 */
[----:B------:R-:W3:Y:S04]  /*6a940*/  LDL.LU.64 R22, [R1+0xaa10] ;  /* 0x00aa100001167983 */ /* 0x000ee80000300a00 */
[----:B0-----:R-:W3:Y:S01]  /*6a950*/  LDL.64 R24, [R1+0x5f30] ;  /* 0x005f300001187983 */ /* 0x001ee20000100a00 */
[--C-:B------:R-:W-:Y:S02]  /*6a960*/  DADD R64, R64, R2.reuse ;  /* 0x0000000040407229 */ /* 0x100fe40000000002 */
[--C-:B------:R-:W-:Y:S02]  /*6a970*/  DADD R46, R46, R2.reuse ;  /* 0x000000002e2e7229 */ /* 0x100fe40000000002 */
[--C-:B------:R-:W-:Y:S02]  /*6a980*/  DADD R36, R36, R2.reuse ;  /* 0x0000000024247229 */ /* 0x100fe40000000002 */
[--C-:B------:R-:W-:Y:S01]  /*6a990*/  DADD R30, R30, R2.reuse ;  /* 0x000000001e1e7229 */ /* 0x100fe20000000002 */
[----:B------:R0:W-:Y:S01]  /*6a9a0*/  STL.64 [R1+0x4420], R10 ;  /* 0x0044200a01007387 */ /* 0x0001e20000100a00 */
[----:B------:R-:W-:-:S03]  /*6a9b0*/  DADD R66, R66, R2 ;  /* 0x0000000042427229 */ /* 0x000fc60000000002 */
[----:B------:R-:W-:Y:S04]  /*6a9c0*/  STL.64 [R1+0x3cd0], R64 ;  /* 0x003cd04001007387 */ /* 0x000fe80000100a00 */
[----:B0-----:R-:W3:Y:S04]  /*6a9d0*/  LDL.64 R10, [R1+0x44d0] ;  /* 0x0044d000010a7983 */ /* 0x001ee80000100a00 */
        /* <DEDUP_REMOVED lines=9> */
[----:B------:R1:W-:Y:S04]  /*6aa70*/  STL.64 [R1+0x3c88], R68 ;  /* 0x003c884401007387 */ /* 0x0003e80000100a00 */
[----:B0-----:R-:W3:Y:S04]  /*6aa80*/  LDL.64 R66, [R1+0x6310] ;  /* 0x0063100001427983 */ /* 0x001ee80000100a00 */
[----:B-1----:R-:W3:Y:S04]  /*6aa90*/  LDL.64 R68, [R1+0x6428] ;  /* 0x0064280001447983 */ /* 0x002ee80000100a00 */
[----:B--2---:R0:W-:Y:S01]  /*6aaa0*/  STL.64 [R1+0x9070], R16 ;  /* 0x0090701001007387 */ /* 0x0041e20000100a00 */
[----:B------:R-:W-:-:S02]  /*6aab0*/  IMAD.MOV.U32 R44, RZ, RZ, R18 ;  /* 0x000000ffff2c7224 */ /* 0x000fc400078e0012 */
[----:B------:R-:W-:Y:S02]  /*6aac0*/  IMAD.MOV.U32 R45, RZ, RZ, R19 ;  /* 0x000000ffff2d7224 */ /* 0x000fe400078e0013 */
[----:B0-----:R-:W2:Y:S01]  /*6aad0*/  LDL.128 R16, [R1+0x3be0] ;  /* 0x003be00001107983 */ /* 0x001ea20000100c00 */
[--C-:B------:R-:W-:Y:S02]  /*6aae0*/  DADD R62, R62, R2.reuse ;  /* 0x000000003e3e7229 */ /* 0x100fe40000000002 */
[--C-:B------:R-:W-:Y:S02]  /*6aaf0*/  DADD R60, R60, R2.reuse ;  /* 0x000000003c3c7229 */ /* 0x100fe40000000002 */
[--C-:B------:R-:W-:Y:S02]  /*6ab00*/  DADD R14, R14, R2.reuse ;  /* 0x000000000e0e7229 */ /* 0x100fe40000000002 */
[----:B------:R-:W-:Y:S01]  /*6ab10*/  DADD R12, R12, R2 ;  /* 0x000000000c0c7229 */ /* 0x000fe20000000002 */
[----:B------:R0:W-:Y:S04]  /*6ab20*/  STL.64 [R1+0x8518], R6 ;  /* 0x0085180601007387 */ /* 0x0001e80000100a00 */
[----:B------:R4:W-:Y:S04]  /*6ab30*/  STL.64 [R1+0xaa08], R246 ;  /* 0x00aa08f601007387 */ /* 0x0009e80000100a00 */
[----:B------:R1:W-:Y:S04]  /*6ab40*/  STL.64 [R1+0xa9b8], R204 ;  /* 0x00a9b8cc01007387 */ /* 0x0003e80000100a00 */
[----:B------:R1:W-:Y:S04]  /*6ab50*/  STL.64 [R1+0xa9f0], R160 ;  /* 0x00a9f0a001007387 */ /* 0x0003e80000100a00 */
[----:B0-----:R-:W2:Y:S01]  /*6ab60*/  LDL.128 R4, [R1+0x3c60] ;  /* 0x003c600001047983 */ /* 0x001ea20000100c00 */
[----:B----4-:R-:W-:-:S02]  /*6ab70*/  IMAD.MOV.U32 R246, RZ, RZ, R96 ;  /* 0x000000fffff67224 */ /* 0x010fc400078e0060 */
[----:B------:R-:W-:Y:S01]  /*6ab80*/  IMAD.MOV.U32 R247, RZ, RZ, R97 ;  /* 0x000000fffff77224 */ /* 0x000fe200078e0061 */
[----:B------:R0:W-:Y:S01]  /*6ab90*/  STL.64 [R1+0x9548], R98 ;  /* 0x0095486201007387 */ /* 0x0001e20000100a00 */
[----:B-1----:R-:W-:Y:S01]  /*6aba0*/  IMAD.MOV.U32 R204, RZ, RZ, R220 ;  /* 0x000000ffffcc7224 */ /* 0x002fe200078e00dc */
[----:B------:R-:W-:Y:S02]  /*6abb0*/  MOV R205, R221 ;  /* 0x000000dd00cd7202 */ /* 0x000fe40000000f00 */
[----:B------:R-:W-:Y:S01]  /*6abc0*/  STL.64 [R1+0x3d70], R62 ;  /* 0x003d703e01007387 */ /* 0x000fe20000100a00 */
[----:B------:R-:W-:Y:S02]  /*6abd0*/  IMAD.MOV.U32 R160, RZ, RZ, R224 ;  /* 0x000000ffffa07224 */ /* 0x000fe400078e00e0 */
[----:B------:R-:W-:Y:S01]  /*6abe0*/  IMAD.MOV.U32 R161, RZ, RZ, R225 ;  /* 0x000000ffffa17224 */ /* 0x000fe200078e00e1 */
[----:B------:R1:W-:Y:S04]  /*6abf0*/  STL.64 [R1+0x3d80], R60 ;  /* 0x003d803c01007387 */ /* 0x0003e80000100a00 */
[----:B------:R-:W-:Y:S04]  /*6ac00*/  STL.64 [R1+0x43b0], R14 ;  /* 0x0043b00e01007387 */ /* 0x000fe80000100a00 */
[----:B------:R4:W-:Y:S04]  /*6ac10*/  STL.64 [R1+0x4400], R12 ;  /* 0x0044000c01007387 */ /* 0x0009e80000100a00 */
[----:B0-----:R-:W2:Y:S04]  /*6ac20*/  LDL.128 R96, [R1+0x48f0] ;  /* 0x0048f00001607983 */ /* 0x001ea80000100c00 */
[----:B------:R0:W-:Y:S04]  /*6ac30*/  STL.64 [R1+0x93b8], R226 ;  /* 0x0093b8e201007387 */ /* 0x0001e80000100a00 */
[----:B-1----:R-:W2:Y:S04]  /*6ac40*/  LDL.128 R60, [R1+0x3bb0] ;  /* 0x003bb000013c7983 */ /* 0x002ea80000100c00 */
[----:B----4-:R-:W4:Y:S04]  /*6ac50*/  LDL.128 R12, [R1+0x3bc0] ;  /* 0x003bc000010c7983 */ /* 0x010f280000100c00 */
[----:B------:R-:W4:Y:S04]  /*6ac60*/  LDL.128 R220, [R1+0x4f80] ;  /* 0x004f800001dc7983 */ /* 0x000f280000100c00 */
[----:B0-----:R-:W4:Y:S01]  /*6ac70*/  LDL.128 R224, [R1+0x5030] ;  /* 0x0050300001e07983 */ /* 0x001f220000100c00 */
[----:B---3--:R-:W-:-:S03]  /*6ac80*/  DADD R40, R40, R2 ;  /* 0x0000000028287229 */ /* 0x008fc60000000002 */
[----:B------:R0:W-:Y:S04]  /*6ac90*/  STL.64 [R1+0xa998], R108 ;  /* 0x00a9986c01007387 */ /* 0x0001e80000100a00 */
[----:B------:R1:W-:Y:S04]  /*6aca0*/  STL.64 [R1+0xa9d0], R144 ;  /* 0x00a9d09001007387 */ /* 0x0003e80000100a00 */
[----:B------:R3:W-:Y:S01]  /*6acb0*/  STL.64 [R1+0x4700], R40 ;  /* 0x0047002801007387 */ /* 0x0007e20000100a00 */
[----:B0-----:R-:W-:Y:S01]  /*6acc0*/  MOV R108, R52 ;  /* 0x00000034006c7202 */ /* 0x001fe20000000f00 */
[----:B------:R-:W-:-:S02]  /*6acd0*/  IMAD.MOV.U32 R109, RZ, RZ, R53 ;  /* 0x000000ffff6d7224 */ /* 0x000fc400078e0035 */
[----:B------:R0:W-:Y:S01]  /*6ace0*/  STL.64 [R1+0xa988], R212 ;  /* 0x00a988d401007387 */ /* 0x0001e20000100a00 */
[--C-:B-1----:R-:W-:Y:S02]  /*6acf0*/  DADD R144, R124, R2.reuse ;  /* 0x000000007c907229 */ /* 0x102fe40000000002 */
[--C-:B------:R-:W-:Y:S02]  /*6ad00*/  DADD R124, R26, R2.reuse ;  /* 0x000000001a7c7229 */ /* 0x100fe40000000002 */
[--C-:B---3--:R-:W-:Y:S02]  /*6ad10*/  DADD R40, R48, R2.reuse ;  /* 0x0000000030287229 */ /* 0x108fe40000000002 */
[--C-:B------:R-:W-:Y:S02]  /*6ad20*/  DADD R26, R130, R2.reuse ;  /* 0x00000000821a7229 */ /* 0x100fe40000000002 */
[--C-:B------:R-:W-:Y:S01]  /*6ad30*/  DADD R130, R202, R2.reuse ;  /* 0x00000000ca827229 */ /* 0x100fe20000000002 */
[----:B0-----:R-:W-:Y:S01]  /*6ad40*/  IMAD.MOV.U32 R212, RZ, RZ, R70 ;  /* 0x000000ffffd47224 */ /* 0x001fe200078e0046 */
[----:B------:R-:W-:Y:S01]  /*6ad50*/  MOV R213, R71 ;  /* 0x0000004700d57202 */ /* 0x000fe20000000f00 */
[----:B------:R-:W-:-:S02]  /*6ad60*/  DADD R70, R92, R2 ;  /* 0x000000005c467229 */ /* 0x000fc40000000002 */
[--C-:B------:R-:W-:Y:S02]  /*6ad70*/  DADD R202, R244, R2.reuse ;  /* 0x00000000f4ca7229 */ /* 0x100fe40000000002 */
[--C-:B------:R-:W-:Y:S02]  /*6ad80*/  DADD R92, R136, R2.reuse ;  /* 0x00000000885c7229 */ /* 0x100fe40000000002 */
[--C-:B------:R-:W-:Y:S02]  /*6ad90*/  DADD R244, R156, R2.reuse ;  /* 0x000000009cf47229 */ /* 0x100fe40000000002 */
[--C-:B------:R-:W-:Y:S02]  /*6ada0*/  DADD R136, R108, R2.reuse ;  /* 0x000000006c887229 */ /* 0x100fe40000000002 */
[--C-:B------:R-:W-:Y:S01]  /*6adb0*/  DADD R156, R44, R2.reuse ;  /* 0x000000002c9c7229 */ /* 0x100fe20000000002 */
[----:B------:R0:W-:Y:S01]  /*6adc0*/  STL.64 [R1+0x47b0], R40 ;  /* 0x0047b02801007387 */ /* 0x0001e20000100a00 */
[----:B------:R-:W-:-:S02]  /*6add0*/  DADD R108, R196, R2 ;  /* 0x00000000c46c7229 */ /* 0x000fc40000000002 */
[--C-:B------:R-:W-:Y:S02]  /*6ade0*/  DADD R44, R8, R2.reuse ;  /* 0x00000000082c7229 */ /* 0x100fe40000000002 */
[--C-:B------:R-:W-:Y:S02]  /*6adf0*/  DADD R196, R20, R2.reuse ;  /* 0x0000000014c47229 */ /* 0x100fe40000000002 */
[--C-:B------:R-:W-:Y:S02]  /*6ae00*/  DADD R20, R218, R2.reuse ;  /* 0x00000000da147229 */ /* 0x100fe40000000002 */
[--C-:B------:R-:W-:Y:S02]  /*6ae10*/  DADD R218, R188, R2.reuse ;  /* 0x00000000bcda7229 */ /* 0x100fe40000000002 */
[--C-:B0-----:R-:W-:Y:S02]  /*6ae20*/  DADD R40, R212, R2.reuse ;  /* 0x00000000d4287229 */ /* 0x101fe40000000002 */
[----:B------:R-:W-:-:S02]  /*6ae30*/  DADD R212, R122, R2 ;  /* 0x000000007ad47229 */ /* 0x000fc40000000002 */
[--C-:B------:R-:W-:Y:S02]  /*6ae40*/  DADD R122, R22, R2.reuse ;  /* 0x00000000167a7229 */ /* 0x100fe40000000002 */
[--C-:B------:R-:W-:Y:S02]  /*6ae50*/  DADD R188, R94, R2.reuse ;  /* 0x000000005ebc7229 */ /* 0x100fe40000000002 */
[--C-:B------:R-:W-:Y:S02]  /*6ae60*/  DADD R22, R214, R2.reuse ;  /* 0x00000000d6167229 */ /* 0x100fe40000000002 */
[--C-:B------:R-:W-:Y:S02]  /*6ae70*/  DADD R94, R24, R2.reuse ;  /* 0x00000000185e7229 */ /* 0x100fe40000000002 */
[--C-:B------:R-:W-:Y:S02]  /*6ae80*/  DADD R214, R234, R2.reuse ;  /* 0x00000000ead67229 */ /* 0x100fe40000000002 */
[--C-:B------:R-:W-:Y:S01]  /*6ae90*/  DADD R234, R176, R2.reuse ;  /* 0x00000000b0ea7229 */ /* 0x100fe20000000002 */
[----:B------:R-:W-:Y:S01]  /*6aea0*/  STL.64 [R1+0x8ef8], R44 ;  /* 0x008ef82c01007387 */ /* 0x000fe20000100a00 */
[----:B------:R-:W-:-:S02]  /*6aeb0*/  DADD R176, R100, R2 ;  /* 0x0000000064b07229 */ /* 0x000fc40000000002 */
[--C-:B------:R-:W-:Y:S01]  /*6aec0*/  DADD R100, R34, R2.reuse ;  /* 0x0000000022647229 */ /* 0x100fe20000000002 */
[----:B------:R0:W-:Y:S01]  /*6aed0*/  STL.64 [R1+0x5d18], R44 ;  /* 0x005d182c01007387 */ /* 0x0001e20000100a00 */
[----:B------:R-:W-:-:S03]  /*6aee0*/  DADD R42, R42, R2 ;  /* 0x000000002a2a7229 */ /* 0x000fc60000000002 */
[----:B------:R-:W3:Y:S04]  /*6aef0*/  LDL.LU.64 R34, [R1+0xaa00] ;  /* 0x00aa000001227983 */ /* 0x000ee80000300a00 */
[----:B------:R1:W-:Y:S04]  /*6af00*/  STL.64 [R1+0xa990], R134 ;  /* 0x00a9908601007387 */ /* 0x0003e80000100a00 */
[----:B0-----:R-:W3:Y:S01]  /*6af10*/  LDL.LU.64 R44, [R1+0xa968] ;  /* 0x00a96800012c7983 */ /* 0x001ee20000300a00 */
[----:B------:R-:W-:-:S03]  /*6af20*/  DADD R50, R50, R2 ;  /* 0x0000000032327229 */ /* 0x000fc60000000002 */
[----:B------:R-:W-:Y:S01]  /*6af30*/  STL.64 [R1+0x8f00], R94 ;  /* 0x008f005e01007387 */ /* 0x000fe20000100a00 */
[----:B-1----:R-:W-:Y:S02]  /*6af40*/  IMAD.MOV.U32 R134, RZ, RZ, R54 ;  /* 0x000000ffff867224 */ /* 0x002fe400078e0036 */
[----:B------:R-:W-:Y:S01]  /*6af50*/  IMAD.MOV.U32 R135, RZ, RZ, R55 ;  /* 0x000000ffff877224 */ /* 0x000fe200078e0037 */
[----:B------:R0:W-:Y:S04]  /*6af60*/  STL.64 [R1+0x5f30], R94 ;  /* 0x005f305e01007387 */ /* 0x0001e80000100a00 */
[----:B------:R1:W-:Y:S01]  /*6af70*/  STL.64 [R1+0xa9d8], R216 ;  /* 0x00a9d8d801007387 */ /* 0x0003e20000100a00 */
[--C-:B------:R-:W-:Y:S02]  /*6af80*/  DADD R48, R80, R2.reuse ;  /* 0x0000000050307229 */ /* 0x100fe40000000002 */
[--C-:B------:R-:W-:Y:S01]  /*6af90*/  DADD R80, R78, R2.reuse ;  /* 0x000000004e507229 */ /* 0x100fe20000000002 */
[----:B------:R1:W-:Y:S04]  /*6afa0*/  STL.64 [R1+0x49b0], R42 ;  /* 0x0049b02a01007387 */ /* 0x0003e80000100a00 */
[----:B0-----:R-:W3:Y:S01]  /*6afb0*/  LDL.LU.64 R94, [R1+0xa960] ;  /* 0x00a96000015e7983 */ /* 0x001ee20000300a00 */
[----:B-1----:R-:W-:-:S03]  /*6afc0*/  DADD R216, R204, R2 ;  /* 0x00000000ccd87229 */ /* 0x002fc60000000002 */
[----:B------:R0:W-:Y:S01]  /*6afd0*/  STL.64 [R1+0x4768], R50 ;  /* 0x0047683201007387 */ /* 0x0001e20000100a00 */
[--C-:B------:R-:W-:Y:S02]  /*6afe0*/  DADD R204, R10, R2.reuse ;  /* 0x000000000acc7229 */ /* 0x100fe40000000002 */
[--C-:B------:R-:W-:Y:S01]  /*6aff0*/  DADD R10, R134, R2.reuse ;  /* 0x00000000860a7229 */ /* 0x100fe20000000002 */
[----:B------:R1:W-:Y:S01]  /*6b000*/  STL.64 [R1+0xa9c8], R140 ;  /* 0x00a9c88c01007387 */ /* 0x0003e20000100a00 */
        /* <DEDUP_REMOVED lines=8> */
[----:B------:R-:W-:Y:S01]  /*6b090*/  STL.64 [R1+0x8a60], R208 ;  /* 0x008a60d001007387 */ /* 0x000fe20000100a00 */
[--C-:B------:R-:W-:Y:S02]  /*6b0a0*/  DADD R138, R206, R2.reuse ;  /* 0x00000000ce8a7229 */ /* 0x100fe40000000002 */
[--C-:B------:R-:W-:Y:S01]  /*6b0b0*/  DADD R88, R238, R2.reuse ;  /* 0x00000000ee587229 */ /* 0x100fe20000000002 */
[----:B------:R-:W-:Y:S01]  /*6b0c0*/  STL.64 [R1+0x8a68], R124 ;  /* 0x008a687c01007387 */ /* 0x000fe20000100a00 */
[--C-:B------:R-:W-:Y:S02]  /*6b0d0*/  DADD R76, R242, R2.reuse ;  /* 0x00000000f24c7229 */ /* 0x100fe40000000002 */
[--C-:B0-----:R-:W-:Y:S01]  /*6b0e0*/  DADD R50, R200, R2.reuse ;  /* 0x00000000c8327229 */ /* 0x101fe20000000002 */
[----:B------:R-:W-:Y:S01]  /*6b0f0*/  STL.64 [R1+0x84f8], R136 ;  /* 0x0084f88801007387 */ /* 0x000fe20000100a00 */
[----:B------:R-:W-:-:S02]  /*6b100*/  DADD R206, R250, R2 ;  /* 0x00000000face7229 */ /* 0x000fc40000000002 */
[--C-:B------:R-:W-:Y:S01]  /*6b110*/  DADD R238, R184, R2.reuse ;  /* 0x00000000b8ee7229 */ /* 0x100fe20000000002 */
[----:B------:R-:W-:Y:S01]  /*6b120*/  STL.64 [R1+0x8510], R108 ;  /* 0x0085106c01007387 */ /* 0x000fe20000100a00 */
[--C-:B------:R-:W-:Y:S02]  /*6b130*/  DADD R242, R180, R2.reuse ;  /* 0x00000000b4f27229 */ /* 0x100fe40000000002 */
[--C-:B-1----:R-:W-:Y:S01]  /*6b140*/  DADD R140, R36, R2.reuse ;  /* 0x00000000248c7229 */ /* 0x102fe20000000002 */
        /* <DEDUP_REMOVED lines=11> */
[--C-:B------:R-:W-:Y:S01]  /*6b200*/  DADD R112, R190, R2.reuse ;  /* 0x00000000be707229 */ /* 0x100fe20000000002 */
[----:B------:R0:W-:Y:S01]  /*6b210*/  STL.64 [R1+0x43d0], R152 ;  /* 0x0043d09801007387 */ /* 0x0001e20000100a00 */
        /* <DEDUP_REMOVED lines=25> */
[----:B--2---:R-:W-:-:S02]  /*6b3b0*/  DADD R66, R18, R2 ;  /* 0x0000000012427229 */ /* 0x004fc40000000002 */
[--C-:B------:R-:W-:Y:S01]  /*6b3c0*/  DADD R18, R236, R2.reuse ;  /* 0x00000000ec127229 */ /* 0x100fe20000000002 */
        /* <DEDUP_REMOVED lines=12> */
[----:B------:R1:W5:Y:S04]  /*6b490*/  LDL.LU.64 R236, [R1+0xa9e8] ;  /* 0x00a9e80001ec7983 */ /* 0x0003680000300a00 */
[----:B0-----:R0:W5:Y:S04]  /*6b4a0*/  LDL.LU.64 R152, [R1+0xa9e0] ;  /* 0x00a9e00001987983 */ /* 0x0011680000300a00 */
[----:B-1----:R0:W5:Y:S04]  /*6b4b0*/  LDL.LU.64 R216, [R1+0xa9d8] ;  /* 0x00a9d80001d87983 */ /* 0x0021680000300a00 */
        /* <DEDUP_REMOVED lines=15> */
[----:B----4-:R0:W5:Y:S01]  /*6b5b0*/  LDL.LU R250, [R1+0xa948] ;  /* 0x00a9480001fa7983 */ /* 0x0101620000300800 */
        /* <DEDUP_REMOVED lines=35> */
[----:B------:R-:W-:Y:S01]  /*6b7f0*/  DADD R30, R226, R2 ;  /* 0x00000000e21e7229 */ /* 0x000fe20000000002 */
[----:B------:R-:W-:-:S04]  /*6b800*/  IMAD.MOV.U32 R2, RZ, RZ, 0x10 ;  /* 0x00000010ff027424 */ /* 0x000fc800078e00ff */
[----:B------:R-:W-:-:S04]  /*6b810*/  IMAD R0, R0, 0x1e0, -R2 ;  /* 0x000001e000007824 */ /* 0x000fc800078e0a02 */
[----:B------:R3:W1:Y:S01]  /*6b820*/  LDC R2, c[0x3][R0+0x8] ;  /* 0x00c0020000027b82 */ /* 0x0006620000000800 */
[----:B------:R0:W-:Y:S04]  /*6b830*/  STL.64 [R1+0x9060], R64 ;  /* 0x0090604001007387 */ /* 0x0001e80000100a00 */
[----:B------:R0:W-:Y:S01]  /*6b840*/  STL.64 [R1+0x9080], R248 ;  /* 0x009080f801007387 */ /* 0x0001e20000100a00 */
[----:B---3--:R-:W-:-:S03]  /*6b850*/  FFMA R0, RZ, R35, R45 ;  /* 0x00000023ff007223 */ /* 0x008fc6000000002d */
        /* <DEDUP_REMOVED lines=93> */
[----:B-1----:R-:W-:-:S11]  /*6be30*/  ISETP.GE.AND P6, PT, R2, 0x1, PT ;  /* 0x000000010200780c */ /* 0x002fd60003fc6270 */
[----:B0-----:R-:W-:Y:S05]  /*6be40*/  @P1 BRA P2, `(.L_x_3913) ;  /* 0x0000000000201947 */ /* 0x001fea0001000000 */
[----:B------:R-:W-:Y:S01]  /*6be50*/  MOV R248, R94 ;  /* 0x0000005e00f87202 */ /* 0x000fe20000000f00 */
[----:B------:R-:W-:Y:S01]  /*6be60*/  IMAD.MOV.U32 R249, RZ, RZ, R95 ;  /* 0x000000fffff97224 */ /* 0x000fe200078e005f */
[----:B------:R-:W-:Y:S01]  /*6be70*/  MOV R251, R35 ;  /* 0x0000002300fb7202 */ /* 0x000fe20000000f00 */
[----:B------:R-:W-:Y:S01]  /*6be80*/  IMAD.MOV.U32 R2, RZ, RZ, R34 ;  /* 0x000000ffff027224 */ /* 0x000fe200078e0022 */
[----:B------:R-:W-:-:S07]  /*6be90*/  MOV R252, 0x6beb0 ;  /* 0x0006beb000fc7802 */ /* 0x000fce0000000f00 */
[----:B-----5:R-:W-:Y:S05]  /*6bea0*/  CALL.REL.NOINC `($__internal_4_$__cuda_sm20_div_rn_f64_full) ;  /* 0x00000a1c00c87944 */ /* 0x020fea0003c00000 */
[----:B------:R-:W-:Y:S02]  /*6beb0*/  IMAD.MOV.U32 R44, RZ, RZ, R250 ;  /* 0x000000ffff2c7224 */ /* 0x000fe400078e00fa */
[----:B------:R-:W-:-:S07]  /*6bec0*/  IMAD.MOV.U32 R45, RZ, RZ, R251 ;  /* 0x000000ffff2d7224 */ /* 0x000fce00078e00fb */
.L_x_3913:
[----:B------:R-:W-:Y:S05]  /*6bed0*/  BSYNC.RECONVERGENT B3 ;  /* 0x0000000000037941 */ /* 0x000fea0003800200 */
.L_x_3912:
[----:B------:R-:W0:Y:S01]  /*6bee0*/  MUFU.RCP64H R3, R61 ;  /* 0x0000003d00037308 */ /* 0x000e220000001800 */
[----:B------:R-:W-:Y:S01]  /*6bef0*/  HFMA2 R2, -RZ, RZ, 0, 5.9604644775390625e-08 ;  /* 0x00000001ff027431 */ /* 0x000fe200000001ff */
        /* <DEDUP_REMOVED lines=18> */
[----:B-----5:R-:W-:Y:S05]  /*6c020*/  CALL.REL.NOINC `($__internal_4_$__cuda_sm20_div_rn_f64_full) ;  /* 0x00000a1c00687944 */ /* 0x020fea0003c00000 */
[----:B------:R-:W-:Y:S01]  /*6c030*/  IMAD.MOV.U32 R64, RZ, RZ, R250 ;  /* 0x000000ffff407224 */ /* 0x000fe200078e00fa */
[----:B------:R-:W-:-:S07]  /*6c040*/  MOV R65, R251 ;  /* 0x000000fb00417202 */ /* 0x000fce0000000f00 */
.L_x_3915:
[----:B------:R-:W-:Y:S05]  /*6c050*/  BSYNC.RECONVERGENT B3 ;  /* 0x0000000000037941 */ /* 0x000fea0003800200 */
.L_x_3914:
[----:B------:R-:W0:Y:S01]  /*6c060*/  MUFU.RCP64H R3, R35 ;  /* 0x0000002300037308 */ /* 0x000e220000001800 */
[----:B------:R-:W-:Y:S01]  /*6c070*/  IMAD.MOV.U32 R2, RZ, RZ, 0x1 ;  /* 0x00000001ff027424 */ /* 0x000fe200078e00ff */
[----:B------:R1:W-:Y:S01]  /*6c080*/  STL.128 [R1+0x3be0], R64 ;  /* 0x003be04001007387 */ /* 0x0003e20000100c00 */
[----:B-----5:R-:W-:Y:S01]  /*6c090*/  FSETP.GEU.AND P2, PT, |R55|, 6.5827683646048100446e-37, PT ;  /* 0x036000003700780b */ /* 0x020fe20003f4e200 */
        /* <DEDUP_REMOVED lines=18> */
[----:B------:R-:W-:Y:S05]  /*6c1c0*/  CALL.REL.NOINC `($__internal_4_$__cuda_sm20_div_rn_f64_full) ;  /* 0x00000a1c00007944 */ /* 0x000fea0003c00000 */
[----:B------:R-:W-:Y:S01]  /*6c1d0*/  MOV R150, R250 ;  /* 0x000000fa00967202 */ /* 0x000fe20000000f00 */
[----:B------:R-:W-:-:S07]  /*6c1e0*/  IMAD.MOV.U32 R151, RZ, RZ, R251 ;  /* 0x000000ffff977224 */ /* 0x000fce00078e00fb */
.L_x_3917:
[----:B------:R-:W-:Y:S05]  /*6c1f0*/  BSYNC.RECONVERGENT B3 ;  /* 0x0000000000037941 */ /* 0x000fea0003800200 */
.L_x_3916:
        /* <DEDUP_REMOVED lines=20> */
[----:B------:R-:W-:Y:S05]  /*6c340*/  CALL.REL.NOINC `($__internal_4_$__cuda_sm20_div_rn_f64_full) ;  /* 0x00000a1800a07944 */ /* 0x000fea0003c00000 */
[----:B------:R-:W-:Y:S02]  /*6c350*/  IMAD.MOV.U32 R44, RZ, RZ, R250 ;  /* 0x000000ffff2c7224 */ /* 0x000fe400078e00fa */
[----:B------:R-:W-:-:S07]  /*6c360*/  IMAD.MOV.U32 R45, RZ, RZ, R251 ;  /* 0x000000ffff2d7224 */ /* 0x000fce00078e00fb */
.L_x_3919:
[----:B------:R-:W-:Y:S05]  /*6c370*/  BSYNC.RECONVERGENT B3 ;  /* 0x0000000000037941 */ /* 0x000fea0003800200 */
.L_x_3918:
        /* <DEDUP_REMOVED lines=15> */
[----:B0-----:R-:W-:-:S08]  /*6c470*/  DFMA R44, -R14, R4, R16 ;  /* 0x000000040e2c722b */ /* 0x001fd00000000110 */
[----:B------:R-:W-:Y:S01]  /*6c480*/  DFMA R44, R2, R44, R4 ;  /* 0x0000002c022c722b */ /* 0x000fe20000000004 */
        /* <DEDUP_REMOVED lines=12> */
.L_x_3921:
[----:B------:R-:W-:Y:S05]  /*6c550*/  BSYNC.RECONVERGENT B3 ;  /* 0x0000000000037941 */ /* 0x000fea0003800200 */
.L_x_3920:
        /* <DEDUP_REMOVED lines=20> */
[----:B------:R-:W-:Y:S05]  /*6c6a0*/  CALL.REL.NOINC `($__internal_4_$__cuda_sm20_div_rn_f64_full) ;  /* 0x00000a1400c87944 */ /* 0x000fea0003c00000 */
[----:B------:R-:W-:Y:S01]  /*6c6b0*/  IMAD.MOV.U32 R46, RZ, RZ, R250 ;  /* 0x000000ffff2e7224 */ /* 0x000fe200078e00fa */
[----:B------:R-:W-:-:S07]  /*6c6c0*/  MOV R47, R251 ;  /* 0x000000fb002f7202 */ /* 0x000fce0000000f00 */
.L_x_3923:
[----:B------:R-:W-:Y:S05]  /*6c6d0*/  BSYNC.RECONVERGENT B3 ;  /* 0x0000000000037941 */ /* 0x000fea0003800200 */
.L_x_3922:
[----:B------:R-:W2:Y:S01]  /*6c6e0*/  LDL.64 R4, [R1+0x3db8] ;  /* 0x003db80001047983 */ /* 0x000ea20000100a00 */
[----:B------:R-:W0:Y:S01]  /*6c6f0*/  MUFU.RCP64H R3, R13 ;  /* 0x0000000d00037308 */ /* 0x000e220000001800 */
[----:B------:R-:W-:Y:S01]  /*6c700*/  IMAD.MOV.U32 R2, RZ, RZ, 0x1 ;  /* 0x00000001ff027424 */ /* 0x000fe200078e00ff */
[----:B------:R-:W-:Y:S01]  /*6c710*/  MOV R179, R103 ;  /* 0x0000006700b37202 */ /* 0x000fe20000000f00 */
[----:B------:R-:W-:Y:S01]  /*6c720*/  IMAD.MOV.U32 R178, RZ, RZ, R102 ;  /* 0x000000ffffb27224 */ /* 0x000fe200078e0066 */
[----:B------:R1:W-:Y:S01]  /*6c730*/  STL.128 [R1+0x3d30], R44 ;  /* 0x003d302c01007387 */ /* 0x0003e20000100c00 */
[----:B------:R-:W-:Y:S03]  /*6c740*/  BSSY.RECONVERGENT B3, `(.L_x_3924) ;  /* 0x0000016000037945 */ /* 0x000fe60003800200 */
        /* <DEDUP_REMOVED lines=21> */
.L_x_3925:
[----:B------:R-:W-:Y:S05]  /*6c8a0*/  BSYNC.RECONVERGENT B3 ;  /* 0x0000000000037941 */ /* 0x000fea0003800200 */
.L_x_3924:
        /* <DEDUP_REMOVED lines=24> */
[----:B-----5:R-:W-:Y:S05]  /*6ca30*/  CALL.REL.NOINC `($__internal_4_$__cuda_sm20_div_rn_f64_full) ;  /* 0x00000a1000e47944 */ /* 0x020fea0003c00000 */
[----:B------:R-:W-:Y:S01]  /*6ca40*/  MOV R44, R250 ;  /* 0x000000fa002c7202 */ /* 0x000fe20000000f00 */
[----:B------:R-:W-:-:S07]  /*6ca50*/  IMAD.MOV.U32 R45, RZ, RZ, R251 ;  /* 0x000000ffff2d7224 */ /* 0x000fce00078e00fb */
.L_x_3927:
[----:B------:R-:W-:Y:S05]  /*6ca60*/  BSYNC.RECONVERGENT B3 ;  /* 0x0000000000037941 */ /* 0x000fea0003800200 */
.L_x_3926:
        /* <DEDUP_REMOVED lines=23> */
.L_x_3929:
[----:B------:R-:W-:Y:S05]  /*6cbe0*/  BSYNC.RECONVERGENT B3 ;  /* 0x0000000000037941 */ /* 0x000fea0003800200 */
.L_x_3928:
[----:B------:R-:W0:Y:S01]  /*6cbf0*/  MUFU.RCP64H R3, R35 ;  /* 0x0000002300037308 */ /* 0x000e220000001800 */
[----:B------:R-:W-:Y:S01]  /*6cc00*/  MOV R2, 0x1 ;  /* 0x0000000100027802 */ /* 0x000fe20000000f00 */
[----:B------:R1:W-:Y:S01]  /*6cc10*/  STL.128 [R1+0x4180], R44 ;  /* 0x0041802c01007387 */ /* 0x0003e20000100c00 */
[----:B-----5:R-:W-:Y:S01]  /*6cc20*/  FSETP.GEU.AND P2, PT, |R19|, 6.5827683646048100446e-37, PT ;  /* 0x036000001300780b */ /* 0x020fe20003f4e200 */
[----:B------:R-:W-:Y:S02]  /*6cc30*/  BSSY.RECONVERGENT B3, `(.L_x_3930) ;  /* 0x0000015000037945 */ /* 0x000fe40003800200 */
        /* <DEDUP_REMOVED lines=20> */
.L_x_3931:
[----:B------:R-:W-:Y:S05]  /*6cd80*/  BSYNC.RECONVERGENT B3 ;  /* 0x0000000000037941 */ /* 0x000fea0003800200 */
.L_x_3930:
[----:B------:R-:W2:Y:S01]  /*6cd90*/  LDL.64 R2, [R1+0x4208] ;  /* 0x0042080001027983 */ /* 0x000ea20000100a00 */
[----:B------:R-:W0:Y:S01]  /*6cda0*/  MUFU.RCP64H R5, R33 ;  /* 0x0000002100057308 */ /* 0x000e220000001800 */
[----:B------:R-:W-:Y:S01]  /*6cdb0*/  IMAD.MOV.U32 R4, RZ, RZ, 0x1 ;  /* 0x00000001ff047424 */ /* 0x000fe200078e00ff */
[----:B------:R-:W-:Y:S01]  /*6cdc0*/  BSSY.RECONVERGENT B3, `(.L_x_3932) ;  /* 0x0000019000037945 */ /* 0x000fe20003800200 */
[----:B------:R-:W-:Y:S04]  /*6cdd0*/  STL.128 [R1+0x41b0], R168 ;  /* 0x0041b0a801007387 */ /* 0x000fe80000100c00 */
[----:B0-----:R-:W-:-:S08]  /*6cde0*/  DFMA R12, -R32, R4, 1 ;  /* 0x3ff00000200c742b */ /* 0x001fd00000000104 */
[----:B------:R-:W-:-:S08]  /*6cdf0*/  DFMA R12, R12, R12, R12 ;  /* 0x0000000c0c0c722b */ /* 0x000fd0000000000c */
[----:B------:R-:W-:-:S08]  /*6ce00*/  DFMA R4, R4, R12, R4 ;  /* 0x0000000c0404722b */ /* 0x000fd00000000004 */
[----:B------:R-:W-:-:S08]  /*6ce10*/  DFMA R12, -R32, R4, 1 ;  /* 0x3ff00000200c742b */ /* 0x000fd00000000104 */
[----:B------:R-:W-:Y:S01]  /*6ce20*/  DFMA R4, R4, R12, R4 ;  /* 0x0000000c0404722b */ /* 0x000fe20000000004 */
[----:B------:R-:W-:Y:S01]  /*6ce30*/  IMAD.MOV.U32 R12, RZ, RZ, R16 ;  /* 0x000000ffff0c7224 */ /* 0x000fe200078e0010 */
[----:B------:R-:W-:-:S05]  /*6ce40*/  MOV R13, R17 ;  /* 0x00000011000d7202 */ /* 0x000fca0000000f00 */
[----:B------:R2:W-:Y:S02]  /*6ce50*/  STL.128 [R1+0x41a0], R12 ;  /* 0x0041a00c01007387 */ /* 0x0005e40000100c00 */
[----:B--2---:R-:W-:Y:S01]  /*6ce60*/  DMUL R12, R2, R4 ;  /* 0x00000004020c7228 */ /* 0x004fe20000000000 */
[----:B------:R-:W-:-:S07]  /*6ce70*/  FSETP.GEU.AND P2, PT, |R3|, 6.5827683646048100446e-37, PT ;  /* 0x036000000300780b */ /* 0x000fce0003f4e200 */
        /* <DEDUP_REMOVED lines=13> */
.L_x_3933:
[----:B------:R-:W-:Y:S05]  /*6cf50*/  BSYNC.RECONVERGENT B3 ;  /* 0x0000000000037941 */ /* 0x000fea0003800200 */
.L_x_3932:
[----:B------:R-:W2:Y:S04]  /*6cf60*/  LDL.64 R16, [R1+0x8490] ;  /* 0x0084900001107983 */ /* 0x000ea80000100a00 */
[----:B------:R-:W3:Y:S04]  /*6cf70*/  LDL.128 R12, [R1+0x4540] ;  /* 0x00454000010c7983 */ /* 0x000ee80000100c00 */
[----:B------:R0:W5:Y:S01]  /*6cf80*/  LDL.128 R168, [R1+0x4560] ;  /* 0x0045600001a87983 */ /* 0x0001620000100c00 */
[----:B------:R-:W-:-:S03]  /*6cf90*/  HFMA2 R2, -RZ, RZ, 0, 5.9604644775390625e-08 ;  /* 0x00000001ff027431 */ /* 0x000fc600000001ff */
[----:B------:R-:W-:Y:S04]  /*6cfa0*/  STL.64 [R1+0x4208], R4 ;  /* 0x0042080401007387 */ /* 0x000fe80000100a00 */
[----:B------:R-:W-:Y:S04]  /*6cfb0*/  STL.128 [R1+0x4210], R164 ;  /* 0x004210a401007387 */ /* 0x000fe80000100c00 */
[----:B------:R-:W-:Y:S01]  /*6cfc0*/  STL.64 [R1+0x42e0], R184 ;  /* 0x0042e0b801007387 */ /* 0x000fe20000100a00 */
[----:B------:R-:W-:Y:S01]  /*6cfd0*/  BSSY.RECONVERGENT B3, `(.L_x_3934) ;  /* 0x000001a000037945 */ /* 0x000fe20003800200 */
[----:B--2---:R-:W1:Y:S02]  /*6cfe0*/  MUFU.RCP64H R3, R17 ;  /* 0x0000001100037308 */ /* 0x004e640000001800 */
[----:B---3--:R1:W-:Y:S01]  /*6cff0*/  STL.64 [R1+0x91b0], R12 ;  /* 0x0091b00c01007387 */ /* 0x0083e20000100a00 */
[----:B------:R-:W-:-:S02]  /*6d000*/  IMAD.MOV.U32 R18, RZ, RZ, R14 ;  /* 0x000000ffff127224 */ /* 0x000fc400078e000e */
[----:B------:R-:W-:Y:S01]  /*6d010*/  IMAD.MOV.U32 R19, RZ, RZ, R15 ;  /* 0x000000ffff137224 */ /* 0x000fe200078e000f */
[----:B-1----:R-:W-:-:S08]  /*6d020*/  DFMA R12, -R16, R2, 1 ;  /* 0x3ff00000100c742b */ /* 0x002fd00000000102 */
        /* <DEDUP_REMOVED lines=20> */
.L_x_3935:
[----:B------:R-:W-:Y:S05]  /*6d170*/  BSYNC.RECONVERGENT B3 ;  /* 0x0000000000037941 */ /* 0x000fea0003800200 */
.L_x_3934:
[----:B------:R-:W2:Y:S04]  /*6d180*/  LDL.64 R46, [R1+0x9368] ;  /* 0x00936800012e7983 */ /* 0x000ea80000100a00 */
[----:B------:R-:W3:Y:S04]  /*6d190*/  LDL.64 R54, [R1+0x91b0] ;  /* 0x0091b00001367983 */ /* 0x000ee80000100a00 */
[----:B------:R-:W4:Y:S04]  /*6d1a0*/  LDL.128 R12, [R1+0x4690] ;  /* 0x00469000010c7983 */ /* 0x000f280000100c00 */
[----:B------:R-:W4:Y:S01]  /*6d1b0*/  LDL.64 R52, [R1+0x8a50] ;  /* 0x008a500001347983 */ /* 0x000f220000100a00 */
[----:B------:R-:W0:Y:S01]  /*6d1c0*/  MUFU.RCP64H R5, R113 ;  /* 0x0000007100057308 */ /* 0x000e220000001800 */
[----:B------:R-:W-:-:S06]  /*6d1d0*/  HFMA2 R4, -RZ, RZ, 0, 5.9604644775390625e-08 ;  /* 0x00000001ff047431 */ /* 0x000fcc00000001ff */
[----:B0-----:R-:W-:-:S08]  /*6d1e0*/  DFMA R16, -R112, R4, 1 ;  /* 0x3ff000007010742b */ /* 0x001fd00000000104 */
[----:B------:R-:W-:-:S08]  /*6d1f0*/  DFMA R16, R16, R16, R16 ;  /* 0x000000101010722b */ /* 0x000fd00000000010 */
[----:B------:R-:W-:Y:S02]  /*6d200*/  DFMA R4, R4, R16, R4 ;  /* 0x000000100404722b */ /* 0x000fe40000000004 */
[-C--:B--2--5:R-:W-:Y:S02]  /*6d210*/  DFMA R46, R46, R2.reuse, R170 ;  /* 0x000000022e2e722b */ /* 0x0a4fe400000000aa */
[----:B---3--:R-:W-:Y:S01]  /*6d220*/  DFMA R170, R54, R2, R188 ;  /* 0x0000000236aa722b */ /* 0x008fe200000000bc */
[----:B------:R-:W2:Y:S01]  /*6d230*/  LDL.64 R54, [R1+0x9548] ;  /* 0x0095480001367983 */ /* 0x000ea20000100a00 */
[----:B----4-:R-:W-:-:S03]  /*6d240*/  IMAD.MOV.U32 R44, RZ, RZ, R14 ;  /* 0x000000ffff2c7224 */ /* 0x010fc600078e000e */
[----:B------:R0:W-:Y:S01]  /*6d250*/  STL.64 [R1+0x88c0], R12 ;  /* 0x0088c00c01007387 */ /* 0x0001e20000100a00 */
[----:B------:R-:W-:-:S03]  /*6d260*/  IMAD.MOV.U32 R45, RZ, RZ, R15 ;  /* 0x000000ffff2d7224 */ /* 0x000fc600078e000f */
[----:B0-----:R0:W5:Y:S01]  /*6d270*/  LDL.128 R12, [R1+0x46b0] ;  /* 0x0046b000010c7983 */ /* 0x0011620000100c00 */
[----:B------:R-:W-:-:S08]  /*6d280*/  DFMA R16, -R112, R4, 1 ;  /* 0x3ff000007010742b */ /* 0x000fd00000000104 */
[----:B------:R-:W-:-:S08]  /*6d290*/  DFMA R4, R4, R16, R4 ;  /* 0x000000100404722b */ /* 0x000fd00000000004 */
[----:B------:R-:W-:-:S08]  /*6d2a0*/  DMUL R16, R44, -R4 ;  /* 0x800000042c107228 */ /* 0x000fd00000000000 */
[----:B------:R-:W-:-:S08]  /*6d2b0*/  DFMA R18, -R112, R16, -R44 ;  /* 0x000000107012722b */ /* 0x000fd0000000092c */
[----:B------:R-:W-:Y:S02]  /*6d2c0*/  DFMA R4, R4, R18, R16 ;  /* 0x000000120404722b */ /* 0x000fe40000000010 */
[----:B------:R-:W-:Y:S02]  /*6d2d0*/  DADD R16, -RZ, -R2 ;  /* 0x00000000ff107229 */ /* 0x000fe40000000902 */
[----:B------:R-:W-:Y:S01]  /*6d2e0*/  DADD R2, -RZ, -R44 ;  /* 0x00000000ff027229 */ /* 0x000fe2000000092c */
[----:B------:R0:W-:Y:S04]  /*6d2f0*/  STL.64 [R1+0x8f10], R46 ;  /* 0x008f102e01007387 */ /* 0x0001e80000100a00 */
[----:B------:R0:W-:Y:S01]  /*6d300*/  STL.64 [R1+0x4548], R16 ;  /* 0x0045481001007387 */ /* 0x0001e20000100a00 */
[----:B------:R-:W-:-:S03]  /*6d310*/  FFMA R0, RZ, R113, R5 ;  /* 0x00000071ff007223 */ /* 0x000fc60000000005 */
[----:B------:R0:W-:Y:S04]  /*6d320*/  STL.64 [R1+0x4568], R46 ;  /* 0x0045682e01007387 */ /* 0x0001e80000100a00 */
[----:B------:R0:W-:Y:S01]  /*6d330*/  STL.64 [R1+0x4570], R170 ;  /* 0x004570aa01007387 */ /* 0x0001e20000100a00 */
[----:B------:R-:W-:Y:S02]  /*6d340*/  FSETP.GT.AND P1, PT, |R0|, 1.469367938527859385e-39, PT ;  /* 0x001000000000780b */ /* 0x000fe40003f24200 */
        /* <DEDUP_REMOVED lines=9> */
[----:B0----5:R-:W-:Y:S05]  /*6d3e0*/  CALL.REL.NOINC `($__internal_4_$__cuda_sm20_div_rn_f64_full) ;  /* 0x00000a0800787944 */ /* 0x021fea0003c00000 */
[----:B------:R-:W-:Y:S01]  /*6d3f0*/  IMAD.MOV.U32 R4, RZ, RZ, R250 ;  /* 0x000000ffff047224 */ /* 0x000fe200078e00fa */
[----:B------:R-:W-:-:S07]  /*6d400*/  MOV R5, R251 ;  /* 0x000000fb00057202 */ /* 0x000fce0000000f00 */
.L_x_3937:
[----:B------:R-:W-:Y:S05]  /*6d410*/  BSYNC.RECONVERGENT B3 ;  /* 0x0000000000037941 */ /* 0x000fea0003800200 */
.L_x_3936:
[----:B0-----:R-:W2:Y:S01]  /*6d420*/  LDL.128 R16, [R1+0x4580] ;  /* 0x0045800001107983 */ /* 0x001ea20000100c00 */
[----:B------:R-:W0:Y:S01]  /*6d430*/  MUFU.RCP64H R3, R123 ;  /* 0x0000007b00037308 */ /* 0x000e220000001800 */
[----:B------:R-:W-:Y:S02]  /*6d440*/  IMAD.MOV.U32 R2, RZ, RZ, 0x1 ;  /* 0x00000001ff027424 */ /* 0x000fe400078e00ff */
[----:B------:R-:W3:Y:S04]  /*6d450*/  LDL.64 R46, [R1+0x8820] ;  /* 0x00882000012e7983 */ /* 0x000ee80000100a00 */
[----:B------:R-:W4:Y:S04]  /*6d460*/  LDL.128 R148, [R1+0x4900] ;  /* 0x0049000001947983 */ /* 0x000f280000100c00 */
[----:B------:R-:W4:Y:S04]  /*6d470*/  LDL.128 R64, [R1+0x4920] ;  /* 0x0049200001407983 */ /* 0x000f280000100c00 */
[----:B------:R1:W5:Y:S01]  /*6d480*/  LDL.128 R188, [R1+0x4910] ;  /* 0x0049100001bc7983 */ /* 0x0003620000100c00 */
[----:B--2---:R-:W-:-:S03]  /*6d490*/  IMAD.MOV.U32 R52, RZ, RZ, R16 ;  /* 0x000000ffff347224 */ /* 0x004fc600078e0010 */
[----:B------:R0:W-:Y:S01]  /*6d4a0*/  STL.128 [R1+0x8e70], R16 ;  /* 0x008e701001007387 */ /* 0x0001e20000100c00 */
[----:B------:R-:W-:Y:S01]  /*6d4b0*/  IMAD.MOV.U32 R53, RZ, RZ, R17 ;  /* 0x000000ffff357224 */ /* 0x000fe200078e0011 */
[----:B0-----:R-:W-:-:S08]  /*6d4c0*/  DFMA R16, -R122, R2, 1 ;  /* 0x3ff000007a10742b */ /* 0x001fd00000000102 */
[----:B------:R-:W-:-:S08]  /*6d4d0*/  DFMA R16, R16, R16, R16 ;  /* 0x000000101010722b */ /* 0x000fd00000000010 */
[----:B------:R-:W-:-:S08]  /*6d4e0*/  DFMA R2, R2, R16, R2 ;  /* 0x000000100202722b */ /* 0x000fd00000000002 */
[----:B------:R-:W-:-:S08]  /*6d4f0*/  DFMA R16, -R122, R2, 1 ;  /* 0x3ff000007a10742b */ /* 0x000fd00000000102 */
[----:B------:R-:W-:Y:S01]  /*6d500*/  DFMA R2, R2, R16, R2 ;  /* 0x000000100202722b */ /* 0x000fe20000000002 */
[----:B------:R-:W-:-:S07]  /*6d510*/  MOV R44, R18 ;  /* 0x00000012002c7202 */ /* 0x000fce0000000f00 */
[----:B------:R-:W-:Y:S01]  /*6d520*/  DMUL R16, R96, -R2 ;  /* 0x8000000260107228 */ /* 0x000fe20000000000 */
[----:B------:R-:W-:-:S07]  /*6d530*/  IMAD.MOV.U32 R45, RZ, RZ, R19 ;  /* 0x000000ffff2d7224 */ /* 0x000fce00078e0013 */
[----:B------:R-:W-:-:S08]  /*6d540*/  DFMA R18, -R122, R16, -R96 ;  /* 0x000000107a12722b */ /* 0x000fd00000000960 */
[----:B------:R-:W-:Y:S02]  /*6d550*/  DFMA R2, R2, R18, R16 ;  /* 0x000000120202722b */ /* 0x000fe40000000010 */
[----:B------:R-:W2:Y:S01]  /*6d560*/  LDL.64 R18, [R1+0x9268] ;  /* 0x0092680001127983 */ /* 0x000ea20000100a00 */
[----:B------:R-:W-:Y:S02]  /*6d570*/  DADD R16, -RZ, -R4 ;  /* 0x00000000ff107229 */ /* 0x000fe40000000904 */
[-C--:B---3-5:R-:W-:Y:S02]  /*6d580*/  DFMA R46, R46, R4.reuse, R14 ;  /* 0x000000042e2e722b */ /* 0x0a8fe4000000000e */
[----:B------:R-:W-:-:S03]  /*6d590*/  DFMA R44, R44, R4, R12 ;  /* 0x000000042c2c722b */ /* 0x000fc6000000000c */
[----:B------:R0:W-:Y:S01]  /*6d5a0*/  STL.64 [R1+0x4698], R16 ;  /* 0x0046981001007387 */ /* 0x0001e20000100a00 */
[----:B------:R-:W-:-:S03]  /*6d5b0*/  FFMA R0, RZ, R123, R3 ;  /* 0x0000007bff007223 */ /* 0x000fc60000000003 */
[----:B------:R1:W-:Y:S01]  /*6d5c0*/  STL.64 [R1+0x89d8], R46 ;  /* 0x0089d82e01007387 */ /* 0x0003e20000100a00 */
[----:B0-----:R-:W-:Y:S02]  /*6d5d0*/  DFMA R16, R52, R4, R158 ;  /* 0x000000043410722b */ /* 0x001fe4000000009e */
[----:B------:R-:W-:Y:S01]  /*6d5e0*/  DADD R4, -RZ, -R96 ;  /* 0x00000000ff047229 */ /* 0x000fe20000000960 */
[----:B------:R1:W-:Y:S04]  /*6d5f0*/  STL.64 [R1+0x89d0], R44 ;  /* 0x0089d02c01007387 */ /* 0x0003e80000100a00 */
[----:B------:R1:W-:Y:S04]  /*6d600*/  STL.64 [R1+0x8540], R16 ;  /* 0x0085401001007387 */ /* 0x0003e80000100a00 */
[----:B------:R1:W-:Y:S04]  /*6d610*/  STL.128 [R1+0x46b0], R44 ;  /* 0x0046b02c01007387 */ /* 0x0003e80000100c00 */
[----:B----4-:R1:W-:Y:S04]  /*6d620*/  STL.128 [R1+0x8b80], R64 ;  /* 0x008b804001007387 */ /* 0x0103e80000100c00 */
        /* <DEDUP_REMOVED lines=11> */
[----:B-1----:R-:W-:Y:S05]  /*6d6e0*/  CALL.REL.NOINC `($__internal_4_$__cuda_sm20_div_rn_f64_full) ;  /* 0x00000a0400b87944 */ /* 0x002fea0003c00000 */
[----:B------:R-:W-:Y:S02]  /*6d6f0*/  IMAD.MOV.U32 R2, RZ, RZ, R250 ;  /* 0x000000ffff027224 */ /* 0x000fe400078e00fa */
[----:B------:R-:W-:-:S07]  /*6d700*/  IMAD.MOV.U32 R3, RZ, RZ, R251 ;  /* 0x000000ffff037224 */ /* 0x000fce00078e00fb */
.L_x_3939:
[----:B------:R-:W-:Y:S05]  /*6d710*/  BSYNC.RECONVERGENT B3 ;  /* 0x0000000000037941 */ /* 0x000fea0003800200 */
.L_x_3938:
[----:B-1----:R-:W2:Y:S04]  /*6d720*/  LDL.128 R16, [R1+0x47f0] ;  /* 0x0047f00001107983 */ /* 0x002ea80000100c00 */
[----:B------:R-:W3:Y:S01]  /*6d730*/  LDL.128 R12, [R1+0x4930] ;  /* 0x00493000010c7983 */ /* 0x000ee20000100c00 */
[----:B------:R-:W0:Y:S01]  /*6d740*/  MUFU.RCP64H R5, R11 ;  /* 0x0000000b00057308 */ /* 0x000e220000001800 */
[----:B------:R-:W-:Y:S02]  /*6d750*/  IMAD.MOV.U32 R4, RZ, RZ, 0x1 ;  /* 0x00000001ff047424 */ /* 0x000fe400078e00ff */
[----:B------:R-:W4:Y:S04]  /*6d760*/  LDL.LU.64 R44, [R1+0x8b88] ;  /* 0x008b8800012c7983 */ /* 0x000f280000300a00 */
[----:B------:R-:W4:Y:S04]  /*6d770*/  LDL.LU.64 R70, [R1+0x8970] ;  /* 0x0089700001467983 */ /* 0x000f280000300a00 */
[----:B------:R-:W4:Y:S04]  /*6d780*/  LDL.128 R96, [R1+0x4950] ;  /* 0x0049500001607983 */ /* 0x000f280000100c00 */
[----:B------:R1:W5:Y:S01]  /*6d790*/  LDL.128 R52, [R1+0x4960] ;  /* 0x0049600001347983 */ /* 0x0003620000100c00 */
[----:B--2---:R-:W-:Y:S01]  /*6d7a0*/  MOV R66, R16 ;  /* 0x0000001000427202 */ /* 0x004fe20000000f00 */
[----:B------:R-:W-:-:S02]  /*6d7b0*/  IMAD.MOV.U32 R67, RZ, RZ, R17 ;  /* 0x000000ffff437224 */ /* 0x000fc400078e0011 */
[----:B------:R0:W-:Y:S02]  /*6d7c0*/  STL.128 [R1+0x8ee0], R16 ;  /* 0x008ee01001007387 */ /* 0x0001e40000100c00 */
[----:B0-----:R-:W-:-:S08]  /*6d7d0*/  DFMA R16, -R10, R4, 1 ;  /* 0x3ff000000a10742b */ /* 0x001fd00000000104 */
[----:B------:R-:W-:-:S08]  /*6d7e0*/  DFMA R16, R16, R16, R16 ;  /* 0x000000101010722b */ /* 0x000fd00000000010 */
[----:B------:R-:W-:-:S08]  /*6d7f0*/  DFMA R4, R4, R16, R4 ;  /* 0x000000100404722b */ /* 0x000fd00000000004 */
[----:B------:R-:W-:-:S08]  /*6d800*/  DFMA R16, -R10, R4, 1 ;  /* 0x3ff000000a10742b */ /* 0x000fd00000000104 */
[----:B------:R-:W-:Y:S01]  /*6d810*/  DFMA R4, R4, R16, R4 ;  /* 0x000000100404722b */ /* 0x000fe20000000004 */
[----:B------:R-:W-:-:S07]  /*6d820*/  IMAD.MOV.U32 R46, RZ, RZ, R18 ;  /* 0x000000ffff2e7224 */ /* 0x000fce00078e0012 */
[----:B---3--:R-:W-:Y:S01]  /*6d830*/  DMUL R16, R12, -R4 ;  /* 0x800000040c107228 */ /* 0x008fe20000000000 */
[----:B------:R-:W-:-:S07]  /*6d840*/  MOV R47, R19 ;  /* 0x00000013002f7202 */ /* 0x000fce0000000f00 */
[----:B------:R-:W-:-:S08]  /*6d850*/  DFMA R18, -R10, R16, -R12 ;  /* 0x000000100a12722b */ /* 0x000fd0000000090c */
[----:B------:R-:W-:Y:S02]  /*6d860*/  DFMA R64, R4, R18, R16 ;  /* 0x000000120440722b */ /* 0x000fe40000000010 */
[----:B------:R-:W2:Y:S01]  /*6d870*/  LDL.64 R18, [R1+0x8978] ;  /* 0x0089780001127983 */ /* 0x000ea20000100a00 */
[----:B------:R-:W-:Y:S02]  /*6d880*/  DADD R4, -RZ, -R2 ;  /* 0x00000000ff047229 */ /* 0x000fe40000000902 */
[-C--:B----4-:R-:W-:Y:S02]  /*6d890*/  DFMA R44, R196, R2.reuse, R44 ;  /* 0x00000002c42c722b */ /* 0x090fe4000000002c */
[----:B------:R-:W-:-:S03]  /*6d8a0*/  DFMA R16, R66, R2, R70 ;  /* 0x000000024210722b */ /* 0x000fc60000000046 */
[----:B------:R0:W-:Y:S01]  /*6d8b0*/  STL.128 [R1+0x48f0], R4 ;  /* 0x0048f00401007387 */ /* 0x0001e20000100c00 */
[----:B------:R-:W-:-:S03]  /*6d8c0*/  FFMA R0, RZ, R11, R65 ;  /* 0x0000000bff007223 */ /* 0x000fc60000000041 */
[----:B------:R1:W-:Y:S04]  /*6d8d0*/  STL.64 [R1+0x8a58], R44 ;  /* 0x008a582c01007387 */ /* 0x0003e80000100a00 */
[----:B------:R1:W-:Y:S01]  /*6d8e0*/  STL.64 [R1+0x8ae0], R16 ;  /* 0x008ae01001007387 */ /* 0x0003e20000100a00 */
[----:B0-----:R-:W-:Y:S02]  /*6d8f0*/  DFMA R4, R46, R2, R190 ;  /* 0x000000022e04722b */ /* 0x001fe400000000be */
[----:B------:R-:W-:Y:S01]  /*6d900*/  DADD R2, -RZ, -R12 ;  /* 0x00000000ff027229 */ /* 0x000fe2000000090c */
        /* <DEDUP_REMOVED lines=14> */
[----:B-1---5:R-:W-:Y:S05]  /*6d9f0*/  CALL.REL.NOINC `($__internal_4_$__cuda_sm20_div_rn_f64_full) ;  /* 0x00000a0000f47944 */ /* 0x022fea0003c00000 */
[----:B------:R-:W-:Y:S01]  /*6da00*/  MOV R64, R250 ;  /* 0x000000fa00407202 */ /* 0x000fe20000000f00 */
[----:B------:R-:W-:-:S07]  /*6da10*/  IMAD.MOV.U32 R65, RZ, RZ, R251 ;  /* 0x000000ffff417224 */ /* 0x000fce00078e00fb */
.L_x_3941:
[----:B------:R-:W-:Y:S05]  /*6da20*/  BSYNC.RECONVERGENT B3 ;  /* 0x0000000000037941 */ /* 0x000fea0003800200 */
.L_x_3940:
[----:B------:R-:W2:Y:S04]  /*6da30*/  LDL.64 R12, [R1+0x85a0] ;  /* 0x0085a000010c7983 */ /* 0x000ea80000100a00 */
[----:B-1----:R-:W3:Y:S04]  /*6da40*/  LDL.64 R44, [R1+0x8ed0] ;  /* 0x008ed000012c7983 */ /* 0x002ee80000100a00 */
[----:B------:R-:W4:Y:S04]  /*6da50*/  LDL.128 R96, [R1+0x45a0] ;  /* 0x0045a00001607983 */ /* 0x000f280000100c00 */
[----:B------:R-:W4:Y:S01]  /*6da60*/  LDL.LU.64 R18, [R1+0x8e98] ;  /* 0x008e980001127983 */ /* 0x000f220000300a00 */
        /* <DEDUP_REMOVED lines=12> */
[----:B---3-5:R-:W-:Y:S01]  /*6db30*/  DFMA R14, R44, R64, R52 ;  /* 0x000000402c0e722b */ /* 0x028fe20000000034 */
[----:B----4-:R0:W-:Y:S05]  /*6db40*/  STL.128 [R1+0x9350], R96 ;  /* 0x0093506001007387 */ /* 0x0101ea0000100c00 */
[----:B------:R-:W-:Y:S01]  /*6db50*/  FFMA R0, RZ, R13, R3 ;  /* 0x0000000dff007223 */ /* 0x000fe20000000003 */
[----:B------:R0:W-:Y:S01]  /*6db60*/  STL.64 [R1+0x87c0], R14 ;  /* 0x0087c00e01007387 */ /* 0x0001e20000100a00 */
[----:B------:R-:W-:-:S03]  /*6db70*/  FSETP.GEU.AND P2, PT, |R5|, 6.5827683646048100446e-37, PT ;  /* 0x036000000500780b */ /* 0x000fc60003f4e200 */
[----:B------:R-:W-:Y:S01]  /*6db80*/  FSETP.GT.AND P1, PT, |R0|, 1.469367938527859385e-39, PT ;  /* 0x001000000000780b */ /* 0x000fe20003f24200 */
[----:B------:R-:W-:Y:S01]  /*6db90*/  IMAD.MOV.U32 R46, RZ, RZ, R96 ;  /* 0x000000ffff2e7224 */ /* 0x000fe200078e0060 */
[----:B------:R-:W-:Y:S01]  /*6dba0*/  MOV R47, R97 ;  /* 0x00000061002f7202 */ /* 0x000fe20000000f00 */
[----:B------:R-:W-:Y:S02]  /*6dbb0*/  IMAD.MOV.U32 R16, RZ, RZ, R98 ;  /* 0x000000ffff107224 */ /* 0x000fe400078e0062 */
[----:B------:R-:W-:-:S03]  /*6dbc0*/  IMAD.MOV.U32 R17, RZ, RZ, R99 ;  /* 0x000000ffff117224 */ /* 0x000fc600078e0063 */
[----:B------:R-:W-:-:S03]  /*6dbd0*/  DFMA R66, R46, R64, R194 ;  /* 0x000000402e42722b */ /* 0x000fc600000000c2 */
[----:B------:R-:W-:Y:S02]  /*6dbe0*/  DFMA R10, R16, R64, R18 ;  /* 0x00000040100a722b */ /* 0x000fe40000000012 */
[----:B0-----:R-:W-:Y:S09]  /*6dbf0*/  @P1 BRA P2, `(.L_x_3943) ;  /* 0x0000000000201947 */ /* 0x001ff20001000000 */
        /* <DEDUP_REMOVED lines=8> */
.L_x_3943:
[----:B------:R-:W-:Y:S05]  /*6dc80*/  BSYNC.RECONVERGENT B3 ;  /* 0x0000000000037941 */ /* 0x000fea0003800200 */
.L_x_3942:
[----:B------:R-:W2:Y:S04]  /*6dc90*/  LDL.128 R16, [R1+0x4680] ;  /* 0x0046800001107983 */ /* 0x000ea80000100c00 */
[----:B------:R-:W3:Y:S04]  /*6dca0*/  LDL.64 R94, [R1+0x8540] ;  /* 0x00854000015e7983 */ /* 0x000ee80000100a00 */
[----:B------:R-:W4:Y:S04]  /*6dcb0*/  LDL.128 R12, [R1+0x4970] ;  /* 0x00497000010c7983 */ /* 0x000f280000100c00 */
[----:B------:R-:W4:Y:S04]  /*6dcc0*/  LDL.64 R98, [R1+0x88c0] ;  /* 0x0088c00001627983 */ /* 0x000f280000100a00 */
[----:B------:R-:W4:Y:S04]  /*6dcd0*/  LDL.64 R96, [R1+0x87c0] ;  /* 0x0087c00001607983 */ /* 0x000f280000100a00 */
[----:B------:R0:W5:Y:S01]  /*6dce0*/  LDL.128 R44, [R1+0x4990] ;  /* 0x00499000012c7983 */ /* 0x0001620000100c00 */
[----:B------:R-:W-:Y:S01]  /*6dcf0*/  IMAD.MOV.U32 R4, RZ, RZ, 0x1 ;  /* 0x00000001ff047424 */ /* 0x000fe200078e00ff */
[----:B------:R-:W-:Y:S01]  /*6dd00*/  DADD R64, -RZ, -R64 ;  /* 0x00000000ff407229 */ /* 0x000fe20000000940 */
[----:B--2---:R-:W-:Y:S01]  /*6dd10*/  IMAD.MOV.U32 R148, RZ, RZ, R18 ;  /* 0x000000ffff947224 */ /* 0x004fe200078e0012 */
[----:B------:R1:W-:Y:S01]  /*6dd20*/  STL.128 [R1+0x88b0], R16 ;  /* 0x0088b01001007387 */ /* 0x0003e20000100c00 */
[----:B------:R-:W-:Y:S01]  /*6dd30*/  IMAD.MOV.U32 R149, RZ, RZ, R19 ;  /* 0x000000ffff957224 */ /* 0x000fe200078e0013 */
[----:B------:R-:W-:Y:S01]  /*6dd40*/  MOV R102, R16 ;  /* 0x0000001000667202 */ /* 0x000fe20000000f00 */
[----:B------:R-:W-:-:S02]  /*6dd50*/  IMAD.MOV.U32 R103, RZ, RZ, R17 ;  /* 0x000000ffff677224 */ /* 0x000fc400078e0011 */
[----:B-1----:R0:W5:Y:S01]  /*6dd60*/  LDL.128 R16, [R1+0x49a0] ;  /* 0x0049a00001107983 */ /* 0x0021620000100c00 */
[----:B---3--:R-:W1:Y:S02]  /*6dd70*/  MUFU.RCP64H R5, R95 ;  /* 0x0000005f00057308 */ /* 0x008e640000001800 */
[----:B-1----:R-:W-:-:S08]  /*6dd80*/  DFMA R52, -R94, R4, 1 ;  /* 0x3ff000005e34742b */ /* 0x002fd00000000104 */
[----:B------:R-:W-:-:S08]  /*6dd90*/  DFMA R52, R52, R52, R52 ;  /* 0x000000343434722b */ /* 0x000fd00000000034 */
[----:B------:R-:W-:-:S08]  /*6dda0*/  DFMA R4, R4, R52, R4 ;  /* 0x000000340404722b */ /* 0x000fd00000000004 */
[----:B------:R-:W-:-:S08]  /*6ddb0*/  DFMA R52, -R94, R4, 1 ;  /* 0x3ff000005e34742b */ /* 0x000fd00000000104 */
[----:B------:R-:W-:-:S08]  /*6ddc0*/  DFMA R4, R4, R52, R4 ;  /* 0x000000340404722b */ /* 0x000fd00000000004 */
[----:B----4-:R-:W-:-:S08]  /*6ddd0*/  DMUL R52, R12, -R4 ;  /* 0x800000040c347228 */ /* 0x010fd00000000000 */
[----:B------:R-:W-:Y:S02]  /*6dde0*/  DFMA R70, -R94, R52, -R12 ;  /* 0x000000345e46722b */ /* 0x000fe4000000090c */
[----:B------:R-:W-:-:S06]  /*6ddf0*/  DFMA R98, R98, R2, R54 ;  /* 0x000000026262722b */ /* 0x000fcc0000000036 */
        /* <DEDUP_REMOVED lines=24> */
.L_x_3945:
[----:B------:R-:W-:Y:S05]  /*6df80*/  BSYNC.RECONVERGENT B3 ;  /* 0x0000000000037941 */ /* 0x000fea0003800200 */
.L_x_3944:
[----:B------:R-:W2:Y:S04]  /*6df90*/  LDL.64 R52, [R1+0x9268] ;  /* 0x0092680001347983 */ /* 0x000ea80000100a00 */
[----:B------:R-:W3:Y:S04]  /*6dfa0*/  LDL.LU.64 R64, [R1+0x89d0] ;  /* 0x0089d00001407983 */ /* 0x000ee80000300a00 */
        /* <DEDUP_REMOVED lines=19> */
[----:B----45:R-:W-:-:S07]  /*6e0e0*/  DFMA R12, R54, R4, R46 ;  /* 0x00000004360c722b */ /* 0x030fce000000002e */
[----:B------:R0:W-:Y:S05]  /*6e0f0*/  STL.64 [R1+0x9e28], R12 ;  /* 0x009e280c01007387 */ /* 0x0001ea0000100a00 */
[----:B------:R-:W-:Y:S05]  /*6e100*/  @P1 BRA P2, `(.L_x_3947) ;  /* 0x0000000000201947 */ /* 0x000fea0001000000 */
[----:B------:R-:W-:Y:S01]  /*6e110*/  IMAD.MOV.U32 R248, RZ, RZ, R2 ;  /* 0x000000fffff87224 */ /* 0x000fe200078e0002 */
[----:B------:R-:W-:Y:S01]  /*6e120*/  MOV R2, R22 ;  /* 0x0000001600027202 */ /* 0x000fe20000000f00 */
[----:B------:R-:W-:Y:S01]  /*6e130*/  IMAD.MOV.U32 R249, RZ, RZ, R3 ;  /* 0x000000fffff97224 */ /* 0x000fe200078e0003 */
[----:B------:R-:W-:Y:S01]  /*6e140*/  MOV R252, 0x6e170 ;  /* 0x0006e17000fc7802 */ /* 0x000fe20000000f00 */
[----:B------:R-:W-:-:S07]  /*6e150*/  IMAD.MOV.U32 R251, RZ, RZ, R23 ;  /* 0x000000fffffb7224 */ /* 0x000fce00078e0017 */
[----:B0-----:R-:W-:Y:S05]  /*6e160*/  CALL.REL.NOINC `($__internal_4_$__cuda_sm20_div_rn_f64_full) ;  /* 0x000009fc00187944 */ /* 0x001fea0003c00000 */
[----:B------:R-:W-:Y:S01]  /*6e170*/  IMAD.MOV.U32 R14, RZ, RZ, R250 ;  /* 0x000000ffff0e7224 */ /* 0x000fe200078e00fa */
[----:B------:R-:W-:-:S07]  /*6e180*/  MOV R15, R251 ;  /* 0x000000fb000f7202 */ /* 0x000fce0000000f00 */
.L_x_3947:
[----:B------:R-:W-:Y:S05]  /*6e190*/  BSYNC.RECONVERGENT B3 ;  /* 0x0000000000037941 */ /* 0x000fea0003800200 */
.L_x_3946:
[----:B------:R-:W2:Y:S04]  /*6e1a0*/  LDL.128 R52, [R1+0x48d0] ;  /* 0x0048d00001347983 */ /* 0x000ea80000100c00 */
[----:B------:R-:W3:Y:S04]  /*6e1b0*/  LDL.64 R156, [R1+0x84a0] ;  /* 0x0084a000019c7983 */ /* 0x000ee80000100a00 */
[----:B------:R-:W4:Y:S01]  /*6e1c0*/  LDL.64 R150, [R1+0x9e28] ;  /* 0x009e280001967983 */ /* 0x000f220000100a00 */
[----:B------:R-:W0:Y:S01]  /*6e1d0*/  MUFU.RCP64H R3, R43 ;  /* 0x0000002b00037308 */ /* 0x000e220000001800 */
[----:B------:R-:W-:-:S02]  /*6e1e0*/  IMAD.MOV.U32 R2, RZ, RZ, 0x1 ;  /* 0x00000001ff027424 */ /* 0x000fc400078e00ff */
        /* <DEDUP_REMOVED lines=9> */
[----:B--2---:R-:W-:Y:S01]  /*6e280*/  IMAD.MOV.U32 R98, RZ, RZ, R52 ;  /* 0x000000ffff627224 */ /* 0x004fe200078e0034 */
[----:B------:R-:W-:Y:S01]  /*6e290*/  MOV R99, R53 ;  /* 0x0000003500637202 */ /* 0x000fe20000000f00 */
[----:B------:R0:W-:Y:S01]  /*6e2a0*/  STL.128 [R1+0x8e00], R52 ;  /* 0x008e003401007387 */ /* 0x0001e20000100c00 */
[----:B------:R-:W-:Y:S02]  /*6e2b0*/  IMAD.MOV.U32 R96, RZ, RZ, R54 ;  /* 0x000000ffff607224 */ /* 0x000fe400078e0036 */
[----:B------:R-:W-:Y:S02]  /*6e2c0*/  IMAD.MOV.U32 R97, RZ, RZ, R55 ;  /* 0x000000ffff617224 */ /* 0x000fe400078e0037 */
        /* <DEDUP_REMOVED lines=9> */
[----:B--2---:R-:W-:Y:S01]  /*6e360*/  MOV R94, R52 ;  /* 0x00000034005e7202 */ /* 0x004fe20000000f00 */
[----:B------:R-:W-:Y:S02]  /*6e370*/  IMAD.MOV.U32 R95, RZ, RZ, R53 ;  /* 0x000000ffff5f7224 */ /* 0x000fe400078e0035 */
[----:B------:R0:W-:Y:S01]  /*6e380*/  STL.128 [R1+0x8d50], R52 ;  /* 0x008d503401007387 */ /* 0x0001e20000100c00 */
[----:B------:R-:W-:Y:S01]  /*6e390*/  IMAD.MOV.U32 R70, RZ, RZ, R54 ;  /* 0x000000ffff467224 */ /* 0x000fe200078e0036 */
[----:B------:R-:W-:-:S02]  /*6e3a0*/  MOV R71, R55 ;  /* 0x0000003700477202 */ /* 0x000fc40000000f00 */
[----:B0-----:R1:W5:Y:S01]  /*6e3b0*/  LDL.128 R52, [R1+0x4a80] ;  /* 0x004a800001347983 */ /* 0x0013620000100c00 */
[----:B------:R-:W-:-:S03]  /*6e3c0*/  DFMA R96, R94, R14, R16 ;  /* 0x0000000e5e60722b */ /* 0x000fc60000000010 */
[----:B------:R-:W-:Y:S02]  /*6e3d0*/  DFMA R98, R70, R14, R18 ;  /* 0x0000000e4662722b */ /* 0x000fe40000000012 */
[----:B------:R-:W-:Y:S01]  /*6e3e0*/  DADD R14, -RZ, -R14 ;  /* 0x00000000ff0e7229 */ /* 0x000fe2000000090e */
[----:B------:R1:W-:Y:S01]  /*6e3f0*/  STL.64 [R1+0x9e20], R148 ;  /* 0x009e209401007387 */ /* 0x0003e20000100a00 */
[----:B------:R-:W-:-:S03]  /*6e400*/  FFMA R0, RZ, R43, R3 ;  /* 0x0000002bff007223 */ /* 0x000fc60000000003 */
[----:B------:R1:W-:Y:S04]  /*6e410*/  STL.64 [R1+0x9170], R96 ;  /* 0x0091706001007387 */ /* 0x0003e80000100a00 */
[----:B------:R1:W-:Y:S04]  /*6e420*/  STL.128 [R1+0x4970], R12 ;  /* 0x0049700c01007387 */ /* 0x0003e80000100c00 */
[----:B---3--:R1:W-:Y:S04]  /*6e430*/  STL.128 [R1+0x4980], R156 ;  /* 0x0049809c01007387 */ /* 0x0083e80000100c00 */
[----:B------:R1:W-:Y:S04]  /*6e440*/  STL.64 [R1+0x9178], R98 ;  /* 0x0091786201007387 */ /* 0x0003e80000100a00 */
[----:B----4-:R1:W-:Y:S04]  /*6e450*/  STL.128 [R1+0x4990], R148 ;  /* 0x0049909401007387 */ /* 0x0103e80000100c00 */
        /* <DEDUP_REMOVED lines=16> */
.L_x_3949:
[----:B------:R-:W-:Y:S05]  /*6e560*/  BSYNC.RECONVERGENT B3 ;  /* 0x0000000000037941 */ /* 0x000fea0003800200 */
.L_x_3948:
[----:B------:R-:W2:Y:S04]  /*6e570*/  LDL.128 R12, [R1+0x4ad0] ;  /* 0x004ad000010c7983 */ /* 0x000ea80000100c00 */
[----:B------:R-:W3:Y:S04]  /*6e580*/  LDL.64 R70, [R1+0x9210] ;  /* 0x0092100001467983 */ /* 0x000ee80000100a00 */
[----:B------:R-:W4:Y:S04]  /*6e590*/  LDL.LU.64 R108, [R1+0x9308] ;  /* 0x00930800016c7983 */ /* 0x000f280000300a00 */
[----:B------:R-:W4:Y:S04]  /*6e5a0*/  LDL.128 R156, [R1+0x4b00] ;  /* 0x004b0000019c7983 */ /* 0x000f280000100c00 */
[----:B------:R0:W5:Y:S04]  /*6e5b0*/  LDL.128 R16, [R1+0x4af0] ;  /* 0x004af00001107983 */ /* 0x0001680000100c00 */
[----:B--2---:R1:W-:Y:S01]  /*6e5c0*/  STL.64 [R1+0x9e50], R12 ;  /* 0x009e500c01007387 */ /* 0x0043e20000100a00 */
[----:B------:R-:W-:-:S02]  /*6e5d0*/  IMAD.MOV.U32 R46, RZ, RZ, R14 ;  /* 0x000000ffff2e7224 */ /* 0x000fc400078e000e */
[----:B------:R-:W-:Y:S02]  /*6e5e0*/  IMAD.MOV.U32 R47, RZ, RZ, R15 ;  /* 0x000000ffff2f7224 */ /* 0x000fe400078e000f */
[----:B-1----:R-:W2:Y:S02]  /*6e5f0*/  LDL.128 R12, [R1+0x4810] ;  /* 0x00481000010c7983 */ /* 0x002ea40000100c00 */
[----:B--2---:R-:W-:Y:S01]  /*6e600*/  MOV R148, R14 ;  /* 0x0000000e00947202 */ /* 0x004fe20000000f00 */
[----:B------:R-:W-:Y:S01]  /*6e610*/  IMAD.MOV.U32 R149, RZ, RZ, R15 ;  /* 0x000000ffff957224 */ /* 0x000fe200078e000f */
[----:B------:R1:W-:Y:S01]  /*6e620*/  STL.128 [R1+0x8fb0], R12 ;  /* 0x008fb00c01007387 */ /* 0x0003e20000100c00 */
[----:B------:R-:W-:Y:S01]  /*6e630*/  IMAD.MOV.U32 R94, RZ, RZ, R12 ;  /* 0x000000ffff5e7224 */ /* 0x000fe200078e000c */
[----:B------:R-:W-:Y:S02]  /*6e640*/  MOV R95, R13 ;  /* 0x0000000d005f7202 */ /* 0x000fe40000000f00 */
[----:B-1----:R-:W2:Y:S02]  /*6e650*/  LDL.128 R12, [R1+0x4820] ;  /* 0x00482000010c7983 */ /* 0x002ea40000100c00 */
[----:B--2---:R-:W-:-:S02]  /*6e660*/  IMAD.MOV.U32 R134, RZ, RZ, R12 ;  /* 0x000000ffff867224 */ /* 0x004fc400078e000c */
[----:B------:R1:W-:Y:S01]  /*6e670*/  STL.128 [R1+0x8fc0], R12 ;  /* 0x008fc00c01007387 */ /* 0x0003e20000100c00 */
[----:B------:R-:W-:Y:S01]  /*6e680*/  IMAD.MOV.U32 R135, RZ, RZ, R13 ;  /* 0x000000ffff877224 */ /* 0x000fe200078e000d */
[----:B------:R-:W-:Y:S01]  /*6e690*/  MOV R96, R14 ;  /* 0x0000000e00607202 */ /* 0x000fe20000000f00 */
[----:B------:R-:W-:Y:S02]  /*6e6a0*/  IMAD.MOV.U32 R97, RZ, RZ, R15 ;  /* 0x000000ffff617224 */ /* 0x000fe400078e000f */
[----:B-1----:R-:W2:Y:S01]  /*6e6b0*/  LDL.128 R12, [R1+0x4830] ;  /* 0x00483000010c7983 */ /* 0x002ea20000100c00 */
[----:B------:R-:W1:Y:S01]  /*6e6c0*/  MUFU.RCP64H R5, R119 ;  /* 0x0000007700057308 */ /* 0x000e620000001800 */
[----:B------:R-:W-:-:S06]  /*6e6d0*/  HFMA2 R4, -RZ, RZ, 0, 5.9604644775390625e-08 ;  /* 0x00000001ff047431 */ /* 0x000fcc00000001ff */
[----:B-1----:R-:W-:-:S08]  /*6e6e0*/  DFMA R42, -R118, R4, 1 ;  /* 0x3ff00000762a742b */ /* 0x002fd00000000104 */
        /* <DEDUP_REMOVED lines=9> */
[----:B-1----:R0:W5:Y:S01]  /*6e780*/  LDL.128 R12, [R1+0x4b10] ;  /* 0x004b1000010c7983 */ /* 0x0021620000100c00 */
[----:B------:R-:W-:-:S08]  /*6e790*/  DMUL R42, R46, -R4 ;  /* 0x800000042e2a7228 */ /* 0x000fd00000000000 */
[----:B------:R-:W-:Y:S02]  /*6e7a0*/  DFMA R44, -R118, R42, -R46 ;  /* 0x0000002a762c722b */ /* 0x000fe4000000092e */
[-C--:B-----5:R-:W-:Y:S02]  /*6e7b0*/  DFMA R96, R96, R2.reuse, R52 ;  /* 0x000000026060722b */ /* 0x0a0fe40000000034 */
[----:B------:R-:W-:-:S04]  /*6e7c0*/  DFMA R98, R98, R2, R54 ;  /* 0x000000026262722b */ /* 0x000fc80000000036 */
[----:B------:R-:W-:Y:S02]  /*6e7d0*/  DFMA R4, R4, R44, R42 ;  /* 0x0000002c0404722b */ /* 0x000fe4000000002a */
[-C--:B---3--:R-:W-:Y:S02]  /*6e7e0*/  DFMA R70, R70, R2.reuse, R200 ;  /* 0x000000024646722b */ /* 0x088fe400000000c8 */
[-C--:B------:R-:W-:Y:S02]  /*6e7f0*/  DFMA R148, R148, R2.reuse, R64 ;  /* 0x000000029494722b */ /* 0x080fe40000000040 */
[-C--:B------:R-:W-:Y:S02]  /*6e800*/  DFMA R150, R134, R2.reuse, R66 ;  /* 0x000000028696722b */ /* 0x080fe40000000042 */
[-C--:B----4-:R-:W-:Y:S02]  /*6e810*/  DFMA R42, R102, R2.reuse, R108 ;  /* 0x00000002662a722b */ /* 0x090fe4000000006c */
        /* <DEDUP_REMOVED lines=29> */
.L_x_3951:
[----:B------:R-:W-:Y:S05]  /*6e9f0*/  BSYNC.RECONVERGENT B3 ;  /* 0x0000000000037941 */ /* 0x000fea0003800200 */
.L_x_3950:
        /* <DEDUP_REMOVED lines=25> */
[----:B------:R-:W-:Y:S01]  /*6eb90*/  MOV R2, R250 ;  /* 0x000000fa00027202 */ /* 0x000fe20000000f00 */
[----:B------:R-:W-:-:S07]  /*6eba0*/  IMAD.MOV.U32 R3, RZ, RZ, R251 ;  /* 0x000000ffff037224 */ /* 0x000fce00078e00fb */
.L_x_3953:
[----:B------:R-:W-:Y:S05]  /*6ebb0*/  BSYNC.RECONVERGENT B3 ;  /* 0x0000000000037941 */ /* 0x000fea0003800200 */
.L_x_3952:
[----:B------:R-:W2:Y:S04]  /*6ebc0*/  LDL.LU.64 R70, [R1+0x9018] ;  /* 0x0090180001467983 */ /* 0x000ea80000300a00 */
[----:B------:R-:W2:Y:S04]  /*6ebd0*/  LDL.64 R66, [R1+0x8d50] ;  /* 0x008d500001427983 */ /* 0x000ea80000100a00 */
[----:B------:R-:W3:Y:S04]  /*6ebe0*/  LDL.64 R64, [R1+0x8e00] ;  /* 0x008e000001407983 */ /* 0x000ee80000100a00 */
[----:B------:R-:W4:Y:S04]  /*6ebf0*/  LDL.64 R52, [R1+0x8e08] ;  /* 0x008e080001347983 */ /* 0x000f280000100a00 */
[----:B------:R-:W4:Y:S04]  /*6ec00*/  LDL.64 R46, [R1+0x8d58] ;  /* 0x008d5800012e7983 */ /* 0x000f280000100a00 */
[----:B------:R-:W4:Y:S04]  /*6ec10*/  LDL.64 R54, [R1+0x88f8] ;  /* 0x0088f80001367983 */ /* 0x000f280000100a00 */
[----:B------:R-:W4:Y:S04]  /*6ec20*/  LDL.128 R96, [R1+0x4b30] ;  /* 0x004b300001607983 */ /* 0x000f280000100c00 */
[----:B------:R1:W5:Y:S01]  /*6ec30*/  LDL.128 R232, [R1+0x4b40] ;  /* 0x004b400001e87983 */ /* 0x0003620000100c00 */
        /* <DEDUP_REMOVED lines=10> */
[----:B------:R-:W-:-:S07]  /*6ece0*/  DADD R4, -RZ, -R4 ;  /* 0x00000000ff047229 */ /* 0x000fce0000000904 */
[----:B------:R-:W-:Y:S01]  /*6ecf0*/  STL.64 [R1+0x4ad8], R4 ;  /* 0x004ad80401007387 */ /* 0x000fe20000100a00 */
[----:B------:R-:W-:-:S05]  /*6ed00*/  FFMA R0, RZ, R51, R43 ;  /* 0x00000033ff007223 */ /* 0x000fca000000002b */
[----:B------:R-:W-:Y:S01]  /*6ed10*/  FSETP.GT.AND P1, PT, |R0|, 1.469367938527859385e-39, PT ;  /* 0x001000000000780b */ /* 0x000fe20003f24200 */
[----:B------:R-:W-:Y:S01]  /*6ed20*/  BSSY.RECONVERGENT B3, `(.L_x_3954) ;  /* 0x0000019000037945 */ /* 0x000fe20003800200 */
[-C--:B--2---:R-:W-:Y:S02]  /*6ed30*/  DFMA R18, R66, R2.reuse, R70 ;  /* 0x000000024212722b */ /* 0x084fe40000000046 */
[-C--:B---3--:R-:W-:Y:S02]  /*6ed40*/  DFMA R66, R64, R2.reuse, R110 ;  /* 0x000000024042722b */ /* 0x088fe4000000006e */
[----:B------:R-:W-:Y:S02]  /*6ed50*/  DADD R64, -RZ, -R2 ;  /* 0x00000000ff407229 */ /* 0x000fe40000000902 */
[-C--:B----4-:R-:W-:Y:S02]  /*6ed60*/  DFMA R52, R52, R2.reuse, R16 ;  /* 0x000000023434722b */ /* 0x090fe40000000010 */
        /* <DEDUP_REMOVED lines=9> */
[----:B------:R1:W-:Y:S01]  /*6ee00*/  STL.128 [R1+0x90c0], R96 ;  /* 0x0090c06001007387 */ /* 0x0003e20000100c00 */
[----:B------:R-:W-:-:S13]  /*6ee10*/  FSETP.GEU.AND P2, PT, |R3|, 6.5827683646048100446e-37, PT ;  /* 0x036000000300780b */ /* 0x000fda0003f4e200 */
[----:B------:R-:W-:Y:S05]  /*6ee20*/  @P1 BRA P2, `(.L_x_3955) ;  /* 0x0000000000201947 */ /* 0x000fea0001000000 */
[----:B------:R-:W-:Y:S01]  /*6ee30*/  MOV R248, R2 ;  /* 0x0000000200f87202 */ /* 0x000fe20000000f00 */
[----:B------:R-:W-:Y:S01]  /*6ee40*/  IMAD.MOV.U32 R249, RZ, RZ, R3 ;  /* 0x000000fffff97224 */ /* 0x000fe200078e0003 */
[----:B------:R-:W-:Y:S01]  /*6ee50*/  MOV R251, R51 ;  /* 0x0000003300fb7202 */ /* 0x000fe20000000f00 */
[----:B------:R-:W-:Y:S01]  /*6ee60*/  IMAD.MOV.U32 R2, RZ, RZ, R50 ;  /* 0x000000ffff027224 */ /* 0x000fe200078e0032 */
[----:B------:R-:W-:-:S07]  /*6ee70*/  MOV R252, 0x6ee90 ;  /* 0x0006ee9000fc7802 */ /* 0x000fce0000000f00 */
[----:B-1---5:R-:W-:Y:S05]  /*6ee80*/  CALL.REL.NOINC `($__internal_4_$__cuda_sm20_div_rn_f64_full) ;  /* 0x000009ec00d07944 */ /* 0x022fea0003c00000 */
[----:B------:R-:W-:Y:S02]  /*6ee90*/  IMAD.MOV.U32 R42, RZ, RZ, R250 ;  /* 0x000000ffff2a7224 */ /* 0x000fe400078e00fa */
[----:B------:R-:W-:-:S07]  /*6eea0*/  IMAD.MOV.U32 R43, RZ, RZ, R251 ;  /* 0x000000ffff2b7224 */ /* 0x000fce00078e00fb */
.L_x_3955:
[----:B------:R-:W-:Y:S05]  /*6eeb0*/  BSYNC.RECONVERGENT B3 ;  /* 0x0000000000037941 */ /* 0x000fea0003800200 */
.L_x_3954:
[----:B------:R-:W2:Y:S04]  /*6eec0*/  LDL.64 R14, [R1+0x85a0] ;  /* 0x0085a000010e7983 */ /* 0x000ea80000100a00 */
[----:B-1----:R-:W3:Y:S04]  /*6eed0*/  LDL.LU.64 R18, [R1+0x90c8] ;  /* 0x0090c80001127983 */ /* 0x002ee80000300a00 */
        /* <DEDUP_REMOVED lines=26> */
.L_x_3957:
[----:B------:R-:W-:Y:S05]  /*6f080*/  BSYNC.RECONVERGENT B3 ;  /* 0x0000000000037941 */ /* 0x000fea0003800200 */
.L_x_3956:
[----:B------:R-:W2:Y:S04]  /*6f090*/  LDL.128 R12, [R1+0x4b50] ;  /* 0x004b5000010c7983 */ /* 0x000ea80000100c00 */
[----:B------:R-:W3:Y:S04]  /*6f0a0*/  LDL.64 R94, [R1+0x88b8] ;  /* 0x0088b800015e7983 */ /* 0x000ee80000100a00 */
        /* <DEDUP_REMOVED lines=11> */
[----:B------:R-:W-:Y:S02]  /*6f160*/  DFMA R4, R4, R46, R4 ;  /* 0x0000002e0404722b */ /* 0x000fe40000000004 */
[----:B------:R-:W-:Y:S01]  /*6f170*/  DADD R98, -RZ, -R42 ;  /* 0x00000000ff627229 */ /* 0x000fe2000000092a */
[----:B------:R-:W-:Y:S05]  /*6f180*/  BSSY.RECONVERGENT B3, `(.L_x_3958) ;  /* 0x000001b000037945 */ /* 0x000fea0003800200 */
[----:B--2---:R-:W-:-:S08]  /*6f190*/  DMUL R46, R12, -R4 ;  /* 0x800000040c2e7228 */ /* 0x004fd00000000000 */
[----:B------:R-:W-:Y:S02]  /*6f1a0*/  DFMA R52, -R58, R46, -R12 ;  /* 0x0000002e3a34722b */ /* 0x000fe4000000090c */
[-C--:B---3--:R-:W-:Y:S02]  /*6f1b0*/  DFMA R44, R94, R2.reuse, R44 ;  /* 0x000000025e2c722b */ /* 0x088fe4000000002c */
[----:B----45:R-:W-:-:S04]  /*6f1c0*/  DFMA R70, R70, R2, R234 ;  /* 0x000000024646722b */ /* 0x030fc800000000ea */
[----:B------:R-:W-:Y:S02]  /*6f1d0*/  DFMA R4, R4, R52, R46 ;  /* 0x000000340404722b */ /* 0x000fe4000000002e */
[----:B------:R-:W-:Y:S02]  /*6f1e0*/  DFMA R54, R54, R2, R126 ;  /* 0x000000023636722b */ /* 0x000fe4000000007e */
[----:B------:R-:W-:Y:S02]  /*6f1f0*/  DADD R52, -RZ, -R2 ;  /* 0x00000000ff347229 */ /* 0x000fe40000000902 */
[----:B------:R-:W-:Y:S01]  /*6f200*/  DADD R2, -RZ, -R12 ;  /* 0x00000000ff027229 */ /* 0x000fe2000000090c */
[----:B------:R0:W-:Y:S03]  /*6f210*/  STL.64 [R1+0x9b10], R44 ;  /* 0x009b102c01007387 */ /* 0x0001e60000100a00 */
[----:B------:R-:W-:Y:S01]  /*6f220*/  FFMA R0, RZ, R59, R5 ;  /* 0x0000003bff007223 */ /* 0x000fe20000000005 */
        /* <DEDUP_REMOVED lines=16> */
.L_x_3959:
[----:B------:R-:W-:Y:S05]  /*6f330*/  BSYNC.RECONVERGENT B3 ;  /* 0x0000000000037941 */ /* 0x000fea0003800200 */
.L_x_3958:
        /* <DEDUP_REMOVED lines=34> */
.L_x_3961:
[----:B------:R-:W-:Y:S05]  /*6f560*/  BSYNC.RECONVERGENT B3 ;  /* 0x0000000000037941 */ /* 0x000fea0003800200 */
.L_x_3960:
[----:B0-----:R-:W2:Y:S04]  /*6f570*/  LDL.64 R96, [R1+0x8e90] ;  /* 0x008e900001607983 */ /* 0x001ea80000100a00 */
        /* <DEDUP_REMOVED lines=32> */
.L_x_3963:
[----:B------:R-:W-:Y:S05]  /*6f780*/  BSYNC.RECONVERGENT B3 ;  /* 0x0000000000037941 */ /* 0x000fea0003800200 */
.L_x_3962:
[----:B------:R-:W2:Y:S04]  /*6f790*/  LDL.64 R124, [R1+0x84f8] ;  /* 0x0084f800017c7983 */ /* 0x000ea80000100a00 */
[----:B------:R-:W3:Y:S01]  /*6f7a0*/  LDL.128 R12, [R1+0x4b90] ;  /* 0x004b9000010c7983 */ /* 0x000ee20000100c00 */
[----:B------:R-:W-:-:S03]  /*6f7b0*/  IMAD.MOV.U32 R16, RZ, RZ, 0x1 ;  /* 0x00000001ff107424 */ /* 0x000fc600078e00ff */
        /* <DEDUP_REMOVED lines=21> */
[----:B------:R-:W-:Y:S01]  /*6f910*/  DFMA R52, R16, R52, R18 ;  /* 0x000000341034722b */ /* 0x000fe20000000012 */
[----:B------:R0:W5:Y:S01]  /*6f920*/  LDL.128 R16, [R1+0x4ba0] ;  /* 0x004ba00001107983 */ /* 0x0001620000100c00 */
[----:B------:R-:W-:Y:S02]  /*6f930*/  DADD R108, -RZ, -R4 ;  /* 0x00000000ff6c7229 */ /* 0x000fe40000000904 */
[----:B------:R-:W-:Y:S02]  /*6f940*/  DADD R110, -RZ, -R42 ;  /* 0x00000000ff6e7229 */ /* 0x000fe4000000092a */
[-C--:B----4-:R-:W-:Y:S02]  /*6f950*/  DFMA R136, R136, R2.reuse, R102 ;  /* 0x000000028888722b */ /* 0x090fe40000000066 */
[----:B------:R-:W-:-:S03]  /*6f960*/  DFMA R138, R134, R2, R94 ;  /* 0x00000002868a722b */ /* 0x000fc6000000005e */
[----:B------:R1:W-:Y:S01]  /*6f970*/  STL.128 [R1+0x4b50], R108 ;  /* 0x004b506c01007387 */ /* 0x0003e20000100c00 */
[----:B------:R-:W-:-:S03]  /*6f980*/  FFMA R0, RZ, R125, R53 ;  /* 0x0000007dff007223 */ /* 0x000fc60000000035 */
[----:B------:R0:W-:Y:S04]  /*6f990*/  STL.64 [R1+0x9c90], R136 ;  /* 0x009c908801007387 */ /* 0x0001e80000100a00 */
[----:B------:R0:W-:Y:S01]  /*6f9a0*/  STL.64 [R1+0x9c98], R138 ;  /* 0x009c988a01007387 */ /* 0x0001e20000100a00 */
[-C--:B-1----:R-:W-:Y:S02]  /*6f9b0*/  DFMA R110, R126, R2.reuse, R44 ;  /* 0x000000027e6e722b */ /* 0x082fe4000000002c */
[----:B------:R-:W-:Y:S02]  /*6f9c0*/  DFMA R108, R232, R2, R70 ;  /* 0x00000002e86c722b */ /* 0x000fe40000000046 */
[----:B------:R-:W-:Y:S02]  /*6f9d0*/  DADD R44, -RZ, -R2 ;  /* 0x00000000ff2c7229 */ /* 0x000fe40000000902 */
[----:B------:R-:W-:Y:S01]  /*6f9e0*/  DADD R2, -RZ, -R12 ;  /* 0x00000000ff027229 */ /* 0x000fe2000000090c */
[----:B------:R0:W-:Y:S04]  /*6f9f0*/  STL.128 [R1+0x4b70], R136 ;  /* 0x004b708801007387 */ /* 0x0001e80000100c00 */
[----:B------:R0:W-:Y:S04]  /*6fa00*/  STL.128 [R1+0x4b60], R44 ;  /* 0x004b602c01007387 */ /* 0x0001e80000100c00 */
        /* <DEDUP_REMOVED lines=23> */
.L_x_3965:
[----:B------:R-:W-:Y:S05]  /*6fb80*/  BSYNC.RECONVERGENT B3 ;  /* 0x0000000000037941 */ /* 0x000fea0003800200 */
.L_x_3964:
        /* <DEDUP_REMOVED lines=33> */
.L_x_3967:
[----:B------:R-:W-:Y:S05]  /*6fda0*/  BSYNC.RECONVERGENT B3 ;  /* 0x0000000000037941 */ /* 0x000fea0003800200 */
.L_x_3966:
[----:B------:R-:W2:Y:S04]  /*6fdb0*/  LDL.LU.64 R102, [R1+0x8f60] ;  /* 0x008f600001667983 */ /* 0x000ea80000300a00 */
[----:B------:R-:W2:Y:S04]  /*6fdc0*/  LDL.64 R94, [R1+0x9068] ;  /* 0x00906800015e7983 */ /* 0x000ea80000100a00 */
[----:B0-----:R-:W3:Y:S01]  /*6fdd0*/  LDL.128 R108, [R1+0x47a0] ;  /* 0x0047a000016c7983 */ /* 0x001ee20000100c00 */
        /* <DEDUP_REMOVED lines=15> */
[-C--:B--2---:R-:W-:Y:S01]  /*6fed0*/  DFMA R16, R94, R12.reuse, R102 ;  /* 0x0000000c5e10722b */ /* 0x084fe20000000066 */
[----:B---3--:R-:W-:Y:S01]  /*6fee0*/  IMAD.MOV.U32 R44, RZ, RZ, R110 ;  /* 0x000000ffff2c7224 */ /* 0x008fe200078e006e */
[----:B------:R-:W-:Y:S01]  /*6fef0*/  STL.128 [R1+0x8e80], R108 ;  /* 0x008e806c01007387 */ /* 0x000fe20000100c00 */
[----:B------:R-:W-:Y:S01]  /*6ff00*/  IMAD.MOV.U32 R45, RZ, RZ, R111 ;  /* 0x000000ffff2d7224 */ /* 0x000fe200078e006f */
        /* <DEDUP_REMOVED lines=15> */
.L_x_3969:
[----:B------:R-:W-:Y:S05]  /*70000*/  BSYNC.RECONVERGENT B3 ;  /* 0x0000000000037941 */ /* 0x000fea0003800200 */
.L_x_3968:
[----:B------:R-:W2:Y:S04]  /*70010*/  LDL.LU.64 R96, [R1+0x8500] ;  /* 0x0085000001607983 */ /* 0x000ea80000300a00 */
[----:B------:R-:W2:Y:S04]  /*70020*/  LDL.64 R94, [R1+0x8908] ;  /* 0x00890800015e7983 */ /* 0x000ea80000100a00 */
        /* <DEDUP_REMOVED lines=16> */
[-C--:B--2---:R-:W-:Y:S01]  /*70130*/  DFMA R16, R94, R4.reuse, R96 ;  /* 0x000000045e10722b */ /* 0x084fe20000000060 */
[----:B---3--:R-:W-:Y:S01]  /*70140*/  MOV R70, R110 ;  /* 0x0000006e00467202 */ /* 0x008fe20000000f00 */
[----:B------:R-:W-:Y:S01]  /*70150*/  IMAD.MOV.U32 R71, RZ, RZ, R111 ;  /* 0x000000ffff477224 */ /* 0x000fe200078e006f */
[----:B------:R-:W-:Y:S01]  /*70160*/  STL.128 [R1+0x8a20], R108 ;  /* 0x008a206c01007387 */ /* 0x000fe20000100c00 */
[----:B------:R-:W-:Y:S02]  /*70170*/  IMAD.MOV.U32 R44, RZ, RZ, R108 ;  /* 0x000000ffff2c7224 */ /* 0x000fe400078e006c */
[----:B------:R-:W-:Y:S01]  /*70180*/  IMAD.MOV.U32 R45, RZ, RZ, R109 ;  /* 0x000000ffff2d7224 */ /* 0x000fe200078e006d */
[----:B------:R0:W-:Y:S05]  /*70190*/  STL.64 [R1+0x8b98], R16 ;  /* 0x008b981001007387 */ /* 0x0001ea0000100a00 */
[----:B------:R-:W-:-:S02]  /*701a0*/  DFMA R44, R44, R4, R18 ;  /* 0x000000042c2c722b */ /* 0x000fc40000000012 */
[----:B0-----:R-:W-:-:S07]  /*701b0*/  DFMA R16, R70, R4, R64 ;  /* 0x000000044610722b */ /* 0x001fce0000000040 */
[----:B------:R0:W-:Y:S01]  /*701c0*/  STL.64 [R1+0x8de0], R16 ;  /* 0x008de01001007387 */ /* 0x0001e20000100a00 */
[----:B------:R-:W-:Y:S05]  /*701d0*/  @P1 BRA P2, `(.L_x_3971) ;  /* 0x0000000000201947 */ /* 0x000fea0001000000 */
[----:B------:R-:W-:Y:S01]  /*701e0*/  MOV R248, R14 ;  /* 0x0000000e00f87202 */ /* 0x000fe20000000f00 */
[----:B------:R-:W-:Y:S01]  /*701f0*/  IMAD.MOV.U32 R249, RZ, RZ, R15 ;  /* 0x000000fffff97224 */ /* 0x000fe200078e000f */
[----:B------:R-:W-:Y:S01]  /*70200*/  MOV R251, R131 ;  /* 0x0000008300fb7202 */ /* 0x000fe20000000f00 */
[----:B------:R-:W-:Y:S01]  /*70210*/  IMAD.MOV.U32 R2, RZ, RZ, R130 ;  /* 0x000000ffff027224 */ /* 0x000fe200078e0082 */
[----:B------:R-:W-:-:S07]  /*70220*/  MOV R252, 0x70240 ;  /* 0x0007024000fc7802 */ /* 0x000fce0000000f00 */
[----:B0-----:R-:W-:Y:S05]  /*70230*/  CALL.REL.NOINC `($__internal_4_$__cuda_sm20_div_rn_f64_full) ;  /* 0x000009d800e47944 */ /* 0x001fea0003c00000 */
[----:B------:R-:W-:Y:S02]  /*70240*/  IMAD.MOV.U32 R2, RZ, RZ, R250 ;  /* 0x000000ffff027224 */ /* 0x000fe400078e00fa */
[----:B------:R-:W-:-:S07]  /*70250*/  IMAD.MOV.U32 R3, RZ, RZ, R251 ;  /* 0x000000ffff037224 */ /* 0x000fce00078e00fb */
.L_x_3971:
[----:B------:R-:W-:Y:S05]  /*70260*/  BSYNC.RECONVERGENT B3 ;  /* 0x0000000000037941 */ /* 0x000fea0003800200 */
.L_x_3970:
[----:B------:R-:W0:Y:S01]  /*70270*/  MUFU.RCP64H R15, R59 ;  /* 0x0000003b000f7308 */ /* 0x000e220000001800 */
[----:B------:R-:W-:Y:S01]  /*70280*/  MOV R14, 0x1 ;  /* 0x00000001000e7802 */ /* 0x000fe20000000f00 */
[----:B------:R-:W2:Y:S04]  /*70290*/  LDL.LU.64 R102, [R1+0x8f78] ;  /* 0x008f780001667983 */ /* 0x000ea80000300a00 */
[----:B------:R-:W3:Y:S04]  /*702a0*/  LDL.128 R108, [R1+0x4ab0] ;  /* 0x004ab000016c7983 */ /* 0x000ee80000100c00 */
[----:B------:R-:W4:Y:S04]  /*702b0*/  LDL.64 R126, [R1+0x9e50] ;  /* 0x009e5000017e7983 */ /* 0x000f280000100a00 */
[----:B------:R-:W4:Y:S01]  /*702c0*/  LDL.LU.64 R148, [R1+0x8f40] ;  /* 0x008f400001947983 */ /* 0x000f220000300a00 */
[----:B0-----:R-:W-:-:S03]  /*702d0*/  DFMA R16, -R58, R14, 1 ;  /* 0x3ff000003a10742b */ /* 0x001fc6000000010e */
[----:B------:R-:W4:Y:S04]  /*702e0*/  LDL.LU.64 R136, [R1+0x8f50] ;  /* 0x008f500001887983 */ /* 0x000f280000300a00 */
[----:B------:R-:W4:Y:S01]  /*702f0*/  LDL.64 R70, [R1+0x8b98] ;  /* 0x008b980001467983 */ /* 0x000f220000100a00 */
[----:B------:R-:W-:-:S03]  /*70300*/  DFMA R16, R16, R16, R16 ;  /* 0x000000101010722b */ /* 0x000fc60000000010 */
[----:B------:R-:W4:Y:S04]  /*70310*/  LDL.64 R64, [R1+0x8bb0] ;  /* 0x008bb00001407983 */ /* 0x000f280000100a00 */
[----:B------:R-:W4:Y:S01]  /*70320*/  LDL.64 R124, [R1+0x8960] ;  /* 0x00896000017c7983 */ /* 0x000f220000100a00 */
[----:B------:R-:W-:-:S03]  /*70330*/  DFMA R14, R14, R16, R14 ;  /* 0x000000100e0e722b */ /* 0x000fc6000000000e */
[----:B------:R-:W4:Y:S04]  /*70340*/  LDL.128 R164, [R1+0x4c80] ;  /* 0x004c800001a47983 */ /* 0x000f280000100c00 */
[----:B------:R-:W4:Y:S01]  /*70350*/  LDL.128 R156, [R1+0x4ca0] ;  /* 0x004ca000019c7983 */ /* 0x000f220000100c00 */
[----:B------:R-:W-:-:S03]  /*70360*/  DFMA R16, -R58, R14, 1 ;  /* 0x3ff000003a10742b */ /* 0x000fc6000000010e */
[----:B------:R0:W5:Y:S05]  /*70370*/  LDL.128 R192, [R1+0x4c90] ;  /* 0x004c900001c07983 */ /* 0x00016a0000100c00 */
[----:B------:R-:W-:Y:S02]  /*70380*/  DFMA R14, R14, R16, R14 ;  /* 0x000000100e0e722b */ /* 0x000fe4000000000e */
[----:B------:R-:W2:Y:S02]  /*70390*/  LDL.128 R16, [R1+0x4ac0] ;  /* 0x004ac00001107983 */ /* 0x000ea40000100c00 */
[----:B--2---:R-:W-:Y:S01]  /*703a0*/  IMAD.MOV.U32 R96, RZ, RZ, R18 ;  /* 0x000000ffff607224 */ /* 0x004fe200078e0012 */
[----:B------:R-:W-:Y:S01]  /*703b0*/  MOV R97, R19 ;  /* 0x0000001300617202 */ /* 0x000fe20000000f00 */
[----:B------:R1:W-:Y:S05]  /*703c0*/  STL.128 [R1+0x8ec0], R16 ;  /* 0x008ec01001007387 */ /* 0x0003ea0000100c00 */
[----:B------:R-:W-:Y:S01]  /*703d0*/  DFMA R200, R96, R2, R102 ;  /* 0x0000000260c8722b */ /* 0x000fe20000000066 */
[----:B------:R-:W2:Y:S04]  /*703e0*/  LDL.64 R102, [R1+0x84e8] ;  /* 0x0084e80001667983 */ /* 0x000ea80000100a00 */
[----:B------:R-:W2:Y:S01]  /*703f0*/  LDL.64 R96, [R1+0x8dd0] ;  /* 0x008dd00001607983 */ /* 0x000ea20000100a00 */
[----:B------:R-:W-:-:S02]  /*70400*/  IMAD.MOV.U32 R94, RZ, RZ, R16 ;  /* 0x000000ffff5e7224 */ /* 0x000fc400078e0010 */
[----:B------:R-:W-:Y:S01]  /*70410*/  IMAD.MOV.U32 R95, RZ, RZ, R17 ;  /* 0x000000ffff5f7224 */ /* 0x000fe200078e0011 */
[----:B-1----:R-:W-:Y:S02]  /*70420*/  DADD R18, -RZ, -R12 ;  /* 0x00000000ff127229 */ /* 0x002fe4000000090c */
[----:B------:R-:W-:Y:S02]  /*70430*/  DADD R16, -RZ, -R52 ;  /* 0x00000000ff107229 */ /* 0x000fe40000000934 */
[----:B------:R-:W-:-:S05]  /*70440*/  DMUL R12, R14, -R66 ;  /* 0x800000420e0c7228 */ /* 0x000fca0000000000 */
[----:B------:R1:W-:Y:S03]  /*70450*/  STL.128 [R1+0x4b90], R16 ;  /* 0x004b901001007387 */ /* 0x0003e60000100c00 */
[----:B-1----:R-:W-:-:S08]  /*70460*/  DFMA R16, -R58, R12, -R66 ;  /* 0x0000000c3a10722b */ /* 0x002fd00000000942 */
[----:B------:R-:W-:Y:S01]  /*70470*/  DFMA R42, R14, R16, R12 ;  /* 0x000000100e2a722b */ /* 0x000fe2000000000c */
[----:B------:R0:W5:Y:S04]  /*70480*/  LDL.128 R12, [R1+0x4c60] ;  /* 0x004c6000010c7983 */ /* 0x0001680000100c00 */
[----:B------:R0:W5:Y:S01]  /*70490*/  LDL.128 R16, [R1+0x4cb0] ;  /* 0x004cb00001107983 */ /* 0x0001620000100c00 */
[----:B---3--:R-:W-:Y:S01]  /*704a0*/  IMAD.MOV.U32 R138, RZ, RZ, R108 ;  /* 0x000000ffff8a7224 */ /* 0x008fe200078e006c */
[----:B------:R-:W-:Y:S01]  /*704b0*/  MOV R134, R110 ;  /* 0x0000006e00867202 */ /* 0x000fe20000000f00 */
[----:B------:R-:W-:Y:S02]  /*704c0*/  IMAD.MOV.U32 R139, RZ, RZ, R109 ;  /* 0x000000ffff8b7224 */ /* 0x000fe400078e006d */
[----:B------:R-:W-:Y:S01]  /*704d0*/  IMAD.MOV.U32 R135, RZ, RZ, R111 ;  /* 0x000000ffff877224 */ /* 0x000fe200078e006f */
[----:B------:R1:W-:Y:S01]  /*704e0*/  STL.128 [R1+0x9a90], R108 ;  /* 0x009a906c01007387 */ /* 0x0003e20000100c00 */
[----:B----4-:R-:W-:-:S02]  /*704f0*/  DFMA R126, R126, R2, R98 ;  /* 0x000000027e7e722b */ /* 0x010fc40000000062 */
[-C--:B------:R-:W-:Y:S02]  /*70500*/  DFMA R52, R138, R2.reuse, R148 ;  /* 0x000000028a34722b */ /* 0x080fe40000000094 */
[-C--:B------:R-:W-:Y:S01]  /*70510*/  DFMA R98, R94, R2.reuse, R44 ;  /* 0x000000025e62722b */ /* 0x080fe2000000002c */
[----:B------:R0:W-:Y:S01]  /*70520*/  STL.64 [R1+0x4bf0], R70 ;  /* 0x004bf04601007387 */ /* 0x0001e20000100a00 */
[----:B------:R-:W-:Y:S01]  /*70530*/  FFMA R0, RZ, R59, R43 ;  /* 0x0000003bff007223 */ /* 0x000fe2000000002b */
[----:B-1----:R-:W-:Y:S02]  /*70540*/  DADD R108, -RZ, -R4 ;  /* 0x00000000ff6c7229 */ /* 0x002fe40000000904 */
[----:B------:R-:W-:Y:S02]  /*70550*/  DADD R110, -RZ, -R2 ;  /* 0x00000000ff6e7229 */ /* 0x000fe40000000902 */
[----:B------:R-:W-:Y:S02]  /*70560*/  DFMA R4, R134, R2, R136 ;  /* 0x000000028604722b */ /* 0x000fe40000000088 */
[----:B------:R-:W-:Y:S01]  /*70570*/  DADD R2, -RZ, -R66 ;  /* 0x00000000ff027229 */ /* 0x000fe20000000942 */
[----:B------:R0:W-:Y:S04]  /*70580*/  STL.64 [R1+0x8968], R126 ;  /* 0x0089687e01007387 */ /* 0x0001e80000100a00 */
[----:B------:R0:W-:Y:S04]  /*70590*/  STL.128 [R1+0x4ba0], R108 ;  /* 0x004ba06c01007387 */ /* 0x0001e80000100c00 */
        /* <DEDUP_REMOVED lines=14> */
[----:B------:R0:W-:Y:S07]  /*70680*/  STL.128 [R1+0x4c10], R96 ;  /* 0x004c106001007387 */ /* 0x0001ee0000100c00 */
[----:B------:R-:W-:Y:S05]  /*70690*/  @P1 BRA P2, `(.L_x_3973) ;  /* 0x0000000000201947 */ /* 0x000fea0001000000 */
[----:B------:R-:W-:Y:S01]  /*706a0*/  MOV R248, R2 ;  /* 0x0000000200f87202 */ /* 0x000fe20000000f00 */
[----:B------:R-:W-:Y:S01]  /*706b0*/  IMAD.MOV.U32 R249, RZ, RZ, R3 ;  /* 0x000000fffff97224 */ /* 0x000fe200078e0003 */
[----:B------:R-:W-:Y:S01]  /*706c0*/  MOV R251, R59 ;  /* 0x0000003b00fb7202 */ /* 0x000fe20000000f00 */
[----:B------:R-:W-:Y:S01]  /*706d0*/  IMAD.MOV.U32 R2, RZ, RZ, R58 ;  /* 0x000000ffff027224 */ /* 0x000fe200078e003a */
[----:B------:R-:W-:-:S07]  /*706e0*/  MOV R252, 0x70700 ;  /* 0x0007070000fc7802 */ /* 0x000fce0000000f00 */
[----:B0----5:R-:W-:Y:S05]  /*706f0*/  CALL.REL.NOINC `($__internal_4_$__cuda_sm20_div_rn_f64_full) ;  /* 0x000009d400b47944 */ /* 0x021fea0003c00000 */
[----:B------:R-:W-:Y:S02]  /*70700*/  IMAD.MOV.U32 R42, RZ, RZ, R250 ;  /* 0x000000ffff2a7224 */ /* 0x000fe400078e00fa */
[----:B------:R-:W-:-:S07]  /*70710*/  IMAD.MOV.U32 R43, RZ, RZ, R251 ;  /* 0x000000ffff2b7224 */ /* 0x000fce00078e00fb */
.L_x_3973:
[----:B------:R-:W-:Y:S05]  /*70720*/  BSYNC.RECONVERGENT B3 ;  /* 0x0000000000037941 */ /* 0x000fea0003800200 */
.L_x_3972:
[----:B------:R-:W2:Y:S04]  /*70730*/  LDL.64 R66, [R1+0x8cd8] ;  /* 0x008cd80001427983 */ /* 0x000ea80000100a00 */
[----:B0-----:R-:W3:Y:S04]  /*70740*/  LDL.64 R64, [R1+0x8d08] ;  /* 0x008d080001407983 */ /* 0x001ee80000100a00 */
        /* <DEDUP_REMOVED lines=28> */
.L_x_3975:
[----:B------:R-:W-:Y:S05]  /*70910*/  BSYNC.RECONVERGENT B3 ;  /* 0x0000000000037941 */ /* 0x000fea0003800200 */
.L_x_3974:
        /* <DEDUP_REMOVED lines=31> */
.L_x_3977:
[----:B------:R-:W-:Y:S05]  /*70b10*/  BSYNC.RECONVERGENT B3 ;  /* 0x0000000000037941 */ /* 0x000fea0003800200 */
.L_x_3976:
[----:B------:R-:W2:Y:S04]  /*70b20*/  LDL.128 R64, [R1+0x4d30] ;  /* 0x004d300001407983 */ /* 0x000ea80000100c00 */
[----:B------:R-:W3:Y:S01]  /*70b30*/  LDL.64 R70, [R1+0x9c98] ;  /* 0x009c980001467983 */ /* 0x000ee20000100a00 */
[----:B------:R-:W1:Y:S01]  /*70b40*/  MUFU.RCP64H R17, R39 ;  /* 0x0000002700117308 */ /* 0x000e620000001800 */
        /* <DEDUP_REMOVED lines=10> */
[----:B--2---:R2:W-:Y:S02]  /*70bf0*/  STL.64 [R1+0x8ce0], R64 ;  /* 0x008ce04001007387 */ /* 0x0045e40000100a00 */
[----:B--2---:R-:W-:-:S02]  /*70c00*/  DADD R64, -RZ, -R4 ;  /* 0x00000000ff407229 */ /* 0x004fc40000000904 */
[----:B-1----:R-:W-:-:S08]  /*70c10*/  DFMA R4, -R38, R16, 1 ;  /* 0x3ff000002604742b */ /* 0x002fd00000000110 */
[----:B------:R-:W-:-:S08]  /*70c20*/  DFMA R4, R4, R4, R4 ;  /* 0x000000040404722b */ /* 0x000fd00000000004 */
[----:B------:R-:W-:-:S08]  /*70c30*/  DFMA R4, R16, R4, R16 ;  /* 0x000000041004722b */ /* 0x000fd00000000010 */
[----:B------:R-:W-:Y:S01]  /*70c40*/  DFMA R16, -R38, R4, 1 ;  /* 0x3ff000002610742b */ /* 0x000fe20000000104 */
[----:B0-----:R-:W-:Y:S01]  /*70c50*/  IMAD.MOV.U32 R52, RZ, RZ, R66 ;  /* 0x000000ffff347224 */ /* 0x001fe200078e0042 */
[----:B------:R-:W-:-:S06]  /*70c60*/  MOV R53, R67 ;  /* 0x0000004300357202 */ /* 0x000fcc0000000f00 */
[----:B------:R-:W-:-:S08]  /*70c70*/  DFMA R4, R4, R16, R4 ;  /* 0x000000100404722b */ /* 0x000fd00000000004 */
[----:B------:R-:W-:-:S08]  /*70c80*/  DMUL R16, R52, -R4 ;  /* 0x8000000434107228 */ /* 0x000fd00000000000 */
[----:B------:R-:W-:-:S08]  /*70c90*/  DFMA R44, -R38, R16, -R52 ;  /* 0x00000010262c722b */ /* 0x000fd00000000934 */
[----:B------:R-:W-:Y:S02]  /*70ca0*/  DFMA R4, R4, R44, R16 ;  /* 0x0000002c0404722b */ /* 0x000fe40000000010 */
[-C--:B---3--:R-:W-:Y:S01]  /*70cb0*/  DFMA R16, R70, R2.reuse, R14 ;  /* 0x000000024610722b */ /* 0x088fe2000000000e */
[----:B------:R-:W2:Y:S01]  /*70cc0*/  LDL.64 R70, [R1+0x8cf8] ;  /* 0x008cf80001467983 */ /* 0x000ea20000100a00 */
[----:B------:R-:W-:Y:S02]  /*70cd0*/  DADD R138, -RZ, -R42 ;  /* 0x00000000ff8a7229 */ /* 0x000fe4000000092a */
[----:B------:R-:W-:Y:S02]  /*70ce0*/  DADD R66, -RZ, -R2 ;  /* 0x00000000ff427229 */ /* 0x000fe40000000902 */
[-C--:B----4-:R-:W-:Y:S02]  /*70cf0*/  DFMA R42, R110, R2.reuse, R124 ;  /* 0x000000026e2a722b */ /* 0x090fe4000000007c */
[----:B------:R-:W-:-:S02]  /*70d00*/  DFMA R18, R108, R2, R18 ;  /* 0x000000026c12722b */ /* 0x000fc40000000012 */
[----:B------:R-:W-:Y:S02]  /*70d10*/  DFMA R190, R102, R2, R12 ;  /* 0x0000000266be722b */ /* 0x000fe4000000000c */
[----:B------:R-:W-:Y:S01]  /*70d20*/  DADD R2, -RZ, -R52 ;  /* 0x00000000ff027229 */ /* 0x000fe20000000934 */
[----:B------:R0:W-:Y:S01]  /*70d30*/  STL.128 [R1+0x4c60], R64 ;  /* 0x004c604001007387 */ /* 0x0001e20000100c00 */
[----:B------:R-:W-:-:S03]  /*70d40*/  FFMA R0, RZ, R39, R5 ;  /* 0x00000027ff007223 */ /* 0x000fc60000000005 */
        /* <DEDUP_REMOVED lines=19> */
[----:B------:R-:W-:Y:S01]  /*70e80*/  MOV R4, R250 ;  /* 0x000000fa00047202 */ /* 0x000fe20000000f00 */
[----:B------:R-:W-:-:S07]  /*70e90*/  IMAD.MOV.U32 R5, RZ, RZ, R251 ;  /* 0x000000ffff057224 */ /* 0x000fce00078e00fb */
.L_x_3979:
[----:B------:R-:W-:Y:S05]  /*70ea0*/  BSYNC.RECONVERGENT B3 ;  /* 0x0000000000037941 */ /* 0x000fea0003800200 */
.L_x_3978:
[----:B------:R-:W2:Y:S04]  /*70eb0*/  LDL.128 R12, [R1+0x4660] ;  /* 0x00466000010c7983 */ /* 0x000ea80000100c00 */
[----:B0-----:R-:W3:Y:S01]  /*70ec0*/  LDL.64 R18, [R1+0x89e0] ;  /* 0x0089e00001127983 */ /* 0x001ee20000100a00 */
[----:B------:R-:W0:Y:S01]  /*70ed0*/  MUFU.RCP64H R3, R7 ;  /* 0x0000000700037308 */ /* 0x000e220000001800 */
[----:B------:R-:W-:Y:S01]  /*70ee0*/  HFMA2 R2, -RZ, RZ, 0, 5.9604644775390625e-08 ;  /* 0x00000001ff027431 */ /* 0x000fe200000001ff */
[----:B------:R-:W-:Y:S01]  /*70ef0*/  BSSY.RECONVERGENT B3, `(.L_x_3980) ;  /* 0x000001f000037945 */ /* 0x000fe20003800200 */
[----:B--2---:R0:W-:Y:S01]  /*70f00*/  STL.128 [R1+0x8750], R12 ;  /* 0x0087500c01007387 */ /* 0x0041e20000100c00 */
[----:B------:R-:W-:Y:S02]  /*70f10*/  IMAD.MOV.U32 R44, RZ, RZ, R12 ;  /* 0x000000ffff2c7224 */ /* 0x000fe400078e000c */
[----:B------:R-:W-:Y:S01]  /*70f20*/  IMAD.MOV.U32 R45, RZ, RZ, R13 ;  /* 0x000000ffff2d7224 */ /* 0x000fe200078e000d */
        /* <DEDUP_REMOVED lines=10> */
[----:B------:R-:W-:Y:S02]  /*70fd0*/  DFMA R12, R44, R4, R142 ;  /* 0x000000042c0c722b */ /* 0x000fe4000000008e */
[----:B------:R-:W-:-:S05]  /*70fe0*/  DADD R2, -RZ, -R140 ;  /* 0x00000000ff027229 */ /* 0x000fca000000098c */
[----:B------:R0:W-:Y:S01]  /*70ff0*/  STL.64 [R1+0x8a78], R12 ;  /* 0x008a780c01007387 */ /* 0x0001e20000100a00 */
[----:B------:R-:W-:-:S04]  /*71000*/  FFMA R0, RZ, R7, R43 ;  /* 0x00000007ff007223 */ /* 0x000fc8000000002b */
[----:B------:R-:W-:Y:S02]  /*71010*/  FSETP.GEU.AND P2, PT, |R3|, 6.5827683646048100446e-37, PT ;  /* 0x036000000300780b */ /* 0x000fe40003f4e200 */
[----:B------:R-:W-:Y:S01]  /*71020*/  FSETP.GT.AND P1, PT, |R0|, 1.469367938527859385e-39, PT ;  /* 0x001000000000780b */ /* 0x000fe20003f24200 */
[-C--:B---3-5:R-:W-:Y:S02]  /*71030*/  DFMA R18, R18, R4.reuse, R98 ;  /* 0x000000041212722b */ /* 0x0a8fe40000000062 */
[----:B------:R-:W-:-:S10]  /*71040*/  DFMA R16, R16, R4, R150 ;  /* 0x000000041010722b */ /* 0x000fd40000000096 */
        /* <DEDUP_REMOVED lines=9> */
.L_x_3981:
[----:B------:R-:W-:Y:S05]  /*710e0*/  BSYNC.RECONVERGENT B3 ;  /* 0x0000000000037941 */ /* 0x000fea0003800200 */
.L_x_3980:
[----:B------:R-:W2:Y:S01]  /*710f0*/  LDL.64 R44, [R1+0x8528] ;  /* 0x00852800012c7983 */ /* 0x000ea20000100a00 */
[----:B------:R-:W-:-:S03]  /*71100*/  IMAD.MOV.U32 R2, RZ, RZ, 0x1 ;  /* 0x00000001ff027424 */ /* 0x000fc600078e00ff */
[----:B------:R-:W3:Y:S04]  /*71110*/  LDL.64 R98, [R1+0x8978] ;  /* 0x0089780001627983 */ /* 0x000ee80000100a00 */
[----:B------:R-:W4:Y:S04]  /*71120*/  LDL.64 R102, [R1+0x8ae0] ;  /* 0x008ae00001667983 */ /* 0x000f280000100a00 */
        /* <DEDUP_REMOVED lines=18> */
[----:B------:R0:W5:Y:S01]  /*71250*/  LDL.128 R12, [R1+0x4de0] ;  /* 0x004de000010c7983 */ /* 0x0001620000100c00 */
[----:B------:R-:W-:Y:S02]  /*71260*/  DADD R4, -RZ, -R4 ;  /* 0x00000000ff047229 */ /* 0x000fe40000000904 */
[-C--:B---3--:R-:W-:Y:S02]  /*71270*/  DFMA R166, R98, R42.reuse, R158 ;  /* 0x0000002a62a6722b */ /* 0x088fe4000000009e */
[-C--:B----4-:R-:W-:Y:S02]  /*71280*/  DFMA R164, R102, R42.reuse, R156 ;  /* 0x0000002a66a4722b */ /* 0x090fe4000000009c */
[-C--:B------:R-:W-:Y:S01]  /*71290*/  DFMA R140, R188, R42.reuse, R148 ;  /* 0x0000002abc8c722b */ /* 0x080fe20000000094 */
[----:B------:R1:W-:Y:S01]  /*712a0*/  STL.64 [R1+0x4d38], R4 ;  /* 0x004d380401007387 */ /* 0x0003e20000100a00 */
[----:B------:R-:W-:-:S02]  /*712b0*/  DFMA R96, R94, R42, R96 ;  /* 0x0000002a5e60722b */ /* 0x000fc40000000060 */
[-C--:B------:R-:W-:Y:S02]  /*712c0*/  DFMA R142, R70, R42.reuse, R16 ;  /* 0x0000002a468e722b */ /* 0x080fe40000000010 */
[----:B------:R-:W-:Y:S02]  /*712d0*/  DFMA R98, R52, R42, R18 ;  /* 0x0000002a3462722b */ /* 0x000fe40000000012 */
[----:B------:R-:W-:Y:S02]  /*712e0*/  DADD R172, -RZ, -R42 ;  /* 0x00000000ffac7229 */ /* 0x000fe4000000092a */
[----:B-1----:R-:W-:Y:S01]  /*712f0*/  DADD R4, -RZ, -R144 ;  /* 0x00000000ff047229 */ /* 0x002fe20000000990 */
[----:B------:R0:W-:Y:S01]  /*71300*/  STL.64 [R1+0x9d40], R164 ;  /* 0x009d40a401007387 */ /* 0x0001e20000100a00 */
[----:B------:R-:W-:-:S03]  /*71310*/  FFMA R0, RZ, R45, R3 ;  /* 0x0000002dff007223 */ /* 0x000fc60000000003 */
        /* <DEDUP_REMOVED lines=22> */
.L_x_3983:
[----:B------:R-:W-:Y:S05]  /*71480*/  BSYNC.RECONVERGENT B3 ;  /* 0x0000000000037941 */ /* 0x000fea0003800200 */
.L_x_3982:
[----:B------:R-:W0:Y:S01]  /*71490*/  MUFU.RCP64H R5, R27 ;  /* 0x0000001b00057308 */ /* 0x000e220000001800 */
[----:B------:R-:W-:Y:S01]  /*714a0*/  IMAD.MOV.U32 R4, RZ, RZ, 0x1 ;  /* 0x00000001ff047424 */ /* 0x000fe200078e00ff */
        /* <DEDUP_REMOVED lines=21> */
[----:B------:R-:W4:Y:S05]  /*71600*/  LDL.128 R156, [R1+0x4e30] ;  /* 0x004e3000019c7983 */ /* 0x000f2a0000100c00 */
[----:B------:R-:W-:-:S08]  /*71610*/  DFMA R18, -R26, R16, -R14 ;  /* 0x000000101a12722b */ /* 0x000fd0000000090e */
[----:B------:R-:W-:Y:S02]  /*71620*/  DFMA R42, R4, R18, R16 ;  /* 0x00000012042a722b */ /* 0x000fe40000000010 */
[----:B------:R0:W5:Y:S08]  /*71630*/  LDL.128 R16, [R1+0x4e40] ;  /* 0x004e400001107983 */ /* 0x0001700000100c00 */
[----:B------:R-:W-:-:S05]  /*71640*/  FFMA R0, RZ, R27, R43 ;  /* 0x0000001bff007223 */ /* 0x000fca000000002b */
[----:B------:R-:W-:Y:S01]  /*71650*/  FSETP.GT.AND P1, PT, |R0|, 1.469367938527859385e-39, PT ;  /* 0x001000000000780b */ /* 0x000fe20003f24200 */
[----:B------:R-:W-:Y:S01]  /*71660*/  BSSY.RECONVERGENT B3, `(.L_x_3984) ;  /* 0x000002c000037945 */ /* 0x000fe20003800200 */
[-C--:B--2---:R-:W-:Y:S02]  /*71670*/  DFMA R140, R98, R2.reuse, R124 ;  /* 0x00000002628c722b */ /* 0x084fe4000000007c */
[-C--:B---3--:R-:W-:Y:S02]  /*71680*/  DFMA R98, R96, R2.reuse, R146 ;  /* 0x000000026062722b */ /* 0x088fe40000000092 */
[----:B------:R-:W-:Y:S02]  /*71690*/  DADD R96, -RZ, -R2 ;  /* 0x00000000ff607229 */ /* 0x000fe40000000902 */
[-C--:B----4-:R-:W-:Y:S02]  /*716a0*/  DFMA R148, R148, R2.reuse, R136 ;  /* 0x000000029494722b */ /* 0x090fe40000000088 */
        /* <DEDUP_REMOVED lines=39> */
.L_x_3985:
[----:B------:R-:W-:Y:S05]  /*71920*/  BSYNC.RECONVERGENT B3 ;  /* 0x0000000000037941 */ /* 0x000fea0003800200 */
.L_x_3984:
[----:B------:R-:W2:Y:S04]  /*71930*/  LDL.128 R108, [R1+0x48b0] ;  /* 0x0048b000016c7983 */ /* 0x000ea80000100c00 */
[----:B------:R-:W3:Y:S04]  /*71940*/  LDL.LU.64 R70, [R1+0x9e98] ;  /* 0x009e980001467983 */ /* 0x000ee80000300a00 */
[----:B------:R-:W3:Y:S04]  /*71950*/  LDL.64 R66, [R1+0x92c8] ;  /* 0x0092c80001427983 */ /* 0x000ee80000100a00 */
[----:B------:R-:W4:Y:S04]  /*71960*/  LDL.128 R12, [R1+0x4e50] ;  /* 0x004e5000010c7983 */ /* 0x000f280000100c00 */
[----:B------:R-:W4:Y:S04]  /*71970*/  LDL.LU.64 R52, [R1+0x9e88] ;  /* 0x009e880001347983 */ /* 0x000f280000300a00 */
[----:B0-----:R-:W4:Y:S04]  /*71980*/  LDL.64 R124, [R1+0x8f90] ;  /* 0x008f9000017c7983 */ /* 0x001f280000100a00 */
[----:B------:R-:W4:Y:S04]  /*71990*/  LDL.64 R64, [R1+0x8760] ;  /* 0x0087600001407983 */ /* 0x000f280000100a00 */
[----:B------:R-:W4:Y:S01]  /*719a0*/  LDL.128 R136, [R1+0x4e70] ;  /* 0x004e700001887983 */ /* 0x000f220000100c00 */
[----:B------:R-:W0:Y:S01]  /*719b0*/  MUFU.RCP64H R3, R121 ;  /* 0x0000007900037308 */ /* 0x000e220000001800 */
[----:B------:R-:W-:-:S06]  /*719c0*/  IMAD.MOV.U32 R2, RZ, RZ, 0x1 ;  /* 0x00000001ff027424 */ /* 0x000fcc00078e00ff */
[----:B0-----:R-:W-:-:S08]  /*719d0*/  DFMA R4, -R120, R2, 1 ;  /* 0x3ff000007804742b */ /* 0x001fd00000000102 */
[----:B------:R-:W-:Y:S01]  /*719e0*/  DFMA R4, R4, R4, R4 ;  /* 0x000000040404722b */ /* 0x000fe20000000004 */
[----:B--2---:R-:W-:Y:S01]  /*719f0*/  MOV R94, R110 ;  /* 0x0000006e005e7202 */ /* 0x004fe20000000f00 */
[----:B------:R-:W-:Y:S01]  /*71a00*/  IMAD.MOV.U32 R95, RZ, RZ, R111 ;  /* 0x000000ffff5f7224 */ /* 0x000fe200078e006f */
[----:B------:R0:W-:Y:S01]  /*71a10*/  STL.128 [R1+0x9ab0], R108 ;  /* 0x009ab06c01007387 */ /* 0x0001e20000100c00 */
[----:B------:R-:W-:Y:S01]  /*71a20*/  IMAD.MOV.U32 R44, RZ, RZ, R108 ;  /* 0x000000ffff2c7224 */ /* 0x000fe200078e006c */
[----:B------:R-:W-:-:S03]  /*71a30*/  MOV R45, R109 ;  /* 0x0000006d002d7202 */ /* 0x000fc60000000f00 */
[-C--:B0----5:R-:W-:Y:S02]  /*71a40*/  DFMA R108, R94, R42.reuse, R16 ;  /* 0x0000002a5e6c722b */ /* 0x0a1fe40000000010 */
[----:B---3--:R-:W-:Y:S01]  /*71a50*/  DFMA R16, R66, R42, R70 ;  /* 0x0000002a4210722b */ /* 0x008fe20000000046 */
[----:B------:R-:W2:Y:S01]  /*71a60*/  LDL.64 R66, [R1+0x93b8] ;  /* 0x0093b80001427983 */ /* 0x000ea20000100a00 */
[----:B------:R-:W-:-:S08]  /*71a70*/  DFMA R2, R2, R4, R2 ;  /* 0x000000040202722b */ /* 0x000fd00000000002 */
[----:B------:R-:W-:-:S08]  /*71a80*/  DFMA R4, -R120, R2, 1 ;  /* 0x3ff000007804742b */ /* 0x000fd00000000102 */
[----:B------:R-:W-:-:S08]  /*71a90*/  DFMA R2, R2, R4, R2 ;  /* 0x000000040202722b */ /* 0x000fd00000000002 */
[----:B----4-:R-:W-:-:S08]  /*71aa0*/  DMUL R4, R12, -R2 ;  /* 0x800000020c047228 */ /* 0x010fd00000000000 */
[----:B------:R-:W-:-:S08]  /*71ab0*/  DFMA R26, -R120, R4, -R12 ;  /* 0x00000004781a722b */ /* 0x000fd0000000090c */
[----:B------:R-:W-:Y:S02]  /*71ac0*/  DFMA R4, R2, R26, R4 ;  /* 0x0000001a0204722b */ /* 0x000fe40000000004 */
[-C--:B------:R-:W-:Y:S02]  /*71ad0*/  DFMA R2, R44, R42.reuse, R52 ;  /* 0x0000002a2c02722b */ /* 0x080fe40000000034 */
[----:B------:R-:W-:Y:S02]  /*71ae0*/  DFMA R110, R212, R42, R18 ;  /* 0x0000002ad46e722b */ /* 0x000fe40000000012 */
[----:B------:R-:W-:-:S03]  /*71af0*/  DADD R126, -RZ, -R42 ;  /* 0x00000000ff7e7229 */ /* 0x000fc6000000092a */
[----:B------:R-:W-:Y:S04]  /*71b00*/  STL.64 [R1+0x9b28], R2 ;  /* 0x009b280201007387 */ /* 0x000fe80000100a00 */
[----:B------:R0:W-:Y:S01]  /*71b10*/  STL.64 [R1+0x4e38], R2 ;  /* 0x004e380201007387 */ /* 0x0001e20000100a00 */
[----:B------:R-:W-:-:S03]  /*71b20*/  FFMA R0, RZ, R121, R5 ;  /* 0x00000079ff007223 */ /* 0x000fc60000000005 */
[----:B------:R1:W-:Y:S01]  /*71b30*/  STL.128 [R1+0x4de0], R124 ;  /* 0x004de07c01007387 */ /* 0x0003e20000100c00 */
[----:B0-----:R-:W-:-:S03]  /*71b40*/  DADD R2, -RZ, -R12 ;  /* 0x00000000ff027229 */ /* 0x001fc6000000090c */
[----:B------:R1:W-:Y:S04]  /*71b50*/  STL.64 [R1+0x8f30], R108 ;  /* 0x008f306c01007387 */ /* 0x0003e80000100a00 */
[----:B------:R1:W-:Y:S04]  /*71b60*/  STL.128 [R1+0x4e40], R108 ;  /* 0x004e406c01007387 */ /* 0x0003e80000100c00 */
        /* <DEDUP_REMOVED lines=13> */
[----:B-1----:R-:W-:Y:S05]  /*71c40*/  CALL.REL.NOINC `($__internal_4_$__cuda_sm20_div_rn_f64_full) ;  /* 0x000009c000607944 */ /* 0x002fea0003c00000 */
[----:B------:R-:W-:Y:S01]  /*71c50*/  MOV R4, R250 ;  /* 0x000000fa00047202 */ /* 0x000fe20000000f00 */
[----:B------:R-:W-:-:S07]  /*71c60*/  IMAD.MOV.U32 R5, RZ, RZ, R251 ;  /* 0x000000ffff057224 */ /* 0x000fce00078e00fb */
.L_x_3987:
[----:B------:R-:W-:Y:S05]  /*71c70*/  BSYNC.RECONVERGENT B3 ;  /* 0x0000000000037941 */ /* 0x000fea0003800200 */
.L_x_3986:
        /* <DEDUP_REMOVED lines=11> */
[--C-:B-1----:R-:W-:Y:S02]  /*71d30*/  DFMA R16, -R122, R12, -R14.reuse ;  /* 0x0000000c7a10722b */ /* 0x102fe4000000090e */
[----:B------:R-:W-:-:S06]  /*71d40*/  DADD R14, -RZ, -R14 ;  /* 0x00000000ff0e7229 */ /* 0x000fcc000000090e */
[----:B------:R-:W-:-:S04]  /*71d50*/  DFMA R2, R2, R16, R12 ;  /* 0x000000100202722b */ /* 0x000fc8000000000c */
[----:B------:R-:W-:-:S06]  /*71d60*/  FSETP.GEU.AND P2, PT, |R15|, 6.5827683646048100446e-37, PT ;  /* 0x036000000f00780b */ /* 0x000fcc0003f4e200 */
[----:B------:R-:W-:-:S05]  /*71d70*/  FFMA R0, RZ, R123, R3 ;  /* 0x0000007bff007223 */ /* 0x000fca0000000003 */
[----:B------:R-:W-:Y:S01]  /*71d80*/  FSETP.GT.AND P1, PT, |R0|, 1.469367938527859385e-39, PT ;  /* 0x001000000000780b */ /* 0x000fe20003f24200 */
[----:B--2---:R-:W-:-:S12]  /*71d90*/  DFMA R42, R18, R4, R26 ;  /* 0x00000004122a722b */ /* 0x004fd8000000001a */
        /* <DEDUP_REMOVED lines=9> */
.L_x_3989:
[----:B------:R-:W-:Y:S05]  /*71e30*/  BSYNC.RECONVERGENT B3 ;  /* 0x0000000000037941 */ /* 0x000fea0003800200 */
.L_x_3988:
[----:B------:R-:W2:Y:S01]  /*71e40*/  LDL.128 R16, [R1+0x4f50] ;  /* 0x004f500001107983 */ /* 0x000ea20000100c00 */
[----:B------:R-:W0:Y:S01]  /*71e50*/  MUFU.RCP64H R13, R41 ;  /* 0x00000029000d7308 */ /* 0x000e220000001800 */
[----:B------:R-:W-:Y:S02]  /*71e60*/  MOV R12, 0x1 ;  /* 0x00000001000c7802 */ /* 0x000fe40000000f00 */
[----:B------:R-:W3:Y:S04]  /*71e70*/  LDL.64 R52, [R1+0x8ee8] ;  /* 0x008ee80001347983 */ /* 0x000ee80000100a00 */
[----:B------:R-:W4:Y:S04]  /*71e80*/  LDL.64 R44, [R1+0x8ee0] ;  /* 0x008ee000012c7983 */ /* 0x000f280000100a00 */
[----:B------:R1:W5:Y:S04]  /*71e90*/  LDL.128 R108, [R1+0x4f70] ;  /* 0x004f7000016c7983 */ /* 0x0003680000100c00 */
        /* <DEDUP_REMOVED lines=8> */
[----:B------:R-:W-:Y:S02]  /*71f20*/  DADD R150, -RZ, -R2 ;  /* 0x00000000ff967229 */ /* 0x000fe40000000902 */
[----:B------:R-:W-:-:S04]  /*71f30*/  DADD R148, -RZ, -R4 ;  /* 0x00000000ff947229 */ /* 0x000fc80000000904 */
[----:B------:R-:W-:-:S03]  /*71f40*/  DFMA R14, -R40, R12, 1 ;  /* 0x3ff00000280e742b */ /* 0x000fc6000000010c */
[----:B------:R0:W-:Y:S05]  /*71f50*/  STL.128 [R1+0x4e50], R148 ;  /* 0x004e509401007387 */ /* 0x0001ea0000100c00 */
[----:B------:R-:W-:Y:S01]  /*71f60*/  DFMA R12, R12, R14, R12 ;  /* 0x0000000e0c0c722b */ /* 0x000fe2000000000c */
[----:B0-----:R-:W4:Y:S07]  /*71f70*/  LDL.64 R150, [R1+0x8f08] ;  /* 0x008f080001967983 */ /* 0x001f2e0000100a00 */
[----:B--2---:R-:W-:-:S08]  /*71f80*/  DMUL R14, R16, -R12 ;  /* 0x8000000c100e7228 */ /* 0x004fd00000000000 */
[----:B------:R-:W-:-:S08]  /*71f90*/  DFMA R26, -R40, R14, -R16 ;  /* 0x0000000e281a722b */ /* 0x000fd00000000910 */
[----:B------:R-:W-:Y:S01]  /*71fa0*/  DFMA R26, R12, R26, R14 ;  /* 0x0000001a0c1a722b */ /* 0x000fe2000000000e */
        /* <DEDUP_REMOVED lines=9> */
[----:B------:R1:W-:Y:S04]  /*72040*/  STL.64 [R1+0x8768], R4 ;  /* 0x0087680401007387 */ /* 0x0003e80000100a00 */
[----:B------:R1:W-:Y:S01]  /*72050*/  STL.64 [R1+0x4e80], R4 ;  /* 0x004e800401007387 */ /* 0x0003e20000100a00 */
[----:B------:R-:W-:-:S02]  /*72060*/  FSETP.GT.AND P1, PT, |R0|, 1.469367938527859385e-39, PT ;  /* 0x001000000000780b */ /* 0x000fc40003f24200 */
[----:B------:R-:W-:Y:S01]  /*72070*/  FSETP.GEU.AND P2, PT, |R3|, 6.5827683646048100446e-37, PT ;  /* 0x036000000300780b */ /* 0x000fe20003f4e200 */
[----:B------:R1:W-:Y:S01]  /*72080*/  STL.128 [R1+0x4e60], R148 ;  /* 0x004e609401007387 */ /* 0x0003e20000100c00 */
[----:B------:R-:W-:Y:S11]  /*72090*/  BSSY.RECONVERGENT B3, `(.L_x_3990) ;  /* 0x000000a000037945 */ /* 0x000ff60003800200 */
[----:B------:R-:W-:Y:S05]  /*720a0*/  @P1 BRA P2, `(.L_x_3991) ;  /* 0x0000000000201947 */ /* 0x000fea0001000000 */
[----:B------:R-:W-:Y:S01]  /*720b0*/  IMAD.MOV.U32 R248, RZ, RZ, R2 ;  /* 0x000000fffff87224 */ /* 0x000fe200078e0002 */
[----:B------:R-:W-:Y:S01]  /*720c0*/  MOV R2, R40 ;  /* 0x0000002800027202 */ /* 0x000fe20000000f00 */
[----:B------:R-:W-:Y:S01]  /*720d0*/  IMAD.MOV.U32 R249, RZ, RZ, R3 ;  /* 0x000000fffff97224 */ /* 0x000fe200078e0003 */
[----:B------:R-:W-:Y:S01]  /*720e0*/  MOV R252, 0x72110 ;  /* 0x0007211000fc7802 */ /* 0x000fe20000000f00 */
[----:B------:R-:W-:-:S07]  /*720f0*/  IMAD.MOV.U32 R251, RZ, RZ, R41 ;  /* 0x000000fffffb7224 */ /* 0x000fce00078e0029 */
[----:B-1---5:R-:W-:Y:S05]  /*72100*/  CALL.REL.NOINC `($__internal_4_$__cuda_sm20_div_rn_f64_full) ;  /* 0x000009bc00307944 */ /* 0x022fea0003c00000 */
[----:B------:R-:W-:Y:S01]  /*72110*/  IMAD.MOV.U32 R26, RZ, RZ, R250 ;  /* 0x000000ffff1a7224 */ /* 0x000fe200078e00fa */
[----:B------:R-:W-:-:S07]  /*72120*/  MOV R27, R251 ;  /* 0x000000fb001b7202 */ /* 0x000fce0000000f00 */
.L_x_3991:
[----:B------:R-:W-:Y:S05]  /*72130*/  BSYNC.RECONVERGENT B3 ;  /* 0x0000000000037941 */ /* 0x000fea0003800200 */
.L_x_3990:
[----:B------:R-:W2:Y:S04]  /*72140*/  LDL.64 R52, [R1+0x86b0] ;  /* 0x0086b00001347983 */ /* 0x000ea80000100a00 */
[----:B-1----:R-:W3:Y:S01]  /*72150*/  LDL.128 R148, [R1+0x45e0] ;  /* 0x0045e00001947983 */ /* 0x002ee20000100c00 */
        /* <DEDUP_REMOVED lines=17> */
[----:B------:R-:W-:Y:S01]  /*72270*/  IMAD.MOV.U32 R44, RZ, RZ, R148 ;  /* 0x000000ffff2c7224 */ /* 0x000fe200078e0094 */
[----:B------:R-:W-:Y:S01]  /*72280*/  MOV R42, R150 ;  /* 0x00000096002a7202 */ /* 0x000fe20000000f00 */
[----:B------:R-:W-:-:S03]  /*72290*/  IMAD.MOV.U32 R45, RZ, RZ, R149 ;  /* 0x000000ffff2d7224 */ /* 0x000fc600078e0095 */
[----:B------:R0:W-:Y:S01]  /*722a0*/  STL.64 [R1+0x9020], R16 ;  /* 0x0090201001007387 */ /* 0x0001e20000100a00 */
[----:B------:R-:W-:Y:S02]  /*722b0*/  IMAD.MOV.U32 R43, RZ, RZ, R151 ;  /* 0x000000ffff2b7224 */ /* 0x000fe400078e0097 */
[----:B------:R-:W-:-:S04]  /*722c0*/  DFMA R44, R44, R26, R144 ;  /* 0x0000001a2c2c722b */ /* 0x000fc80000000090 */
[----:B------:R-:W-:Y:S01]  /*722d0*/  DFMA R18, R42, R26, R136 ;  /* 0x0000001a2a12722b */ /* 0x000fe20000000088 */
[----:B------:R-:W-:Y:S10]  /*722e0*/  @P1 BRA P2, `(.L_x_3993) ;  /* 0x0000000000201947 */ /* 0x000ff40001000000 */
        /* <DEDUP_REMOVED lines=8> */
.L_x_3993:
[----:B------:R-:W-:Y:S05]  /*72370*/  BSYNC.RECONVERGENT B3 ;  /* 0x0000000000037941 */ /* 0x000fea0003800200 */
.L_x_3992:
        /* <DEDUP_REMOVED lines=18> */
[----:B------:R-:W-:Y:S01]  /*724a0*/  IMAD.MOV.U32 R71, RZ, RZ, R149 ;  /* 0x000000ffff477224 */ /* 0x000fe200078e0095 */
[----:B---3--:R-:W-:-:S05]  /*724b0*/  DFMA R12, R94, R4, R64 ;  /* 0x000000045e0c722b */ /* 0x008fca0000000040 */
[----:B------:R-:W-:Y:S01]  /*724c0*/  DFMA R64, R70, R4, R146 ;  /* 0x000000044640722b */ /* 0x000fe20000000092 */
[----:B------:R0:W-:Y:S06]  /*724d0*/  STL.128 [R1+0x8c00], R148 ;  /* 0x008c009401007387 */ /* 0x0001ec0000100c00 */
[----:B------:R0:W-:Y:S01]  /*724e0*/  STL.64 [R1+0x9dd8], R64 ;  /* 0x009dd84001007387 */ /* 0x0001e20000100a00 */
[----:B------:R-:W-:Y:S01]  /*724f0*/  IMAD.MOV.U32 R52, RZ, RZ, R150 ;  /* 0x000000ffff347224 */ /* 0x000fe200078e0096 */
[----:B------:R-:W-:-:S06]  /*72500*/  MOV R53, R151 ;  /* 0x0000009700357202 */ /* 0x000fcc0000000f00 */
        /* <DEDUP_REMOVED lines=10> */
.L_x_3995:
[----:B------:R-:W-:Y:S05]  /*725b0*/  BSYNC.RECONVERGENT B3 ;  /* 0x0000000000037941 */ /* 0x000fea0003800200 */
.L_x_3994:
[----:B------:R-:W2:Y:S04]  /*725c0*/  LDL.64 R94, [R1+0x8a20] ;  /* 0x008a2000015e7983 */ /* 0x000ea80000100a00 */
[----:B0-----:R-:W3:Y:S04]  /*725d0*/  LDL.64 R64, [R1+0x8908] ;  /* 0x0089080001407983 */ /* 0x001ee80000100a00 */
        /* <DEDUP_REMOVED lines=29> */
.L_x_3997:
[----:B------:R-:W-:Y:S05]  /*727b0*/  BSYNC.RECONVERGENT B3 ;  /* 0x0000000000037941 */ /* 0x000fea0003800200 */
.L_x_3996:
        /* <DEDUP_REMOVED lines=35> */
.L_x_3999:
[----:B------:R-:W-:Y:S05]  /*729f0*/  BSYNC.RECONVERGENT B3 ;  /* 0x0000000000037941 */ /* 0x000fea0003800200 */
.L_x_3998:
        /* <DEDUP_REMOVED lines=21> */
[----:B----4-:R-:W-:-:S05]  /*72b50*/  DFMA R14, R102, R42, R52 ;  /* 0x0000002a660e722b */ /* 0x010fca0000000034 */
[----:B------:R0:W-:Y:S01]  /*72b60*/  STL.64 [R1+0x9dc8], R94 ;  /* 0x009dc85e01007387 */ /* 0x0001e20000100a00 */
[----:B-----5:R-:W-:-:S03]  /*72b70*/  DFMA R12, R96, R42, R12 ;  /* 0x0000002a600c722b */ /* 0x020fc6000000000c */
        /* <DEDUP_REMOVED lines=11> */
.L_x_4001:
[----:B------:R-:W-:Y:S05]  /*72c30*/  BSYNC.RECONVERGENT B3 ;  /* 0x0000000000037941 */ /* 0x000fea0003800200 */
.L_x_4000:
[----:B------:R-:W2:Y:S01]  /*72c40*/  LDL.128 R156, [R1+0x4f20] ;  /* 0x004f2000019c7983 */ /* 0x000ea20000100c00 */
[----:B------:R-:W-:Y:S02]  /*72c50*/  DADD R16, -RZ, -R16 ;  /* 0x00000000ff107229 */ /* 0x000fe40000000910 */
[----:B------:R-:W-:Y:S01]  /*72c60*/  DADD R18, -RZ, -R18 ;  /* 0x00000000ff127229 */ /* 0x000fe20000000912 */
[----:B------:R-:W3:Y:S04]  /*72c70*/  LDL.64 R70, [R1+0x8848] ;  /* 0x0088480001467983 */ /* 0x000ee80000100a00 */
[----:B------:R-:W4:Y:S04]  /*72c80*/  LDL.128 R148, [R1+0x85b0] ;  /* 0x0085b00001947983 */ /* 0x000f280000100c00 */
[----:B------:R-:W-:Y:S04]  /*72c90*/  STL.128 [R1+0x4f60], R16 ;  /* 0x004f601001007387 */ /* 0x000fe80000100c00 */
[----:B------:R-:W5:Y:S04]  /*72ca0*/  LDL.128 R144, [R1+0x9dd0] ;  /* 0x009dd00001907983 */ /* 0x000f680000100c00 */
        /* <DEDUP_REMOVED lines=9> */
[----:B------:R0:W-:Y:S01]  /*72d40*/  STL.128 [R1+0x4f50], R12 ;  /* 0x004f500c01007387 */ /* 0x0001e20000100c00 */
[----:B-1----:R-:W-:-:S08]  /*72d50*/  DFMA R4, -R80, R52, 1 ;  /* 0x3ff000005004742b */ /* 0x002fd00000000134 */
[----:B------:R-:W-:-:S08]  /*72d60*/  DFMA R4, R4, R4, R4 ;  /* 0x000000040404722b */ /* 0x000fd00000000004 */
[----:B------:R-:W-:-:S08]  /*72d70*/  DFMA R4, R52, R4, R52 ;  /* 0x000000043404722b */ /* 0x000fd00000000034 */
[----:B0-----:R-:W-:-:S08]  /*72d80*/  DFMA R12, -R80, R4, 1 ;  /* 0x3ff00000500c742b */ /* 0x001fd00000000104 */
        /* <DEDUP_REMOVED lines=9> */
[-C--:B---3--:R-:W-:Y:S02]  /*72e20*/  DFMA R136, R70, R2.reuse, R140 ;  /* 0x000000024688722b */ /* 0x088fe4000000008c */
[----:B------:R-:W-:-:S04]  /*72e30*/  DFMA R124, R18, R2, R44 ;  /* 0x00000002127c722b */ /* 0x000fc8000000002c */
[----:B------:R-:W-:Y:S02]  /*72e40*/  DFMA R52, R4, R14, R12 ;  /* 0x0000000e0434722b */ /* 0x000fe4000000000c */
[----:B------:R-:W-:Y:S02]  /*72e50*/  DADD R12, -RZ, -R42 ;  /* 0x00000000ff0c7229 */ /* 0x000fe4000000092a */
[----:B------:R-:W-:Y:S02]  /*72e60*/  DADD R14, -RZ, -R2 ;  /* 0x00000000ff0e7229 */ /* 0x000fe40000000902 */
[----:B------:R-:W-:Y:S02]  /*72e70*/  DFMA R110, R16, R2, R64 ;  /* 0x00000002106e722b */ /* 0x000fe40000000040 */
[----:B------:R-:W-:Y:S01]  /*72e80*/  DADD R2, -RZ, -R66 ;  /* 0x00000000ff027229 */ /* 0x000fe20000000942 */
[----:B----4-:R0:W-:Y:S01]  /*72e90*/  STL.128 [R1+0x4f80], R148 ;  /* 0x004f809401007387 */ /* 0x0101e20000100c00 */
[----:B------:R-:W-:-:S03]  /*72ea0*/  FFMA R0, RZ, R81, R53 ;  /* 0x00000051ff007223 */ /* 0x000fc60000000035 */
[----:B------:R0:W-:Y:S04]  /*72eb0*/  STL.128 [R1+0x4f70], R12 ;  /* 0x004f700c01007387 */ /* 0x0001e80000100c00 */
[----:B------:R0:W-:Y:S04]  /*72ec0*/  STL.64 [R1+0x9dc0], R136 ;  /* 0x009dc08801007387 */ /* 0x0001e80000100a00 */
[----:B-----5:R0:W-:Y:S04]  /*72ed0*/  STL.128 [R1+0x4f90], R144 ;  /* 0x004f909001007387 */ /* 0x0201e80000100c00 */
        /* <DEDUP_REMOVED lines=20> */
.L_x_4003:
[----:B------:R-:W-:Y:S05]  /*73020*/  BSYNC.RECONVERGENT B3 ;  /* 0x0000000000037941 */ /* 0x000fea0003800200 */
.L_x_4002:
[----:B------:R-:W2:Y:S04]  /*73030*/  LDL.LU.64 R42, [R1+0x8798] ;  /* 0x00879800012a7983 */ /* 0x000ea80000300a00 */
[----:B------:R-:W3:Y:S04]  /*73040*/  LDL.LU.64 R70, [R1+0x9048] ;  /* 0x0090480001467983 */ /* 0x000ee80000300a00 */
[----:B------:R-:W3:Y:S04]  /*73050*/  LDL.64 R44, [R1+0x87b8] ;  /* 0x0087b800012c7983 */ /* 0x000ee80000100a00 */
[----:B------:R-:W4:Y:S04]  /*73060*/  LDL.64 R102, [R1+0x8848] ;  /* 0x0088480001667983 */ /* 0x000f280000100a00 */
[----:B------:R-:W4:Y:S04]  /*73070*/  LDL.LU.64 R96, [R1+0x8b78] ;  /* 0x008b780001607983 */ /* 0x000f280000300a00 */
[----:B------:R-:W4:Y:S04]  /*73080*/  LDL.64 R94, [R1+0x87b0] ;  /* 0x0087b000015e7983 */ /* 0x000f280000100a00 */
[----:B0-----:R-:W4:Y:S04]  /*73090*/  LDL.64 R124, [R1+0x9e70] ;  /* 0x009e7000017c7983 */ /* 0x001f280000100a00 */
[----:B------:R0:W5:Y:S04]  /*730a0*/  LDL.128 R12, [R1+0x5020] ;  /* 0x00502000010c7983 */ /* 0x0001680000100c00 */
[----:B------:R0:W5:Y:S04]  /*730b0*/  LDL.128 R108, [R1+0x5040] ;  /* 0x00504000016c7983 */ /* 0x0001680000100c00 */
        /* <DEDUP_REMOVED lines=12> */
[----:B------:R-:W-:-:S08]  /*73180*/  DFMA R26, -R28, R4, -R42 ;  /* 0x000000041c1a722b */ /* 0x000fd0000000092a */
[----:B------:R-:W-:Y:S02]  /*73190*/  DFMA R4, R2, R26, R4 ;  /* 0x0000001a0204722b */ /* 0x000fe40000000004 */
[-C--:B---3--:R-:W-:Y:S02]  /*731a0*/  DFMA R2, R44, R52.reuse, R70 ;  /* 0x000000342c02722b */ /* 0x088fe40000000046 */
[-C--:B----4-:R-:W-:Y:S02]  /*731b0*/  DFMA R26, R102, R52.reuse, R230 ;  /* 0x00000034661a722b */ /* 0x090fe400000000e6 */
[----:B------:R-:W-:-:S03]  /*731c0*/  DFMA R208, R94, R52, R96 ;  /* 0x000000345ed0722b */ /* 0x000fc60000000060 */
        /* <DEDUP_REMOVED lines=18> */
.L_x_4005:
[----:B------:R-:W-:Y:S05]  /*732f0*/  BSYNC.RECONVERGENT B3 ;  /* 0x0000000000037941 */ /* 0x000fea0003800200 */
.L_x_4004:
        /* <DEDUP_REMOVED lines=21> */
[----:B------:R-:W-:-:S03]  /*73450*/  IMAD.MOV.U32 R45, RZ, RZ, R127 ;  /* 0x000000ffff2d7224 */ /* 0x000fc600078e007f */
[-C--:B------:R-:W-:Y:S02]  /*73460*/  DFMA R12, R70, R4.reuse, R224 ;  /* 0x00000004460c722b */ /* 0x080fe400000000e0 */
[-C--:B---3--:R-:W-:Y:S02]  /*73470*/  DFMA R70, R52, R4.reuse, R18 ;  /* 0x000000043446722b */ /* 0x088fe40000000012 */
        /* <DEDUP_REMOVED lines=10> */
.L_x_4007:
[----:B------:R-:W-:Y:S05]  /*73520*/  BSYNC.RECONVERGENT B3 ;  /* 0x0000000000037941 */ /* 0x000fea0003800200 */
.L_x_4006:
[----:B------:R-:W2:Y:S04]  /*73530*/  LDL.64 R44, [R1+0x9a90] ;  /* 0x009a9000012c7983 */ /* 0x000ea80000100a00 */
[----:B------:R-:W3:Y:S04]  /*73540*/  LDL.64 R96, [R1+0x8ec8] ;  /* 0x008ec80001607983 */ /* 0x000ee80000100a00 */
[----:B------:R-:W4:Y:S04]  /*73550*/  LDL.64 R94, [R1+0x9e50] ;  /* 0x009e5000015e7983 */ /* 0x000f280000100a00 */
[----:B------:R-:W5:Y:S04]  /*73560*/  LDL.64 R64, [R1+0x9a98] ;  /* 0x009a980001407983 */ /* 0x000f680000100a00 */
        /* <DEDUP_REMOVED lines=9> */
[-C--:B--2---:R-:W-:Y:S02]  /*73600*/  DFMA R14, R44, R28.reuse, R14 ;  /* 0x0000001c2c0e722b */ /* 0x084fe4000000000e */
[----:B---3--:R-:W-:-:S06]  /*73610*/  DFMA R66, R96, R28, R66 ;  /* 0x0000001c6042722b */ /* 0x008fcc0000000042 */
[----:B------:R-:W-:Y:S02]  /*73620*/  DMUL R42, R2, -R14 ;  /* 0x8000000e022a7228 */ /* 0x000fe40000000000 */
[----:B-----5:R-:W-:-:S06]  /*73630*/  DFMA R12, R64, R28, R12 ;  /* 0x0000001c400c722b */ /* 0x020fcc000000000c */
[----:B------:R-:W-:Y:S02]  /*73640*/  DFMA R44, -R80, R42, -R14 ;  /* 0x0000002a502c722b */ /* 0x000fe4000000090e */
[----:B----4-:R-:W-:-:S06]  /*73650*/  DFMA R18, R52, R28, R18 ;  /* 0x0000001c3412722b */ /* 0x010fcc0000000012 */
        /* <DEDUP_REMOVED lines=15> */
.L_x_4009:
[----:B------:R-:W-:Y:S05]  /*73750*/  BSYNC.RECONVERGENT B3 ;  /* 0x0000000000037941 */ /* 0x000fea0003800200 */
.L_x_4008:
        /* <DEDUP_REMOVED lines=30> */
.L_x_4011:
[----:B------:R-:W-:Y:S05]  /*73940*/  BSYNC.RECONVERGENT B3 ;  /* 0x0000000000037941 */ /* 0x000fea0003800200 */
.L_x_4010:
[----:B------:R-:W2:Y:S04]  /*73950*/  LDL.64 R102, [R1+0x8a78] ;  /* 0x008a780001667983 */ /* 0x000ea80000100a00 */
[----:B------:R-:W3:Y:S04]  /*73960*/  LDL.64 R134, [R1+0x8790] ;  /* 0x0087900001867983 */ /* 0x000ee80000100a00 */
[----:B------:R-:W4:Y:S01]  /*73970*/  LDL.128 R12, [R1+0x5070] ;  /* 0x00507000010c7983 */ /* 0x000f220000100c00 */
[----:B------:R-:W-:-:S03]  /*73980*/  MOV R16, 0x1 ;  /* 0x0000000100107802 */ /* 0x000fc60000000f00 */
[----:B------:R-:W4:Y:S04]  /*73990*/  LDL.64 R142, [R1+0x8b70] ;  /* 0x008b7000018e7983 */ /* 0x000f280000100a00 */
[----:B------:R-:W4:Y:S04]  /*739a0*/  LDL.64 R144, [R1+0x9040] ;  /* 0x0090400001907983 */ /* 0x000f280000100a00 */
[----:B------:R-:W4:Y:S04]  /*739b0*/  LDL.64 R108, [R1+0x8b48] ;  /* 0x008b4800016c7983 */ /* 0x000f280000100a00 */
[----:B------:R-:W4:Y:S04]  /*739c0*/  LDL.128 R148, [R1+0x5090] ;  /* 0x0050900001947983 */ /* 0x000f280000100c00 */
[----:B------:R1:W5:Y:S01]  /*739d0*/  LDL.128 R136, [R1+0x50b0] ;  /* 0x0050b00001887983 */ /* 0x0003620000100c00 */
[----:B--2---:R-:W2:Y:S02]  /*739e0*/  MUFU.RCP64H R17, R103 ;  /* 0x0000006700117308 */ /* 0x004ea40000001800 */
[----:B--2---:R-:W-:-:S08]  /*739f0*/  DFMA R18, -R102, R16, 1 ;  /* 0x3ff000006612742b */ /* 0x004fd00000000110 */
[----:B------:R-:W-:-:S08]  /*73a00*/  DFMA R18, R18, R18, R18 ;  /* 0x000000121212722b */ /* 0x000fd00000000012 */
[----:B------:R-:W-:Y:S02]  /*73a10*/  DFMA R94, R16, R18, R16 ;  /* 0x00000012105e722b */ /* 0x000fe40000000010 */
[----:B------:R-:W-:Y:S01]  /*73a20*/  DADD R18, -RZ, -R4 ;  /* 0x00000000ff127229 */ /* 0x000fe20000000904 */
[----:B---3--:R-:W-:Y:S02]  /*73a30*/  IMAD.MOV.U32 R16, RZ, RZ, R134 ;  /* 0x000000ffff107224 */ /* 0x008fe400078e0086 */
[----:B------:R-:W-:-:S05]  /*73a40*/  IMAD.MOV.U32 R17, RZ, RZ, R135 ;  /* 0x000000ffff117224 */ /* 0x000fca00078e0087 */
[----:B------:R2:W-:Y:S04]  /*73a50*/  STL.128 [R1+0x5010], R16 ;  /* 0x0050101001007387 */ /* 0x0005e80000100c00 */
[----:B--2---:R1:W5:Y:S01]  /*73a60*/  LDL.128 R16, [R1+0x50a0] ;  /* 0x0050a00001107983 */ /* 0x0043620000100c00 */
[----:B------:R-:W-:-:S08]  /*73a70*/  DFMA R4, -R102, R94, 1 ;  /* 0x3ff000006604742b */ /* 0x000fd0000000015e */
[----:B------:R-:W-:-:S08]  /*73a80*/  DFMA R4, R94, R4, R94 ;  /* 0x000000045e04722b */ /* 0x000fd0000000005e */
[----:B----4-:R-:W-:Y:S02]  /*73a90*/  DMUL R94, R12, -R4 ;  /* 0x800000040c5e7228 */ /* 0x010fe40000000000 */
[----:B0-----:R-:W-:Y:S02]  /*73aa0*/  DADD R124, -RZ, -R28 ;  /* 0x00000000ff7c7229 */ /* 0x001fe4000000091c */
[----:B------:R-:W-:-:S04]  /*73ab0*/  DADD R126, -RZ, -R42 ;  /* 0x00000000ff7e7229 */ /* 0x000fc8000000092a */
[----:B------:R-:W-:Y:S02]  /*73ac0*/  DFMA R96, -R102, R94, -R12 ;  /* 0x0000005e6660722b */ /* 0x000fe4000000090c */
[-C--:B------:R-:W-:Y:S01]  /*73ad0*/  DFMA R142, R142, R2.reuse, R110 ;  /* 0x000000028e8e722b */ /* 0x080fe2000000006e */
[----:B------:R0:W-:Y:S01]  /*73ae0*/  STL.128 [R1+0x5020], R124 ;  /* 0x0050207c01007387 */ /* 0x0001e20000100c00 */
[----:B------:R-:W-:-:S04]  /*73af0*/  DFMA R140, R26, R2, R64 ;  /* 0x000000021a8c722b */ /* 0x000fc80000000040 */
[----:B------:R-:W-:Y:S02]  /*73b00*/  DFMA R4, R4, R96, R94 ;  /* 0x000000600404722b */ /* 0x000fe4000000005e */
[-C--:B------:R-:W-:Y:S02]  /*73b10*/  DFMA R108, R108, R2.reuse, R52 ;  /* 0x000000026c6c722b */ /* 0x080fe40000000034 */
[-C--:B------:R-:W-:Y:S02]  /*73b20*/  DFMA R110, R134, R2.reuse, R70 ;  /* 0x00000002866e722b */ /* 0x080fe40000000046 */
[----:B------:R-:W-:Y:S02]  /*73b30*/  DADD R28, -RZ, -R2 ;  /* 0x00000000ff1c7229 */ /* 0x000fe40000000902 */
[-C--:B0-----:R-:W-:Y:S02]  /*73b40*/  DFMA R124, R208, R2.reuse, R44 ;  /* 0x00000002d07c722b */ /* 0x081fe4000000002c */
[----:B------:R-:W-:-:S02]  /*73b50*/  DFMA R126, R144, R2, R66 ;  /* 0x00000002907e722b */ /* 0x000fc40000000042 */
        /* <DEDUP_REMOVED lines=25> */
.L_x_4013:
[----:B------:R-:W-:Y:S05]  /*73cf0*/  BSYNC.RECONVERGENT B3 ;  /* 0x0000000000037941 */ /* 0x000fea0003800200 */
.L_x_4012:
[----:B------:R-:W2:Y:S04]  /*73d00*/  LDL.64 R44, [R1+0x8920] ;  /* 0x00892000012c7983 */ /* 0x000ea80000100a00 */
[----:B------:R-:W3:Y:S04]  /*73d10*/  LDL.64 R28, [R1+0x9d40] ;  /* 0x009d4000011c7983 */ /* 0x000ee80000100a00 */
[----:B------:R-:W4:Y:S04]  /*73d20*/  LDL.64 R94, [R1+0x8da0] ;  /* 0x008da000015e7983 */ /* 0x000f280000100a00 */
[----:B------:R-:W4:Y:S04]  /*73d30*/  LDL.64 R66, [R1+0x87a8] ;  /* 0x0087a80001427983 */ /* 0x000f280000100a00 */
[----:B------:R-:W4:Y:S04]  /*73d40*/  LDL.64 R70, [R1+0x8da8] ;  /* 0x008da80001467983 */ /* 0x000f280000100a00 */
[----:B------:R-:W4:Y:S04]  /*73d50*/  LDL.64 R64, [R1+0x87a0] ;  /* 0x0087a00001407983 */ /* 0x000f280000100a00 */
[----:B------:R-:W4:Y:S01]  /*73d60*/  LDL.64 R52, [R1+0x9d48] ;  /* 0x009d480001347983 */ /* 0x000f220000100a00 */
[----:B------:R-:W-:Y:S01]  /*73d70*/  MOV R2, 0x1 ;  /* 0x0000000100027802 */ /* 0x000fe20000000f00 */
[----:B------:R-:W-:Y:S01]  /*73d80*/  BSSY.RECONVERGENT B3, `(.L_x_4014) ;  /* 0x000001d000037945 */ /* 0x000fe20003800200 */
[----:B--2---:R-:W0:Y:S04]  /*73d90*/  MUFU.RCP64H R3, R45 ;  /* 0x0000002d00037308 */ /* 0x004e280000001800 */
[----:B0-----:R-:W-:-:S08]  /*73da0*/  DFMA R12, -R44, R2, 1 ;  /* 0x3ff000002c0c742b */ /* 0x001fd00000000102 */
[----:B------:R-:W-:-:S08]  /*73db0*/  DFMA R12, R12, R12, R12 ;  /* 0x0000000c0c0c722b */ /* 0x000fd0000000000c */
[----:B------:R-:W-:-:S08]  /*73dc0*/  DFMA R2, R2, R12, R2 ;  /* 0x0000000c0202722b */ /* 0x000fd00000000002 */
[----:B------:R-:W-:Y:S02]  /*73dd0*/  DFMA R12, -R44, R2, 1 ;  /* 0x3ff000002c0c742b */ /* 0x000fe40000000102 */
[----:B---3--:R-:W-:-:S06]  /*73de0*/  DFMA R14, R28, R4, R14 ;  /* 0x000000041c0e722b */ /* 0x008fcc000000000e */
        /* <DEDUP_REMOVED lines=8> */
[-C--:B----45:R-:W-:Y:S02]  /*73e70*/  DFMA R12, R94, R4.reuse, R16 ;  /* 0x000000045e0c722b */ /* 0x0b0fe40000000010 */
[-C--:B------:R-:W-:Y:S02]  /*73e80*/  DFMA R14, R66, R4.reuse, R236 ;  /* 0x00000004420e722b */ /* 0x080fe400000000ec */
[-C--:B------:R-:W-:Y:S02]  /*73e90*/  DFMA R18, R70, R4.reuse, R18 ;  /* 0x000000044612722b */ /* 0x080fe40000000012 */
[-C--:B------:R-:W-:Y:S02]  /*73ea0*/  DFMA R16, R64, R4.reuse, R136 ;  /* 0x000000044010722b */ /* 0x080fe40000000088 */
[----:B------:R-:W-:-:S04]  /*73eb0*/  DFMA R66, R52, R4, R154 ;  /* 0x000000043442722b */ /* 0x000fc8000000009a */
[----:B------:R-:W-:Y:S07]  /*73ec0*/  @P1 BRA P2, `(.L_x_4015) ;  /* 0x0000000000201947 */ /* 0x000fee0001000000 */
        /* <DEDUP_REMOVED lines=8> */
.L_x_4015:
[----:B------:R-:W-:Y:S05]  /*73f50*/  BSYNC.RECONVERGENT B3 ;  /* 0x0000000000037941 */ /* 0x000fea0003800200 */
.L_x_4014:
        /* <DEDUP_REMOVED lines=35> */
.L_x_4017:
[----:B------:R-:W-:Y:S05]  /*74190*/  BSYNC.RECONVERGENT B3 ;  /* 0x0000000000037941 */ /* 0x000fea0003800200 */
.L_x_4016:
[----:B0-----:R-:W2:Y:S01]  /*741a0*/  LDL.128 R16, [R1+0x5100] ;  /* 0x0051000001107983 */ /* 0x001ea20000100c00 */
[----:B------:R-:W0:Y:S01]  /*741b0*/  MUFU.RCP64H R13, R41 ;  /* 0x00000029000d7308 */ /* 0x000e220000001800 */
[----:B------:R-:W-:Y:S02]  /*741c0*/  IMAD.MOV.U32 R12, RZ, RZ, 0x1 ;  /* 0x00000001ff0c7424 */ /* 0x000fe400078e00ff */
[----:B------:R-:W3:Y:S04]  /*741d0*/  LDL.LU.64 R134, [R1+0x8d78] ;  /* 0x008d780001867983 */ /* 0x000ee80000300a00 */
[----:B------:R-:W3:Y:S04]  /*741e0*/  LDL.64 R102, [R1+0x8608] ;  /* 0x0086080001667983 */ /* 0x000ee80000100a00 */
[----:B------:R-:W4:Y:S04]  /*741f0*/  LDL.64 R70, [R1+0x8928] ;  /* 0x0089280001467983 */ /* 0x000f280000100a00 */
[----:B------:R-:W4:Y:S01]  /*74200*/  LDL.64 R148, [R1+0x9ce0] ;  /* 0x009ce00001947983 */ /* 0x000f220000100a00 */
[----:B0-----:R-:W-:-:S03]  /*74210*/  DFMA R14, -R40, R12, 1 ;  /* 0x3ff00000280e742b */ /* 0x001fc6000000010c */
[----:B------:R-:W4:Y:S04]  /*74220*/  LDL.64 R144, [R1+0x8c60] ;  /* 0x008c600001907983 */ /* 0x000f280000100a00 */
[----:B------:R-:W4:Y:S01]  /*74230*/  LDL.64 R152, [R1+0x8d70] ;  /* 0x008d700001987983 */ /* 0x000f220000100a00 */
[----:B------:R-:W-:-:S03]  /*74240*/  DFMA R14, R14, R14, R14 ;  /* 0x0000000e0e0e722b */ /* 0x000fc6000000000e */
[----:B------:R0:W5:Y:S04]  /*74250*/  LDL.128 R124, [R1+0x5130] ;  /* 0x00513000017c7983 */ /* 0x0001680000100c00 */
[----:B------:R0:W5:Y:S04]  /*74260*/  LDL.128 R108, [R1+0x5140] ;  /* 0x00514000016c7983 */ /* 0x0001680000100c00 */
[----:B--2---:R1:W-:Y:S01]  /*74270*/  STL.64 [R1+0x8ca0], R16 ;  /* 0x008ca01001007387 */ /* 0x0043e20000100a00 */
[----:B------:R-:W-:Y:S01]  /*74280*/  IMAD.MOV.U32 R52, RZ, RZ, R18 ;  /* 0x000000ffff347224 */ /* 0x000fe200078e0012 */
[----:B------:R-:W-:-:S02]  /*74290*/  MOV R53, R19 ;  /* 0x0000001300357202 */ /* 0x000fc40000000f00 */
[----:B-1----:R-:W2:Y:S01]  /*742a0*/  LDL.128 R16, [R1+0x4f40] ;  /* 0x004f400001107983 */ /* 0x002ea20000100c00 */
[----:B------:R-:W-:-:S08]  /*742b0*/  DFMA R12, R12, R14, R12 ;  /* 0x0000000e0c0c722b */ /* 0x000fd0000000000c */
[----:B------:R-:W-:-:S08]  /*742c0*/  DFMA R14, -R40, R12, 1 ;  /* 0x3ff00000280e742b */ /* 0x000fd0000000010c */
[----:B------:R-:W-:-:S08]  /*742d0*/  DFMA R12, R12, R14, R12 ;  /* 0x0000000e0c0c722b */ /* 0x000fd0000000000c */
[----:B------:R-:W-:Y:S01]  /*742e0*/  DMUL R14, R12, -R52 ;  /* 0x800000340c0e7228 */ /* 0x000fe20000000000 */
[----:B--2---:R-:W-:Y:S01]  /*742f0*/  IMAD.MOV.U32 R96, RZ, RZ, R16 ;  /* 0x000000ffff607224 */ /* 0x004fe200078e0010 */
[----:B------:R-:W-:Y:S01]  /*74300*/  MOV R97, R17 ;  /* 0x0000001100617202 */ /* 0x000fe20000000f00 */
[----:B------:R1:W-:Y:S01]  /*74310*/  STL.128 [R1+0x9140], R16 ;  /* 0x0091401001007387 */ /* 0x0003e20000100c00 */
[----:B------:R-:W-:Y:S02]  /*74320*/  IMAD.MOV.U32 R94, RZ, RZ, R18 ;  /* 0x000000ffff5e7224 */ /* 0x000fe400078e0012 */
[----:B------:R-:W-:Y:S02]  /*74330*/  IMAD.MOV.U32 R95, RZ, RZ, R19 ;  /* 0x000000ffff5f7224 */ /* 0x000fe400078e0013 */
[----:B-1----:R-:W-:-:S08]  /*74340*/  DFMA R16, -R40, R14, -R52 ;  /* 0x0000000e2810722b */ /* 0x002fd00000000934 */
[----:B------:R-:W-:Y:S01]  /*74350*/  DFMA R28, R12, R16, R14 ;  /* 0x000000100c1c722b */ /* 0x000fe2000000000e */
[----:B------:R0:W5:Y:S04]  /*74360*/  LDL.128 R12, [R1+0x5110] ;  /* 0x00511000010c7983 */ /* 0x0001680000100c00 */
[----:B------:R0:W5:Y:S01]  /*74370*/  LDL.128 R16, [R1+0x5150] ;  /* 0x0051500001107983 */ /* 0x0001620000100c00 */
[----:B------:R-:W-:Y:S02]  /*74380*/  DADD R140, -RZ, -R4 ;  /* 0x00000000ff8c7229 */ /* 0x000fe40000000904 */
[----:B------:R-:W-:Y:S02]  /*74390*/  DADD R142, -RZ, -R42 ;  /* 0x00000000ff8e7229 */ /* 0x000fe4000000092a */
[----:B------:R-:W-:-:S02]  /*743a0*/  DADD R64, -RZ, -R2 ;  /* 0x00000000ff407229 */ /* 0x000fc40000000902 */
        /* <DEDUP_REMOVED lines=26> */
.L_x_4019:
[----:B------:R-:W-:Y:S05]  /*74550*/  BSYNC.RECONVERGENT B3 ;  /* 0x0000000000037941 */ /* 0x000fea0003800200 */
.L_x_4018:
        /* <DEDUP_REMOVED lines=31> */
.L_x_4021:
[----:B------:R-:W-:Y:S05]  /*74750*/  BSYNC.RECONVERGENT B3 ;  /* 0x0000000000037941 */ /* 0x000fea0003800200 */
.L_x_4020:
        /* <DEDUP_REMOVED lines=30> */
.L_x_4023:
[----:B------:R-:W-:Y:S05]  /*74940*/  BSYNC.RECONVERGENT B3 ;  /* 0x0000000000037941 */ /* 0x000fea0003800200 */
.L_x_4022:
        /* <DEDUP_REMOVED lines=30> */
.L_x_4025:
[----:B------:R-:W-:Y:S05]  /*74b30*/  BSYNC.RECONVERGENT B3 ;  /* 0x0000000000037941 */ /* 0x000fea0003800200 */
.L_x_4024:
[----:B------:R-:W2:Y:S01]  /*74b40*/  LDL.128 R16, [R1+0x5190] ;  /* 0x0051900001107983 */ /* 0x000ea20000100c00 */
[----:B------:R-:W0:Y:S01]  /*74b50*/  MUFU.RCP64H R15, R117 ;  /* 0x00000075000f7308 */ /* 0x000e220000001800 */
[----:B------:R-:W-:Y:S02]  /*74b60*/  IMAD.MOV.U32 R14, RZ, RZ, 0x1 ;  /* 0x00000001ff0e7424 */ /* 0x000fe400078e00ff */
[----:B------:R-:W3:Y:S04]  /*74b70*/  LDL.64 R124, [R1+0x84b8] ;  /* 0x0084b800017c7983 */ /* 0x000ee80000100a00 */
[----:B------:R-:W4:Y:S04]  /*74b80*/  LDL.64 R94, [R1+0x8d28] ;  /* 0x008d2800015e7983 */ /* 0x000f280000100a00 */
[----:B------:R-:W4:Y:S04]  /*74b90*/  LDL.64 R108, [R1+0x8d80] ;  /* 0x008d8000016c7983 */ /* 0x000f280000100a00 */
[----:B------:R-:W4:Y:S04]  /*74ba0*/  LDL.64 R134, [R1+0x8d88] ;  /* 0x008d880001867983 */ /* 0x000f280000100a00 */
[----:B------:R-:W4:Y:S04]  /*74bb0*/  LDL.64 R102, [R1+0x84b0] ;  /* 0x0084b00001667983 */ /* 0x000f280000100a00 */
[----:B------:R-:W4:Y:S04]  /*74bc0*/  LDL.64 R96, [R1+0x8d20] ;  /* 0x008d200001607983 */ /* 0x000f280000100a00 */
[----:B------:R-:W4:Y:S04]  /*74bd0*/  LDL.64 R136, [R1+0x9cd0] ;  /* 0x009cd00001887983 */ /* 0x000f280000100a00 */
[----:B------:R-:W4:Y:S04]  /*74be0*/  LDL.128 R140, [R1+0x51d0] ;  /* 0x0051d000018c7983 */ /* 0x000f280000100c00 */
        /* <DEDUP_REMOVED lines=8> */
[----:B------:R-:W-:Y:S02]  /*74c70*/  DFMA R14, R14, R16, R14 ;  /* 0x000000100e0e722b */ /* 0x000fe4000000000e */
[----:B------:R-:W-:-:S06]  /*74c80*/  DADD R16, -RZ, -R4 ;  /* 0x00000000ff107229 */ /* 0x000fcc0000000904 */
[----:B------:R-:W-:Y:S02]  /*74c90*/  DMUL R4, R14, -R70 ;  /* 0x800000460e047228 */ /* 0x000fe40000000000 */
[----:B------:R-:W-:-:S06]  /*74ca0*/  DADD R18, -RZ, -R12 ;  /* 0x00000000ff127229 */ /* 0x000fcc000000090c */
[----:B------:R-:W-:Y:S01]  /*74cb0*/  DFMA R12, -R116, R4, -R70 ;  /* 0x00000004740c722b */ /* 0x000fe20000000946 */
[----:B------:R0:W-:Y:S07]  /*74cc0*/  STL.128 [R1+0x5110], R16 ;  /* 0x0051101001007387 */ /* 0x0001ee0000100c00 */
[----:B------:R-:W-:Y:S02]  /*74cd0*/  DFMA R4, R14, R12, R4 ;  /* 0x0000000c0e04722b */ /* 0x000fe40000000004 */
[----:B------:R1:W5:Y:S04]  /*74ce0*/  LDL.128 R12, [R1+0x51a0] ;  /* 0x0051a000010c7983 */ /* 0x0003680000100c00 */
[----:B0-----:R1:W5:Y:S01]  /*74cf0*/  LDL.128 R16, [R1+0x51c0] ;  /* 0x0051c00001107983 */ /* 0x0013620000100c00 */
[----:B---3--:R-:W-:-:S02]  /*74d00*/  DFMA R110, R124, R2, R110 ;  /* 0x000000027c6e722b */ /* 0x008fc4000000006e */
[-C--:B----4-:R-:W-:Y:S02]  /*74d10*/  DFMA R94, R94, R2.reuse, R40 ;  /* 0x000000025e5e722b */ /* 0x090fe40000000028 */
[-C--:B------:R-:W-:Y:S02]  /*74d20*/  DFMA R124, R108, R2.reuse, R52 ;  /* 0x000000026c7c722b */ /* 0x080fe40000000034 */
[-C--:B------:R-:W-:Y:S02]  /*74d30*/  DFMA R126, R134, R2.reuse, R126 ;  /* 0x00000002867e722b */ /* 0x080fe4000000007e */
[----:B------:R-:W-:Y:S02]  /*74d40*/  DADD R28, -RZ, -R28 ;  /* 0x00000000ff1c7229 */ /* 0x000fe4000000091c */
        /* <DEDUP_REMOVED lines=30> */
.L_x_4027:
[----:B------:R-:W-:Y:S05]  /*74f30*/  BSYNC.RECONVERGENT B3 ;  /* 0x0000000000037941 */ /* 0x000fea0003800200 */
.L_x_4026:
        /* <DEDUP_REMOVED lines=32> */
.L_x_4029:
[----:B------:R-:W-:Y:S05]  /*75140*/  BSYNC.RECONVERGENT B3 ;  /* 0x0000000000037941 */ /* 0x000fea0003800200 */
.L_x_4028:
[----:B------:R-:W2:Y:S04]  /*75150*/  LDL.128 R108, [R1+0x4e90] ;  /* 0x004e9000016c7983 */ /* 0x000ea80000100c00 */
[----:B------:R-:W3:Y:S01]  /*75160*/  LDL.LU.64 R64, [R1+0x8ad0] ;  /* 0x008ad00001407983 */ /* 0x000ee20000300a00 */
[----:B------:R-:W0:Y:S01]  /*75170*/  MUFU.RCP64H R3, R79 ;  /* 0x0000004f00037308 */ /* 0x000e220000001800 */
[----:B------:R-:W-:-:S06]  /*75180*/  HFMA2 R2, -RZ, RZ, 0, 5.9604644775390625e-08 ;  /* 0x00000001ff027431 */ /* 0x000fcc00000001ff */
[----:B0-----:R-:W-:-:S08]  /*75190*/  DFMA R16, -R78, R2, 1 ;  /* 0x3ff000004e10742b */ /* 0x001fd00000000102 */
[----:B------:R-:W-:Y:S01]  /*751a0*/  DFMA R16, R16, R16, R16 ;  /* 0x000000101010722b */ /* 0x000fe20000000010 */
[----:B--2---:R-:W-:Y:S01]  /*751b0*/  IMAD.MOV.U32 R94, RZ, RZ, R108 ;  /* 0x000000ffff5e7224 */ /* 0x004fe200078e006c */
[----:B------:R0:W-:Y:S01]  /*751c0*/  STL.128 [R1+0x9c10], R108 ;  /* 0x009c106c01007387 */ /* 0x0001e20000100c00 */
[----:B------:R-:W-:Y:S01]  /*751d0*/  IMAD.MOV.U32 R95, RZ, RZ, R109 ;  /* 0x000000ffff5f7224 */ /* 0x000fe200078e006d */
[----:B------:R-:W-:Y:S01]  /*751e0*/  MOV R44, R110 ;  /* 0x0000006e002c7202 */ /* 0x000fe20000000f00 */
[----:B------:R-:W-:Y:S02]  /*751f0*/  IMAD.MOV.U32 R45, RZ, RZ, R111 ;  /* 0x000000ffff2d7224 */ /* 0x000fe400078e006f */
[----:B0-----:R-:W2:Y:S01]  /*75200*/  LDL.128 R108, [R1+0x4ea0] ;  /* 0x004ea000016c7983 */ /* 0x001ea20000100c00 */
[----:B------:R-:W-:-:S08]  /*75210*/  DFMA R2, R2, R16, R2 ;  /* 0x000000100202722b */ /* 0x000fd00000000002 */
[----:B------:R-:W-:-:S08]  /*75220*/  DFMA R16, -R78, R2, 1 ;  /* 0x3ff000004e10742b */ /* 0x000fd00000000102 */
[----:B------:R-:W-:-:S08]  /*75230*/  DFMA R2, R2, R16, R2 ;  /* 0x000000100202722b */ /* 0x000fd00000000002 */
[----:B------:R-:W-:-:S08]  /*75240*/  DMUL R16, R2, -R14 ;  /* 0x8000000e02107228 */ /* 0x000fd00000000000 */
[----:B------:R-:W-:Y:S02]  /*75250*/  DFMA R40, -R78, R16, -R14 ;  /* 0x000000104e28722b */ /* 0x000fe4000000090e */
[----:B------:R-:W-:-:S06]  /*75260*/  DFMA R44, R44, R28, R12 ;  /* 0x0000001c2c2c722b */ /* 0x000fcc000000000c */
[----:B------:R-:W-:Y:S02]  /*75270*/  DFMA R2, R2, R40, R16 ;  /* 0x000000280202722b */ /* 0x000fe40000000010 */
[----:B------:R-:W-:-:S08]  /*75280*/  DADD R14, -RZ, -R14 ;  /* 0x00000000ff0e7229 */ /* 0x000fd0000000090e */
[----:B------:R-:W-:Y:S02]  /*75290*/  FFMA R0, RZ, R79, R3 ;  /* 0x0000004fff007223 */ /* 0x000fe40000000003 */
[----:B------:R-:W-:-:S03]  /*752a0*/  FSETP.GEU.AND P2, PT, |R15|, 6.5827683646048100446e-37, PT ;  /* 0x036000000f00780b */ /* 0x000fc60003f4e200 */
        /* <DEDUP_REMOVED lines=21> */
.L_x_4031:
[----:B------:R-:W-:Y:S05]  /*75400*/  BSYNC.RECONVERGENT B3 ;  /* 0x0000000000037941 */ /* 0x000fea0003800200 */
.L_x_4030:
[----:B0-----:R-:W2:Y:S01]  /*75410*/  LDL.128 R16, [R1+0x5230] ;  /* 0x0052300001107983 */ /* 0x001ea20000100c00 */
[----:B------:R-:W0:Y:S01]  /*75420*/  MUFU.RCP64H R13, R93 ;  /* 0x0000005d000d7308 */ /* 0x000e220000001800 */
        /* <DEDUP_REMOVED lines=9> */
[----:B------:R-:W4:Y:S04]  /*754c0*/  LDL.64 R158, [R1+0x8a48] ;  /* 0x008a4800019e7983 */ /* 0x000f280000100a00 */
[----:B------:R-:W4:Y:S01]  /*754d0*/  LDL.128 R172, [R1+0x5280] ;  /* 0x0052800001ac7983 */ /* 0x000f220000100c00 */
        /* <DEDUP_REMOVED lines=9> */
[----:B------:R-:W-:-:S03]  /*75570*/  DADD R14, -RZ, -R2 ;  /* 0x00000000ff0e7229 */ /* 0x000fc60000000902 */
[----:B------:R0:W5:Y:S04]  /*75580*/  LDL.128 R108, [R1+0x52c0] ;  /* 0x0052c000016c7983 */ /* 0x0001680000100c00 */
        /* <DEDUP_REMOVED lines=32> */
.L_x_4033:
[----:B------:R-:W-:Y:S05]  /*75790*/  BSYNC.RECONVERGENT B3 ;  /* 0x0000000000037941 */ /* 0x000fea0003800200 */
.L_x_4032:
        /* <DEDUP_REMOVED lines=26> */
.L_x_4035:
[----:B------:R-:W-:Y:S05]  /*75940*/  BSYNC.RECONVERGENT B3 ;  /* 0x0000000000037941 */ /* 0x000fea0003800200 */
.L_x_4034:
        /* <DEDUP_REMOVED lines=27> */
.L_x_4037:
[----:B------:R-:W-:Y:S05]  /*75b00*/  BSYNC.RECONVERGENT B3 ;  /* 0x0000000000037941 */ /* 0x000fea0003800200 */
.L_x_4036:
        /* <DEDUP_REMOVED lines=17> */
[----:B--2---:R-:W-:Y:S01]  /*75c20*/  DFMA R14, R52, R16, R206 ;  /* 0x00000010340e722b */ /* 0x004fe200000000ce */
        /* <DEDUP_REMOVED lines=17> */
.L_x_4039:
[----:B------:R-:W-:Y:S05]  /*75d40*/  BSYNC.RECONVERGENT B3 ;  /* 0x0000000000037941 */ /* 0x000fea0003800200 */
.L_x_4038:
[----:B------:R-:W2:Y:S04]  /*75d50*/  LDL.64 R52, [R1+0x8ee0] ;  /* 0x008ee00001347983 */ /* 0x000ea80000100a00 */
[----:B------:R-:W3:Y:S01]  /*75d60*/  LDL.64 R50, [R1+0x8ee8] ;  /* 0x008ee80001327983 */ /* 0x000ee20000100a00 */
        /* <DEDUP_REMOVED lines=27> */
.L_x_4041:
[----:B------:R-:W-:Y:S05]  /*75f20*/  BSYNC.RECONVERGENT B3 ;  /* 0x0000000000037941 */ /* 0x000fea0003800200 */
.L_x_4040:
[----:B------:R-:W2:Y:S04]  /*75f30*/  LDL.64 R92, [R1+0x8920] ;  /* 0x00892000015c7983 */ /* 0x000ea80000100a00 */
[----:B------:R-:W3:Y:S04]  /*75f40*/  LDL.64 R52, [R1+0x8ae0] ;  /* 0x008ae00001347983 */ /* 0x000ee80000100a00 */
[----:B------:R-:W4:Y:S04]  /*75f50*/  LDL.64 R102, [R1+0x8978] ;  /* 0x0089780001667983 */ /* 0x000f280000100a00 */
[----:B------:R-:W5:Y:S04]  /*75f60*/  LDL.64 R64, [R1+0x8970] ;  /* 0x0089700001407983 */ /* 0x000f680000100a00 */
[----:B------:R-:W5:Y:S04]  /*75f70*/  LDL.64 R96, [R1+0x8b80] ;  /* 0x008b800001607983 */ /* 0x000f680000100a00 */
[----:B------:R-:W5:Y:S01]  /*75f80*/  LDL.64 R94, [R1+0x8a58] ;  /* 0x008a5800015e7983 */ /* 0x000f620000100a00 */
        /* <DEDUP_REMOVED lines=18> */
[-C--:B-----5:R-:W-:Y:S02]  /*760b0*/  DFMA R64, R64, R14.reuse, R40 ;  /* 0x0000000e4040722b */ /* 0x0a0fe40000000028 */
[-C--:B------:R-:W-:Y:S02]  /*760c0*/  DFMA R52, R96, R14.reuse, R140 ;  /* 0x0000000e6034722b */ /* 0x080fe4000000008c */
[----:B------:R-:W-:-:S06]  /*760d0*/  DFMA R44, R94, R14, R44 ;  /* 0x0000000e5e2c722b */ /* 0x000fcc000000002c */
        /* <DEDUP_REMOVED lines=9> */
.L_x_4043:
[----:B------:R-:W-:Y:S05]  /*76170*/  BSYNC.RECONVERGENT B3 ;  /* 0x0000000000037941 */ /* 0x000fea0003800200 */
.L_x_4042:
        /* <DEDUP_REMOVED lines=32> */
.L_x_4045:
[----:B------:R-:W-:Y:S05]  /*76380*/  BSYNC.RECONVERGENT B3 ;  /* 0x0000000000037941 */ /* 0x000fea0003800200 */
.L_x_4044:
[----:B------:R-:W2:Y:S04]  /*76390*/  LDL.64 R124, [R1+0x9148] ;  /* 0x00914800017c7983 */ /* 0x000ea80000100a00 */
[----:B------:R-:W3:Y:S04]  /*763a0*/  LDL.LU.64 R108, [R1+0x8fa8] ;  /* 0x008fa800016c7983 */ /* 0x000ee80000300a00 */
        /* <DEDUP_REMOVED lines=29> */
.L_x_4047:
[----:B------:R-:W-:Y:S05]  /*76580*/  BSYNC.RECONVERGENT B3 ;  /* 0x0000000000037941 */ /* 0x000fea0003800200 */
.L_x_4046:
[----:B------:R-:W2:Y:S04]  /*76590*/  LDL.64 R124, [R1+0x8880] ;  /* 0x00888000017c7983 */ /* 0x000ea80000100a00 */
[----:B------:R-:W3:Y:S04]  /*765a0*/  LDL.LU.64 R108, [R1+0x8420] ;  /* 0x00842000016c7983 */ /* 0x000ee80000300a00 */
[----:B------:R-:W3:Y:S04]  /*765b0*/  LDL.64 R102, [R1+0x8d70] ;  /* 0x008d700001667983 */ /* 0x000ee80000100a00 */
        /* <DEDUP_REMOVED lines=16> */
[----:B------:R-:W-:-:S08]  /*766c0*/  DFMA R108, -R124, R102, -R96 ;  /* 0x000000667c6c722b */ /* 0x000fd00000000960 */
[----:B------:R-:W-:Y:S02]  /*766d0*/  DFMA R2, R2, R108, R102 ;  /* 0x0000006c0202722b */ /* 0x000fe40000000066 */
[-C--:B----4-:R-:W-:Y:S02]  /*766e0*/  DFMA R102, R142, R44.reuse, R52 ;  /* 0x0000002c8e66722b */ /* 0x090fe40000000034 */
[-C--:B-----5:R-:W-:Y:S02]  /*766f0*/  DFMA R52, R136, R44.reuse, R50 ;  /* 0x0000002c8834722b */ /* 0x0a0fe40000000032 */
[-C--:B------:R-:W-:Y:S02]  /*76700*/  DFMA R50, R134, R44.reuse, R70 ;  /* 0x0000002c8632722b */ /* 0x080fe40000000046 */
[----:B------:R-:W-:Y:S02]  /*76710*/  DFMA R70, R126, R44, R94 ;  /* 0x0000002c7e46722b */ /* 0x000fe4000000005e */
[----:B------:R-:W-:Y:S01]  /*76720*/  DADD R108, -RZ, -R96 ;  /* 0x00000000ff6c7229 */ /* 0x000fe20000000960 */
[----:B------:R-:W-:-:S04]  /*76730*/  FFMA R0, RZ, R125, R3 ;  /* 0x0000007dff007223 */ /* 0x000fc80000000003 */
[----:B------:R0:W-:Y:S01]  /*76740*/  STL.64 [R1+0x8990], R70 ;  /* 0x0089904601007387 */ /* 0x0001e20000100a00 */
[----:B------:R-:W-:-:S04]  /*76750*/  FSETP.GT.AND P1, PT, |R0|, 1.469367938527859385e-39, PT ;  /* 0x001000000000780b */ /* 0x000fc80003f24200 */
[----:B------:R-:W-:Y:S01]  /*76760*/  FSETP.GEU.AND P2, PT, |R109|, 6.5827683646048100446e-37, PT ;  /* 0x036000006d00780b */ /* 0x000fe20003f4e200 */
[-C--:B------:R-:W-:Y:S02]  /*76770*/  DFMA R96, R140, R44.reuse, R64 ;  /* 0x0000002c8c60722b */ /* 0x080fe40000000040 */
        /* <DEDUP_REMOVED lines=10> */
.L_x_4049:
[----:B------:R-:W-:Y:S05]  /*76820*/  BSYNC.RECONVERGENT B3 ;  /* 0x0000000000037941 */ /* 0x000fea0003800200 */
.L_x_4048:
[----:B------:R-:W0:Y:S01]  /*76830*/  MUFU.RCP64H R71, R99 ;  /* 0x0000006300477308 */ /* 0x000e220000001800 */
[----:B------:R-:W-:Y:S01]  /*76840*/  IMAD.MOV.U32 R70, RZ, RZ, 0x1 ;  /* 0x00000001ff467424 */ /* 0x000fe200078e00ff */
[----:B------:R-:W-:Y:S01]  /*76850*/  DADD R94, -RZ, -R4 ;  /* 0x00000000ff5e7229 */ /* 0x000fe20000000904 */
[----:B------:R-:W2:Y:S01]  /*76860*/  LDL.64 R162, [R1+0x8888] ;  /* 0x0088880001a27983 */ /* 0x000ea20000100a00 */
[----:B------:R-:W-:-:S03]  /*76870*/  DADD R92, -RZ, -R28 ;  /* 0x00000000ff5c7229 */ /* 0x000fc6000000091c */
[----:B------:R-:W3:Y:S04]  /*76880*/  LDL.64 R158, [R1+0x97f0] ;  /* 0x0097f000019e7983 */ /* 0x000ee80000100a00 */
[----:B------:R-:W4:Y:S04]  /*76890*/  LDL.64 R144, [R1+0x97f8] ;  /* 0x0097f80001907983 */ /* 0x000f280000100a00 */
[----:B------:R-:W4:Y:S01]  /*768a0*/  LDL.64 R146, [R1+0x8a70] ;  /* 0x008a700001927983 */ /* 0x000f220000100a00 */
[----:B0-----:R-:W-:-:S03]  /*768b0*/  DFMA R4, -R98, R70, 1 ;  /* 0x3ff000006204742b */ /* 0x001fc60000000146 */
[----:B------:R-:W4:Y:S04]  /*768c0*/  LDL.64 R160, [R1+0x8ad8] ;  /* 0x008ad80001a07983 */ /* 0x000f280000100a00 */
[----:B------:R-:W4:Y:S01]  /*768d0*/  LDL.64 R134, [R1+0x8a40] ;  /* 0x008a400001867983 */ /* 0x000f220000100a00 */
[----:B------:R-:W-:-:S03]  /*768e0*/  DFMA R4, R4, R4, R4 ;  /* 0x000000040404722b */ /* 0x000fc60000000004 */
[----:B------:R-:W4:Y:S04]  /*768f0*/  LDL.64 R108, [R1+0x8a48] ;  /* 0x008a4800016c7983 */ /* 0x000f280000100a00 */
[----:B------:R-:W4:Y:S01]  /*76900*/  LDL.64 R166, [R1+0x8988] ;  /* 0x0089880001a67983 */ /* 0x000f220000100a00 */
[----:B------:R-:W-:-:S03]  /*76910*/  DFMA R4, R70, R4, R70 ;  /* 0x000000044604722b */ /* 0x000fc60000000046 */
[----:B------:R0:W-:Y:S04]  /*76920*/  STL.128 [R1+0x5230], R92 ;  /* 0x0052305c01007387 */ /* 0x0001e80000100c00 */
[----:B------:R-:W4:Y:S04]  /*76930*/  LDL.64 R156, [R1+0x8990] ;  /* 0x00899000019c7983 */ /* 0x000f280000100a00 */
[----:B------:R-:W4:Y:S01]  /*76940*/  LDL.128 R172, [R1+0x52f0] ;  /* 0x0052f00001ac7983 */ /* 0x000f220000100c00 */
[----:B------:R-:W-:-:S03]  /*76950*/  DADD R18, -RZ, -R18 ;  /* 0x00000000ff127229 */ /* 0x000fc60000000912 */
[----:B------:R1:W5:Y:S01]  /*76960*/  LDL.128 R124, [R1+0x52d0] ;  /* 0x0052d000017c7983 */ /* 0x0003620000100c00 */
[----:B0-----:R-:W-:-:S03]  /*76970*/  DADD R94, -RZ, -R12 ;  /* 0x00000000ff5e7229 */ /* 0x001fc6000000090c */
[----:B------:R1:W5:Y:S01]  /*76980*/  LDL.128 R148, [R1+0x5320] ;  /* 0x0053200001947983 */ /* 0x0003620000100c00 */
[----:B------:R-:W-:-:S03]  /*76990*/  DFMA R12, -R98, R4, 1 ;  /* 0x3ff00000620c742b */ /* 0x000fc60000000104 */
[----:B------:R1:W5:Y:S05]  /*769a0*/  LDL.128 R136, [R1+0x5330] ;  /* 0x0053300001887983 */ /* 0x00036a0000100c00 */
[----:B------:R-:W-:Y:S02]  /*769b0*/  DFMA R4, R4, R12, R4 ;  /* 0x0000000c0404722b */ /* 0x000fe40000000004 */
[----:B------:R-:W-:-:S06]  /*769c0*/  DADD R92, -RZ, -R16 ;  /* 0x00000000ff5c7229 */ /* 0x000fcc0000000910 */
[----:B------:R-:W-:Y:S02]  /*769d0*/  DMUL R12, R110, -R4 ;  /* 0x800000046e0c7228 */ /* 0x000fe40000000000 */
[----:B------:R-:W-:-:S06]  /*769e0*/  DADD R16, -RZ, -R14 ;  /* 0x00000000ff107229 */ /* 0x000fcc000000090e */
[----:B------:R-:W-:Y:S01]  /*769f0*/  DFMA R14, -R98, R12, -R110 ;  /* 0x0000000c620e722b */ /* 0x000fe2000000096e */
[----:B------:R0:W-:Y:S04]  /*76a00*/  STL.128 [R1+0x5240], R92 ;  /* 0x0052405c01007387 */ /* 0x0001e80000100c00 */
[----:B------:R1:W-:Y:S03]  /*76a10*/  STL.128 [R1+0x5250], R16 ;  /* 0x0052501001007387 */ /* 0x0003e60000100c00 */
[----:B------:R-:W-:Y:S02]  /*76a20*/  DFMA R4, R4, R14, R12 ;  /* 0x0000000e0404722b */ /* 0x000fe4000000000c */
[----:B------:R1:W5:Y:S04]  /*76a30*/  LDL.128 R12, [R1+0x5340] ;  /* 0x00534000010c7983 */ /* 0x0003680000100c00 */
[----:B0-----:R0:W5:Y:S04]  /*76a40*/  LDL.128 R92, [R1+0x5300] ;  /* 0x00530000015c7983 */ /* 0x0011680000100c00 */
[----:B-1----:R0:W5:Y:S01]  /*76a50*/  LDL.128 R16, [R1+0x5310] ;  /* 0x0053100001107983 */ /* 0x0021620000100c00 */
[----:B------:R-:W-:-:S02]  /*76a60*/  DADD R140, -RZ, -R40 ;  /* 0x00000000ff8c7229 */ /* 0x000fc40000000928 */
[----:B------:R-:W-:Y:S02]  /*76a70*/  DADD R142, -RZ, -R44 ;  /* 0x00000000ff8e7229 */ /* 0x000fe4000000092c */
[----:B------:R-:W-:-:S05]  /*76a80*/  DADD R164, -RZ, -R2 ;  /* 0x00000000ffa47229 */ /* 0x000fca0000000902 */
[----:B------:R1:W-:Y:S01]  /*76a90*/  STL.128 [R1+0x5260], R140 ;  /* 0x0052608c01007387 */ /* 0x0003e20000100c00 */
[----:B------:R-:W-:-:S05]  /*76aa0*/  FFMA R0, RZ, R99, R5 ;  /* 0x00000063ff007223 */ /* 0x000fca0000000005 */
[----:B------:R-:W-:Y:S01]  /*76ab0*/  FSETP.GT.AND P1, PT, |R0|, 1.469367938527859385e-39, PT ;  /* 0x001000000000780b */ /* 0x000fe20003f24200 */
[----:B------:R-:W-:Y:S01]  /*76ac0*/  BSSY.RECONVERGENT B3, `(.L_x_4050) ;  /* 0x0000020000037945 */ /* 0x000fe20003800200 */
[-C--:B--2---:R-:W-:Y:S02]  /*76ad0*/  DFMA R28, R162, R2.reuse, R102 ;  /* 0x00000002a21c722b */ /* 0x084fe40000000066 */
[-C--:B---3--:R-:W-:Y:S02]  /*76ae0*/  DFMA R158, R158, R2.reuse, R96 ;  /* 0x000000029e9e722b */ /* 0x088fe40000000060 */
[-C--:B----4-:R-:W-:Y:S02]  /*76af0*/  DFMA R144, R144, R2.reuse, R152 ;  /* 0x000000029090722b */ /* 0x090fe40000000098 */
[-C--:B------:R-:W-:Y:S02]  /*76b00*/  DFMA R146, R146, R2.reuse, R154 ;  /* 0x000000029292722b */ /* 0x080fe4000000009a */
[----:B-1----:R-:W-:-:S02]  /*76b10*/  DFMA R140, R160, R2, R64 ;  /* 0x00000002a08c722b */ /* 0x002fc40000000040 */
[-C--:B------:R-:W-:Y:S02]  /*76b20*/  DFMA R142, R134, R2.reuse, R52 ;  /* 0x00000002868e722b */ /* 0x080fe40000000034 */
[----:B------:R-:W-:Y:S01]  /*76b30*/  DFMA R2, R108, R2, R50 ;  /* 0x000000026c02722b */ /* 0x000fe20000000032 */
[----:B------:R-:W-:Y:S06]  /*76b40*/  STL.64 [R1+0x8ad0], R28 ;  /* 0x008ad01c01007387 */ /* 0x000fec0000100a00 */
[----:B------:R1:W-:Y:S04]  /*76b50*/  STL.64 [R1+0x8d10], R2 ;  /* 0x008d100201007387 */ /* 0x0003e80000100a00 */
[----:B------:R0:W-:Y:S01]  /*76b60*/  STL.128 [R1+0x5270], R164 ;  /* 0x005270a401007387 */ /* 0x0001e20000100c00 */
[----:B-1----:R-:W-:-:S03]  /*76b70*/  DADD R2, -RZ, -R110 ;  /* 0x00000000ff027229 */ /* 0x002fc6000000096e */
        /* <DEDUP_REMOVED lines=20> */
.L_x_4051:
[----:B------:R-:W-:Y:S05]  /*76cc0*/  BSYNC.RECONVERGENT B3 ;  /* 0x0000000000037941 */ /* 0x000fea0003800200 */
.L_x_4050:
[----:B------:R-:W2:Y:S04]  /*76cd0*/  LDL.64 R40, [R1+0x8c30] ;  /* 0x008c300001287983 */ /* 0x000ea80000100a00 */
[----:B------:R-:W3:Y:S04]  /*76ce0*/  LDL.LU.64 R134, [R1+0x8c90] ;  /* 0x008c900001867983 */ /* 0x000ee80000300a00 */
[----:B------:R-:W4:Y:S04]  /*76cf0*/  LDL.64 R110, [R1+0x9108] ;  /* 0x00910800016e7983 */ /* 0x000f280000100a00 */
[----:B0-----:R-:W4:Y:S04]  /*76d00*/  LDL.64 R144, [R1+0x8c38] ;  /* 0x008c380001907983 */ /* 0x001f280000100a00 */
        /* <DEDUP_REMOVED lines=44> */
.L_x_4053:
[----:B------:R-:W-:Y:S05]  /*76fd0*/  BSYNC.RECONVERGENT B3 ;  /* 0x0000000000037941 */ /* 0x000fea0003800200 */
.L_x_4052:
[----:B------:R-:W2:Y:S04]  /*76fe0*/  LDL.128 R108, [R1+0x4f00] ;  /* 0x004f0000016c7983 */ /* 0x000ea80000100c00 */
[----:B------:R-:W3:Y:S04]  /*76ff0*/  LDL.128 R140, [R1+0x4ef0] ;  /* 0x004ef000018c7983 */ /* 0x000ee80000100c00 */
        /* <DEDUP_REMOVED lines=17> */
[----:B------:R0:W-:Y:S01]  /*77110*/  STL.128 [R1+0x8d60], R108 ;  /* 0x008d606c01007387 */ /* 0x0001e20000100c00 */
[----:B------:R-:W-:Y:S02]  /*77120*/  IMAD.MOV.U32 R103, RZ, RZ, R109 ;  /* 0x000000ffff677224 */ /* 0x000fe400078e006d */
[----:B---3--:R-:W-:Y:S01]  /*77130*/  IMAD.MOV.U32 R96, RZ, RZ, R142 ;  /* 0x000000ffff607224 */ /* 0x008fe200078e008e */
[----:B------:R-:W-:-:S06]  /*77140*/  MOV R97, R143 ;  /* 0x0000008f00617202 */ /* 0x000fcc0000000f00 */
[----:B------:R-:W-:Y:S01]  /*77150*/  DFMA R40, R96, R28, R64 ;  /* 0x0000001c6028722b */ /* 0x000fe20000000040 */
[----:B0-----:R-:W-:Y:S01]  /*77160*/  MOV R108, R140 ;  /* 0x0000008c006c7202 */ /* 0x001fe20000000f00 */
[----:B------:R-:W-:-:S06]  /*77170*/  IMAD.MOV.U32 R109, RZ, RZ, R141 ;  /* 0x000000ffff6d7224 */ /* 0x000fcc00078e008d */
[-C--:B------:R-:W-:Y:S01]  /*77180*/  DFMA R48, R108, R28.reuse, R52 ;  /* 0x0000001c6c30722b */ /* 0x080fe20000000034 */
[----:B------:R0:W-:Y:S04]  /*77190*/  STL.128 [R1+0x8d30], R140 ;  /* 0x008d308c01007387 */ /* 0x0001e80000100c00 */
[----:B------:R0:W-:Y:S04]  /*771a0*/  STL.64 [R1+0x8b08], R40 ;  /* 0x008b082801007387 */ /* 0x0001e80000100a00 */
[----:B------:R0:W-:Y:S01]  /*771b0*/  STL.64 [R1+0x8e38], R48 ;  /* 0x008e383001007387 */ /* 0x0001e20000100a00 */
[----:B----4-:R-:W-:-:S02]  /*771c0*/  DFMA R16, R124, R28, R16 ;  /* 0x0000001c7c10722b */ /* 0x010fc40000000010 */
        /* <DEDUP_REMOVED lines=11> */
.L_x_4055:
[----:B------:R-:W-:Y:S05]  /*77280*/  BSYNC.RECONVERGENT B3 ;  /* 0x0000000000037941 */ /* 0x000fea0003800200 */
.L_x_4054:
[----:B------:R-:W2:Y:S04]  /*77290*/  LDL.128 R108, [R1+0x50d0] ;  /* 0x0050d000016c7983 */ /* 0x000ea80000100c00 */
[----:B------:R-:W3:Y:S04]  /*772a0*/  LDL.128 R136, [R1+0x50f0] ;  /* 0x0050f00001887983 */ /* 0x000ee80000100c00 */
[----:B------:R-:W4:Y:S01]  /*772b0*/  LDL.64 R96, [R1+0x8ca0] ;  /* 0x008ca00001607983 */ /* 0x000f220000100a00 */
[----:B------:R-:W0:Y:S01]  /*772c0*/  MUFU.RCP64H R3, R91 ;  /* 0x0000005b00037308 */ /* 0x000e220000001800 */
[----:B------:R-:W-:-:S06]  /*772d0*/  IMAD.MOV.U32 R2, RZ, RZ, 0x1 ;  /* 0x00000001ff027424 */ /* 0x000fcc00078e00ff */
[----:B0-----:R-:W-:-:S08]  /*772e0*/  DFMA R40, -R90, R2, 1 ;  /* 0x3ff000005a28742b */ /* 0x001fd00000000102 */
[----:B------:R-:W-:Y:S01]  /*772f0*/  DFMA R40, R40, R40, R40 ;  /* 0x000000282828722b */ /* 0x000fe20000000028 */
[----:B--2---:R-:W-:Y:S01]  /*77300*/  IMAD.MOV.U32 R48, RZ, RZ, R108 ;  /* 0x000000ffff307224 */ /* 0x004fe200078e006c */
[----:B------:R-:W-:Y:S01]  /*77310*/  MOV R49, R109 ;  /* 0x0000006d00317202 */ /* 0x000fe20000000f00 */
[----:B------:R0:W-:Y:S01]  /*77320*/  STL.128 [R1+0x99d0], R108 ;  /* 0x0099d06c01007387 */ /* 0x0001e20000100c00 */
[----:B------:R-:W-:Y:S02]  /*77330*/  IMAD.MOV.U32 R64, RZ, RZ, R110 ;  /* 0x000000ffff407224 */ /* 0x000fe400078e006e */
[----:B------:R-:W-:Y:S02]  /*77340*/  IMAD.MOV.U32 R65, RZ, RZ, R111 ;  /* 0x000000ffff417224 */ /* 0x000fe400078e006f */
[----:B0-----:R-:W2:Y:S01]  /*77350*/  LDL.128 R108, [R1+0x50e0] ;  /* 0x0050e000016c7983 */ /* 0x001ea20000100c00 */
[----:B------:R-:W-:-:S08]  /*77360*/  DFMA R2, R2, R40, R2 ;  /* 0x000000280202722b */ /* 0x000fd00000000002 */
[----:B------:R-:W-:-:S08]  /*77370*/  DFMA R40, -R90, R2, 1 ;  /* 0x3ff000005a28742b */ /* 0x000fd00000000102 */
[----:B------:R-:W-:Y:S02]  /*77380*/  DFMA R2, R2, R40, R2 ;  /* 0x000000280202722b */ /* 0x000fe40000000002 */
[----:B------:R-:W-:-:S08]  /*77390*/  DFMA R40, R48, R18, R94 ;  /* 0x000000123028722b */ /* 0x000fd0000000005e */
[----:B------:R-:W-:-:S08]  /*773a0*/  DMUL R48, R40, -R2 ;  /* 0x8000000228307228 */ /* 0x000fd00000000000 */
[----:B------:R-:W-:Y:S02]  /*773b0*/  DFMA R52, -R90, R48, -R40 ;  /* 0x000000305a34722b */ /* 0x000fe40000000928 */
[----:B----4-:R-:W-:-:S06]  /*773c0*/  DFMA R96, R96, R18, R14 ;  /* 0x000000126060722b */ /* 0x010fcc000000000e */
        /* <DEDUP_REMOVED lines=8> */
[----:B------:R-:W-:Y:S01]  /*77450*/  BSSY.RECONVERGENT B3, `(.L_x_4056) ;  /* 0x0000018000037945 */ /* 0x000fe20003800200 */
[----:B------:R-:W-:-:S04]  /*77460*/  DFMA R64, R64, R18, R92 ;  /* 0x000000124040722b */ /* 0x000fc8000000005c */
[----:B------:R-:W-:Y:S01]  /*77470*/  DFMA R48, R124, R18, R70 ;  /* 0x000000127c30722b */ /* 0x000fe20000000046 */
[----:B--2---:R-:W-:Y:S01]  /*77480*/  MOV R126, R110 ;  /* 0x0000006e007e7202 */ /* 0x004fe20000000f00 */
[----:B------:R-:W-:Y:S01]  /*77490*/  IMAD.MOV.U32 R127, RZ, RZ, R111 ;  /* 0x000000ffff7f7224 */ /* 0x000fe200078e006f */
[----:B------:R0:W-:Y:S02]  /*774a0*/  STL.128 [R1+0x8c70], R108 ;  /* 0x008c706c01007387 */ /* 0x0001e40000100c00 */
[----:B0-----:R-:W-:Y:S01]  /*774b0*/  IMAD.MOV.U32 R110, RZ, RZ, R108 ;  /* 0x000000ffff6e7224 */ /* 0x001fe200078e006c */
[----:B------:R-:W-:Y:S01]  /*774c0*/  MOV R111, R109 ;  /* 0x0000006d006f7202 */ /* 0x000fe20000000f00 */
[----:B------:R-:W-:Y:S01]  /*774d0*/  IMAD.MOV.U32 R109, RZ, RZ, R139 ;  /* 0x000000ffff6d7224 */ /* 0x000fe200078e008b */
[----:B------:R-:W-:-:S04]  /*774e0*/  MOV R108, R138 ;  /* 0x0000008a006c7202 */ /* 0x000fc80000000f00 */
        /* <DEDUP_REMOVED lines=14> */
.L_x_4057:
[----:B------:R-:W-:Y:S05]  /*775d0*/  BSYNC.RECONVERGENT B3 ;  /* 0x0000000000037941 */ /* 0x000fea0003800200 */
.L_x_4056:
[----:B------:R-:W2:Y:S04]  /*775e0*/  LDL.128 R92, [R1+0x5200] ;  /* 0x00520000015c7983 */ /* 0x000ea80000100c00 */
[----:B0-----:R-:W3:Y:S01]  /*775f0*/  LDL.128 R12, [R1+0x5350] ;  /* 0x00535000010c7983 */ /* 0x001ee20000100c00 */
[----:B------:R-:W0:Y:S01]  /*77600*/  MUFU.RCP64H R17, R39 ;  /* 0x0000002700117308 */ /* 0x000e220000001800 */
[----:B------:R-:W-:Y:S01]  /*77610*/  MOV R16, 0x1 ;  /* 0x0000000100107802 */ /* 0x000fe20000000f00 */
[----:B------:R-:W-:Y:S01]  /*77620*/  DADD R18, -RZ, -R18 ;  /* 0x00000000ff127229 */ /* 0x000fe20000000912 */
        /* <DEDUP_REMOVED lines=11> */
[----:B------:R1:W5:Y:S01]  /*776e0*/  LDL.128 R124, [R1+0x53e0] ;  /* 0x0053e000017c7983 */ /* 0x0003620000100c00 */
[----:B--2---:R-:W-:-:S03]  /*776f0*/  IMAD.MOV.U32 R162, RZ, RZ, R92 ;  /* 0x000000ffffa27224 */ /* 0x004fc600078e005c */
[----:B------:R2:W-:Y:S01]  /*77700*/  STL.128 [R1+0x9ba0], R92 ;  /* 0x009ba05c01007387 */ /* 0x0005e20000100c00 */
[----:B------:R-:W-:Y:S01]  /*77710*/  IMAD.MOV.U32 R163, RZ, RZ, R93 ;  /* 0x000000ffffa37224 */ /* 0x000fe200078e005d */
[----:B------:R-:W-:Y:S01]  /*77720*/  MOV R160, R94 ;  /* 0x0000005e00a07202 */ /* 0x000fe20000000f00 */
[----:B------:R-:W-:Y:S02]  /*77730*/  IMAD.MOV.U32 R161, RZ, RZ, R95 ;  /* 0x000000ffffa17224 */ /* 0x000fe400078e005f */
[----:B--2---:R-:W2:Y:S01]  /*77740*/  LDL.128 R92, [R1+0x5210] ;  /* 0x00521000015c7983 */ /* 0x004ea20000100c00 */
[----:B0-----:R-:W-:-:S08]  /*77750*/  DFMA R40, -R38, R16, 1 ;  /* 0x3ff000002628742b */ /* 0x001fd00000000110 */
[----:B------:R-:W-:-:S08]  /*77760*/  DFMA R40, R40, R40, R40 ;  /* 0x000000282828722b */ /* 0x000fd00000000028 */
[----:B------:R-:W-:Y:S02]  /*77770*/  DFMA R40, R16, R40, R16 ;  /* 0x000000281028722b */ /* 0x000fe40000000010 */
[----:B------:R-:W-:-:S07]  /*77780*/  DADD R16, -RZ, -R28 ;  /* 0x00000000ff107229 */ /* 0x000fce000000091c */
[----:B------:R-:W-:Y:S01]  /*77790*/  STL.128 [R1+0x52d0], R16 ;  /* 0x0052d01001007387 */ /* 0x000fe20000100c00 */
[----:B--2---:R-:W-:Y:S01]  /*777a0*/  IMAD.MOV.U32 R158, RZ, RZ, R92 ;  /* 0x000000ffff9e7224 */ /* 0x004fe200078e005c */
[----:B------:R-:W-:Y:S02]  /*777b0*/  MOV R159, R93 ;  /* 0x0000005d009f7202 */ /* 0x000fe40000000f00 */
[----:B------:R0:W-:Y:S01]  /*777c0*/  STL.128 [R1+0x8bd0], R92 ;  /* 0x008bd05c01007387 */ /* 0x0001e20000100c00 */
[----:B------:R-:W-:Y:S02]  /*777d0*/  IMAD.MOV.U32 R150, RZ, RZ, R94 ;  /* 0x000000ffff967224 */ /* 0x000fe400078e005e */
[----:B------:R-:W-:Y:S02]  /*777e0*/  IMAD.MOV.U32 R151, RZ, RZ, R95 ;  /* 0x000000ffff977224 */ /* 0x000fe400078e005f */
[----:B0-----:R-:W2:Y:S01]  /*777f0*/  LDL.128 R92, [R1+0x5220] ;  /* 0x00522000015c7983 */ /* 0x001ea20000100c00 */
[----:B------:R-:W-:-:S08]  /*77800*/  DFMA R16, -R38, R40, 1 ;  /* 0x3ff000002610742b */ /* 0x000fd00000000128 */
[----:B------:R-:W-:-:S08]  /*77810*/  DFMA R16, R40, R16, R40 ;  /* 0x000000102810722b */ /* 0x000fd00000000028 */
[----:B---3--:R-:W-:-:S08]  /*77820*/  DMUL R18, R16, -R12 ;  /* 0x8000000c10127228 */ /* 0x008fd00000000000 */
[----:B------:R-:W-:-:S08]  /*77830*/  DFMA R28, -R38, R18, -R12 ;  /* 0x00000012261c722b */ /* 0x000fd0000000090c */
[----:B------:R-:W-:Y:S01]  /*77840*/  DFMA R40, R16, R28, R18 ;  /* 0x0000001c1028722b */ /* 0x000fe20000000012 */
[----:B------:R1:W5:Y:S01]  /*77850*/  LDL.128 R16, [R1+0x5370] ;  /* 0x0053700001107983 */ /* 0x0003620000100c00 */
[----:B--2---:R-:W-:Y:S01]  /*77860*/  MOV R70, R92 ;  /* 0x0000005c00467202 */ /* 0x004fe20000000f00 */
[----:B------:R-:W-:Y:S02]  /*77870*/  IMAD.MOV.U32 R71, RZ, RZ, R93 ;  /* 0x000000ffff477224 */ /* 0x000fe400078e005d */
[----:B------:R0:W-:Y:S01]  /*77880*/  STL.128 [R1+0x8ac0], R92 ;  /* 0x008ac05c01007387 */ /* 0x0001e20000100c00 */
[----:B------:R-:W-:Y:S01]  /*77890*/  IMAD.MOV.U32 R44, RZ, RZ, R94 ;  /* 0x000000ffff2c7224 */ /* 0x000fe200078e005e */
[----:B------:R-:W-:Y:S02]  /*778a0*/  MOV R45, R95 ;  /* 0x0000005f002d7202 */ /* 0x000fe40000000f00 */
[----:B0-----:R1:W5:Y:S01]  /*778b0*/  LDL.128 R92, [R1+0x5360] ;  /* 0x00536000015c7983 */ /* 0x0013620000100c00 */
[----:B------:R-:W-:-:S02]  /*778c0*/  DADD R182, -RZ, -R4 ;  /* 0x00000000ffb67229 */ /* 0x000fc40000000904 */
[-C--:B----4-:R-:W-:Y:S02]  /*778d0*/  DFMA R4, R164, R2.reuse, R64 ;  /* 0x00000002a404722b */ /* 0x090fe40000000040 */
[-C--:B------:R-:W-:Y:S02]  /*778e0*/  DFMA R172, R160, R2.reuse, R52 ;  /* 0x00000002a0ac722b */ /* 0x080fe40000000034 */
[-C--:B------:R-:W-:Y:S02]  /*778f0*/  DFMA R178, R162, R2.reuse, R134 ;  /* 0x00000002a2b2722b */ /* 0x080fe40000000086 */
[-C--:B------:R-:W-:Y:S02]  /*77900*/  DFMA R164, R158, R2.reuse, R148 ;  /* 0x000000029ea4722b */ /* 0x080fe40000000094 */
[----:B------:R-:W-:Y:S02]  /*77910*/  DFMA R160, R150, R2, R48 ;  /* 0x0000000296a0722b */ /* 0x000fe40000000030 */
[----:B------:R-:W-:-:S02]  /*77920*/  DADD R48, -RZ, -R2 ;  /* 0x00000000ff307229 */ /* 0x000fc40000000902 */
        /* <DEDUP_REMOVED lines=31> */
.L_x_4059:
[----:B------:R-:W-:Y:S05]  /*77b20*/  BSYNC.RECONVERGENT B3 ;  /* 0x0000000000037941 */ /* 0x000fea0003800200 */
.L_x_4058:
        /* <DEDUP_REMOVED lines=31> */
.L_x_4061:
[----:B------:R-:W-:Y:S05]  /*77d20*/  BSYNC.RECONVERGENT B3 ;  /* 0x0000000000037941 */ /* 0x000fea0003800200 */
.L_x_4060:
        /* <DEDUP_REMOVED lines=31> */
.L_x_4063:
[----:B------:R-:W-:Y:S05]  /*77f20*/  BSYNC.RECONVERGENT B3 ;  /* 0x0000000000037941 */ /* 0x000fea0003800200 */
.L_x_4062:
[----:B------:R-:W2:Y:S04]  /*77f30*/  LDL.64 R70, [R1+0x8a78] ;  /* 0x008a780001467983 */ /* 0x000ea80000100a00 */
[----:B------:R-:W3:Y:S04]  /*77f40*/  LDL.64 R96, [R1+0x8ee0] ;  /* 0x008ee00001607983 */ /* 0x000ee80000100a00 */
[----:B------:R-:W4:Y:S01]  /*77f50*/  LDL.64 R92, [R1+0x8ee8] ;  /* 0x008ee800015c7983 */ /* 0x000f220000100a00 */
[----:B------:R-:W-:Y:S01]  /*77f60*/  MOV R2, 0x1 ;  /* 0x0000000100027802 */ /* 0x000fe20000000f00 */
        /* <DEDUP_REMOVED lines=26> */
.L_x_4065:
[----:B------:R-:W-:Y:S05]  /*78110*/  BSYNC.RECONVERGENT B3 ;  /* 0x0000000000037941 */ /* 0x000fea0003800200 */
.L_x_4064:
[----:B------:R-:W2:Y:S04]  /*78120*/  LDL.64 R96, [R1+0x8920] ;  /* 0x0089200001607983 */ /* 0x000ea80000100a00 */
[----:B------:R-:W3:Y:S04]  /*78130*/  LDL.64 R52, [R1+0x9d40] ;  /* 0x009d400001347983 */ /* 0x000ee80000100a00 */
[----:B------:R-:W4:Y:S04]  /*78140*/  LDL.64 R70, [R1+0x8da8] ;  /* 0x008da80001467983 */ /* 0x000f280000100a00 */
        /* <DEDUP_REMOVED lines=34> */
.L_x_4067:
[----:B------:R-:W-:Y:S05]  /*78370*/  BSYNC.RECONVERGENT B3 ;  /* 0x0000000000037941 */ /* 0x000fea0003800200 */
.L_x_4066:
        /* <DEDUP_REMOVED lines=32> */
.L_x_4069:
[----:B------:R-:W-:Y:S05]  /*78580*/  BSYNC.RECONVERGENT B3 ;  /* 0x0000000000037941 */ /* 0x000fea0003800200 */
.L_x_4068:
        /* <DEDUP_REMOVED lines=30> */
.L_x_4071:
[----:B------:R-:W-:Y:S05]  /*78770*/  BSYNC.RECONVERGENT B3 ;  /* 0x0000000000037941 */ /* 0x000fea0003800200 */
.L_x_4070:
        /* <DEDUP_REMOVED lines=39> */
.L_x_4073:
[----:B------:R-:W-:Y:S05]  /*789f0*/  BSYNC.RECONVERGENT B3 ;  /* 0x0000000000037941 */ /* 0x000fea0003800200 */
.L_x_4072:
        /* <DEDUP_REMOVED lines=9> */
[----:B------:R-:W-:-:S10]  /*78a90*/  DADD R108, -RZ, -R48 ;  /* 0x00000000ff6c7229 */ /* 0x000fd40000000930 */
[----:B------:R-:W-:Y:S01]  /*78aa0*/  FSETP.GEU.AND P2, PT, |R109|, 6.5827683646048100446e-37, PT ;  /* 0x036000006d00780b */ /* 0x000fe20003f4e200 */
        /* <DEDUP_REMOVED lines=9> */
[----:B------:R-:W-:-:S10]  /*78b40*/  DFMA R2, R2, R102, R96 ;  /* 0x000000660202722b */ /* 0x000fd40000000060 */
        /* <DEDUP_REMOVED lines=18> */
.L_x_4075:
[----:B------:R-:W-:Y:S05]  /*78c70*/  BSYNC.RECONVERGENT B3 ;  /* 0x0000000000037941 */ /* 0x000fea0003800200 */
.L_x_4074:
[----:B------:R-:W2:Y:S01]  /*78c80*/  LDL.64 R64, [R1+0x8638] ;  /* 0x0086380001407983 */ /* 0x000ea20000100a00 */
[----:B------:R-:W-:Y:S01]  /*78c90*/  MOV R18, 0x1 ;  /* 0x0000000100127802 */ /* 0x000fe20000000f00 */
[----:B------:R-:W-:Y:S02]  /*78ca0*/  DADD R94, -RZ, -R4 ;  /* 0x00000000ff5e7229 */ /* 0x000fe40000000904 */
[----:B------:R-:W-:Y:S01]  /*78cb0*/  DADD R12, -RZ, -R12 ;  /* 0x00000000ff0c7229 */ /* 0x000fe2000000090c */
[----:B------:R-:W3:Y:S01]  /*78cc0*/  LDL.64 R160, [R1+0x8fa0] ;  /* 0x008fa00001a07983 */ /* 0x000ee20000100a00 */
[----:B------:R-:W-:-:S03]  /*78cd0*/  DADD R14, -RZ, -R14 ;  /* 0x00000000ff0e7229 */ /* 0x000fc6000000090e */
        /* <DEDUP_REMOVED lines=9> */
[----:B------:R-:W4:Y:S04]  /*78d70*/  LDL.64 R186, [R1+0x88a8] ;  /* 0x0088a80001ba7983 */ /* 0x000f280000100a00 */
[----:B------:R-:W4:Y:S01]  /*78d80*/  LDL.128 R196, [R1+0x5460] ;  /* 0x0054600001c47983 */ /* 0x000f220000100c00 */
[----:B------:R-:W-:-:S02]  /*78d90*/  DADD R92, -RZ, -R40 ;  /* 0x00000000ff5c7229 */ /* 0x000fc40000000928 */
[----:B------:R-:W-:Y:S01]  /*78da0*/  DADD R16, -RZ, -R16 ;  /* 0x00000000ff107229 */ /* 0x000fe20000000910 */
[----:B------:R0:W5:Y:S04]  /*78db0*/  LDL.128 R108, [R1+0x5410] ;  /* 0x00541000016c7983 */ /* 0x0001680000100c00 */
[----:B------:R1:W-:Y:S04]  /*78dc0*/  STL.128 [R1+0x5350], R92 ;  /* 0x0053505c01007387 */ /* 0x0003e80000100c00 */
[----:B------:R0:W5:Y:S04]  /*78dd0*/  LDL.128 R144, [R1+0x5440] ;  /* 0x0054400001907983 */ /* 0x0001680000100c00 */
[----:B------:R0:W5:Y:S04]  /*78de0*/  LDL.128 R140, [R1+0x5450] ;  /* 0x00545000018c7983 */ /* 0x0001680000100c00 */
[----:B------:R0:W5:Y:S04]  /*78df0*/  LDL.128 R136, [R1+0x5470] ;  /* 0x0054700001887983 */ /* 0x0001680000100c00 */
[----:B-1----:R0:W5:Y:S04]  /*78e00*/  LDL.128 R92, [R1+0x5420] ;  /* 0x00542000015c7983 */ /* 0x0021680000100c00 */
[----:B------:R0:W5:Y:S01]  /*78e10*/  LDL.128 R164, [R1+0x5480] ;  /* 0x0054800001a47983 */ /* 0x0001620000100c00 */
[----:B--2---:R-:W1:Y:S02]  /*78e20*/  MUFU.RCP64H R19, R65 ;  /* 0x0000004100137308 */ /* 0x004e640000001800 */
[----:B-1----:R-:W-:-:S08]  /*78e30*/  DFMA R4, -R64, R18, 1 ;  /* 0x3ff000004004742b */ /* 0x002fd00000000112 */
[----:B------:R-:W-:-:S08]  /*78e40*/  DFMA R4, R4, R4, R4 ;  /* 0x000000040404722b */ /* 0x000fd00000000004 */
[----:B------:R-:W-:-:S08]  /*78e50*/  DFMA R4, R18, R4, R18 ;  /* 0x000000041204722b */ /* 0x000fd00000000012 */
[----:B------:R-:W-:-:S08]  /*78e60*/  DFMA R12, -R64, R4, 1 ;  /* 0x3ff00000400c742b */ /* 0x000fd00000000104 */
[----:B------:R-:W-:-:S08]  /*78e70*/  DFMA R4, R4, R12, R4 ;  /* 0x0000000c0404722b */ /* 0x000fd00000000004 */
[----:B------:R-:W-:Y:S02]  /*78e80*/  DMUL R12, R126, -R4 ;  /* 0x800000047e0c7228 */ /* 0x000fe40000000000 */
[----:B------:R-:W-:-:S06]  /*78e90*/  DADD R18, -RZ, -R52 ;  /* 0x00000000ff127229 */ /* 0x000fcc0000000934 */
[----:B------:R-:W-:Y:S01]  /*78ea0*/  DFMA R14, -R64, R12, -R126 ;  /* 0x0000000c400e722b */ /* 0x000fe2000000097e */
[----:B------:R1:W-:Y:S07]  /*78eb0*/  STL.128 [R1+0x5370], R16 ;  /* 0x0053701001007387 */ /* 0x0003ee0000100c00 */
[----:B------:R-:W-:Y:S02]  /*78ec0*/  DFMA R4, R4, R14, R12 ;  /* 0x0000000e0404722b */ /* 0x000fe4000000000c */
[----:B------:R0:W5:Y:S04]  /*78ed0*/  LDL.128 R12, [R1+0x5400] ;  /* 0x00540000010c7983 */ /* 0x0001680000100c00 */
[----:B-1----:R0:W5:Y:S01]  /*78ee0*/  LDL.128 R16, [R1+0x53f0] ;  /* 0x0053f00001107983 */ /* 0x0021620000100c00 */
[----:B------:R-:W-:-:S02]  /*78ef0*/  DADD R148, -RZ, -R28 ;  /* 0x00000000ff947229 */ /* 0x000fc4000000091c */
[----:B------:R-:W-:Y:S02]  /*78f00*/  DADD R150, -RZ, -R44 ;  /* 0x00000000ff967229 */ /* 0x000fe4000000092c */
[-C--:B---3--:R-:W-:Y:S02]  /*78f10*/  DFMA R160, R160, R2.reuse, R152 ;  /* 0x00000002a0a0722b */ /* 0x088fe40000000098 */
[-C--:B----4-:R-:W-:Y:S02]  /*78f20*/  DFMA R152, R180, R2.reuse, R154 ;  /* 0x00000002b498722b */ /* 0x090fe4000000009a */
[----:B------:R-:W-:Y:S01]  /*78f30*/  DADD R184, -RZ, -R2 ;  /* 0x00000000ffb87229 */ /* 0x000fe20000000902 */
[----:B------:R1:W-:Y:S01]  /*78f40*/  STL.128 [R1+0x5380], R148 ;  /* 0x0053809401007387 */ /* 0x0003e20000100c00 */
[-C--:B------:R-:W-:Y:S02]  /*78f50*/  DFMA R162, R162, R2.reuse, R124 ;  /* 0x00000002a2a2722b */ /* 0x080fe4000000007c */
[----:B------:R-:W-:-:S02]  /*78f60*/  DFMA R156, R182, R2, R156 ;  /* 0x00000002b69c722b */ /* 0x000fc4000000009c */
[-C--:B------:R-:W-:Y:S02]  /*78f70*/  DFMA R158, R158, R2.reuse, R102 ;  /* 0x000000029e9e722b */ /* 0x080fe40000000066 */
[-C--:B------:R-:W-:Y:S02]  /*78f80*/  DFMA R154, R178, R2.reuse, R134 ;  /* 0x00000002b29a722b */ /* 0x080fe40000000086 */
[-C--:B-1----:R-:W-:Y:S02]  /*78f90*/  DFMA R148, R176, R2.reuse, R96 ;  /* 0x00000002b094722b */ /* 0x082fe40000000060 */
[-C--:B------:R-:W-:Y:S02]  /*78fa0*/  DFMA R150, R174, R2.reuse, R70 ;  /* 0x00000002ae96722b */ /* 0x080fe40000000046 */
[----:B------:R-:W-:Y:S01]  /*78fb0*/  DFMA R2, R172, R2, R48 ;  /* 0x00000002ac02722b */ /* 0x000fe20000000030 */
[----:B------:R-:W-:Y:S06]  /*78fc0*/  STL.128 [R1+0x5390], R184 ;  /* 0x005390b801007387 */ /* 0x000fec0000100c00 */
[----:B------:R1:W-:Y:S01]  /*78fd0*/  STL.64 [R1+0x8890], R2 ;  /* 0x0088900201007387 */ /* 0x0003e20000100a00 */
[----:B------:R-:W-:-:S03]  /*78fe0*/  FFMA R0, RZ, R65, R5 ;  /* 0x00000041ff007223 */ /* 0x000fc60000000005 */
[----:B------:R0:W-:Y:S01]  /*78ff0*/  STL.64 [R1+0x8570], R160 ;  /* 0x008570a001007387 */ /* 0x0001e20000100a00 */
        /* <DEDUP_REMOVED lines=25> */
.L_x_4077:
[----:B------:R-:W-:Y:S05]  /*79190*/  BSYNC.RECONVERGENT B3 ;  /* 0x0000000000037941 */ /* 0x000fea0003800200 */
.L_x_4076:
        /* <DEDUP_REMOVED lines=27> */
.L_x_4079:
[----:B------:R-:W-:Y:S05]  /*79350*/  BSYNC.RECONVERGENT B3 ;  /* 0x0000000000037941 */ /* 0x000fea0003800200 */
.L_x_4078:
        /* <DEDUP_REMOVED lines=27> */
.L_x_4081:
[----:B------:R-:W-:Y:S05]  /*79510*/  BSYNC.RECONVERGENT B3 ;  /* 0x0000000000037941 */ /* 0x000fea0003800200 */
.L_x_4080:
        /* <DEDUP_REMOVED lines=26> */
.L_x_4083:
[----:B------:R-:W-:Y:S05]  /*796c0*/  BSYNC.RECONVERGENT B3 ;  /* 0x0000000000037941 */ /* 0x000fea0003800200 */
.L_x_4082:
[----:B------:R-:W2:Y:S04]  /*796d0*/  LDL.64 R48, [R1+0x8a50] ;  /* 0x008a500001307983 */ /* 0x000ea80000100a00 */
        /* <DEDUP_REMOVED lines=28> */
.L_x_4085:
[----:B------:R-:W-:Y:S05]  /*798a0*/  BSYNC.RECONVERGENT B3 ;  /* 0x0000000000037941 */ /* 0x000fea0003800200 */
.L_x_4084:
[----:B------:R-:W2:Y:S04]  /*798b0*/  LDL.64 R70, [R1+0x9548] ;  /* 0x0095480001467983 */ /* 0x000ea80000100a00 */
[----:B------:R-:W3:Y:S01]  /*798c0*/  LDL.64 R52, [R1+0x8f10] ;  /* 0x008f100001347983 */ /* 0x000ee20000100a00 */
        /* <DEDUP_REMOVED lines=28> */
.L_x_4087:
[----:B------:R-:W-:Y:S05]  /*79a90*/  BSYNC.RECONVERGENT B3 ;  /* 0x0000000000037941 */ /* 0x000fea0003800200 */
.L_x_4086:
        /* <DEDUP_REMOVED lines=29> */
.L_x_4089:
[----:B------:R-:W-:Y:S05]  /*79c70*/  BSYNC.RECONVERGENT B3 ;  /* 0x0000000000037941 */ /* 0x000fea0003800200 */
.L_x_4088:
        /* <DEDUP_REMOVED lines=36> */
.L_x_4091:
[----:B------:R-:W-:Y:S05]  /*79ec0*/  BSYNC.RECONVERGENT B3 ;  /* 0x0000000000037941 */ /* 0x000fea0003800200 */
.L_x_4090:
[----:B------:R-:W2:Y:S04]  /*79ed0*/  LDL.128 R148, [R1+0x4cf0] ;  /* 0x004cf00001947983 */ /* 0x000ea80000100c00 */
[----:B------:R-:W3:Y:S04]  /*79ee0*/  LDL.128 R124, [R1+0x4cd0] ;  /* 0x004cd000017c7983 */ /* 0x000ee80000100c00 */
[----:B------:R-:W4:Y:S04]  /*79ef0*/  LDL.64 R134, [R1+0x8ef0] ;  /* 0x008ef00001867983 */ /* 0x000f280000100a00 */
[----:B------:R-:W5:Y:S01]  /*79f00*/  LDL.LU.64 R108, [R1+0x9da8] ;  /* 0x009da800016c7983 */ /* 0x000f620000300a00 */
        /* <DEDUP_REMOVED lines=10> */
[----:B------:R-:W-:Y:S01]  /*79fb0*/  DFMA R2, R2, R52, R2 ;  /* 0x000000340202722b */ /* 0x000fe20000000002 */
[----:B---3--:R-:W-:Y:S01]  /*79fc0*/  IMAD.MOV.U32 R92, RZ, RZ, R124 ;  /* 0x000000ffff5c7224 */ /* 0x008fe200078e007c */
[----:B------:R-:W-:-:S06]  /*79fd0*/  MOV R93, R125 ;  /* 0x0000007d005d7202 */ /* 0x000fcc0000000f00 */
[----:B------:R-:W-:Y:S02]  /*79fe0*/  DFMA R52, -R84, R2, 1 ;  /* 0x3ff000005434742b */ /* 0x000fe40000000102 */
[----:B------:R-:W-:-:S06]  /*79ff0*/  DFMA R94, R92, R48, R94 ;  /* 0x000000305c5e722b */ /* 0x000fcc000000005e */
[----:B------:R-:W-:-:S08]  /*7a000*/  DFMA R2, R2, R52, R2 ;  /* 0x000000340202722b */ /* 0x000fd00000000002 */
[----:B------:R-:W-:Y:S01]  /*7a010*/  DMUL R52, R94, -R2 ;  /* 0x800000025e347228 */ /* 0x000fe20000000000 */
[----:B------:R2:W-:Y:S07]  /*7a020*/  STL.128 [R1+0x89b0], R124 ;  /* 0x0089b07c01007387 */ /* 0x0005ee0000100c00 */
[----:B------:R-:W-:-:S08]  /*7a030*/  DFMA R92, -R84, R52, -R94 ;  /* 0x00000034545c722b */ /* 0x000fd0000000095e */
[----:B------:R-:W-:Y:S02]  /*7a040*/  DFMA R52, R2, R92, R52 ;  /* 0x0000005c0234722b */ /* 0x000fe40000000034 */
[----:B------:R-:W-:Y:S02]  /*7a050*/  DADD R2, -RZ, -R94 ;  /* 0x00000000ff027229 */ /* 0x000fe4000000095e */
[----:B----4-:R-:W-:-:S06]  /*7a060*/  DFMA R134, R134, R48, R64 ;  /* 0x000000308686722b */ /* 0x010fcc0000000040 */
[----:B------:R-:W-:Y:S01]  /*7a070*/  FFMA R0, RZ, R85, R53 ;  /* 0x00000055ff007223 */ /* 0x000fe20000000035 */
[----:B------:R-:W-:Y:S01]  /*7a080*/  STL.64 [R1+0x8a98], R134 ;  /* 0x008a988601007387 */ /* 0x000fe20000100a00 */
[----:B------:R-:W-:-:S03]  /*7a090*/  FSETP.GEU.AND P2, PT, |R3|, 6.5827683646048100446e-37, PT ;  /* 0x036000000300780b */ /* 0x000fc60003f4e200 */
[----:B------:R-:W-:Y:S01]  /*7a0a0*/  FSETP.GT.AND P1, PT, |R0|, 1.469367938527859385e-39, PT ;  /* 0x001000000000780b */ /* 0x000fe20003f24200 */
[----:B------:R-:W-:Y:S01]  /*7a0b0*/  BSSY.RECONVERGENT B3, `(.L_x_4092) ;  /* 0x0000016000037945 */ /* 0x000fe20003800200 */
[-C--:B------:R-:W-:Y:S02]  /*7a0c0*/  DFMA R92, R136, R48.reuse, R142 ;  /* 0x00000030885c722b */ /* 0x080fe4000000008e */
[----:B------:R-:W-:Y:S01]  /*7a0d0*/  DFMA R64, R126, R48, R96 ;  /* 0x000000307e40722b */ /* 0x000fe20000000060 */
[----:B--2---:R-:W-:Y:S01]  /*7a0e0*/  IMAD.MOV.U32 R124, RZ, RZ, R148 ;  /* 0x000000ffff7c7224 */ /* 0x004fe200078e0094 */
[----:B------:R-:W-:-:S06]  /*7a0f0*/  MOV R125, R149 ;  /* 0x00000095007d7202 */ /* 0x000fcc0000000f00 */
[----:B------:R-:W-:-:S07]  /*7a100*/  DFMA R94, R124, R48, R144 ;  /* 0x000000307c5e722b */ /* 0x000fce0000000090 */
[----:B------:R5:W-:Y:S04]  /*7a110*/  STL.64 [R1+0x87e0], R94 ;  /* 0x0087e05e01007387 */ /* 0x000be80000100a00 */
[----:B------:R0:W-:Y:S01]  /*7a120*/  STL.128 [R1+0x9000], R148 ;  /* 0x0090009401007387 */ /* 0x0001e20000100c00 */
[----:B-----5:R-:W-:-:S07]  /*7a130*/  DFMA R94, R102, R48, R108 ;  /* 0x00000030665e722b */ /* 0x020fce000000006c */
[----:B------:R0:W-:Y:S01]  /*7a140*/  STL.64 [R1+0x88a0], R94 ;  /* 0x0088a05e01007387 */ /* 0x0001e20000100a00 */
[----:B------:R-:W-:Y:S02]  /*7a150*/  IMAD.MOV.U32 R110, RZ, RZ, R150 ;  /* 0x000000ffff6e7224 */ /* 0x000fe400078e0096 */
        /* <DEDUP_REMOVED lines=11> */
.L_x_4093:
[----:B------:R-:W-:Y:S05]  /*7a210*/  BSYNC.RECONVERGENT B3 ;  /* 0x0000000000037941 */ /* 0x000fea0003800200 */
.L_x_4092:
[----:B------:R-:W2:Y:S04]  /*7a220*/  LDL.128 R108, [R1+0x4d10] ;  /* 0x004d1000016c7983 */ /* 0x000ea80000100c00 */
[----:B------:R-:W3:Y:S04]  /*7a230*/  LDL.LU.64 R102, [R1+0x84c0] ;  /* 0x0084c00001667983 */ /* 0x000ee80000300a00 */
[----:B------:R-:W4:Y:S04]  /*7a240*/  LDL.64 R126, [R1+0x8ce0] ;  /* 0x008ce000017e7983 */ /* 0x000f280000100a00 */
[----:B------:R-:W5:Y:S01]  /*7a250*/  LDL.128 R136, [R1+0x4d20] ;  /* 0x004d200001887983 */ /* 0x000f620000100c00 */
[----:B------:R-:W0:Y:S01]  /*7a260*/  MUFU.RCP64H R3, R79 ;  /* 0x0000004f00037308 */ /* 0x000e220000001800 */
[----:B------:R-:W-:-:S06]  /*7a270*/  HFMA2 R2, -RZ, RZ, 0, 5.9604644775390625e-08 ;  /* 0x00000001ff027431 */ /* 0x000fcc00000001ff */
[----:B0-----:R-:W-:-:S08]  /*7a280*/  DFMA R94, -R78, R2, 1 ;  /* 0x3ff000004e5e742b */ /* 0x001fd00000000102 */
[----:B------:R-:W-:-:S08]  /*7a290*/  DFMA R94, R94, R94, R94 ;  /* 0x0000005e5e5e722b */ /* 0x000fd0000000005e */
[----:B------:R-:W-:-:S08]  /*7a2a0*/  DFMA R2, R2, R94, R2 ;  /* 0x0000005e0202722b */ /* 0x000fd00000000002 */
[----:B------:R-:W-:-:S08]  /*7a2b0*/  DFMA R94, -R78, R2, 1 ;  /* 0x3ff000004e5e742b */ /* 0x000fd00000000102 */
[----:B------:R-:W-:Y:S01]  /*7a2c0*/  DFMA R2, R2, R94, R2 ;  /* 0x0000005e0202722b */ /* 0x000fe20000000002 */
[----:B------:R-:W-:Y:S01]  /*7a2d0*/  BSSY.RECONVERGENT B3, `(.L_x_4094) ;  /* 0x0000021000037945 */ /* 0x000fe20003800200 */
[----:B--2---:R-:W-:Y:S02]  /*7a2e0*/  IMAD.MOV.U32 R96, RZ, RZ, R108 ;  /* 0x000000ffff607224 */ /* 0x004fe400078e006c */
[----:B------:R-:W-:-:S06]  /*7a2f0*/  IMAD.MOV.U32 R97, RZ, RZ, R109 ;  /* 0x000000ffff617224 */ /* 0x000fcc00078e006d */
[----:B---3--:R-:W-:-:S08]  /*7a300*/  DFMA R94, R96, R52, R102 ;  /* 0x00000034605e722b */ /* 0x008fd00000000066 */
[----:B------:R-:W-:-:S08]  /*7a310*/  DMUL R96, R2, -R94 ;  /* 0x8000005e02607228 */ /* 0x000fd00000000000 */
[----:B------:R-:W-:Y:S02]  /*7a320*/  DFMA R102, -R78, R96, -R94 ;  /* 0x000000604e66722b */ /* 0x000fe4000000095e */
[----:B----4-:R-:W-:-:S06]  /*7a330*/  DFMA R92, R126, R52, R92 ;  /* 0x000000347e5c722b */ /* 0x010fcc000000005c */
[----:B------:R-:W-:Y:S02]  /*7a340*/  DFMA R2, R2, R102, R96 ;  /* 0x000000660202722b */ /* 0x000fe40000000060 */
[----:B------:R-:W-:Y:S01]  /*7a350*/  DADD R94, -RZ, -R94 ;  /* 0x00000000ff5e7229 */ /* 0x000fe2000000095e */
[----:B-----5:R-:W-:Y:S04]  /*7a360*/  STL.128 [R1+0x87f0], R136 ;  /* 0x0087f08801007387 */ /* 0x020fe80000100c00 */
[----:B------:R-:W-:Y:S03]  /*7a370*/  STL.64 [R1+0x9b48], R92 ;  /* 0x009b485c01007387 */ /* 0x000fe60000100a00 */
[----:B------:R-:W-:-:S02]  /*7a380*/  FFMA R0, RZ, R79, R3 ;  /* 0x0000004fff007223 */ /* 0x000fc40000000003 */
[----:B------:R-:W-:-:S03]  /*7a390*/  FSETP.GEU.AND P2, PT, |R95|, 6.5827683646048100446e-37, PT ;  /* 0x036000005f00780b */ /* 0x000fc60003f4e200 */
[----:B------:R-:W-:Y:S01]  /*7a3a0*/  FSETP.GT.AND P1, PT, |R0|, 1.469367938527859385e-39, PT ;  /* 0x001000000000780b */ /* 0x000fe20003f24200 */
[----:B------:R0:W-:Y:S01]  /*7a3b0*/  STL.128 [R1+0x8db0], R108 ;  /* 0x008db06c01007387 */ /* 0x0001e20000100c00 */
[----:B------:R-:W-:Y:S01]  /*7a3c0*/  IMAD.MOV.U32 R124, RZ, RZ, R136 ;  /* 0x000000ffff7c7224 */ /* 0x000fe200078e0088 */
[----:B------:R-:W-:-:S06]  /*7a3d0*/  MOV R125, R137 ;  /* 0x00000089007d7202 */ /* 0x000fcc0000000f00 */
[----:B------:R-:W-:Y:S01]  /*7a3e0*/  DFMA R96, R124, R52, R70 ;  /* 0x000000347c60722b */ /* 0x000fe20000000046 */
[----:B0-----:R-:W-:Y:S01]  /*7a3f0*/  MOV R108, R110 ;  /* 0x0000006e006c7202 */ /* 0x001fe20000000f00 */
[----:B------:R-:W-:Y:S02]  /*7a400*/  IMAD.MOV.U32 R109, RZ, RZ, R111 ;  /* 0x000000ffff6d7224 */ /* 0x000fe400078e006f */
[----:B------:R-:W-:Y:S02]  /*7a410*/  IMAD.MOV.U32 R110, RZ, RZ, R138 ;  /* 0x000000ffff6e7224 */ /* 0x000fe400078e008a */
[----:B------:R-:W-:-:S06]  /*7a420*/  IMAD.MOV.U32 R111, RZ, RZ, R139 ;  /* 0x000000ffff6f7224 */ /* 0x000fcc00078e008b */
        /* <DEDUP_REMOVED lines=11> */
.L_x_4095:
[----:B------:R-:W-:Y:S05]  /*7a4e0*/  BSYNC.RECONVERGENT B3 ;  /* 0x0000000000037941 */ /* 0x000fea0003800200 */
.L_x_4094:
[----:B------:R-:W2:Y:S01]  /*7a4f0*/  LDL.128 R108, [R1+0x5490] ;  /* 0x00549000016c7983 */ /* 0x000ea20000100c00 */
[----:B------:R-:W-:Y:S01]  /*7a500*/  DADD R92, -RZ, -R28 ;  /* 0x00000000ff5c7229 */ /* 0x000fe2000000091c */
[----:B------:R-:W0:Y:S01]  /*7a510*/  MUFU.RCP64H R29, R107 ;  /* 0x0000006b001d7308 */ /* 0x000e220000001800 */
[----:B------:R-:W-:Y:S01]  /*7a520*/  IMAD.MOV.U32 R28, RZ, RZ, 0x1 ;  /* 0x00000001ff1c7424 */ /* 0x000fe200078e00ff */
[----:B------:R-:W-:Y:S01]  /*7a530*/  DADD R94, -RZ, -R16 ;  /* 0x00000000ff5e7229 */ /* 0x000fe20000000910 */
[----:B------:R-:W3:Y:S01]  /*7a540*/  LDL.64 R166, [R1+0x8608] ;  /* 0x0086080001a67983 */ /* 0x000ee20000100a00 */
[----:B------:R-:W-:Y:S02]  /*7a550*/  DADD R16, -RZ, -R18 ;  /* 0x00000000ff107229 */ /* 0x000fe40000000912 */
[----:B------:R-:W-:Y:S01]  /*7a560*/  DADD R18, -RZ, -R12 ;  /* 0x00000000ff127229 */ /* 0x000fe2000000090c */
[----:B------:R-:W4:Y:S04]  /*7a570*/  LDL.64 R134, [R1+0x9140] ;  /* 0x0091400001867983 */ /* 0x000f280000100a00 */
[----:B------:R-:W4:Y:S04]  /*7a580*/  LDL.64 R102, [R1+0x9148] ;  /* 0x0091480001667983 */ /* 0x000f280000100a00 */
[----:B------:R-:W4:Y:S01]  /*7a590*/  LDL.64 R224, [R1+0x8890] ;  /* 0x0088900001e07983 */ /* 0x000f220000100a00 */
[----:B0-----:R-:W-:-:S03]  /*7a5a0*/  DFMA R12, -R106, R28, 1 ;  /* 0x3ff000006a0c742b */ /* 0x001fc6000000011c */
[----:B------:R-:W4:Y:S04]  /*7a5b0*/  LDL.64 R64, [R1+0x88a0] ;  /* 0x0088a00001407983 */ /* 0x000f280000100a00 */
[----:B------:R-:W4:Y:S01]  /*7a5c0*/  LDL.128 R220, [R1+0x86f0] ;  /* 0x0086f00001dc7983 */ /* 0x000f220000100c00 */
[----:B------:R-:W-:-:S03]  /*7a5d0*/  DFMA R12, R12, R12, R12 ;  /* 0x0000000c0c0c722b */ /* 0x000fc6000000000c */
[----:B------:R0:W-:Y:S04]  /*7a5e0*/  STL.128 [R1+0x5400], R16 ;  /* 0x0054001001007387 */ /* 0x0001e80000100c00 */
[----:B------:R-:W4:Y:S01]  /*7a5f0*/  LDL.64 R212, [R1+0x87e0] ;  /* 0x0087e00001d47983 */ /* 0x000f220000100a00 */
[----:B------:R-:W-:-:S03]  /*7a600*/  DFMA R12, R28, R12, R28 ;  /* 0x0000000c1c0c722b */ /* 0x000fc6000000001c */
[----:B------:R-:W4:Y:S04]  /*7a610*/  LDL.64 R206, [R1+0x9b48] ;  /* 0x009b480001ce7983 */ /* 0x000f280000100a00 */
[----:B------:R-:W4:Y:S01]  /*7a620*/  LDL.64 R198, [R1+0x8a98] ;  /* 0x008a980001c67983 */ /* 0x000f220000100a00 */
        /* <DEDUP_REMOVED lines=8> */
[----:B-1----:R-:W-:-:S03]  /*7a6b0*/  DFMA R16, -R106, R12, 1 ;  /* 0x3ff000006a10742b */ /* 0x002fc6000000010c */
[----:B------:R0:W5:Y:S01]  /*7a6c0*/  LDL.128 R168, [R1+0x5510] ;  /* 0x0055100001a87983 */ /* 0x0001620000100c00 */
[----:B------:R-:W-:-:S03]  /*7a6d0*/  DADD R18, -RZ, -R52 ;  /* 0x00000000ff127229 */ /* 0x000fc60000000934 */
[----:B------:R0:W5:Y:S01]  /*7a6e0*/  LDL.128 R152, [R1+0x5520] ;  /* 0x0055200001987983 */ /* 0x0001620000100c00 */
[----:B------:R-:W-:-:S03]  /*7a6f0*/  DFMA R12, R12, R16, R12 ;  /* 0x000000100c0c722b */ /* 0x000fc6000000000c */
[----:B------:R0:W5:Y:S01]  /*7a700*/  LDL.128 R124, [R1+0x5530] ;  /* 0x00553000017c7983 */ /* 0x0001620000100c00 */
[----:B------:R-:W-:-:S03]  /*7a710*/  DADD R16, -RZ, -R48 ;  /* 0x00000000ff107229 */ /* 0x000fc60000000930 */
[----:B------:R0:W5:Y:S04]  /*7a720*/  LDL.128 R172, [R1+0x5550] ;  /* 0x0055500001ac7983 */ /* 0x0001680000100c00 */
[----:B------:R-:W-:Y:S04]  /*7a730*/  STL.128 [R1+0x5420], R16 ;  /* 0x0054201001007387 */ /* 0x000fe80000100c00 */
[----:B------:R1:W-:Y:S04]  /*7a740*/  STL.128 [R1+0x53f0], R92 ;  /* 0x0053f05c01007387 */ /* 0x0003e80000100c00 */
[----:B------:R0:W5:Y:S04]  /*7a750*/  LDL.128 R180, [R1+0x5560] ;  /* 0x0055600001b47983 */ /* 0x0001680000100c00 */
[----:B------:R0:W5:Y:S04]  /*7a760*/  LDL.128 R184, [R1+0x5570] ;  /* 0x0055700001b87983 */ /* 0x0001680000100c00 */
[----:B------:R0:W5:Y:S04]  /*7a770*/  LDL.128 R176, [R1+0x5580] ;  /* 0x0055800001b07983 */ /* 0x0001680000100c00 */
[----:B-1----:R0:W5:Y:S04]  /*7a780*/  LDL.128 R92, [R1+0x54b0] ;  /* 0x0054b000015c7983 */ /* 0x0021680000100c00 */
[----:B------:R0:W5:Y:S01]  /*7a790*/  LDL.128 R148, [R1+0x5590] ;  /* 0x0055900001947983 */ /* 0x0001620000100c00 */
[----:B--2---:R-:W-:-:S08]  /*7a7a0*/  DMUL R16, R108, -R12 ;  /* 0x8000000c6c107228 */ /* 0x004fd00000000000 */
[----:B------:R-:W-:-:S08]  /*7a7b0*/  DFMA R18, -R106, R16, -R108 ;  /* 0x000000106a12722b */ /* 0x000fd0000000096c */
[----:B------:R-:W-:Y:S02]  /*7a7c0*/  DFMA R28, R12, R18, R16 ;  /* 0x000000120c1c722b */ /* 0x000fe40000000010 */
[----:B------:R0:W5:Y:S01]  /*7a7d0*/  LDL.128 R16, [R1+0x54c0] ;  /* 0x0054c00001107983 */ /* 0x0001620000100c00 */
[-C--:B---3--:R-:W-:Y:S02]  /*7a7e0*/  DFMA R214, R166, R2.reuse, R96 ;  /* 0x00000002a6d6722b */ /* 0x088fe40000000060 */
[-C--:B----4-:R-:W-:Y:S02]  /*7a7f0*/  DFMA R204, R134, R2.reuse, R70 ;  /* 0x0000000286cc722b */ /* 0x090fe40000000046 */
[----:B------:R-:W-:Y:S02]  /*7a800*/  DADD R226, -RZ, -R4 ;  /* 0x00000000ffe27229 */ /* 0x000fe40000000904 */
[----:B------:R-:W-:Y:S02]  /*7a810*/  DADD R12, -RZ, -R2 ;  /* 0x00000000ff0c7229 */ /* 0x000fe40000000902 */
[----:B------:R-:W-:-:S02]  /*7a820*/  DFMA R196, R102, R2, R164 ;  /* 0x0000000266c4722b */ /* 0x000fc400000000a4 */
[----:B------:R-:W-:Y:S01]  /*7a830*/  DADD R2, -RZ, -R108 ;  /* 0x00000000ff027229 */ /* 0x000fe2000000096c */
[----:B------:R0:W-:Y:S01]  /*7a840*/  STL.64 [R1+0x87e8], R214 ;  /* 0x0087e8d601007387 */ /* 0x0001e20000100a00 */
[----:B------:R-:W-:-:S03]  /*7a850*/  FFMA R0, RZ, R107, R29 ;  /* 0x0000006bff007223 */ /* 0x000fc6000000001d */
[----:B------:R0:W-:Y:S04]  /*7a860*/  STL.64 [R1+0x9b40], R204 ;  /* 0x009b40cc01007387 */ /* 0x0001e80000100a00 */
[----:B------:R0:W-:Y:S04]  /*7a870*/  STL.128 [R1+0x53e0], R224 ;  /* 0x0053e0e001007387 */ /* 0x0001e80000100c00 */
[----:B------:R0:W-:Y:S04]  /*7a880*/  STL.128 [R1+0x5430], R12 ;  /* 0x0054300c01007387 */ /* 0x0001e80000100c00 */
        /* <DEDUP_REMOVED lines=18> */
.L_x_4097:
[----:B------:R-:W-:Y:S05]  /*7a9b0*/  BSYNC.RECONVERGENT B3 ;  /* 0x0000000000037941 */ /* 0x000fea0003800200 */
.L_x_4096:
[----:B------:R-:W2:Y:S01]  /*7a9c0*/  LDL.128 R164, [R1+0x43a0] ;  /* 0x0043a00001a47983 */ /* 0x000ea20000100c00 */
        /* <DEDUP_REMOVED lines=26> */
.L_x_4099:
[----:B------:R-:W-:Y:S05]  /*7ab70*/  BSYNC.RECONVERGENT B3 ;  /* 0x0000000000037941 */ /* 0x000fea0003800200 */
.L_x_4098:
        /* <DEDUP_REMOVED lines=34> */
.L_x_4101:
[----:B------:R-:W-:Y:S05]  /*7ada0*/  BSYNC.RECONVERGENT B3 ;  /* 0x0000000000037941 */ /* 0x000fea0003800200 */
.L_x_4100:
[----:B------:R-:W2:Y:S04]  /*7adb0*/  LDL.64 R70, [R1+0x8758] ;  /* 0x0087580001467983 */ /* 0x000ea80000100a00 */
[----:B------:R-:W3:Y:S04]  /*7adc0*/  LDL.64 R48, [R1+0x8750] ;  /* 0x0087500001307983 */ /* 0x000ee80000100a00 */
        /* <DEDUP_REMOVED lines=28> */
.L_x_4103:
[----:B------:R-:W-:Y:S05]  /*7af90*/  BSYNC.RECONVERGENT B3 ;  /* 0x0000000000037941 */ /* 0x000fea0003800200 */
.L_x_4102:
        /* <DEDUP_REMOVED lines=30> */
.L_x_4105:
[----:B------:R-:W-:Y:S05]  /*7b180*/  BSYNC.RECONVERGENT B3 ;  /* 0x0000000000037941 */ /* 0x000fea0003800200 */
.L_x_4104:
[----:B0-----:R-:W2:Y:S04]  /*7b190*/  LDL.64 R108, [R1+0x9068] ;  /* 0x00906800016c7983 */ /* 0x001ea80000100a00 */
        /* <DEDUP_REMOVED lines=29> */
.L_x_4107:
[----:B------:R-:W-:Y:S05]  /*7b370*/  BSYNC.RECONVERGENT B3 ;  /* 0x0000000000037941 */ /* 0x000fea0003800200 */
.L_x_4106:
        /* <DEDUP_REMOVED lines=30> */
.L_x_4109:
[----:B------:R-:W-:Y:S05]  /*7b560*/  BSYNC.RECONVERGENT B3 ;  /* 0x0000000000037941 */ /* 0x000fea0003800200 */
.L_x_4108:
        /* <DEDUP_REMOVED lines=21> */
[-C--:B--2---:R-:W-:Y:S02]  /*7b6c0*/  DFMA R18, R102, R36.reuse, R64 ;  /* 0x000000246612722b */ /* 0x084fe40000000040 */
[-C--:B---3--:R-:W-:Y:S02]  /*7b6d0*/  DFMA R142, R108, R36.reuse, R152 ;  /* 0x000000246c8e722b */ /* 0x088fe40000000098 */
[-C--:B----4-:R-:W-:Y:S02]  /*7b6e0*/  DFMA R110, R106, R36.reuse, R136 ;  /* 0x000000246a6e722b */ /* 0x090fe40000000088 */
[----:B-----5:R-:W-:-:S02]  /*7b6f0*/  DFMA R64, R96, R36, R186 ;  /* 0x000000246040722b */ /* 0x020fc400000000ba */
        /* <DEDUP_REMOVED lines=10> */
.L_x_4111:
[----:B------:R-:W-:Y:S05]  /*7b7a0*/  BSYNC.RECONVERGENT B3 ;  /* 0x0000000000037941 */ /* 0x000fea0003800200 */
.L_x_4110:
        /* <DEDUP_REMOVED lines=33> */
.L_x_4113:
[----:B------:R-:W-:Y:S05]  /*7b9c0*/  BSYNC.RECONVERGENT B3 ;  /* 0x0000000000037941 */ /* 0x000fea0003800200 */
.L_x_4112:
        /* <DEDUP_REMOVED lines=21> */
[----:B----4-:R-:W-:-:S05]  /*7bb20*/  DFMA R52, R106, R70, R96 ;  /* 0x000000466a34722b */ /* 0x010fca0000000060 */
        /* <DEDUP_REMOVED lines=9> */
.L_x_4115:
[----:B------:R-:W-:Y:S05]  /*7bbc0*/  BSYNC.RECONVERGENT B3 ;  /* 0x0000000000037941 */ /* 0x000fea0003800200 */
.L_x_4114:
[----:B------:R-:W2:Y:S04]  /*7bbd0*/  LDL.64 R106, [R1+0x9c98] ;  /* 0x009c9800016a7983 */ /* 0x000ea80000100a00 */
[----:B------:R-:W3:Y:S04]  /*7bbe0*/  LDL.64 R144, [R1+0x8c10] ;  /* 0x008c100001907983 */ /* 0x000ee80000100a00 */
        /* <DEDUP_REMOVED lines=30> */
.L_x_4117:
[----:B------:R-:W-:Y:S05]  /*7bdd0*/  BSYNC.RECONVERGENT B3 ;  /* 0x0000000000037941 */ /* 0x000fea0003800200 */
.L_x_4116:
        /* <DEDUP_REMOVED lines=43> */
.L_x_4119:
[----:B------:R-:W-:Y:S05]  /*7c090*/  BSYNC.RECONVERGENT B3 ;  /* 0x0000000000037941 */ /* 0x000fea0003800200 */
.L_x_4118:
[----:B------:R-:W2:Y:S04]  /*7c0a0*/  LDL.64 R144, [R1+0x8920] ;  /* 0x0089200001907983 */ /* 0x000ea80000100a00 */
[----:B------:R-:W3:Y:S04]  /*7c0b0*/  LDL.64 R136, [R1+0x9d40] ;  /* 0x009d400001887983 */ /* 0x000ee80000100a00 */
[----:B------:R-:W4:Y:S04]  /*7c0c0*/  LDL.64 R160, [R1+0x8da0] ;  /* 0x008da00001a07983 */ /* 0x000f280000100a00 */
[----:B------:R-:W5:Y:S04]  /*7c0d0*/  LDL.64 R156, [R1+0x8da8] ;  /* 0x008da800019c7983 */ /* 0x000f680000100a00 */
[----:B------:R-:W5:Y:S04]  /*7c0e0*/  LDL.LU.64 R140, [R1+0x87a8] ;  /* 0x0087a800018c7983 */ /* 0x000f680000300a00 */
        /* <DEDUP_REMOVED lines=32> */
.L_x_4121:
[----:B------:R-:W-:Y:S05]  /*7c2f0*/  BSYNC.RECONVERGENT B3 ;  /* 0x0000000000037941 */ /* 0x000fea0003800200 */
.L_x_4120:
        /* <DEDUP_REMOVED lines=32> */
.L_x_4123:
[----:B------:R-:W-:Y:S05]  /*7c500*/  BSYNC.RECONVERGENT B3 ;  /* 0x0000000000037941 */ /* 0x000fea0003800200 */
.L_x_4122:
        /* <DEDUP_REMOVED lines=30> */
.L_x_4125:
[----:B------:R-:W-:Y:S05]  /*7c6f0*/  BSYNC.RECONVERGENT B3 ;  /* 0x0000000000037941 */ /* 0x000fea0003800200 */
.L_x_4124:
[----:B------:R-:W2:Y:S04]  /*7c700*/  LDL.64 R148, [R1+0x85b0] ;  /* 0x0085b00001947983 */ /* 0x000ea80000100a00 */
[----:B------:R-:W3:Y:S04]  /*7c710*/  LDL.64 R140, [R1+0x9140] ;  /* 0x00914000018c7983 */ /* 0x000ee80000100a00 */
        /* <DEDUP_REMOVED lines=29> */
.L_x_4127:
[----:B------:R-:W-:Y:S05]  /*7c8f0*/  BSYNC.RECONVERGENT B3 ;  /* 0x0000000000037941 */ /* 0x000fea0003800200 */
.L_x_4126:
        /* <DEDUP_REMOVED lines=44> */
.L_x_4129:
[----:B------:R-:W-:Y:S05]  /*7cbc0*/  BSYNC.RECONVERGENT B3 ;  /* 0x0000000000037941 */ /* 0x000fea0003800200 */
.L_x_4128:
        /* <DEDUP_REMOVED lines=34> */
.L_x_4131:
[----:B------:R-:W-:Y:S05]  /*7cdf0*/  BSYNC.RECONVERGENT B3 ;  /* 0x0000000000037941 */ /* 0x000fea0003800200 */
.L_x_4130:
        /* <DEDUP_REMOVED lines=36> */
.L_x_4133:
[----:B------:R-:W-:Y:S05]  /*7d040*/  BSYNC.RECONVERGENT B3 ;  /* 0x0000000000037941 */ /* 0x000fea0003800200 */
.L_x_4132:
        /* <DEDUP_REMOVED lines=38> */
.L_x_4135:
[----:B------:R-:W-:Y:S05]  /*7d2b0*/  BSYNC.RECONVERGENT B3 ;  /* 0x0000000000037941 */ /* 0x000fea0003800200 */
.L_x_4134:
        /* <DEDUP_REMOVED lines=20> */
[----:B---3--:R-:W-:-:S06]  /*7d400*/  DFMA R52, R162, R136, R158 ;  /* 0x00000088a234722b */ /* 0x008fcc000000009e */
[----:B------:R-:W-:Y:S01]  /*7d410*/  FFMA R0, RZ, R161, R49 ;  /* 0x000000a1ff007223 */ /* 0x000fe20000000031 */
[----:B------:R0:W-:Y:S01]  /*7d420*/  STL.64 [R1+0x8780], R52 ;  /* 0x0087803401007387 */ /* 0x0001e20000100a00 */
        /* <DEDUP_REMOVED lines=17> */
.L_x_4137:
[----:B------:R-:W-:Y:S05]  /*7d540*/  BSYNC.RECONVERGENT B3 ;  /* 0x0000000000037941 */ /* 0x000fea0003800200 */
.L_x_4136:
        /* <DEDUP_REMOVED lines=39> */
.L_x_4139:
[----:B------:R-:W-:Y:S05]  /*7d7c0*/  BSYNC.RECONVERGENT B3 ;  /* 0x0000000000037941 */ /* 0x000fea0003800200 */
.L_x_4138:
[----:B------:R-:W2:Y:S04]  /*7d7d0*/  LDL.64 R154, [R1+0x88a8] ;  /* 0x0088a800019a7983 */ /* 0x000ea80000100a00 */
[----:B------:R-:W3:Y:S04]  /*7d7e0*/  LDL.LU.64 R178, [R1+0x8460] ;  /* 0x0084600001b27983 */ /* 0x000ee80000300a00 */
        /* <DEDUP_REMOVED lines=42> */
.L_x_4141:
[----:B------:R-:W-:Y:S05]  /*7da90*/  BSYNC.RECONVERGENT B3 ;  /* 0x0000000000037941 */ /* 0x000fea0003800200 */
.L_x_4140:
[----:B------:R-:W-:Y:S01]  /*7daa0*/  DADD R126, -RZ, -R4 ;  /* 0x00000000ff7e7229 */ /* 0x000fe20000000904 */
[----:B------:R-:W2:Y:S01]  /*7dab0*/  LDL.64 R214, [R1+0x8570] ;  /* 0x0085700001d67983 */ /* 0x000ea20000100a00 */
[----:B------:R-:W0:Y:S01]  /*7dac0*/  MUFU.RCP64H R5, R87 ;  /* 0x0000005700057308 */ /* 0x000e220000001800 */
        /* <DEDUP_REMOVED lines=8> */
[----:B-1----:R-:W-:-:S03]  /*7db50*/  DADD R124, -RZ, -R12 ;  /* 0x00000000ff7c7229 */ /* 0x002fc6000000090c */
[----:B------:R-:W4:Y:S01]  /*7db60*/  LDL.64 R202, [R1+0x93a8] ;  /* 0x0093a80001ca7983 */ /* 0x000f220000100a00 */
[----:B0-----:R-:W-:Y:S02]  /*7db70*/  DFMA R12, -R86, R4, 1 ;  /* 0x3ff00000560c742b */ /* 0x001fe40000000104 */
[----:B------:R-:W-:Y:S01]  /*7db80*/  DADD R126, -RZ, -R38 ;  /* 0x00000000ff7e7229 */ /* 0x000fe20000000926 */
[----:B------:R-:W4:Y:S04]  /*7db90*/  LDL.64 R194, [R1+0x89f8] ;  /* 0x0089f80001c27983 */ /* 0x000f280000100a00 */
[----:B------:R-:W4:Y:S01]  /*7dba0*/  LDL.64 R188, [R1+0x8890] ;  /* 0x0088900001bc7983 */ /* 0x000f220000100a00 */
[----:B------:R-:W-:Y:S02]  /*7dbb0*/  DFMA R12, R12, R12, R12 ;  /* 0x0000000c0c0c722b */ /* 0x000fe4000000000c */
[----:B------:R-:W-:Y:S01]  /*7dbc0*/  DADD R38, -RZ, -R16 ;  /* 0x00000000ff267229 */ /* 0x000fe20000000910 */
[----:B------:R-:W4:Y:S01]  /*7dbd0*/  LDL.64 R196, [R1+0x8780] ;  /* 0x0087800001c47983 */ /* 0x000f220000100a00 */
[----:B------:R-:W-:-:S02]  /*7dbe0*/  DADD R16, -RZ, -R18 ;  /* 0x00000000ff107229 */ /* 0x000fc40000000912 */
[----:B------:R-:W-:Y:S01]  /*7dbf0*/  DADD R18, -RZ, -R96 ;  /* 0x00000000ff127229 */ /* 0x000fe20000000960 */
[----:B------:R-:W4:Y:S01]  /*7dc00*/  LDL.128 R224, [R1+0x5650] ;  /* 0x0056500001e07983 */ /* 0x000f220000100c00 */
[----:B------:R-:W-:-:S03]  /*7dc10*/  DFMA R4, R4, R12, R4 ;  /* 0x0000000c0404722b */ /* 0x000fc60000000004 */
[----:B------:R-:W4:Y:S04]  /*7dc20*/  LDL.128 R220, [R1+0x5680] ;  /* 0x0056800001dc7983 */ /* 0x000f280000100c00 */
[----:B------:R0:W-:Y:S01]  /*7dc30*/  STL.128 [R1+0x54e0], R16 ;  /* 0x0054e01001007387 */ /* 0x0001e20000100c00 */
[----:B------:R-:W-:Y:S02]  /*7dc40*/  DFMA R12, -R86, R4, 1 ;  /* 0x3ff00000560c742b */ /* 0x000fe40000000104 */
[----:B------:R-:W-:Y:S01]  /*7dc50*/  DADD R36, -RZ, -R36 ;  /* 0x00000000ff247229 */ /* 0x000fe20000000924 */
[----:B------:R1:W5:Y:S01]  /*7dc60*/  LDL.128 R156, [R1+0x55c0] ;  /* 0x0055c000019c7983 */ /* 0x0003620000100c00 */
[----:B------:R-:W-:-:S03]  /*7dc70*/  DADD R110, -RZ, -R110 ;  /* 0x00000000ff6e7229 */ /* 0x000fc6000000096e */
[----:B------:R1:W5:Y:S04]  /*7dc80*/  LDL.128 R160, [R1+0x55d0] ;  /* 0x0055d00001a07983 */ /* 0x0003680000100c00 */
[----:B------:R1:W5:Y:S01]  /*7dc90*/  LDL.128 R152, [R1+0x55e0] ;  /* 0x0055e00001987983 */ /* 0x0003620000100c00 */
[----:B0-----:R-:W-:-:S03]  /*7dca0*/  DADD R16, -RZ, -R94 ;  /* 0x00000000ff107229 */ /* 0x001fc6000000095e */
[----:B------:R1:W5:Y:S01]  /*7dcb0*/  LDL.128 R144, [R1+0x55f0] ;  /* 0x0055f00001907983 */ /* 0x0003620000100c00 */
[----:B------:R-:W-:Y:S02]  /*7dcc0*/  DADD R18, -RZ, -R92 ;  /* 0x00000000ff127229 */ /* 0x000fe4000000095c */
[----:B------:R-:W-:Y:S01]  /*7dcd0*/  DFMA R4, R4, R12, R4 ;  /* 0x0000000c0404722b */ /* 0x000fe20000000004 */
[----:B------:R-:W-:Y:S04]  /*7dce0*/  STL.128 [R1+0x54a0], R124 ;  /* 0x0054a07c01007387 */ /* 0x000fe80000100c00 */
[----:B------:R0:W-:Y:S03]  /*7dcf0*/  STL.128 [R1+0x54f0], R16 ;  /* 0x0054f01001007387 */ /* 0x0001e60000100c00 */
[----:B------:R-:W-:Y:S01]  /*7dd00*/  DMUL R12, R4, -R150 ;  /* 0x80000096040c7228 */ /* 0x000fe20000000000 */
[----:B------:R1:W-:Y:S04]  /*7dd10*/  STL.128 [R1+0x54c0], R36 ;  /* 0x0054c02401007387 */ /* 0x0003e80000100c00 */
[----:B------:R0:W5:Y:S04]  /*7dd20*/  LDL.128 R140, [R1+0x5600] ;  /* 0x00560000018c7983 */ /* 0x0001680000100c00 */
[----:B------:R1:W5:Y:S01]  /*7dd30*/  LDL.128 R168, [R1+0x5640] ;  /* 0x0056400001a87983 */ /* 0x0003620000100c00 */
[----:B0-----:R-:W-:-:S03]  /*7dd40*/  DADD R16, -RZ, -R108 ;  /* 0x00000000ff107229 */ /* 0x001fc6000000096c */
[----:B------:R0:W5:Y:S01]  /*7dd50*/  LDL.128 R92, [R1+0x5670] ;  /* 0x00567000015c7983 */ /* 0x0001620000100c00 */
[----:B------:R-:W-:-:S07]  /*7dd60*/  DADD R18, -RZ, -R106 ;  /* 0x00000000ff127229 */ /* 0x000fce000000096a */
[----:B------:R0:W-:Y:S01]  /*7dd70*/  STL.128 [R1+0x5500], R16 ;  /* 0x0055001001007387 */ /* 0x0001e20000100c00 */
[----:B------:R-:W-:Y:S02]  /*7dd80*/  DADD R124, -RZ, -R40 ;  /* 0x00000000ff7c7229 */ /* 0x000fe40000000928 */
[----:B------:R-:W-:Y:S02]  /*7dd90*/  DADD R126, -RZ, -R44 ;  /* 0x00000000ff7e7229 */ /* 0x000fe4000000092c */
[----:B-1----:R-:W-:Y:S02]  /*7dda0*/  DADD R36, -RZ, -R70 ;  /* 0x00000000ff247229 */ /* 0x002fe40000000946 */
[----:B------:R-:W-:Y:S02]  /*7ddb0*/  DADD R38, -RZ, -R64 ;  /* 0x00000000ff267229 */ /* 0x000fe40000000940 */
[----:B0-----:R-:W-:Y:S02]  /*7ddc0*/  DADD R16, -RZ, -R134 ;  /* 0x00000000ff107229 */ /* 0x001fe40000000986 */
[----:B------:R-:W-:-:S02]  /*7ddd0*/  DADD R18, -RZ, -R136 ;  /* 0x00000000ff127229 */ /* 0x000fc40000000988 */
[----:B------:R-:W-:Y:S01]  /*7dde0*/  DADD R108, -RZ, -R102 ;  /* 0x00000000ff6c7229 */ /* 0x000fe20000000966 */
[----:B------:R-:W-:Y:S04]  /*7ddf0*/  STL.128 [R1+0x54b0], R124 ;  /* 0x0054b07c01007387 */ /* 0x000fe80000100c00 */
[----:B------:R0:W-:Y:S04]  /*7de00*/  STL.128 [R1+0x5520], R16 ;  /* 0x0055201001007387 */ /* 0x0001e80000100c00 */
[----:B------:R1:W-:Y:S04]  /*7de10*/  STL.128 [R1+0x54d0], R36 ;  /* 0x0054d02401007387 */ /* 0x0003e80000100c00 */
[----:B------:R1:W-:Y:S04]  /*7de20*/  STL.128 [R1+0x5510], R108 ;  /* 0x0055106c01007387 */ /* 0x0003e80000100c00 */
[----:B------:R1:W5:Y:S01]  /*7de30*/  LDL.128 R136, [R1+0x5620] ;  /* 0x0056200001887983 */ /* 0x0003620000100c00 */
[----:B0-----:R-:W-:-:S03]  /*7de40*/  DFMA R16, -R86, R12, -R150 ;  /* 0x0000000c5610722b */ /* 0x001fc60000000996 */
[----:B------:R0:W5:Y:S04]  /*7de50*/  LDL.128 R124, [R1+0x5630] ;  /* 0x00563000017c7983 */ /* 0x0001680000100c00 */
[----:B-1----:R0:W5:Y:S01]  /*7de60*/  LDL.128 R36, [R1+0x55a0] ;  /* 0x0055a00001247983 */ /* 0x0021620000100c00 */
[----:B------:R-:W-:-:S03]  /*7de70*/  DFMA R4, R4, R16, R12 ;  /* 0x000000100404722b */ /* 0x000fc6000000000c */
[----:B------:R0:W5:Y:S04]  /*7de80*/  LDL.128 R108, [R1+0x5660] ;  /* 0x00566000016c7983 */ /* 0x0001680000100c00 */
[----:B------:R0:W5:Y:S01]  /*7de90*/  LDL.128 R16, [R1+0x55b0] ;  /* 0x0055b00001107983 */ /* 0x0001620000100c00 */
[----:B------:R-:W-:Y:S02]  /*7dea0*/  DADD R164, -RZ, -R48 ;  /* 0x00000000ffa47229 */ /* 0x000fe40000000930 */
        /* <DEDUP_REMOVED lines=42> */
.L_x_4143:
[----:B------:R-:W-:Y:S05]  /*7e150*/  BSYNC.RECONVERGENT B3 ;  /* 0x0000000000037941 */ /* 0x000fea0003800200 */
.L_x_4142:
[----:B------:R-:W2:Y:S04]  /*7e160*/  LDL.64 R44, [R1+0x8df8] ;  /* 0x008df800012c7983 */ /* 0x000ea80000100a00 */
[----:B------:R-:W3:Y:S01]  /*7e170*/  LDL.64 R40, [R1+0x8e50] ;  /* 0x008e500001287983 */ /* 0x000ee20000100a00 */
        /* <DEDUP_REMOVED lines=26> */
.L_x_4145:
[----:B------:R-:W-:Y:S05]  /*7e320*/  BSYNC.RECONVERGENT B3 ;  /* 0x0000000000037941 */ /* 0x000fea0003800200 */
.L_x_4144:
[----:B------:R-:W2:Y:S04]  /*7e330*/  LDL.LU.64 R36, [R1+0x84e8] ;  /* 0x0084e80001247983 */ /* 0x000ea80000300a00 */
[----:B------:R-:W3:Y:S04]  /*7e340*/  LDL.LU.64 R182, [R1+0x8508] ;  /* 0x0085080001b67983 */ /* 0x000ee80000300a00 */
[----:B------:R-:W4:Y:S04]  /*7e350*/  LDL.64 R180, [R1+0x8e18] ;  /* 0x008e180001b47983 */ /* 0x000f280000100a00 */
[----:B------:R-:W5:Y:S04]  /*7e360*/  LDL.64 R150, [R1+0x8960] ;  /* 0x0089600001967983 */ /* 0x000f680000100a00 */
[----:B------:R-:W5:Y:S04]  /*7e370*/  LDL.64 R52, [R1+0x8de0] ;  /* 0x008de00001347983 */ /* 0x000f680000100a00 */
        /* <DEDUP_REMOVED lines=12> */
[----:B0-----:R-:W5:Y:S04]  /*7e440*/  LDL.64 R166, [R1+0x8dd8] ;  /* 0x008dd80001a67983 */ /* 0x001f680000100a00 */
[----:B------:R-:W5:Y:S04]  /*7e450*/  LDL.64 R164, [R1+0x8e28] ;  /* 0x008e280001a47983 */ /* 0x000f680000100a00 */
[----:B------:R-:W5:Y:S04]  /*7e460*/  LDL.LU.64 R106, [R1+0x9d50] ;  /* 0x009d5000016a7983 */ /* 0x000f680000300a00 */
[----:B------:R-:W5:Y:S01]  /*7e470*/  LDL.64 R96, [R1+0x8f70] ;  /* 0x008f700001607983 */ /* 0x000f620000100a00 */
[----:B------:R-:W0:Y:S01]  /*7e480*/  MUFU.RCP64H R3, R69 ;  /* 0x0000004500037308 */ /* 0x000e220000001800 */
[----:B------:R-:W-:-:S06]  /*7e490*/  MOV R2, 0x1 ;  /* 0x0000000100027802 */ /* 0x000fcc0000000f00 */
        /* <DEDUP_REMOVED lines=42> */
.L_x_4147:
[----:B------:R-:W-:Y:S05]  /*7e740*/  BSYNC.RECONVERGENT B3 ;  /* 0x0000000000037941 */ /* 0x000fea0003800200 */
.L_x_4146:
        /* <DEDUP_REMOVED lines=42> */
.L_x_4149:
[----:B------:R-:W-:Y:S05]  /*7e9f0*/  BSYNC.RECONVERGENT B3 ;  /* 0x0000000000037941 */ /* 0x000fea0003800200 */
.L_x_4148:
        /* <DEDUP_REMOVED lines=38> */
.L_x_4151:
[----:B------:R-:W-:Y:S05]  /*7ec60*/  BSYNC.RECONVERGENT B3 ;  /* 0x0000000000037941 */ /* 0x000fea0003800200 */
.L_x_4150:
        /* <DEDUP_REMOVED lines=34> */
.L_x_4153:
[----:B------:R-:W-:Y:S05]  /*7ee90*/  BSYNC.RECONVERGENT B3 ;  /* 0x0000000000037941 */ /* 0x000fea0003800200 */
.L_x_4152:
        /* <DEDUP_REMOVED lines=32> */
.L_x_4155:
[----:B------:R-:W-:Y:S05]  /*7f0a0*/  BSYNC.RECONVERGENT B3 ;  /* 0x0000000000037941 */ /* 0x000fea0003800200 */
.L_x_4154:
        /* <DEDUP_REMOVED lines=30> */
.L_x_4157:
[----:B------:R-:W-:Y:S05]  /*7f290*/  BSYNC.RECONVERGENT B3 ;  /* 0x0000000000037941 */ /* 0x000fea0003800200 */
.L_x_4156:
        /* <DEDUP_REMOVED lines=31> */
.L_x_4159:
[----:B------:R-:W-:Y:S05]  /*7f490*/  BSYNC.RECONVERGENT B3 ;  /* 0x0000000000037941 */ /* 0x000fea0003800200 */
.L_x_4158:
        /* <DEDUP_REMOVED lines=44> */
.L_x_4161:
[----:B------:R-:W-:Y:S05]  /*7f760*/  BSYNC.RECONVERGENT B3 ;  /* 0x0000000000037941 */ /* 0x000fea0003800200 */
.L_x_4160:
        /* <DEDUP_REMOVED lines=34> */
.L_x_4163:
[----:B------:R-:W-:Y:S05]  /*7f990*/  BSYNC.RECONVERGENT B3 ;  /* 0x0000000000037941 */ /* 0x000fea0003800200 */
.L_x_4162:
        /* <DEDUP_REMOVED lines=36> */
.L_x_4165:
[----:B------:R-:W-:Y:S05]  /*7fbe0*/  BSYNC.RECONVERGENT B3 ;  /* 0x0000000000037941 */ /* 0x000fea0003800200 */
.L_x_4164:
        /* <DEDUP_REMOVED lines=39> */
.L_x_4167:
[----:B------:R-:W-:Y:S05]  /*7fe60*/  BSYNC.RECONVERGENT B3 ;  /* 0x0000000000037941 */ /* 0x000fea0003800200 */
.L_x_4166:
        /* <DEDUP_REMOVED lines=39> */
.L_x_4169:
[----:B------:R-:W-:Y:S05]  /*800e0*/  BSYNC.RECONVERGENT B3 ;  /* 0x0000000000037941 */ /* 0x000fea0003800200 */
.L_x_4168:
        /* <DEDUP_REMOVED lines=42> */
.L_x_4171:
[----:B------:R-:W-:Y:S05]  /*80390*/  BSYNC.RECONVERGENT B3 ;  /* 0x0000000000037941 */ /* 0x000fea0003800200 */
.L_x_4170:
        /* <DEDUP_REMOVED lines=22> */
[-C--:B----4-:R-:W-:Y:S02]  /*80500*/  DFMA R164, R162, R36.reuse, R124 ;  /* 0x00000024a2a4722b */ /* 0x090fe4000000007c */
[----:B-----5:R-:W-:Y:S02]  /*80510*/  DFMA R162, R160, R36, R110 ;  /* 0x00000024a0a2722b */ /* 0x020fe4000000006e */
[----:B------:R-:W-:Y:S02]  /*80520*/  DFMA R2, R2, R136, R134 ;  /* 0x000000880202722b */ /* 0x000fe40000000086 */
[----:B------:R-:W-:-:S02]  /*80530*/  DFMA R160, R156, R36, R108 ;  /* 0x000000249ca0722b */ /* 0x000fc4000000006c */
[----:B------:R-:W-:Y:S02]  /*80540*/  DFMA R108, R140, R36, R152 ;  /* 0x000000248c6c722b */ /* 0x000fe40000000098 */
[----:B------:R-:W-:-:S04]  /*80550*/  DADD R126, -RZ, -R38 ;  /* 0x00000000ff7e7229 */ /* 0x000fc80000000926 */
[----:B------:R-:W-:Y:S01]  /*80560*/  FFMA R0, RZ, R139, R3 ;  /* 0x0000008bff007223 */ /* 0x000fe20000000003 */
[----:B------:R-:W-:Y:S04]  /*80570*/  STL.64 [R1+0x9d50], R108 ;  /* 0x009d506c01007387 */ /* 0x000fe80000100a00 */
[----:B------:R-:W-:Y:S02]  /*80580*/  FSETP.GT.AND P1, PT, |R0|, 1.469367938527859385e-39, PT ;  /* 0x001000000000780b */ /* 0x000fe40003f24200 */
[----:B------:R-:W-:Y:S01]  /*80590*/  FSETP.GEU.AND P2, PT, |R127|, 6.5827683646048100446e-37, PT ;  /* 0x036000007f00780b */ /* 0x000fe20003f4e200 */
[-C--:B------:R-:W-:Y:S02]  /*805a0*/  DFMA R38, R158, R36.reuse, R168 ;  /* 0x000000249e26722b */ /* 0x080fe400000000a8 */
[----:B------:R-:W-:-:S02]  /*805b0*/  DFMA R134, R150, R36, R146 ;  /* 0x000000249686722b */ /* 0x000fc40000000092 */
[-C--:B------:R-:W-:Y:S02]  /*805c0*/  DFMA R106, R148, R36.reuse, R106 ;  /* 0x00000024946a722b */ /* 0x080fe4000000006a */
[-C--:B------:R-:W-:Y:S01]  /*805d0*/  DFMA R102, R144, R36.reuse, R102 ;  /* 0x000000249066722b */ /* 0x080fe20000000066 */
[----:B------:R0:W-:Y:S02]  /*805e0*/  STL.64 [R1+0x89c0], R38 ;  /* 0x0089c02601007387 */ /* 0x0001e40000100a00 */
[----:B0-----:R-:W-:-:S03]  /*805f0*/  DFMA R38, R142, R36, R154 ;  /* 0x000000248e26722b */ /* 0x001fc6000000009a */
[----:B------:R-:W-:Y:S08]  /*80600*/  @P1 BRA P2, `(.L_x_4173) ;  /* 0x0000000000201947 */ /* 0x000ff00001000000 */
        /* <DEDUP_REMOVED lines=8> */
.L_x_4173:
[----:B------:R-:W-:Y:S05]  /*80690*/  BSYNC.RECONVERGENT B3 ;  /* 0x0000000000037941 */ /* 0x000fea0003800200 */
.L_x_4172:
[----:B------:R-:W2:Y:S04]  /*806a0*/  LDL.64 R184, [R1+0x9160] ;  /* 0x0091600001b87983 */ /* 0x000ea80000100a00 */
[----:B------:R-:W3:Y:S04]  /*806b0*/  LDL.64 R190, [R1+0x8780] ;  /* 0x0087800001be7983 */ /* 0x000ee80000100a00 */
[----:B------:R-:W4:Y:S01]  /*806c0*/  LDL.LU.64 R168, [R1+0x8eb8] ;  /* 0x008eb80001a87983 */ /* 0x000f220000300a00 */
[----:B------:R-:W-:Y:S02]  /*806d0*/  DADD R108, -RZ, -R12 ;  /* 0x00000000ff6c7229 */ /* 0x000fe4000000090c */
[----:B------:R-:W-:Y:S01]  /*806e0*/  DADD R110, -RZ, -R28 ;  /* 0x00000000ff6e7229 */ /* 0x000fe2000000091c */
[----:B------:R-:W4:Y:S01]  /*806f0*/  LDL.64 R196, [R1+0x8cc0] ;  /* 0x008cc00001c47983 */ /* 0x000f220000100a00 */
[----:B------:R-:W-:-:S03]  /*80700*/  DADD R16, -RZ, -R16 ;  /* 0x00000000ff107229 */ /* 0x000fc60000000910 */
[----:B------:R-:W4:Y:S04]  /*80710*/  LDL.64 R180, [R1+0x8770] ;  /* 0x0087700001b47983 */ /* 0x000f280000100a00 */
[----:B------:R0:W-:Y:S01]  /*80720*/  STL.128 [R1+0x55a0], R108 ;  /* 0x0055a06c01007387 */ /* 0x0001e20000100c00 */
[----:B------:R-:W1:Y:S03]  /*80730*/  MUFU.RCP64H R13, R21 ;  /* 0x00000015000d7308 */ /* 0x000e660000001800 */
[----:B------:R-:W4:Y:S04]  /*80740*/  LDL.64 R182, [R1+0x8778] ;  /* 0x0087780001b67983 */ /* 0x000f280000100a00 */
[----:B------:R-:W4:Y:S04]  /*80750*/  LDL.64 R192, [R1+0x8588] ;  /* 0x0085880001c07983 */ /* 0x000f280000100a00 */
[----:B------:R-:W4:Y:S01]  /*80760*/  LDL.64 R186, [R1+0x9168] ;  /* 0x0091680001ba7983 */ /* 0x000f220000100a00 */
[----:B0-----:R-:W-:-:S03]  /*80770*/  DADD R108, -RZ, -R18 ;  /* 0x00000000ff6c7229 */ /* 0x001fc60000000912 */
[----:B------:R-:W4:Y:S01]  /*80780*/  LDL.64 R178, [R1+0x8580] ;  /* 0x0085800001b27983 */ /* 0x000f220000100a00 */
[----:B------:R-:W-:-:S03]  /*80790*/  DADD R18, -RZ, -R48 ;  /* 0x00000000ff127229 */ /* 0x000fc60000000930 */
[----:B------:R-:W4:Y:S04]  /*807a0*/  LDL.64 R174, [R1+0x8788] ;  /* 0x0087880001ae7983 */ /* 0x000f280000100a00 */
[----:B------:R0:W-:Y:S01]  /*807b0*/  STL.128 [R1+0x55c0], R16 ;  /* 0x0055c01001007387 */ /* 0x0001e20000100c00 */
[----:B------:R-:W-:-:S03]  /*807c0*/  IMAD.MOV.U32 R12, RZ, RZ, 0x1 ;  /* 0x00000001ff0c7424 */ /* 0x000fc600078e00ff */
[----:B------:R-:W4:Y:S04]  /*807d0*/  LDL.64 R188, [R1+0x9d50] ;  /* 0x009d500001bc7983 */ /* 0x000f280000100a00 */
[----:B------:R-:W4:Y:S04]  /*807e0*/  LDL.64 R176, [R1+0x89c0] ;  /* 0x0089c00001b07983 */ /* 0x000f280000100a00 */
[----:B------:R-:W4:Y:S01]  /*807f0*/  LDL.128 R200, [R1+0x5700] ;  /* 0x0057000001c87983 */ /* 0x000f220000100c00 */
[----:B0-----:R-:W-:-:S03]  /*80800*/  DADD R16, -RZ, -R64 ;  /* 0x00000000ff107229 */ /* 0x001fc60000000940 */
[----:B------:R0:W5:Y:S01]  /*80810*/  LDL.128 R148, [R1+0x56d0] ;  /* 0x0056d00001947983 */ /* 0x0001620000100c00 */
[----:B------:R-:W-:Y:S02]  /*80820*/  DADD R18, -RZ, -R52 ;  /* 0x00000000ff127229 */ /* 0x000fe40000000934 */
[----:B------:R-:W-:Y:S01]  /*80830*/  DADD R92, -RZ, -R92 ;  /* 0x00000000ff5c7229 */ /* 0x000fe2000000095c */
[----:B------:R0:W5:Y:S04]  /*80840*/  LDL.128 R144, [R1+0x56e0] ;  /* 0x0056e00001907983 */ /* 0x0001680000100c00 */
[----:B------:R1:W-:Y:S01]  /*80850*/  STL.128 [R1+0x55d0], R16 ;  /* 0x0055d01001007387 */ /* 0x0003e20000100c00 */
[----:B------:R-:W-:-:S03]  /*80860*/  DADD R94, -RZ, -R94 ;  /* 0x00000000ff5e7229 */ /* 0x000fc6000000095e */
[----:B------:R0:W5:Y:S04]  /*80870*/  LDL.128 R140, [R1+0x56f0] ;  /* 0x0056f000018c7983 */ /* 0x0001680000100c00 */
[----:B------:R0:W5:Y:S04]  /*80880*/  LDL.128 R156, [R1+0x5710] ;  /* 0x00571000019c7983 */ /* 0x0001680000100c00 */
[----:B------:R0:W5:Y:S01]  /*80890*/  LDL.128 R152, [R1+0x5720] ;  /* 0x0057200001987983 */ /* 0x0001620000100c00 */
[----:B-1----:R-:W-:-:S03]  /*808a0*/  DADD R16, -RZ, -R40 ;  /* 0x00000000ff107229 */ /* 0x002fc60000000928 */
[----:B------:R0:W5:Y:S01]  /*808b0*/  LDL.128 R124, [R1+0x5730] ;  /* 0x00573000017c7983 */ /* 0x0001620000100c00 */
[----:B------:R-:W-:-:S03]  /*808c0*/  DADD R18, -RZ, -R70 ;  /* 0x00000000ff127229 */ /* 0x000fc60000000946 */
[----:B------:R0:W5:Y:S04]  /*808d0*/  LDL.128 R136, [R1+0x5740] ;  /* 0x0057400001887983 */ /* 0x0001680000100c00 */
[----:B------:R1:W-:Y:S02]  /*808e0*/  STL.128 [R1+0x55e0], R16 ;  /* 0x0055e01001007387 */ /* 0x0003e40000100c00 */
[----:B-1----:R-:W-:-:S08]  /*808f0*/  DFMA R16, -R20, R12, 1 ;  /* 0x3ff000001410742b */ /* 0x002fd0000000010c */
[----:B------:R-:W-:-:S08]  /*80900*/  DFMA R16, R16, R16, R16 ;  /* 0x000000101010722b */ /* 0x000fd00000000010 */
[----:B------:R-:W-:-:S08]  /*80910*/  DFMA R12, R12, R16, R12 ;  /* 0x000000100c0c722b */ /* 0x000fd0000000000c */
[----:B------:R-:W-:Y:S02]  /*80920*/  DFMA R16, -R20, R12, 1 ;  /* 0x3ff000001410742b */ /* 0x000fe4000000010c */
[----:B------:R-:W-:-:S06]  /*80930*/  DADD R18, -RZ, -R36 ;  /* 0x00000000ff127229 */ /* 0x000fcc0000000924 */
[----:B------:R-:W-:Y:S02]  /*80940*/  DFMA R12, R12, R16, R12 ;  /* 0x000000100c0c722b */ /* 0x000fe4000000000c */
[----:B------:R-:W-:-:S07]  /*80950*/  DADD R16, -RZ, -R96 ;  /* 0x00000000ff107229 */ /* 0x000fce0000000960 */
[----:B------:R-:W-:Y:S01]  /*80960*/  STL.128 [R1+0x5600], R16 ;  /* 0x0056001001007387 */ /* 0x000fe20000100c00 */
[----:B------:R-:W-:-:S03]  /*80970*/  DADD R110, -RZ, -R44 ;  /* 0x00000000ff6e7229 */ /* 0x000fc6000000092c */
[----:B------:R1:W-:Y:S04]  /*80980*/  STL.128 [R1+0x55f0], R92 ;  /* 0x0055f05c01007387 */ /* 0x0003e80000100c00 */
[----:B------:R0:W-:Y:S04]  /*80990*/  STL.128 [R1+0x55b0], R108 ;  /* 0x0055b06c01007387 */ /* 0x0001e80000100c00 */
[----:B-1----:R1:W5:Y:S04]  /*809a0*/  LDL.128 R92, [R1+0x5690] ;  /* 0x00569000015c7983 */ /* 0x0023680000100c00 */
[----:B0-----:R1:W5:Y:S01]  /*809b0*/  LDL.128 R108, [R1+0x56a0] ;  /* 0x0056a000016c7983 */ /* 0x0013620000100c00 */
[----:B--2---:R-:W-:-:S02]  /*809c0*/  DFMA R184, R184, R2, R166 ;  /* 0x00000002b8b8722b */ /* 0x004fc400000000a6 */
[----:B---3--:R-:W-:Y:S01]  /*809d0*/  DFMA R166, R190, R2, R134 ;  /* 0x00000002bea6722b */ /* 0x008fe20000000086 */
[----:B------:R-:W2:Y:S01]  /*809e0*/  LDL.64 R190, [R1+0x9d58] ;  /* 0x009d580001be7983 */ /* 0x000ea20000100a00 */
[----:B----4-:R-:W-:-:S08]  /*809f0*/  DMUL R16, R12, -R168 ;  /* 0x800000a80c107228 */ /* 0x010fd00000000000 */
[----:B------:R-:W-:-:S08]  /*80a00*/  DFMA R18, -R20, R16, -R168 ;  /* 0x000000101412722b */ /* 0x000fd000000009a8 */
[----:B------:R-:W-:Y:S02]  /*80a10*/  DFMA R12, R12, R18, R16 ;  /* 0x000000120c0c722b */ /* 0x000fe40000000010 */
[----:B------:R1:W5:Y:S01]  /*80a20*/  LDL.128 R16, [R1+0x56b0] ;  /* 0x0056b00001107983 */ /* 0x0003620000100c00 */
[----:B------:R-:W-:Y:S01]  /*80a30*/  DADD R198, -RZ, -R4 ;  /* 0x00000000ffc67229 */ /* 0x000fe20000000904 */
[----:B------:R-:W-:Y:S01]  /*80a40*/  MOV R4, R196 ;  /* 0x000000c400047202 */ /* 0x000fe20000000f00 */
[----:B------:R-:W-:Y:S01]  /*80a50*/  IMAD.MOV.U32 R5, RZ, RZ, R197 ;  /* 0x000000ffff057224 */ /* 0x000fe200078e00c5 */
[-C--:B------:R-:W-:Y:S02]  /*80a60*/  DFMA R180, R180, R2.reuse, R164 ;  /* 0x00000002b4b4722b */ /* 0x080fe400000000a4 */
[-C--:B------:R-:W-:Y:S02]  /*80a70*/  DFMA R182, R182, R2.reuse, R162 ;  /* 0x00000002b6b6722b */ /* 0x080fe400000000a2 */
[----:B------:R-:W-:-:S02]  /*80a80*/  DFMA R164, R192, R2, R160 ;  /* 0x00000002c0a4722b */ /* 0x000fc400000000a0 */
[----:B------:R-:W-:Y:S02]  /*80a90*/  DADD R36, -RZ, -R2 ;  /* 0x00000000ff247229 */ /* 0x000fe40000000902 */
[-C--:B------:R-:W-:Y:S02]  /*80aa0*/  DFMA R186, R186, R2.reuse, R172 ;  /* 0x00000002baba722b */ /* 0x080fe400000000ac */
[-C--:B------:R-:W-:Y:S02]  /*80ab0*/  DFMA R178, R178, R2.reuse, R170 ;  /* 0x00000002b2b2722b */ /* 0x080fe400000000aa */
[-C--:B------:R-:W-:Y:S02]  /*80ac0*/  DFMA R160, R174, R2.reuse, R106 ;  /* 0x00000002aea0722b */ /* 0x080fe4000000006a */
        /* <DEDUP_REMOVED lines=33> */
.L_x_4175:
[----:B------:R-:W-:Y:S05]  /*80ce0*/  BSYNC.RECONVERGENT B3 ;  /* 0x0000000000037941 */ /* 0x000fea0003800200 */
.L_x_4174:
[----:B-1----:R-:W2:Y:S04]  /*80cf0*/  LDL.64 R36, [R1+0x9c18] ;  /* 0x009c180001247983 */ /* 0x002ea80000100a00 */
        /* <DEDUP_REMOVED lines=31> */
.L_x_4177:
[----:B------:R-:W-:Y:S05]  /*80ef0*/  BSYNC.RECONVERGENT B3 ;  /* 0x0000000000037941 */ /* 0x000fea0003800200 */
.L_x_4176:
        /* <DEDUP_REMOVED lines=25> */
[----:B------:R-:W-:Y:S01]  /*81090*/  DFMA R102, R70, R4, R44 ;  /* 0x000000044666722b */ /* 0x000fe2000000002c */
[----:B--2---:R0:W-:Y:S01]  /*810a0*/  STL.128 [R1+0x8c80], R160 ;  /* 0x008c80a001007387 */ /* 0x0041e20000100c00 */
[----:B------:R-:W-:Y:S01]  /*810b0*/  IMAD.MOV.U32 R64, RZ, RZ, R160 ;  /* 0x000000ffff407224 */ /* 0x000fe200078e00a0 */
[----:B------:R-:W-:Y:S01]  /*810c0*/  MOV R52, R162 ;  /* 0x000000a200347202 */ /* 0x000fe20000000f00 */
[----:B------:R-:W-:-:S02]  /*810d0*/  IMAD.MOV.U32 R65, RZ, RZ, R161 ;  /* 0x000000ffff417224 */ /* 0x000fc400078e00a1 */
[----:B------:R-:W-:-:S04]  /*810e0*/  IMAD.MOV.U32 R53, RZ, RZ, R163 ;  /* 0x000000ffff357224 */ /* 0x000fc800078e00a3 */
        /* <DEDUP_REMOVED lines=11> */
.L_x_4179:
[----:B------:R-:W-:Y:S05]  /*811a0*/  BSYNC.RECONVERGENT B3 ;  /* 0x0000000000037941 */ /* 0x000fea0003800200 */
.L_x_4178:
        /* <DEDUP_REMOVED lines=38> */
.L_x_4181:
[----:B------:R-:W-:Y:S05]  /*81410*/  BSYNC.RECONVERGENT B3 ;  /* 0x0000000000037941 */ /* 0x000fea0003800200 */
.L_x_4180:
[----:B------:R-:W2:Y:S04]  /*81420*/  LDL.128 R140, [R1+0x5170] ;  /* 0x00517000018c7983 */ /* 0x000ea80000100c00 */
[----:B------:R-:W3:Y:S01]  /*81430*/  LDL.64 R110, [R1+0x8c20] ;  /* 0x008c2000016e7983 */ /* 0x000ee20000100a00 */
[----:B------:R-:W1:Y:S01]  /*81440*/  MUFU.RCP64H R3, R91 ;  /* 0x0000005b00037308 */ /* 0x000e620000001800 */
[----:B------:R-:W-:-:S06]  /*81450*/  HFMA2 R2, -RZ, RZ, 0, 5.9604644775390625e-08 ;  /* 0x00000001ff027431 */ /* 0x000fcc00000001ff */
[----:B-1----:R-:W-:-:S08]  /*81460*/  DFMA R48, -R90, R2, 1 ;  /* 0x3ff000005a30742b */ /* 0x002fd00000000102 */
[----:B------:R-:W-:-:S08]  /*81470*/  DFMA R48, R48, R48, R48 ;  /* 0x000000303030722b */ /* 0x000fd00000000030 */
[----:B------:R-:W-:Y:S01]  /*81480*/  DFMA R2, R2, R48, R2 ;  /* 0x000000300202722b */ /* 0x000fe20000000002 */
[----:B--2---:R-:W-:Y:S01]  /*81490*/  IMAD.MOV.U32 R136, RZ, RZ, R140 ;  /* 0x000000ffff887224 */ /* 0x004fe200078e008c */
[----:B------:R1:W-:Y:S01]  /*814a0*/  STL.128 [R1+0x8830], R140 ;  /* 0x0088308c01007387 */ /* 0x0003e20000100c00 */
[----:B------:R-:W-:Y:S01]  /*814b0*/  IMAD.MOV.U32 R137, RZ, RZ, R141 ;  /* 0x000000ffff897224 */ /* 0x000fe200078e008d */
[----:B------:R-:W-:Y:S01]  /*814c0*/  MOV R126, R142 ;  /* 0x0000008e007e7202 */ /* 0x000fe20000000f00 */
[----:B------:R-:W-:Y:S02]  /*814d0*/  IMAD.MOV.U32 R127, RZ, RZ, R143 ;  /* 0x000000ffff7f7224 */ /* 0x000fe400078e008f */
[----:B-1----:R-:W2:Y:S01]  /*814e0*/  LDL.128 R140, [R1+0x5180] ;  /* 0x00518000018c7983 */ /* 0x002ea20000100c00 */
        /* <DEDUP_REMOVED lines=26> */
[----:B01----:R-:W-:Y:S05]  /*81690*/  CALL.REL.NOINC `($__internal_4_$__cuda_sm20_div_rn_f64_full) ;  /* 0x000008c400cc7944 */ /* 0x003fea0003c00000 */
[----:B------:R-:W-:Y:S01]  /*816a0*/  IMAD.MOV.U32 R48, RZ, RZ, R250 ;  /* 0x000000ffff307224 */ /* 0x000fe200078e00fa */
[----:B------:R-:W-:-:S07]  /*816b0*/  MOV R49, R251 ;  /* 0x000000fb00317202 */ /* 0x000fce0000000f00 */
.L_x_4183:
[----:B------:R-:W-:Y:S05]  /*816c0*/  BSYNC.RECONVERGENT B3 ;  /* 0x0000000000037941 */ /* 0x000fea0003800200 */
.L_x_4182:
[----:B------:R-:W2:Y:S04]  /*816d0*/  LDL.64 R146, [R1+0x8ac0] ;  /* 0x008ac00001927983 */ /* 0x000ea80000100a00 */
[----:B-1----:R-:W3:Y:S04]  /*816e0*/  LDL.64 R142, [R1+0x8f88] ;  /* 0x008f8800018e7983 */ /* 0x002ee80000100a00 */
[----:B------:R-:W4:Y:S04]  /*816f0*/  LDL.64 R88, [R1+0x9ba0] ;  /* 0x009ba00001587983 */ /* 0x000f280000100a00 */
[----:B------:R-:W5:Y:S04]  /*81700*/  LDL.64 R140, [R1+0x9ba8] ;  /* 0x009ba800018c7983 */ /* 0x000f680000100a00 */
[----:B------:R-:W5:Y:S04]  /*81710*/  LDL.LU.64 R136, [R1+0x8ea8] ;  /* 0x008ea80001887983 */ /* 0x000f680000300a00 */
[----:B------:R-:W5:Y:S04]  /*81720*/  LDL.64 R126, [R1+0x8bd0] ;  /* 0x008bd000017e7983 */ /* 0x000f680000100a00 */
        /* <DEDUP_REMOVED lines=33> */
.L_x_4185:
[----:B------:R-:W-:Y:S05]  /*81940*/  BSYNC.RECONVERGENT B3 ;  /* 0x0000000000037941 */ /* 0x000fea0003800200 */
.L_x_4184:
        /* <DEDUP_REMOVED lines=21> */
[----:B------:R-:W-:Y:S02]  /*81aa0*/  DMUL R36, R2, -R18 ;  /* 0x8000001202247228 */ /* 0x000fe40000000000 */
[-C--:B---3--:R-:W-:Y:S02]  /*81ab0*/  DFMA R164, R150, R28.reuse, R64 ;  /* 0x0000001c96a4722b */ /* 0x088fe40000000040 */
[----:B----4-:R-:W-:-:S04]  /*81ac0*/  DFMA R64, R146, R28, R52 ;  /* 0x0000001c9240722b */ /* 0x010fc80000000034 */
[----:B------:R-:W-:Y:S02]  /*81ad0*/  DFMA R90, -R124, R36, -R18 ;  /* 0x000000247c5a722b */ /* 0x000fe40000000912 */
[-C--:B-----5:R-:W-:Y:S01]  /*81ae0*/  DFMA R52, R140, R28.reuse, R106 ;  /* 0x0000001c8c34722b */ /* 0x0a0fe2000000006a */
[----:B------:R0:W-:Y:S01]  /*81af0*/  STL.64 [R1+0x8948], R64 ;  /* 0x0089484001007387 */ /* 0x0001e20000100a00 */
[----:B------:R-:W-:-:S04]  /*81b00*/  DFMA R96, R142, R28, R96 ;  /* 0x0000001c8e60722b */ /* 0x000fc80000000060 */
[----:B------:R-:W-:Y:S01]  /*81b10*/  DFMA R36, R2, R90, R36 ;  /* 0x0000005a0224722b */ /* 0x000fe20000000024 */
[----:B------:R1:W-:Y:S01]  /*81b20*/  STL.64 [R1+0x93f0], R52 ;  /* 0x0093f03401007387 */ /* 0x0003e20000100a00 */
[-C--:B------:R-:W-:Y:S02]  /*81b30*/  DFMA R90, R154, R28.reuse, R102 ;  /* 0x0000001c9a5a722b */ /* 0x080fe40000000066 */
[-C--:B------:R-:W-:Y:S02]  /*81b40*/  DFMA R102, R152, R28.reuse, R16 ;  /* 0x0000001c9866722b */ /* 0x080fe40000000010 */
[-C--:B0-----:R-:W-:Y:S02]  /*81b50*/  DFMA R64, R136, R28.reuse, R94 ;  /* 0x0000001c8840722b */ /* 0x081fe4000000005e */
[----:B------:R-:W-:Y:S02]  /*81b60*/  DADD R2, -RZ, -R18 ;  /* 0x00000000ff027229 */ /* 0x000fe40000000912 */
[----:B-1----:R-:W-:Y:S01]  /*81b70*/  DFMA R52, R126, R28, R92 ;  /* 0x0000001c7e34722b */ /* 0x002fe2000000005c */
[----:B------:R-:W-:Y:S01]  /*81b80*/  FFMA R0, RZ, R125, R37 ;  /* 0x0000007dff007223 */ /* 0x000fe20000000025 */
        /* <DEDUP_REMOVED lines=9> */
[----:B------:R-:W-:-:S06]  /*81c20*/  DFMA R16, R148, R28, R108 ;  /* 0x0000001c9410722b */ /* 0x000fcc000000006c */
        /* <DEDUP_REMOVED lines=9> */
.L_x_4187:
[----:B------:R-:W-:Y:S05]  /*81cc0*/  BSYNC.RECONVERGENT B3 ;  /* 0x0000000000037941 */ /* 0x000fea0003800200 */
.L_x_4186:
        /* <DEDUP_REMOVED lines=44> */
.L_x_4189:
[----:B------:R-:W-:Y:S05]  /*81f90*/  BSYNC.RECONVERGENT B3 ;  /* 0x0000000000037941 */ /* 0x000fea0003800200 */
.L_x_4188:
[----:B------:R-:W2:Y:S01]  /*81fa0*/  LDL.64 R16, [R1+0x8eb0] ;  /* 0x008eb00001107983 */ /* 0x000ea20000100a00 */
[----:B------:R-:W0:Y:S01]  /*81fb0*/  MUFU.RCP64H R89, R129 ;  /* 0x0000008100597308 */ /* 0x000e220000001800 */
[----:B------:R-:W-:Y:S01]  /*81fc0*/  IMAD.MOV.U32 R88, RZ, RZ, 0x1 ;  /* 0x00000001ff587424 */ /* 0x000fe200078e00ff */
[----:B------:R-:W-:Y:S01]  /*81fd0*/  DADD R18, -RZ, -R12 ;  /* 0x00000000ff127229 */ /* 0x000fe2000000090c */
        /* <DEDUP_REMOVED lines=28> */
[----:B-1----:R-:W-:-:S02]  /*821a0*/  DADD R16, -RZ, -R4 ;  /* 0x00000000ff107229 */ /* 0x002fc40000000904 */
[----:B------:R-:W-:Y:S02]  /*821b0*/  DFMA R4, -R128, R12, 1 ;  /* 0x3ff000008004742b */ /* 0x000fe4000000010c */
[----:B------:R-:W-:-:S06]  /*821c0*/  DADD R18, -RZ, -R40 ;  /* 0x00000000ff127229 */ /* 0x000fcc0000000928 */
[----:B------:R-:W-:Y:S01]  /*821d0*/  DFMA R4, R12, R4, R12 ;  /* 0x000000040c04722b */ /* 0x000fe2000000000c */
[----:B------:R1:W-:Y:S07]  /*821e0*/  STL.128 [R1+0x5690], R16 ;  /* 0x0056901001007387 */ /* 0x0003ee0000100c00 */
[----:B------:R-:W-:Y:S02]  /*821f0*/  DMUL R12, R138, -R4 ;  /* 0x800000048a0c7228 */ /* 0x000fe40000000000 */
[----:B-1----:R-:W-:-:S02]  /*82200*/  DADD R16, -RZ, -R44 ;  /* 0x00000000ff107229 */ /* 0x002fc4000000092c */
[----:B------:R-:W-:-:S07]  /*82210*/  DADD R18, -RZ, -R48 ;  /* 0x00000000ff127229 */ /* 0x000fce0000000930 */
[----:B------:R1:W-:Y:S02]  /*82220*/  STL.128 [R1+0x56a0], R16 ;  /* 0x0056a01001007387 */ /* 0x0003e40000100c00 */
[----:B-1----:R-:W-:-:S08]  /*82230*/  DFMA R16, -R128, R12, -R138 ;  /* 0x0000000c8010722b */ /* 0x002fd0000000098a */
        /* <DEDUP_REMOVED lines=9> */
[-C--:B------:R-:W-:Y:S02]  /*822d0*/  DFMA R186, R186, R2.reuse, R96 ;  /* 0x00000002baba722b */ /* 0x080fe40000000060 */
[-C--:B------:R-:W-:Y:S02]  /*822e0*/  DFMA R182, R182, R2.reuse, R70 ;  /* 0x00000002b6b6722b */ /* 0x080fe40000000046 */
[-C--:B------:R-:W-:Y:S02]  /*822f0*/  DFMA R178, R178, R2.reuse, R134 ;  /* 0x00000002b2b2722b */ /* 0x080fe40000000086 */
[-C--:B------:R-:W-:Y:S02]  /*82300*/  DFMA R174, R174, R2.reuse, R164 ;  /* 0x00000002aeae722b */ /* 0x080fe400000000a4 */
[-C--:B-1----:R-:W-:Y:S02]  /*82310*/  DFMA R160, R194, R2.reuse, R64 ;  /* 0x00000002c2a0722b */ /* 0x082fe40000000040 */
        /* <DEDUP_REMOVED lines=32> */
.L_x_4191:
[----:B------:R-:W-:Y:S05]  /*82520*/  BSYNC.RECONVERGENT B3 ;  /* 0x0000000000037941 */ /* 0x000fea0003800200 */
.L_x_4190:
[----:B------:R-:W2:Y:S04]  /*82530*/  LDL.128 R136, [R1+0x4850] ;  /* 0x0048500001887983 */ /* 0x000ea80000100c00 */
[----:B------:R-:W3:Y:S01]  /*82540*/  LDL.128 R204, [R1+0x4860] ;  /* 0x0048600001cc7983 */ /* 0x000ee20000100c00 */
        /* <DEDUP_REMOVED lines=23> */
[-C--:B------:R-:W-:Y:S02]  /*826c0*/  DFMA R28, R48, R4.reuse, R108 ;  /* 0x00000004301c722b */ /* 0x080fe4000000006c */
[----:B------:R-:W-:Y:S01]  /*826d0*/  DFMA R36, R36, R4, R244 ;  /* 0x000000042424722b */ /* 0x000fe200000000f4 */
        /* <DEDUP_REMOVED lines=16> */
.L_x_4193:
[----:B------:R-:W-:Y:S05]  /*827e0*/  BSYNC.RECONVERGENT B3 ;  /* 0x0000000000037941 */ /* 0x000fea0003800200 */
.L_x_4192:
[----:B------:R-:W2:Y:S04]  /*827f0*/  LDL.64 R70, [R1+0x8a88] ;  /* 0x008a880001467983 */ /* 0x000ea80000100a00 */
[----:B------:R-:W3:Y:S04]  /*82800*/  LDL.64 R40, [R1+0x8e00] ;  /* 0x008e000001287983 */ /* 0x000ee80000100a00 */
[----:B------:R-:W4:Y:S04]  /*82810*/  LDL.64 R52, [R1+0x8d50] ;  /* 0x008d500001347983 */ /* 0x000f280000100a00 */
[----:B------:R-:W5:Y:S04]  /*82820*/  LDL.64 R108, [R1+0x8e08] ;  /* 0x008e0800016c7983 */ /* 0x000f680000100a00 */
[----:B------:R-:W5:Y:S01]  /*82830*/  LDL.64 R48, [R1+0x8d58] ;  /* 0x008d580001307983 */ /* 0x000f620000100a00 */
[----:B------:R-:W-:Y:S01]  /*82840*/  IMAD.MOV.U32 R2, RZ, RZ, 0x1 ;  /* 0x00000001ff027424 */ /* 0x000fe200078e00ff */
[----:B------:R-:W-:Y:S01]  /*82850*/  BSSY.RECONVERGENT B3, `(.L_x_4194) ;  /* 0x000001b000037945 */ /* 0x000fe20003800200 */
[----:B--2---:R-:W1:Y:S04]  /*82860*/  MUFU.RCP64H R3, R71 ;  /* 0x0000004700037308 */ /* 0x004e680000001800 */
        /* <DEDUP_REMOVED lines=15> */
[----:B------:R-:W-:-:S08]  /*82960*/  DFMA R48, R48, R12, R156 ;  /* 0x0000000c3030722b */ /* 0x000fd0000000009c */
        /* <DEDUP_REMOVED lines=9> */
.L_x_4195:
[----:B------:R-:W-:Y:S05]  /*82a00*/  BSYNC.RECONVERGENT B3 ;  /* 0x0000000000037941 */ /* 0x000fea0003800200 */
.L_x_4194:
[----:B------:R-:W2:Y:S04]  /*82a10*/  LDL.LU.64 R134, [R1+0x88f0] ;  /* 0x0088f00001867983 */ /* 0x000ea80000300a00 */
        /* <DEDUP_REMOVED lines=33> */
.L_x_4197:
[----:B------:R-:W-:Y:S05]  /*82c30*/  BSYNC.RECONVERGENT B3 ;  /* 0x0000000000037941 */ /* 0x000fea0003800200 */
.L_x_4196:
        /* <DEDUP_REMOVED lines=32> */
.L_x_4199:
[----:B------:R-:W-:Y:S05]  /*82e40*/  BSYNC.RECONVERGENT B3 ;  /* 0x0000000000037941 */ /* 0x000fea0003800200 */
.L_x_4198:
        /* <DEDUP_REMOVED lines=30> */
.L_x_4201:
[----:B------:R-:W-:Y:S05]  /*83030*/  BSYNC.RECONVERGENT B3 ;  /* 0x0000000000037941 */ /* 0x000fea0003800200 */
.L_x_4200:
        /* <DEDUP_REMOVED lines=30> */
.L_x_4203:
[----:B------:R-:W-:Y:S05]  /*83220*/  BSYNC.RECONVERGENT B3 ;  /* 0x0000000000037941 */ /* 0x000fea0003800200 */
.L_x_4202:
[----:B------:R-:W2:Y:S04]  /*83230*/  LDL.64 R88, [R1+0x8d80] ;  /* 0x008d800001587983 */ /* 0x000ea80000100a00 */
[----:B------:R-:W3:Y:S04]  /*83240*/  LDL.64 R102, [R1+0x8d20] ;  /* 0x008d200001667983 */ /* 0x000ee80000100a00 */
[----:B------:R-:W4:Y:S04]  /*83250*/  LDL.LU.64 R106, [R1+0x84b8] ;  /* 0x0084b800016a7983 */ /* 0x000f280000300a00 */
[----:B0-----:R-:W5:Y:S04]  /*83260*/  LDL.LU.64 R138, [R1+0x8568] ;  /* 0x00856800018a7983 */ /* 0x001f680000300a00 */
        /* <DEDUP_REMOVED lines=33> */
.L_x_4205:
[----:B------:R-:W-:Y:S05]  /*83480*/  BSYNC.RECONVERGENT B3 ;  /* 0x0000000000037941 */ /* 0x000fea0003800200 */
.L_x_4204:
        /* <DEDUP_REMOVED lines=35> */
.L_x_4207:
[----:B------:R-:W-:Y:S05]  /*836c0*/  BSYNC.RECONVERGENT B3 ;  /* 0x0000000000037941 */ /* 0x000fea0003800200 */
.L_x_4206:
        /* <DEDUP_REMOVED lines=45> */
.L_x_4209:
[----:B------:R-:W-:Y:S05]  /*839a0*/  BSYNC.RECONVERGENT B3 ;  /* 0x0000000000037941 */ /* 0x000fea0003800200 */
.L_x_4208:
        /* <DEDUP_REMOVED lines=42> */
.L_x_4211:
[----:B------:R-:W-:Y:S05]  /*83c50*/  BSYNC.RECONVERGENT B3 ;  /* 0x0000000000037941 */ /* 0x000fea0003800200 */
.L_x_4210:
[----:B------:R-:W2:Y:S04]  /*83c60*/  LDL.128 R16, [R1+0x5810] ;  /* 0x0058100001107983 */ /* 0x000ea80000100c00 */
        /* <DEDUP_REMOVED lines=16> */
[----:B------:R-:W-:-:S02]  /*83d70*/  DADD R88, -RZ, -R12 ;  /* 0x00000000ff587229 */ /* 0x000fc4000000090c */
[----:B------:R-:W-:Y:S01]  /*83d80*/  DADD R90, -RZ, -R22 ;  /* 0x00000000ff5a7229 */ /* 0x000fe20000000916 */
[----:B------:R0:W5:Y:S04]  /*83d90*/  LDL.128 R136, [R1+0x5820] ;  /* 0x0058200001887983 */ /* 0x0001680000100c00 */
[----:B------:R0:W5:Y:S04]  /*83da0*/  LDL.128 R124, [R1+0x5830] ;  /* 0x00583000017c7983 */ /* 0x0001680000100c00 */
[----:B------:R1:W-:Y:S04]  /*83db0*/  STL.128 [R1+0x5750], R88 ;  /* 0x0057505801007387 */ /* 0x0003e80000100c00 */
[----:B------:R0:W5:Y:S04]  /*83dc0*/  LDL.128 R108, [R1+0x5840] ;  /* 0x00584000016c7983 */ /* 0x0001680000100c00 */
[----:B------:R0:W5:Y:S04]  /*83dd0*/  LDL.128 R152, [R1+0x5850] ;  /* 0x0058500001987983 */ /* 0x0001680000100c00 */
        /* <DEDUP_REMOVED lines=14> */
[----:B------:R0:W5:Y:S01]  /*83ec0*/  LDL.128 R184, [R1+0x5930] ;  /* 0x0059300001b87983 */ /* 0x0001620000100c00 */
[----:B------:R-:W1:Y:S01]  /*83ed0*/  MUFU.RCP64H R13, R63 ;  /* 0x0000003f000d7308 */ /* 0x000e620000001800 */
[----:B------:R-:W-:-:S02]  /*83ee0*/  DADD R20, -RZ, -R40 ;  /* 0x00000000ff147229 */ /* 0x000fc40000000928 */
[----:B------:R-:W-:Y:S01]  /*83ef0*/  DADD R22, -RZ, -R44 ;  /* 0x00000000ff167229 */ /* 0x000fe2000000092c */
[----:B------:R-:W-:-:S06]  /*83f00*/  IMAD.MOV.U32 R12, RZ, RZ, 0x1 ;  /* 0x00000001ff0c7424 */ /* 0x000fcc00078e00ff */
[----:B------:R1:W-:Y:S02]  /*83f10*/  STL.128 [R1+0x5770], R20 ;  /* 0x0057701401007387 */ /* 0x0003e40000100c00 */
[----:B-1----:R-:W-:-:S08]  /*83f20*/  DFMA R20, -R62, R12, 1 ;  /* 0x3ff000003e14742b */ /* 0x002fd0000000010c */
[----:B------:R-:W-:Y:S02]  /*83f30*/  DFMA R20, R20, R20, R20 ;  /* 0x000000141414722b */ /* 0x000fe40000000014 */
[----:B------:R-:W-:-:S06]  /*83f40*/  DADD R22, -RZ, -R28 ;  /* 0x00000000ff167229 */ /* 0x000fcc000000091c */
[----:B------:R-:W-:Y:S02]  /*83f50*/  DFMA R12, R12, R20, R12 ;  /* 0x000000140c0c722b */ /* 0x000fe4000000000c */
[----:B------:R-:W-:-:S07]  /*83f60*/  DADD R20, -RZ, -R48 ;  /* 0x00000000ff147229 */ /* 0x000fce0000000930 */
[----:B------:R1:W-:Y:S02]  /*83f70*/  STL.128 [R1+0x5780], R20 ;  /* 0x0057801401007387 */ /* 0x0003e40000100c00 */
[----:B-1----:R-:W-:Y:S02]  /*83f80*/  DFMA R20, -R62, R12, 1 ;  /* 0x3ff000003e14742b */ /* 0x002fe4000000010c */
[----:B------:R-:W-:-:S06]  /*83f90*/  DADD R22, -RZ, -R2 ;  /* 0x00000000ff167229 */ /* 0x000fcc0000000902 */
[----:B------:R-:W-:Y:S02]  /*83fa0*/  DFMA R12, R12, R20, R12 ;  /* 0x000000140c0c722b */ /* 0x000fe4000000000c */
[----:B------:R-:W-:-:S07]  /*83fb0*/  DADD R20, -RZ, -R52 ;  /* 0x00000000ff147229 */ /* 0x000fce0000000934 */
[----:B------:R2:W-:Y:S01]  /*83fc0*/  STL.128 [R1+0x5790], R20 ;  /* 0x0057901401007387 */ /* 0x0005e20000100c00 */
[----:B------:R-:W-:Y:S01]  /*83fd0*/  DADD R238, -RZ, -R4 ;  /* 0x00000000ffee7229 */ /* 0x000fe20000000904 */
[----:B------:R-:W-:Y:S01]  /*83fe0*/  BSSY.RECONVERGENT B3, `(.L_x_4212) ;  /* 0x0000031000037945 */ /* 0x000fe20003800200 */
[----:B--2---:R-:W-:-:S08]  /*83ff0*/  DMUL R20, R16, R12 ;  /* 0x0000000c10147228 */ /* 0x004fd00000000000 */
[----:B------:R-:W-:-:S08]  /*84000*/  DFMA R22, -R62, R20, R16 ;  /* 0x000000143e16722b */ /* 0x000fd00000000110 */
[----:B------:R-:W-:Y:S02]  /*84010*/  DFMA R156, R12, R22, R20 ;  /* 0x000000160c9c722b */ /* 0x000fe40000000014 */
        /* <DEDUP_REMOVED lines=13> */
[----:B------:R0:W-:Y:S01]  /*840f0*/  STL.64 [R1+0x9090], R216 ;  /* 0x009090d801007387 */ /* 0x0001e20000100a00 */
        /* <DEDUP_REMOVED lines=31> */
.L_x_4213:
[----:B------:R-:W-:Y:S05]  /*842f0*/  BSYNC.RECONVERGENT B3 ;  /* 0x0000000000037941 */ /* 0x000fea0003800200 */
.L_x_4212:
        /* <DEDUP_REMOVED lines=24> */
.L_x_4215:
[----:B------:R-:W-:Y:S05]  /*84480*/  BSYNC.RECONVERGENT B3 ;  /* 0x0000000000037941 */ /* 0x000fea0003800200 */
.L_x_4214:
        /* <DEDUP_REMOVED lines=27> */
.L_x_4217:
[----:B------:R-:W-:Y:S05]  /*84640*/  BSYNC.RECONVERGENT B3 ;  /* 0x0000000000037941 */ /* 0x000fea0003800200 */
.L_x_4216:
        /* <DEDUP_REMOVED lines=31> */
.L_x_4219:
[----:B------:R-:W-:Y:S05]  /*84840*/  BSYNC.RECONVERGENT B3 ;  /* 0x0000000000037941 */ /* 0x000fea0003800200 */
.L_x_4218:
        /* <DEDUP_REMOVED lines=34> */
.L_x_4221:
[----:B------:R-:W-:Y:S05]  /*84a70*/  BSYNC.RECONVERGENT B3 ;  /* 0x0000000000037941 */ /* 0x000fea0003800200 */
.L_x_4220:
[----:B0-----:R-:W2:Y:S04]  /*84a80*/  LDL.128 R136, [R1+0x4730] ;  /* 0x0047300001887983 */ /* 0x001ea80000100c00 */
        /* <DEDUP_REMOVED lines=42> */
.L_x_4223:
[----:B------:R-:W-:Y:S05]  /*84d30*/  BSYNC.RECONVERGENT B3 ;  /* 0x0000000000037941 */ /* 0x000fea0003800200 */
.L_x_4222:
        /* <DEDUP_REMOVED lines=28> */
.L_x_4225:
[----:B------:R-:W-:Y:S05]  /*84f00*/  BSYNC.RECONVERGENT B3 ;  /* 0x0000000000037941 */ /* 0x000fea0003800200 */
.L_x_4224:
[----:B------:R-:W2:Y:S04]  /*84f10*/  LDL.64 R106, [R1+0x9190] ;  /* 0x00919000016a7983 */ /* 0x000ea80000100a00 */
[----:B------:R-:W3:Y:S04]  /*84f20*/  LDL.64 R102, [R1+0x9198] ;  /* 0x0091980001667983 */ /* 0x000ee80000100a00 */
[----:B------:R-:W0:Y:S04]  /*84f30*/  LDL.64 R86, [R1+0x9270] ;  /* 0x0092700001567983 */ /* 0x000e280000100a00 */
[----:B------:R-:W4:Y:S01]  /*84f40*/  LDL.64 R62, [R1+0x9278] ;  /* 0x00927800013e7983 */ /* 0x000f220000100a00 */
        /* <DEDUP_REMOVED lines=19> */
[-C--:B0-----:R-:W-:Y:S02]  /*85080*/  DFMA R136, R86, R40.reuse, R176 ;  /* 0x000000285688722b */ /* 0x081fe400000000b0 */
[----:B----4-:R-:W-:-:S06]  /*85090*/  DFMA R146, R62, R40, R166 ;  /* 0x000000283e92722b */ /* 0x010fcc00000000a6 */
        /* <DEDUP_REMOVED lines=9> */
.L_x_4227:
[----:B------:R-:W-:Y:S05]  /*85130*/  BSYNC.RECONVERGENT B3 ;  /* 0x0000000000037941 */ /* 0x000fea0003800200 */
.L_x_4226:
        /* <DEDUP_REMOVED lines=34> */
.L_x_4229:
[----:B------:R-:W-:Y:S05]  /*85360*/  BSYNC.RECONVERGENT B3 ;  /* 0x0000000000037941 */ /* 0x000fea0003800200 */
.L_x_4228:
[----:B------:R-:W2:Y:S04]  /*85370*/  LDL.64 R138, [R1+0x90c0] ;  /* 0x0090c000018a7983 */ /* 0x000ea80000100a00 */
        /* <DEDUP_REMOVED lines=30> */
.L_x_4231:
[----:B------:R-:W-:Y:S05]  /*85560*/  BSYNC.RECONVERGENT B3 ;  /* 0x0000000000037941 */ /* 0x000fea0003800200 */
.L_x_4230:
        /* <DEDUP_REMOVED lines=32> */
.L_x_4233:
[----:B------:R-:W-:Y:S05]  /*85770*/  BSYNC.RECONVERGENT B3 ;  /* 0x0000000000037941 */ /* 0x000fea0003800200 */
.L_x_4232:
        /* <DEDUP_REMOVED lines=35> */
.L_x_4235:
[----:B------:R-:W-:Y:S05]  /*859b0*/  BSYNC.RECONVERGENT B3 ;  /* 0x0000000000037941 */ /* 0x000fea0003800200 */
.L_x_4234:
        /* <DEDUP_REMOVED lines=32> */
.L_x_4237:
[----:B------:R-:W-:Y:S05]  /*85bc0*/  BSYNC.RECONVERGENT B3 ;  /* 0x0000000000037941 */ /* 0x000fea0003800200 */
.L_x_4236:
        /* <DEDUP_REMOVED lines=34> */
.L_x_4239:
[----:B------:R-:W-:Y:S05]  /*85df0*/  BSYNC.RECONVERGENT B3 ;  /* 0x0000000000037941 */ /* 0x000fea0003800200 */
.L_x_4238:
        /* <DEDUP_REMOVED lines=30> */
.L_x_4241:
[----:B------:R-:W-:Y:S05]  /*85fe0*/  BSYNC.RECONVERGENT B3 ;  /* 0x0000000000037941 */ /* 0x000fea0003800200 */
.L_x_4240:
        /* <DEDUP_REMOVED lines=30> */
.L_x_4243:
[----:B------:R-:W-:Y:S05]  /*861d0*/  BSYNC.RECONVERGENT B3 ;  /* 0x0000000000037941 */ /* 0x000fea0003800200 */
.L_x_4242:
[----:B------:R-:W2:Y:S04]  /*861e0*/  LDL.64 R136, [R1+0x8b70] ;  /* 0x008b700001887983 */ /* 0x000ea80000100a00 */
[----:B------:R-:W3:Y:S04]  /*861f0*/  LDL.64 R106, [R1+0x9040] ;  /* 0x00904000016a7983 */ /* 0x000ee80000100a00 */
[----:B------:R-:W4:Y:S04]  /*86200*/  LDL.64 R134, [R1+0x8b48] ;  /* 0x008b480001867983 */ /* 0x000f280000100a00 */
[----:B------:R-:W5:Y:S01]  /*86210*/  LDL.64 R126, [R1+0x8790] ;  /* 0x00879000017e7983 */ /* 0x000f620000100a00 */
[----:B------:R-:W0:Y:S01]  /*86220*/  MUFU.RCP64H R3, R43 ;  /* 0x0000002b00037308 */ /* 0x000e220000001800 */
[----:B------:R-:W-:Y:S01]  /*86230*/  MOV R2, 0x1 ;  /* 0x0000000100027802 */ /* 0x000fe20000000f00 */
        /* <DEDUP_REMOVED lines=28> */
.L_x_4245:
[----:B------:R-:W-:Y:S05]  /*86400*/  BSYNC.RECONVERGENT B3 ;  /* 0x0000000000037941 */ /* 0x000fea0003800200 */
.L_x_4244:
        /* <DEDUP_REMOVED lines=38> */
.L_x_4247:
[----:B------:R-:W-:Y:S05]  /*86670*/  BSYNC.RECONVERGENT B3 ;  /* 0x0000000000037941 */ /* 0x000fea0003800200 */
.L_x_4246:
        /* <DEDUP_REMOVED lines=35> */
.L_x_4249:
[----:B------:R-:W-:Y:S05]  /*868b0*/  BSYNC.RECONVERGENT B3 ;  /* 0x0000000000037941 */ /* 0x000fea0003800200 */
.L_x_4248:
        /* <DEDUP_REMOVED lines=43> */
.L_x_4251:
[----:B------:R-:W-:Y:S05]  /*86b70*/  BSYNC.RECONVERGENT B3 ;  /* 0x0000000000037941 */ /* 0x000fea0003800200 */
.L_x_4250:
        /* <DEDUP_REMOVED lines=42> */
.L_x_4253:
[----:B------:R-:W-:Y:S05]  /*86e20*/  BSYNC.RECONVERGENT B3 ;  /* 0x0000000000037941 */ /* 0x000fea0003800200 */
.L_x_4252:
        /* <DEDUP_REMOVED lines=45> */
.L_x_4255:
[----:B------:R-:W-:Y:S05]  /*87100*/  BSYNC.RECONVERGENT B3 ;  /* 0x0000000000037941 */ /* 0x000fea0003800200 */
.L_x_4254:
        /* <DEDUP_REMOVED lines=42> */
.L_x_4257:
[----:B------:R-:W-:Y:S05]  /*873b0*/  BSYNC.RECONVERGENT B3 ;  /* 0x0000000000037941 */ /* 0x000fea0003800200 */
.L_x_4256:
        /* <DEDUP_REMOVED lines=50> */
.L_x_4259:
[----:B------:R-:W-:Y:S05]  /*876e0*/  BSYNC.RECONVERGENT B3 ;  /* 0x0000000000037941 */ /* 0x000fea0003800200 */
.L_x_4258:
[----:B------:R-:W2:Y:S01]  /*876f0*/  LDL.128 R80, [R1+0x5940] ;  /* 0x0059400001507983 */ /* 0x000ea20000100c00 */
[----:B------:R-:W0:Y:S01]  /*87700*/  MUFU.RCP64H R109, R121 ;  /* 0x00000079006d7308 */ /* 0x000e220000001800 */
[----:B------:R-:W-:Y:S01]  /*87710*/  IMAD.MOV.U32 R108, RZ, RZ, 0x1 ;  /* 0x00000001ff6c7424 */ /* 0x000fe200078e00ff */
[----:B------:R-:W-:Y:S01]  /*87720*/  DADD R158, -RZ, -R16 ;  /* 0x00000000ff9e7229 */ /* 0x000fe20000000910 */
[----:B------:R-:W3:Y:S01]  /*87730*/  LDL.128 R220, [R1+0x5a90] ;  /* 0x005a900001dc7983 */ /* 0x000ee20000100c00 */
[----:B------:R-:W-:Y:S02]  /*87740*/  DADD R18, -RZ, -R18 ;  /* 0x00000000ff127229 */ /* 0x000fe40000000912 */
[----:B------:R-:W-:Y:S01]  /*87750*/  DADD R110, -RZ, -R44 ;  /* 0x00000000ff6e7229 */ /* 0x000fe2000000092c */
[----:B------:R-:W4:Y:S01]  /*87760*/  LDL.128 R188, [R1+0x5ad0] ;  /* 0x005ad00001bc7983 */ /* 0x000f220000100c00 */
[----:B------:R-:W-:Y:S02]  /*87770*/  DADD R124, -RZ, -R52 ;  /* 0x00000000ff7c7229 */ /* 0x000fe40000000934 */
[----:B------:R-:W-:Y:S01]  /*87780*/  DADD R126, -RZ, -R48 ;  /* 0x00000000ff7e7229 */ /* 0x000fe20000000930 */
[----:B------:R-:W4:Y:S01]  /*87790*/  LDL.64 R52, [R1+0x87d8] ;  /* 0x0087d80001347983 */ /* 0x000f220000100a00 */
[----:B------:R-:W-:-:S02]  /*877a0*/  DADD R142, -RZ, -R84 ;  /* 0x00000000ff8e7229 */ /* 0x000fc40000000954 */
[----:B------:R-:W-:Y:S01]  /*877b0*/  DADD R84, -RZ, -R86 ;  /* 0x00000000ff547229 */ /* 0x000fe20000000956 */
[----:B------:R-:W4:Y:S01]  /*877c0*/  LDL.64 R48, [R1+0x90d0] ;  /* 0x0090d00001307983 */ /* 0x000f220000100a00 */
[----:B------:R-:W-:Y:S02]  /*877d0*/  DADD R86, -RZ, -R78 ;  /* 0x00000000ff567229 */ /* 0x000fe4000000094e */
[----:B0-----:R-:W-:Y:S01]  /*877e0*/  DFMA R16, -R120, R108, 1 ;  /* 0x3ff000007810742b */ /* 0x001fe2000000016c */
[----:B------:R0:W-:Y:S01]  /*877f0*/  STL.128 [R1+0x5850], R124 ;  /* 0x0058507c01007387 */ /* 0x0001e20000100c00 */
[----:B------:R-:W-:Y:S02]  /*87800*/  DADD R78, -RZ, -R92 ;  /* 0x00000000ff4e7229 */ /* 0x000fe4000000095c */
[----:B------:R-:W-:Y:S01]  /*87810*/  DADD R92, -RZ, -R96 ;  /* 0x00000000ff5c7229 */ /* 0x000fe20000000960 */
[----:B------:R-:W4:Y:S01]  /*87820*/  LDL.64 R44, [R1+0x9050] ;  /* 0x00905000012c7983 */ /* 0x000f220000100a00 */
[----:B------:R-:W-:-:S02]  /*87830*/  DADD R94, -RZ, -R94 ;  /* 0x00000000ff5e7229 */ /* 0x000fc4000000095e */
[----:B------:R-:W-:Y:S01]  /*87840*/  DFMA R16, R16, R16, R16 ;  /* 0x000000101010722b */ /* 0x000fe20000000010 */
[----:B------:R-:W-:Y:S01]  /*87850*/  STL.128 [R1+0x5810], R156 ;  /* 0x0058109c01007387 */ /* 0x000fe20000100c00 */
[----:B------:R-:W-:Y:S02]  /*87860*/  DADD R136, -RZ, -R62 ;  /* 0x00000000ff887229 */ /* 0x000fe4000000093e */
[----:B------:R-:W-:Y:S01]  /*87870*/  DADD R138, -RZ, -R64 ;  /* 0x00000000ff8a7229 */ /* 0x000fe20000000940 */
[----:B------:R1:W-:Y:S01]  /*87880*/  STL.128 [R1+0x58b0], R92 ;  /* 0x0058b05c01007387 */ /* 0x0003e20000100c00 */
[----:B------:R-:W-:Y:S02]  /*87890*/  DADD R140, -RZ, -R70 ;  /* 0x00000000ff8c7229 */ /* 0x000fe40000000946 */
[----:B------:R-:W-:Y:S01]  /*878a0*/  DFMA R108, R108, R16, R108 ;  /* 0x000000106c6c722b */ /* 0x000fe2000000006c */
[----:B0-----:R-:W4:Y:S01]  /*878b0*/  LDL.128 R124, [R1+0x5ae0] ;  /* 0x005ae000017c7983 */ /* 0x001f220000100c00 */
[----:B------:R-:W-:-:S02]  /*878c0*/  DADD R16, -RZ, -R12 ;  /* 0x00000000ff107229 */ /* 0x000fc4000000090c */
[----:B------:R-:W-:Y:S01]  /*878d0*/  DADD R88, -RZ, -R88 ;  /* 0x00000000ff587229 */ /* 0x000fe20000000958 */
[----:B------:R-:W4:Y:S01]  /*878e0*/  LDL.64 R70, [R1+0x86d0] ;  /* 0x0086d00001467983 */ /* 0x000f220000100a00 */
[----:B------:R-:W-:Y:S02]  /*878f0*/  DADD R90, -RZ, -R90 ;  /* 0x00000000ff5a7229 */ /* 0x000fe4000000095a */
[----:B------:R-:W-:Y:S01]  /*87900*/  DFMA R12, -R120, R108, 1 ;  /* 0x3ff00000780c742b */ /* 0x000fe2000000016c */
[----:B------:R0:W-:Y:S01]  /*87910*/  STL.128 [R1+0x5820], R16 ;  /* 0x0058201001007387 */ /* 0x0001e20000100c00 */
[----:B------:R-:W-:-:S03]  /*87920*/  DADD R76, -RZ, -R76 ;  /* 0x00000000ff4c7229 */ /* 0x000fc6000000094c */
[----:B-1----:R-:W4:Y:S03]  /*87930*/  LDL.128 R92, [R1+0x5b00] ;  /* 0x005b0000015c7983 */ /* 0x002f260000100c00 */
[----:B------:R-:W-:Y:S01]  /*87940*/  DFMA R12, R108, R12, R108 ;  /* 0x0000000c6c0c722b */ /* 0x000fe2000000006c */
[----:B------:R-:W4:Y:S01]  /*87950*/  LDL.64 R64, [R1+0x86d8] ;  /* 0x0086d80001407983 */ /* 0x000f220000100a00 */
[----:B------:R-:W-:-:S03]  /*87960*/  DADD R108, -RZ, -R40 ;  /* 0x00000000ff6c7229 */ /* 0x000fc60000000928 */
[----:B------:R-:W4:Y:S01]  /*87970*/  LDL.64 R62, [R1+0x87d0] ;  /* 0x0087d000013e7983 */ /* 0x000f220000100a00 */
[----:B0-----:R-:W-:-:S03]  /*87980*/  DADD R16, -RZ, -R28 ;  /* 0x00000000ff107229 */ /* 0x001fc6000000091c */
[----:B------:R0:W-:Y:S01]  /*87990*/  STL.128 [R1+0x5840], R108 ;  /* 0x0058406c01007387 */ /* 0x0001e20000100c00 */
[----:B------:R-:W-:-:S03]  /*879a0*/  DADD R18, -RZ, -R36 ;  /* 0x00000000ff127229 */ /* 0x000fc60000000924 */
[----:B------:R-:W4:Y:S04]  /*879b0*/  LDL.64 R40, [R1+0x9058] ;  /* 0x0090580001287983 */ /* 0x000f280000100a00 */
[----:B------:R-:W-:Y:S04]  /*879c0*/  STL.128 [R1+0x5830], R16 ;  /* 0x0058301001007387 */ /* 0x000fe80000100c00 */
[----:B------:R-:W4:Y:S04]  /*879d0*/  LDL.64 R36, [R1+0x86c0] ;  /* 0x0086c00001247983 */ /* 0x000f280000100a00 */
[----:B0-----:R-:W4:Y:S04]  /*879e0*/  LDL.128 R108, [R1+0x5af0] ;  /* 0x005af000016c7983 */ /* 0x001f280000100c00 */
[----:B------:R-:W-:Y:S04]  /*879f0*/  STL.128 [R1+0x5860], R136 ;  /* 0x0058608801007387 */ /* 0x000fe80000100c00 */
[----:B------:R0:W-:Y:S04]  /*87a00*/  STL.128 [R1+0x5870], R140 ;  /* 0x0058708c01007387 */ /* 0x0001e80000100c00 */
        /* <DEDUP_REMOVED lines=26> */
[----:B------:R-:W-:-:S08]  /*87bb0*/  DFMA R16, -R120, R28, -R80 ;  /* 0x0000001c7810722b */ /* 0x000fd00000000950 */
[----:B------:R-:W-:Y:S02]  /*87bc0*/  DFMA R216, R12, R16, R28 ;  /* 0x000000100cd8722b */ /* 0x000fe4000000001c */
[----:B------:R-:W2:Y:S04]  /*87bd0*/  LDL.128 R16, [R1+0x5a80] ;  /* 0x005a800001107983 */ /* 0x000ea80000100c00 */
[----:B---3--:R1:W-:Y:S04]  /*87be0*/  STL.128 [R1+0x8440], R220 ;  /* 0x008440dc01007387 */ /* 0x0083e80000100c00 */
[----:B------:R-:W3:Y:S04]  /*87bf0*/  LDL.64 R12, [R1+0x90d8] ;  /* 0x0090d800010c7983 */ /* 0x000ee80000100a00 */
[----:B------:R-:W3:Y:S04]  /*87c00*/  LDL.64 R28, [R1+0x86c8] ;  /* 0x0086c800011c7983 */ /* 0x000ee80000100a00 */
[----:B----4-:R4:W-:Y:S04]  /*87c10*/  STL.128 [R1+0x84e0], R124 ;  /* 0x0084e07c01007387 */ /* 0x0109e80000100c00 */
[----:B-1----:R-:W3:Y:S04]  /*87c20*/  LDL.128 R220, [R1+0x5b20] ;  /* 0x005b200001dc7983 */ /* 0x002ee80000100c00 */
[----:B----4-:R-:W4:Y:S04]  /*87c30*/  LDL.128 R124, [R1+0x5b40] ;  /* 0x005b4000017c7983 */ /* 0x010f280000100c00 */
[----:B------:R1:W-:Y:S04]  /*87c40*/  STL.128 [R1+0x8620], R108 ;  /* 0x0086206c01007387 */ /* 0x0003e80000100c00 */
[----:B-1----:R-:W4:Y:S04]  /*87c50*/  LDL.128 R108, [R1+0x5b50] ;  /* 0x005b5000016c7983 */ /* 0x002f280000100c00 */
[----:B--2---:R1:W-:Y:S04]  /*87c60*/  STL.128 [R1+0x84c0], R16 ;  /* 0x0084c01001007387 */ /* 0x0043e80000100c00 */
[----:B-1----:R-:W2:Y:S04]  /*87c70*/  LDL.128 R16, [R1+0x5b10] ;  /* 0x005b100001107983 */ /* 0x002ea80000100c00 */
[----:B------:R1:W-:Y:S04]  /*87c80*/  STL.128 [R1+0x85f0], R92 ;  /* 0x0085f05c01007387 */ /* 0x0003e80000100c00 */
[----:B---3--:R3:W-:Y:S04]  /*87c90*/  STL.128 [R1+0x8640], R220 ;  /* 0x008640dc01007387 */ /* 0x0087e80000100c00 */
[----:B----4-:R4:W-:Y:S04]  /*87ca0*/  STL.128 [R1+0x8650], R124 ;  /* 0x0086507c01007387 */ /* 0x0109e80000100c00 */
[----:B-1----:R-:W2:Y:S04]  /*87cb0*/  LDL.128 R92, [R1+0x5b60] ;  /* 0x005b6000015c7983 */ /* 0x002ea80000100c00 */
[----:B---3--:R-:W3:Y:S04]  /*87cc0*/  LDL.128 R220, [R1+0x5b80] ;  /* 0x005b800001dc7983 */ /* 0x008ee80000100c00 */
        /* <DEDUP_REMOVED lines=8> */
[----:B-1----:R-:W2:Y:S04]  /*87d50*/  LDL.64 R92, [R1+0x9098] ;  /* 0x00909800015c7983 */ /* 0x002ea80000100a00 */
[----:B---3--:R-:W3:Y:S04]  /*87d60*/  LDL.128 R220, [R1+0x5bd0] ;  /* 0x005bd00001dc7983 */ /* 0x008ee80000100c00 */
[----:B------:R-:W3:Y:S04]  /*87d70*/  LDL.64 R94, [R1+0x9090] ;  /* 0x00909000015e7983 */ /* 0x000ee80000100a00 */
[----:B----4-:R-:W4:Y:S04]  /*87d80*/  LDL.128 R124, [R1+0x5be0] ;  /* 0x005be000017c7983 */ /* 0x010f280000100c00 */
[----:B------:R1:W-:Y:S04]  /*87d90*/  STL.128 [R1+0x85c0], R108 ;  /* 0x0085c06c01007387 */ /* 0x0003e80000100c00 */
[----:B-1----:R-:W4:Y:S04]  /*87da0*/  LDL.128 R108, [R1+0x5bf0] ;  /* 0x005bf000016c7983 */ /* 0x002f280000100c00 */
[----:B------:R1:W-:Y:S04]  /*87db0*/  STL.128 [R1+0x8420], R188 ;  /* 0x008420bc01007387 */ /* 0x0003e80000100c00 */
[----:B-1----:R0:W5:Y:S04]  /*87dc0*/  LDL.128 R188, [R1+0x5b30] ;  /* 0x005b300001bc7983 */ /* 0x0021680000100c00 */
[----:B--2---:R1:W-:Y:S04]  /*87dd0*/  STL.128 [R1+0x8610], R16 ;  /* 0x0086101001007387 */ /* 0x0043e80000100c00 */
[----:B-1----:R-:W2:Y:S01]  /*87de0*/  LDL.128 R16, [R1+0x5bc0] ;  /* 0x005bc00001107983 */ /* 0x002ea20000100c00 */
[----:B------:R-:W-:-:S03]  /*87df0*/  DFMA R12, R12, R2, R134 ;  /* 0x000000020c0c722b */ /* 0x000fc60000000086 */
[----:B---3--:R1:W-:Y:S04]  /*87e00*/  STL.128 [R1+0x8680], R220 ;  /* 0x008680dc01007387 */ /* 0x0083e80000100c00 */
[----:B----4-:R3:W-:Y:S01]  /*87e10*/  STL.128 [R1+0x8470], R124 ;  /* 0x0084707c01007387 */ /* 0x0107e20000100c00 */
[-C--:B-1----:R-:W-:Y:S02]  /*87e20*/  DFMA R220, R92, R2.reuse, R200 ;  /* 0x000000025cdc722b */ /* 0x082fe400000000c8 */
[-C--:B------:R-:W-:Y:S02]  /*87e30*/  DFMA R222, R70, R2.reuse, R198 ;  /* 0x0000000246de722b */ /* 0x080fe400000000c6 */
[-C--:B------:R-:W-:Y:S02]  /*87e40*/  DFMA R200, R64, R2.reuse, R196 ;  /* 0x0000000240c8722b */ /* 0x080fe400000000c4 */
[----:B------:R-:W-:-:S02]  /*87e50*/  DFMA R92, R36, R2, R102 ;  /* 0x00000002245c722b */ /* 0x000fc40000000066 */
[-C--:B---3--:R-:W-:Y:S02]  /*87e60*/  DFMA R124, R52, R2.reuse, R212 ;  /* 0x00000002347c722b */ /* 0x088fe400000000d4 */
[----:B------:R-:W-:Y:S01]  /*87e70*/  DFMA R126, R48, R2, R214 ;  /* 0x00000002307e722b */ /* 0x000fe200000000d6 */
[----:B------:R-:W-:Y:S01]  /*87e80*/  STL.64 [R1+0x8600], R216 ;  /* 0x008600d801007387 */ /* 0x000fe20000100a00 */
[----:B------:R-:W-:-:S03]  /*87e90*/  FFMA R0, RZ, R121, R217 ;  /* 0x00000079ff007223 */ /* 0x000fc600000000d9 */
[----:B------:R-:W-:Y:S04]  /*87ea0*/  STL.64 [R1+0x8798], R12 ;  /* 0x0087980c01007387 */ /* 0x000fe80000100a00 */
[----:B------:R-:W-:Y:S04]  /*87eb0*/  STL.64 [R1+0x8810], R220 ;  /* 0x008810dc01007387 */ /* 0x000fe80000100a00 */
[----:B------:R-:W-:Y:S04]  /*87ec0*/  STL.64 [R1+0x8818], R222 ;  /* 0x008818de01007387 */ /* 0x000fe80000100a00 */
[----:B------:R1:W-:Y:S04]  /*87ed0*/  STL.128 [R1+0x8690], R108 ;  /* 0x0086906c01007387 */ /* 0x0003e80000100c00 */
[----:B------:R-:W-:Y:S04]  /*87ee0*/  STL.64 [R1+0x90f0], R200 ;  /* 0x0090f0c801007387 */ /* 0x000fe80000100a00 */
[----:B------:R-:W-:Y:S01]  /*87ef0*/  STL.64 [R1+0x90e0], R124 ;  /* 0x0090e07c01007387 */ /* 0x000fe20000100a00 */
[----:B-1----:R-:W-:-:S02]  /*87f00*/  DFMA R108, R44, R2, R192 ;  /* 0x000000022c6c722b */ /* 0x002fc400000000c0 */
[----:B------:R-:W-:Y:S01]  /*87f10*/  DFMA R110, R40, R2, R106 ;  /* 0x00000002286e722b */ /* 0x000fe2000000006a */
[----:B------:R-:W-:Y:S04]  /*87f20*/  STL.64 [R1+0x90e8], R126 ;  /* 0x0090e87e01007387 */ /* 0x000fe80000100a00 */
[----:B------:R-:W-:Y:S04]  /*87f30*/  STL.64 [R1+0x8800], R108 ;  /* 0x0088006c01007387 */ /* 0x000fe80000100a00 */
[----:B------:R-:W-:Y:S04]  /*87f40*/  STL.64 [R1+0x8808], R110 ;  /* 0x0088086e01007387 */ /* 0x000fe80000100a00 */
[----:B------:R-:W-:Y:S04]  /*87f50*/  STL.128 [R1+0x58e0], R220 ;  /* 0x0058e0dc01007387 */ /* 0x000fe80000100c00 */
[----:B------:R-:W-:Y:S04]  /*87f60*/  STL.64 [R1+0x86e0], R92 ;  /* 0x0086e05c01007387 */ /* 0x000fe80000100a00 */
[----:B------:R-:W-:Y:S04]  /*87f70*/  STL.128 [R1+0x5900], R124 ;  /* 0x0059007c01007387 */ /* 0x000fe80000100c00 */
[----:B------:R-:W-:Y:S04]  /*87f80*/  STL.64 [R1+0x5910], R12 ;  /* 0x0059100c01007387 */ /* 0x000fe80000100a00 */
[----:B------:R-:W-:Y:S01]  /*87f90*/  STL.128 [R1+0x5920], R108 ;  /* 0x0059206c01007387 */ /* 0x000fe20000100c00 */
[----:B------:R-:W-:Y:S01]  /*87fa0*/  FSETP.GT.AND P1, PT, |R0|, 1.469367938527859385e-39, PT ;  /* 0x001000000000780b */ /* 0x000fe20003f24200 */
[----:B------:R-:W-:Y:S02]  /*87fb0*/  BSSY.RECONVERGENT B3, `(.L_x_4260) ;  /* 0x000001a000037945 */ /* 0x000fe40003800200 */
[----:B--2---:R1:W-:Y:S02]  /*87fc0*/  STL.128 [R1+0x8870], R16 ;  /* 0x0088701001007387 */ /* 0x0043e40000100c00 */
[----:B-1----:R-:W-:-:S02]  /*87fd0*/  DADD R16, -RZ, -R4 ;  /* 0x00000000ff107229 */ /* 0x002fc40000000904 */
[----:B------:R-:W-:-:S07]  /*87fe0*/  DADD R18, -RZ, -R2 ;  /* 0x00000000ff127229 */ /* 0x000fce0000000902 */
[----:B------:R1:W-:Y:S02]  /*87ff0*/  STL.128 [R1+0x58c0], R16 ;  /* 0x0058c01001007387 */ /* 0x0003e40000100c00 */
[-C--:B-1----:R-:W-:Y:S02]  /*88000*/  DFMA R18, R94, R2.reuse, R202 ;  /* 0x000000025e12722b */ /* 0x082fe400000000ca */
[-C--:B------:R-:W-:Y:S02]  /*88010*/  DFMA R16, R22, R2.reuse, R208 ;  /* 0x000000021610722b */ /* 0x080fe400000000d0 */
[-C--:B------:R-:W-:Y:S02]  /*88020*/  DFMA R202, R62, R2.reuse, R194 ;  /* 0x000000023eca722b */ /* 0x080fe400000000c2 */
[----:B------:R-:W-:Y:S02]  /*88030*/  DFMA R94, R28, R2, R210 ;  /* 0x000000021c5e722b */ /* 0x000fe400000000d2 */
[----:B------:R-:W-:Y:S01]  /*88040*/  DADD R2, -RZ, -R80 ;  /* 0x00000000ff027229 */ /* 0x000fe20000000950 */
        /* <DEDUP_REMOVED lines=14> */
[----:B------:R-:W-:-:S05]  /*88130*/  IMAD.MOV.U32 R3, RZ, RZ, R251 ;  /* 0x000000ffff037224 */ /* 0x000fca00078e00fb */
[----:B------:R1:W-:Y:S02]  /*88140*/  STL.64 [R1+0x8600], R2 ;  /* 0x0086000201007387 */ /* 0x0003e40000100a00 */
.L_x_4261:
[----:B------:R-:W-:Y:S05]  /*88150*/  BSYNC.RECONVERGENT B3 ;  /* 0x0000000000037941 */ /* 0x000fea0003800200 */
.L_x_4260:
[----:B0-----:R-:W2:Y:S04]  /*88160*/  LDL.128 R92, [R1+0x4400] ;  /* 0x00440000015c7983 */ /* 0x001ea80000100c00 */
[----:B------:R-:W3:Y:S04]  /*88170*/  LDL.64 R4, [R1+0x8600] ;  /* 0x0086000001047983 */ /* 0x000ee80000100a00 */
[----:B------:R-:W4:Y:S04]  /*88180*/  LDL.LU.64 R40, [R1+0x8538] ;  /* 0x0085380001287983 */ /* 0x000f280000300a00 */
[----:B------:R-:W4:Y:S01]  /*88190*/  LDL.64 R28, [R1+0x9128] ;  /* 0x00912800011c7983 */ /* 0x000f220000100a00 */
        /* <DEDUP_REMOVED lines=27> */
[----:B------:R-:W-:-:S05]  /*88350*/  IMAD.MOV.U32 R3, RZ, RZ, R251 ;  /* 0x000000ffff037224 */ /* 0x000fca00078e00fb */
[----:B------:R0:W-:Y:S02]  /*88360*/  STL.64 [R1+0x85e8], R2 ;  /* 0x0085e80201007387 */ /* 0x0001e40000100a00 */
.L_x_4263:
[----:B------:R-:W-:Y:S05]  /*88370*/  BSYNC.RECONVERGENT B3 ;  /* 0x0000000000037941 */ /* 0x000fea0003800200 */
.L_x_4262:
        /* <DEDUP_REMOVED lines=27> */
[----:B------:R-:W-:-:S05]  /*88530*/  MOV R3, R251 ;  /* 0x000000fb00037202 */ /* 0x000fca0000000f00 */
[----:B------:R0:W-:Y:S02]  /*88540*/  STL.64 [R1+0x85e0], R2 ;  /* 0x0085e00201007387 */ /* 0x0001e40000100a00 */
.L_x_4265:
[----:B------:R-:W-:Y:S05]  /*88550*/  BSYNC.RECONVERGENT B3 ;  /* 0x0000000000037941 */ /* 0x000fea0003800200 */
.L_x_4264:
[----:B------:R-:W2:Y:S04]  /*88560*/  LDL.128 R80, [R1+0x4410] ;  /* 0x0044100001507983 */ /* 0x000ea80000100c00 */
[----:B------:R-:W3:Y:S01]  /*88570*/  LDL.64 R40, [R1+0x85e0] ;  /* 0x0085e00001287983 */ /* 0x000ee20000100a00 */
        /* <DEDUP_REMOVED lines=17> */
[----:B------:R-:W-:Y:S02]  /*88690*/  IMAD.MOV.U32 R36, RZ, RZ, R82 ;  /* 0x000000ffff247224 */ /* 0x000fe400078e0052 */
[----:B------:R-:W-:-:S06]  /*886a0*/  IMAD.MOV.U32 R37, RZ, RZ, R83 ;  /* 0x000000ffff257224 */ /* 0x000fcc00078e0053 */
[----:B---3--:R-:W-:Y:S02]  /*886b0*/  DFMA R4, R36, R40, R4 ;  /* 0x000000282404722b */ /* 0x008fe40000000004 */
[----:B------:R-:W-:Y:S09]  /*886c0*/  @P1 BRA P2, `(.L_x_4267) ;  /* 0x0000000000241947 */ /* 0x000ff20001000000 */
[----:B------:R-:W-:Y:S01]  /*886d0*/  IMAD.MOV.U32 R248, RZ, RZ, R2 ;  /* 0x000000fffff87224 */ /* 0x000fe200078e0002 */
[----:B------:R-:W-:Y:S01]  /*886e0*/  MOV R2, R118 ;  /* 0x0000007600027202 */ /* 0x000fe20000000f00 */
[----:B------:R-:W-:Y:S01]  /*886f0*/  IMAD.MOV.U32 R249, RZ, RZ, R3 ;  /* 0x000000fffff97224 */ /* 0x000fe200078e0003 */
[----:B------:R-:W-:Y:S01]  /*88700*/  MOV R252, 0x88730 ;  /* 0x0008873000fc7802 */ /* 0x000fe20000000f00 */
[----:B------:R-:W-:-:S07]  /*88710*/  IMAD.MOV.U32 R251, RZ, RZ, R119 ;  /* 0x000000fffffb7224 */ /* 0x000fce00078e0077 */
[----:B0-----:R-:W-:Y:S05]  /*88720*/  CALL.REL.NOINC `($__internal_4_$__cuda_sm20_div_rn_f64_full) ;  /* 0x0000085400a87944 */ /* 0x001fea0003c00000 */
[----:B------:R-:W-:Y:S01]  /*88730*/  IMAD.MOV.U32 R2, RZ, RZ, R250 ;  /* 0x000000ffff027224 */ /* 0x000fe200078e00fa */
[----:B------:R-:W-:-:S05]  /*88740*/  MOV R3, R251 ;  /* 0x000000fb00037202 */ /* 0x000fca0000000f00 */
[----:B------:R1:W-:Y:S02]  /*88750*/  STL.64 [R1+0x8568], R2 ;  /* 0x0085680201007387 */ /* 0x0003e40000100a00 */
.L_x_4267:
[----:B------:R-:W-:Y:S05]  /*88760*/  BSYNC.RECONVERGENT B3 ;  /* 0x0000000000037941 */ /* 0x000fea0003800200 */
.L_x_4266:
[----:B------:R-:W2:Y:S04]  /*88770*/  LDL.128 R124, [R1+0x4450] ;  /* 0x00445000017c7983 */ /* 0x000ea80000100c00 */
[----:B------:R-:W3:Y:S04]  /*88780*/  LDL.64 R40, [R1+0x8568] ;  /* 0x0085680001287983 */ /* 0x000ee80000100a00 */
[----:B------:R-:W3:Y:S01]  /*88790*/  LDL.64 R36, [R1+0x9138] ;  /* 0x0091380001247983 */ /* 0x000ee20000100a00 */
        /* <DEDUP_REMOVED lines=8> */
[----:B------:R-:W-:-:S08]  /*88820*/  DMUL R12, R88, -R2 ;  /* 0x80000002580c7228 */ /* 0x000fd00000000000 */
[----:B------:R-:W-:-:S08]  /*88830*/  DFMA R28, -R124, R12, -R88 ;  /* 0x0000000c7c1c722b */ /* 0x000fd00000000958 */
[----:B0-----:R-:W-:Y:S02]  /*88840*/  DFMA R44, R2, R28, R12 ;  /* 0x0000001c022c722b */ /* 0x001fe4000000000c */
        /* <DEDUP_REMOVED lines=16> */
.L_x_4269:
[----:B------:R-:W-:Y:S05]  /*88950*/  BSYNC.RECONVERGENT B3 ;  /* 0x0000000000037941 */ /* 0x000fea0003800200 */
.L_x_4268:
        /* <DEDUP_REMOVED lines=30> */
.L_x_4271:
[----:B------:R-:W-:Y:S05]  /*88b40*/  BSYNC.RECONVERGENT B3 ;  /* 0x0000000000037941 */ /* 0x000fea0003800200 */
.L_x_4270:
[----:B------:R-:W2:Y:S04]  /*88b50*/  LDL.128 R80, [R1+0x44a0] ;  /* 0x0044a00001507983 */ /* 0x000ea80000100c00 */
[----:B------:R-:W3:Y:S04]  /*88b60*/  LDL.64 R44, [R1+0x8558] ;  /* 0x00855800012c7983 */ /* 0x000ee80000100a00 */
[----:B------:R-:W3:Y:S01]  /*88b70*/  LDL.LU.64 R40, [R1+0x8518] ;  /* 0x0085180001287983 */ /* 0x000ee20000300a00 */
        /* <DEDUP_REMOVED lines=27> */
.L_x_4273:
[----:B------:R-:W-:Y:S05]  /*88d30*/  BSYNC.RECONVERGENT B3 ;  /* 0x0000000000037941 */ /* 0x000fea0003800200 */
.L_x_4272:
        /* <DEDUP_REMOVED lines=28> */
.L_x_4275:
[----:B------:R-:W-:Y:S05]  /*88f00*/  BSYNC.RECONVERGENT B3 ;  /* 0x0000000000037941 */ /* 0x000fea0003800200 */
.L_x_4274:
        /* <DEDUP_REMOVED lines=30> */
.L_x_4277:
[----:B------:R-:W-:Y:S05]  /*890f0*/  BSYNC.RECONVERGENT B3 ;  /* 0x0000000000037941 */ /* 0x000fea0003800200 */
.L_x_4276:
        /* <DEDUP_REMOVED lines=29> */
.L_x_4279:
[----:B------:R-:W-:Y:S05]  /*892d0*/  BSYNC.RECONVERGENT B3 ;  /* 0x0000000000037941 */ /* 0x000fea0003800200 */
.L_x_4278:
[----:B------:R-:W2:Y:S04]  /*892e0*/  LDL.64 R36, [R1+0x8a68] ;  /* 0x008a680001247983 */ /* 0x000ea80000100a00 */
[----:B------:R-:W3:Y:S04]  /*892f0*/  LDL.64 R40, [R1+0x8518] ;  /* 0x0085180001287983 */ /* 0x000ee80000100a00 */
[----:B------:R-:W3:Y:S01]  /*89300*/  LDL.128 R88, [R1+0x44d0] ;  /* 0x0044d00001587983 */ /* 0x000ee20000100c00 */
        /* <DEDUP_REMOVED lines=25> */
.L_x_4281:
[----:B------:R-:W-:Y:S05]  /*894a0*/  BSYNC.RECONVERGENT B3 ;  /* 0x0000000000037941 */ /* 0x000fea0003800200 */
.L_x_4280:
[----:B------:R-:W2:Y:S04]  /*894b0*/  LDL.64 R36, [R1+0x44e8] ;  /* 0x0044e80001247983 */ /* 0x000ea80000100a00 */
[----:B------:R-:W3:Y:S01]  /*894c0*/  LDL.128 R84, [R1+0x44f0] ;  /* 0x0044f00001547983 */ /* 0x000ee20000100c00 */
        /* <DEDUP_REMOVED lines=16> */
[----:B--2---:R0:W-:Y:S01]  /*895d0*/  STL.64 [R1+0x8940], R36 ;  /* 0x0089402401007387 */ /* 0x0041e20000100a00 */
[----:B------:R-:W-:-:S03]  /*895e0*/  DFMA R12, R36, R220, R178 ;  /* 0x000000dc240c722b */ /* 0x000fc600000000b2 */
[----:B---3--:R0:W-:Y:S01]  /*895f0*/  STL.128 [R1+0x9320], R84 ;  /* 0x0093205401007387 */ /* 0x0081e20000100c00 */
        /* <DEDUP_REMOVED lines=16> */
.L_x_4283:
[----:B------:R-:W-:Y:S05]  /*89700*/  BSYNC.RECONVERGENT B3 ;  /* 0x0000000000037941 */ /* 0x000fea0003800200 */
.L_x_4282:
[----:B------:R-:W2:Y:S04]  /*89710*/  LDL.64 R44, [R1+0x84f8] ;  /* 0x0084f800012c7983 */ /* 0x000ea80000100a00 */
[----:B0-----:R-:W3:Y:S04]  /*89720*/  LDL.64 R36, [R1+0x8508] ;  /* 0x0085080001247983 */ /* 0x001ee80000100a00 */
[----:B------:R-:W4:Y:S04]  /*89730*/  LDL.LU.64 R62, [R1+0x85d8] ;  /* 0x0085d800013e7983 */ /* 0x000f280000300a00 */
[----:B------:R-:W4:Y:S04]  /*89740*/  LDL.64 R56, [R1+0x9088] ;  /* 0x0090880001387983 */ /* 0x000f280000100a00 */
        /* <DEDUP_REMOVED lines=31> */
.L_x_4285:
[----:B------:R-:W-:Y:S05]  /*89940*/  BSYNC.RECONVERGENT B3 ;  /* 0x0000000000037941 */ /* 0x000fea0003800200 */
.L_x_4284:
[----:B------:R-:W2:Y:S04]  /*89950*/  LDL.64 R36, [R1+0x8500] ;  /* 0x0085000001247983 */ /* 0x000ea80000100a00 */
[----:B------:R-:W3:Y:S04]  /*89960*/  LDL.LU.64 R56, [R1+0x84c0] ;  /* 0x0084c00001387983 */ /* 0x000ee80000300a00 */
        /* <DEDUP_REMOVED lines=30> */
.L_x_4287:
[----:B------:R-:W-:Y:S05]  /*89b50*/  BSYNC.RECONVERGENT B3 ;  /* 0x0000000000037941 */ /* 0x000fea0003800200 */
.L_x_4286:
[----:B------:R-:W2:Y:S04]  /*89b60*/  LDL.128 R84, [R1+0x4590] ;  /* 0x0045900001547983 */ /* 0x000ea80000100c00 */
[----:B------:R-:W3:Y:S04]  /*89b70*/  LDL.LU.64 R62, [R1+0x8820] ;  /* 0x00882000013e7983 */ /* 0x000ee80000300a00 */
[----:B------:R-:W4:Y:S04]  /*89b80*/  LDL.64 R56, [R1+0x8e70] ;  /* 0x008e700001387983 */ /* 0x000f280000100a00 */
[----:B------:R-:W5:Y:S01]  /*89b90*/  LDL.64 R52, [R1+0x8e78] ;  /* 0x008e780001347983 */ /* 0x000f620000100a00 */
[----:B------:R-:W-:Y:S01]  /*89ba0*/  HFMA2 R2, -RZ, RZ, 0, 5.9604644775390625e-08 ;  /* 0x00000001ff027431 */ /* 0x000fe200000001ff */
        /* <DEDUP_REMOVED lines=19> */
[----:B-----5:R-:W-:-:S08]  /*89ce0*/  DFMA R52, R52, R218, R234 ;  /* 0x000000da3434722b */ /* 0x020fd000000000ea */
        /* <DEDUP_REMOVED lines=9> */
.L_x_4289:
[----:B------:R-:W-:Y:S05]  /*89d80*/  BSYNC.RECONVERGENT B3 ;  /* 0x0000000000037941 */ /* 0x000fea0003800200 */
.L_x_4288:
[----:B------:R-:W2:Y:S04]  /*89d90*/  LDL.LU.64 R74, [R1+0x8440] ;  /* 0x00844000014a7983 */ /* 0x000ea80000300a00 */
[----:B------:R-:W2:Y:S04]  /*89da0*/  LDL.LU.64 R70, [R1+0x9350] ;  /* 0x0093500001467983 */ /* 0x000ea80000300a00 */
[----:B------:R-:W3:Y:S04]  /*89db0*/  LDL.LU.64 R64, [R1+0x8680] ;  /* 0x0086800001407983 */ /* 0x000ee80000300a00 */
[----:B------:R-:W3:Y:S04]  /*89dc0*/  LDL.LU.64 R62, [R1+0x8ed0] ;  /* 0x008ed000013e7983 */ /* 0x000ee80000300a00 */
        /* <DEDUP_REMOVED lines=28> */
.L_x_4291:
[----:B------:R-:W-:Y:S05]  /*89f90*/  BSYNC.RECONVERGENT B3 ;  /* 0x0000000000037941 */ /* 0x000fea0003800200 */
.L_x_4290:
[----:B------:R-:W2:Y:S04]  /*89fa0*/  LDL.128 R136, [R1+0x45d0] ;  /* 0x0045d00001887983 */ /* 0x000ea80000100c00 */
[----:B------:R-:W3:Y:S04]  /*89fb0*/  LDL.LU.64 R86, [R1+0x8690] ;  /* 0x0086900001567983 */ /* 0x000ee80000300a00 */
[----:B------:R-:W3:Y:S04]  /*89fc0*/  LDL.LU.64 R84, [R1+0x8590] ;  /* 0x0085900001547983 */ /* 0x000ee80000300a00 */
[----:B------:R-:W4:Y:S04]  /*89fd0*/  LDL.LU.64 R74, [R1+0x8610] ;  /* 0x00861000014a7983 */ /* 0x000f280000300a00 */
[----:B------:R-:W4:Y:S04]  /*89fe0*/  LDL.64 R70, [R1+0x8a10] ;  /* 0x008a100001467983 */ /* 0x000f280000100a00 */
[----:B------:R-:W5:Y:S01]  /*89ff0*/  LDL.64 R64, [R1+0x8a18] ;  /* 0x008a180001407983 */ /* 0x000f620000100a00 */
        /* <DEDUP_REMOVED lines=30> */
.L_x_4293:
[----:B------:R-:W-:Y:S05]  /*8a1e0*/  BSYNC.RECONVERGENT B3 ;  /* 0x0000000000037941 */ /* 0x000fea0003800200 */
.L_x_4292:
[----:B------:R-:W2:Y:S04]  /*8a1f0*/  LDL.64 R64, [R1+0x8510] ;  /* 0x0085100001407983 */ /* 0x000ea80000100a00 */
[----:B------:R-:W3:Y:S04]  /*8a200*/  LDL.LU.64 R102, [R1+0x8470] ;  /* 0x0084700001667983 */ /* 0x000ee80000300a00 */
        /* <DEDUP_REMOVED lines=30> */
.L_x_4295:
[----:B------:R-:W-:Y:S05]  /*8a3f0*/  BSYNC.RECONVERGENT B3 ;  /* 0x0000000000037941 */ /* 0x000fea0003800200 */
.L_x_4294:
[----:B------:R-:W2:Y:S04]  /*8a400*/  LDL.128 R136, [R1+0x4610] ;  /* 0x0046100001887983 */ /* 0x000ea80000100c00 */
[----:B------:R-:W3:Y:S04]  /*8a410*/  LDL.LU.64 R102, [R1+0x8878] ;  /* 0x0088780001667983 */ /* 0x000ee80000300a00 */
[----:B------:R-:W3:Y:S04]  /*8a420*/  LDL.LU.64 R86, [R1+0x8f20] ;  /* 0x008f200001567983 */ /* 0x000ee80000300a00 */
[----:B------:R-:W4:Y:S04]  /*8a430*/  LDL.64 R84, [R1+0x9180] ;  /* 0x0091800001547983 */ /* 0x000f280000100a00 */
        /* <DEDUP_REMOVED lines=15> */
[----:B------:R-:W-:-:S05]  /*8a530*/  DADD R2, -RZ, -R152 ;  /* 0x00000000ff027229 */ /* 0x000fca0000000998 */
[----:B------:R-:W-:Y:S01]  /*8a540*/  STL.64 [R1+0x84b8], R40 ;  /* 0x0084b82801007387 */ /* 0x000fe20000100a00 */
[----:B------:R-:W-:-:S04]  /*8a550*/  FFMA R0, RZ, R65, R209 ;  /* 0x00000041ff007223 */ /* 0x000fc800000000d1 */
[----:B------:R-:W-:Y:S02]  /*8a560*/  FSETP.GEU.AND P2, PT, |R3|, 6.5827683646048100446e-37, PT ;  /* 0x036000000300780b */ /* 0x000fe40003f4e200 */
[----:B------:R-:W-:Y:S01]  /*8a570*/  FSETP.GT.AND P1, PT, |R0|, 1.469367938527859385e-39, PT ;  /* 0x001000000000780b */ /* 0x000fe20003f24200 */
[----:B------:R4:W-:Y:S01]  /*8a580*/  STL.128 [R1+0x86b0], R136 ;  /* 0x0086b08801007387 */ /* 0x0009e20000100c00 */
[-C--:B-----5:R-:W-:Y:S02]  /*8a590*/  DFMA R12, R74, R210.reuse, R12 ;  /* 0x000000d24a0c722b */ /* 0x0a0fe4000000000c */
[----:B----4-:R-:W-:-:S09]  /*8a5a0*/  DFMA R136, R84, R210, R190 ;  /* 0x000000d25488722b */ /* 0x010fd200000000be */
        /* <DEDUP_REMOVED lines=9> */
.L_x_4297:
[----:B------:R-:W-:Y:S05]  /*8a640*/  BSYNC.RECONVERGENT B3 ;  /* 0x0000000000037941 */ /* 0x000fea0003800200 */
.L_x_4296:
[----:B------:R-:W2:Y:S04]  /*8a650*/  LDL.LU.64 R86, [R1+0x8460] ;  /* 0x0084600001567983 */ /* 0x000ea80000300a00 */
[----:B------:R-:W2:Y:S04]  /*8a660*/  LDL.LU.64 R84, [R1+0x8950] ;  /* 0x0089500001547983 */ /* 0x000ea80000300a00 */
        /* <DEDUP_REMOVED lines=30> */
.L_x_4299:
[----:B------:R-:W-:Y:S05]  /*8a850*/  BSYNC.RECONVERGENT B3 ;  /* 0x0000000000037941 */ /* 0x000fea0003800200 */
.L_x_4298:
[----:B------:R-:W2:Y:S04]  /*8a860*/  LDL.128 R144, [R1+0x4650] ;  /* 0x0046500001907983 */ /* 0x000ea80000100c00 */
[----:B------:R-:W3:Y:S04]  /*8a870*/  LDL.LU.64 R86, [R1+0x8650] ;  /* 0x0086500001567983 */ /* 0x000ee80000300a00 */
[----:B------:R-:W3:Y:S04]  /*8a880*/  LDL.64 R84, [R1+0x8c00] ;  /* 0x008c000001547983 */ /* 0x000ee80000100a00 */
[----:B------:R-:W4:Y:S04]  /*8a890*/  LDL.LU.64 R102, [R1+0x8dc0] ;  /* 0x008dc00001667983 */ /* 0x000f280000300a00 */
[----:B------:R-:W5:Y:S01]  /*8a8a0*/  LDL.64 R74, [R1+0x8c08] ;  /* 0x008c0800014a7983 */ /* 0x000f620000100a00 */
[----:B------:R-:W-:Y:S01]  /*8a8b0*/  HFMA2 R2, -RZ, RZ, 0, 5.9604644775390625e-08 ;  /* 0x00000001ff027431 */ /* 0x000fe200000001ff */
[----:B------:R-:W-:Y:S01]  /*8a8c0*/  BSSY.RECONVERGENT B3, `(.L_x_4300) ;  /* 0x000001e000037945 */ /* 0x000fe20003800200 */
[----:B--2---:R-:W-:-:S04]  /*8a8d0*/  IMAD.MOV.U32 R65, RZ, RZ, R147 ;  /* 0x000000ffff417224 */ /* 0x004fc800078e0093 */
[----:B------:R-:W1:Y:S01]  /*8a8e0*/  MUFU.RCP64H R3, R65 ;  /* 0x0000004100037308 */ /* 0x000e620000001800 */
[----:B------:R-:W-:-:S06]  /*8a8f0*/  IMAD.MOV.U32 R64, RZ, RZ, R146 ;  /* 0x000000ffff407224 */ /* 0x000fcc00078e0092 */
        /* <DEDUP_REMOVED lines=8> */
[----:B---3--:R-:W-:Y:S02]  /*8a980*/  DFMA R56, R84, R202, R86 ;  /* 0x000000ca5438722b */ /* 0x008fe40000000056 */
[----:B------:R-:W-:Y:S01]  /*8a990*/  DADD R2, -RZ, -R148 ;  /* 0x00000000ff027229 */ /* 0x000fe20000000994 */
[----:B------:R0:W-:Y:S04]  /*8a9a0*/  STL.128 [R1+0x8590], R144 ;  /* 0x0085909001007387 */ /* 0x0001e80000100c00 */
[----:B------:R0:W-:Y:S01]  /*8a9b0*/  STL.64 [R1+0x84d8], R56 ;  /* 0x0084d83801007387 */ /* 0x0001e20000100a00 */
[----:B------:R-:W-:-:S04]  /*8a9c0*/  FFMA R0, RZ, R65, R201 ;  /* 0x00000041ff007223 */ /* 0x000fc800000000c9 */
[----:B------:R-:W-:Y:S02]  /*8a9d0*/  FSETP.GEU.AND P2, PT, |R3|, 6.5827683646048100446e-37, PT ;  /* 0x036000000300780b */ /* 0x000fe40003f4e200 */
        /* <DEDUP_REMOVED lines=12> */
.L_x_4301:
[----:B------:R-:W-:Y:S05]  /*8aaa0*/  BSYNC.RECONVERGENT B3 ;  /* 0x0000000000037941 */ /* 0x000fea0003800200 */
.L_x_4300:
[----:B------:R-:W2:Y:S04]  /*8aab0*/  LDL.64 R64, [R1+0x85a0] ;  /* 0x0085a00001407983 */ /* 0x000ea80000100a00 */
[----:B------:R-:W3:Y:S04]  /*8aac0*/  LDL.LU.64 R86, [R1+0x8750] ;  /* 0x0087500001567983 */ /* 0x000ee80000300a00 */
[----:B------:R-:W4:Y:S04]  /*8aad0*/  LDL.LU.64 R84, [R1+0x8758] ;  /* 0x0087580001547983 */ /* 0x000f280000300a00 */
        /* <DEDUP_REMOVED lines=28> */
.L_x_4303:
[----:B------:R-:W-:Y:S05]  /*8aca0*/  BSYNC.RECONVERGENT B3 ;  /* 0x0000000000037941 */ /* 0x000fea0003800200 */
.L_x_4302:
        /* <DEDUP_REMOVED lines=31> */
.L_x_4305:
[----:B------:R-:W-:Y:S05]  /*8aea0*/  BSYNC.RECONVERGENT B3 ;  /* 0x0000000000037941 */ /* 0x000fea0003800200 */
.L_x_4304:
[----:B------:R-:W2:Y:S04]  /*8aeb0*/  LDL.64 R56, [R1+0x85a8] ;  /* 0x0085a80001387983 */ /* 0x000ea80000100a00 */
[----:B------:R-:W3:Y:S04]  /*8aec0*/  LDL.128 R144, [R1+0x46b0] ;  /* 0x0046b00001907983 */ /* 0x000ee80000100c00 */
[----:B------:R-:W4:Y:S04]  /*8aed0*/  LDL.LU.64 R84, [R1+0x89d8] ;  /* 0x0089d80001547983 */ /* 0x000f280000300a00 */
        /* <DEDUP_REMOVED lines=31> */
.L_x_4307:
[----:B------:R-:W-:Y:S05]  /*8b0d0*/  BSYNC.RECONVERGENT B3 ;  /* 0x0000000000037941 */ /* 0x000fea0003800200 */
.L_x_4306:
[----:B------:R-:W2:Y:S04]  /*8b0e0*/  LDL.LU.64 R86, [R1+0x8660] ;  /* 0x0086600001567983 */ /* 0x000ea80000300a00 */
        /* <DEDUP_REMOVED lines=30> */
.L_x_4309:
[----:B------:R-:W-:Y:S05]  /*8b2d0*/  BSYNC.RECONVERGENT B3 ;  /* 0x0000000000037941 */ /* 0x000fea0003800200 */
.L_x_4308:
[----:B------:R-:W2:Y:S04]  /*8b2e0*/  LDL.128 R56, [R1+0x4700] ;  /* 0x0047000001387983 */ /* 0x000ea80000100c00 */
[----:B------:R-:W3:Y:S04]  /*8b2f0*/  LDL.64 R86, [R1+0x8d00] ;  /* 0x008d000001567983 */ /* 0x000ee80000100a00 */
[----:B------:R-:W4:Y:S04]  /*8b300*/  LDL.LU.64 R134, [R1+0x8448] ;  /* 0x0084480001867983 */ /* 0x000f280000300a00 */
        /* <DEDUP_REMOVED lines=29> */
.L_x_4311:
[----:B------:R-:W-:Y:S05]  /*8b4e0*/  BSYNC.RECONVERGENT B3 ;  /* 0x0000000000037941 */ /* 0x000fea0003800200 */
.L_x_4310:
[----:B------:R-:W2:Y:S01]  /*8b4f0*/  LDL.128 R144, [R1+0x4710] ;  /* 0x0047100001907983 */ /* 0x000ea20000100c00 */
[----:B------:R-:W0:Y:S01]  /*8b500*/  MUFU.RCP64H R3, R73 ;  /* 0x0000004900037308 */ /* 0x000e220000001800 */
[----:B------:R-:W-:Y:S01]  /*8b510*/  HFMA2 R2, -RZ, RZ, 0, 5.9604644775390625e-08 ;  /* 0x00000001ff027431 */ /* 0x000fe200000001ff */
        /* <DEDUP_REMOVED lines=30> */
.L_x_4313:
[----:B------:R-:W-:Y:S05]  /*8b700*/  BSYNC.RECONVERGENT B3 ;  /* 0x0000000000037941 */ /* 0x000fea0003800200 */
.L_x_4312:
[----:B------:R-:W2:Y:S04]  /*8b710*/  LDL.128 R72, [R1+0x4750] ;  /* 0x0047500001487983 */ /* 0x000ea80000100c00 */
[----:B------:R-:W3:Y:S04]  /*8b720*/  LDL.64 R142, [R1+0x91a8] ;  /* 0x0091a800018e7983 */ /* 0x000ee80000100a00 */
[----:B0-----:R-:W4:Y:S04]  /*8b730*/  LDL.LU.64 R144, [R1+0x9070] ;  /* 0x0090700001907983 */ /* 0x001f280000300a00 */
        /* <DEDUP_REMOVED lines=35> */
.L_x_4315:
[----:B------:R-:W-:Y:S05]  /*8b970*/  BSYNC.RECONVERGENT B3 ;  /* 0x0000000000037941 */ /* 0x000fea0003800200 */
.L_x_4314:
[----:B------:R-:W2:Y:S04]  /*8b980*/  LDL.128 R84, [R1+0x4760] ;  /* 0x0047600001547983 */ /* 0x000ea80000100c00 */
[----:B------:R-:W3:Y:S04]  /*8b990*/  LDL.64 R4, [R1+0x8470] ;  /* 0x0084700001047983 */ /* 0x000ee80000100a00 */
[----:B------:R-:W4:Y:S04]  /*8b9a0*/  LDL.64 R142, [R1+0x8df8] ;  /* 0x008df800018e7983 */ /* 0x000f280000100a00 */
        /* <DEDUP_REMOVED lines=29> */
.L_x_4317:
[----:B------:R-:W-:Y:S05]  /*8bb80*/  BSYNC.RECONVERGENT B3 ;  /* 0x0000000000037941 */ /* 0x000fea0003800200 */
.L_x_4316:
        /* <DEDUP_REMOVED lines=13> */
[----:B------:R-:W-:Y:S02]  /*8bc60*/  BSSY.RECONVERGENT B3, `(.L_x_4318) ;  /* 0x000001b000037945 */ /* 0x000fe40003800200 */
[----:B------:R-:W-:-:S05]  /*8bc70*/  DFMA R44, R138, R178, R44 ;  /* 0x000000b28a2c722b */ /* 0x000fca000000002c */
        /* <DEDUP_REMOVED lines=25> */
.L_x_4319:
[----:B------:R-:W-:Y:S05]  /*8be10*/  BSYNC.RECONVERGENT B3 ;  /* 0x0000000000037941 */ /* 0x000fea0003800200 */
.L_x_4318:
[----:B------:R-:W2:Y:S04]  /*8be20*/  LDL.128 R104, [R1+0x47b0] ;  /* 0x0047b00001687983 */ /* 0x000ea80000100c00 */
[----:B------:R-:W3:Y:S04]  /*8be30*/  LDL.64 R142, [R1+0x9068] ;  /* 0x00906800018e7983 */ /* 0x000ee80000100a00 */
[----:B------:R-:W4:Y:S04]  /*8be40*/  LDL.64 R138, [R1+0x8e80] ;  /* 0x008e8000018a7983 */ /* 0x000f280000100a00 */
        /* <DEDUP_REMOVED lines=28> */
.L_x_4321:
[----:B------:R-:W-:Y:S05]  /*8c010*/  BSYNC.RECONVERGENT B3 ;  /* 0x0000000000037941 */ /* 0x000fea0003800200 */
.L_x_4320:
[----:B------:R-:W2:Y:S04]  /*8c020*/  LDL.128 R164, [R1+0x47d0] ;  /* 0x0047d00001a47983 */ /* 0x000ea80000100c00 */
[----:B------:R-:W3:Y:S04]  /*8c030*/  LDL.LU.64 R146, [R1+0x84e0] ;  /* 0x0084e00001927983 */ /* 0x000ee80000300a00 */
[----:B------:R-:W4:Y:S04]  /*8c040*/  LDL.LU.64 R156, [R1+0x8628] ;  /* 0x00862800019c7983 */ /* 0x000f280000300a00 */
[----:B------:R-:W5:Y:S04]  /*8c050*/  LDL.LU.64 R150, [R1+0x85f0] ;  /* 0x0085f00001967983 */ /* 0x000f680000300a00 */
[----:B------:R-:W5:Y:S04]  /*8c060*/  LDL.LU.64 R142, [R1+0x8678] ;  /* 0x00867800018e7983 */ /* 0x000f680000300a00 */
[----:B------:R-:W3:Y:S01]  /*8c070*/  LDL.LU.64 R160, [R1+0x8468] ;  /* 0x0084680001a07983 */ /* 0x000ee20000300a00 */
[----:B--2---:R-:W-:Y:S01]  /*8c080*/  MOV R158, R164 ;  /* 0x000000a4009e7202 */ /* 0x004fe20000000f00 */
[----:B------:R-:W-:-:S02]  /*8c090*/  IMAD.MOV.U32 R159, RZ, RZ, R165 ;  /* 0x000000ffff9f7224 */ /* 0x000fc400078e00a5 */
[----:B------:R0:W-:Y:S01]  /*8c0a0*/  STL.128 [R1+0x9860], R164 ;  /* 0x009860a401007387 */ /* 0x0001e20000100c00 */
[----:B------:R-:W-:Y:S01]  /*8c0b0*/  IMAD.MOV.U32 R134, RZ, RZ, R166 ;  /* 0x000000ffff867224 */ /* 0x000fe200078e00a6 */
[----:B------:R-:W-:Y:S02]  /*8c0c0*/  MOV R135, R167 ;  /* 0x000000a700877202 */ /* 0x000fe40000000f00 */
[----:B0-----:R-:W2:Y:S01]  /*8c0d0*/  LDL.128 R164, [R1+0x47c0] ;  /* 0x0047c00001a47983 */ /* 0x001ea20000100c00 */
[----:B------:R-:W0:Y:S01]  /*8c0e0*/  MUFU.RCP64H R3, R123 ;  /* 0x0000007b00037308 */ /* 0x000e220000001800 */
        /* <DEDUP_REMOVED lines=22> */
[-C--:B----4-:R-:W-:Y:S02]  /*8c250*/  DFMA R138, R138, R144.reuse, R156 ;  /* 0x000000908a8a722b */ /* 0x090fe4000000009c */
[-C--:B-----5:R-:W-:Y:S02]  /*8c260*/  DFMA R150, R148, R144.reuse, R150 ;  /* 0x000000909496722b */ /* 0x0a0fe40000000096 */
[----:B------:R-:W-:Y:S01]  /*8c270*/  DFMA R52, R134, R144, R142 ;  /* 0x000000908634722b */ /* 0x000fe2000000008e */
[----:B--2---:R0:W-:Y:S01]  /*8c280*/  STL.128 [R1+0x88c0], R164 ;  /* 0x0088c0a401007387 */ /* 0x0041e20000100c00 */
        /* <DEDUP_REMOVED lines=12> */
.L_x_4323:
[----:B------:R-:W-:Y:S05]  /*8c350*/  BSYNC.RECONVERGENT B3 ;  /* 0x0000000000037941 */ /* 0x000fea0003800200 */
.L_x_4322:
[----:B0-----:R-:W2:Y:S04]  /*8c360*/  LDL.128 R164, [R1+0x4800] ;  /* 0x0048000001a47983 */ /* 0x001ea80000100c00 */
        /* <DEDUP_REMOVED lines=21> */
[----:B---3--:R-:W-:-:S05]  /*8c4c0*/  DFMA R64, R148, R186, R156 ;  /* 0x000000ba9440722b */ /* 0x008fca000000009c */
[-C--:B------:R-:W-:Y:S02]  /*8c4d0*/  DFMA R48, R122, R186.reuse, R62 ;  /* 0x000000ba7a30722b */ /* 0x080fe4000000003e */
        /* <DEDUP_REMOVED lines=10> */
.L_x_4325:
[----:B------:R-:W-:Y:S05]  /*8c580*/  BSYNC.RECONVERGENT B3 ;  /* 0x0000000000037941 */ /* 0x000fea0003800200 */
.L_x_4324:
[----:B------:R-:W2:Y:S04]  /*8c590*/  LDL.128 R168, [R1+0x4880] ;  /* 0x0048800001a87983 */ /* 0x000ea80000100c00 */
[----:B------:R-:W3:Y:S04]  /*8c5a0*/  LDL.LU.64 R134, [R1+0x86a0] ;  /* 0x0086a00001867983 */ /* 0x000ee80000300a00 */
[----:B0-----:R-:W4:Y:S04]  /*8c5b0*/  LDL.LU.64 R164, [R1+0x8478] ;  /* 0x0084780001a47983 */ /* 0x001f280000300a00 */
[----:B------:R-:W4:Y:S04]  /*8c5c0*/  LDL.64 R148, [R1+0x9278] ;  /* 0x0092780001947983 */ /* 0x000f280000100a00 */
[----:B------:R-:W5:Y:S04]  /*8c5d0*/  LDL.64 R160, [R1+0x9190] ;  /* 0x0091900001a07983 */ /* 0x000f680000100a00 */
[----:B------:R-:W5:Y:S04]  /*8c5e0*/  LDL.64 R158, [R1+0x9198] ;  /* 0x00919800019e7983 */ /* 0x000f680000100a00 */
[----:B------:R-:W5:Y:S04]  /*8c5f0*/  LDL.LU.64 R156, [R1+0x85c0] ;  /* 0x0085c000019c7983 */ /* 0x000f680000300a00 */
[----:B------:R-:W5:Y:S01]  /*8c600*/  LDL.64 R128, [R1+0x9270] ;  /* 0x0092700001807983 */ /* 0x000f620000100a00 */
[----:B------:R-:W-:Y:S01]  /*8c610*/  IMAD.MOV.U32 R2, RZ, RZ, 0x1 ;  /* 0x00000001ff027424 */ /* 0x000fe200078e00ff */
[----:B------:R-:W-:Y:S01]  /*8c620*/  BSSY.RECONVERGENT B3, `(.L_x_4326) ;  /* 0x0000020000037945 */ /* 0x000fe20003800200 */
[----:B------:R-:W-:Y:S01]  /*8c630*/  DFMA R28, R204, R142, R28 ;  /* 0x0000008ecc1c722b */ /* 0x000fe2000000001c */
        /* <DEDUP_REMOVED lines=15> */
[----:B------:R0:W-:Y:S01]  /*8c730*/  STL.128 [R1+0x89e0], R168 ;  /* 0x0089e0a801007387 */ /* 0x0001e20000100c00 */
[-C--:B---3--:R-:W-:Y:S02]  /*8c740*/  DFMA R134, R206, R142.reuse, R134 ;  /* 0x0000008ece86722b */ /* 0x088fe40000000086 */
[-C--:B----4-:R-:W-:Y:S02]  /*8c750*/  DFMA R148, R148, R142.reuse, R164 ;  /* 0x0000008e9494722b */ /* 0x090fe400000000a4 */
[-C--:B-----5:R-:W-:Y:S02]  /*8c760*/  DFMA R234, R160, R142.reuse, R136 ;  /* 0x0000008ea0ea722b */ /* 0x0a0fe40000000088 */
[-C--:B------:R-:W-:Y:S02]  /*8c770*/  DFMA R44, R158, R142.reuse, R52 ;  /* 0x0000008e9e2c722b */ /* 0x080fe40000000034 */
        /* <DEDUP_REMOVED lines=10> */
.L_x_4327:
[----:B------:R-:W-:Y:S05]  /*8c820*/  BSYNC.RECONVERGENT B3 ;  /* 0x0000000000037941 */ /* 0x000fea0003800200 */
.L_x_4326:
[----:B------:R-:W2:Y:S04]  /*8c830*/  LDL.128 R164, [R1+0x48c0] ;  /* 0x0048c00001a47983 */ /* 0x000ea80000100c00 */
[----:B------:R-:W3:Y:S04]  /*8c840*/  LDL.LU.64 R136, [R1+0x8908] ;  /* 0x0089080001887983 */ /* 0x000ee80000300a00 */
        /* <DEDUP_REMOVED lines=32> */
.L_x_4329:
[----:B------:R-:W-:Y:S05]  /*8ca50*/  BSYNC.RECONVERGENT B3 ;  /* 0x0000000000037941 */ /* 0x000fea0003800200 */
.L_x_4328:
        /* <DEDUP_REMOVED lines=33> */
.L_x_4331:
[----:B------:R-:W-:Y:S05]  /*8cc70*/  BSYNC.RECONVERGENT B3 ;  /* 0x0000000000037941 */ /* 0x000fea0003800200 */
.L_x_4330:
[----:B------:R-:W2:Y:S01]  /*8cc80*/  LDL.LU.64 R44, [R1+0x8ae0] ;  /* 0x008ae000012c7983 */ /* 0x000ea20000300a00 */
[----:B------:R-:W0:Y:S01]  /*8cc90*/  MUFU.RCP64H R3, R9 ;  /* 0x0000000900037308 */ /* 0x000e220000001800 */
[----:B------:R-:W-:Y:S02]  /*8cca0*/  MOV R2, 0x1 ;  /* 0x0000000100027802 */ /* 0x000fe40000000f00 */
[----:B------:R-:W3:Y:S04]  /*8ccb0*/  LDL.LU.64 R52, [R1+0x8a58] ;  /* 0x008a580001347983 */ /* 0x000ee80000300a00 */
[----:B------:R-:W4:Y:S04]  /*8ccc0*/  LDL.LU.64 R164, [R1+0x8640] ;  /* 0x0086400001a47983 */ /* 0x000f280000300a00 */
        /* <DEDUP_REMOVED lines=13> */
[----:B---3--:R-:W-:-:S08]  /*8cda0*/  DFMA R6, R52, R140, R12 ;  /* 0x0000008c3406722b */ /* 0x008fd0000000000c */
[----:B------:R-:W-:-:S05]  /*8cdb0*/  FFMA R0, RZ, R9, R161 ;  /* 0x00000009ff007223 */ /* 0x000fca00000000a1 */
[----:B------:R-:W-:Y:S01]  /*8cdc0*/  FSETP.GT.AND P1, PT, |R0|, 1.469367938527859385e-39, PT ;  /* 0x001000000000780b */ /* 0x000fe20003f24200 */
[----:B------:R-:W-:Y:S01]  /*8cdd0*/  BSSY.RECONVERGENT B3, `(.L_x_4332) ;  /* 0x0000010000037945 */ /* 0x000fe20003800200 */
[-C--:B----4-:R-:W-:Y:S02]  /*8cde0*/  DFMA R226, R158, R140.reuse, R164 ;  /* 0x0000008c9ee2722b */ /* 0x090fe400000000a4 */
[-C--:B-----5:R-:W-:Y:S02]  /*8cdf0*/  DFMA R28, R156, R140.reuse, R28 ;  /* 0x0000008c9c1c722b */ /* 0x0a0fe4000000001c */
[-C--:B------:R-:W-:Y:S02]  /*8ce00*/  DFMA R44, R122, R140.reuse, R96 ;  /* 0x0000008c7a2c722b */ /* 0x080fe40000000060 */
[----:B--2---:R-:W-:Y:S02]  /*8ce10*/  DFMA R12, R2, R140, R102 ;  /* 0x0000008c020c722b */ /* 0x004fe40000000066 */
[----:B------:R-:W-:-:S10]  /*8ce20*/  DADD R2, -RZ, -R232 ;  /* 0x00000000ff027229 */ /* 0x000fd400000009e8 */
[----:B------:R-:W-:-:S13]  /*8ce30*/  FSETP.GEU.AND P2, PT, |R3|, 6.5827683646048100446e-37, PT ;  /* 0x036000000300780b */ /* 0x000fda0003f4e200 */
        /* <DEDUP_REMOVED lines=9> */
.L_x_4333:
[----:B------:R-:W-:Y:S05]  /*8ced0*/  BSYNC.RECONVERGENT B3 ;  /* 0x0000000000037941 */ /* 0x000fea0003800200 */
.L_x_4332:
[----:B------:R-:W2:Y:S04]  /*8cee0*/  LDL.64 R102, [R1+0x84a0] ;  /* 0x0084a00001667983 */ /* 0x000ea80000100a00 */
[----:B------:R-:W3:Y:S04]  /*8cef0*/  LDL.128 R172, [R1+0x4960] ;  /* 0x0049600001ac7983 */ /* 0x000ee80000100c00 */
[----:B------:R-:W4:Y:S04]  /*8cf00*/  LDL.LU.64 R164, [R1+0x87c8] ;  /* 0x0087c80001a47983 */ /* 0x000f280000300a00 */
[----:B------:R-:W5:Y:S04]  /*8cf10*/  LDL.64 R96, [R1+0x8e90] ;  /* 0x008e900001607983 */ /* 0x000f680000100a00 */
[----:B------:R-:W5:Y:S01]  /*8cf20*/  LDL.64 R156, [R1+0x8b38] ;  /* 0x008b3800019c7983 */ /* 0x000f620000100a00 */
        /* <DEDUP_REMOVED lines=16> */
[----:B------:R-:W-:Y:S02]  /*8d030*/  IMAD.MOV.U32 R122, RZ, RZ, R172 ;  /* 0x000000ffff7a7224 */ /* 0x000fe400078e00ac */
[----:B------:R-:W-:Y:S01]  /*8d040*/  IMAD.MOV.U32 R123, RZ, RZ, R173 ;  /* 0x000000ffff7b7224 */ /* 0x000fe200078e00ad */
[-C--:B----4-:R-:W-:Y:S02]  /*8d050*/  DFMA R52, R164, R160.reuse, R6 ;  /* 0x000000a0a434722b */ /* 0x090fe40000000006 */
[-C--:B------:R-:W-:Y:S02]  /*8d060*/  DFMA R64, R10, R160.reuse, R154 ;  /* 0x000000a00a40722b */ /* 0x080fe4000000009a */
[-C--:B-----5:R-:W-:Y:S02]  /*8d070*/  DFMA R96, R96, R160.reuse, R12 ;  /* 0x000000a06060722b */ /* 0x0a0fe4000000000c */
        /* <DEDUP_REMOVED lines=11> */
.L_x_4335:
[----:B------:R-:W-:Y:S05]  /*8d130*/  BSYNC.RECONVERGENT B3 ;  /* 0x0000000000037941 */ /* 0x000fea0003800200 */
.L_x_4334:
[----:B------:R-:W2:Y:S04]  /*8d140*/  LDL.128 R172, [R1+0x49b0] ;  /* 0x0049b00001ac7983 */ /* 0x000ea80000100c00 */
[----:B------:R-:W3:Y:S04]  /*8d150*/  LDL.64 R28, [R1+0x84a8] ;  /* 0x0084a800011c7983 */ /* 0x000ee80000100a00 */
[----:B------:R-:W4:Y:S04]  /*8d160*/  LDL.64 R164, [R1+0x9e20] ;  /* 0x009e200001a47983 */ /* 0x000f280000100a00 */
[----:B------:R-:W5:Y:S04]  /*8d170*/  LDL.64 R44, [R1+0x9e28] ;  /* 0x009e2800012c7983 */ /* 0x000f680000100a00 */
[----:B------:R-:W5:Y:S04]  /*8d180*/  LDL.64 R102, [R1+0x9170] ;  /* 0x0091700001667983 */ /* 0x000f680000100a00 */
        /* <DEDUP_REMOVED lines=33> */
.L_x_4337:
[----:B------:R-:W-:Y:S05]  /*8d3a0*/  BSYNC.RECONVERGENT B3 ;  /* 0x0000000000037941 */ /* 0x000fea0003800200 */
.L_x_4336:
[----:B------:R-:W2:Y:S04]  /*8d3b0*/  LDL.128 R164, [R1+0x49c0] ;  /* 0x0049c00001a47983 */ /* 0x000ea80000100c00 */
[----:B------:R-:W3:Y:S04]  /*8d3c0*/  LDL.128 R172, [R1+0x49d0] ;  /* 0x0049d00001ac7983 */ /* 0x000ee80000100c00 */
[----:B------:R-:W4:Y:S01]  /*8d3d0*/  LDL.64 R154, [R1+0x8728] ;  /* 0x00872800019a7983 */ /* 0x000f220000100a00 */
[----:B------:R-:W-:-:S03]  /*8d3e0*/  IMAD.MOV.U32 R2, RZ, RZ, 0x1 ;  /* 0x00000001ff027424 */ /* 0x000fc600078e00ff */
[----:B--2---:R0:W-:Y:S01]  /*8d3f0*/  STL.128 [R1+0x9940], R164 ;  /* 0x009940a401007387 */ /* 0x0041e20000100c00 */
[----:B------:R-:W-:Y:S01]  /*8d400*/  MOV R170, R166 ;  /* 0x000000a600aa7202 */ /* 0x000fe20000000f00 */
[----:B------:R-:W-:Y:S02]  /*8d410*/  IMAD.MOV.U32 R171, RZ, RZ, R167 ;  /* 0x000000ffffab7224 */ /* 0x000fe400078e00a7 */
[----:B---3--:R1:W-:Y:S01]  /*8d420*/  STL.128 [R1+0x9d90], R172 ;  /* 0x009d90ac01007387 */ /* 0x0083e20000100c00 */
[----:B------:R-:W-:Y:S02]  /*8d430*/  IMAD.MOV.U32 R156, RZ, RZ, R174 ;  /* 0x000000ffff9c7224 */ /* 0x000fe400078e00ae */
[----:B------:R-:W-:Y:S02]  /*8d440*/  IMAD.MOV.U32 R157, RZ, RZ, R175 ;  /* 0x000000ffff9d7224 */ /* 0x000fe400078e00af */
[----:B0-----:R-:W-:Y:S01]  /*8d450*/  IMAD.MOV.U32 R166, RZ, RZ, R172 ;  /* 0x000000ffffa67224 */ /* 0x001fe200078e00ac */
[----:B------:R-:W-:-:S02]  /*8d460*/  MOV R167, R173 ;  /* 0x000000ad00a77202 */ /* 0x000fc40000000f00 */
[----:B-1----:R-:W2:Y:S01]  /*8d470*/  LDL.128 R172, [R1+0x49e0] ;  /* 0x0049e00001ac7983 */ /* 0x002ea20000100c00 */
[----:B------:R-:W-:Y:S02]  /*8d480*/  IMAD.MOV.U32 R62, RZ, RZ, R164 ;  /* 0x000000ffff3e7224 */ /* 0x000fe400078e00a4 */
[----:B------:R-:W-:Y:S02]  /*8d490*/  IMAD.MOV.U32 R63, RZ, RZ, R165 ;  /* 0x000000ffff3f7224 */ /* 0x000fe400078e00a5 */
[----:B------:R-:W3:Y:S01]  /*8d4a0*/  LDL.64 R164, [R1+0x89d8] ;  /* 0x0089d80001a47983 */ /* 0x000ee20000100a00 */
[----:B----4-:R-:W0:Y:S02]  /*8d4b0*/  MUFU.RCP64H R3, R155 ;  /* 0x0000009b00037308 */ /* 0x010e240000001800 */
        /* <DEDUP_REMOVED lines=16> */
[-C--:B------:R-:W-:Y:S01]  /*8d5c0*/  DFMA R166, R156, R6.reuse, R134 ;  /* 0x000000069ca6722b */ /* 0x080fe20000000086 */
[----:B--2---:R0:W-:Y:S01]  /*8d5d0*/  STL.128 [R1+0x8750], R172 ;  /* 0x008750ac01007387 */ /* 0x0041e20000100c00 */
[----:B------:R-:W-:Y:S01]  /*8d5e0*/  MOV R70, R172 ;  /* 0x000000ac00467202 */ /* 0x000fe20000000f00 */
[----:B------:R-:W-:Y:S01]  /*8d5f0*/  IMAD.MOV.U32 R71, RZ, RZ, R173 ;  /* 0x000000ffff477224 */ /* 0x000fe200078e00ad */
[----:B---3--:R-:W-:-:S05]  /*8d600*/  DFMA R164, R164, R6, R146 ;  /* 0x00000006a4a4722b */ /* 0x008fca0000000092 */
        /* <DEDUP_REMOVED lines=10> */
.L_x_4339:
[----:B------:R-:W-:Y:S05]  /*8d6b0*/  BSYNC.RECONVERGENT B3 ;  /* 0x0000000000037941 */ /* 0x000fea0003800200 */
.L_x_4338:
[----:B0-----:R-:W2:Y:S04]  /*8d6c0*/  LDL.128 R172, [R1+0x49f0] ;  /* 0x0049f00001ac7983 */ /* 0x001ea80000100c00 */
[----:B------:R0:W-:Y:S04]  /*8d6d0*/  STL.128 [R1+0xa950], R8 ;  /* 0x00a9500801007387 */ /* 0x0001e80000100c00 */
[----:B------:R-:W3:Y:S04]  /*8d6e0*/  LDL.LU.64 R182, [R1+0x8440] ;  /* 0x0084400001b67983 */ /* 0x000ee80000300a00 */
[----:B0-----:R-:W4:Y:S01]  /*8d6f0*/  LDL.128 R8, [R1+0x4a10] ;  /* 0x004a100001087983 */ /* 0x001f220000100c00 */
[----:B--2---:R-:W-:Y:S01]  /*8d700*/  MOV R206, R172 ;  /* 0x000000ac00ce7202 */ /* 0x004fe20000000f00 */
[----:B------:R-:W-:-:S02]  /*8d710*/  IMAD.MOV.U32 R207, RZ, RZ, R173 ;  /* 0x000000ffffcf7224 */ /* 0x000fc400078e00ad */
[----:B------:R0:W-:Y:S01]  /*8d720*/  STL.128 [R1+0x9a70], R172 ;  /* 0x009a70ac01007387 */ /* 0x0001e20000100c00 */
[----:B------:R-:W-:Y:S01]  /*8d730*/  IMAD.MOV.U32 R204, RZ, RZ, R174 ;  /* 0x000000ffffcc7224 */ /* 0x000fe200078e00ae */
[----:B------:R-:W-:Y:S02]  /*8d740*/  MOV R205, R175 ;  /* 0x000000af00cd7202 */ /* 0x000fe40000000f00 */
[----:B0-----:R-:W2:Y:S01]  /*8d750*/  LDL.128 R172, [R1+0x4a00] ;  /* 0x004a000001ac7983 */ /* 0x001ea20000100c00 */
[----:B----4-:R-:W-:Y:S01]  /*8d760*/  IMAD.MOV.U32 R180, RZ, RZ, R8 ;  /* 0x000000ffffb47224 */ /* 0x010fe200078e0008 */
[----:B------:R-:W-:Y:S02]  /*8d770*/  MOV R181, R9 ;  /* 0x0000000900b57202 */ /* 0x000fe40000000f00 */
[----:B------:R0:W-:Y:S01]  /*8d780*/  STL.128 [R1+0x9850], R8 ;  /* 0x0098500801007387 */ /* 0x0001e20000100c00 */
[----:B------:R-:W-:Y:S02]  /*8d790*/  IMAD.MOV.U32 R146, RZ, RZ, R10 ;  /* 0x000000ffff927224 */ /* 0x000fe400078e000a */
[----:B------:R-:W-:-:S02]  /*8d7a0*/  IMAD.MOV.U32 R147, RZ, RZ, R11 ;  /* 0x000000ffff937224 */ /* 0x000fc400078e000b */
[----:B0-----:R-:W4:Y:S01]  /*8d7b0*/  LDL.128 R8, [R1+0x4a20] ;  /* 0x004a200001087983 */ /* 0x001f220000100c00 */
[----:B--2---:R-:W-:-:S03]  /*8d7c0*/  IMAD.MOV.U32 R170, RZ, RZ, R172 ;  /* 0x000000ffffaa7224 */ /* 0x004fc600078e00ac */
[----:B------:R4:W-:Y:S01]  /*8d7d0*/  STL.128 [R1+0x9e40], R172 ;  /* 0x009e40ac01007387 */ /* 0x0009e20000100c00 */
[----:B------:R-:W-:Y:S01]  /*8d7e0*/  IMAD.MOV.U32 R171, RZ, RZ, R173 ;  /* 0x000000ffffab7224 */ /* 0x000fe200078e00ad */
[----:B------:R-:W-:Y:S01]  /*8d7f0*/  MOV R138, R174 ;  /* 0x000000ae008a7202 */ /* 0x000fe20000000f00 */
[----:B------:R-:W-:Y:S01]  /*8d800*/  IMAD.MOV.U32 R139, RZ, RZ, R175 ;  /* 0x000000ffff8b7224 */ /* 0x000fe200078e00af */
[----:B----4-:R-:W-:Y:S01]  /*8d810*/  MOV R174, R8 ;  /* 0x0000000800ae7202 */ /* 0x010fe20000000f00 */
[----:B------:R-:W-:Y:S01]  /*8d820*/  IMAD.MOV.U32 R175, RZ, RZ, R9 ;  /* 0x000000ffffaf7224 */ /* 0x000fe200078e0009 */
        /* <DEDUP_REMOVED lines=11> */
[----:B--2---:R-:W-:Y:S01]  /*8d8e0*/  IMAD.MOV.U32 R154, RZ, RZ, R8 ;  /* 0x000000ffff9a7224 */ /* 0x004fe200078e0008 */
[----:B------:R0:W-:Y:S01]  /*8d8f0*/  STL.128 [R1+0x97d0], R8 ;  /* 0x0097d00801007387 */ /* 0x0001e20000100c00 */
[----:B------:R-:W-:Y:S01]  /*8d900*/  IMAD.MOV.U32 R155, RZ, RZ, R9 ;  /* 0x000000ffff9b7224 */ /* 0x000fe200078e0009 */
[----:B------:R-:W-:Y:S01]  /*8d910*/  MOV R134, R10 ;  /* 0x0000000a00867202 */ /* 0x000fe20000000f00 */
[----:B------:R-:W-:Y:S02]  /*8d920*/  IMAD.MOV.U32 R135, RZ, RZ, R11 ;  /* 0x000000ffff877224 */ /* 0x000fe400078e000b */
[----:B0-----:R0:W5:Y:S01]  /*8d930*/  LDL.LU.128 R8, [R1+0xa950] ;  /* 0x00a9500001087983 */ /* 0x0011620000300c00 */
[----:B------:R-:W-:-:S08]  /*8d940*/  DMUL R12, R2, -R36 ;  /* 0x80000024020c7228 */ /* 0x000fd00000000000 */
[----:B------:R-:W-:Y:S02]  /*8d950*/  DFMA R48, -R130, R12, -R36 ;  /* 0x0000000c8230722b */ /* 0x000fe40000000924 */
[-C--:B------:R-:W-:Y:S02]  /*8d960*/  DFMA R170, R170, R4.reuse, R128 ;  /* 0x00000004aaaa722b */ /* 0x080fe40000000080 */
[----:B------:R-:W-:-:S04]  /*8d970*/  DFMA R128, R174, R4, R152 ;  /* 0x00000004ae80722b */ /* 0x000fc80000000098 */
        /* <DEDUP_REMOVED lines=10> */
[-C--:B---3--:R-:W-:Y:S02]  /*8da20*/  DFMA R48, R180, R4.reuse, R182 ;  /* 0x00000004b430722b */ /* 0x088fe400000000b6 */
[-C--:B------:R-:W-:Y:S02]  /*8da30*/  DFMA R146, R146, R4.reuse, R136 ;  /* 0x000000049292722b */ /* 0x080fe40000000088 */
[----:B------:R-:W-:-:S02]  /*8da40*/  DFMA R64, R172, R4, R52 ;  /* 0x00000004ac40722b */ /* 0x000fc40000000034 */
[-C--:B------:R-:W-:Y:S02]  /*8da50*/  DFMA R96, R154, R4.reuse, R96 ;  /* 0x000000049a60722b */ /* 0x080fe40000000060 */
[----:B------:R-:W-:Y:S01]  /*8da60*/  DFMA R44, R134, R4, R44 ;  /* 0x00000004862c722b */ /* 0x000fe2000000002c */
[----:B0-----:R-:W-:Y:S10]  /*8da70*/  @P1 BRA P2, `(.L_x_4341) ;  /* 0x0000000000201947 */ /* 0x001ff40001000000 */
        /* <DEDUP_REMOVED lines=8> */
.L_x_4341:
[----:B------:R-:W-:Y:S05]  /*8db00*/  BSYNC.RECONVERGENT B3 ;  /* 0x0000000000037941 */ /* 0x000fea0003800200 */
.L_x_4340:
[----:B------:R-:W2:Y:S04]  /*8db10*/  LDL.64 R130, [R1+0x8a88] ;  /* 0x008a880001827983 */ /* 0x000ea80000100a00 */
[----:B------:R-:W3:Y:S04]  /*8db20*/  LDL.64 R152, [R1+0x8ec0] ;  /* 0x008ec00001987983 */ /* 0x000ee80000100a00 */
        /* <DEDUP_REMOVED lines=33> */
.L_x_4343:
[----:B------:R-:W-:Y:S05]  /*8dd40*/  BSYNC.RECONVERGENT B3 ;  /* 0x0000000000037941 */ /* 0x000fea0003800200 */
.L_x_4342:
[----:B------:R-:W2:Y:S04]  /*8dd50*/  LDL.128 R172, [R1+0x4af0] ;  /* 0x004af00001ac7983 */ /* 0x000ea80000100c00 */
[----:B------:R-:W3:Y:S04]  /*8dd60*/  LDL.64 R136, [R1+0x9010] ;  /* 0x0090100001887983 */ /* 0x000ee80000100a00 */
[----:B------:R-:W4:Y:S04]  /*8dd70*/  LDL.64 R130, [R1+0x8cb8] ;  /* 0x008cb80001827983 */ /* 0x000f280000100a00 */
[----:B------:R-:W4:Y:S04]  /*8dd80*/  LDL.LU.64 R148, [R1+0x88f8] ;  /* 0x0088f80001947983 */ /* 0x000f280000300a00 */
[----:B------:R-:W4:Y:S01]  /*8dd90*/  LDL.64 R122, [R1+0x9220] ;  /* 0x00922000017a7983 */ /* 0x000f220000100a00 */
        /* <DEDUP_REMOVED lines=8> */
[----:B------:R-:W-:Y:S01]  /*8de20*/  DFMA R52, -R54, R48, -R12 ;  /* 0x000000303634722b */ /* 0x000fe2000000090c */
[----:B------:R-:W-:Y:S01]  /*8de30*/  BSSY.RECONVERGENT B3, `(.L_x_4344) ;  /* 0x0000017000037945 */ /* 0x000fe20003800200 */
[----:B--2---:R0:W-:Y:S06]  /*8de40*/  STL.128 [R1+0x9d80], R172 ;  /* 0x009d80ac01007387 */ /* 0x0041ec0000100c00 */
[----:B0-----:R-:W-:Y:S02]  /*8de50*/  DFMA R174, R2, R52, R48 ;  /* 0x0000003402ae722b */ /* 0x001fe40000000030 */
[----:B------:R-:W-:-:S08]  /*8de60*/  DADD R2, -RZ, -R12 ;  /* 0x00000000ff027229 */ /* 0x000fd0000000090c */
[----:B------:R-:W-:Y:S02]  /*8de70*/  FFMA R0, RZ, R55, R175 ;  /* 0x00000037ff007223 */ /* 0x000fe400000000af */
[----:B------:R-:W-:-:S03]  /*8de80*/  FSETP.GEU.AND P2, PT, |R3|, 6.5827683646048100446e-37, PT ;  /* 0x036000000300780b */ /* 0x000fc60003f4e200 */
[----:B------:R-:W-:Y:S01]  /*8de90*/  FSETP.GT.AND P1, PT, |R0|, 1.469367938527859385e-39, PT ;  /* 0x001000000000780b */ /* 0x000fe20003f24200 */
[----:B------:R-:W-:Y:S02]  /*8dea0*/  IMAD.MOV.U32 R62, RZ, RZ, R172 ;  /* 0x000000ffff3e7224 */ /* 0x000fe400078e00ac */
[----:B------:R-:W-:Y:S01]  /*8deb0*/  IMAD.MOV.U32 R63, RZ, RZ, R173 ;  /* 0x000000ffff3f7224 */ /* 0x000fe200078e00ad */
[-C--:B---3--:R-:W-:Y:S02]  /*8dec0*/  DFMA R28, R136, R154.reuse, R28 ;  /* 0x0000009a881c722b */ /* 0x088fe4000000001c */
[-C--:B----4-:R-:W-:Y:S02]  /*8ded0*/  DFMA R136, R130, R154.reuse, R102 ;  /* 0x0000009a8288722b */ /* 0x090fe40000000066 */
        /* <DEDUP_REMOVED lines=12> */
.L_x_4345:
[----:B------:R-:W-:Y:S05]  /*8dfa0*/  BSYNC.RECONVERGENT B3 ;  /* 0x0000000000037941 */ /* 0x000fea0003800200 */
.L_x_4344:
[----:B------:R-:W2:Y:S04]  /*8dfb0*/  LDL.128 R148, [R1+0x4b40] ;  /* 0x004b400001947983 */ /* 0x000ea80000100c00 */
[----:B------:R-:W3:Y:S04]  /*8dfc0*/  LDL.LU.64 R102, [R1+0x8900] ;  /* 0x0089000001667983 */ /* 0x000ee80000300a00 */
[----:B------:R-:W4:Y:S04]  /*8dfd0*/  LDL.64 R70, [R1+0x90c0] ;  /* 0x0090c00001467983 */ /* 0x000f280000100a00 */
        /* <DEDUP_REMOVED lines=32> */
.L_x_4347:
[----:B------:R-:W-:Y:S05]  /*8e1e0*/  BSYNC.RECONVERGENT B3 ;  /* 0x0000000000037941 */ /* 0x000fea0003800200 */
.L_x_4346:
[----:B------:R-:W2:Y:S04]  /*8e1f0*/  LDL.64 R62, [R1+0x9c90] ;  /* 0x009c9000013e7983 */ /* 0x000ea80000100a00 */
[----:B------:R-:W3:Y:S04]  /*8e200*/  LDL.64 R96, [R1+0x9c98] ;  /* 0x009c980001607983 */ /* 0x000ee80000100a00 */
[----:B------:R-:W4:Y:S04]  /*8e210*/  LDL.64 R70, [R1+0x8c10] ;  /* 0x008c100001467983 */ /* 0x000f280000100a00 */
        /* <DEDUP_REMOVED lines=29> */
.L_x_4349:
[----:B------:R-:W-:Y:S05]  /*8e3f0*/  BSYNC.RECONVERGENT B3 ;  /* 0x0000000000037941 */ /* 0x000fea0003800200 */
.L_x_4348:
[----:B------:R-:W0:Y:S04]  /*8e400*/  LDL.LU.64 R28, [R1+0x8e10] ;  /* 0x008e1000011c7983 */ /* 0x000e280000300a00 */
[----:B------:R-:W2:Y:S04]  /*8e410*/  LDL.64 R36, [R1+0x4bb8] ;  /* 0x004bb80001247983 */ /* 0x000ea80000100a00 */
[----:B------:R-:W3:Y:S01]  /*8e420*/  LDL.LU.64 R52, [R1+0x8e18] ;  /* 0x008e180001347983 */ /* 0x000ee20000300a00 */
[----:B------:R-:W1:Y:S01]  /*8e430*/  MUFU.RCP64H R3, R69 ;  /* 0x0000004500037308 */ /* 0x000e620000001800 */
[----:B------:R-:W-:-:S02]  /*8e440*/  IMAD.MOV.U32 R2, RZ, RZ, 0x1 ;  /* 0x00000001ff027424 */ /* 0x000fc400078e00ff */
        /* <DEDUP_REMOVED lines=12> */
[----:B------:R-:W4:Y:S01]  /*8e510*/  LDL.64 R100, [R1+0x4c38] ;  /* 0x004c380001647983 */ /* 0x000f220000100a00 */
[----:B0-----:R-:W-:-:S02]  /*8e520*/  DFMA R150, R28, R12, R242 ;  /* 0x0000000c1c96722b */ /* 0x001fc400000000f2 */
[----:B-1----:R-:W-:Y:S01]  /*8e530*/  DFMA R28, -R68, R2, 1 ;  /* 0x3ff00000441c742b */ /* 0x002fe20000000102 */
[----:B------:R-:W4:Y:S07]  /*8e540*/  LDL.LU.64 R242, [R1+0x8dd0] ;  /* 0x008dd00001f27983 */ /* 0x000f2e0000300a00 */
[----:B------:R-:W-:-:S08]  /*8e550*/  DFMA R28, R28, R28, R28 ;  /* 0x0000001c1c1c722b */ /* 0x000fd0000000001c */
[----:B------:R-:W-:-:S08]  /*8e560*/  DFMA R2, R2, R28, R2 ;  /* 0x0000001c0202722b */ /* 0x000fd00000000002 */
[----:B------:R-:W-:Y:S02]  /*8e570*/  DFMA R28, -R68, R2, 1 ;  /* 0x3ff00000441c742b */ /* 0x000fe40000000102 */
[-C--:B--2---:R-:W-:Y:S02]  /*8e580*/  DFMA R148, R36, R12.reuse, R238 ;  /* 0x0000000c2494722b */ /* 0x084fe400000000ee */
[----:B---3--:R-:W-:Y:S01]  /*8e590*/  DFMA R52, R52, R12, R164 ;  /* 0x0000000c3434722b */ /* 0x008fe200000000a4 */
[----:B------:R-:W2:Y:S03]  /*8e5a0*/  LDL.LU.64 R238, [R1+0x8f68] ;  /* 0x008f680001ee7983 */ /* 0x000ea60000300a00 */
[----:B------:R-:W-:Y:S01]  /*8e5b0*/  DFMA R28, R2, R28, R2 ;  /* 0x0000001c021c722b */ /* 0x000fe20000000002 */
[----:B------:R-:W3:Y:S04]  /*8e5c0*/  LDL.LU.64 R164, [R1+0x8b68] ;  /* 0x008b680001a47983 */ /* 0x000ee80000300a00 */
[----:B------:R-:W2:Y:S03]  /*8e5d0*/  LDL.64 R2, [R1+0x4bf8] ;  /* 0x004bf80001027983 */ /* 0x000ea60000100a00 */
[----:B------:R-:W-:-:S08]  /*8e5e0*/  DMUL R36, R28, -R148 ;  /* 0x800000941c247228 */ /* 0x000fd00000000000 */
[----:B------:R-:W-:-:S08]  /*8e5f0*/  DFMA R48, -R68, R36, -R148 ;  /* 0x000000244430722b */ /* 0x000fd00000000994 */
[----:B------:R-:W-:Y:S02]  /*8e600*/  DFMA R28, R28, R48, R36 ;  /* 0x000000301c1c722b */ /* 0x000fe40000000024 */
[----:B------:R-:W3:Y:S04]  /*8e610*/  LDL.LU.64 R48, [R1+0x8bb0] ;  /* 0x008bb00001307983 */ /* 0x000ee80000300a00 */
[----:B------:R-:W3:Y:S01]  /*8e620*/  LDL.LU.64 R36, [R1+0x8f48] ;  /* 0x008f480001247983 */ /* 0x000ee20000300a00 */
[-C--:B----4-:R-:W-:Y:S02]  /*8e630*/  DFMA R96, R96, R12.reuse, R222 ;  /* 0x0000000c6060722b */ /* 0x090fe400000000de */
[----:B------:R-:W-:Y:S01]  /*8e640*/  DFMA R222, R206, R12, R136 ;  /* 0x0000000ccede722b */ /* 0x000fe20000000088 */
[----:B------:R-:W-:-:S05]  /*8e650*/  FFMA R0, RZ, R69, R29 ;  /* 0x00000045ff007223 */ /* 0x000fca000000001d */
[----:B------:R-:W-:Y:S01]  /*8e660*/  FSETP.GT.AND P1, PT, |R0|, 1.469367938527859385e-39, PT ;  /* 0x001000000000780b */ /* 0x000fe20003f24200 */
[-C--:B------:R-:W-:Y:S01]  /*8e670*/  DFMA R70, R70, R12.reuse, R146 ;  /* 0x0000000c4646722b */ /* 0x080fe20000000092 */
[----:B------:R-:W-:Y:S01]  /*8e680*/  BSSY.RECONVERGENT B3, `(.L_x_4350) ;  /* 0x000001b000037945 */ /* 0x000fe20003800200 */
[-C--:B------:R-:W-:Y:S02]  /*8e690*/  DFMA R64, R64, R12.reuse, R128 ;  /* 0x0000000c4040722b */ /* 0x080fe40000000080 */
[-C--:B------:R-:W-:Y:S02]  /*8e6a0*/  DFMA R146, R224, R12.reuse, R230 ;  /* 0x0000000ce092722b */ /* 0x080fe400000000e6 */
[-C--:B------:R-:W-:Y:S02]  /*8e6b0*/  DFMA R180, R180, R12.reuse, R152 ;  /* 0x0000000cb4b4722b */ /* 0x080fe40000000098 */
[-C--:B------:R-:W-:Y:S02]  /*8e6c0*/  DFMA R62, R242, R12.reuse, R62 ;  /* 0x0000000cf23e722b */ /* 0x080fe4000000003e */
[----:B--2---:R-:W-:-:S02]  /*8e6d0*/  DFMA R206, R2, R12, R182 ;  /* 0x0000000c02ce722b */ /* 0x004fc400000000b6 */
[----:B------:R-:W-:-:S10]  /*8e6e0*/  DADD R2, -RZ, -R148 ;  /* 0x00000000ff027229 */ /* 0x000fd40000000994 */
[----:B------:R-:W-:Y:S01]  /*8e6f0*/  FSETP.GEU.AND P2, PT, |R3|, 6.5827683646048100446e-37, PT ;  /* 0x036000000300780b */ /* 0x000fe20003f4e200 */
[-C--:B---3--:R-:W-:Y:S02]  /*8e700*/  DFMA R48, R48, R12.reuse, R228 ;  /* 0x0000000c3030722b */ /* 0x088fe400000000e4 */
[-C--:B------:R-:W-:Y:S02]  /*8e710*/  DFMA R134, R164, R12.reuse, R134 ;  /* 0x0000000ca486722b */ /* 0x080fe40000000086 */
[----:B------:R-:W-:-:S03]  /*8e720*/  DFMA R36, R36, R12, R138 ;  /* 0x0000000c2424722b */ /* 0x000fc6000000008a */
[----:B------:R0:W-:Y:S01]  /*8e730*/  STL.64 [R1+0x8488], R48 ;  /* 0x0084883001007387 */ /* 0x0001e20000100a00 */
[-C--:B------:R-:W-:Y:S02]  /*8e740*/  DFMA R130, R238, R12.reuse, R130 ;  /* 0x0000000cee82722b */ /* 0x080fe40000000082 */
[-C--:B------:R-:W-:Y:S02]  /*8e750*/  DFMA R138, R236, R12.reuse, R166 ;  /* 0x0000000cec8a722b */ /* 0x080fe400000000a6 */
[-C--:B------:R-:W-:Y:S02]  /*8e760*/  DFMA R164, R232, R12.reuse, R168 ;  /* 0x0000000ce8a4722b */ /* 0x080fe400000000a8 */
[-C--:B0-----:R-:W-:Y:S02]  /*8e770*/  DFMA R48, R248, R12.reuse, R102 ;  /* 0x0000000cf830722b */ /* 0x081fe40000000066 */
        /* <DEDUP_REMOVED lines=11> */
.L_x_4351:
[----:B------:R-:W-:Y:S05]  /*8e830*/  BSYNC.RECONVERGENT B3 ;  /* 0x0000000000037941 */ /* 0x000fea0003800200 */
.L_x_4350:
[----:B------:R-:W2:Y:S01]  /*8e840*/  LDL.LU.64 R122, [R1+0x8cf8] ;  /* 0x008cf800017a7983 */ /* 0x000ea20000300a00 */
[----:B------:R-:W0:Y:S01]  /*8e850*/  MUFU.RCP64H R3, R133 ;  /* 0x0000008500037308 */ /* 0x000e220000001800 */
[----:B------:R-:W-:Y:S02]  /*8e860*/  MOV R2, 0x1 ;  /* 0x0000000100027802 */ /* 0x000fe40000000f00 */
[----:B------:R-:W3:Y:S04]  /*8e870*/  LDL.LU.64 R148, [R1+0x8ae8] ;  /* 0x008ae80001947983 */ /* 0x000ee80000300a00 */
[----:B------:R-:W4:Y:S04]  /*8e880*/  LDL.LU.64 R136, [R1+0x8850] ;  /* 0x0088500001887983 */ /* 0x000f280000300a00 */
[----:B------:R-:W4:Y:S04]  /*8e890*/  LDL.LU.64 R128, [R1+0x8858] ;  /* 0x0088580001807983 */ /* 0x000f280000300a00 */
[----:B------:R-:W4:Y:S01]  /*8e8a0*/  LDL.128 R228, [R1+0x4cc0] ;  /* 0x004cc00001e47983 */ /* 0x000f220000100c00 */
[----:B0-----:R-:W-:-:S03]  /*8e8b0*/  DFMA R68, -R132, R2, 1 ;  /* 0x3ff000008444742b */ /* 0x001fc60000000102 */
[----:B------:R-:W4:Y:S04]  /*8e8c0*/  LDL.LU.64 R182, [R1+0x8b28] ;  /* 0x008b280001b67983 */ /* 0x000f280000300a00 */
[----:B------:R-:W4:Y:S01]  /*8e8d0*/  LDL.LU.64 R168, [R1+0x85f8] ;  /* 0x0085f80001a87983 */ /* 0x000f220000300a00 */
[----:B------:R-:W-:-:S03]  /*8e8e0*/  DFMA R68, R68, R68, R68 ;  /* 0x000000444444722b */ /* 0x000fc60000000044 */
[----:B------:R-:W4:Y:S04]  /*8e8f0*/  LDL.64 R100, [R1+0x9e60] ;  /* 0x009e600001647983 */ /* 0x000f280000100a00 */
[----:B------:R-:W4:Y:S01]  /*8e900*/  LDL.64 R166, [R1+0x9e68] ;  /* 0x009e680001a67983 */ /* 0x000f220000100a00 */
[----:B------:R-:W-:-:S03]  /*8e910*/  DFMA R2, R2, R68, R2 ;  /* 0x000000440202722b */ /* 0x000fc60000000002 */
[----:B------:R-:W4:Y:S05]  /*8e920*/  LDL.64 R152, [R1+0x9870] ;  /* 0x0098700001987983 */ /* 0x000f2a0000100a00 */
[----:B------:R-:W-:-:S08]  /*8e930*/  DFMA R68, -R132, R2, 1 ;  /* 0x3ff000008444742b */ /* 0x000fd00000000102 */
[----:B------:R-:W-:Y:S02]  /*8e940*/  DFMA R2, R2, R68, R2 ;  /* 0x000000440202722b */ /* 0x000fe40000000002 */
[----:B--2---:R-:W-:-:S06]  /*8e950*/  DFMA R122, R122, R28, R36 ;  /* 0x0000001c7a7a722b */ /* 0x004fcc0000000024 */
[----:B------:R-:W-:-:S08]  /*8e960*/  DMUL R36, R2, -R240 ;  /* 0x800000f002247228 */ /* 0x000fd00000000000 */
[----:B------:R-:W-:-:S08]  /*8e970*/  DFMA R68, -R132, R36, -R240 ;  /* 0x000000248444722b */ /* 0x000fd000000009f0 */
[----:B------:R-:W-:Y:S01]  /*8e980*/  DFMA R36, R2, R68, R36 ;  /* 0x000000440224722b */ /* 0x000fe20000000024 */
[----:B------:R-:W2:Y:S01]  /*8e990*/  LDL.64 R2, [R1+0x4c90] ;  /* 0x004c900001027983 */ /* 0x000ea20000100a00 */
[-C--:B---3--:R-:W-:Y:S02]  /*8e9a0*/  DFMA R148, R148, R28.reuse, R62 ;  /* 0x0000001c9494722b */ /* 0x088fe4000000003e */
[-C--:B----4-:R-:W-:Y:S02]  /*8e9b0*/  DFMA R62, R136, R28.reuse, R48 ;  /* 0x0000001c883e722b */ /* 0x090fe40000000030 */
[-C--:B------:R-:W-:Y:S01]  /*8e9c0*/  DFMA R136, R128, R28.reuse, R44 ;  /* 0x0000001c8088722b */ /* 0x080fe2000000002c */
[----:B------:R-:W-:Y:S03]  /*8e9d0*/  STL.128 [R1+0x87c0], R228 ;  /* 0x0087c0e401007387 */ /* 0x000fe60000100c00 */
[----:B------:R-:W-:Y:S01]  /*8e9e0*/  FFMA R0, RZ, R133, R37 ;  /* 0x00000085ff007223 */ /* 0x000fe20000000025 */
[----:B------:R-:W-:-:S04]  /*8e9f0*/  DFMA R68, R182, R28, R70 ;  /* 0x0000001cb644722b */ /* 0x000fc80000000046 */
[----:B------:R-:W-:-:S03]  /*8ea00*/  FSETP.GT.AND P1, PT, |R0|, 1.469367938527859385e-39, PT ;  /* 0x001000000000780b */ /* 0x000fc60003f24200 */
[----:B------:R0:W-:Y:S01]  /*8ea10*/  STL.64 [R1+0x8478], R68 ;  /* 0x0084784401007387 */ /* 0x0001e20000100a00 */
[----:B------:R-:W-:Y:S01]  /*8ea20*/  BSSY.RECONVERGENT B3, `(.L_x_4352) ;  /* 0x0000013000037945 */ /* 0x000fe20003800200 */
[-C--:B------:R-:W-:Y:S02]  /*8ea30*/  DFMA R100, R100, R28.reuse, R168 ;  /* 0x0000001c6464722b */ /* 0x080fe400000000a8 */
[----:B------:R-:W-:Y:S01]  /*8ea40*/  DFMA R242, R166, R28, R134 ;  /* 0x0000001ca6f2722b */ /* 0x000fe20000000086 */
[----:B0-----:R-:W-:Y:S02]  /*8ea50*/  IMAD.MOV.U32 R68, RZ, RZ, R228 ;  /* 0x000000ffff447224 */ /* 0x001fe400078e00e4 */
[----:B------:R-:W-:-:S06]  /*8ea60*/  IMAD.MOV.U32 R69, RZ, RZ, R229 ;  /* 0x000000ffff457224 */ /* 0x000fcc00078e00e5 */
[-C--:B------:R-:W-:Y:S02]  /*8ea70*/  DFMA R44, R68, R28.reuse, R102 ;  /* 0x0000001c442c722b */ /* 0x080fe40000000066 */
[----:B--2---:R-:W-:Y:S02]  /*8ea80*/  DFMA R128, R2, R28, R96 ;  /* 0x0000001c0280722b */ /* 0x004fe40000000060 */
[----:B------:R-:W-:-:S10]  /*8ea90*/  DADD R2, -RZ, -R240 ;  /* 0x00000000ff027229 */ /* 0x000fd400000009f0 */
[----:B------:R-:W-:Y:S01]  /*8eaa0*/  FSETP.GEU.AND P2, PT, |R3|, 6.5827683646048100446e-37, PT ;  /* 0x036000000300780b */ /* 0x000fe20003f4e200 */
[----:B------:R-:W-:-:S12]  /*8eab0*/  DFMA R96, R152, R28, R130 ;  /* 0x0000001c9860722b */ /* 0x000fd80000000082 */
        /* <DEDUP_REMOVED lines=9> */
.L_x_4353:
[----:B------:R-:W-:Y:S05]  /*8eb50*/  BSYNC.RECONVERGENT B3 ;  /* 0x0000000000037941 */ /* 0x000fea0003800200 */
.L_x_4352:
[----:B------:R-:W2:Y:S04]  /*8eb60*/  LDL.128 R228, [R1+0x4d00] ;  /* 0x004d000001e47983 */ /* 0x000ea80000100c00 */
[----:B------:R-:W3:Y:S04]  /*8eb70*/  LDL.64 R68, [R1+0x89b0] ;  /* 0x0089b00001447983 */ /* 0x000ee80000100a00 */
[----:B------:R-:W4:Y:S04]  /*8eb80*/  LDL.LU.64 R204, [R1+0x8618] ;  /* 0x0086180001cc7983 */ /* 0x000f280000300a00 */
[----:B------:R-:W4:Y:S04]  /*8eb90*/  LDL.64 R182, [R1+0x9000] ;  /* 0x0090000001b67983 */ /* 0x000f280000100a00 */
[----:B------:R-:W4:Y:S04]  /*8eba0*/  LDL.64 R168, [R1+0x89b8] ;  /* 0x0089b80001a87983 */ /* 0x000f280000100a00 */
[----:B------:R-:W4:Y:S04]  /*8ebb0*/  LDL.64 R166, [R1+0x9008] ;  /* 0x0090080001a67983 */ /* 0x000f280000100a00 */
[----:B------:R-:W4:Y:S04]  /*8ebc0*/  LDL.64 R134, [R1+0x9a80] ;  /* 0x009a800001867983 */ /* 0x000f280000100a00 */
[----:B------:R-:W4:Y:S04]  /*8ebd0*/  LDL.64 R132, [R1+0x9a88] ;  /* 0x009a880001847983 */ /* 0x000f280000100a00 */
[----:B------:R-:W4:Y:S01]  /*8ebe0*/  LDL.64 R102, [R1+0x8ef0] ;  /* 0x008ef00001667983 */ /* 0x000f220000100a00 */
        /* <DEDUP_REMOVED lines=19> */
[-C--:B----4-:R-:W-:Y:S02]  /*8ed20*/  DFMA R70, R182, R36.reuse, R204 ;  /* 0x00000024b646722b */ /* 0x090fe400000000cc */
[-C--:B------:R-:W-:Y:S02]  /*8ed30*/  DFMA R48, R168, R36.reuse, R244 ;  /* 0x00000024a830722b */ /* 0x080fe400000000f4 */
[-C--:B------:R-:W-:Y:S02]  /*8ed40*/  DFMA R68, R166, R36.reuse, R62 ;  /* 0x00000024a644722b */ /* 0x080fe4000000003e */
[-C--:B------:R-:W-:Y:S01]  /*8ed50*/  DFMA R168, R132, R36.reuse, R146 ;  /* 0x0000002484a8722b */ /* 0x080fe20000000092 */
[----:B------:R0:W-:Y:S01]  /*8ed60*/  STL.64 [R1+0x84c0], R70 ;  /* 0x0084c04601007387 */ /* 0x0001e20000100a00 */
[-C--:B------:R-:W-:Y:S02]  /*8ed70*/  DFMA R102, R102, R36.reuse, R44 ;  /* 0x000000246666722b */ /* 0x080fe4000000002c */
[----:B0-----:R-:W-:-:S02]  /*8ed80*/  DFMA R70, R134, R36, R138 ;  /* 0x000000248646722b */ /* 0x001fc4000000008a */
[----:B------:R-:W-:Y:S09]  /*8ed90*/  @P1 BRA P2, `(.L_x_4355) ;  /* 0x0000000000201947 */ /* 0x000ff20001000000 */
        /* <DEDUP_REMOVED lines=8> */
.L_x_4355:
[----:B------:R-:W-:Y:S05]  /*8ee20*/  BSYNC.RECONVERGENT B3 ;  /* 0x0000000000037941 */ /* 0x000fea0003800200 */
.L_x_4354:
        /* <DEDUP_REMOVED lines=35> */
.L_x_4357:
[----:B------:R-:W-:Y:S05]  /*8f060*/  BSYNC.RECONVERGENT B3 ;  /* 0x0000000000037941 */ /* 0x000fea0003800200 */
.L_x_4356:
[----:B------:R-:W2:Y:S04]  /*8f070*/  LDL.64 R70, [R1+0x4d78] ;  /* 0x004d780001467983 */ /* 0x000ea80000100a00 */
[----:B------:R-:W3:Y:S04]  /*8f080*/  LDL.LU.64 R138, [R1+0x8da0] ;  /* 0x008da000018a7983 */ /* 0x000ee80000300a00 */
        /* <DEDUP_REMOVED lines=35> */
.L_x_4359:
[----:B------:R-:W-:Y:S05]  /*8f2c0*/  BSYNC.RECONVERGENT B3 ;  /* 0x0000000000037941 */ /* 0x000fea0003800200 */
.L_x_4358:
[----:B------:R-:W2:Y:S04]  /*8f2d0*/  LDL.64 R170, [R1+0x8760] ;  /* 0x0087600001aa7983 */ /* 0x000ea80000100a00 */
[----:B------:R-:W3:Y:S04]  /*8f2e0*/  LDL.LU.64 R248, [R1+0x8420] ;  /* 0x0084200001f87983 */ /* 0x000ee80000300a00 */
[----:B------:R-:W4:Y:S01]  /*8f2f0*/  LDL.128 R96, [R1+0x4dc0] ;  /* 0x004dc00001607983 */ /* 0x000f220000100c00 */
[----:B------:R-:W-:-:S03]  /*8f300*/  IMAD.MOV.U32 R2, RZ, RZ, 0x1 ;  /* 0x00000001ff027424 */ /* 0x000fc600078e00ff */
[----:B------:R-:W3:Y:S04]  /*8f310*/  LDL.LU.64 R182, [R1+0x8c98] ;  /* 0x008c980001b67983 */ /* 0x000ee80000300a00 */
        /* <DEDUP_REMOVED lines=13> */
[----:B------:R-:W3:Y:S01]  /*8f3f0*/  LDL.64 R224, [R1+0x8c50] ;  /* 0x008c500001e07983 */ /* 0x000ee20000100a00 */
[----:B--2---:R-:W0:Y:S03]  /*8f400*/  MUFU.RCP64H R3, R171 ;  /* 0x000000ab00037308 */ /* 0x004e260000001800 */
[----:B----4-:R1:W-:Y:S01]  /*8f410*/  STL.128 [R1+0x87a0], R96 ;  /* 0x0087a06001007387 */ /* 0x0103e20000100c00 */
[----:B------:R-:W-:Y:S01]  /*8f420*/  IMAD.MOV.U32 R138, RZ, RZ, R96 ;  /* 0x000000ffff8a7224 */ /* 0x000fe200078e0060 */
[----:B------:R-:W-:Y:S01]  /*8f430*/  MOV R139, R97 ;  /* 0x00000061008b7202 */ /* 0x000fe20000000f00 */
[----:B0-----:R-:W-:Y:S01]  /*8f440*/  DFMA R70, -R170, R2, 1 ;  /* 0x3ff00000aa46742b */ /* 0x001fe20000000102 */
[----:B-1----:R-:W2:Y:S07]  /*8f450*/  LDL.64 R98, [R1+0x8bc0] ;  /* 0x008bc00001627983 */ /* 0x002eae0000100a00 */
[----:B------:R-:W-:-:S08]  /*8f460*/  DFMA R70, R70, R70, R70 ;  /* 0x000000464646722b */ /* 0x000fd00000000046 */
[----:B------:R-:W-:-:S08]  /*8f470*/  DFMA R2, R2, R70, R2 ;  /* 0x000000460202722b */ /* 0x000fd00000000002 */
[----:B------:R-:W-:-:S08]  /*8f480*/  DFMA R70, -R170, R2, 1 ;  /* 0x3ff00000aa46742b */ /* 0x000fd00000000102 */
[----:B------:R-:W-:-:S08]  /*8f490*/  DFMA R2, R2, R70, R2 ;  /* 0x000000460202722b */ /* 0x000fd00000000002 */
[----:B---3--:R-:W-:-:S08]  /*8f4a0*/  DMUL R70, R248, -R2 ;  /* 0x80000002f8467228 */ /* 0x008fd00000000000 */
[----:B------:R-:W-:-:S08]  /*8f4b0*/  DFMA R96, -R170, R70, -R248 ;  /* 0x00000046aa60722b */ /* 0x000fd000000009f8 */
[----:B------:R-:W-:Y:S01]  /*8f4c0*/  DFMA R96, R2, R96, R70 ;  /* 0x000000600260722b */ /* 0x000fe20000000046 */
[----:B------:R-:W3:Y:S04]  /*8f4d0*/  LDL.LU.64 R2, [R1+0x8620] ;  /* 0x0086200001027983 */ /* 0x000ee80000300a00 */
[----:B------:R-:W3:Y:S01]  /*8f4e0*/  LDL.64 R70, [R1+0x8c30] ;  /* 0x008c300001467983 */ /* 0x000ee20000100a00 */
[-C--:B------:R-:W-:Y:S02]  /*8f4f0*/  DFMA R182, R182, R40.reuse, R164 ;  /* 0x00000028b6b6722b */ /* 0x080fe400000000a4 */
[----:B------:R-:W-:Y:S02]  /*8f500*/  DFMA R164, R232, R40, R236 ;  /* 0x00000028e8a4722b */ /* 0x000fe400000000ec */
[----:B------:R-:W-:-:S05]  /*8f510*/  FFMA R0, RZ, R171, R97 ;  /* 0x000000abff007223 */ /* 0x000fca0000000061 */
        /* <DEDUP_REMOVED lines=10> */
[-C--:B--2---:R-:W-:Y:S02]  /*8f5c0*/  DFMA R98, R98, R40.reuse, R238 ;  /* 0x000000286262722b */ /* 0x084fe400000000ee */
[----:B---3--:R-:W-:Y:S02]  /*8f5d0*/  DFMA R70, R70, R40, R2 ;  /* 0x000000284646722b */ /* 0x008fe40000000002 */
[----:B------:R-:W-:-:S10]  /*8f5e0*/  DADD R2, -RZ, -R248 ;  /* 0x00000000ff027229 */ /* 0x000fd400000009f8 */
        /* <DEDUP_REMOVED lines=10> */
.L_x_4361:
[----:B------:R-:W-:Y:S05]  /*8f690*/  BSYNC.RECONVERGENT B3 ;  /* 0x0000000000037941 */ /* 0x000fea0003800200 */
.L_x_4360:
[----:B------:R-:W2:Y:S01]  /*8f6a0*/  LDL.64 R228, [R1+0x8920] ;  /* 0x0089200001e47983 */ /* 0x000ea20000100a00 */
[----:B------:R-:W-:-:S03]  /*8f6b0*/  IMAD.MOV.U32 R2, RZ, RZ, 0x1 ;  /* 0x00000001ff027424 */ /* 0x000fc600078e00ff */
[----:B------:R0:W-:Y:S04]  /*8f6c0*/  STL.128 [R1+0xa950], R4 ;  /* 0x00a9500401007387 */ /* 0x0001e80000100c00 */
[----:B------:R-:W3:Y:S04]  /*8f6d0*/  LDL.128 R236, [R1+0x4e00] ;  /* 0x004e000001ec7983 */ /* 0x000ee80000100c00 */
[----:B------:R-:W4:Y:S04]  /*8f6e0*/  LDL.64 R246, [R1+0x9348] ;  /* 0x0093480001f67983 */ /* 0x000f280000100a00 */
[----:B------:R-:W4:Y:S04]  /*8f6f0*/  LDL.64 R244, [R1+0x9e90] ;  /* 0x009e900001f47983 */ /* 0x000f280000100a00 */
[----:B0-----:R-:W4:Y:S04]  /*8f700*/  LDL.128 R4, [R1+0x4e40] ;  /* 0x004e400001047983 */ /* 0x001f280000100c00 */
        /* <DEDUP_REMOVED lines=14> */
[----:B------:R-:W2:Y:S04]  /*8f7f0*/  LDL.LU.64 R134, [R1+0x8ce8] ;  /* 0x008ce80001867983 */ /* 0x000ea80000300a00 */
[----:B------:R-:W2:Y:S04]  /*8f800*/  LDL.64 R164, [R1+0x93b8] ;  /* 0x0093b80001a47983 */ /* 0x000ea80000100a00 */
[----:B---3--:R0:W-:Y:S04]  /*8f810*/  STL.128 [R1+0x9a20], R236 ;  /* 0x009a20ec01007387 */ /* 0x0081e80000100c00 */
[----:B----4-:R1:W-:Y:S01]  /*8f820*/  STL.128 [R1+0x9a10], R4 ;  /* 0x009a100401007387 */ /* 0x0103e20000100c00 */
[----:B0-----:R-:W-:Y:S01]  /*8f830*/  MOV R236, R6 ;  /* 0x0000000600ec7202 */ /* 0x001fe20000000f00 */
[----:B------:R-:W-:-:S02]  /*8f840*/  IMAD.MOV.U32 R237, RZ, RZ, R7 ;  /* 0x000000ffffed7224 */ /* 0x000fc400078e0007 */
[----:B-1----:R0:W5:Y:S01]  /*8f850*/  LDL.LU.128 R4, [R1+0xa950] ;  /* 0x00a9500001047983 */ /* 0x0021620000300c00 */
[----:B--2---:R-:W-:-:S03]  /*8f860*/  DFMA R134, R134, R96, R234 ;  /* 0x000000608686722b */ /* 0x004fc600000000ea */
[----:B------:R-:W2:Y:S01]  /*8f870*/  LDL.LU.64 R234, [R1+0x86a8] ;  /* 0x0086a80001ea7983 */ /* 0x000ea20000300a00 */
[----:B------:R-:W-:Y:S02]  /*8f880*/  DADD R2, -RZ, -R48 ;  /* 0x00000000ff027229 */ /* 0x000fe40000000930 */
[-C--:B------:R-:W-:Y:S02]  /*8f890*/  DFMA R48, R164, R96.reuse, R70 ;  /* 0x00000060a430722b */ /* 0x080fe40000000046 */
[-C--:B------:R-:W-:Y:S02]  /*8f8a0*/  DFMA R70, R246, R96.reuse, R98 ;  /* 0x00000060f646722b */ /* 0x080fe40000000062 */
[-C--:B------:R-:W-:Y:S02]  /*8f8b0*/  DFMA R98, R244, R96.reuse, R68 ;  /* 0x00000060f462722b */ /* 0x080fe40000000044 */
[----:B------:R-:W-:Y:S01]  /*8f8c0*/  DFMA R68, R240, R96, R168 ;  /* 0x00000060f044722b */ /* 0x000fe200000000a8 */
[----:B------:R-:W-:-:S02]  /*8f8d0*/  FFMA R0, RZ, R229, R171 ;  /* 0x000000e5ff007223 */ /* 0x000fc400000000ab */
[----:B------:R0:W-:Y:S04]  /*8f8e0*/  STL.64 [R1+0x8428], R70 ;  /* 0x0084284601007387 */ /* 0x0001e80000100a00 */
[----:B------:R0:W-:Y:S01]  /*8f8f0*/  STL.64 [R1+0x84b8], R68 ;  /* 0x0084b84401007387 */ /* 0x0001e20000100a00 */
[----:B------:R-:W-:Y:S02]  /*8f900*/  FSETP.GT.AND P1, PT, |R0|, 1.469367938527859385e-39, PT ;  /* 0x001000000000780b */ /* 0x000fe40003f24200 */
[----:B------:R-:W-:Y:S01]  /*8f910*/  FSETP.GEU.AND P2, PT, |R3|, 6.5827683646048100446e-37, PT ;  /* 0x036000000300780b */ /* 0x000fe20003f4e200 */
[-C--:B------:R-:W-:Y:S01]  /*8f920*/  DFMA R164, R248, R96.reuse, R206 ;  /* 0x00000060f8a4722b */ /* 0x080fe200000000ce */
[----:B------:R-:W-:Y:S01]  /*8f930*/  BSSY.RECONVERGENT B3, `(.L_x_4362) ;  /* 0x000000f000037945 */ /* 0x000fe20003800200 */
[----:B------:R-:W-:-:S02]  /*8f940*/  DFMA R232, R232, R96, R180 ;  /* 0x00000060e8e8722b */ /* 0x000fc400000000b4 */
[-C--:B------:R-:W-:Y:S02]  /*8f950*/  DFMA R224, R224, R96.reuse, R222 ;  /* 0x00000060e0e0722b */ /* 0x080fe400000000de */
[-C--:B------:R-:W-:Y:S02]  /*8f960*/  DFMA R244, R238, R96.reuse, R132 ;  /* 0x00000060eef4722b */ /* 0x080fe40000000084 */
[-C--:B------:R-:W-:Y:S02]  /*8f970*/  DFMA R206, R236, R96.reuse, R130 ;  /* 0x00000060ecce722b */ /* 0x080fe40000000082 */
[----:B--2---:R-:W-:Y:S02]  /*8f980*/  DFMA R226, R226, R96, R234 ;  /* 0x00000060e2e2722b */ /* 0x004fe400000000ea */
[----:B0-----:R-:W-:Y:S09]  /*8f990*/  @P1 BRA P2, `(.L_x_4363) ;  /* 0x0000000000201947 */ /* 0x001ff20001000000 */
        /* <DEDUP_REMOVED lines=8> */
.L_x_4363:
[----:B------:R-:W-:Y:S05]  /*8fa20*/  BSYNC.RECONVERGENT B3 ;  /* 0x0000000000037941 */ /* 0x000fea0003800200 */
.L_x_4362:
[----:B------:R-:W2:Y:S04]  /*8fa30*/  LDL.128 R68, [R1+0x4e80] ;  /* 0x004e800001447983 */ /* 0x000ea80000100c00 */
[----:B------:R-:W3:Y:S04]  /*8fa40*/  LDL.64 R234, [R1+0x8f08] ;  /* 0x008f080001ea7983 */ /* 0x000ee80000100a00 */
[----:B------:R-:W4:Y:S04]  /*8fa50*/  LDL.LU.64 R180, [R1+0x8768] ;  /* 0x0087680001b47983 */ /* 0x000f280000300a00 */
        /* <DEDUP_REMOVED lines=20> */
[----:B------:R-:W-:-:S06]  /*8fba0*/  DFMA R234, R222, R170, R150 ;  /* 0x000000aadeea722b */ /* 0x000fcc0000000096 */
        /* <DEDUP_REMOVED lines=9> */
.L_x_4365:
[----:B------:R-:W-:Y:S05]  /*8fc40*/  BSYNC.RECONVERGENT B3 ;  /* 0x0000000000037941 */ /* 0x000fea0003800200 */
.L_x_4364:
[----:B-----5:R0:W-:Y:S04]  /*8fc50*/  STL.128 [R1+0xa950], R4 ;  /* 0x00a9500401007387 */ /* 0x0201e80000100c00 */
[----:B------:R-:W2:Y:S04]  /*8fc60*/  LDL.LU.64 R238, [R1+0x84e8] ;  /* 0x0084e80001ee7983 */ /* 0x000ea80000300a00 */
[----:B------:R-:W3:Y:S04]  /*8fc70*/  LDL.64 R236, [R1+0x9c18] ;  /* 0x009c180001ec7983 */ /* 0x000ee80000100a00 */
[----:B------:R-:W4:Y:S04]  /*8fc80*/  LDL.64 R222, [R1+0x9c10] ;  /* 0x009c100001de7983 */ /* 0x000f280000100a00 */
[----:B0-----:R-:W2:Y:S04]  /*8fc90*/  LDL.128 R4, [R1+0x4eb0] ;  /* 0x004eb00001047983 */ /* 0x001ea80000100c00 */
[----:B------:R-:W4:Y:S04]  /*8fca0*/  LDL.64 R228, [R1+0x9800] ;  /* 0x0098000001e47983 */ /* 0x000f280000100a00 */
[----:B------:R-:W4:Y:S01]  /*8fcb0*/  LDL.64 R148, [R1+0x9808] ;  /* 0x0098080001947983 */ /* 0x000f220000100a00 */
[----:B------:R-:W-:-:S03]  /*8fcc0*/  IMAD.MOV.U32 R2, RZ, RZ, 0x1 ;  /* 0x00000001ff027424 */ /* 0x000fc600078e00ff */
[----:B--2---:R0:W-:Y:S01]  /*8fcd0*/  STL.128 [R1+0x9070], R4 ;  /* 0x0090700401007387 */ /* 0x0041e20000100c00 */
[----:B------:R-:W-:Y:S01]  /*8fce0*/  MOV R146, R4 ;  /* 0x0000000400927202 */ /* 0x000fe20000000f00 */
[----:B------:R-:W-:Y:S02]  /*8fcf0*/  IMAD.MOV.U32 R147, RZ, RZ, R5 ;  /* 0x000000ffff937224 */ /* 0x000fe400078e0005 */
[----:B0-----:R0:W5:Y:S02]  /*8fd00*/  LDL.LU.128 R4, [R1+0xa950] ;  /* 0x00a9500001047983 */ /* 0x0011640000300c00 */
[----:B------:R-:W1:Y:S02]  /*8fd10*/  MUFU.RCP64H R3, R147 ;  /* 0x0000009300037308 */ /* 0x000e640000001800 */
        /* <DEDUP_REMOVED lines=12> */
[-C--:B---3--:R-:W-:Y:S01]  /*8fde0*/  DFMA R130, R236, R168.reuse, R52 ;  /* 0x000000a8ec82722b */ /* 0x088fe20000000034 */
[----:B------:R-:W-:Y:S01]  /*8fdf0*/  BSSY.RECONVERGENT B3, `(.L_x_4366) ;  /* 0x000000d000037945 */ /* 0x000fe20003800200 */
[-C--:B----4-:R-:W-:Y:S02]  /*8fe00*/  DFMA R222, R222, R168.reuse, R204 ;  /* 0x000000a8dede722b */ /* 0x090fe400000000cc */
        /* <DEDUP_REMOVED lines=11> */
.L_x_4367:
[----:B------:R-:W-:Y:S05]  /*8fec0*/  BSYNC.RECONVERGENT B3 ;  /* 0x0000000000037941 */ /* 0x000fea0003800200 */
.L_x_4366:
[----:B------:R-:W2:Y:S04]  /*8fed0*/  LDL.128 R236, [R1+0x4ee0] ;  /* 0x004ee00001ec7983 */ /* 0x000ea80000100c00 */
[----:B------:R-:W3:Y:S04]  /*8fee0*/  LDL.64 R228, [R1+0x8f18] ;  /* 0x008f180001e47983 */ /* 0x000ee80000100a00 */
[----:B------:R-:W4:Y:S04]  /*8fef0*/  LDL.64 R240, [R1+0x9c60] ;  /* 0x009c600001f07983 */ /* 0x000f280000100a00 */
[----:B------:R-:W4:Y:S01]  /*8ff00*/  LDL.64 R182, [R1+0x8c88] ;  /* 0x008c880001b67983 */ /* 0x000f220000100a00 */
[----:B------:R-:W-:-:S03]  /*8ff10*/  IMAD.MOV.U32 R2, RZ, RZ, 0x1 ;  /* 0x00000001ff027424 */ /* 0x000fc600078e00ff */
[----:B--2---:R0:W-:Y:S01]  /*8ff20*/  STL.128 [R1+0x8900], R236 ;  /* 0x008900ec01007387 */ /* 0x0041e20000100c00 */
[----:B------:R-:W-:Y:S01]  /*8ff30*/  MOV R204, R236 ;  /* 0x000000ec00cc7202 */ /* 0x000fe20000000f00 */
[----:B------:R-:W-:Y:S02]  /*8ff40*/  IMAD.MOV.U32 R205, RZ, RZ, R237 ;  /* 0x000000ffffcd7224 */ /* 0x000fe400078e00ed */
[----:B0-----:R-:W2:Y:S04]  /*8ff50*/  LDL.64 R238, [R1+0x9c68] ;  /* 0x009c680001ee7983 */ /* 0x001ea80000100a00 */
[----:B------:R-:W2:Y:S01]  /*8ff60*/  LDL.64 R236, [R1+0x8c80] ;  /* 0x008c800001ec7983 */ /* 0x000ea20000100a00 */
[----:B------:R-:W0:Y:S02]  /*8ff70*/  MUFU.RCP64H R3, R205 ;  /* 0x000000cd00037308 */ /* 0x000e240000001800 */
        /* <DEDUP_REMOVED lines=14> */
[-C--:B----4-:R-:W-:Y:S02]  /*90060*/  DFMA R130, R240, R150.reuse, R130 ;  /* 0x00000096f082722b */ /* 0x090fe40000000082 */
[-C--:B------:R-:W-:Y:S02]  /*90070*/  DFMA R182, R182, R150.reuse, R180 ;  /* 0x00000096b6b6722b */ /* 0x080fe400000000b4 */
[----:B--2---:R-:W-:-:S07]  /*90080*/  DFMA R98, R238, R150, R98 ;  /* 0x00000096ee62722b */ /* 0x004fce0000000062 */
        /* <DEDUP_REMOVED lines=11> */
.L_x_4369:
[----:B------:R-:W-:Y:S05]  /*90140*/  BSYNC.RECONVERGENT B3 ;  /* 0x0000000000037941 */ /* 0x000fea0003800200 */
.L_x_4368:
[----:B-----5:R1:W-:Y:S04]  /*90150*/  STL.128 [R1+0xa950], R4 ;  /* 0x00a9500401007387 */ /* 0x0203e80000100c00 */
[----:B------:R-:W2:Y:S04]  /*90160*/  LDL.LU.64 R238, [R1+0x90b8] ;  /* 0x0090b80001ee7983 */ /* 0x000ea80000300a00 */
[----:B------:R-:W3:Y:S04]  /*90170*/  LDL.LU.64 R236, [R1+0x8d68] ;  /* 0x008d680001ec7983 */ /* 0x000ee80000300a00 */
[----:B------:R-:W4:Y:S04]  /*90180*/  LDL.64 R180, [R1+0x8d30] ;  /* 0x008d300001b47983 */ /* 0x000f280000100a00 */
[----:B-1----:R-:W2:Y:S04]  /*90190*/  LDL.128 R4, [R1+0x4f10] ;  /* 0x004f100001047983 */ /* 0x002ea80000100c00 */
[----:B------:R-:W4:Y:S04]  /*901a0*/  LDL.64 R146, [R1+0x8d38] ;  /* 0x008d380001927983 */ /* 0x000f280000100a00 */
[----:B------:R-:W4:Y:S01]  /*901b0*/  LDL.64 R138, [R1+0x8d60] ;  /* 0x008d6000018a7983 */ /* 0x000f220000100a00 */
[----:B------:R-:W-:-:S03]  /*901c0*/  IMAD.MOV.U32 R2, RZ, RZ, 0x1 ;  /* 0x00000001ff027424 */ /* 0x000fc600078e00ff */
[----:B--2---:R1:W-:Y:S01]  /*901d0*/  STL.128 [R1+0x88f0], R4 ;  /* 0x0088f00401007387 */ /* 0x0043e20000100c00 */
[----:B------:R-:W-:Y:S01]  /*901e0*/  MOV R132, R4 ;  /* 0x0000000400847202 */ /* 0x000fe20000000f00 */
[----:B------:R-:W-:Y:S02]  /*901f0*/  IMAD.MOV.U32 R133, RZ, RZ, R5 ;  /* 0x000000ffff857224 */ /* 0x000fe400078e0005 */
[----:B-1----:R1:W5:Y:S02]  /*90200*/  LDL.LU.128 R4, [R1+0xa950] ;  /* 0x00a9500001047983 */ /* 0x0023640000300c00 */
[----:B------:R-:W2:Y:S02]  /*90210*/  MUFU.RCP64H R3, R133 ;  /* 0x0000008500037308 */ /* 0x000ea40000001800 */
[----:B--2---:R-:W-:-:S08]  /*90220*/  DFMA R52, -R132, R2, 1 ;  /* 0x3ff000008434742b */ /* 0x004fd00000000102 */
        /* <DEDUP_REMOVED lines=12> */
[-C--:B------:R-:W-:Y:S02]  /*902f0*/  DFMA R238, R238, R148.reuse, R226 ;  /* 0x00000094eeee722b */ /* 0x080fe400000000e2 */
[-C--:B---3--:R-:W-:Y:S02]  /*90300*/  DFMA R236, R236, R148.reuse, R206 ;  /* 0x00000094ecec722b */ /* 0x088fe400000000ce */
[-C--:B----4-:R-:W-:Y:S02]  /*90310*/  DFMA R246, R180, R148.reuse, R48 ;  /* 0x00000094b4f6722b */ /* 0x090fe40000000030 */
[-C--:B------:R-:W-:Y:S02]  /*90320*/  DFMA R240, R146, R148.reuse, R230 ;  /* 0x0000009492f0722b */ /* 0x080fe400000000e6 */
[----:B------:R-:W-:-:S03]  /*90330*/  DFMA R138, R138, R148, R224 ;  /* 0x000000948a8a722b */ /* 0x000fc600000000e0 */
[----:B-1----:R-:W-:Y:S08]  /*90340*/  @P1 BRA P2, `(.L_x_4371) ;  /* 0x0000000000201947 */ /* 0x002ff00001000000 */
        /* <DEDUP_REMOVED lines=8> */
.L_x_4371:
[----:B------:R-:W-:Y:S05]  /*903d0*/  BSYNC.RECONVERGENT B3 ;  /* 0x0000000000037941 */ /* 0x000fea0003800200 */
.L_x_4370:
[----:B------:R-:W2:Y:S04]  /*903e0*/  LDL.128 R224, [R1+0x4f30] ;  /* 0x004f300001e07983 */ /* 0x000ea80000100c00 */
[----:B------:R-:W3:Y:S04]  /*903f0*/  LDL.LU.64 R132, [R1+0x8848] ;  /* 0x0088480001847983 */ /* 0x000ee80000300a00 */
        /* <DEDUP_REMOVED lines=22> */
[----:B------:R-:W-:-:S08]  /*90560*/  DFMA R48, R146, R204, R232 ;  /* 0x000000cc9230722b */ /* 0x000fd000000000e8 */
        /* <DEDUP_REMOVED lines=9> */
.L_x_4373:
[----:B------:R-:W-:Y:S05]  /*90600*/  BSYNC.RECONVERGENT B3 ;  /* 0x0000000000037941 */ /* 0x000fea0003800200 */
.L_x_4372:
[----:B------:R-:W2:Y:S04]  /*90610*/  LDL.64 R180, [R1+0x85b0] ;  /* 0x0085b00001b47983 */ /* 0x000ea80000100a00 */
[----:B------:R-:W3:Y:S04]  /*90620*/  LDL.LU.64 R130, [R1+0x8608] ;  /* 0x0086080001827983 */ /* 0x000ee80000300a00 */
        /* <DEDUP_REMOVED lines=29> */
.L_x_4375:
[----:B------:R-:W-:Y:S05]  /*90800*/  BSYNC.RECONVERGENT B3 ;  /* 0x0000000000037941 */ /* 0x000fea0003800200 */
.L_x_4374:
[----:B------:R-:W2:Y:S04]  /*90810*/  LDL.64 R52, [R1+0x85b8] ;  /* 0x0085b80001347983 */ /* 0x000ea80000100a00 */
[----:B------:R-:W3:Y:S01]  /*90820*/  LDL.128 R224, [R1+0x4fb0] ;  /* 0x004fb00001e07983 */ /* 0x000ee20000100c00 */
[----:B------:R-:W0:Y:S01]  /*90830*/  MUFU.RCP64H R3, R25 ;  /* 0x0000001900037308 */ /* 0x000e220000001800 */
[----:B------:R-:W-:Y:S02]  /*90840*/  HFMA2 R2, -RZ, RZ, 0, 5.9604644775390625e-08 ;  /* 0x00000001ff027431 */ /* 0x000fe400000001ff */
[----:B------:R-:W4:Y:S04]  /*90850*/  LDL.64 R232, [R1+0x9020] ;  /* 0x0090200001e87983 */ /* 0x000f280000100a00 */
[----:B------:R-:W4:Y:S04]  /*90860*/  LDL.64 R132, [R1+0x9dc0] ;  /* 0x009dc00001847983 */ /* 0x000f280000100a00 */
[----:B------:R-:W4:Y:S04]  /*90870*/  LDL.64 R230, [R1+0x9028] ;  /* 0x0090280001e67983 */ /* 0x000f280000100a00 */
[----:B------:R-:W4:Y:S01]  /*90880*/  LDL.LU.64 R180, [R1+0x8938] ;  /* 0x0089380001b47983 */ /* 0x000f220000300a00 */
[----:B0-----:R-:W-:-:S03]  /*90890*/  DFMA R48, -R24, R2, 1 ;  /* 0x3ff000001830742b */ /* 0x001fc60000000102 */
[----:B------:R-:W4:Y:S04]  /*908a0*/  LDL.64 R98, [R1+0x9dd0] ;  /* 0x009dd00001627983 */ /* 0x000f280000100a00 */
[----:B------:R-:W4:Y:S01]  /*908b0*/  LDL.64 R248, [R1+0x9dc8] ;  /* 0x009dc80001f87983 */ /* 0x000f220000100a00 */
[----:B------:R-:W-:-:S08]  /*908c0*/  DFMA R48, R48, R48, R48 ;  /* 0x000000303030722b */ /* 0x000fd00000000030 */
[----:B------:R-:W-:-:S08]  /*908d0*/  DFMA R2, R2, R48, R2 ;  /* 0x000000300202722b */ /* 0x000fd00000000002 */
[----:B------:R-:W-:-:S08]  /*908e0*/  DFMA R48, -R24, R2, 1 ;  /* 0x3ff000001830742b */ /* 0x000fd00000000102 */
[----:B------:R-:W-:Y:S02]  /*908f0*/  DFMA R48, R2, R48, R2 ;  /* 0x000000300230722b */ /* 0x000fe40000000002 */
[----:B--2---:R-:W-:Y:S01]  /*90900*/  DFMA R2, R52, R64, R242 ;  /* 0x000000403402722b */ /* 0x004fe200000000f2 */
[----:B------:R-:W2:Y:S01]  /*90910*/  LDL.LU.64 R242, [R1+0x84d8] ;  /* 0x0084d80001f27983 */ /* 0x000ea20000300a00 */
[----:B---3--:R-:W-:-:S03]  /*90920*/  IMAD.MOV.U32 R222, RZ, RZ, R224 ;  /* 0x000000ffffde7224 */ /* 0x008fc600078e00e0 */
[----:B------:R0:W-:Y:S01]  /*90930*/  STL.128 [R1+0x8670], R224 ;  /* 0x008670e001007387 */ /* 0x0001e20000100c00 */
[----:B------:R-:W-:Y:S02]  /*90940*/  IMAD.MOV.U32 R223, RZ, RZ, R225 ;  /* 0x000000ffffdf7224 */ /* 0x000fe400078e00e1 */
[----:B------:R-:W-:-:S08]  /*90950*/  DMUL R52, R48, -R2 ;  /* 0x8000000230347228 */ /* 0x000fd00000000000 */
[----:B------:R-:W-:Y:S01]  /*90960*/  DFMA R62, -R24, R52, -R2 ;  /* 0x00000034183e722b */ /* 0x000fe20000000902 */
[----:B0-----:R-:W2:Y:S07]  /*90970*/  LDL.64 R226, [R1+0x9dd8] ;  /* 0x009dd80001e27983 */ /* 0x001eae0000100a00 */
[----:B------:R-:W-:Y:S01]  /*90980*/  DFMA R62, R48, R62, R52 ;  /* 0x0000003e303e722b */ /* 0x000fe20000000034 */
[----:B------:R-:W3:Y:S04]  /*90990*/  LDL.64 R224, [R1+0x9e70] ;  /* 0x009e700001e07983 */ /* 0x000ee80000100a00 */
[----:B------:R-:W3:Y:S01]  /*909a0*/  LDL.LU.64 R52, [R1+0x8478] ;  /* 0x0084780001347983 */ /* 0x000ee20000300a00 */
[----:B------:R-:W-:-:S04]  /*909b0*/  DADD R2, -RZ, -R2 ;  /* 0x00000000ff027229 */ /* 0x000fc80000000902 */
[----:B------:R-:W-:-:S05]  /*909c0*/  FFMA R0, RZ, R25, R63 ;  /* 0x00000019ff007223 */ /* 0x000fca000000003f */
[----:B------:R-:W-:Y:S02]  /*909d0*/  FSETP.GT.AND P1, PT, |R0|, 1.469367938527859385e-39, PT ;  /* 0x001000000000780b */ /* 0x000fe40003f24200 */
[----:B------:R-:W-:Y:S01]  /*909e0*/  FSETP.GEU.AND P2, PT, |R3|, 6.5827683646048100446e-37, PT ;  /* 0x036000000300780b */ /* 0x000fe20003f4e200 */
[-C--:B----4-:R-:W-:Y:S01]  /*909f0*/  DFMA R232, R232, R64.reuse, R138 ;  /* 0x00000040e8e8722b */ /* 0x090fe2000000008a */
[----:B------:R-:W-:Y:S01]  /*90a00*/  BSSY.RECONVERGENT B3, `(.L_x_4376) ;  /* 0x0000012000037945 */ /* 0x000fe20003800200 */
[-C--:B------:R-:W-:Y:S02]  /*90a10*/  DFMA R132, R132, R64.reuse, R130 ;  /* 0x000000408484722b */ /* 0x080fe40000000082 */
[-C--:B------:R-:W-:Y:S02]  /*90a20*/  DFMA R138, R230, R64.reuse, R100 ;  /* 0x00000040e68a722b */ /* 0x080fe40000000064 */
[-C--:B------:R-:W-:Y:S02]  /*90a30*/  DFMA R180, R180, R64.reuse, R234 ;  /* 0x00000040b4b4722b */ /* 0x080fe400000000ea */
[----:B------:R-:W-:-:S02]  /*90a40*/  DFMA R130, R248, R64, R228 ;  /* 0x00000040f882722b */ /* 0x000fc400000000e4 */
[-C--:B------:R-:W-:Y:S02]  /*90a50*/  DFMA R146, R222, R64.reuse, R146 ;  /* 0x00000040de92722b */ /* 0x080fe40000000092 */
[-C--:B--2---:R-:W-:Y:S02]  /*90a60*/  DFMA R226, R226, R64.reuse, R242 ;  /* 0x00000040e2e2722b */ /* 0x084fe400000000f2 */
        /* <DEDUP_REMOVED lines=11> */
.L_x_4377:
[----:B------:R-:W-:Y:S05]  /*90b20*/  BSYNC.RECONVERGENT B3 ;  /* 0x0000000000037941 */ /* 0x000fea0003800200 */
.L_x_4376:
[----:B-----5:R0:W-:Y:S04]  /*90b30*/  STL.128 [R1+0xa950], R4 ;  /* 0x00a9500401007387 */ /* 0x0201e80000100c00 */
[----:B------:R-:W2:Y:S04]  /*90b40*/  LDL.LU.64 R222, [R1+0x8b70] ;  /* 0x008b700001de7983 */ /* 0x000ea80000300a00 */
[----:B------:R-:W3:Y:S04]  /*90b50*/  LDL.LU.64 R224, [R1+0x8790] ;  /* 0x0087900001e07983 */ /* 0x000ee80000300a00 */
[----:B------:R-:W4:Y:S04]  /*90b60*/  LDL.64 R228, [R1+0x9040] ;  /* 0x0090400001e47983 */ /* 0x000f280000100a00 */
[----:B0-----:R-:W2:Y:S01]  /*90b70*/  LDL.128 R4, [R1+0x4ff0] ;  /* 0x004ff00001047983 */ /* 0x001ea20000100c00 */
[----:B------:R-:W0:Y:S01]  /*90b80*/  MUFU.RCP64H R3, R31 ;  /* 0x0000001f00037308 */ /* 0x000e220000001800 */
[----:B------:R-:W-:-:S02]  /*90b90*/  IMAD.MOV.U32 R2, RZ, RZ, 0x1 ;  /* 0x00000001ff027424 */ /* 0x000fc400078e00ff */
[----:B------:R-:W4:Y:S04]  /*90ba0*/  LDL.64 R182, [R1+0x8b48] ;  /* 0x008b480001b67983 */ /* 0x000f280000100a00 */
        /* <DEDUP_REMOVED lines=9> */
[----:B------:R-:W-:Y:S01]  /*90c40*/  IMAD.MOV.U32 R48, RZ, RZ, R6 ;  /* 0x000000ffff307224 */ /* 0x000fe200078e0006 */
[----:B------:R-:W-:Y:S02]  /*90c50*/  MOV R49, R7 ;  /* 0x0000000700317202 */ /* 0x000fe40000000f00 */
[----:B0-----:R0:W5:Y:S01]  /*90c60*/  LDL.LU.128 R4, [R1+0xa950] ;  /* 0x00a9500001047983 */ /* 0x0011620000300c00 */
[----:B------:R-:W-:-:S04]  /*90c70*/  DADD R2, -RZ, -R128 ;  /* 0x00000000ff027229 */ /* 0x000fc80000000980 */
[----:B------:R-:W-:-:S05]  /*90c80*/  FFMA R0, RZ, R31, R53 ;  /* 0x0000001fff007223 */ /* 0x000fca0000000035 */
[----:B------:R-:W-:Y:S02]  /*90c90*/  FSETP.GT.AND P1, PT, |R0|, 1.469367938527859385e-39, PT ;  /* 0x001000000000780b */ /* 0x000fe40003f24200 */
[----:B------:R-:W-:Y:S01]  /*90ca0*/  FSETP.GEU.AND P2, PT, |R3|, 6.5827683646048100446e-37, PT ;  /* 0x036000000300780b */ /* 0x000fe20003f4e200 */
[-C--:B------:R-:W-:Y:S01]  /*90cb0*/  DFMA R222, R222, R62.reuse, R130 ;  /* 0x0000003edede722b */ /* 0x080fe20000000082 */
[----:B------:R-:W-:Y:S01]  /*90cc0*/  BSSY.RECONVERGENT B3, `(.L_x_4378) ;  /* 0x000000f000037945 */ /* 0x000fe20003800200 */
[-C--:B---3--:R-:W-:Y:S02]  /*90cd0*/  DFMA R224, R224, R62.reuse, R100 ;  /* 0x0000003ee0e0722b */ /* 0x088fe40000000064 */
[-C--:B------:R-:W-:Y:S02]  /*90ce0*/  DFMA R132, R26, R62.reuse, R132 ;  /* 0x0000003e1a84722b */ /* 0x080fe40000000084 */
[-C--:B----4-:R-:W-:Y:S02]  /*90cf0*/  DFMA R180, R228, R62.reuse, R180 ;  /* 0x0000003ee4b4722b */ /* 0x090fe400000000b4 */
[----:B------:R-:W-:-:S02]  /*90d00*/  DFMA R130, R182, R62, R138 ;  /* 0x0000003eb682722b */ /* 0x000fc4000000008a */
[----:B------:R-:W-:Y:S02]  /*90d10*/  DFMA R128, R48, R62, R146 ;  /* 0x0000003e3080722b */ /* 0x000fe40000000092 */
[----:B0-----:R-:W-:Y:S09]  /*90d20*/  @P1 BRA P2, `(.L_x_4379) ;  /* 0x0000000000201947 */ /* 0x001ff20001000000 */
        /* <DEDUP_REMOVED lines=8> */
.L_x_4379:
[----:B------:R-:W-:Y:S05]  /*90db0*/  BSYNC.RECONVERGENT B3 ;  /* 0x0000000000037941 */ /* 0x000fea0003800200 */
.L_x_4378:
[----:B------:R-:W2:Y:S04]  /*90dc0*/  LDL.128 R228, [R1+0x5050] ;  /* 0x0050500001e47983 */ /* 0x000ea80000100c00 */
[----:B------:R-:W3:Y:S04]  /*90dd0*/  LDL.LU.64 R182, [R1+0x84b0] ;  /* 0x0084b00001b67983 */ /* 0x000ee80000300a00 */
[----:B------:R-:W4:Y:S04]  /*90de0*/  LDL.64 R146, [R1+0x8d80] ;  /* 0x008d800001927983 */ /* 0x000f280000100a00 */
[----:B------:R-:W4:Y:S04]  /*90df0*/  LDL.64 R138, [R1+0x8d88] ;  /* 0x008d8800018a7983 */ /* 0x000f280000100a00 */
[----:B------:R-:W4:Y:S01]  /*90e00*/  LDL.64 R234, [R1+0x8d20] ;  /* 0x008d200001ea7983 */ /* 0x000f220000100a00 */
[----:B------:R-:W0:Y:S01]  /*90e10*/  MUFU.RCP64H R3, R67 ;  /* 0x0000004300037308 */ /* 0x000e220000001800 */
[----:B------:R-:W-:-:S06]  /*90e20*/  HFMA2 R2, -RZ, RZ, 0, 5.9604644775390625e-08 ;  /* 0x00000001ff027431 */ /* 0x000fcc00000001ff */
[----:B0-----:R-:W-:-:S08]  /*90e30*/  DFMA R48, -R66, R2, 1 ;  /* 0x3ff000004230742b */ /* 0x001fd00000000102 */
[----:B------:R-:W-:-:S08]  /*90e40*/  DFMA R48, R48, R48, R48 ;  /* 0x000000303030722b */ /* 0x000fd00000000030 */
[----:B------:R-:W-:-:S08]  /*90e50*/  DFMA R2, R2, R48, R2 ;  /* 0x000000300202722b */ /* 0x000fd00000000002 */
[----:B------:R-:W-:Y:S01]  /*90e60*/  DFMA R48, -R66, R2, 1 ;  /* 0x3ff000004230742b */ /* 0x000fe20000000102 */
[----:B--2---:R0:W-:Y:S02]  /*90e70*/  STL.128 [R1+0x9db0], R228 ;  /* 0x009db0e401007387 */ /* 0x0041e40000100c00 */
[----:B0-----:R-:W-:Y:S02]  /*90e80*/  IMAD.MOV.U32 R228, RZ, RZ, R230 ;  /* 0x000000ffffe47224 */ /* 0x001fe400078e00e6 */
[----:B------:R-:W-:Y:S02]  /*90e90*/  IMAD.MOV.U32 R229, RZ, RZ, R231 ;  /* 0x000000ffffe57224 */ /* 0x000fe400078e00e7 */
[----:B------:R-:W2:Y:S01]  /*90ea0*/  LDL.64 R230, [R1+0x8d28] ;  /* 0x008d280001e67983 */ /* 0x000ea20000100a00 */
        /* <DEDUP_REMOVED lines=12> */
[-C--:B------:R-:W-:Y:S02]  /*90f70*/  DFMA R130, R234, R52.reuse, R130 ;  /* 0x00000034ea82722b */ /* 0x080fe40000000082 */
[-C--:B------:R-:W-:Y:S02]  /*90f80*/  DFMA R128, R228, R52.reuse, R180 ;  /* 0x00000034e480722b */ /* 0x080fe400000000b4 */
[----:B--2---:R-:W-:-:S02]  /*90f90*/  DFMA R122, R230, R52, R224 ;  /* 0x00000034e67a722b */ /* 0x004fc400000000e0 */
[----:B------:R-:W-:Y:S09]  /*90fa0*/  @P1 BRA P2, `(.L_x_4381) ;  /* 0x0000000000201947 */ /* 0x000ff20001000000 */
        /* <DEDUP_REMOVED lines=8> */
.L_x_4381:
[----:B------:R-:W-:Y:S05]  /*91030*/  BSYNC.RECONVERGENT B3 ;  /* 0x0000000000037941 */ /* 0x000fea0003800200 */
.L_x_4380:
[----:B------:R-:W2:Y:S04]  /*91040*/  LDL.128 R228, [R1+0x50c0] ;  /* 0x0050c00001e47983 */ /* 0x000ea80000100c00 */
[----:B------:R-:W3:Y:S04]  /*91050*/  LDL.LU.64 R180, [R1+0x8928] ;  /* 0x0089280001b47983 */ /* 0x000ee80000300a00 */
[----:B------:R-:W4:Y:S04]  /*91060*/  LDL.64 R222, [R1+0x9ce0] ;  /* 0x009ce00001de7983 */ /* 0x000f280000100a00 */
[----:B------:R-:W4:Y:S04]  /*91070*/  LDL.64 R242, [R1+0x9ce8] ;  /* 0x009ce80001f27983 */ /* 0x000f280000100a00 */
[----:B------:R-:W4:Y:S04]  /*91080*/  LDL.64 R248, [R1+0x8d70] ;  /* 0x008d700001f87983 */ /* 0x000f280000100a00 */
[----:B------:R-:W4:Y:S04]  /*91090*/  LDL.64 R224, [R1+0x8d78] ;  /* 0x008d780001e07983 */ /* 0x000f280000100a00 */
[----:B------:R-:W4:Y:S01]  /*910a0*/  LDL.64 R234, [R1+0x8c60] ;  /* 0x008c600001ea7983 */ /* 0x000f220000100a00 */
[----:B------:R-:W-:-:S03]  /*910b0*/  HFMA2 R2, -RZ, RZ, 0, 5.9604644775390625e-08 ;  /* 0x00000001ff027431 */ /* 0x000fc600000001ff */
[----:B--2---:R0:W-:Y:S02]  /*910c0*/  STL.128 [R1+0x8cf0], R228 ;  /* 0x008cf0e401007387 */ /* 0x0041e40000100c00 */
[----:B0-----:R-:W-:Y:S02]  /*910d0*/  IMAD.MOV.U32 R228, RZ, RZ, R230 ;  /* 0x000000ffffe47224 */ /* 0x001fe400078e00e6 */
[----:B------:R-:W-:Y:S02]  /*910e0*/  IMAD.MOV.U32 R229, RZ, RZ, R231 ;  /* 0x000000ffffe57224 */ /* 0x000fe400078e00e7 */
[----:B------:R-:W2:Y:S02]  /*910f0*/  LDL.64 R230, [R1+0x8c68] ;  /* 0x008c680001e67983 */ /* 0x000ea40000100a00 */
        /* <DEDUP_REMOVED lines=19> */
[----:B------:R-:W-:-:S02]  /*91230*/  DFMA R182, R234, R48, R128 ;  /* 0x00000030eab6722b */ /* 0x000fc40000000080 */
[----:B--2---:R-:W-:Y:S01]  /*91240*/  DFMA R138, R230, R48, R130 ;  /* 0x00000030e68a722b */ /* 0x004fe20000000082 */
        /* <DEDUP_REMOVED lines=9> */
.L_x_4383:
[----:B------:R-:W-:Y:S05]  /*912e0*/  BSYNC.RECONVERGENT B3 ;  /* 0x0000000000037941 */ /* 0x000fea0003800200 */
.L_x_4382:
[----:B------:R-:W0:Y:S01]  /*912f0*/  MUFU.RCP64H R3, R43 ;  /* 0x0000002b00037308 */ /* 0x000e220000001800 */
[----:B------:R-:W-:Y:S01]  /*91300*/  IMAD.MOV.U32 R2, RZ, RZ, 0x1 ;  /* 0x00000001ff027424 */ /* 0x000fe200078e00ff */
[----:B------:R-:W2:Y:S04]  /*91310*/  LDL.LU.64 R234, [R1+0x8428] ;  /* 0x0084280001ea7983 */ /* 0x000ea80000300a00 */
[----:B------:R-:W2:Y:S04]  /*91320*/  LDL.64 R230, [R1+0x99d8] ;  /* 0x0099d80001e67983 */ /* 0x000ea80000100a00 */
[----:B------:R-:W3:Y:S04]  /*91330*/  LDL.64 R128, [R1+0x8c70] ;  /* 0x008c700001807983 */ /* 0x000ee80000100a00 */
[----:B------:R-:W4:Y:S01]  /*91340*/  LDL.LU.64 R242, [R1+0x8ab0] ;  /* 0x008ab00001f27983 */ /* 0x000f220000300a00 */
[----:B0-----:R-:W-:-:S03]  /*91350*/  DFMA R100, -R42, R2, 1 ;  /* 0x3ff000002a64742b */ /* 0x001fc60000000102 */
[----:B------:R-:W4:Y:S04]  /*91360*/  LDL.64 R248, [R1+0x99d0] ;  /* 0x0099d00001f87983 */ /* 0x000f280000100a00 */
[----:B------:R-:W4:Y:S01]  /*91370*/  LDL.64 R228, [R1+0x8c78] ;  /* 0x008c780001e47983 */ /* 0x000f220000100a00 */
[----:B------:R-:W-:-:S03]  /*91380*/  DFMA R100, R100, R100, R100 ;  /* 0x000000646464722b */ /* 0x000fc60000000064 */
[----:B------:R-:W4:Y:S04]  /*91390*/  LDL.64 R226, [R1+0x8ab8] ;  /* 0x008ab80001e27983 */ /* 0x000f280000100a00 */
[----:B------:R-:W4:Y:S01]  /*913a0*/  LDL.64 R146, [R1+0x8ca0] ;  /* 0x008ca00001927983 */ /* 0x000f220000100a00 */
[----:B------:R-:W-:-:S08]  /*913b0*/  DFMA R2, R2, R100, R2 ;  /* 0x000000640202722b */ /* 0x000fd00000000002 */
[----:B------:R-:W-:-:S08]  /*913c0*/  DFMA R100, -R42, R2, 1 ;  /* 0x3ff000002a64742b */ /* 0x000fd00000000102 */
[----:B------:R-:W-:-:S08]  /*913d0*/  DFMA R2, R2, R100, R2 ;  /* 0x000000640202722b */ /* 0x000fd00000000002 */
[----:B------:R-:W-:-:S08]  /*913e0*/  DMUL R100, R2, -R98 ;  /* 0x8000006202647228 */ /* 0x000fd00000000000 */
[----:B------:R-:W-:-:S08]  /*913f0*/  DFMA R102, -R42, R100, -R98 ;  /* 0x000000642a66722b */ /* 0x000fd00000000962 */
[----:B------:R-:W-:Y:S01]  /*91400*/  DFMA R130, R2, R102, R100 ;  /* 0x000000660282722b */ /* 0x000fe20000000064 */
[----:B------:R-:W4:Y:S01]  /*91410*/  LDL.LU.64 R100, [R1+0x8448] ;  /* 0x0084480001647983 */ /* 0x000f220000300a00 */
        /* <DEDUP_REMOVED lines=21> */
.L_x_4385:
[----:B------:R-:W-:Y:S05]  /*91570*/  BSYNC.RECONVERGENT B3 ;  /* 0x0000000000037941 */ /* 0x000fea0003800200 */
.L_x_4384:
[----:B------:R-:W2:Y:S01]  /*91580*/  LDL.128 R100, [R1+0x5160] ;  /* 0x0051600001647983 */ /* 0x000ea20000100c00 */
[----:B------:R-:W-:-:S03]  /*91590*/  IMAD.MOV.U32 R2, RZ, RZ, 0x1 ;  /* 0x00000001ff027424 */ /* 0x000fc600078e00ff */
[----:B------:R-:W3:Y:S04]  /*915a0*/  LDL.LU.64 R228, [R1+0x8840] ;  /* 0x0088400001e47983 */ /* 0x000ee80000300a00 */
[----:B------:R-:W4:Y:S04]  /*915b0*/  LDL.64 R244, [R1+0x8bf8] ;  /* 0x008bf80001f47983 */ /* 0x000f280000100a00 */
[----:B------:R-:W4:Y:S04]  /*915c0*/  LDL.64 R248, [R1+0x9cb8] ;  /* 0x009cb80001f87983 */ /* 0x000f280000100a00 */
[----:B------:R-:W4:Y:S04]  /*915d0*/  LDL.64 R236, [R1+0x9cd0] ;  /* 0x009cd00001ec7983 */ /* 0x000f280000100a00 */
[----:B------:R-:W4:Y:S01]  /*915e0*/  LDL.64 R226, [R1+0x9cd8] ;  /* 0x009cd80001e27983 */ /* 0x000f220000100a00 */
[----:B--2---:R-:W-:Y:S01]  /*915f0*/  MOV R181, R103 ;  /* 0x0000006700b57202 */ /* 0x004fe20000000f00 */
[----:B------:R-:W-:-:S02]  /*91600*/  IMAD.MOV.U32 R180, RZ, RZ, R102 ;  /* 0x000000ffffb47224 */ /* 0x000fc400078e0066 */
[----:B------:R0:W-:Y:S01]  /*91610*/  STL.128 [R1+0x8930], R100 ;  /* 0x0089306401007387 */ /* 0x0001e20000100c00 */
[----:B------:R-:W0:Y:S03]  /*91620*/  MUFU.RCP64H R3, R181 ;  /* 0x000000b500037308 */ /* 0x000e260000001800 */
        /* <DEDUP_REMOVED lines=8> */
[----:B------:R-:W2:Y:S04]  /*916b0*/  LDL.LU.64 R102, [R1+0x8bf0] ;  /* 0x008bf00001667983 */ /* 0x000ea80000300a00 */
[----:B------:R-:W2:Y:S01]  /*916c0*/  LDL.64 R100, [R1+0x9cb0] ;  /* 0x009cb00001647983 */ /* 0x000ea20000100a00 */
[----:B------:R-:W-:-:S03]  /*916d0*/  DADD R2, -RZ, -R134 ;  /* 0x00000000ff027229 */ /* 0x000fc60000000986 */
[----:B------:R-:W-:-:S05]  /*916e0*/  FFMA R0, RZ, R181, R147 ;  /* 0x000000b5ff007223 */ /* 0x000fca0000000093 */
[----:B------:R-:W-:Y:S02]  /*916f0*/  FSETP.GT.AND P1, PT, |R0|, 1.469367938527859385e-39, PT ;  /* 0x001000000000780b */ /* 0x000fe40003f24200 */
[----:B------:R-:W-:Y:S01]  /*91700*/  FSETP.GEU.AND P2, PT, |R3|, 6.5827683646048100446e-37, PT ;  /* 0x036000000300780b */ /* 0x000fe20003f4e200 */
[-C--:B---3--:R-:W-:Y:S01]  /*91710*/  DFMA R228, R228, R130.reuse, R122 ;  /* 0x00000082e4e4722b */ /* 0x088fe2000000007a */
[----:B------:R-:W-:Y:S01]  /*91720*/  BSSY.RECONVERGENT B3, `(.L_x_4386) ;  /* 0x0000010000037945 */ /* 0x000fe20003800200 */
[-C--:B----4-:R-:W-:Y:S02]  /*91730*/  DFMA R244, R244, R130.reuse, R222 ;  /* 0x00000082f4f4722b */ /* 0x090fe400000000de */
[-C--:B------:R-:W-:Y:S02]  /*91740*/  DFMA R182, R248, R130.reuse, R182 ;  /* 0x00000082f8b6722b */ /* 0x080fe400000000b6 */
[-C--:B------:R-:W-:Y:S02]  /*91750*/  DFMA R236, R236, R130.reuse, R232 ;  /* 0x00000082ecec722b */ /* 0x080fe400000000e8 */
[----:B------:R-:W-:-:S02]  /*91760*/  DFMA R122, R226, R130, R138 ;  /* 0x00000082e27a722b */ /* 0x000fc4000000008a */
[-C--:B--2---:R-:W-:Y:S02]  /*91770*/  DFMA R224, R102, R130.reuse, R224 ;  /* 0x0000008266e0722b */ /* 0x084fe400000000e0 */
        /* <DEDUP_REMOVED lines=10> */
.L_x_4387:
[----:B------:R-:W-:Y:S05]  /*91820*/  BSYNC.RECONVERGENT B3 ;  /* 0x0000000000037941 */ /* 0x000fea0003800200 */
.L_x_4386:
[----:B------:R-:W2:Y:S01]  /*91830*/  LDL.64 R222, [R1+0x8880] ;  /* 0x0088800001de7983 */ /* 0x000ea20000100a00 */
[----:B------:R-:W-:-:S03]  /*91840*/  IMAD.MOV.U32 R2, RZ, RZ, 0x1 ;  /* 0x00000001ff027424 */ /* 0x000fc600078e00ff */
[----:B------:R-:W3:Y:S04]  /*91850*/  LDL.64 R232, [R1+0x8708] ;  /* 0x0087080001e87983 */ /* 0x000ee80000100a00 */
        /* <DEDUP_REMOVED lines=14> */
[----:B------:R-:W-:Y:S02]  /*91940*/  DADD R2, -RZ, -R66 ;  /* 0x00000000ff027229 */ /* 0x000fe40000000942 */
[----:B---3--:R-:W-:-:S06]  /*91950*/  DFMA R66, R232, R146, R240 ;  /* 0x00000092e842722b */ /* 0x008fcc00000000f0 */
[----:B------:R-:W-:Y:S01]  /*91960*/  FFMA R0, RZ, R223, R129 ;  /* 0x000000dfff007223 */ /* 0x000fe20000000081 */
[----:B------:R0:W-:Y:S01]  /*91970*/  STL.64 [R1+0x8428], R66 ;  /* 0x0084284201007387 */ /* 0x0001e20000100a00 */
[----:B------:R-:W-:-:S03]  /*91980*/  FSETP.GEU.AND P2, PT, |R3|, 6.5827683646048100446e-37, PT ;  /* 0x036000000300780b */ /* 0x000fc60003f4e200 */
[----:B------:R-:W-:Y:S01]  /*91990*/  FSETP.GT.AND P1, PT, |R0|, 1.469367938527859385e-39, PT ;  /* 0x001000000000780b */ /* 0x000fe20003f24200 */
[-C--:B----4-:R-:W-:Y:S01]  /*919a0*/  DFMA R138, R138, R146.reuse, R134 ;  /* 0x000000928a8a722b */ /* 0x090fe20000000086 */
[----:B------:R-:W-:Y:S01]  /*919b0*/  BSSY.RECONVERGENT B3, `(.L_x_4388) ;  /* 0x000000d000037945 */ /* 0x000fe20003800200 */
[-C--:B------:R-:W-:Y:S02]  /*919c0*/  DFMA R180, R180, R146.reuse, R246 ;  /* 0x00000092b4b4722b */ /* 0x080fe400000000f6 */
[-C--:B------:R-:W-:Y:S02]  /*919d0*/  DFMA R102, R226, R146.reuse, R122 ;  /* 0x00000092e266722b */ /* 0x080fe4000000007a */
[----:B--2---:R-:W-:-:S06]  /*919e0*/  DFMA R134, R248, R146, R100 ;  /* 0x00000092f886722b */ /* 0x004fcc0000000064 */
        /* <DEDUP_REMOVED lines=9> */
.L_x_4389:
[----:B------:R-:W-:Y:S05]  /*91a80*/  BSYNC.RECONVERGENT B3 ;  /* 0x0000000000037941 */ /* 0x000fea0003800200 */
.L_x_4388:
[----:B-----5:R0:W-:Y:S04]  /*91a90*/  STL.128 [R1+0xa950], R4 ;  /* 0x00a9500401007387 */ /* 0x0201e80000100c00 */
[----:B------:R-:W2:Y:S04]  /*91aa0*/  LDL.64 R232, [R1+0x8888] ;  /* 0x0088880001e87983 */ /* 0x000ea80000100a00 */
[----:B------:R-:W3:Y:S04]  /*91ab0*/  LDL.LU.64 R240, [R1+0x8ad8] ;  /* 0x008ad80001f07983 */ /* 0x000ee80000300a00 */
[----:B------:R-:W4:Y:S04]  /*91ac0*/  LDL.64 R226, [R1+0x8a70] ;  /* 0x008a700001e27983 */ /* 0x000f280000100a00 */
[----:B0-----:R-:W2:Y:S04]  /*91ad0*/  LDL.128 R4, [R1+0x51f0] ;  /* 0x0051f00001047983 */ /* 0x001ea80000100c00 */
[----:B------:R-:W4:Y:S04]  /*91ae0*/  LDL.64 R248, [R1+0x8a40] ;  /* 0x008a400001f87983 */ /* 0x000f280000100a00 */
[----:B------:R-:W4:Y:S04]  /*91af0*/  LDL.64 R222, [R1+0x8a48] ;  /* 0x008a480001de7983 */ /* 0x000f280000100a00 */
[----:B--2---:R0:W-:Y:S04]  /*91b00*/  STL.128 [R1+0x8960], R4 ;  /* 0x0089600401007387 */ /* 0x0041e80000100c00 */
[----:B------:R-:W2:Y:S01]  /*91b10*/  LDL.64 R246, [R1+0x8960] ;  /* 0x0089600001f67983 */ /* 0x000ea20000100a00 */
[----:B------:R-:W-:-:S03]  /*91b20*/  MOV R2, 0x1 ;  /* 0x0000000100027802 */ /* 0x000fc60000000f00 */
[----:B0-----:R0:W5:Y:S01]  /*91b30*/  LDL.LU.128 R4, [R1+0xa950] ;  /* 0x00a9500001047983 */ /* 0x0011620000300c00 */
        /* <DEDUP_REMOVED lines=9> */
[----:B------:R-:W2:Y:S04]  /*91bd0*/  LDL.64 R100, [R1+0x97f0] ;  /* 0x0097f00001647983 */ /* 0x000ea80000100a00 */
[----:B------:R-:W2:Y:S01]  /*91be0*/  LDL.64 R66, [R1+0x97f8] ;  /* 0x0097f80001427983 */ /* 0x000ea20000100a00 */
[----:B------:R-:W-:-:S03]  /*91bf0*/  DADD R2, -RZ, -R98 ;  /* 0x00000000ff027229 */ /* 0x000fc60000000962 */
[----:B------:R-:W-:-:S05]  /*91c00*/  FFMA R0, RZ, R247, R123 ;  /* 0x000000f7ff007223 */ /* 0x000fca000000007b */
[----:B------:R-:W-:Y:S02]  /*91c10*/  FSETP.GT.AND P1, PT, |R0|, 1.469367938527859385e-39, PT ;  /* 0x001000000000780b */ /* 0x000fe40003f24200 */
[----:B------:R-:W-:Y:S01]  /*91c20*/  FSETP.GEU.AND P2, PT, |R3|, 6.5827683646048100446e-37, PT ;  /* 0x036000000300780b */ /* 0x000fe20003f4e200 */
[-C--:B------:R-:W-:Y:S01]  /*91c30*/  DFMA R232, R232, R128.reuse, R224 ;  /* 0x00000080e8e8722b */ /* 0x080fe200000000e0 */
[----:B------:R-:W-:Y:S01]  /*91c40*/  BSSY.RECONVERGENT B3, `(.L_x_4390) ;  /* 0x0000010000037945 */ /* 0x000fe20003800200 */
[-C--:B---3--:R-:W-:Y:S02]  /*91c50*/  DFMA R240, R240, R128.reuse, R182 ;  /* 0x00000080f0f0722b */ /* 0x088fe400000000b6 */
[-C--:B----4-:R-:W-:Y:S02]  /*91c60*/  DFMA R226, R226, R128.reuse, R180 ;  /* 0x00000080e2e2722b */ /* 0x090fe400000000b4 */
[-C--:B------:R-:W-:Y:S02]  /*91c70*/  DFMA R224, R248, R128.reuse, R102 ;  /* 0x00000080f8e0722b */ /* 0x080fe40000000066 */
[----:B------:R-:W-:-:S02]  /*91c80*/  DFMA R222, R222, R128, R228 ;  /* 0x00000080dede722b */ /* 0x000fc400000000e4 */
[-C--:B--2---:R-:W-:Y:S02]  /*91c90*/  DFMA R138, R100, R128.reuse, R138 ;  /* 0x00000080648a722b */ /* 0x084fe4000000008a */
        /* <DEDUP_REMOVED lines=10> */
.L_x_4391:
[----:B------:R-:W-:Y:S05]  /*91d40*/  BSYNC.RECONVERGENT B3 ;  /* 0x0000000000037941 */ /* 0x000fea0003800200 */
.L_x_4390:
[----:B------:R-:W2:Y:S04]  /*91d50*/  LDL.64 R180, [R1+0x8988] ;  /* 0x0089880001b47983 */ /* 0x000ea80000100a00 */
[----:B-----5:R0:W-:Y:S04]  /*91d60*/  STL.64 [R1+0xa948], R4 ;  /* 0x00a9480401007387 */ /* 0x0201e80000100a00 */
[----:B------:R-:W3:Y:S04]  /*91d70*/  LDL.64 R248, [R1+0x9ba8] ;  /* 0x009ba80001f87983 */ /* 0x000ee80000100a00 */
[----:B------:R-:W4:Y:S04]  /*91d80*/  LDL.64 R228, [R1+0x8bd0] ;  /* 0x008bd00001e47983 */ /* 0x000f280000100a00 */
[----:B0-----:R-:W3:Y:S01]  /*91d90*/  LDL.LU.64 R4, [R1+0x8440] ;  /* 0x0084400001047983 */ /* 0x001ee20000300a00 */
        /* <DEDUP_REMOVED lines=10> */
[----:B---3--:R-:W-:-:S08]  /*91e40*/  DMUL R66, R2, -R4 ;  /* 0x8000000402427228 */ /* 0x008fd00000000000 */
[----:B------:R-:W-:-:S08]  /*91e50*/  DFMA R98, -R180, R66, -R4 ;  /* 0x00000042b462722b */ /* 0x000fd00000000904 */
[----:B------:R-:W-:Y:S01]  /*91e60*/  DFMA R102, R2, R98, R66 ;  /* 0x000000620266722b */ /* 0x000fe20000000042 */
[----:B------:R-:W2:Y:S04]  /*91e70*/  LDL.LU.64 R2, [R1+0x8f88] ;  /* 0x008f880001027983 */ /* 0x000ea80000300a00 */
[----:B------:R-:W3:Y:S04]  /*91e80*/  LDL.LU.64 R98, [R1+0x8ac8] ;  /* 0x008ac80001627983 */ /* 0x000ee80000300a00 */
[----:B------:R-:W4:Y:S01]  /*91e90*/  LDL.LU.64 R66, [R1+0x8870] ;  /* 0x0088700001427983 */ /* 0x000f220000300a00 */
[----:B------:R-:W-:-:S05]  /*91ea0*/  FFMA R0, RZ, R181, R103 ;  /* 0x000000b5ff007223 */ /* 0x000fca0000000067 */
[----:B------:R-:W-:Y:S01]  /*91eb0*/  FSETP.GT.AND P1, PT, |R0|, 1.469367938527859385e-39, PT ;  /* 0x001000000000780b */ /* 0x000fe20003f24200 */
[-C--:B--2---:R-:W-:Y:S02]  /*91ec0*/  DFMA R230, R2, R122.reuse, R230 ;  /* 0x0000007a02e6722b */ /* 0x084fe400000000e6 */
[----:B------:R-:W-:Y:S01]  /*91ed0*/  DADD R2, -RZ, -R4 ;  /* 0x00000000ff027229 */ /* 0x000fe20000000904 */
[----:B------:R0:W5:Y:S01]  /*91ee0*/  LDL.LU.64 R4, [R1+0xa948] ;  /* 0x00a9480001047983 */ /* 0x0001620000300a00 */
[----:B---3--:R-:W-:-:S07]  /*91ef0*/  DFMA R98, R98, R122, R234 ;  /* 0x0000007a6262722b */ /* 0x008fce00000000ea */
[----:B------:R0:W-:Y:S01]  /*91f00*/  STL.64 [R1+0x8420], R98 ;  /* 0x0084206201007387 */ /* 0x0001e20000100a00 */
[----:B------:R-:W-:Y:S01]  /*91f10*/  FSETP.GEU.AND P2, PT, |R3|, 6.5827683646048100446e-37, PT ;  /* 0x036000000300780b */ /* 0x000fe20003f4e200 */
[-C--:B------:R-:W-:Y:S01]  /*91f20*/  DFMA R234, R248, R122.reuse, R238 ;  /* 0x0000007af8ea722b */ /* 0x080fe200000000ee */
[----:B------:R-:W-:Y:S01]  /*91f30*/  BSSY.RECONVERGENT B3, `(.L_x_4392) ;  /* 0x000000e000037945 */ /* 0x000fe20003800200 */
[-C--:B----4-:R-:W-:Y:S02]  /*91f40*/  DFMA R228, R228, R122.reuse, R66 ;  /* 0x0000007ae4e4722b */ /* 0x090fe40000000042 */
[-C--:B------:R-:W-:Y:S02]  /*91f50*/  DFMA R134, R134, R122.reuse, R100 ;  /* 0x0000007a8686722b */ /* 0x080fe40000000064 */
        /* <DEDUP_REMOVED lines=11> */
.L_x_4393:
[----:B------:R-:W-:Y:S05]  /*92010*/  BSYNC.RECONVERGENT B3 ;  /* 0x0000000000037941 */ /* 0x000fea0003800200 */
.L_x_4392:
[----:B------:R-:W2:Y:S04]  /*92020*/  LDL.LU.64 R182, [R1+0x8998] ;  /* 0x0089980001b67983 */ /* 0x000ea80000300a00 */
[----:B-----5:R0:W-:Y:S04]  /*92030*/  STL.64 [R1+0xa948], R4 ;  /* 0x00a9480401007387 */ /* 0x0201e80000100a00 */
[----:B------:R-:W3:Y:S04]  /*92040*/  LDL.64 R242, [R1+0x8fa0] ;  /* 0x008fa00001f27983 */ /* 0x000ee80000100a00 */
[----:B------:R-:W4:Y:S04]  /*92050*/  LDL.64 R180, [R1+0x8990] ;  /* 0x0089900001b47983 */ /* 0x000f280000100a00 */
[----:B0-----:R-:W3:Y:S01]  /*92060*/  LDL.LU.64 R4, [R1+0x8488] ;  /* 0x0084880001047983 */ /* 0x001ee20000300a00 */
[----:B------:R-:W0:Y:S01]  /*92070*/  MUFU.RCP64H R3, R51 ;  /* 0x0000003300037308 */ /* 0x000e220000001800 */
[----:B------:R-:W-:-:S02]  /*92080*/  IMAD.MOV.U32 R2, RZ, RZ, 0x1 ;  /* 0x00000001ff027424 */ /* 0x000fc400078e00ff */
        /* <DEDUP_REMOVED lines=11> */
[----:B------:R-:W4:Y:S04]  /*92140*/  LDL.64 R98, [R1+0x8b18] ;  /* 0x008b180001627983 */ /* 0x000f280000100a00 */
[----:B------:R-:W4:Y:S04]  /*92150*/  LDL.64 R136, [R1+0x8ad0] ;  /* 0x008ad00001887983 */ /* 0x000f280000100a00 */
[----:B------:R-:W4:Y:S01]  /*92160*/  LDL.64 R66, [R1+0x97c8] ;  /* 0x0097c80001427983 */ /* 0x000f220000100a00 */
[----:B--2---:R-:W-:-:S03]  /*92170*/  DFMA R182, R182, R102, R138 ;  /* 0x00000066b6b6722b */ /* 0x004fc6000000008a */
[----:B------:R-:W2:Y:S01]  /*92180*/  LDL.64 R138, [R1+0x8b10] ;  /* 0x008b1000018a7983 */ /* 0x000ea20000100a00 */
[----:B---3--:R-:W-:-:S03]  /*92190*/  DFMA R242, R242, R102, R4 ;  /* 0x00000066f2f2722b */ /* 0x008fc60000000004 */
[----:B------:R0:W5:Y:S01]  /*921a0*/  LDL.LU.64 R4, [R1+0xa948] ;  /* 0x00a9480001047983 */ /* 0x0001620000300a00 */
[----:B------:R-:W-:Y:S01]  /*921b0*/  FFMA R0, RZ, R51, R101 ;  /* 0x00000033ff007223 */ /* 0x000fe20000000065 */
[----:B------:R-:W-:-:S04]  /*921c0*/  FSETP.GEU.AND P2, PT, |R3|, 6.5827683646048100446e-37, PT ;  /* 0x036000000300780b */ /* 0x000fc80003f4e200 */
[----:B------:R-:W-:Y:S01]  /*921d0*/  FSETP.GT.AND P1, PT, |R0|, 1.469367938527859385e-39, PT ;  /* 0x001000000000780b */ /* 0x000fe20003f24200 */
[-C--:B----4-:R-:W-:Y:S01]  /*921e0*/  DFMA R180, R180, R102.reuse, R244 ;  /* 0x00000066b4b4722b */ /* 0x090fe200000000f4 */
[----:B------:R-:W-:Y:S01]  /*921f0*/  BSSY.RECONVERGENT B3, `(.L_x_4394) ;  /* 0x0000010000037945 */ /* 0x000fe20003800200 */
[-C--:B------:R-:W-:Y:S02]  /*92200*/  DFMA R246, R246, R102.reuse, R240 ;  /* 0x00000066f6f6722b */ /* 0x080fe400000000f0 */
[-C--:B------:R-:W-:Y:S02]  /*92210*/  DFMA R222, R248, R102.reuse, R222 ;  /* 0x00000066f8de722b */ /* 0x080fe400000000de */
[-C--:B------:R-:W-:Y:S02]  /*92220*/  DFMA R232, R136, R102.reuse, R232 ;  /* 0x0000006688e8722b */ /* 0x080fe400000000e8 */
[-C--:B------:R-:W-:Y:S02]  /*92230*/  DFMA R244, R66, R102.reuse, R224 ;  /* 0x0000006642f4722b */ /* 0x080fe400000000e0 */
[----:B--2---:R-:W-:-:S02]  /*92240*/  DFMA R136, R138, R102, R134 ;  /* 0x000000668a88722b */ /* 0x004fc40000000086 */
        /* <DEDUP_REMOVED lines=10> */
.L_x_4395:
[----:B------:R-:W-:Y:S05]  /*922f0*/  BSYNC.RECONVERGENT B3 ;  /* 0x0000000000037941 */ /* 0x000fea0003800200 */
.L_x_4394:
[----:B------:R-:W2:Y:S01]  /*92300*/  LDL.64 R226, [R1+0x88a8] ;  /* 0x0088a80001e27983 */ /* 0x000ea20000100a00 */
[----:B------:R-:W-:-:S03]  /*92310*/  MOV R2, 0x1 ;  /* 0x0000000100027802 */ /* 0x000fc60000000f00 */
[----:B------:R-:W3:Y:S04]  /*92320*/  LDL.64 R224, [R1+0x9848] ;  /* 0x0098480001e07983 */ /* 0x000ee80000100a00 */
[----:B------:R-:W4:Y:S04]  /*92330*/  LDL.64 R240, [R1+0x8e30] ;  /* 0x008e300001f07983 */ /* 0x000f280000100a00 */
[----:B------:R-:W4:Y:S04]  /*92340*/  LDL.64 R138, [R1+0x8980] ;  /* 0x00898000018a7983 */ /* 0x000f280000100a00 */
[----:B-----5:R0:W-:Y:S04]  /*92350*/  STL.64 [R1+0xa948], R4 ;  /* 0x00a9480401007387 */ /* 0x0201e80000100a00 */
[----:B------:R-:W4:Y:S04]  /*92360*/  LDL.64 R248, [R1+0x9ca8] ;  /* 0x009ca80001f87983 */ /* 0x000f280000100a00 */
[----:B0-----:R-:W4:Y:S01]  /*92370*/  LDL.64 R4, [R1+0x9920] ;  /* 0x0099200001047983 */ /* 0x001f220000100a00 */
        /* <DEDUP_REMOVED lines=10> */
[----:B---3--:R-:W-:-:S03]  /*92420*/  DFMA R224, R224, R100, R180 ;  /* 0x00000064e0e0722b */ /* 0x008fc600000000b4 */
[----:B------:R-:W3:Y:S01]  /*92430*/  LDL.64 R180, [R1+0x9928] ;  /* 0x0099280001b47983 */ /* 0x000ee20000100a00 */
[----:B----4-:R-:W-:-:S03]  /*92440*/  DFMA R240, R240, R100, R234 ;  /* 0x00000064f0f0722b */ /* 0x010fc600000000ea */
[----:B------:R-:W4:Y:S04]  /*92450*/  LDL.64 R234, [R1+0x8b08] ;  /* 0x008b080001ea7983 */ /* 0x000f280000100a00 */
[----:B------:R-:W4:Y:S01]  /*92460*/  LDL.LU.64 R66, [R1+0x8420] ;  /* 0x0084200001427983 */ /* 0x000f220000300a00 */
[-C--:B--2---:R-:W-:Y:S02]  /*92470*/  DFMA R2, R2, R100.reuse, R228 ;  /* 0x000000640202722b */ /* 0x084fe400000000e4 */
[-C--:B------:R-:W-:Y:S01]  /*92480*/  DFMA R138, R138, R100.reuse, R230 ;  /* 0x000000648a8a722b */ /* 0x080fe200000000e6 */
[----:B------:R-:W2:Y:S04]  /*92490*/  LDL.64 R228, [R1+0x88e8] ;  /* 0x0088e80001e47983 */ /* 0x000ea80000100a00 */
[----:B------:R0:W-:Y:S01]  /*924a0*/  STL.64 [R1+0x8440], R2 ;  /* 0x0084400201007387 */ /* 0x0001e20000100a00 */
[----:B---3--:R-:W-:-:S03]  /*924b0*/  DFMA R180, R180, R100, R136 ;  /* 0x00000064b4b4722b */ /* 0x008fc60000000088 */
[----:B------:R-:W3:Y:S04]  /*924c0*/  LDL.64 R136, [R1+0x88e0] ;  /* 0x0088e00001887983 */ /* 0x000ee80000100a00 */
[----:B------:R-:W3:Y:S01]  /*924d0*/  LDL.64 R230, [R1+0x9ca0] ;  /* 0x009ca00001e67983 */ /* 0x000ee20000100a00 */
[----:B0-----:R-:W-:-:S03]  /*924e0*/  DADD R2, -RZ, -R164 ;  /* 0x00000000ff027229 */ /* 0x001fc600000009a4 */
[----:B------:R-:W4:Y:S01]  /*924f0*/  LDL.64 R164, [R1+0x8e38] ;  /* 0x008e380001a47983 */ /* 0x000f220000100a00 */
[----:B------:R-:W-:-:S03]  /*92500*/  DFMA R182, R4, R100, R182 ;  /* 0x0000006404b6722b */ /* 0x000fc600000000b6 */
[----:B------:R0:W5:Y:S01]  /*92510*/  LDL.LU.64 R4, [R1+0xa948] ;  /* 0x00a9480001047983 */ /* 0x0001620000300a00 */
[----:B----4-:R-:W-:-:S03]  /*92520*/  DFMA R164, R164, R100, R134 ;  /* 0x00000064a4a4722b */ /* 0x010fc60000000086 */
[----:B------:R-:W4:Y:S01]  /*92530*/  LDL.LU.64 R134, [R1+0x8428] ;  /* 0x0084280001867983 */ /* 0x000f220000300a00 */
[----:B------:R-:W-:Y:S01]  /*92540*/  DFMA R66, R248, R100, R66 ;  /* 0x00000064f842722b */ /* 0x000fe20000000042 */
[----:B------:R-:W-:Y:S01]  /*92550*/  FFMA R0, RZ, R227, R99 ;  /* 0x000000e3ff007223 */ /* 0x000fe20000000063 */
[----:B------:R-:W-:-:S05]  /*92560*/  FSETP.GEU.AND P2, PT, |R3|, 6.5827683646048100446e-37, PT ;  /* 0x036000000300780b */ /* 0x000fca0003f4e200 */
[----:B------:R0:W-:Y:S01]  /*92570*/  STL.64 [R1+0x8448], R66 ;  /* 0x0084484201007387 */ /* 0x0001e20000100a00 */
[----:B------:R-:W-:Y:S01]  /*92580*/  FSETP.GT.AND P1, PT, |R0|, 1.469367938527859385e-39, PT ;  /* 0x001000000000780b */ /* 0x000fe20003f24200 */
[----:B------:R-:W-:Y:S01]  /*92590*/  BSSY.RECONVERGENT B3, `(.L_x_4396) ;  /* 0x0000010000037945 */ /* 0x000fe20003800200 */
[-C--:B--2---:R-:W-:Y:S02]  /*925a0*/  DFMA R228, R228, R100.reuse, R236 ;  /* 0x00000064e4e4722b */ /* 0x084fe400000000ec */
[-C--:B----4-:R-:W-:Y:S02]  /*925b0*/  DFMA R234, R234, R100.reuse, R134 ;  /* 0x00000064eaea722b */ /* 0x090fe40000000086 */
[----:B---3--:R-:W-:-:S05]  /*925c0*/  DFMA R134, R136, R100, R238 ;  /* 0x000000648886722b */ /* 0x008fca00000000ee */
[----:B------:R0:W-:Y:S04]  /*925d0*/  STL.64 [R1+0x8478], R234 ;  /* 0x008478ea01007387 */ /* 0x0001e80000100a00 */
[----:B------:R0:W-:Y:S01]  /*925e0*/  STL.64 [R1+0x8488], R134 ;  /* 0x0084888601007387 */ /* 0x0001e20000100a00 */
        /* <DEDUP_REMOVED lines=10> */
.L_x_4397:
[----:B------:R-:W-:Y:S05]  /*92690*/  BSYNC.RECONVERGENT B3 ;  /* 0x0000000000037941 */ /* 0x000fea0003800200 */
.L_x_4396:
[----:B------:R-:W2:Y:S01]  /*926a0*/  LDL.LU.64 R226, [R1+0x8578] ;  /* 0x0085780001e27983 */ /* 0x000ea20000300a00 */
[----:B------:R-:W1:Y:S01]  /*926b0*/  MUFU.RCP64H R3, R15 ;  /* 0x0000000f00037308 */ /* 0x000e620000001800 */
[----:B------:R-:W-:Y:S02]  /*926c0*/  IMAD.MOV.U32 R2, RZ, RZ, 0x1 ;  /* 0x00000001ff027424 */ /* 0x000fe400078e00ff */
[----:B------:R-:W3:Y:S04]  /*926d0*/  LDL.64 R236, [R1+0x8a00] ;  /* 0x008a000001ec7983 */ /* 0x000ee80000100a00 */
[----:B------:R-:W4:Y:S04]  /*926e0*/  LDL.64 R222, [R1+0x93a0] ;  /* 0x0093a00001de7983 */ /* 0x000f280000100a00 */
[----:B0-----:R-:W4:Y:S04]  /*926f0*/  LDL.64 R234, [R1+0x93a8] ;  /* 0x0093a80001ea7983 */ /* 0x001f280000100a00 */
[----:B------:R-:W4:Y:S01]  /*92700*/  LDL.64 R248, [R1+0x89f0] ;  /* 0x0089f00001f87983 */ /* 0x000f220000100a00 */
[----:B-1----:R-:W-:-:S03]  /*92710*/  DFMA R66, -R14, R2, 1 ;  /* 0x3ff000000e42742b */ /* 0x002fc60000000102 */
        /* <DEDUP_REMOVED lines=9> */
[----:B------:R-:W4:Y:S01]  /*927b0*/  LDL.64 R134, [R1+0x8570] ;  /* 0x0085700001867983 */ /* 0x000f220000100a00 */
[----:B--2---:R-:W-:-:S03]  /*927c0*/  DFMA R226, R226, R98, R232 ;  /* 0x00000062e2e2722b */ /* 0x004fc600000000e8 */
[----:B------:R-:W2:Y:S01]  /*927d0*/  LDL.64 R232, [R1+0x8a08] ;  /* 0x008a080001e87983 */ /* 0x000ea20000100a00 */
[----:B------:R-:W-:-:S03]  /*927e0*/  DADD R2, -RZ, -R166 ;  /* 0x00000000ff027229 */ /* 0x000fc600000009a6 */
[----:B------:R-:W-:Y:S01]  /*927f0*/  FFMA R0, RZ, R15, R67 ;  /* 0x0000000fff007223 */ /* 0x000fe20000000043 */
[-C--:B---3--:R-:W-:Y:S01]  /*92800*/  DFMA R236, R236, R98.reuse, R224 ;  /* 0x00000062ecec722b */ /* 0x088fe200000000e0 */
[----:B------:R-:W-:Y:S01]  /*92810*/  BSSY.RECONVERGENT B3, `(.L_x_4398) ;  /* 0x0000013000037945 */ /* 0x000fe20003800200 */
[-C--:B----4-:R-:W-:Y:S02]  /*92820*/  DFMA R222, R222, R98.reuse, R180 ;  /* 0x00000062dede722b */ /* 0x090fe400000000b4 */
[----:B------:R-:W-:Y:S01]  /*92830*/  FSETP.GT.AND P1, PT, |R0|, 1.469367938527859385e-39, PT ;  /* 0x001000000000780b */ /* 0x000fe20003f24200 */
[-C--:B------:R-:W-:Y:S01]  /*92840*/  DFMA R234, R234, R98.reuse, R164 ;  /* 0x00000062eaea722b */ /* 0x080fe200000000a4 */
[----:B------:R-:W-:Y:S01]  /*92850*/  FSETP.GEU.AND P2, PT, |R3|, 6.5827683646048100446e-37, PT ;  /* 0x036000000300780b */ /* 0x000fe20003f4e200 */
[-C--:B------:R-:W-:Y:S02]  /*92860*/  DFMA R180, R238, R98.reuse, R244 ;  /* 0x00000062eeb4722b */ /* 0x080fe400000000f4 */
[----:B------:R-:W-:-:S02]  /*92870*/  DFMA R164, R230, R98, R136 ;  /* 0x00000062e6a4722b */ /* 0x000fc40000000088 */
[-C--:B------:R-:W-:Y:S02]  /*92880*/  DFMA R134, R134, R98.reuse, R242 ;  /* 0x000000628686722b */ /* 0x080fe400000000f2 */
[-C--:B--2---:R-:W-:Y:S02]  /*92890*/  DFMA R224, R232, R98.reuse, R182 ;  /* 0x00000062e8e0722b */ /* 0x084fe400000000b6 */
        /* <DEDUP_REMOVED lines=10> */
.L_x_4399:
[----:B------:R-:W-:Y:S05]  /*92940*/  BSYNC.RECONVERGENT B3 ;  /* 0x0000000000037941 */ /* 0x000fea0003800200 */
.L_x_4398:
[----:B------:R-:W2:Y:S01]  /*92950*/  LDL.64 R246, [R1+0x8868] ;  /* 0x0088680001f67983 */ /* 0x000ea20000100a00 */
[----:B------:R-:W-:-:S03]  /*92960*/  IMAD.MOV.U32 R2, RZ, RZ, 0x1 ;  /* 0x00000001ff027424 */ /* 0x000fc600078e00ff */
[----:B------:R-:W3:Y:S04]  /*92970*/  LDL.64 R166, [R1+0x87e8] ;  /* 0x0087e80001a67983 */ /* 0x000ee80000100a00 */
[----:B------:R-:W4:Y:S04]  /*92980*/  LDL.LU.64 R238, [R1+0x86f8] ;  /* 0x0086f80001ee7983 */ /* 0x000f280000300a00 */
[----:B-----5:R0:W-:Y:S04]  /*92990*/  STL.64 [R1+0xa948], R4 ;  /* 0x00a9480401007387 */ /* 0x0201e80000100a00 */
[----:B------:R-:W4:Y:S04]  /*929a0*/  LDL.64 R232, [R1+0x9b40] ;  /* 0x009b400001e87983 */ /* 0x000f280000100a00 */
[----:B------:R-:W4:Y:S04]  /*929b0*/  LDL.64 R244, [R1+0x88a0] ;  /* 0x0088a00001f47983 */ /* 0x000f280000100a00 */
[----:B0-----:R-:W4:Y:S04]  /*929c0*/  LDL.LU.64 R4, [R1+0x84c0] ;  /* 0x0084c00001047983 */ /* 0x001f280000300a00 */
        /* <DEDUP_REMOVED lines=12> */
[----:B------:R-:W2:Y:S01]  /*92a90*/  LDL.64 R136, [R1+0x87e0] ;  /* 0x0087e00001887983 */ /* 0x000ea20000100a00 */
[-C--:B---3--:R-:W-:Y:S02]  /*92aa0*/  DFMA R166, R166, R66.reuse, R226 ;  /* 0x00000042a6a6722b */ /* 0x088fe400000000e2 */
[----:B----4-:R-:W-:Y:S01]  /*92ab0*/  DFMA R238, R238, R66, R228 ;  /* 0x00000042eeee722b */ /* 0x010fe200000000e4 */
[----:B------:R-:W3:Y:S01]  /*92ac0*/  LDL.LU.64 R226, [R1+0x84b8] ;  /* 0x0084b80001e27983 */ /* 0x000ee20000300a00 */
[----:B------:R-:W-:-:S03]  /*92ad0*/  DADD R2, -RZ, -R134 ;  /* 0x00000000ff027229 */ /* 0x000fc60000000986 */
[----:B------:R-:W4:Y:S04]  /*92ae0*/  LDL.64 R228, [R1+0x86f0] ;  /* 0x0086f00001e47983 */ /* 0x000f280000100a00 */
[----:B------:R-:W4:Y:S01]  /*92af0*/  LDL.64 R134, [R1+0x8a90] ;  /* 0x008a900001867983 */ /* 0x000f220000100a00 */
[----:B------:R-:W-:Y:S02]  /*92b00*/  FFMA R0, RZ, R247, R15 ;  /* 0x000000f7ff007223 */ /* 0x000fe4000000000f */
[----:B------:R-:W-:-:S03]  /*92b10*/  FSETP.GEU.AND P2, PT, |R3|, 6.5827683646048100446e-37, PT ;  /* 0x036000000300780b */ /* 0x000fc60003f4e200 */
[----:B------:R-:W-:Y:S01]  /*92b20*/  FSETP.GT.AND P1, PT, |R0|, 1.469367938527859385e-39, PT ;  /* 0x001000000000780b */ /* 0x000fe20003f24200 */
[-C--:B--2---:R-:W-:Y:S01]  /*92b30*/  DFMA R136, R136, R66.reuse, R4 ;  /* 0x000000428888722b */ /* 0x084fe20000000004 */
[----:B------:R0:W5:Y:S01]  /*92b40*/  LDL.LU.64 R4, [R1+0xa948] ;  /* 0x00a9480001047983 */ /* 0x0001620000300a00 */
[-C--:B------:R-:W-:Y:S01]  /*92b50*/  DFMA R232, R232, R66.reuse, R224 ;  /* 0x00000042e8e8722b */ /* 0x080fe200000000e0 */
[----:B------:R-:W-:Y:S01]  /*92b60*/  BSSY.RECONVERGENT B3, `(.L_x_4400) ;  /* 0x0000010000037945 */ /* 0x000fe20003800200 */
[-C--:B---3--:R-:W-:Y:S02]  /*92b70*/  DFMA R244, R244, R66.reuse, R226 ;  /* 0x00000042f4f4722b */ /* 0x088fe400000000e2 */
[-C--:B------:R-:W-:Y:S02]  /*92b80*/  DFMA R230, R230, R66.reuse, R222 ;  /* 0x00000042e6e6722b */ /* 0x080fe400000000de */
[-C--:B------:R-:W-:Y:S02]  /*92b90*/  DFMA R242, R242, R66.reuse, R240 ;  /* 0x00000042f2f2722b */ /* 0x080fe400000000f0 */
[----:B----4-:R-:W-:-:S02]  /*92ba0*/  DFMA R228, R228, R66, R182 ;  /* 0x00000042e4e4722b */ /* 0x010fc400000000b6 */
        /* <DEDUP_REMOVED lines=11> */
.L_x_4401:
[----:B------:R-:W-:Y:S05]  /*92c60*/  BSYNC.RECONVERGENT B3 ;  /* 0x0000000000037941 */ /* 0x000fea0003800200 */
.L_x_4400:
[----:B-----5:R0:W-:Y:S04]  /*92c70*/  STL.64 [R1+0xa948], R4 ;  /* 0x00a9480401007387 */ /* 0x0201e80000100a00 */
[----:B------:R-:W2:Y:S04]  /*92c80*/  LDL.64 R222, [R1+0x9168] ;  /* 0x0091680001de7983 */ /* 0x000ea80000100a00 */
[----:B------:R-:W3:Y:S04]  /*92c90*/  LDL.64 R182, [R1+0x8770] ;  /* 0x0087700001b67983 */ /* 0x000ee80000100a00 */
[----:B0-----:R-:W4:Y:S01]  /*92ca0*/  LDL.64 R4, [R1+0x9160] ;  /* 0x0091600001047983 */ /* 0x001f220000100a00 */
[----:B------:R-:W0:Y:S01]  /*92cb0*/  MUFU.RCP64H R3, R39 ;  /* 0x0000002700037308 */ /* 0x000e220000001800 */
[----:B------:R-:W-:-:S02]  /*92cc0*/  MOV R2, 0x1 ;  /* 0x0000000100027802 */ /* 0x000fc40000000f00 */
[----:B------:R-:W3:Y:S04]  /*92cd0*/  LDL.64 R180, [R1+0x8778] ;  /* 0x0087780001b47983 */ /* 0x000ee80000100a00 */
[----:B------:R-:W3:Y:S04]  /*92ce0*/  LDL.64 R240, [R1+0x8588] ;  /* 0x0085880001f07983 */ /* 0x000ee80000100a00 */
        /* <DEDUP_REMOVED lines=12> */
[----:B------:R-:W3:Y:S01]  /*92db0*/  LDL.64 R136, [R1+0x8580] ;  /* 0x0085800001887983 */ /* 0x000ee20000100a00 */
[----:B----4-:R-:W-:-:S03]  /*92dc0*/  DFMA R166, R4, R14, R166 ;  /* 0x0000000e04a6722b */ /* 0x010fc600000000a6 */
[----:B------:R0:W5:Y:S01]  /*92dd0*/  LDL.LU.64 R4, [R1+0xa948] ;  /* 0x00a9480001047983 */ /* 0x0001620000300a00 */
[----:B------:R-:W-:Y:S01]  /*92de0*/  FFMA R0, RZ, R39, R135 ;  /* 0x00000027ff007223 */ /* 0x000fe20000000087 */
[----:B------:R-:W-:-:S04]  /*92df0*/  FSETP.GEU.AND P2, PT, |R3|, 6.5827683646048100446e-37, PT ;  /* 0x036000000300780b */ /* 0x000fc80003f4e200 */
[----:B------:R-:W-:Y:S01]  /*92e00*/  FSETP.GT.AND P1, PT, |R0|, 1.469367938527859385e-39, PT ;  /* 0x001000000000780b */ /* 0x000fe20003f24200 */
[-C--:B--2---:R-:W-:Y:S01]  /*92e10*/  DFMA R222, R222, R14.reuse, R236 ;  /* 0x0000000edede722b */ /* 0x084fe200000000ec */
[----:B------:R-:W-:Y:S01]  /*92e20*/  BSSY.RECONVERGENT B3, `(.L_x_4402) ;  /* 0x0000011000037945 */ /* 0x000fe20003800200 */
[-C--:B---3--:R-:W-:Y:S02]  /*92e30*/  DFMA R182, R182, R14.reuse, R232 ;  /* 0x0000000eb6b6722b */ /* 0x088fe400000000e8 */
        /* <DEDUP_REMOVED lines=15> */
.L_x_4403:
[----:B------:R-:W-:Y:S05]  /*92f30*/  BSYNC.RECONVERGENT B3 ;  /* 0x0000000000037941 */ /* 0x000fea0003800200 */
.L_x_4402:
[----:B-----5:R0:W-:Y:S04]  /*92f40*/  STL.64 [R1+0xa948], R4 ;  /* 0x00a9480401007387 */ /* 0x0201e80000100a00 */
[----:B------:R-:W2:Y:S04]  /*92f50*/  LDL.64 R226, [R1+0x8748] ;  /* 0x0087480001e27983 */ /* 0x000ea80000100a00 */
[----:B------:R-:W3:Y:S04]  /*92f60*/  LDL.64 R228, [R1+0x8740] ;  /* 0x0087400001e47983 */ /* 0x000ee80000100a00 */
[----:B0-----:R-:W4:Y:S01]  /*92f70*/  LDL.64 R4, [R1+0x8948] ;  /* 0x0089480001047983 */ /* 0x001f220000100a00 */
[----:B------:R-:W-:-:S03]  /*92f80*/  IMAD.MOV.U32 R2, RZ, RZ, 0x1 ;  /* 0x00000001ff027424 */ /* 0x000fc600078e00ff */
[----:B------:R-:W3:Y:S04]  /*92f90*/  LDL.64 R230, [R1+0x9b78] ;  /* 0x009b780001e67983 */ /* 0x000ee80000100a00 */
[----:B------:R-:W3:Y:S04]  /*92fa0*/  LDL.64 R224, [R1+0x9d50] ;  /* 0x009d500001e07983 */ /* 0x000ee80000100a00 */
[----:B------:R-:W3:Y:S04]  /*92fb0*/  LDL.64 R248, [R1+0x8eb0] ;  /* 0x008eb00001f87983 */ /* 0x000ee80000100a00 */
        /* <DEDUP_REMOVED lines=10> */
[----:B------:R-:W4:Y:S01]  /*93060*/  LDL.64 R2, [R1+0x9b70] ;  /* 0x009b700001027983 */ /* 0x000f220000100a00 */
[-C--:B--2---:R-:W-:Y:S02]  /*93070*/  DFMA R226, R226, R134.reuse, R180 ;  /* 0x00000086e2e2722b */ /* 0x084fe400000000b4 */
[-C--:B---3--:R-:W-:Y:S01]  /*93080*/  DFMA R228, R228, R134.reuse, R182 ;  /* 0x00000086e4e4722b */ /* 0x088fe200000000b6 */
[----:B------:R-:W2:Y:S04]  /*93090*/  LDL.64 R180, [R1+0x89c8] ;  /* 0x0089c80001b47983 */ /* 0x000ea80000100a00 */
[----:B------:R-:W3:Y:S01]  /*930a0*/  LDL.64 R182, [R1+0x89c0] ;  /* 0x0089c00001b67983 */ /* 0x000ee20000100a00 */
[----:B------:R-:W-:Y:S01]  /*930b0*/  MOV R165, R5 ;  /* 0x0000000500a57202 */ /* 0x000fe20000000f00 */
[----:B------:R-:W-:Y:S01]  /*930c0*/  IMAD.MOV.U32 R164, RZ, RZ, R4 ;  /* 0x000000ffffa47224 */ /* 0x000fe200078e0004 */
[-C--:B------:R-:W-:Y:S01]  /*930d0*/  DFMA R230, R230, R134.reuse, R222 ;  /* 0x00000086e6e6722b */ /* 0x080fe200000000de */
[----:B------:R0:W5:Y:S02]  /*930e0*/  LDL.LU.64 R4, [R1+0xa948] ;  /* 0x00a9480001047983 */ /* 0x0001640000300a00 */
[----:B------:R-:W-:Y:S01]  /*930f0*/  FFMA R0, RZ, R165, R137 ;  /* 0x000000a5ff007223 */ /* 0x000fe20000000089 */
[-C--:B------:R-:W-:Y:S01]  /*93100*/  DFMA R224, R224, R134.reuse, R244 ;  /* 0x00000086e0e0722b */ /* 0x080fe200000000f4 */
[----:B------:R-:W3:Y:S04]  /*93110*/  LDL.64 R222, [R1+0x9d58] ;  /* 0x009d580001de7983 */ /* 0x000ee80000100a00 */
[----:B------:R-:W3:Y:S01]  /*93120*/  LDL.LU.64 R244, [R1+0x8440] ;  /* 0x0084400001f47983 */ /* 0x000ee20000300a00 */
[----:B----4-:R-:W-:-:S02]  /*93130*/  DFMA R164, R2, R134, R166 ;  /* 0x0000008602a4722b */ /* 0x010fc400000000a6 */
[----:B------:R-:W-:Y:S01]  /*93140*/  DADD R2, -RZ, -R138 ;  /* 0x00000000ff027229 */ /* 0x000fe2000000098a */
[----:B------:R-:W4:Y:S04]  /*93150*/  LDL.LU.64 R166, [R1+0x8448] ;  /* 0x0084480001a67983 */ /* 0x000f280000300a00 */
[----:B------:R-:W4:Y:S01]  /*93160*/  LDL.64 R138, [R1+0x8730] ;  /* 0x00873000018a7983 */ /* 0x000f220000100a00 */
[-C--:B--2---:R-:W-:Y:S02]  /*93170*/  DFMA R180, R180, R134.reuse, R234 ;  /* 0x00000086b4b4722b */ /* 0x084fe400000000ea */
[----:B---3--:R-:W-:Y:S01]  /*93180*/  DFMA R182, R182, R134, R242 ;  /* 0x00000086b6b6722b */ /* 0x008fe200000000f2 */
[----:B------:R-:W2:Y:S04]  /*93190*/  LDL.64 R234, [R1+0x9ac0] ;  /* 0x009ac00001ea7983 */ /* 0x000ea80000100a00 */
[----:B------:R-:W3:Y:S01]  /*931a0*/  LDL.64 R242, [R1+0x9ac8] ;  /* 0x009ac80001f27983 */ /* 0x000ee20000100a00 */
[----:B------:R-:W-:-:S02]  /*931b0*/  FSETP.GT.AND P1, PT, |R0|, 1.469367938527859385e-39, PT ;  /* 0x001000000000780b */ /* 0x000fc40003f24200 */
[----:B------:R-:W-:Y:S01]  /*931c0*/  FSETP.GEU.AND P2, PT, |R3|, 6.5827683646048100446e-37, PT ;  /* 0x036000000300780b */ /* 0x000fe20003f4e200 */
[----:B------:R-:W-:Y:S01]  /*931d0*/  BSSY.RECONVERGENT B3, `(.L_x_4404) ;  /* 0x0000015000037945 */ /* 0x000fe20003800200 */
[-C--:B------:R-:W-:Y:S02]  /*931e0*/  DFMA R222, R222, R134.reuse, R244 ;  /* 0x00000086dede722b */ /* 0x080fe400000000f4 */
[-C--:B------:R-:W-:Y:S02]  /*931f0*/  DFMA R246, R246, R134.reuse, R232 ;  /* 0x00000086f6f6722b */ /* 0x080fe400000000e8 */
[-C--:B----4-:R-:W-:Y:S02]  /*93200*/  DFMA R138, R138, R134.reuse, R236 ;  /* 0x000000868a8a722b */ /* 0x090fe400000000ec */
[----:B--2---:R-:W-:-:S05]  /*93210*/  DFMA R240, R234, R134, R240 ;  /* 0x00000086eaf0722b */ /* 0x004fca00000000f0 */
[----:B------:R1:W-:Y:S01]  /*93220*/  STL.64 [R1+0x8420], R138 ;  /* 0x0084208a01007387 */ /* 0x0003e20000100a00 */
[----:B---3--:R-:W-:-:S03]  /*93230*/  DFMA R234, R242, R134, R238 ;  /* 0x00000086f2ea722b */ /* 0x008fc600000000ee */
[----:B------:R0:W-:Y:S01]  /*93240*/  STL.64 [R1+0x8440], R240 ;  /* 0x008440f001007387 */ /* 0x0001e20000100a00 */
[----:B-1----:R-:W-:-:S03]  /*93250*/  DFMA R138, R248, R134, R166 ;  /* 0x00000086f88a722b */ /* 0x002fc600000000a6 */
[----:B------:R0:W-:Y:S04]  /*93260*/  STL.64 [R1+0x8428], R234 ;  /* 0x008428ea01007387 */ /* 0x0001e80000100a00 */
[----:B------:R0:W-:Y:S01]  /*93270*/  STL.64 [R1+0x8448], R138 ;  /* 0x0084488a01007387 */ /* 0x0001e20000100a00 */
[----:B------:R-:W-:Y:S05]  /*93280*/  @P1 BRA P2, `(.L_x_4405) ;  /* 0x0000000000241947 */ /* 0x000fea0001000000 */
[----:B------:R-:W2:Y:S01]  /*93290*/  LDL.64 R166, [R1+0x8948] ;  /* 0x0089480001a67983 */ /* 0x000ea20000100a00 */
[----:B------:R-:W-:Y:S01]  /*932a0*/  IMAD.MOV.U32 R248, RZ, RZ, R2 ;  /* 0x000000fffff87224 */ /* 0x000fe200078e0002 */
[----:B------:R-:W-:Y:S01]  /*932b0*/  MOV R252, 0x93300 ;  /* 0x0009330000fc7802 */ /* 0x000fe20000000f00 */
[----:B------:R-:W-:Y:S01]  /*932c0*/  IMAD.MOV.U32 R249, RZ, RZ, R3 ;  /* 0x000000fffff97224 */ /* 0x000fe200078e0003 */
[----:B--2---:R-:W-:Y:S01]  /*932d0*/  MOV R2, R166 ;  /* 0x000000a600027202 */ /* 0x004fe20000000f00 */
[----:B------:R-:W-:-:S07]  /*932e0*/  IMAD.MOV.U32 R251, RZ, RZ, R167 ;  /* 0x000000fffffb7224 */ /* 0x000fce00078e00a7 */
[----:B0----5:R-:W-:Y:S05]  /*932f0*/  CALL.REL.NOINC `($__internal_4_$__cuda_sm20_div_rn_f64_full) ;  /* 0x000007a800b47944 */ /* 0x021fea0003c00000 */
[----:B------:R-:W-:Y:S01]  /*93300*/  IMAD.MOV.U32 R136, RZ, RZ, R250 ;  /* 0x000000ffff887224 */ /* 0x000fe200078e00fa */
[----:B------:R-:W-:-:S07]  /*93310*/  MOV R137, R251 ;  /* 0x000000fb00897202 */ /* 0x000fce0000000f00 */
.L_x_4405:
[----:B------:R-:W-:Y:S05]  /*93320*/  BSYNC.RECONVERGENT B3 ;  /* 0x0000000000037941 */ /* 0x000fea0003800200 */
.L_x_4404:
[----:B------:R-:W2:Y:S04]  /*93330*/  LDL.64 R236, [R1+0x93c8] ;  /* 0x0093c80001ec7983 */ /* 0x000ea80000100a00 */
[----:B------:R-:W3:Y:S04]  /*93340*/  LDL.64 R244, [R1+0x89a0] ;  /* 0x0089a00001f47983 */ /* 0x000ee80000100a00 */
[----:B------:R-:W4:Y:S04]  /*93350*/  LDL.64 R232, [R1+0x8860] ;  /* 0x0088600001e87983 */ /* 0x000f280000100a00 */
[----:B------:R-:W4:Y:S04]  /*93360*/  LDL.64 R166, [R1+0x93c0] ;  /* 0x0093c00001a67983 */ /* 0x000f280000100a00 */
[----:B------:R-:W4:Y:S04]  /*93370*/  LDL.64 R242, [R1+0x89a8] ;  /* 0x0089a80001f27983 */ /* 0x000f280000100a00 */
[----:B0-----:R-:W4:Y:S04]  /*93380*/  LDL.64 R234, [R1+0x8ea0] ;  /* 0x008ea00001ea7983 */ /* 0x001f280000100a00 */
[----:B------:R-:W4:Y:S04]  /*93390*/  LDL.64 R240, [R1+0x8aa0] ;  /* 0x008aa00001f07983 */ /* 0x000f280000100a00 */
[----:B------:R-:W4:Y:S04]  /*933a0*/  LDL.64 R238, [R1+0x8aa8] ;  /* 0x008aa80001ee7983 */ /* 0x000f280000100a00 */
[----:B------:R0:W-:Y:S04]  /*933b0*/  STL.64 [R1+0xa958], R8 ;  /* 0x00a9580801007387 */ /* 0x0001e80000100a00 */
[----:B------:R1:W-:Y:S04]  /*933c0*/  STL.64 [R1+0xa950], R6 ;  /* 0x00a9500601007387 */ /* 0x0003e80000100a00 */
[----:B-----5:R1:W-:Y:S04]  /*933d0*/  STL.64 [R1+0xa948], R4 ;  /* 0x00a9480401007387 */ /* 0x0203e80000100a00 */
[----:B0-----:R-:W4:Y:S04]  /*933e0*/  LDL.LU.64 R8, [R1+0x8478] ;  /* 0x0084780001087983 */ /* 0x001f280000300a00 */
[----:B-1----:R-:W4:Y:S04]  /*933f0*/  LDL.LU.64 R6, [R1+0x8440] ;  /* 0x0084400001067983 */ /* 0x002f280000300a00 */
[----:B------:R-:W4:Y:S01]  /*93400*/  LDL.LU.64 R4, [R1+0x8488] ;  /* 0x0084880001047983 */ /* 0x000f220000300a00 */
[----:B------:R-:W0:Y:S01]  /*93410*/  MUFU.RCP64H R3, R21 ;  /* 0x0000001500037308 */ /* 0x000e220000001800 */
[----:B------:R-:W-:-:S02]  /*93420*/  IMAD.MOV.U32 R2, RZ, RZ, 0x1 ;  /* 0x00000001ff027424 */ /* 0x000fc400078e00ff */
[----:B------:R-:W4:Y:S01]  /*93430*/  LDL.64 R248, [R1+0x9d70] ;  /* 0x009d700001f87983 */ /* 0x000f220000100a00 */
[----:B--2---:R-:W-:-:S03]  /*93440*/  DFMA R236, R236, R136, R230 ;  /* 0x00000088ecec722b */ /* 0x004fc600000000e6 */
[----:B------:R-:W2:Y:S01]  /*93450*/  LDL.64 R230, [R1+0x93f0] ;  /* 0x0093f00001e67983 */ /* 0x000ea20000100a00 */
[----:B---3--:R-:W-:-:S03]  /*93460*/  DFMA R244, R244, R136, R228 ;  /* 0x00000088f4f4722b */ /* 0x008fc600000000e4 */
[----:B------:R-:W3:Y:S01]  /*93470*/  LDL.64 R228, [R1+0x93f8] ;  /* 0x0093f80001e47983 */ /* 0x000ee20000100a00 */
[----:B----4-:R-:W-:-:S03]  /*93480*/  DFMA R232, R232, R136, R222 ;  /* 0x00000088e8e8722b */ /* 0x010fc600000000de */
[----:B------:R-:W4:Y:S01]  /*93490*/  LDL.64 R222, [R1+0x93e0] ;  /* 0x0093e00001de7983 */ /* 0x000f220000100a00 */
[----:B0-----:R-:W-:-:S08]  /*934a0*/  DFMA R138, -R20, R2, 1 ;  /* 0x3ff00000148a742b */ /* 0x001fd00000000102 */
        /* <DEDUP_REMOVED lines=8> */
[-C--:B------:R-:W-:Y:S01]  /*93530*/  DFMA R234, R234, R136.reuse, R224 ;  /* 0x00000088eaea722b */ /* 0x080fe200000000e0 */
[----:B------:R-:W4:Y:S01]  /*93540*/  LDL.64 R226, [R1+0x93e8] ;  /* 0x0093e80001e27983 */ /* 0x000f220000100a00 */
[-C--:B------:R-:W-:Y:S02]  /*93550*/  DFMA R240, R240, R136.reuse, R182 ;  /* 0x00000088f0f0722b */ /* 0x080fe400000000b6 */
[----:B------:R-:W-:Y:S01]  /*93560*/  DFMA R238, R238, R136, R180 ;  /* 0x00000088eeee722b */ /* 0x000fe200000000b4 */
[----:B------:R-:W4:Y:S01]  /*93570*/  LDL.LU.64 R224, [R1+0x8428] ;  /* 0x0084280001e07983 */ /* 0x000f220000300a00 */
[----:B------:R-:W-:-:S03]  /*93580*/  DFMA R138, R138, R166, R164 ;  /* 0x000000a68a8a722b */ /* 0x000fc600000000a4 */
[----:B------:R-:W4:Y:S04]  /*93590*/  LDL.64 R182, [R1+0x8a30] ;  /* 0x008a300001b67983 */ /* 0x000f280000100a00 */
[----:B------:R-:W4:Y:S04]  /*935a0*/  LDL.LU.64 R180, [R1+0x8420] ;  /* 0x0084200001b47983 */ /* 0x000f280000300a00 */
[----:B------:R-:W4:Y:S04]  /*935b0*/  LDL.64 R166, [R1+0x8a38] ;  /* 0x008a380001a67983 */ /* 0x000f280000100a00 */
[----:B------:R-:W4:Y:S01]  /*935c0*/  LDL.LU.64 R164, [R1+0x8448] ;  /* 0x0084480001a47983 */ /* 0x000f220000300a00 */
[----:B--2---:R-:W-:-:S03]  /*935d0*/  DFMA R230, R230, R136, R8 ;  /* 0x00000088e6e6722b */ /* 0x004fc60000000008 */
[----:B------:R0:W5:Y:S01]  /*935e0*/  LDL.LU.64 R8, [R1+0xa958] ;  /* 0x00a9580001087983 */ /* 0x0001620000300a00 */
[----:B---3--:R-:W-:-:S03]  /*935f0*/  DFMA R228, R228, R136, R6 ;  /* 0x00000088e4e4722b */ /* 0x008fc60000000006 */
[----:B------:R0:W5:Y:S01]  /*93600*/  LDL.LU.64 R6, [R1+0xa950] ;  /* 0x00a9500001067983 */ /* 0x0001620000300a00 */
[----:B----4-:R-:W-:-:S03]  /*93610*/  DFMA R222, R222, R136, R4 ;  /* 0x00000088dede722b */ /* 0x010fc60000000004 */
[----:B------:R0:W5:Y:S01]  /*93620*/  LDL.LU.64 R4, [R1+0xa948] ;  /* 0x00a9480001047983 */ /* 0x0001620000300a00 */
[----:B------:R-:W-:Y:S01]  /*93630*/  DADD R2, -RZ, -R2 ;  /* 0x00000000ff027229 */ /* 0x000fe20000000902 */
[----:B------:R-:W-:-:S05]  /*93640*/  FFMA R0, RZ, R21, R139 ;  /* 0x00000015ff007223 */ /* 0x000fca000000008b */
[----:B------:R-:W-:-:S04]  /*93650*/  FSETP.GT.AND P1, PT, |R0|, 1.469367938527859385e-39, PT ;  /* 0x001000000000780b */ /* 0x000fc80003f24200 */
[----:B------:R-:W-:Y:S01]  /*93660*/  FSETP.GEU.AND P2, PT, |R3|, 6.5827683646048100446e-37, PT ;  /* 0x036000000300780b */ /* 0x000fe20003f4e200 */
[----:B------:R1:W-:Y:S01]  /*93670*/  STL.64 [R1+0x84e8], R222 ;  /* 0x0084e8de01007387 */ /* 0x0003e20000100a00 */
[----:B------:R-:W-:Y:S01]  /*93680*/  BSSY.RECONVERGENT B3, `(.L_x_4406) ;  /* 0x000000e000037945 */ /* 0x000fe20003800200 */
[-C--:B------:R-:W-:Y:S02]  /*93690*/  DFMA R226, R226, R136.reuse, R224 ;  /* 0x00000088e2e2722b */ /* 0x080fe400000000e0 */
[-C--:B------:R-:W-:Y:S02]  /*936a0*/  DFMA R224, R182, R136.reuse, R180 ;  /* 0x00000088b6e0722b */ /* 0x080fe400000000b4 */
[-C--:B-1----:R-:W-:Y:S02]  /*936b0*/  DFMA R222, R166, R136.reuse, R246 ;  /* 0x00000088a6de722b */ /* 0x082fe400000000f6 */
        /* <DEDUP_REMOVED lines=10> */
.L_x_4407:
[----:B------:R-:W-:Y:S05]  /*93760*/  BSYNC.RECONVERGENT B3 ;  /* 0x0000000000037941 */ /* 0x000fea0003800200 */
.L_x_4406:
[----:B------:R0:W-:Y:S04]  /*93770*/  STL.64 [R1+0xa960], R10 ;  /* 0x00a9600a01007387 */ /* 0x0001e80000100a00 */
[----:B-----5:R1:W-:Y:S04]  /*93780*/  STL.64 [R1+0xa958], R8 ;  /* 0x00a9580801007387 */ /* 0x0203e80000100a00 */
[----:B------:R2:W-:Y:S04]  /*93790*/  STL.64 [R1+0xa950], R6 ;  /* 0x00a9500601007387 */ /* 0x0005e80000100a00 */
[----:B0-----:R-:W3:Y:S04]  /*937a0*/  LDL.64 R10, [R1+0x9090] ;  /* 0x00909000010a7983 */ /* 0x001ee80000100a00 */
[----:B-1----:R-:W4:Y:S04]  /*937b0*/  LDL.64 R8, [R1+0x9098] ;  /* 0x0090980001087983 */ /* 0x002f280000100a00 */
[----:B--2---:R-:W2:Y:S04]  /*937c0*/  LDL.64 R6, [R1+0x86d0] ;  /* 0x0086d00001067983 */ /* 0x004ea80000100a00 */
[----:B------:R0:W-:Y:S04]  /*937d0*/  STL.64 [R1+0xa948], R4 ;  /* 0x00a9480401007387 */ /* 0x0001e80000100a00 */
[----:B------:R-:W2:Y:S04]  /*937e0*/  LDL.64 R246, [R1+0x86c0] ;  /* 0x0086c00001f67983 */ /* 0x000ea80000100a00 */
[----:B------:R-:W2:Y:S04]  /*937f0*/  LDL.64 R248, [R1+0x86c8] ;  /* 0x0086c80001f87983 */ /* 0x000ea80000100a00 */
[----:B0-----:R-:W2:Y:S01]  /*93800*/  LDL.64 R4, [R1+0x86d8] ;  /* 0x0086d80001047983 */ /* 0x001ea20000100a00 */
[----:B------:R-:W0:Y:S01]  /*93810*/  MUFU.RCP64H R3, R17 ;  /* 0x0000001100037308 */ /* 0x000e220000001800 */
[----:B------:R-:W-:-:S06]  /*93820*/  IMAD.MOV.U32 R2, RZ, RZ, 0x1 ;  /* 0x00000001ff027424 */ /* 0x000fcc00078e00ff */
[----:B0-----:R-:W-:-:S08]  /*93830*/  DFMA R164, -R16, R2, 1 ;  /* 0x3ff0000010a4742b */ /* 0x001fd00000000102 */
[----:B------:R-:W-:-:S08]  /*93840*/  DFMA R164, R164, R164, R164 ;  /* 0x000000a4a4a4722b */ /* 0x000fd000000000a4 */
[----:B------:R-:W-:-:S08]  /*93850*/  DFMA R2, R2, R164, R2 ;  /* 0x000000a40202722b */ /* 0x000fd00000000002 */
[----:B------:R-:W-:Y:S02]  /*93860*/  DFMA R166, -R16, R2, 1 ;  /* 0x3ff0000010a6742b */ /* 0x000fe40000000102 */
[----:B------:R-:W-:Y:S01]  /*93870*/  DFMA R164, R22, R138, R236 ;  /* 0x0000008a16a4722b */ /* 0x000fe200000000ec */
[----:B------:R-:W2:Y:S05]  /*93880*/  LDL.64 R236, [R1+0x9058] ;  /* 0x0090580001ec7983 */ /* 0x000eaa0000100a00 */
[----:B------:R-:W-:-:S08]  /*93890*/  DFMA R166, R2, R166, R2 ;  /* 0x000000a602a6722b */ /* 0x000fd00000000002 */
[----:B------:R-:W-:-:S08]  /*938a0*/  DMUL R2, R164, -R166 ;  /* 0x800000a6a4027228 */ /* 0x000fd00000000000 */
[----:B------:R-:W-:-:S08]  /*938b0*/  DFMA R180, -R16, R2, -R164 ;  /* 0x0000000210b4722b */ /* 0x000fd000000009a4 */
[----:B------:R-:W-:Y:S01]  /*938c0*/  DFMA R2, R166, R180, R2 ;  /* 0x000000b4a602722b */ /* 0x000fe20000000002 */
        /* <DEDUP_REMOVED lines=12> */
[----:B---3--:R-:W3:Y:S01]  /*93990*/  LDL.64 R240, [R1+0x87d0] ;  /* 0x0087d00001f07983 */ /* 0x008ee20000100a00 */
[----:B------:R-:W-:-:S03]  /*939a0*/  DFMA R238, R4, R138, R238 ;  /* 0x0000008a04ee722b */ /* 0x000fc600000000ee */
[----:B------:R0:W5:Y:S04]  /*939b0*/  LDL.LU.64 R6, [R1+0xa950] ;  /* 0x00a9500001067983 */ /* 0x0001680000300a00 */
[----:B------:R0:W5:Y:S01]  /*939c0*/  LDL.LU.64 R4, [R1+0xa948] ;  /* 0x00a9480001047983 */ /* 0x0001620000300a00 */
[----:B------:R-:W-:Y:S01]  /*939d0*/  DADD R164, -RZ, -R164 ;  /* 0x00000000ffa47229 */ /* 0x000fe200000009a4 */
[----:B------:R-:W-:Y:S02]  /*939e0*/  FFMA R0, RZ, R17, R3 ;  /* 0x00000011ff007223 */ /* 0x000fe40000000003 */
[----:B------:R0:W-:Y:S03]  /*939f0*/  STL.64 [R1+0x84b0], R238 ;  /* 0x0084b0ee01007387 */ /* 0x0001e60000100a00 */
[----:B------:R-:W-:-:S04]  /*93a00*/  FSETP.GT.AND P1, PT, |R0|, 1.469367938527859385e-39, PT ;  /* 0x001000000000780b */ /* 0x000fc80003f24200 */
[----:B------:R-:W-:Y:S01]  /*93a10*/  FSETP.GEU.AND P2, PT, |R165|, 6.5827683646048100446e-37, PT ;  /* 0x03600000a500780b */ /* 0x000fe20003f4e200 */
[----:B------:R-:W-:Y:S01]  /*93a20*/  BSSY.RECONVERGENT B3, `(.L_x_4408) ;  /* 0x0000018000037945 */ /* 0x000fe20003800200 */
[-C--:B------:R-:W-:Y:S02]  /*93a30*/  DFMA R246, R246, R138.reuse, R222 ;  /* 0x0000008af6f6722b */ /* 0x080fe400000000de */
[-C--:B------:R-:W-:Y:S02]  /*93a40*/  DFMA R228, R166, R138.reuse, R228 ;  /* 0x0000008aa6e4722b */ /* 0x080fe400000000e4 */
[-C--:B------:R-:W-:Y:S02]  /*93a50*/  DFMA R166, R236, R138.reuse, R224 ;  /* 0x0000008aeca6722b */ /* 0x080fe400000000e0 */
[----:B------:R-:W-:-:S03]  /*93a60*/  DFMA R180, R180, R138, R226 ;  /* 0x0000008ab4b4722b */ /* 0x000fc600000000e2 */
[----:B------:R0:W-:Y:S04]  /*93a70*/  STL.64 [R1+0x8440], R228 ;  /* 0x008440e401007387 */ /* 0x0001e80000100a00 */
[----:B------:R0:W-:Y:S04]  /*93a80*/  STL.64 [R1+0x8428], R180 ;  /* 0x008428b401007387 */ /* 0x0001e80000100a00 */
[----:B------:R0:W-:Y:S01]  /*93a90*/  STL.64 [R1+0x8420], R166 ;  /* 0x008420a601007387 */ /* 0x0001e20000100a00 */
[-C--:B----4-:R-:W-:Y:S02]  /*93aa0*/  DFMA R230, R244, R138.reuse, R230 ;  /* 0x0000008af4e6722b */ /* 0x090fe400000000e6 */
[----:B--2---:R-:W-:-:S02]  /*93ab0*/  DFMA R232, R242, R138, R232 ;  /* 0x0000008af2e8722b */ /* 0x004fc400000000e8 */
[----:B---3--:R-:W-:-:S03]  /*93ac0*/  DFMA R234, R240, R138, R234 ;  /* 0x0000008af0ea722b */ /* 0x008fc600000000ea */
[----:B------:R0:W-:Y:S04]  /*93ad0*/  STL.64 [R1+0x8448], R230 ;  /* 0x008448e601007387 */ /* 0x0001e80000100a00 */
        /* <DEDUP_REMOVED lines=12> */
.L_x_4409:
[----:B------:R-:W-:Y:S05]  /*93ba0*/  BSYNC.RECONVERGENT B3 ;  /* 0x0000000000037941 */ /* 0x000fea0003800200 */
.L_x_4408:
[----:B0-----:R-:W2:Y:S04]  /*93bb0*/  LDL.LU.64 R180, [R1+0x8600] ;  /* 0x0086000001b47983 */ /* 0x001ea80000300a00 */
        /* <DEDUP_REMOVED lines=10> */
[----:B------:R-:W4:Y:S01]  /*93c60*/  LDL.128 R164, [R1+0x5c00] ;  /* 0x005c000001a47983 */ /* 0x000f220000100c00 */
[----:B------:R-:W-:-:S03]  /*93c70*/  DADD R208, -RZ, -R208 ;  /* 0x00000000ffd07229 */ /* 0x000fc600000009d0 */
[----:B------:R-:W4:Y:S01]  /*93c80*/  LDL.LU.64 R222, [R1+0x8508] ;  /* 0x0085080001de7983 */ /* 0x000f220000300a00 */
[----:B------:R-:W-:-:S03]  /*93c90*/  DADD R220, -RZ, -R220 ;  /* 0x00000000ffdc7229 */ /* 0x000fc600000009dc */
[----:B------:R-:W4:Y:S01]  /*93ca0*/  LDL.64 R248, [R1+0x8d48] ;  /* 0x008d480001f87983 */ /* 0x000f220000100a00 */
[----:B--2---:R-:W-:Y:S02]  /*93cb0*/  DADD R180, -RZ, -R180 ;  /* 0x00000000ffb47229 */ /* 0x004fe400000009b4 */
[----:B---3--:R-:W-:-:S07]  /*93cc0*/  DADD R182, -RZ, -R182 ;  /* 0x00000000ffb67229 */ /* 0x008fce00000009b6 */
[----:B------:R4:W-:Y:S02]  /*93cd0*/  STL.128 [R1+0x5940], R180 ;  /* 0x005940b401007387 */ /* 0x0009e40000100c00 */
[----:B----4-:R-:W-:Y:S02]  /*93ce0*/  DADD R180, -RZ, -R240 ;  /* 0x00000000ffb47229 */ /* 0x010fe400000009f0 */
        /* <DEDUP_REMOVED lines=8> */
[----:B------:R-:W2:Y:S01]  /*93d70*/  LDL.LU.64 R224, [R1+0x8470] ;  /* 0x0084700001e07983 */ /* 0x000ea20000300a00 */
[----:B------:R-:W-:-:S02]  /*93d80*/  DADD R182, -RZ, -R232 ;  /* 0x00000000ffb67229 */ /* 0x000fc400000009e8 */
[----:B------:R-:W-:Y:S01]  /*93d90*/  DADD R222, -RZ, -R222 ;  /* 0x00000000ffde7229 */ /* 0x000fe200000009de */
[----:B------:R0:W5:Y:S04]  /*93da0*/  LDL.128 R232, [R1+0x5cf0] ;  /* 0x005cf00001e87983 */ /* 0x0001680000100c00 */
[----:B------:R1:W-:Y:S02]  /*93db0*/  STL.128 [R1+0x5970], R180 ;  /* 0x005970b401007387 */ /* 0x0003e40000100c00 */
[----:B-1----:R-:W-:Y:S02]  /*93dc0*/  DADD R180, -RZ, -R230 ;  /* 0x00000000ffb47229 */ /* 0x002fe400000009e6 */
[----:B------:R-:W-:Y:S01]  /*93dd0*/  DADD R182, -RZ, -R228 ;  /* 0x00000000ffb67229 */ /* 0x000fe200000009e4 */
[----:B------:R1:W-:Y:S01]  /*93de0*/  STL.128 [R1+0x5990], R220 ;  /* 0x005990dc01007387 */ /* 0x0003e20000100c00 */
[----:B------:R-:W-:-:S02]  /*93df0*/  DADD R168, -RZ, -R168 ;  /* 0x00000000ffa87229 */ /* 0x000fc400000009a8 */
[----:B------:R-:W-:Y:S01]  /*93e00*/  DADD R148, -RZ, -R148 ;  /* 0x00000000ff947229 */ /* 0x000fe20000000994 */
[----:B------:R0:W5:Y:S04]  /*93e10*/  LDL.128 R228, [R1+0x5c80] ;  /* 0x005c800001e47983 */ /* 0x0001680000100c00 */
[----:B------:R3:W-:Y:S04]  /*93e20*/  STL.128 [R1+0x5980], R180 ;  /* 0x005980b401007387 */ /* 0x0007e80000100c00 */
[----:B-1----:R-:W4:Y:S01]  /*93e30*/  LDL.128 R220, [R1+0x5ce0] ;  /* 0x005ce00001dc7983 */ /* 0x002f220000100c00 */
[----:B---3--:R-:W-:-:S02]  /*93e40*/  DADD R180, -RZ, -R226 ;  /* 0x00000000ffb47229 */ /* 0x008fc400000009e2 */
[----:B------:R-:W-:-:S07]  /*93e50*/  DADD R182, -RZ, -R218 ;  /* 0x00000000ffb67229 */ /* 0x000fce00000009da */
[----:B------:R1:W-:Y:S02]  /*93e60*/  STL.128 [R1+0x59a0], R180 ;  /* 0x0059a0b401007387 */ /* 0x0003e40000100c00 */
[----:B-1----:R-:W-:Y:S02]  /*93e70*/  DADD R180, -RZ, -R162 ;  /* 0x00000000ffb47229 */ /* 0x002fe400000009a2 */
[----:B------:R-:W-:Y:S02]  /*93e80*/  DADD R218, -RZ, -R214 ;  /* 0x00000000ffda7229 */ /* 0x000fe400000009d6 */
[----:B------:R-:W-:Y:S02]  /*93e90*/  DADD R214, -RZ, -R210 ;  /* 0x00000000ffd67229 */ /* 0x000fe400000009d2 */
[----:B------:R-:W-:-:S07]  /*93ea0*/  DADD R210, -RZ, -R202 ;  /* 0x00000000ffd27229 */ /* 0x000fce00000009ca */
[----:B------:R1:W-:Y:S01]  /*93eb0*/  STL.128 [R1+0x59d0], R208 ;  /* 0x0059d0d001007387 */ /* 0x0003e20000100c00 */
[----:B--2---:R-:W-:-:S03]  /*93ec0*/  DADD R182, -RZ, -R224 ;  /* 0x00000000ffb67229 */ /* 0x004fc600000009e0 */
[----:B-1----:R-:W2:Y:S01]  /*93ed0*/  LDL.LU.64 R210, [R1+0x8428] ;  /* 0x0084280001d27983 */ /* 0x002ea20000300a00 */
[----:B------:R-:W-:Y:S02]  /*93ee0*/  DADD R202, -RZ, -R198 ;  /* 0x00000000ffca7229 */ /* 0x000fe400000009c6 */
[----:B------:R-:W-:Y:S01]  /*93ef0*/  DADD R146, -RZ, -R146 ;  /* 0x00000000ff927229 */ /* 0x000fe20000000992 */
[----:B------:R0:W5:Y:S04]  /*93f00*/  LDL.128 R224, [R1+0x5ca0] ;  /* 0x005ca00001e07983 */ /* 0x0001680000100c00 */
[----:B------:R1:W-:Y:S02]  /*93f10*/  STL.128 [R1+0x5a10], R180 ;  /* 0x005a10b401007387 */ /* 0x0003e40000100c00 */
[----:B-1----:R-:W-:-:S02]  /*93f20*/  DADD R180, -RZ, -R178 ;  /* 0x00000000ffb47229 */ /* 0x002fc400000009b2 */
[----:B------:R-:W-:-:S07]  /*93f30*/  DADD R182, -RZ, -R188 ;  /* 0x00000000ffb67229 */ /* 0x000fce00000009bc */
[----:B------:R1:W-:Y:S02]  /*93f40*/  STL.128 [R1+0x5a20], R180 ;  /* 0x005a20b401007387 */ /* 0x0003e40000100c00 */
[----:B-1----:R-:W-:Y:S02]  /*93f50*/  DADD R180, -RZ, -R144 ;  /* 0x00000000ffb47229 */ /* 0x002fe40000000990 */
[----:B------:R-:W-:-:S07]  /*93f60*/  DADD R182, -RZ, -R186 ;  /* 0x00000000ffb67229 */ /* 0x000fce00000009ba */
[----:B------:R1:W-:Y:S02]  /*93f70*/  STL.128 [R1+0x5a30], R180 ;  /* 0x005a30b401007387 */ /* 0x0003e40000100c00 */
[----:B-1----:R-:W-:Y:S02]  /*93f80*/  DADD R180, -RZ, -R142 ;  /* 0x00000000ffb47229 */ /* 0x002fe4000000098e */
[----:B-----5:R-:W-:Y:S01]  /*93f90*/  DADD R142, -RZ, -R4 ;  /* 0x00000000ff8e7229 */ /* 0x020fe20000000904 */
[----:B------:R-:W1:Y:S01]  /*93fa0*/  MUFU.RCP64H R5, R35 ;  /* 0x0000002300057308 */ /* 0x000e620000001800 */
[----:B------:R-:W-:Y:S01]  /*93fb0*/  MOV R4, 0x1 ;  /* 0x0000000100047802 */ /* 0x000fe20000000f00 */
[----:B------:R-:W-:Y:S02]  /*93fc0*/  DADD R178, -RZ, -R140 ;  /* 0x00000000ffb27229 */ /* 0x000fe4000000098c */
[----:B------:R-:W-:-:S03]  /*93fd0*/  DADD R140, -RZ, -R6 ;  /* 0x00000000ff8c7229 */ /* 0x000fc60000000906 */
[----:B-1----:R-:W-:-:S04]  /*93fe0*/  DFMA R6, -R34, R4, 1 ;  /* 0x3ff000002206742b */ /* 0x002fc80000000104 */
[----:B------:R1:W-:Y:S04]  /*93ff0*/  STL.128 [R1+0x5a70], R140 ;  /* 0x005a708c01007387 */ /* 0x0003e80000100c00 */
[----:B------:R-:W-:-:S08]  /*94000*/  DFMA R6, R6, R6, R6 ;  /* 0x000000060606722b */ /* 0x000fd00000000006 */
[----:B-1----:R-:W-:Y:S02]  /*94010*/  DFMA R140, R4, R6, R4 ;  /* 0x00000006048c722b */ /* 0x002fe40000000004 */
[----:B------:R-:W-:Y:S02]  /*94020*/  DADD R4, -RZ, -R174 ;  /* 0x00000000ff047229 */ /* 0x000fe400000009ae */
[----:B------:R-:W-:Y:S02]  /*94030*/  DADD R6, -RZ, -R172 ;  /* 0x00000000ff067229 */ /* 0x000fe400000009ac */
[----:B------:R-:W-:Y:S02]  /*94040*/  DADD R198, -RZ, -R194 ;  /* 0x00000000ffc67229 */ /* 0x000fe400000009c2 */
[----:B------:R-:W-:Y:S02]  /*94050*/  DADD R134, -RZ, -R134 ;  /* 0x00000000ff867229 */ /* 0x000fe40000000986 */
[----:B------:R-:W-:Y:S01]  /*94060*/  DADD R216, -RZ, -R216 ;  /* 0x00000000ffd87229 */ /* 0x000fe200000009d8 */
[----:B------:R1:W-:Y:S01]  /*94070*/  STL.128 [R1+0x5a90], R4 ;  /* 0x005a900401007387 */ /* 0x0003e20000100c00 */
[----:B------:R-:W-:-:S02]  /*94080*/  DADD R144, -RZ, -R130 ;  /* 0x00000000ff907229 */ /* 0x000fc40000000982 */
[----:B------:R-:W-:Y:S02]  /*94090*/  DADD R162, -RZ, -R158 ;  /* 0x00000000ffa27229 */ /* 0x000fe4000000099e */
[----:B------:R-:W-:Y:S02]  /*940a0*/  DADD R212, -RZ, -R212 ;  /* 0x00000000ffd47229 */ /* 0x000fe400000009d4 */
[----:B------:R-:W-:Y:S02]  /*940b0*/  DADD R200, -RZ, -R200 ;  /* 0x00000000ffc87229 */ /* 0x000fe400000009c8 */
[----:B------:R-:W-:Y:S02]  /*940c0*/  DADD R196, -RZ, -R196 ;  /* 0x00000000ffc47229 */ /* 0x000fe400000009c4 */
[----:B------:R-:W-:Y:S02]  /*940d0*/  DADD R192, -RZ, -R192 ;  /* 0x00000000ffc07229 */ /* 0x000fe400000009c0 */
[----:B------:R-:W-:-:S02]  /*940e0*/  DADD R176, -RZ, -R176 ;  /* 0x00000000ffb07229 */ /* 0x000fc400000009b0 */
[----:B------:R-:W-:Y:S02]  /*940f0*/  DADD R160, -RZ, -R160 ;  /* 0x00000000ffa07229 */ /* 0x000fe400000009a0 */
[----:B------:R-:W-:Y:S01]  /*94100*/  DADD R156, -RZ, -R156 ;  /* 0x00000000ff9c7229 */ /* 0x000fe2000000099c */
[----:B----4-:R-:W-:Y:S01]  /*94110*/  STL.128 [R1+0x8550], R220 ;  /* 0x008550dc01007387 */ /* 0x010fe20000100c00 */
[----:B-1----:R-:W-:Y:S02]  /*94120*/  DFMA R4, -R34, R140, 1 ;  /* 0x3ff000002204742b */ /* 0x002fe4000000018c */
[----:B------:R-:W-:Y:S01]  /*94130*/  DADD R6, -RZ, -R28 ;  /* 0x00000000ff067229 */ /* 0x000fe2000000091c */
[----:B------:R0:W5:Y:S01]  /*94140*/  LDL.128 R172, [R1+0x5c40] ;  /* 0x005c400001ac7983 */ /* 0x0001620000100c00 */
[----:B------:R-:W-:-:S03]  /*94150*/  DADD R194, -RZ, -R190 ;  /* 0x00000000ffc27229 */ /* 0x000fc600000009be */
[----:B------:R-:W3:Y:S01]  /*94160*/  LDL.128 R188, [R1+0x5d40] ;  /* 0x005d400001bc7983 */ /* 0x000ee20000100c00 */
[----:B------:R-:W-:Y:S02]  /*94170*/  DFMA R140, R140, R4, R140 ;  /* 0x000000048c8c722b */ /* 0x000fe4000000008c */
[----:B------:R-:W-:Y:S01]  /*94180*/  DADD R4, -RZ, -R12 ;  /* 0x00000000ff047229 */ /* 0x000fe2000000090c */
[----:B------:R-:W4:Y:S01]  /*94190*/  LDL.64 R28, [R1+0x90f8] ;  /* 0x0090f800011c7983 */ /* 0x000f220000100a00 */
[----:B------:R-:W-:-:S03]  /*941a0*/  DADD R158, -RZ, -R154 ;  /* 0x00000000ff9e7229 */ /* 0x000fc6000000099a */
[----:B------:R1:W-:Y:S04]  /*941b0*/  STL.128 [R1+0x5b30], R144 ;  /* 0x005b309001007387 */ /* 0x0003e80000100c00 */
[----:B------:R0:W-:Y:S04]  /*941c0*/  STL.128 [R1+0x5aa0], R4 ;  /* 0x005aa00401007387 */ /* 0x0001e80000100c00 */
[----:B------:R-:W2:Y:S01]  /*941d0*/  LDL.64 R154, [R1+0x8808] ;  /* 0x00880800019a7983 */ /* 0x000ea20000100a00 */
[----:B------:R-:W-:-:S03]  /*941e0*/  DADD R182, -RZ, -R184 ;  /* 0x00000000ffb67229 */ /* 0x000fc600000009b8 */
[----:B------:R-:W-:Y:S04]  /*941f0*/  STL.128 [R1+0x59b0], R216 ;  /* 0x0059b0d801007387 */ /* 0x000fe80000100c00 */
[----:B-1----:R-:W2:Y:S01]  /*94200*/  LDL.LU.64 R146, [R1+0x84e0] ;  /* 0x0084e00001927983 */ /* 0x002ea20000300a00 */
[----:B0-----:R-:W-:-:S03]  /*94210*/  DMUL R4, R140, R164 ;  /* 0x000000a48c047228 */ /* 0x001fc60000000000 */
[----:B------:R-:W-:Y:S04]  /*94220*/  STL.128 [R1+0x59c0], R212 ;  /* 0x0059c0d401007387 */ /* 0x000fe80000100c00 */
[----:B------:R-:W-:Y:S01]  /*94230*/  STL.128 [R1+0x59e0], R200 ;  /* 0x0059e0c801007387 */ /* 0x000fe20000100c00 */
[----:B------:R-:W-:-:S03]  /*94240*/  DFMA R6, -R34, R4, R164 ;  /* 0x000000042206722b */ /* 0x000fc600000001a4 */
[----:B------:R-:W-:Y:S04]  /*94250*/  STL.128 [R1+0x59f0], R196 ;  /* 0x0059f0c401007387 */ /* 0x000fe80000100c00 */
[----:B------:R-:W-:Y:S01]  /*94260*/  STL.128 [R1+0x5a00], R192 ;  /* 0x005a00c001007387 */ /* 0x000fe20000100c00 */
[----:B------:R-:W-:-:S03]  /*94270*/  DFMA R208, R140, R6, R4 ;  /* 0x000000068cd0722b */ /* 0x000fc60000000004 */
[----:B------:R-:W-:Y:S04]  /*94280*/  STL.128 [R1+0x5a40], R180 ;  /* 0x005a40b401007387 */ /* 0x000fe80000100c00 */
[----:B------:R-:W3:Y:S04]  /*94290*/  LDL.128 R4, [R1+0x5d30] ;  /* 0x005d300001047983 */ /* 0x000ee80000100c00 */
[----:B------:R-:W-:Y:S04]  /*942a0*/  STL.128 [R1+0x5a50], R176 ;  /* 0x005a50b001007387 */ /* 0x000fe80000100c00 */
[----:B------:R0:W-:Y:S04]  /*942b0*/  STL.128 [R1+0x5a60], R160 ;  /* 0x005a60a001007387 */ /* 0x0001e80000100c00 */
[----:B------:R1:W-:Y:S04]  /*942c0*/  STL.128 [R1+0x5a80], R156 ;  /* 0x005a809c01007387 */ /* 0x0003e80000100c00 */
[----:B------:R0:W5:Y:S04]  /*942d0*/  LDL.64 R12, [R1+0x5d10] ;  /* 0x005d1000010c7983 */ /* 0x0001680000100a00 */
[----:B------:R1:W5:Y:S04]  /*942e0*/  LDL.128 R140, [R1+0x5c10] ;  /* 0x005c1000018c7983 */ /* 0x0003680000100c00 */
        /* <DEDUP_REMOVED lines=11> */
[----:B---3--:R1:W-:Y:S04]  /*943a0*/  STL.128 [R1+0x8500], R4 ;  /* 0x0085000401007387 */ /* 0x0083e80000100c00 */
[----:B-1----:R-:W3:Y:S04]  /*943b0*/  LDL.128 R4, [R1+0x5d70] ;  /* 0x005d700001047983 */ /* 0x002ee80000100c00 */
[----:B---3--:R1:W-:Y:S02]  /*943c0*/  STL.128 [R1+0x84c0], R4 ;  /* 0x0084c00401007387 */ /* 0x0083e40000100c00 */
[----:B-1----:R-:W-:-:S02]  /*943d0*/  DADD R4, -RZ, -R36 ;  /* 0x00000000ff047229 */ /* 0x002fc40000000924 */
[----:B------:R-:W-:Y:S01]  /*943e0*/  DADD R6, -RZ, -R152 ;  /* 0x00000000ff067229 */ /* 0x000fe20000000998 */
[----:B------:R1:W-:Y:S04]  /*943f0*/  STL.128 [R1+0x8560], R188 ;  /* 0x008560bc01007387 */ /* 0x0003e80000100c00 */
[----:B------:R-:W3:Y:S04]  /*94400*/  LDL.LU.64 R36, [R1+0x84e8] ;  /* 0x0084e80001247983 */ /* 0x000ee80000300a00 */
[----:B------:R0:W-:Y:S04]  /*94410*/  STL.128 [R1+0x5ab0], R4 ;  /* 0x005ab00401007387 */ /* 0x0001e80000100c00 */
[----:B------:R-:W2:Y:S04]  /*94420*/  LDL.64 R152, [R1+0x8798] ;  /* 0x0087980001987983 */ /* 0x000ea80000100a00 */
[----:B-1----:R-:W3:Y:S04]  /*94430*/  LDL.64 R190, [R1+0x8800] ;  /* 0x0088000001be7983 */ /* 0x002ee80000100a00 */
[----:B------:R-:W3:Y:S01]  /*94440*/  LDL.LU.64 R188, [R1+0x8420] ;  /* 0x0084200001bc7983 */ /* 0x000ee20000300a00 */
[----:B0-----:R-:W-:-:S02]  /*94450*/  DADD R4, -RZ, -R44 ;  /* 0x00000000ff047229 */ /* 0x001fc4000000092c */
[----:B------:R-:W-:Y:S01]  /*94460*/  DADD R6, -RZ, -R40 ;  /* 0x00000000ff067229 */ /* 0x000fe20000000928 */
[----:B------:R-:W2:Y:S04]  /*94470*/  LDL.LU.64 R44, [R1+0x8440] ;  /* 0x00844000012c7983 */ /* 0x000ea80000300a00 */
[----:B------:R-:W3:Y:S04]  /*94480*/  LDL.64 R40, [R1+0x90e8] ;  /* 0x0090e80001287983 */ /* 0x000ee80000100a00 */
[----:B------:R0:W-:Y:S02]  /*94490*/  STL.128 [R1+0x5ac0], R4 ;  /* 0x005ac00401007387 */ /* 0x0001e40000100c00 */
[----:B0-----:R-:W-:-:S02]  /*944a0*/  DADD R6, -RZ, -R170 ;  /* 0x00000000ff067229 */ /* 0x001fc400000009aa */
[----:B------:R-:W-:Y:S02]  /*944b0*/  DADD R170, -RZ, -R150 ;  /* 0x00000000ffaa7229 */ /* 0x000fe40000000996 */
[----:B------:R-:W-:Y:S01]  /*944c0*/  DADD R150, -RZ, -R204 ;  /* 0x00000000ff967229 */ /* 0x000fe200000009cc */
[----:B------:R-:W4:Y:S01]  /*944d0*/  LDL.LU.64 R204, [R1+0x8488] ;  /* 0x0084880001cc7983 */ /* 0x000f220000300a00 */
[----:B------:R-:W-:-:S03]  /*944e0*/  DADD R4, -RZ, -R96 ;  /* 0x00000000ff047229 */ /* 0x000fc60000000960 */
[----:B------:R-:W3:Y:S04]  /*944f0*/  LDL.LU.64 R96, [R1+0x8448] ;  /* 0x0084480001607983 */ /* 0x000ee80000300a00 */
[----:B------:R0:W-:Y:S02]  /*94500*/  STL.128 [R1+0x5ad0], R4 ;  /* 0x005ad00401007387 */ /* 0x0001e40000100c00 */
[----:B0-----:R-:W-:Y:S02]  /*94510*/  DADD R4, -RZ, -R206 ;  /* 0x00000000ff047229 */ /* 0x001fe400000009ce */
[----:B------:R-:W-:Y:S01]  /*94520*/  DADD R6, -RZ, -R64 ;  /* 0x00000000ff067229 */ /* 0x000fe20000000940 */
[----:B------:R0:W-:Y:S04]  /*94530*/  STL.128 [R1+0x5ae0], R168 ;  /* 0x005ae0a801007387 */ /* 0x0001e80000100c00 */
[----:B------:R-:W-:Y:S04]  /*94540*/  STL.128 [R1+0x5af0], R148 ;  /* 0x005af09401007387 */ /* 0x000fe80000100c00 */
[----:B------:R1:W-:Y:S04]  /*94550*/  STL.128 [R1+0x5b00], R4 ;  /* 0x005b000401007387 */ /* 0x0003e80000100c00 */
[----:B------:R-:W3:Y:S04]  /*94560*/  LDL.64 R206, [R1+0x8818] ;  /* 0x0088180001ce7983 */ /* 0x000ee80000100a00 */
[----:B0-----:R-:W3:Y:S04]  /*94570*/  LDL.LU.64 R168, [R1+0x8478] ;  /* 0x0084780001a87983 */ /* 0x001ee80000300a00 */
[----:B------:R-:W3:Y:S01]  /*94580*/  LDL.64 R170, [R1+0x90e0] ;  /* 0x0090e00001aa7983 */ /* 0x000ee20000100a00 */
[----:B-1----:R-:W-:-:S03]  /*94590*/  DADD R4, -RZ, -R62 ;  /* 0x00000000ff047229 */ /* 0x002fc6000000093e */
[----:B------:R-:W3:Y:S01]  /*945a0*/  LDL.LU.64 R148, [R1+0x84b0] ;  /* 0x0084b00001947983 */ /* 0x000ee20000300a00 */
[----:B------:R-:W-:-:S03]  /*945b0*/  DADD R6, -RZ, -R52 ;  /* 0x00000000ff067229 */ /* 0x000fc60000000934 */
[----:B------:R-:W3:Y:S04]  /*945c0*/  LDL.64 R150, [R1+0x90f0] ;  /* 0x0090f00001967983 */ /* 0x000ee80000100a00 */
[----:B------:R0:W-:Y:S04]  /*945d0*/  STL.128 [R1+0x5b10], R4 ;  /* 0x005b100401007387 */ /* 0x0001e80000100c00 */
[----:B------:R-:W3:Y:S04]  /*945e0*/  LDL.LU.64 R62, [R1+0x84b8] ;  /* 0x0084b800013e7983 */ /* 0x000ee80000300a00 */
[----:B------:R-:W3:Y:S01]  /*945f0*/  LDL.64 R52, [R1+0x8810] ;  /* 0x0088100001347983 */ /* 0x000ee20000100a00 */
[----:B0-----:R-:W-:-:S02]  /*94600*/  DADD R6, -RZ, -R132 ;  /* 0x00000000ff067229 */ /* 0x001fc40000000984 */
[----:B------:R-:W-:Y:S02]  /*94610*/  DADD R132, -RZ, -R14 ;  /* 0x00000000ff847229 */ /* 0x000fe4000000090e */
[----:B------:R-:W-:Y:S01]  /*94620*/  DADD R4, -RZ, -R48 ;  /* 0x00000000ff047229 */ /* 0x000fe20000000930 */
[----:B------:R-:W3:Y:S04]  /*94630*/  LDL.64 R14, [R1+0x86e8] ;  /* 0x0086e800010e7983 */ /* 0x000ee80000100a00 */
[----:B------:R4:W-:Y:S04]  /*94640*/  STL.128 [R1+0x5b70], R132 ;  /* 0x005b708401007387 */ /* 0x0009e80000100c00 */
[----:B------:R-:W3:Y:S01]  /*94650*/  LDL.LU.64 R48, [R1+0x84d8] ;  /* 0x0084d80001307983 */ /* 0x000ee20000300a00 */
[----:B----4-:R-:W-:-:S03]  /*94660*/  DFMA R134, R28, R2, R204 ;  /* 0x000000021c86722b */ /* 0x010fc600000000cc */
[----:B------:R-:W4:Y:S01]  /*94670*/  LDL.64 R28, [R1+0x86e0] ;  /* 0x0086e000011c7983 */ /* 0x000f220000100a00 */
[----:B------:R-:W-:Y:S02]  /*94680*/  DADD R128, -RZ, -R128 ;  /* 0x00000000ff807229 */ /* 0x000fe40000000980 */
[----:B------:R-:W-:Y:S01]  /*94690*/  DADD R130, -RZ, -R122 ;  /* 0x00000000ff827229 */ /* 0x000fe2000000097a */
[----:B------:R0:W-:Y:S01]  /*946a0*/  STL.128 [R1+0x5b20], R4 ;  /* 0x005b200401007387 */ /* 0x0001e20000100c00 */
[----:B------:R-:W-:Y:S02]  /*946b0*/  DADD R64, -RZ, -R98 ;  /* 0x00000000ff407229 */ /* 0x000fe40000000962 */
[----:B------:R-:W-:Y:S02]  /*946c0*/  DADD R66, -RZ, -R66 ;  /* 0x00000000ff427229 */ /* 0x000fe40000000942 */
[----:B------:R-:W-:Y:S02]  /*946d0*/  DADD R136, -RZ, -R136 ;  /* 0x00000000ff887229 */ /* 0x000fe40000000988 */
[----:B------:R-:W-:Y:S01]  /*946e0*/  DADD R138, -RZ, -R138 ;  /* 0x00000000ff8a7229 */ /* 0x000fe2000000098a */
[----:B------:R1:W-:Y:S01]  /*946f0*/  STL.128 [R1+0x5b40], R128 ;  /* 0x005b408001007387 */ /* 0x0003e20000100c00 */
[----:B0-----:R-:W-:-:S02]  /*94700*/  DADD R4, -RZ, -R102 ;  /* 0x00000000ff047229 */ /* 0x001fc40000000966 */
[----:B------:R-:W-:Y:S01]  /*94710*/  DADD R6, -RZ, -R100 ;  /* 0x00000000ff067229 */ /* 0x000fe20000000964 */
[----:B------:R-:W-:Y:S01]  /*94720*/  STL.128 [R1+0x5b60], R64 ;  /* 0x005b604001007387 */ /* 0x000fe20000100c00 */
[-C--:B--2---:R-:W-:Y:S02]  /*94730*/  DFMA R100, R152, R2.reuse, R44 ;  /* 0x000000029864722b */ /* 0x084fe4000000002c */
[-C--:B---3--:R-:W-:Y:S01]  /*94740*/  DFMA R102, R248, R2.reuse, R36 ;  /* 0x00000002f866722b */ /* 0x088fe20000000024 */
[----:B------:R-:W-:Y:S01]  /*94750*/  STL.128 [R1+0x5b80], R136 ;  /* 0x005b808801007387 */ /* 0x000fe20000100c00 */
[-C--:B-1----:R-:W-:Y:S02]  /*94760*/  DFMA R130, R40, R2.reuse, R96 ;  /* 0x000000022882722b */ /* 0x082fe40000000060 */
[-C--:B------:R-:W-:Y:S01]  /*94770*/  DFMA R96, R190, R2.reuse, R210 ;  /* 0x00000002be60722b */ /* 0x080fe200000000d2 */
[----:B------:R0:W-:Y:S01]  /*94780*/  STL.128 [R1+0x5b50], R4 ;  /* 0x005b500401007387 */ /* 0x0001e20000100c00 */
[----:B------:R-:W-:Y:S01]  /*94790*/  DFMA R98, R154, R2, R188 ;  /* 0x000000029a62722b */ /* 0x000fe200000000bc */
[----:B------:R-:W-:-:S02]  /*947a0*/  FFMA R0, RZ, R35, R209 ;  /* 0x00000023ff007223 */ /* 0x000fc400000000d1 */
[----:B------:R1:W-:Y:S01]  /*947b0*/  STL.64 [R1+0x85e8], R134 ;  /* 0x0085e88601007387 */ /* 0x0003e20000100a00 */
[-C--:B------:R-:W-:Y:S02]  /*947c0*/  DFMA R128, R170, R2.reuse, R168 ;  /* 0x00000002aa80722b */ /* 0x080fe400000000a8 */
[-C--:B0-----:R-:W-:Y:S02]  /*947d0*/  DFMA R6, R18, R2.reuse, R146 ;  /* 0x000000021206722b */ /* 0x081fe40000000092 */
[----:B------:R-:W-:Y:S02]  /*947e0*/  DADD R4, -RZ, -R2 ;  /* 0x00000000ff047229 */ /* 0x000fe40000000902 */
[-C--:B------:R-:W-:Y:S01]  /*947f0*/  DFMA R132, R150, R2.reuse, R148 ;  /* 0x000000029684722b */ /* 0x080fe20000000094 */
[----:B------:R1:W-:Y:S01]  /*94800*/  STL.64 [R1+0x98a0], R128 ;  /* 0x0098a08001007387 */ /* 0x0003e20000100a00 */
[----:B------:R-:W-:-:S05]  /*94810*/  DFMA R138, R206, R2, R62 ;  /* 0x00000002ce8a722b */ /* 0x000fca000000003e */
[----:B------:R1:W-:Y:S04]  /*94820*/  STL.64 [R1+0x85e0], R132 ;  /* 0x0085e08401007387 */ /* 0x0003e80000100a00 */
[----:B------:R1:W-:Y:S04]  /*94830*/  STL.64 [R1+0x98a8], R130 ;  /* 0x0098a88201007387 */ /* 0x0003e80000100a00 */
[----:B------:R1:W-:Y:S01]  /*94840*/  STL.64 [R1+0x9918], R138 ;  /* 0x0099188a01007387 */ /* 0x0003e20000100a00 */
[----:B------:R-:W-:-:S03]  /*94850*/  DFMA R66, R14, R2, R244 ;  /* 0x000000020e42722b */ /* 0x000fc600000000f4 */
[----:B------:R1:W-:Y:S01]  /*94860*/  STL.64 [R1+0x8f50], R100 ;  /* 0x008f506401007387 */ /* 0x0003e20000100a00 */
[----:B------:R-:W-:-:S03]  /*94870*/  DFMA R136, R52, R2, R48 ;  /* 0x000000023488722b */ /* 0x000fc60000000030 */
        /* <DEDUP_REMOVED lines=8> */
[----:B------:R1:W-:Y:S04]  /*94900*/  STL.128 [R1+0x5bc0], R128 ;  /* 0x005bc08001007387 */ /* 0x0003e80000100c00 */
[----:B------:R1:W-:Y:S04]  /*94910*/  STL.128 [R1+0x5bd0], R100 ;  /* 0x005bd06401007387 */ /* 0x0003e80000100c00 */
[----:B------:R1:W-:Y:S01]  /*94920*/  STL.128 [R1+0x5be0], R96 ;  /* 0x005be06001007387 */ /* 0x0003e20000100c00 */
[----:B------:R-:W-:-:S02]  /*94930*/  FSETP.GT.AND P1, PT, |R0|, 1.469367938527859385e-39, PT ;  /* 0x001000000000780b */ /* 0x000fc40003f24200 */
[----:B------:R-:W-:Y:S01]  /*94940*/  FSETP.GEU.AND P2, PT, |R165|, 6.5827683646048100446e-37, PT ;  /* 0x03600000a500780b */ /* 0x000fe20003f4e200 */
[----:B------:R-:W-:Y:S01]  /*94950*/  BSSY.RECONVERGENT B3, `(.L_x_4410) ;  /* 0x000000d000037945 */ /* 0x000fe20003800200 */
[----:B----4-:R-:W-:-:S07]  /*94960*/  DFMA R64, R28, R2, R246 ;  /* 0x000000021c40722b */ /* 0x010fce00000000f6 */
        /* <DEDUP_REMOVED lines=11> */
.L_x_4411:
[----:B------:R-:W-:Y:S05]  /*94a20*/  BSYNC.RECONVERGENT B3 ;  /* 0x0000000000037941 */ /* 0x000fea0003800200 */
.L_x_4410:
[----:B-1----:R-:W2:Y:S01]  /*94a30*/  LDL.128 R64, [R1+0x43b0] ;  /* 0x0043b00001407983 */ /* 0x002ea20000100c00 */
[----:B------:R-:W-:Y:S01]  /*94a40*/  HFMA2 R2, -RZ, RZ, 0, 5.9604644775390625e-08 ;  /* 0x00000001ff027431 */ /* 0x000fe200000001ff */
[----:B------:R-:W-:Y:S01]  /*94a50*/  BSSY.RECONVERGENT B3, `(.L_x_4412) ;  /* 0x000001a000037945 */ /* 0x000fe20003800200 */
[----:B--2---:R-:W-:Y:S01]  /*94a60*/  IMAD.MOV.U32 R29, RZ, RZ, R65 ;  /* 0x000000ffff1d7224 */ /* 0x004fe200078e0041 */
[----:B------:R0:W-:Y:S01]  /*94a70*/  STL.128 [R1+0x85c0], R64 ;  /* 0x0085c04001007387 */ /* 0x0001e20000100c00 */
[----:B------:R-:W-:Y:S02]  /*94a80*/  IMAD.MOV.U32 R28, RZ, RZ, R64 ;  /* 0x000000ffff1c7224 */ /* 0x000fe400078e0040 */
[----:B------:R-:W1:Y:S04]  /*94a90*/  MUFU.RCP64H R3, R29 ;  /* 0x0000001d00037308 */ /* 0x000e680000001800 */
        /* <DEDUP_REMOVED lines=21> */
.L_x_4413:
[----:B------:R-:W-:Y:S05]  /*94bf0*/  BSYNC.RECONVERGENT B3 ;  /* 0x0000000000037941 */ /* 0x000fea0003800200 */
.L_x_4412:
        /* <DEDUP_REMOVED lines=27> */
.L_x_4415:
[----:B------:R-:W-:Y:S05]  /*94db0*/  BSYNC.RECONVERGENT B3 ;  /* 0x0000000000037941 */ /* 0x000fea0003800200 */
.L_x_4414:
[----:B------:R-:W2:Y:S04]  /*94dc0*/  LDL.64 R28, [R1+0x8480] ;  /* 0x00848000011c7983 */ /* 0x000ea80000100a00 */
[----:B------:R-:W3:Y:S04]  /*94dd0*/  LDL.LU.64 R40, [R1+0x8550] ;  /* 0x0085500001287983 */ /* 0x000ee80000300a00 */
        /* <DEDUP_REMOVED lines=26> */
.L_x_4417:
[----:B------:R-:W-:Y:S05]  /*94f80*/  BSYNC.RECONVERGENT B3 ;  /* 0x0000000000037941 */ /* 0x000fea0003800200 */
.L_x_4416:
        /* <DEDUP_REMOVED lines=27> */
.L_x_4419:
[----:B------:R-:W-:Y:S05]  /*95140*/  BSYNC.RECONVERGENT B3 ;  /* 0x0000000000037941 */ /* 0x000fea0003800200 */
.L_x_4418:
[----:B------:R-:W2:Y:S04]  /*95150*/  LDL.128 R64, [R1+0x4470] ;  /* 0x0044700001407983 */ /* 0x000ea80000100c00 */
[----:B------:R-:W3:Y:S01]  /*95160*/  LDL.LU.64 R36, [R1+0x9208] ;  /* 0x0092080001247983 */ /* 0x000ee20000300a00 */
        /* <DEDUP_REMOVED lines=28> */
.L_x_4421:
[----:B------:R-:W-:Y:S05]  /*95330*/  BSYNC.RECONVERGENT B3 ;  /* 0x0000000000037941 */ /* 0x000fea0003800200 */
.L_x_4420:
        /* <DEDUP_REMOVED lines=30> */
.L_x_4423:
[----:B------:R-:W-:Y:S05]  /*95520*/  BSYNC.RECONVERGENT B3 ;  /* 0x0000000000037941 */ /* 0x000fea0003800200 */
.L_x_4422:
        /* <DEDUP_REMOVED lines=25> */
.L_x_4425:
[----:B------:R-:W-:Y:S05]  /*956c0*/  BSYNC.RECONVERGENT B3 ;  /* 0x0000000000037941 */ /* 0x000fea0003800200 */
.L_x_4424:
        /* <DEDUP_REMOVED lines=25> */
.L_x_4427:
[----:B------:R-:W-:Y:S05]  /*95860*/  BSYNC.RECONVERGENT B3 ;  /* 0x0000000000037941 */ /* 0x000fea0003800200 */
.L_x_4426:
        /* <DEDUP_REMOVED lines=26> */
.L_x_4429:
[----:B------:R-:W-:Y:S05]  /*95a10*/  BSYNC.RECONVERGENT B3 ;  /* 0x0000000000037941 */ /* 0x000fea0003800200 */
.L_x_4428:
        /* <DEDUP_REMOVED lines=28> */
.L_x_4431:
[----:B------:R-:W-:Y:S05]  /*95be0*/  BSYNC.RECONVERGENT B3 ;  /* 0x0000000000037941 */ /* 0x000fea0003800200 */
.L_x_4430:
[----:B------:R-:W2:Y:S04]  /*95bf0*/  LDL.64 R64, [R1+0x88b8] ;  /* 0x0088b80001407983 */ /* 0x000ea80000100a00 */
[----:B------:R-:W3:Y:S04]  /*95c00*/  LDL.LU.64 R66, [R1+0x8df8] ;  /* 0x008df80001427983 */ /* 0x000ee80000300a00 */
        /* <DEDUP_REMOVED lines=27> */
.L_x_4433:
[----:B------:R-:W-:Y:S05]  /*95dc0*/  BSYNC.RECONVERGENT B3 ;  /* 0x0000000000037941 */ /* 0x000fea0003800200 */
.L_x_4432:
[----:B------:R-:W2:Y:S04]  /*95dd0*/  LDL.128 R64, [R1+0x48a0] ;  /* 0x0048a00001407983 */ /* 0x000ea80000100c00 */
[----:B------:R-:W3:Y:S04]  /*95de0*/  LDL.LU.64 R130, [R1+0x9210] ;  /* 0x0092100001827983 */ /* 0x000ee80000300a00 */
[----:B------:R-:W4:Y:S04]  /*95df0*/  LDL.64 R122, [R1+0x8fc0] ;  /* 0x008fc000017a7983 */ /* 0x000f280000100a00 */
[----:B------:R-:W5:Y:S04]  /*95e00*/  LDL.64 R128, [R1+0x8fb0] ;  /* 0x008fb00001807983 */ /* 0x000f680000100a00 */
        /* <DEDUP_REMOVED lines=36> */
.L_x_4435:
[----:B------:R-:W-:Y:S05]  /*96050*/  BSYNC.RECONVERGENT B3 ;  /* 0x0000000000037941 */ /* 0x000fea0003800200 */
.L_x_4434:
[----:B------:R-:W2:Y:S04]  /*96060*/  LDL.64 R52, [R1+0x89d0] ;  /* 0x0089d00001347983 */ /* 0x000ea80000100a00 */
        /* <DEDUP_REMOVED lines=32> */
.L_x_4437:
[----:B------:R-:W-:Y:S05]  /*96270*/  BSYNC.RECONVERGENT B3 ;  /* 0x0000000000037941 */ /* 0x000fea0003800200 */
.L_x_4436:
[----:B------:R-:W2:Y:S04]  /*96280*/  LDL.64 R134, [R1+0x8528] ;  /* 0x0085280001867983 */ /* 0x000ea80000100a00 */
[----:B------:R-:W3:Y:S04]  /*96290*/  LDL.64 R100, [R1+0x8750] ;  /* 0x0087500001647983 */ /* 0x000ee80000100a00 */
[----:B------:R-:W4:Y:S04]  /*962a0*/  LDL.64 R52, [R1+0x89d8] ;  /* 0x0089d80001347983 */ /* 0x000f280000100a00 */
        /* <DEDUP_REMOVED lines=34> */
.L_x_4439:
[----:B------:R-:W-:Y:S05]  /*964d0*/  BSYNC.RECONVERGENT B3 ;  /* 0x0000000000037941 */ /* 0x000fea0003800200 */
.L_x_4438:
[----:B------:R-:W2:Y:S04]  /*964e0*/  LDL.64 R142, [R1+0x87c8] ;  /* 0x0087c800018e7983 */ /* 0x000ea80000100a00 */
[----:B------:R-:W3:Y:S04]  /*964f0*/  LDL.128 R204, [R1+0x4a60] ;  /* 0x004a600001cc7983 */ /* 0x000ee80000100c00 */
        /* <DEDUP_REMOVED lines=49> */
.L_x_4441:
[----:B------:R-:W-:Y:S05]  /*96810*/  BSYNC.RECONVERGENT B3 ;  /* 0x0000000000037941 */ /* 0x000fea0003800200 */
.L_x_4440:
[----:B------:R-:W2:Y:S04]  /*96820*/  LDL.64 R130, [R1+0x8ae8] ;  /* 0x008ae80001827983 */ /* 0x000ea80000100a00 */
[----:B------:R-:W3:Y:S04]  /*96830*/  LDL.LU.64 R102, [R1+0x89b0] ;  /* 0x0089b00001667983 */ /* 0x000ee80000300a00 */
[----:B------:R-:W4:Y:S04]  /*96840*/  LDL.LU.64 R172, [R1+0x8ef0] ;  /* 0x008ef00001ac7983 */ /* 0x000f280000300a00 */
[----:B------:R-:W5:Y:S04]  /*96850*/  LDL.64 R192, [R1+0x9000] ;  /* 0x0090000001c07983 */ /* 0x000f680000100a00 */
[----:B------:R-:W5:Y:S04]  /*96860*/  LDL.64 R186, [R1+0x89b8] ;  /* 0x0089b80001ba7983 */ /* 0x000f680000100a00 */
[----:B------:R-:W5:Y:S04]  /*96870*/  LDL.64 R184, [R1+0x9008] ;  /* 0x0090080001b87983 */ /* 0x000f680000100a00 */
        /* <DEDUP_REMOVED lines=34> */
.L_x_4443:
[----:B------:R-:W-:Y:S05]  /*96aa0*/  BSYNC.RECONVERGENT B3 ;  /* 0x0000000000037941 */ /* 0x000fea0003800200 */
.L_x_4442:
[----:B------:R-:W2:Y:S04]  /*96ab0*/  LDL.64 R122, [R1+0x4d88] ;  /* 0x004d8800017a7983 */ /* 0x000ea80000100a00 */
        /* <DEDUP_REMOVED lines=34> */
.L_x_4445:
[----:B------:R-:W-:Y:S05]  /*96ce0*/  BSYNC.RECONVERGENT B3 ;  /* 0x0000000000037941 */ /* 0x000fea0003800200 */
.L_x_4444:
        /* <DEDUP_REMOVED lines=46> */
.L_x_4447:
[----:B------:R-:W-:Y:S05]  /*96fd0*/  BSYNC.RECONVERGENT B3 ;  /* 0x0000000000037941 */ /* 0x000fea0003800200 */
.L_x_4446:
[----:B------:R-:W2:Y:S04]  /*96fe0*/  LDL.64 R148, [R1+0x9070] ;  /* 0x0090700001947983 */ /* 0x000ea80000100a00 */
        /* <DEDUP_REMOVED lines=32> */
.L_x_4449:
[----:B------:R-:W-:Y:S05]  /*971f0*/  BSYNC.RECONVERGENT B3 ;  /* 0x0000000000037941 */ /* 0x000fea0003800200 */
.L_x_4448:
[----:B------:R-:W2:Y:S04]  /*97200*/  LDL.64 R150, [R1+0x8900] ;  /* 0x0089000001967983 */ /* 0x000ea80000100a00 */
[----:B------:R-:W3:Y:S04]  /*97210*/  LDL.64 R176, [R1+0x9c68] ;  /* 0x009c680001b07983 */ /* 0x000ee80000100a00 */
[----:B------:R-:W4:Y:S04]  /*97220*/  LDL.LU.64 R186, [R1+0x8f18] ;  /* 0x008f180001ba7983 */ /* 0x000f280000300a00 */
        /* <DEDUP_REMOVED lines=32> */
.L_x_4451:
[----:B------:R-:W-:Y:S05]  /*97430*/  BSYNC.RECONVERGENT B3 ;  /* 0x0000000000037941 */ /* 0x000fea0003800200 */
.L_x_4450:
[----:B------:R-:W2:Y:S04]  /*97440*/  LDL.64 R148, [R1+0x88f0] ;  /* 0x0088f00001947983 */ /* 0x000ea80000100a00 */
[----:B------:R-:W3:Y:S04]  /*97450*/  LDL.128 R212, [R1+0x4f00] ;  /* 0x004f000001d47983 */ /* 0x000ee80000100c00 */
        /* <DEDUP_REMOVED lines=27> */
[----:B0-----:R-:W-:Y:S09]  /*97610*/  @P1 BRA P2, `(.L_x_4453) ;  /* 0x0000000000201947 */ /* 0x001ff20001000000 */
        /* <DEDUP_REMOVED lines=8> */
.L_x_4453:
[----:B------:R-:W-:Y:S05]  /*976a0*/  BSYNC.RECONVERGENT B3 ;  /* 0x0000000000037941 */ /* 0x000fea0003800200 */
.L_x_4452:
        /* <DEDUP_REMOVED lines=31> */
.L_x_4455:
[----:B------:R-:W-:Y:S05]  /*978a0*/  BSYNC.RECONVERGENT B3 ;  /* 0x0000000000037941 */ /* 0x000fea0003800200 */
.L_x_4454:
        /* <DEDUP_REMOVED lines=31> */
.L_x_4457:
[----:B------:R-:W-:Y:S05]  /*97aa0*/  BSYNC.RECONVERGENT B3 ;  /* 0x0000000000037941 */ /* 0x000fea0003800200 */
.L_x_4456:
[----:B------:R-:W2:Y:S04]  /*97ab0*/  LDL.64 R192, [R1+0x8938] ;  /* 0x0089380001c07983 */ /* 0x000ea80000100a00 */
[----:B------:R-:W3:Y:S04]  /*97ac0*/  LDL.128 R212, [R1+0x50f0] ;  /* 0x0050f00001d47983 */ /* 0x000ee80000100c00 */
[----:B------:R-:W4:Y:S04]  /*97ad0*/  LDL.LU.64 R182, [R1+0x8ab8] ;  /* 0x008ab80001b67983 */ /* 0x000f280000300a00 */
        /* <DEDUP_REMOVED lines=39> */
.L_x_4459:
[----:B------:R-:W-:Y:S05]  /*97d50*/  BSYNC.RECONVERGENT B3 ;  /* 0x0000000000037941 */ /* 0x000fea0003800200 */
.L_x_4458:
        /* <DEDUP_REMOVED lines=35> */
.L_x_4461:
[----:B------:R-:W-:Y:S05]  /*97f90*/  BSYNC.RECONVERGENT B3 ;  /* 0x0000000000037941 */ /* 0x000fea0003800200 */
.L_x_4460:
[----:B------:R-:W2:Y:S04]  /*97fa0*/  LDL.128 R212, [R1+0x5220] ;  /* 0x0052200001d47983 */ /* 0x000ea80000100c00 */
[----:B------:R-:W3:Y:S04]  /*97fb0*/  LDL.64 R196, [R1+0x9ba0] ;  /* 0x009ba00001c47983 */ /* 0x000ee80000100a00 */
[----:B------:R-:W4:Y:S04]  /*97fc0*/  LDL.LU.64 R176, [R1+0x8ac0] ;  /* 0x008ac00001b07983 */ /* 0x000f280000300a00 */
[----:B------:R-:W5:Y:S04]  /*97fd0*/  LDL.64 R134, [R1+0x8968] ;  /* 0x0089680001867983 */ /* 0x000f680000100a00 */
[----:B------:R-:W5:Y:S04]  /*97fe0*/  LDL.64 R184, [R1+0x8bd8] ;  /* 0x008bd80001b87983 */ /* 0x000f680000100a00 */
[----:B------:R-:W5:Y:S04]  /*97ff0*/  LDL.LU.64 R210, [R1+0x8508] ;  /* 0x0085080001d27983 */ /* 0x000f680000300a00 */
        /* <DEDUP_REMOVED lines=21> */
[-C--:B----4-:R-:W-:Y:S02]  /*98150*/  DFMA R176, R176, R98.reuse, R178 ;  /* 0x00000062b0b0722b */ /* 0x090fe400000000b2 */
[-C--:B-----5:R-:W-:Y:S02]  /*98160*/  DFMA R134, R134, R98.reuse, R128 ;  /* 0x000000628686722b */ /* 0x0a0fe40000000080 */
[----:B------:R-:W-:-:S02]  /*98170*/  DFMA R4, R184, R98, R138 ;  /* 0x00000062b804722b */ /* 0x000fc4000000008a */
[-C--:B------:R-:W-:Y:S02]  /*98180*/  DFMA R138, R174, R98.reuse, R162 ;  /* 0x00000062ae8a722b */ /* 0x080fe400000000a2 */
        /* <DEDUP_REMOVED lines=11> */
.L_x_4463:
[----:B------:R-:W-:Y:S05]  /*98240*/  BSYNC.RECONVERGENT B3 ;  /* 0x0000000000037941 */ /* 0x000fea0003800200 */
.L_x_4462:
[----:B------:R-:W2:Y:S04]  /*98250*/  LDL.64 R184, [R1+0x88a8] ;  /* 0x0088a80001b87983 */ /* 0x000ea80000100a00 */
[----:B------:R-:W3:Y:S04]  /*98260*/  LDL.128 R224, [R1+0x5320] ;  /* 0x0053200001e07983 */ /* 0x000ee80000100c00 */
        /* <DEDUP_REMOVED lines=50> */
.L_x_4465:
[----:B------:R-:W-:Y:S05]  /*98590*/  BSYNC.RECONVERGENT B3 ;  /* 0x0000000000037941 */ /* 0x000fea0003800200 */
.L_x_4464:
[----:B------:R-:W2:Y:S04]  /*985a0*/  LDL.64 R4, [R1+0x5438] ;  /* 0x0054380001047983 */ /* 0x000ea80000100a00 */
[----:B------:R-:W3:Y:S04]  /*985b0*/  LDL.128 R224, [R1+0x53a0] ;  /* 0x0053a00001e07983 */ /* 0x000ee80000100c00 */
[----:B------:R-:W4:Y:S04]  /*985c0*/  LDL.64 R138, [R1+0x8a08] ;  /* 0x008a0800018a7983 */ /* 0x000f280000100a00 */
[----:B------:R-:W5:Y:S04]  /*985d0*/  LDL.LU.64 R180, [R1+0x8890] ;  /* 0x0088900001b47983 */ /* 0x000f680000300a00 */
[----:B------:R-:W5:Y:S04]  /*985e0*/  LDL.64 R196, [R1+0x93a0] ;  /* 0x0093a00001c47983 */ /* 0x000f680000100a00 */
[----:B------:R-:W5:Y:S04]  /*985f0*/  LDL.64 R182, [R1+0x93a8] ;  /* 0x0093a80001b67983 */ /* 0x000f680000100a00 */
[----:B------:R-:W5:Y:S04]  /*98600*/  LDL.LU.64 R220, [R1+0x8558] ;  /* 0x0085580001dc7983 */ /* 0x000f680000300a00 */
[----:B------:R-:W5:Y:S04]  /*98610*/  LDL.LU.64 R218, [R1+0x8570] ;  /* 0x0085700001da7983 */ /* 0x000f680000300a00 */
        /* <DEDUP_REMOVED lines=40> */
.L_x_4467:
[----:B------:R-:W-:Y:S05]  /*988a0*/  BSYNC.RECONVERGENT B3 ;  /* 0x0000000000037941 */ /* 0x000fea0003800200 */
.L_x_4466:
[----:B------:R-:W2:Y:S04]  /*988b0*/  LDL.64 R194, [R1+0x8868] ;  /* 0x0088680001c27983 */ /* 0x000ea80000100a00 */
[----:B------:R-:W3:Y:S04]  /*988c0*/  LDL.128 R228, [R1+0x5470] ;  /* 0x0054700001e47983 */ /* 0x000ee80000100c00 */
[----:B------:R-:W4:Y:S04]  /*988d0*/  LDL.64 R176, [R1+0x87e8] ;  /* 0x0087e80001b07983 */ /* 0x000f280000100a00 */
        /* <DEDUP_REMOVED lines=45> */
.L_x_4469:
[----:B------:R-:W-:Y:S05]  /*98bb0*/  BSYNC.RECONVERGENT B3 ;  /* 0x0000000000037941 */ /* 0x000fea0003800200 */
.L_x_4468:
[----:B------:R-:W2:Y:S04]  /*98bc0*/  LDL.LU.64 R194, [R1+0x8588] ;  /* 0x0085880001c27983 */ /* 0x000ea80000300a00 */
        /* <DEDUP_REMOVED lines=41> */
.L_x_4471:
[----:B------:R-:W-:Y:S05]  /*98e60*/  BSYNC.RECONVERGENT B3 ;  /* 0x0000000000037941 */ /* 0x000fea0003800200 */
.L_x_4470:
[----:B------:R-:W2:Y:S04]  /*98e70*/  LDL.64 R206, [R1+0x8948] ;  /* 0x0089480001ce7983 */ /* 0x000ea80000100a00 */
[----:B------:R-:W3:Y:S04]  /*98e80*/  LDL.LU.64 R172, [R1+0x8738] ;  /* 0x0087380001ac7983 */ /* 0x000ee80000300a00 */
        /* <DEDUP_REMOVED lines=49> */
.L_x_4473:
[----:B------:R-:W-:Y:S05]  /*991a0*/  BSYNC.RECONVERGENT B3 ;  /* 0x0000000000037941 */ /* 0x000fea0003800200 */
.L_x_4472:
        /* <DEDUP_REMOVED lines=54> */
.L_x_4475:
[----:B------:R-:W-:Y:S05]  /*99510*/  BSYNC.RECONVERGENT B3 ;  /* 0x0000000000037941 */ /* 0x000fea0003800200 */
.L_x_4474:
        /* <DEDUP_REMOVED lines=49> */
.L_x_4477:
[----:B------:R-:W-:Y:S05]  /*99830*/  BSYNC.RECONVERGENT B3 ;  /* 0x0000000000037941 */ /* 0x000fea0003800200 */
.L_x_4476:
        /* <DEDUP_REMOVED lines=49> */
.L_x_4479:
[----:B------:R-:W-:Y:S05]  /*99b50*/  BSYNC.RECONVERGENT B3 ;  /* 0x0000000000037941 */ /* 0x000fea0003800200 */
.L_x_4478:
[----:B------:R-:W2:Y:S01]  /*99b60*/  LDL.128 R196, [R1+0x5ed0] ;  /* 0x005ed00001c47983 */ /* 0x000ea20000100c00 */
[----:B------:R-:W-:Y:S02]  /*99b70*/  DADD R160, -RZ, -R188 ;  /* 0x00000000ffa07229 */ /* 0x000fe400000009bc */
[----:B------:R-:W-:Y:S01]  /*99b80*/  DADD R162, -RZ, -R170 ;  /* 0x00000000ffa27229 */ /* 0x000fe200000009aa */
[----:B------:R-:W3:Y:S01]  /*99b90*/  LDL.128 R220, [R1+0x5f00] ;  /* 0x005f000001dc7983 */ /* 0x000ee20000100c00 */
[----:B------:R-:W-:Y:S02]  /*99ba0*/  DADD R158, -RZ, -R158 ;  /* 0x00000000ff9e7229 */ /* 0x000fe4000000099e */
[----:B------:R-:W-:Y:S01]  /*99bb0*/  DADD R152, -RZ, -R152 ;  /* 0x00000000ff987229 */ /* 0x000fe20000000998 */
[----:B------:R0:W-:Y:S01]  /*99bc0*/  STL.128 [R1+0xa950], R4 ;  /* 0x00a9500401007387 */ /* 0x0001e20000100c00 */
[----:B------:R-:W-:-:S03]  /*99bd0*/  DADD R210, -RZ, -R190 ;  /* 0x00000000ffd27229 */ /* 0x000fc600000009be */
[----:B------:R1:W-:Y:S04]  /*99be0*/  STL.128 [R1+0x5c10], R160 ;  /* 0x005c10a001007387 */ /* 0x0003e80000100c00 */
[----:B------:R-:W4:Y:S04]  /*99bf0*/  LDL.128 R212, [R1+0x5e90] ;  /* 0x005e900001d47983 */ /* 0x000f280000100c00 */
[----:B------:R-:W4:Y:S04]  /*99c00*/  LDL.128 R204, [R1+0x5ec0] ;  /* 0x005ec00001cc7983 */ /* 0x000f280000100c00 */
[----:B0-----:R-:W4:Y:S01]  /*99c10*/  LDL.64 R6, [R1+0x5f38] ;  /* 0x005f380001067983 */ /* 0x001f220000100a00 */
[----:B-1----:R-:W-:-:S03]  /*99c20*/  DADD R162, -RZ, -R156 ;  /* 0x00000000ffa27229 */ /* 0x002fc6000000099c */
[----:B------:R-:W4:Y:S01]  /*99c30*/  LDL.64 R4, [R1+0x9910] ;  /* 0x0099100001047983 */ /* 0x000f220000100a00 */
[----:B------:R-:W-:Y:S02]  /*99c40*/  DADD R156, -RZ, -R166 ;  /* 0x00000000ff9c7229 */ /* 0x000fe400000009a6 */
[----:B------:R-:W-:Y:S01]  /*99c50*/  DADD R136, -RZ, -R136 ;  /* 0x00000000ff887229 */ /* 0x000fe20000000988 */
[----:B------:R-:W-:Y:S01]  /*99c60*/  STL.128 [R1+0x5c00], R208 ;  /* 0x005c00d001007387 */ /* 0x000fe20000100c00 */
[----:B------:R-:W-:Y:S02]  /*99c70*/  DADD R138, -RZ, -R138 ;  /* 0x00000000ff8a7229 */ /* 0x000fe4000000098a */
[----:B------:R-:W-:Y:S01]  /*99c80*/  DADD R160, -RZ, -R168 ;  /* 0x00000000ffa07229 */ /* 0x000fe200000009a8 */
[----:B------:R0:W-:Y:S01]  /*99c90*/  STL.128 [R1+0x5c30], R156 ;  /* 0x005c309c01007387 */ /* 0x0001e20000100c00 */
        /* <DEDUP_REMOVED lines=8> */
[----:B------:R1:W5:Y:S01]  /*99d20*/  LDL.128 R224, [R1+0x5e50] ;  /* 0x005e500001e07983 */ /* 0x0003620000100c00 */
[----:B0-----:R-:W-:-:S03]  /*99d30*/  DADD R158, -RZ, -R154 ;  /* 0x00000000ff9e7229 */ /* 0x001fc6000000099a */
[----:B------:R1:W5:Y:S01]  /*99d40*/  LDL.128 R192, [R1+0x5e70] ;  /* 0x005e700001c07983 */ /* 0x0003620000100c00 */
[----:B------:R-:W-:Y:S02]  /*99d50*/  DADD R154, -RZ, -R48 ;  /* 0x00000000ff9a7229 */ /* 0x000fe40000000930 */
[----:B------:R-:W-:Y:S01]  /*99d60*/  DADD R156, -RZ, -R164 ;  /* 0x00000000ff9c7229 */ /* 0x000fe200000009a4 */
[----:B------:R-:W4:Y:S04]  /*99d70*/  LDL.LU.64 R48, [R1+0x84c8] ;  /* 0x0084c80001307983 */ /* 0x000f280000300a00 */
[----:B------:R0:W-:Y:S01]  /*99d80*/  STL.128 [R1+0x5c50], R152 ;  /* 0x005c509801007387 */ /* 0x0001e20000100c00 */
[----:B------:R-:W-:Y:S02]  /*99d90*/  DADD R128, -RZ, -R128 ;  /* 0x00000000ff807229 */ /* 0x000fe40000000980 */
[----:B------:R-:W-:Y:S01]  /*99da0*/  DADD R130, -RZ, -R130 ;  /* 0x00000000ff827229 */ /* 0x000fe20000000982 */
[----:B------:R1:W5:Y:S01]  /*99db0*/  LDL.128 R200, [R1+0x5e80] ;  /* 0x005e800001c87983 */ /* 0x0003620000100c00 */
[----:B------:R-:W-:-:S02]  /*99dc0*/  DADD R132, -RZ, -R132 ;  /* 0x00000000ff847229 */ /* 0x000fc40000000984 */
[----:B------:R-:W-:Y:S01]  /*99dd0*/  DADD R134, -RZ, -R134 ;  /* 0x00000000ff867229 */ /* 0x000fe20000000986 */
[----:B------:R1:W5:Y:S04]  /*99de0*/  LDL.128 R216, [R1+0x5ea0] ;  /* 0x005ea00001d87983 */ /* 0x0003680000100c00 */
[----:B------:R1:W5:Y:S01]  /*99df0*/  LDL.128 R172, [R1+0x5ef0] ;  /* 0x005ef00001ac7983 */ /* 0x0003620000100c00 */
[----:B0-----:R-:W-:-:S03]  /*99e00*/  DADD R152, -RZ, -R146 ;  /* 0x00000000ff987229 */ /* 0x001fc60000000992 */
[----:B--2---:R0:W-:Y:S04]  /*99e10*/  STL.128 [R1+0x8470], R196 ;  /* 0x008470c401007387 */ /* 0x0041e80000100c00 */
[----:B---3--:R2:W-:Y:S04]  /*99e20*/  STL.128 [R1+0x8480], R220 ;  /* 0x008480dc01007387 */ /* 0x0085e80000100c00 */
[----:B------:R3:W-:Y:S04]  /*99e30*/  STL.128 [R1+0x5d00], R136 ;  /* 0x005d008801007387 */ /* 0x0007e80000100c00 */
[----:B------:R-:W-:Y:S04]  /*99e40*/  STL.128 [R1+0x5c20], R160 ;  /* 0x005c20a001007387 */ /* 0x000fe80000100c00 */
[----:B0-----:R-:W3:Y:S01]  /*99e50*/  LDL.128 R196, [R1+0x5f40] ;  /* 0x005f400001c47983 */ /* 0x001ee20000100c00 */
[----:B------:R-:W-:-:S02]  /*99e60*/  DADD R154, -RZ, -R44 ;  /* 0x00000000ff9a7229 */ /* 0x000fc4000000092c */
[----:B------:R-:W-:Y:S01]  /*99e70*/  DADD R146, -RZ, -R140 ;  /* 0x00000000ff927229 */ /* 0x000fe2000000098c */
[----:B--2---:R-:W2:Y:S04]  /*99e80*/  LDL.128 R220, [R1+0x5f50] ;  /* 0x005f500001dc7983 */ /* 0x004ea80000100c00 */
[----:B------:R0:W-:Y:S04]  /*99e90*/  STL.128 [R1+0x5c60], R152 ;  /* 0x005c609801007387 */ /* 0x0001e80000100c00 */
[----:B----4-:R4:W-:Y:S04]  /*99ea0*/  STL.64 [R1+0x84d8], R6 ;  /* 0x0084d80601007387 */ /* 0x0109e80000100a00 */
[----:B---3--:R-:W3:Y:S04]  /*99eb0*/  LDL.64 R136, [R1+0x8f50] ;  /* 0x008f500001887983 */ /* 0x008ee80000100a00 */
[----:B------:R-:W3:Y:S01]  /*99ec0*/  LDL.64 R138, [R1+0x8f58] ;  /* 0x008f5800018a7983 */ /* 0x000ee20000100a00 */
[----:B0-----:R-:W-:-:S03]  /*99ed0*/  DADD R152, -RZ, -R40 ;  /* 0x00000000ff987229 */ /* 0x001fc60000000928 */
[----:B------:R-:W3:Y:S01]  /*99ee0*/  LDL.64 R44, [R1+0x8610] ;  /* 0x00861000012c7983 */ /* 0x000ee20000100a00 */
[----:B------:R-:W-:-:S03]  /*99ef0*/  DADD R154, -RZ, -R36 ;  /* 0x00000000ff9a7229 */ /* 0x000fc60000000924 */
[----:B------:R-:W-:Y:S04]  /*99f00*/  STL.128 [R1+0x5c40], R156 ;  /* 0x005c409c01007387 */ /* 0x000fe80000100c00 */
[----:B------:R0:W-:Y:S01]  /*99f10*/  STL.128 [R1+0x5c70], R152 ;  /* 0x005c709801007387 */ /* 0x0001e20000100c00 */
[----:B------:R-:W-:-:S03]  /*99f20*/  DADD R140, -RZ, -R52 ;  /* 0x00000000ff8c7229 */ /* 0x000fc60000000934 */
[----:B------:R-:W3:Y:S01]  /*99f30*/  LDL.64 R52, [R1+0x85e0] ;  /* 0x0085e00001347983 */ /* 0x000ee20000100a00 */
[----:B----4-:R-:W-:-:S03]  /*99f40*/  DFMA R6, R4, R2, R244 ;  /* 0x000000020406722b */ /* 0x010fc600000000f4 */
[----:B------:R-:W4:Y:S04]  /*99f50*/  LDL.64 R244, [R1+0x85e8] ;  /* 0x0085e80001f47983 */ /* 0x000f280000100a00 */
[----:B------:R-:W-:Y:S01]  /*99f60*/  STL.128 [R1+0x5cc0], R96 ;  /* 0x005cc06001007387 */ /* 0x000fe20000100c00 */
[----:B0-----:R-:W-:-:S03]  /*99f70*/  DADD R154, -RZ, -R28 ;  /* 0x00000000ff9a7229 */ /* 0x001fc6000000091c */
[----:B------:R-:W-:Y:S01]  /*99f80*/  STL.128 [R1+0x5cd0], R100 ;  /* 0x005cd06401007387 */ /* 0x000fe20000100c00 */
[----:B------:R-:W0:Y:S01]  /*99f90*/  MUFU.RCP64H R29, R121 ;  /* 0x00000079001d7308 */ /* 0x000e220000001800 */
[----:B------:R-:W-:Y:S02]  /*99fa0*/  IMAD.MOV.U32 R28, RZ, RZ, 0x1 ;  /* 0x00000001ff1c7424 */ /* 0x000fe400078e00ff */
[----:B------:R-:W-:Y:S04]  /*99fb0*/  STL.128 [R1+0x5ce0], R128 ;  /* 0x005ce08001007387 */ /* 0x000fe80000100c00 */
[----:B------:R-:W-:Y:S04]  /*99fc0*/  STL.128 [R1+0x5cf0], R132 ;  /* 0x005cf08401007387 */ /* 0x000fe80000100c00 */
[----:B------:R-:W-:Y:S04]  /*99fd0*/  STL.128 [R1+0x8420], R212 ;  /* 0x008420d401007387 */ /* 0x000fe80000100c00 */
[----:B------:R-:W-:Y:S01]  /*99fe0*/  STL.128 [R1+0x8440], R204 ;  /* 0x008440cc01007387 */ /* 0x000fe20000100c00 */
[----:B0-----:R-:W-:-:S03]  /*99ff0*/  DFMA R36, -R120, R28, 1 ;  /* 0x3ff000007824742b */ /* 0x001fc6000000011c */
[----:B------:R1:W5:Y:S04]  /*9a000*/  LDL.128 R168, [R1+0x5de0] ;  /* 0x005de00001a87983 */ /* 0x0003680000100c00 */
[----:B------:R1:W5:Y:S01]  /*9a010*/  LDL.128 R160, [R1+0x5e20] ;  /* 0x005e200001a07983 */ /* 0x0003620000100c00 */
[----:B------:R-:W-:-:S03]  /*9a020*/  DFMA R36, R36, R36, R36 ;  /* 0x000000242424722b */ /* 0x000fc60000000024 */
[----:B------:R1:W5:Y:S04]  /*9a030*/  LDL.128 R188, [R1+0x5e60] ;  /* 0x005e600001bc7983 */ /* 0x0003680000100c00 */
[----:B------:R1:W5:Y:S01]  /*9a040*/  LDL.128 R164, [R1+0x5eb0] ;  /* 0x005eb00001a47983 */ /* 0x0003620000100c00 */
[----:B------:R-:W-:-:S03]  /*9a050*/  DFMA R28, R28, R36, R28 ;  /* 0x000000241c1c722b */ /* 0x000fc6000000001c */
[----:B------:R1:W5:Y:S04]  /*9a060*/  LDL.128 R208, [R1+0x5ee0] ;  /* 0x005ee00001d07983 */ /* 0x0003680000100c00 */
[----:B------:R0:W-:Y:S01]  /*9a070*/  STL.128 [R1+0x8500], R196 ;  /* 0x008500c401007387 */ /* 0x0001e20000100c00 */
[----:B------:R-:W-:Y:S02]  /*9a080*/  DFMA R36, -R120, R28, 1 ;  /* 0x3ff000007824742b */ /* 0x000fe4000000011c */
[----:B------:R-:W-:Y:S01]  /*9a090*/  DADD R152, -RZ, -R142 ;  /* 0x00000000ff987229 */ /* 0x000fe2000000098e */
[----:B------:R1:W-:Y:S01]  /*9a0a0*/  STL.128 [R1+0x5c90], R144 ;  /* 0x005c909001007387 */ /* 0x0003e20000100c00 */
[----:B------:R-:W-:-:S03]  /*9a0b0*/  DADD R4, -RZ, -R2 ;  /* 0x00000000ff047229 */ /* 0x000fc60000000902 */
[----:B--2---:R-:W-:Y:S01]  /*9a0c0*/  STL.128 [R1+0x84b0], R220 ;  /* 0x0084b0dc01007387 */ /* 0x004fe20000100c00 */
[----:B------:R-:W-:-:S03]  /*9a0d0*/  DFMA R28, R28, R36, R28 ;  /* 0x000000241c1c722b */ /* 0x000fc6000000001c */
[----:B------:R2:W5:Y:S04]  /*9a0e0*/  LDL.128 R156, [R1+0x5e10] ;  /* 0x005e1000019c7983 */ /* 0x0005680000100c00 */
[----:B0-----:R-:W2:Y:S01]  /*9a0f0*/  LDL.128 R196, [R1+0x5f60] ;  /* 0x005f600001c47983 */ /* 0x001ea20000100c00 */
[----:B------:R-:W-:Y:S02]  /*9a100*/  DMUL R36, R28, -R48 ;  /* 0x800000301c247228 */ /* 0x000fe40000000000 */
[----:B------:R-:W-:Y:S02]  /*9a110*/  DADD R142, -RZ, -R150 ;  /* 0x00000000ff8e7229 */ /* 0x000fe40000000996 */
[----:B---3--:R-:W-:Y:S01]  /*9a120*/  DFMA R52, R52, R2, R242 ;  /* 0x000000023434722b */ /* 0x008fe200000000f2 */
[----:B------:R-:W-:Y:S03]  /*9a130*/  STL.128 [R1+0x5c80], R152 ;  /* 0x005c809801007387 */ /* 0x000fe60000100c00 */
[----:B------:R-:W-:-:S02]  /*9a140*/  DFMA R40, -R120, R36, -R48 ;  /* 0x000000247828722b */ /* 0x000fc40000000930 */
[----:B------:R-:W-:Y:S01]  /*9a150*/  DADD R150, -RZ, -R62 ;  /* 0x00000000ff967229 */ /* 0x000fe2000000093e */
[----:B------:R-:W3:Y:S04]  /*9a160*/  LDL.64 R242, [R1+0x98a8] ;  /* 0x0098a80001f27983 */ /* 0x000ee80000100a00 */
[----:B------:R-:W-:Y:S01]  /*9a170*/  STL.64 [R1+0x8898], R6 ;  /* 0x0088980601007387 */ /* 0x000fe20000100a00 */
[----:B------:R-:W-:-:S03]  /*9a180*/  DFMA R248, R28, R40, R36 ;  /* 0x000000281cf8722b */ /* 0x000fc60000000024 */
[----:B------:R-:W4:Y:S04]  /*9a190*/  LDL.64 R28, [R1+0x9918] ;  /* 0x00991800011c7983 */ /* 0x000f280000100a00 */
[----:B------:R-:W3:Y:S04]  /*9a1a0*/  LDL.64 R40, [R1+0x8618] ;  /* 0x0086180001287983 */ /* 0x000ee80000100a00 */
[----:B------:R-:W3:Y:S04]  /*9a1b0*/  LDL.64 R36, [R1+0x85d0] ;  /* 0x0085d00001247983 */ /* 0x000ee80000100a00 */
[----:B------:R0:W-:Y:S04]  /*9a1c0*/  STL.128 [R1+0x5ca0], R140 ;  /* 0x005ca08c01007387 */ /* 0x0001e80000100c00 */
[----:B------:R0:W-:Y:S04]  /*9a1d0*/  STL.128 [R1+0x5cb0], R148 ;  /* 0x005cb09401007387 */ /* 0x0001e80000100c00 */
[----:B------:R0:W-:Y:S04]  /*9a1e0*/  STL.128 [R1+0x5d10], R4 ;  /* 0x005d100401007387 */ /* 0x0001e80000100c00 */
[----:B------:R0:W5:Y:S04]  /*9a1f0*/  LDL.128 R132, [R1+0x5d80] ;  /* 0x005d800001847983 */ /* 0x0001680000100c00 */
[----:B------:R0:W5:Y:S04]  /*9a200*/  LDL.128 R100, [R1+0x5d90] ;  /* 0x005d900001647983 */ /* 0x0001680000100c00 */
[----:B------:R0:W5:Y:S04]  /*9a210*/  LDL.128 R128, [R1+0x5da0] ;  /* 0x005da00001807983 */ /* 0x0001680000100c00 */
[----:B-1----:R1:W5:Y:S04]  /*9a220*/  LDL.128 R144, [R1+0x5db0] ;  /* 0x005db00001907983 */ /* 0x0023680000100c00 */
[----:B0-----:R1:W5:Y:S04]  /*9a230*/  LDL.128 R140, [R1+0x5dc0] ;  /* 0x005dc000018c7983 */ /* 0x0013680000100c00 */
[----:B------:R1:W5:Y:S04]  /*9a240*/  LDL.128 R96, [R1+0x5dd0] ;  /* 0x005dd00001607983 */ /* 0x0003680000100c00 */
[----:B------:R1:W5:Y:S04]  /*9a250*/  LDL.128 R148, [R1+0x5df0] ;  /* 0x005df00001947983 */ /* 0x0003680000100c00 */
[----:B------:R1:W5:Y:S04]  /*9a260*/  LDL.128 R152, [R1+0x5e00] ;  /* 0x005e000001987983 */ /* 0x0003680000100c00 */
[----:B------:R1:W5:Y:S04]  /*9a270*/  LDL.128 R212, [R1+0x5f10] ;  /* 0x005f100001d47983 */ /* 0x0003680000100c00 */
[----:B------:R1:W5:Y:S04]  /*9a280*/  LDL.128 R204, [R1+0x5f20] ;  /* 0x005f200001cc7983 */ /* 0x0003680000100c00 */
[----:B------:R1:W5:Y:S04]  /*9a290*/  LDL.128 R220, [R1+0x5f70] ;  /* 0x005f700001dc7983 */ /* 0x0003680000100c00 */
[----:B------:R1:W5:Y:S01]  /*9a2a0*/  LDL.LU.128 R4, [R1+0xa950] ;  /* 0x00a9500001047983 */ /* 0x0003620000300c00 */
[----:B----4-:R-:W-:-:S03]  /*9a2b0*/  DFMA R62, R28, R2, R246 ;  /* 0x000000021c3e722b */ /* 0x010fc600000000f6 */
[----:B------:R-:W4:Y:S04]  /*9a2c0*/  LDL.64 R246, [R1+0x98a0] ;  /* 0x0098a00001f67983 */ /* 0x000f280000100a00 */
[----:B------:R-:W4:Y:S04]  /*9a2d0*/  LDL.64 R28, [R1+0x85d8] ;  /* 0x0085d800011c7983 */ /* 0x000f280000100a00 */
[----:B--2---:R0:W-:Y:S04]  /*9a2e0*/  STL.128 [R1+0x84e0], R196 ;  /* 0x0084e0c401007387 */ /* 0x0041e80000100c00 */
[----:B0-----:R1:W5:Y:S01]  /*9a2f0*/  LDL.128 R196, [R1+0x5f80] ;  /* 0x005f800001c47983 */ /* 0x0013620000100c00 */
[----:B------:R-:W-:-:S02]  /*9a300*/  DFMA R244, R244, R2, R240 ;  /* 0x00000002f4f4722b */ /* 0x000fc400000000f0 */
[-C--:B---3--:R-:W-:Y:S02]  /*9a310*/  DFMA R240, R242, R2.reuse, R236 ;  /* 0x00000002f2f0722b */ /* 0x088fe400000000ec */
[-C--:B------:R-:W-:Y:S02]  /*9a320*/  DFMA R242, R136, R2.reuse, R234 ;  /* 0x0000000288f2722b */ /* 0x080fe400000000ea */
[-C--:B------:R-:W-:Y:S02]  /*9a330*/  DFMA R236, R138, R2.reuse, R232 ;  /* 0x000000028aec722b */ /* 0x080fe400000000e8 */
[-C--:B------:R-:W-:Y:S02]  /*9a340*/  DFMA R136, R40, R2.reuse, R228 ;  /* 0x000000022888722b */ /* 0x080fe400000000e4 */
[----:B------:R-:W-:Y:S01]  /*9a350*/  DFMA R138, R36, R2, R178 ;  /* 0x00000002248a722b */ /* 0x000fe200000000b2 */
[----:B------:R-:W-:Y:S01]  /*9a360*/  MOV R232, R62 ;  /* 0x0000003e00e87202 */ /* 0x000fe20000000f00 */
[----:B------:R-:W-:Y:S01]  /*9a370*/  IMAD.MOV.U32 R233, RZ, RZ, R63 ;  /* 0x000000ffffe97224 */ /* 0x000fe200078e003f */
[----:B------:R-:W-:Y:S01]  /*9a380*/  MOV R235, R53 ;  /* 0x0000003500eb7202 */ /* 0x000fe20000000f00 */
[----:B------:R-:W-:Y:S01]  /*9a390*/  IMAD.MOV.U32 R234, RZ, RZ, R52 ;  /* 0x000000ffffea7224 */ /* 0x000fe200078e0034 */
[----:B------:R-:W-:Y:S01]  /*9a3a0*/  STL.64 [R1+0x84c0], R248 ;  /* 0x0084c0f801007387 */ /* 0x000fe20000100a00 */
[----:B------:R-:W-:-:S03]  /*9a3b0*/  FFMA R0, RZ, R121, R249 ;  /* 0x00000079ff007223 */ /* 0x000fc600000000f9 */
[----:B------:R-:W-:Y:S04]  /*9a3c0*/  STL.64 [R1+0x8560], R62 ;  /* 0x0085603e01007387 */ /* 0x000fe80000100a00 */
[----:B------:R-:W-:Y:S04]  /*9a3d0*/  STL.64 [R1+0x8568], R52 ;  /* 0x0085683401007387 */ /* 0x000fe80000100a00 */
[----:B------:R-:W-:Y:S04]  /*9a3e0*/  STL.64 [R1+0x8600], R244 ;  /* 0x008600f401007387 */ /* 0x000fe80000100a00 */
[----:B------:R-:W-:Y:S04]  /*9a3f0*/  STL.64 [R1+0x9820], R240 ;  /* 0x009820f001007387 */ /* 0x000fe80000100a00 */
[----:B------:R-:W-:Y:S04]  /*9a400*/  STL.64 [R1+0x9828], R242 ;  /* 0x009828f201007387 */ /* 0x000fe80000100a00 */
[----:B------:R-:W-:Y:S04]  /*9a410*/  STL.64 [R1+0x8570], R236 ;  /* 0x008570ec01007387 */ /* 0x000fe80000100a00 */
[----:B------:R-:W-:Y:S04]  /*9a420*/  STL.128 [R1+0x5d20], R232 ;  /* 0x005d20e801007387 */ /* 0x000fe80000100c00 */
[----:B------:R-:W-:Y:S04]  /*9a430*/  STL.64 [R1+0x8550], R136 ;  /* 0x0085508801007387 */ /* 0x000fe80000100a00 */
[----:B------:R-:W-:Y:S04]  /*9a440*/  STL.64 [R1+0x8558], R138 ;  /* 0x0085588a01007387 */ /* 0x000fe80000100a00 */
[----:B------:R-:W-:Y:S04]  /*9a450*/  STL.128 [R1+0x5d40], R240 ;  /* 0x005d40f001007387 */ /* 0x000fe80000100c00 */
[----:B------:R-:W-:Y:S01]  /*9a460*/  STL.128 [R1+0x5d60], R136 ;  /* 0x005d608801007387 */ /* 0x000fe20000100c00 */
[----:B------:R-:W-:Y:S01]  /*9a470*/  FSETP.GT.AND P1, PT, |R0|, 1.469367938527859385e-39, PT ;  /* 0x001000000000780b */ /* 0x000fe20003f24200 */
[----:B------:R-:W-:Y:S01]  /*9a480*/  BSSY.RECONVERGENT B3, `(.L_x_4480) ;  /* 0x0000015000037945 */ /* 0x000fe20003800200 */
[----:B----4-:R-:W-:-:S02]  /*9a490*/  DFMA R246, R246, R2, R238 ;  /* 0x00000002f6f6722b */ /* 0x010fc400000000ee */
[-C--:B------:R-:W-:Y:S02]  /*9a4a0*/  DFMA R238, R44, R2.reuse, R230 ;  /* 0x000000022cee722b */ /* 0x080fe400000000e6 */
[----:B------:R-:W-:-:S07]  /*9a4b0*/  DFMA R2, R28, R2, R176 ;  /* 0x000000021c02722b */ /* 0x000fce00000000b0 */
[----:B------:R0:W-:Y:S04]  /*9a4c0*/  STL.64 [R1+0x8640], R2 ;  /* 0x0086400201007387 */ /* 0x0001e80000100a00 */
[----:B------:R1:W-:Y:S01]  /*9a4d0*/  STL.64 [R1+0x8608], R246 ;  /* 0x008608f601007387 */ /* 0x0003e20000100a00 */
[----:B0-----:R-:W-:-:S03]  /*9a4e0*/  DADD R2, -RZ, -R48 ;  /* 0x00000000ff027229 */ /* 0x001fc60000000930 */
[----:B------:R1:W-:Y:S04]  /*9a4f0*/  STL.64 [R1+0x8578], R238 ;  /* 0x008578ee01007387 */ /* 0x0003e80000100a00 */
        /* <DEDUP_REMOVED lines=11> */
[----:B------:R-:W-:-:S05]  /*9a5b0*/  MOV R3, R251 ;  /* 0x000000fb00037202 */ /* 0x000fca0000000f00 */
[----:B------:R0:W-:Y:S02]  /*9a5c0*/  STL.64 [R1+0x84c0], R2 ;  /* 0x0084c00201007387 */ /* 0x0001e40000100a00 */
.L_x_4481:
[----:B------:R-:W-:Y:S05]  /*9a5d0*/  BSYNC.RECONVERGENT B3 ;  /* 0x0000000000037941 */ /* 0x000fea0003800200 */
.L_x_4480:
        /* <DEDUP_REMOVED lines=12> */
[----:B-1----:R-:W-:Y:S02]  /*9a6a0*/  DFMA R244, R2, R36, R28 ;  /* 0x0000002402f4722b */ /* 0x002fe4000000001c */
        /* <DEDUP_REMOVED lines=14> */
.L_x_4483:
[----:B------:R-:W-:Y:S05]  /*9a790*/  BSYNC.RECONVERGENT B3 ;  /* 0x0000000000037941 */ /* 0x000fea0003800200 */
.L_x_4482:
        /* <DEDUP_REMOVED lines=26> */
.L_x_4485:
[----:B------:R-:W-:Y:S05]  /*9a940*/  BSYNC.RECONVERGENT B3 ;  /* 0x0000000000037941 */ /* 0x000fea0003800200 */
.L_x_4484:
        /* <DEDUP_REMOVED lines=26> */
.L_x_4487:
[----:B------:R-:W-:Y:S05]  /*9aaf0*/  BSYNC.RECONVERGENT B3 ;  /* 0x0000000000037941 */ /* 0x000fea0003800200 */
.L_x_4486:
[----:B------:R-:W2:Y:S01]  /*9ab00*/  LDL.LU.64 R44, [R1+0x9138] ;  /* 0x00913800012c7983 */ /* 0x000ea20000300a00 */
        /* <DEDUP_REMOVED lines=25> */
.L_x_4489:
[----:B------:R-:W-:Y:S05]  /*9aca0*/  BSYNC.RECONVERGENT B3 ;  /* 0x0000000000037941 */ /* 0x000fea0003800200 */
.L_x_4488:
        /* <DEDUP_REMOVED lines=25> */
.L_x_4491:
[----:B------:R-:W-:Y:S05]  /*9ae40*/  BSYNC.RECONVERGENT B3 ;  /* 0x0000000000037941 */ /* 0x000fea0003800200 */
.L_x_4490:
        /* <DEDUP_REMOVED lines=25> */
.L_x_4493:
[----:B------:R-:W-:Y:S05]  /*9afe0*/  BSYNC.RECONVERGENT B3 ;  /* 0x0000000000037941 */ /* 0x000fea0003800200 */
.L_x_4492:
        /* <DEDUP_REMOVED lines=26> */
.L_x_4495:
[----:B------:R-:W-:Y:S05]  /*9b190*/  BSYNC.RECONVERGENT B3 ;  /* 0x0000000000037941 */ /* 0x000fea0003800200 */
.L_x_4494:
        /* <DEDUP_REMOVED lines=26> */
.L_x_4497:
[----:B------:R-:W-:Y:S05]  /*9b340*/  BSYNC.RECONVERGENT B3 ;  /* 0x0000000000037941 */ /* 0x000fea0003800200 */
.L_x_4496:
        /* <DEDUP_REMOVED lines=25> */
.L_x_4499:
[----:B------:R-:W-:Y:S05]  /*9b4e0*/  BSYNC.RECONVERGENT B3 ;  /* 0x0000000000037941 */ /* 0x000fea0003800200 */
.L_x_4498:
        /* <DEDUP_REMOVED lines=25> */
.L_x_4501:
[----:B------:R-:W-:Y:S05]  /*9b680*/  BSYNC.RECONVERGENT B3 ;  /* 0x0000000000037941 */ /* 0x000fea0003800200 */
.L_x_4500:
[----:B------:R-:W2:Y:S01]  /*9b690*/  LDL.LU.64 R40, [R1+0x9030] ;  /* 0x0090300001287983 */ /* 0x000ea20000300a00 */
        /* <DEDUP_REMOVED lines=26> */
.L_x_4503:
[----:B------:R-:W-:Y:S05]  /*9b840*/  BSYNC.RECONVERGENT B3 ;  /* 0x0000000000037941 */ /* 0x000fea0003800200 */
.L_x_4502:
        /* <DEDUP_REMOVED lines=30> */
.L_x_4505:
[----:B------:R-:W-:Y:S05]  /*9ba30*/  BSYNC.RECONVERGENT B3 ;  /* 0x0000000000037941 */ /* 0x000fea0003800200 */
.L_x_4504:
[----:B------:R-:W2:Y:S04]  /*9ba40*/  LDL.LU.64 R44, [R1+0x8a10] ;  /* 0x008a1000012c7983 */ /* 0x000ea80000300a00 */
[----:B------:R-:W3:Y:S04]  /*9ba50*/  LDL.LU.64 R52, [R1+0x8a18] ;  /* 0x008a180001347983 */ /* 0x000ee80000300a00 */
[----:B------:R-:W4:Y:S01]  /*9ba60*/  LDL.LU.64 R48, [R1+0x8820] ;  /* 0x0088200001307983 */ /* 0x000f220000300a00 */
        /* <DEDUP_REMOVED lines=27> */
.L_x_4507:
[----:B------:R-:W-:Y:S05]  /*9bc20*/  BSYNC.RECONVERGENT B3 ;  /* 0x0000000000037941 */ /* 0x000fea0003800200 */
.L_x_4506:
[----:B------:R-:W2:Y:S04]  /*9bc30*/  LDL.64 R52, [R1+0x8540] ;  /* 0x0085400001347983 */ /* 0x000ea80000100a00 */
[----:B------:R-:W3:Y:S04]  /*9bc40*/  LDL.LU.64 R110, [R1+0x8448] ;  /* 0x00844800016e7983 */ /* 0x000ee80000300a00 */
        /* <DEDUP_REMOVED lines=30> */
.L_x_4509:
[----:B------:R-:W-:Y:S05]  /*9be30*/  BSYNC.RECONVERGENT B3 ;  /* 0x0000000000037941 */ /* 0x000fea0003800200 */
.L_x_4508:
        /* <DEDUP_REMOVED lines=30> */
.L_x_4511:
[----:B------:R-:W-:Y:S05]  /*9c020*/  BSYNC.RECONVERGENT B3 ;  /* 0x0000000000037941 */ /* 0x000fea0003800200 */
.L_x_4510:
[----:B------:R-:W2:Y:S04]  /*9c030*/  LDL.64 R2, [R1+0x4720] ;  /* 0x0047200001027983 */ /* 0x000ea80000100a00 */
[----:B------:R-:W3:Y:S04]  /*9c040*/  LDL.LU.64 R108, [R1+0x84e8] ;  /* 0x0084e800016c7983 */ /* 0x000ee80000300a00 */
[----:B------:R-:W3:Y:S04]  /*9c050*/  LDL.LU.64 R98, [R1+0x8950] ;  /* 0x0089500001627983 */ /* 0x000ee80000300a00 */
[----:B------:R-:W4:Y:S01]  /*9c060*/  LDL.LU.64 R96, [R1+0x8958] ;  /* 0x0089580001607983 */ /* 0x000f220000300a00 */
        /* <DEDUP_REMOVED lines=26> */
.L_x_4513:
[----:B------:R-:W-:Y:S05]  /*9c210*/  BSYNC.RECONVERGENT B3 ;  /* 0x0000000000037941 */ /* 0x000fea0003800200 */
.L_x_4512:
[----:B------:R-:W2:Y:S04]  /*9c220*/  LDL.LU.64 R108, [R1+0x8478] ;  /* 0x00847800016c7983 */ /* 0x000ea80000300a00 */
[----:B------:R-:W2:Y:S04]  /*9c230*/  LDL.LU.64 R96, [R1+0x91a8] ;  /* 0x0091a80001607983 */ /* 0x000ea80000300a00 */
        /* <DEDUP_REMOVED lines=33> */
.L_x_4515:
[----:B------:R-:W-:Y:S05]  /*9c450*/  BSYNC.RECONVERGENT B3 ;  /* 0x0000000000037941 */ /* 0x000fea0003800200 */
.L_x_4514:
        /* <DEDUP_REMOVED lines=27> */
.L_x_4517:
[----:B------:R-:W-:Y:S05]  /*9c610*/  BSYNC.RECONVERGENT B3 ;  /* 0x0000000000037941 */ /* 0x000fea0003800200 */
.L_x_4516:
[----:B------:R-:W2:Y:S04]  /*9c620*/  LDL.128 R96, [R1+0x4790] ;  /* 0x0047900001607983 */ /* 0x000ea80000100c00 */
[----:B------:R-:W3:Y:S04]  /*9c630*/  LDL.LU.64 R120, [R1+0x8dc8] ;  /* 0x008dc80001787983 */ /* 0x000ee80000300a00 */
[----:B------:R-:W4:Y:S04]  /*9c640*/  LDL.64 R114, [R1+0x8cd8] ;  /* 0x008cd80001727983 */ /* 0x000f280000100a00 */
[----:B------:R-:W5:Y:S04]  /*9c650*/  LDL.64 R118, [R1+0x8cd0] ;  /* 0x008cd00001767983 */ /* 0x000f680000100a00 */
[----:B------:R-:W5:Y:S04]  /*9c660*/  LDL.LU.64 R110, [R1+0x84b8] ;  /* 0x0084b800016e7983 */ /* 0x000f680000300a00 */
        /* <DEDUP_REMOVED lines=29> */
.L_x_4519:
[----:B------:R-:W-:Y:S05]  /*9c840*/  BSYNC.RECONVERGENT B3 ;  /* 0x0000000000037941 */ /* 0x000fea0003800200 */
.L_x_4518:
        /* <DEDUP_REMOVED lines=30> */
.L_x_4521:
[----:B------:R-:W-:Y:S05]  /*9ca30*/  BSYNC.RECONVERGENT B3 ;  /* 0x0000000000037941 */ /* 0x000fea0003800200 */
.L_x_4520:
[----:B------:R-:W2:Y:S04]  /*9ca40*/  LDL.64 R52, [R1+0x88c8] ;  /* 0x0088c80001347983 */ /* 0x000ea80000100a00 */
[----:B------:R-:W3:Y:S04]  /*9ca50*/  LDL.LU.64 R104, [R1+0x9860] ;  /* 0x0098600001687983 */ /* 0x000ee80000300a00 */
[----:B------:R-:W4:Y:S04]  /*9ca60*/  LDL.64 R124, [R1+0x97e8] ;  /* 0x0097e800017c7983 */ /* 0x000f280000100a00 */
[----:B------:R-:W5:Y:S04]  /*9ca70*/  LDL.64 R128, [R1+0x9868] ;  /* 0x0098680001807983 */ /* 0x000f680000100a00 */
[----:B------:R-:W5:Y:S04]  /*9ca80*/  LDL.LU.64 R126, [R1+0x8428] ;  /* 0x00842800017e7983 */ /* 0x000f680000300a00 */
        /* <DEDUP_REMOVED lines=32> */
.L_x_4523:
[----:B------:R-:W-:Y:S05]  /*9cc90*/  BSYNC.RECONVERGENT B3 ;  /* 0x0000000000037941 */ /* 0x000fea0003800200 */
.L_x_4522:
        /* <DEDUP_REMOVED lines=30> */
.L_x_4525:
[----:B------:R-:W-:Y:S05]  /*9ce80*/  BSYNC.RECONVERGENT B3 ;  /* 0x0000000000037941 */ /* 0x000fea0003800200 */
.L_x_4524:
[----:B------:R-:W2:Y:S04]  /*9ce90*/  LDL.64 R112, [R1+0x8468] ;  /* 0x0084680001707983 */ /* 0x000ea80000100a00 */
[----:B------:R-:W3:Y:S04]  /*9cea0*/  LDL.LU.64 R132, [R1+0x8460] ;  /* 0x0084600001847983 */ /* 0x000ee80000300a00 */
        /* <DEDUP_REMOVED lines=31> */
.L_x_4527:
[----:B------:R-:W-:Y:S05]  /*9d0a0*/  BSYNC.RECONVERGENT B3 ;  /* 0x0000000000037941 */ /* 0x000fea0003800200 */
.L_x_4526:
        /* <DEDUP_REMOVED lines=32> */
.L_x_4529:
[----:B------:R-:W-:Y:S05]  /*9d2b0*/  BSYNC.RECONVERGENT B3 ;  /* 0x0000000000037941 */ /* 0x000fea0003800200 */
.L_x_4528:
[----:B------:R-:W2:Y:S04]  /*9d2c0*/  LDL.64 R112, [R1+0x84a0] ;  /* 0x0084a00001707983 */ /* 0x000ea80000100a00 */
[----:B------:R-:W3:Y:S04]  /*9d2d0*/  LDL.LU.64 R132, [R1+0x8e90] ;  /* 0x008e900001847983 */ /* 0x000ee80000300a00 */
[----:B------:R-:W4:Y:S04]  /*9d2e0*/  LDL.LU.64 R130, [R1+0x8b38] ;  /* 0x008b380001827983 */ /* 0x000f280000300a00 */
[----:B------:R-:W5:Y:S04]  /*9d2f0*/  LDL.LU.64 R128, [R1+0x8b80] ;  /* 0x008b800001807983 */ /* 0x000f680000300a00 */
[----:B------:R-:W5:Y:S01]  /*9d300*/  LDL.LU.64 R126, [R1+0x8b88] ;  /* 0x008b8800017e7983 */ /* 0x000f620000300a00 */
        /* <DEDUP_REMOVED lines=29> */
.L_x_4531:
[----:B------:R-:W-:Y:S05]  /*9d4e0*/  BSYNC.RECONVERGENT B3 ;  /* 0x0000000000037941 */ /* 0x000fea0003800200 */
.L_x_4530:
        /* <DEDUP_REMOVED lines=35> */
.L_x_4533:
[----:B------:R-:W-:Y:S05]  /*9d720*/  BSYNC.RECONVERGENT B3 ;  /* 0x0000000000037941 */ /* 0x000fea0003800200 */
.L_x_4532:
[----:B------:R-:W2:Y:S04]  /*9d730*/  LDL.64 R106, [R1+0x8a88] ;  /* 0x008a8800016a7983 */ /* 0x000ea80000100a00 */
[----:B------:R-:W3:Y:S04]  /*9d740*/  LDL.LU.64 R152, [R1+0x9d90] ;  /* 0x009d900001987983 */ /* 0x000ee80000300a00 */
[----:B------:R-:W4:Y:S04]  /*9d750*/  LDL.LU.64 R142, [R1+0x8750] ;  /* 0x00875000018e7983 */ /* 0x000f280000300a00 */
        /* <DEDUP_REMOVED lines=34> */
.L_x_4535:
[----:B------:R-:W-:Y:S05]  /*9d980*/  BSYNC.RECONVERGENT B3 ;  /* 0x0000000000037941 */ /* 0x000fea0003800200 */
.L_x_4534:
        /* <DEDUP_REMOVED lines=34> */
.L_x_4537:
[----:B------:R-:W-:Y:S05]  /*9dbb0*/  BSYNC.RECONVERGENT B3 ;  /* 0x0000000000037941 */ /* 0x000fea0003800200 */
.L_x_4536:
        /* <DEDUP_REMOVED lines=33> */
.L_x_4539:
[----:B------:R-:W-:Y:S05]  /*9ddd0*/  BSYNC.RECONVERGENT B3 ;  /* 0x0000000000037941 */ /* 0x000fea0003800200 */
.L_x_4538:
[----:B------:R-:W2:Y:S04]  /*9dde0*/  LDL.64 R112, [R1+0x8ae8] ;  /* 0x008ae80001707983 */ /* 0x000ea80000100a00 */
[----:B------:R-:W3:Y:S04]  /*9ddf0*/  LDL.64 R40, [R1+0x4cd0] ;  /* 0x004cd00001287983 */ /* 0x000ee80000100a00 */
[----:B------:R-:W4:Y:S04]  /*9de00*/  LDL.LU.64 R118, [R1+0x8500] ;  /* 0x0085000001767983 */ /* 0x000f280000300a00 */
[----:B------:R-:W4:Y:S04]  /*9de10*/  LDL.64 R116, [R1+0x9a88] ;  /* 0x009a880001747983 */ /* 0x000f280000100a00 */
        /* <DEDUP_REMOVED lines=37> */
.L_x_4541:
[----:B------:R-:W-:Y:S05]  /*9e070*/  BSYNC.RECONVERGENT B3 ;  /* 0x0000000000037941 */ /* 0x000fea0003800200 */
.L_x_4540:
[----:B------:R-:W2:Y:S04]  /*9e080*/  LDL.64 R112, [R1+0x8760] ;  /* 0x0087600001707983 */ /* 0x000ea80000100a00 */
[----:B------:R-:W3:Y:S04]  /*9e090*/  LDL.128 R184, [R1+0x4d20] ;  /* 0x004d200001b87983 */ /* 0x000ee80000100c00 */
        /* <DEDUP_REMOVED lines=36> */
.L_x_4543:
[----:B------:R-:W-:Y:S05]  /*9e2e0*/  BSYNC.RECONVERGENT B3 ;  /* 0x0000000000037941 */ /* 0x000fea0003800200 */
.L_x_4542:
[----:B------:R-:W2:Y:S04]  /*9e2f0*/  LDL.64 R120, [R1+0x8920] ;  /* 0x0089200001787983 */ /* 0x000ea80000100a00 */
[----:B------:R-:W3:Y:S04]  /*9e300*/  LDL.LU.64 R212, [R1+0x8420] ;  /* 0x0084200001d47983 */ /* 0x000ee80000300a00 */
[----:B------:R-:W3:Y:S04]  /*9e310*/  LDL.64 R206, [R1+0x93b8] ;  /* 0x0093b80001ce7983 */ /* 0x000ee80000100a00 */
[----:B------:R-:W4:Y:S04]  /*9e320*/  LDL.LU.64 R200, [R1+0x8440] ;  /* 0x0084400001c87983 */ /* 0x000f280000300a00 */
[----:B------:R-:W4:Y:S04]  /*9e330*/  LDL.64 R196, [R1+0x9a20] ;  /* 0x009a200001c47983 */ /* 0x000f280000100a00 */
[----:B------:R-:W5:Y:S04]  /*9e340*/  LDL.64 R152, [R1+0x9b28] ;  /* 0x009b280001987983 */ /* 0x000f680000100a00 */
[----:B------:R-:W5:Y:S04]  /*9e350*/  LDL.LU.64 R112, [R1+0x9340] ;  /* 0x0093400001707983 */ /* 0x000f680000300a00 */
[----:B------:R-:W5:Y:S04]  /*9e360*/  LDL.LU.64 R194, [R1+0x8470] ;  /* 0x0084700001c27983 */ /* 0x000f680000300a00 */
[----:B------:R-:W5:Y:S04]  /*9e370*/  LDL.64 R192, [R1+0x9a28] ;  /* 0x009a280001c07983 */ /* 0x000f680000100a00 */
[----:B------:R-:W5:Y:S04]  /*9e380*/  LDL.LU.64 R190, [R1+0x8488] ;  /* 0x0084880001be7983 */ /* 0x000f680000300a00 */
        /* <DEDUP_REMOVED lines=41> */
.L_x_4545:
[----:B------:R-:W-:Y:S05]  /*9e620*/  BSYNC.RECONVERGENT B3 ;  /* 0x0000000000037941 */ /* 0x000fea0003800200 */
.L_x_4544:
        /* <DEDUP_REMOVED lines=21> */
[----:B----4-:R-:W-:-:S05]  /*9e780*/  DFMA R36, R160, R140, R52 ;  /* 0x0000008ca024722b */ /* 0x010fca0000000034 */
[----:B------:R-:W-:Y:S06]  /*9e790*/  @P1 BRA P2, `(.L_x_4547) ;  /* 0x0000000000201947 */ /* 0x000fec0001000000 */
        /* <DEDUP_REMOVED lines=8> */
.L_x_4547:
[----:B------:R-:W-:Y:S05]  /*9e820*/  BSYNC.RECONVERGENT B3 ;  /* 0x0000000000037941 */ /* 0x000fea0003800200 */
.L_x_4546:
[----:B------:R-:W2:Y:S04]  /*9e830*/  LDL.64 R160, [R1+0x9070] ;  /* 0x0090700001a07983 */ /* 0x000ea80000100a00 */
[----:B------:R-:W3:Y:S04]  /*9e840*/  LDL.64 R118, [R1+0x9c10] ;  /* 0x009c100001767983 */ /* 0x000ee80000100a00 */
        /* <DEDUP_REMOVED lines=32> */
.L_x_4549:
[----:B------:R-:W-:Y:S05]  /*9ea50*/  BSYNC.RECONVERGENT B3 ;  /* 0x0000000000037941 */ /* 0x000fea0003800200 */
.L_x_4548:
[----:B------:R-:W2:Y:S04]  /*9ea60*/  LDL.64 R160, [R1+0x8900] ;  /* 0x0089000001a07983 */ /* 0x000ea80000100a00 */
        /* <DEDUP_REMOVED lines=34> */
.L_x_4551:
[----:B------:R-:W-:Y:S05]  /*9ec90*/  BSYNC.RECONVERGENT B3 ;  /* 0x0000000000037941 */ /* 0x000fea0003800200 */
.L_x_4550:
[----:B------:R-:W2:Y:S04]  /*9eca0*/  LDL.64 R120, [R1+0x88f0] ;  /* 0x0088f00001787983 */ /* 0x000ea80000100a00 */
[----:B------:R-:W3:Y:S04]  /*9ecb0*/  LDL.LU.64 R194, [R1+0x84b0] ;  /* 0x0084b00001c27983 */ /* 0x000ee80000300a00 */
        /* <DEDUP_REMOVED lines=34> */
.L_x_4553:
[----:B------:R-:W-:Y:S05]  /*9eee0*/  BSYNC.RECONVERGENT B3 ;  /* 0x0000000000037941 */ /* 0x000fea0003800200 */
.L_x_4552:
        /* <DEDUP_REMOVED lines=31> */
.L_x_4555:
[----:B------:R-:W-:Y:S05]  /*9f0e0*/  BSYNC.RECONVERGENT B3 ;  /* 0x0000000000037941 */ /* 0x000fea0003800200 */
.L_x_4554:
        /* <DEDUP_REMOVED lines=30> */
.L_x_4557:
[----:B------:R-:W-:Y:S05]  /*9f2d0*/  BSYNC.RECONVERGENT B3 ;  /* 0x0000000000037941 */ /* 0x000fea0003800200 */
.L_x_4556:
        /* <DEDUP_REMOVED lines=19> */
[----:B------:R0:W-:Y:S07]  /*9f410*/  STL.64 [R1+0x89b8], R126 ;  /* 0x0089b87e01007387 */ /* 0x0001ee0000100a00 */
[----:B------:R-:W-:-:S02]  /*9f420*/  FFMA R0, RZ, R127, R45 ;  /* 0x0000007fff007223 */ /* 0x000fc4000000002d */
        /* <DEDUP_REMOVED lines=17> */
.L_x_4559:
[----:B------:R-:W-:Y:S05]  /*9f540*/  BSYNC.RECONVERGENT B3 ;  /* 0x0000000000037941 */ /* 0x000fea0003800200 */
.L_x_4558:
[----:B------:R-:W2:Y:S04]  /*9f550*/  LDL.64 R124, [R1+0x8cf8] ;  /* 0x008cf800017c7983 */ /* 0x000ea80000100a00 */
[----:B------:R-:W3:Y:S04]  /*9f560*/  LDL.LU.64 R182, [R1+0x8c60] ;  /* 0x008c600001b67983 */ /* 0x000ee80000300a00 */
[----:B------:R-:W4:Y:S04]  /*9f570*/  LDL.64 R126, [R1+0x8d78] ;  /* 0x008d7800017e7983 */ /* 0x000f280000100a00 */
        /* <DEDUP_REMOVED lines=36> */
.L_x_4561:
[----:B------:R-:W-:Y:S05]  /*9f7c0*/  BSYNC.RECONVERGENT B3 ;  /* 0x0000000000037941 */ /* 0x000fea0003800200 */
.L_x_4560:
        /* <DEDUP_REMOVED lines=40> */
.L_x_4563:
[----:B------:R-:W-:Y:S05]  /*9fa50*/  BSYNC.RECONVERGENT B3 ;  /* 0x0000000000037941 */ /* 0x000fea0003800200 */
.L_x_4562:
[----:B------:R-:W2:Y:S04]  /*9fa60*/  LDL.64 R152, [R1+0x8880] ;  /* 0x0088800001987983 */ /* 0x000ea80000100a00 */
[----:B------:R-:W3:Y:S04]  /*9fa70*/  LDL.128 R216, [R1+0x5180] ;  /* 0x0051800001d87983 */ /* 0x000ee80000100c00 */
[----:B------:R-:W4:Y:S04]  /*9fa80*/  LDL.64 R118, [R1+0x8830] ;  /* 0x0088300001767983 */ /* 0x000f280000100a00 */
[----:B------:R-:W5:Y:S04]  /*9fa90*/  LDL.LU.64 R200, [R1+0x8708] ;  /* 0x0087080001c87983 */ /* 0x000f680000300a00 */
        /* <DEDUP_REMOVED lines=21> */
[-C--:B-----5:R-:W-:Y:S02]  /*9fbf0*/  DFMA R200, R200, R52.reuse, R186 ;  /* 0x00000034c8c8722b */ /* 0x0a0fe400000000ba */
        /* <DEDUP_REMOVED lines=12> */
.L_x_4565:
[----:B------:R-:W-:Y:S05]  /*9fcc0*/  BSYNC.RECONVERGENT B3 ;  /* 0x0000000000037941 */ /* 0x000fea0003800200 */
.L_x_4564:
        /* <DEDUP_REMOVED lines=42> */
.L_x_4567:
[----:B------:R-:W-:Y:S05]  /*9ff70*/  BSYNC.RECONVERGENT B3 ;  /* 0x0000000000037941 */ /* 0x000fea0003800200 */
.L_x_4566:
        /* <DEDUP_REMOVED lines=40> */
.L_x_4569:
[----:B------:R-:W-:Y:S05]  /*a0200*/  BSYNC.RECONVERGENT B3 ;  /* 0x0000000000037941 */ /* 0x000fea0003800200 */
.L_x_4568:
        /* <DEDUP_REMOVED lines=45> */
.L_x_4571:
[----:B------:R-:W-:Y:S05]  /*a04e0*/  BSYNC.RECONVERGENT B3 ;  /* 0x0000000000037941 */ /* 0x000fea0003800200 */
.L_x_4570:
        /* <DEDUP_REMOVED lines=49> */
.L_x_4573:
[----:B------:R-:W-:Y:S05]  /*a0800*/  BSYNC.RECONVERGENT B3 ;  /* 0x0000000000037941 */ /* 0x000fea0003800200 */
.L_x_4572:
        /* <DEDUP_REMOVED lines=43> */
.L_x_4575:
[----:B------:R-:W-:Y:S05]  /*a0ac0*/  BSYNC.RECONVERGENT B3 ;  /* 0x0000000000037941 */ /* 0x000fea0003800200 */
.L_x_4574:
        /* <DEDUP_REMOVED lines=45> */
.L_x_4577:
[----:B------:R-:W-:Y:S05]  /*a0da0*/  BSYNC.RECONVERGENT B3 ;  /* 0x0000000000037941 */ /* 0x000fea0003800200 */
.L_x_4576:
[----:B------:R-:W2:Y:S04]  /*a0db0*/  LDL.128 R220, [R1+0x5570] ;  /* 0x0055700001dc7983 */ /* 0x000ea80000100c00 */
[----:B------:R-:W3:Y:S04]  /*a0dc0*/  LDL.LU.64 R184, [R1+0x8580] ;  /* 0x0085800001b87983 */ /* 0x000ee80000300a00 */
        /* <DEDUP_REMOVED lines=43> */
.L_x_4579:
[----:B------:R-:W-:Y:S05]  /*a1080*/  BSYNC.RECONVERGENT B3 ;  /* 0x0000000000037941 */ /* 0x000fea0003800200 */
.L_x_4578:
[----:B------:R0:W-:Y:S04]  /*a1090*/  STL.128 [R1+0xa950], R4 ;  /* 0x00a9500401007387 */ /* 0x0001e80000100c00 */
[----:B------:R-:W2:Y:S04]  /*a10a0*/  LDL.64 R212, [R1+0x8948] ;  /* 0x0089480001d47983 */ /* 0x000ea80000100a00 */
[----:B------:R-:W3:Y:S04]  /*a10b0*/  LDL.LU.64 R194, [R1+0x8740] ;  /* 0x0087400001c27983 */ /* 0x000ee80000300a00 */
[----:B------:R-:W4:Y:S04]  /*a10c0*/  LDL.64 R226, [R1+0x9b78] ;  /* 0x009b780001e27983 */ /* 0x000f280000100a00 */
[----:B0-----:R-:W2:Y:S04]  /*a10d0*/  LDL.128 R4, [R1+0x5630] ;  /* 0x0056300001047983 */ /* 0x001ea80000100c00 */
        /* <DEDUP_REMOVED lines=9> */
[----:B--2---:R0:W-:Y:S01]  /*a1170*/  STL.128 [R1+0x9200], R4 ;  /* 0x0092000401007387 */ /* 0x0041e20000100c00 */
[----:B------:R-:W-:Y:S01]  /*a1180*/  MOV R216, R6 ;  /* 0x0000000600d87202 */ /* 0x000fe20000000f00 */
[----:B------:R-:W-:-:S02]  /*a1190*/  IMAD.MOV.U32 R217, RZ, RZ, R7 ;  /* 0x000000ffffd97224 */ /* 0x000fc400078e0007 */
        /* <DEDUP_REMOVED lines=10> */
[----:B------:R-:W-:Y:S02]  /*a1240*/  MOV R215, R7 ;  /* 0x0000000700d77202 */ /* 0x000fe40000000f00 */
        /* <DEDUP_REMOVED lines=31> */
.L_x_4581:
[----:B------:R-:W-:Y:S05]  /*a1440*/  BSYNC.RECONVERGENT B3 ;  /* 0x0000000000037941 */ /* 0x000fea0003800200 */
.L_x_4580:
[----:B------:R-:W2:Y:S04]  /*a1450*/  LDL.64 R156, [R1+0x93c0] ;  /* 0x0093c000019c7983 */ /* 0x000ea80000100a00 */
[----:B-----5:R0:W-:Y:S01]  /*a1460*/  STL.128 [R1+0xa950], R4 ;  /* 0x00a9500401007387 */ /* 0x0201e20000100c00 */
[----:B------:R-:W1:Y:S01]  /*a1470*/  MUFU.RCP64H R3, R21 ;  /* 0x0000001500037308 */ /* 0x000e620000001800 */
[----:B------:R-:W-:Y:S02]  /*a1480*/  IMAD.MOV.U32 R2, RZ, RZ, 0x1 ;  /* 0x00000001ff027424 */ /* 0x000fe400078e00ff */
[----:B------:R-:W3:Y:S04]  /*a1490*/  LDL.LU.64 R192, [R1+0x8aa0] ;  /* 0x008aa00001c07983 */ /* 0x000ee80000300a00 */
[----:B------:R-:W4:Y:S04]  /*a14a0*/  LDL.64 R224, [R1+0x89a0] ;  /* 0x0089a00001e07983 */ /* 0x000f280000100a00 */
[----:B------:R-:W4:Y:S04]  /*a14b0*/  LDL.64 R226, [R1+0x93c8] ;  /* 0x0093c80001e27983 */ /* 0x000f280000100a00 */
[----:B0-----:R-:W3:Y:S01]  /*a14c0*/  LDL.128 R4, [R1+0x56f0] ;  /* 0x0056f00001047983 */ /* 0x001ee20000100c00 */
[----:B-1----:R-:W-:-:S03]  /*a14d0*/  DFMA R120, -R20, R2, 1 ;  /* 0x3ff000001478742b */ /* 0x002fc60000000102 */
[----:B------:R-:W4:Y:S04]  /*a14e0*/  LDL.LU.64 R200, [R1+0x8a30] ;  /* 0x008a300001c87983 */ /* 0x000f280000300a00 */
[----:B------:R-:W4:Y:S01]  /*a14f0*/  LDL.64 R220, [R1+0x8ea0] ;  /* 0x008ea00001dc7983 */ /* 0x000f220000100a00 */
        /* <DEDUP_REMOVED lines=10> */
[----:B------:R-:W4:Y:S01]  /*a15a0*/  LDL.64 R206, [R1+0x9d70] ;  /* 0x009d700001ce7983 */ /* 0x000f220000100a00 */
[----:B--2---:R-:W-:-:S08]  /*a15b0*/  DFMA R2, R156, R118, R152 ;  /* 0x000000769c02722b */ /* 0x004fd00000000098 */
[----:B------:R-:W-:-:S08]  /*a15c0*/  DMUL R152, R120, -R2 ;  /* 0x8000000278987228 */ /* 0x000fd00000000000 */
[----:B------:R-:W-:Y:S01]  /*a15d0*/  DFMA R156, -R20, R152, -R2 ;  /* 0x00000098149c722b */ /* 0x000fe20000000902 */
[----:B---3--:R0:W-:Y:S07]  /*a15e0*/  STL.128 [R1+0x9130], R4 ;  /* 0x0091300401007387 */ /* 0x0081ee0000100c00 */
[----:B------:R-:W-:Y:S01]  /*a15f0*/  DFMA R120, R120, R156, R152 ;  /* 0x0000009c7878722b */ /* 0x000fe20000000098 */
[----:B------:R-:W-:Y:S01]  /*a1600*/  IMAD.MOV.U32 R152, RZ, RZ, R6 ;  /* 0x000000ffff987224 */ /* 0x000fe200078e0006 */
[----:B------:R-:W-:-:S02]  /*a1610*/  MOV R153, R7 ;  /* 0x0000000700997202 */ /* 0x000fc40000000f00 */
[----:B0-----:R-:W2:Y:S01]  /*a1620*/  LDL.128 R4, [R1+0x5730] ;  /* 0x0057300001047983 */ /* 0x001ea20000100c00 */
[----:B------:R-:W-:-:S05]  /*a1630*/  DADD R2, -RZ, -R2 ;  /* 0x00000000ff027229 */ /* 0x000fca0000000902 */
[----:B------:R-:W-:-:S05]  /*a1640*/  FFMA R0, RZ, R21, R121 ;  /* 0x00000015ff007223 */ /* 0x000fca0000000079 */
[----:B------:R-:W-:Y:S02]  /*a1650*/  FSETP.GT.AND P1, PT, |R0|, 1.469367938527859385e-39, PT ;  /* 0x001000000000780b */ /* 0x000fe40003f24200 */
[----:B------:R-:W-:Y:S01]  /*a1660*/  FSETP.GEU.AND P2, PT, |R3|, 6.5827683646048100446e-37, PT ;  /* 0x036000000300780b */ /* 0x000fe20003f4e200 */
[----:B--2---:R0:W-:Y:S01]  /*a1670*/  STL.128 [R1+0x9120], R4 ;  /* 0x0091200401007387 */ /* 0x0041e20000100c00 */
[----:B------:R-:W-:Y:S02]  /*a1680*/  IMAD.MOV.U32 R202, RZ, RZ, R6 ;  /* 0x000000ffffca7224 */ /* 0x000fe400078e0006 */
[----:B------:R-:W-:Y:S02]  /*a1690*/  IMAD.MOV.U32 R203, RZ, RZ, R7 ;  /* 0x000000ffffcb7224 */ /* 0x000fe400078e0007 */
[----:B0-----:R0:W5:Y:S01]  /*a16a0*/  LDL.LU.128 R4, [R1+0xa950] ;  /* 0x00a9500001047983 */ /* 0x0011620000300c00 */
[-C--:B------:R-:W-:Y:S01]  /*a16b0*/  DFMA R192, R192, R118.reuse, R124 ;  /* 0x00000076c0c0722b */ /* 0x080fe2000000007c */
[----:B------:R-:W-:Y:S01]  /*a16c0*/  BSSY.RECONVERGENT B3, `(.L_x_4582) ;  /* 0x0000017000037945 */ /* 0x000fe20003800200 */
[----:B----4-:R-:W-:-:S02]  /*a16d0*/  DFMA R124, R226, R118, R126 ;  /* 0x00000076e27c722b */ /* 0x010fc4000000007e */
        /* <DEDUP_REMOVED lines=21> */
.L_x_4583:
[----:B------:R-:W-:Y:S05]  /*a1830*/  BSYNC.RECONVERGENT B3 ;  /* 0x0000000000037941 */ /* 0x000fea0003800200 */
.L_x_4582:
[----:B-----5:R0:W-:Y:S04]  /*a1840*/  STL.128 [R1+0xa950], R4 ;  /* 0x00a9500401007387 */ /* 0x0201e80000100c00 */
[----:B------:R-:W2:Y:S04]  /*a1850*/  LDL.LU.64 R208, [R1+0x87d8] ;  /* 0x0087d80001d07983 */ /* 0x000ea80000300a00 */
[----:B------:R-:W3:Y:S04]  /*a1860*/  LDL.64 R166, [R1+0x9098] ;  /* 0x0090980001a67983 */ /* 0x000ee80000100a00 */
[----:B------:R-:W4:Y:S04]  /*a1870*/  LDL.64 R224, [R1+0x9090] ;  /* 0x0090900001e07983 */ /* 0x000f280000100a00 */
[----:B0-----:R-:W2:Y:S04]  /*a1880*/  LDL.128 R4, [R1+0x57d0] ;  /* 0x0057d00001047983 */ /* 0x001ea80000100c00 */
        /* <DEDUP_REMOVED lines=12> */
[----:B------:R-:W-:Y:S01]  /*a1950*/  DFMA R2, R2, R158, R2 ;  /* 0x0000009e0202722b */ /* 0x000fe20000000002 */
[----:B--2---:R0:W-:Y:S01]  /*a1960*/  STL.128 [R1+0x8d10], R4 ;  /* 0x008d100401007387 */ /* 0x0041e20000100c00 */
[----:B------:R-:W-:Y:S01]  /*a1970*/  MOV R196, R4 ;  /* 0x0000000400c47202 */ /* 0x000fe20000000f00 */
[----:B------:R-:W-:Y:S02]  /*a1980*/  IMAD.MOV.U32 R197, RZ, RZ, R5 ;  /* 0x000000ffffc57224 */ /* 0x000fe400078e0005 */
[----:B0-----:R0:W5:Y:S03]  /*a1990*/  LDL.LU.128 R4, [R1+0xa950] ;  /* 0x00a9500001047983 */ /* 0x0011660000300c00 */
        /* <DEDUP_REMOVED lines=32> */
.L_x_4585:
[----:B------:R-:W-:Y:S05]  /*a1ba0*/  BSYNC.RECONVERGENT B3 ;  /* 0x0000000000037941 */ /* 0x000fea0003800200 */
.L_x_4584:
[----:B------:R-:W2:Y:S04]  /*a1bb0*/  LDL.64 R224, [R1+0x8810] ;  /* 0x0088100001e07983 */ /* 0x000ea80000100a00 */
[----:B------:R-:W3:Y:S04]  /*a1bc0*/  LDL.LU.64 R200, [R1+0x8818] ;  /* 0x0088180001c87983 */ /* 0x000ee80000300a00 */
        /* <DEDUP_REMOVED lines=47> */
.L_x_4587:
[----:B------:R-:W-:Y:S05]  /*a1ec0*/  BSYNC.RECONVERGENT B3 ;  /* 0x0000000000037941 */ /* 0x000fea0003800200 */
.L_x_4586:
        /* <DEDUP_REMOVED lines=49> */
.L_x_4589:
[----:B------:R-:W-:Y:S05]  /*a21e0*/  BSYNC.RECONVERGENT B3 ;  /* 0x0000000000037941 */ /* 0x000fea0003800200 */
.L_x_4588:
[----:B------:R-:W-:Y:S01]  /*a21f0*/  DADD R152, -RZ, -R244 ;  /* 0x00000000ff987229 */ /* 0x000fe200000009f4 */
[----:B------:R-:W2:Y:S01]  /*a2200*/  LDL.64 R248, [R1+0x8578] ;  /* 0x0085780001f87983 */ /* 0x000ea20000100a00 */
[----:B------:R-:W-:Y:S02]  /*a2210*/  DADD R154, -RZ, -R242 ;  /* 0x00000000ff9a7229 */ /* 0x000fe400000009f2 */
[----:B------:R-:W-:Y:S01]  /*a2220*/  DADD R8, -RZ, -R8 ;  /* 0x00000000ff087229 */ /* 0x000fe20000000908 */
[----:B------:R-:W3:Y:S04]  /*a2230*/  LDL.64 R226, [R1+0x8550] ;  /* 0x0085500001e27983 */ /* 0x000ee80000100a00 */
[----:B------:R0:W-:Y:S04]  /*a2240*/  STL.128 [R1+0x5d80], R152 ;  /* 0x005d809801007387 */ /* 0x0001e80000100c00 */
[----:B------:R-:W4:Y:S04]  /*a2250*/  LDL.64 R224, [R1+0x8558] ;  /* 0x0085580001e07983 */ /* 0x000f280000100a00 */
[----:B------:R-:W2:Y:S04]  /*a2260*/  LDL.64 R244, [R1+0x8570] ;  /* 0x0085700001f47983 */ /* 0x000ea80000100a00 */
[----:B------:R-:W3:Y:S01]  /*a2270*/  LDL.64 R242, [R1+0x9828] ;  /* 0x0098280001f27983 */ /* 0x000ee20000100a00 */
[----:B0-----:R-:W-:-:S03]  /*a2280*/  DADD R152, -RZ, -R240 ;  /* 0x00000000ff987229 */ /* 0x001fc600000009f0 */
[----:B------:R0:W5:Y:S01]  /*a2290*/  LDL.64 R222, [R1+0x6068] ;  /* 0x0060680001de7983 */ /* 0x0001620000100a00 */
[----:B------:R-:W-:-:S03]  /*a22a0*/  DADD R154, -RZ, -R238 ;  /* 0x00000000ff9a7229 */ /* 0x000fc600000009ee */
[----:B------:R-:W4:Y:S04]  /*a22b0*/  LDL.64 R238, [R1+0x8608] ;  /* 0x0086080001ee7983 */ /* 0x000f280000100a00 */
[----:B------:R1:W-:Y:S04]  /*a22c0*/  STL.128 [R1+0x5d90], R152 ;  /* 0x005d909801007387 */ /* 0x0003e80000100c00 */
[----:B------:R-:W2:Y:S01]  /*a22d0*/  LDL.64 R240, [R1+0x9820] ;  /* 0x0098200001f07983 */ /* 0x000ea20000100a00 */
[----:B------:R-:W-:Y:S02]  /*a22e0*/  DADD R168, -RZ, -R168 ;  /* 0x00000000ffa87229 */ /* 0x000fe400000009a8 */
[----:B------:R-:W-:Y:S01]  /*a22f0*/  DADD R144, -RZ, -R144 ;  /* 0x00000000ff907229 */ /* 0x000fe20000000990 */
[----:B------:R0:W5:Y:S01]  /*a2300*/  LDL.128 R156, [R1+0x5fd0] ;  /* 0x005fd000019c7983 */ /* 0x0001620000100c00 */
[----:B------:R-:W-:-:S02]  /*a2310*/  DADD R128, -RZ, -R128 ;  /* 0x00000000ff807229 */ /* 0x000fc40000000980 */
[----:B------:R-:W-:Y:S01]  /*a2320*/  DADD R136, -RZ, -R136 ;  /* 0x00000000ff887229 */ /* 0x000fe20000000988 */
[----:B------:R0:W5:Y:S01]  /*a2330*/  LDL.128 R164, [R1+0x6010] ;  /* 0x0060100001a47983 */ /* 0x0001620000100c00 */
[----:B-1----:R-:W-:-:S03]  /*a2340*/  DADD R152, -RZ, -R236 ;  /* 0x00000000ff987229 */ /* 0x002fc600000009ec */
[----:B------:R0:W5:Y:S01]  /*a2350*/  LDL.128 R188, [R1+0x6070] ;  /* 0x0060700001bc7983 */ /* 0x0001620000100c00 */
[----:B------:R-:W-:-:S03]  /*a2360*/  DADD R154, -RZ, -R234 ;  /* 0x00000000ff9a7229 */ /* 0x000fc600000009ea */
[----:B------:R-:W3:Y:S04]  /*a2370*/  LDL.64 R236, [R1+0x8600] ;  /* 0x0086000001ec7983 */ /* 0x000ee80000100a00 */
[----:B------:R1:W-:Y:S04]  /*a2380*/  STL.128 [R1+0x5da0], R152 ;  /* 0x005da09801007387 */ /* 0x0003e80000100c00 */
[----:B------:R-:W2:Y:S01]  /*a2390*/  LDL.64 R234, [R1+0x8568] ;  /* 0x0085680001ea7983 */ /* 0x000ea20000100a00 */
[----:B------:R-:W-:-:S03]  /*a23a0*/  DADD R138, -RZ, -R138 ;  /* 0x00000000ff8a7229 */ /* 0x000fc6000000098a */
[----:B------:R0:W5:Y:S04]  /*a23b0*/  LDL.128 R192, [R1+0x6080] ;  /* 0x0060800001c07983 */ /* 0x0001680000100c00 */
[----:B------:R0:W5:Y:S01]  /*a23c0*/  LDL.128 R184, [R1+0x6090] ;  /* 0x0060900001b87983 */ /* 0x0001620000100c00 */
[----:B-1----:R-:W-:Y:S02]  /*a23d0*/  DADD R152, -RZ, -R232 ;  /* 0x00000000ff987229 */ /* 0x002fe400000009e8 */
[----:B------:R-:W-:Y:S01]  /*a23e0*/  DADD R154, -RZ, -R230 ;  /* 0x00000000ff9a7229 */ /* 0x000fe200000009e6 */
[----:B------:R-:W2:Y:S04]  /*a23f0*/  LDL.64 R232, [R1+0x8560] ;  /* 0x0085600001e87983 */ /* 0x000ea80000100a00 */
[----:B------:R-:W3:Y:S04]  /*a2400*/  LDL.LU.64 R230, [R1+0x84c0] ;  /* 0x0084c00001e67983 */ /* 0x000ee80000300a00 */
[----:B------:R1:W-:Y:S02]  /*a2410*/  STL.128 [R1+0x5db0], R152 ;  /* 0x005db09801007387 */ /* 0x0003e40000100c00 */
[----:B-1----:R-:W-:-:S02]  /*a2420*/  DADD R152, -RZ, -R228 ;  /* 0x00000000ff987229 */ /* 0x002fc400000009e4 */
[----:B------:R-:W-:Y:S01]  /*a2430*/  DADD R154, -RZ, -R204 ;  /* 0x00000000ff9a7229 */ /* 0x000fe200000009cc */
[----:B------:R-:W2:Y:S06]  /*a2440*/  LDL.64 R228, [R1+0x8640] ;  /* 0x0086400001e47983 */ /* 0x000eac0000100a00 */
[----:B------:R1:W-:Y:S02]  /*a2450*/  STL.128 [R1+0x5dc0], R152 ;  /* 0x005dc09801007387 */ /* 0x0003e40000100c00 */
[----:B-1----:R-:W-:Y:S02]  /*a2460*/  DADD R152, -RZ, -R178 ;  /* 0x00000000ff987229 */ /* 0x002fe400000009b2 */
[----:B------:R-:W-:Y:S01]  /*a2470*/  DADD R154, -RZ, -R176 ;  /* 0x00000000ff9a7229 */ /* 0x000fe200000009b0 */
[----:B------:R1:W-:Y:S04]  /*a2480*/  STL.128 [R1+0x5e80], R136 ;  /* 0x005e808801007387 */ /* 0x0003e80000100c00 */
[----:B------:R0:W5:Y:S04]  /*a2490*/  LDL.128 R176, [R1+0x6040] ;  /* 0x0060400001b07983 */ /* 0x0001680000100c00 */
[----:B------:R0:W-:Y:S04]  /*a24a0*/  STL.128 [R1+0x5dd0], R152 ;  /* 0x005dd09801007387 */ /* 0x0001e80000100c00 */
[----:B-1----:R1:W5:Y:S01]  /*a24b0*/  LDL.128 R136, [R1+0x5fa0] ;  /* 0x005fa00001887983 */ /* 0x0023620000100c00 */
[----:B0-----:R-:W-:-:S02]  /*a24c0*/  DADD R152, -RZ, -R172 ;  /* 0x00000000ff987229 */ /* 0x001fc400000009ac */
[----:B------:R-:W-:Y:S02]  /*a24d0*/  DADD R154, -RZ, -R170 ;  /* 0x00000000ff9a7229 */ /* 0x000fe400000009aa */
[----:B------:R-:W-:Y:S02]  /*a24e0*/  DADD R170, -RZ, -R12 ;  /* 0x00000000ffaa7229 */ /* 0x000fe4000000090c */
[----:B------:R-:W-:-:S03]  /*a24f0*/  DADD R12, -RZ, -R150 ;  /* 0x00000000ff0c7229 */ /* 0x000fc60000000996 */
[----:B------:R0:W-:Y:S02]  /*a2500*/  STL.128 [R1+0x5de0], R152 ;  /* 0x005de09801007387 */ /* 0x0001e40000100c00 */
[----:B0-----:R-:W-:Y:S02]  /*a2510*/  DADD R154, -RZ, -R14 ;  /* 0x00000000ff9a7229 */ /* 0x001fe4000000090e */
[----:B------:R-:W-:-:S07]  /*a2520*/  DADD R14, -RZ, -R146 ;  /* 0x00000000ff0e7229 */ /* 0x000fce0000000992 */
[----:B------:R0:W-:Y:S02]  /*a2530*/  STL.128 [R1+0x5e20], R12 ;  /* 0x005e200c01007387 */ /* 0x0001e40000100c00 */
[----:B0-----:R-:W-:Y:S02]  /*a2540*/  DADD R12, -RZ, -R134 ;  /* 0x00000000ff0c7229 */ /* 0x001fe40000000986 */
[----:B------:R-:W-:Y:S02]  /*a2550*/  DADD R14, -RZ, -R132 ;  /* 0x00000000ff0e7229 */ /* 0x000fe40000000984 */
[----:B------:R-:W-:Y:S01]  /*a2560*/  DADD R152, -RZ, -R174 ;  /* 0x00000000ff987229 */ /* 0x000fe200000009ae */
[----:B------:R0:W-:Y:S04]  /*a2570*/  STL.128 [R1+0x5e10], R168 ;  /* 0x005e10a801007387 */ /* 0x0001e80000100c00 */
[----:B------:R1:W-:Y:S01]  /*a2580*/  STL.128 [R1+0x5e40], R12 ;  /* 0x005e400c01007387 */ /* 0x0003e20000100c00 */
[----:B------:R-:W-:-:S03]  /*a2590*/  DADD R146, -RZ, -R28 ;  /* 0x00000000ff927229 */ /* 0x000fc6000000091c */
[----:B------:R-:W-:Y:S04]  /*a25a0*/  STL.128 [R1+0x5df0], R152 ;  /* 0x005df09801007387 */ /* 0x000fe80000100c00 */
[----:B------:R1:W5:Y:S04]  /*a25b0*/  LDL.128 R132, [R1+0x5fb0] ;  /* 0x005fb00001847983 */ /* 0x0003680000100c00 */
[----:B0-----:R0:W5:Y:S01]  /*a25c0*/  LDL.128 R168, [R1+0x6030] ;  /* 0x0060300001a87983 */ /* 0x0011620000100c00 */
[----:B-1----:R-:W-:-:S03]  /*a25d0*/  DADD R12, -RZ, -R130 ;  /* 0x00000000ff0c7229 */ /* 0x002fc60000000982 */
[----:B------:R0:W5:Y:S01]  /*a25e0*/  LDL.128 R172, [R1+0x60a0] ;  /* 0x0060a00001ac7983 */ /* 0x0001620000100c00 */
[----:B------:R-:W-:-:S07]  /*a25f0*/  DADD R14, -RZ, -R142 ;  /* 0x00000000ff0e7229 */ /* 0x000fce000000098e */
[----:B------:R1:W-:Y:S02]  /*a2600*/  STL.128 [R1+0x5e50], R12 ;  /* 0x005e500c01007387 */ /* 0x0003e40000100c00 */
[----:B-1----:R-:W1:Y:S01]  /*a2610*/  MUFU.RCP64H R13, R33 ;  /* 0x00000021000d7308 */ /* 0x002e620000001800 */
[----:B------:R-:W-:Y:S01]  /*a2620*/  IMAD.MOV.U32 R12, RZ, RZ, 0x1 ;  /* 0x00000001ff0c7424 */ /* 0x000fe200078e00ff */
[----:B------:R-:W-:-:S05]  /*a2630*/  DADD R130, -RZ, -R10 ;  /* 0x00000000ff827229 */ /* 0x000fca000000090a */
[----:B-1----:R-:W-:-:S08]  /*a2640*/  DFMA R10, -R32, R12, 1 ;  /* 0x3ff00000200a742b */ /* 0x002fd0000000010c */
[----:B------:R-:W-:-:S08]  /*a2650*/  DFMA R10, R10, R10, R10 ;  /* 0x0000000a0a0a722b */ /* 0x000fd0000000000a */
[----:B------:R-:W-:Y:S02]  /*a2660*/  DFMA R12, R12, R10, R12 ;  /* 0x0000000a0c0c722b */ /* 0x000fe4000000000c */
[----:B------:R-:W-:Y:S02]  /*a2670*/  DADD R10, -RZ, -R140 ;  /* 0x00000000ff0a7229 */ /* 0x000fe4000000098c */
[----:B------:R-:W-:Y:S02]  /*a2680*/  DADD R152, -RZ, -R180 ;  /* 0x00000000ff987229 */ /* 0x000fe400000009b4 */
[----:B------:R-:W-:Y:S01]  /*a2690*/  DADD R154, -RZ, -R148 ;  /* 0x00000000ff9a7229 */ /* 0x000fe20000000994 */
[----:B------:R-:W-:Y:S04]  /*a26a0*/  STL.128 [R1+0x5e30], R144 ;  /* 0x005e309001007387 */ /* 0x000fe80000100c00 */
[----:B------:R1:W-:Y:S04]  /*a26b0*/  STL.128 [R1+0x5e70], R8 ;  /* 0x005e700801007387 */ /* 0x0003e80000100c00 */
[----:B------:R0:W-:Y:S04]  /*a26c0*/  STL.128 [R1+0x5e00], R152 ;  /* 0x005e009801007387 */ /* 0x0001e80000100c00 */
[----:B------:R0:W-:Y:S04]  /*a26d0*/  STL.128 [R1+0x5e60], R128 ;  /* 0x005e608001007387 */ /* 0x0001e80000100c00 */
[----:B------:R0:W5:Y:S01]  /*a26e0*/  LDL.128 R148, [R1+0x5ff0] ;  /* 0x005ff00001947983 */ /* 0x0001620000100c00 */
[----:B-1----:R-:W-:-:S03]  /*a26f0*/  DFMA R8, -R32, R12, 1 ;  /* 0x3ff000002008742b */ /* 0x002fc6000000010c */
[----:B------:R1:W5:Y:S04]  /*a2700*/  LDL.128 R144, [R1+0x6000] ;  /* 0x0060000001907983 */ /* 0x0003680000100c00 */
[----:B0-----:R1:W5:Y:S01]  /*a2710*/  LDL.128 R152, [R1+0x5fe0] ;  /* 0x005fe00001987983 */ /* 0x0013620000100c00 */
[----:B------:R-:W-:-:S03]  /*a2720*/  DFMA R8, R12, R8, R12 ;  /* 0x000000080c08722b */ /* 0x000fc6000000000c */
[----:B------:R1:W5:Y:S04]  /*a2730*/  LDL.128 R128, [R1+0x5fc0] ;  /* 0x005fc00001807983 */ /* 0x0003680000100c00 */
[----:B------:R1:W5:Y:S01]  /*a2740*/  LDL.128 R140, [R1+0x6020] ;  /* 0x00602000018c7983 */ /* 0x0003620000100c00 */
[----:B------:R-:W-:-:S03]  /*a2750*/  DMUL R10, R8, R198 ;  /* 0x000000c6080a7228 */ /* 0x000fc60000000000 */
[----:B------:R1:W5:Y:S05]  /*a2760*/  LDL.128 R180, [R1+0x6050] ;  /* 0x0060500001b47983 */ /* 0x00036a0000100c00 */
[----:B------:R-:W-:-:S08]  /*a2770*/  DFMA R12, -R32, R10, R198 ;  /* 0x0000000a200c722b */ /* 0x000fd000000001c6 */
[----:B------:R-:W-:Y:S01]  /*a2780*/  DFMA R246, R8, R12, R10 ;  /* 0x0000000c08f6722b */ /* 0x000fe2000000000a */
[----:B------:R1:W5:Y:S01]  /*a2790*/  LDL.128 R8, [R1+0x5f90] ;  /* 0x005f900001087983 */ /* 0x0003620000100c00 */
[----:B------:R-:W-:Y:S02]  /*a27a0*/  DADD R12, -RZ, -R36 ;  /* 0x00000000ff0c7229 */ /* 0x000fe40000000924 */
[----:B------:R-:W-:-:S07]  /*a27b0*/  DADD R14, -RZ, -R162 ;  /* 0x00000000ff0e7229 */ /* 0x000fce00000009a2 */
[----:B------:R0:W-:Y:S02]  /*a27c0*/  STL.128 [R1+0x5e90], R12 ;  /* 0x005e900c01007387 */ /* 0x0001e40000100c00 */
[----:B0-----:R-:W-:Y:S02]  /*a27d0*/  DADD R12, -RZ, -R44 ;  /* 0x00000000ff0c7229 */ /* 0x001fe4000000092c */
[----:B------:R-:W-:-:S07]  /*a27e0*/  DADD R14, -RZ, -R48 ;  /* 0x00000000ff0e7229 */ /* 0x000fce0000000930 */
[----:B------:R0:W-:Y:S01]  /*a27f0*/  STL.128 [R1+0x5eb0], R12 ;  /* 0x005eb00c01007387 */ /* 0x0001e20000100c00 */
[----:B------:R-:W-:Y:S02]  /*a2800*/  DADD R104, -RZ, -R104 ;  /* 0x00000000ff687229 */ /* 0x000fe40000000968 */
[----:B0-----:R-:W-:Y:S02]  /*a2810*/  DADD R12, -RZ, -R52 ;  /* 0x00000000ff0c7229 */ /* 0x001fe40000000934 */
[----:B------:R-:W-:-:S07]  /*a2820*/  DADD R14, -RZ, -R62 ;  /* 0x00000000ff0e7229 */ /* 0x000fce000000093e */
[----:B------:R0:W-:Y:S01]  /*a2830*/  STL.128 [R1+0x5ec0], R12 ;  /* 0x005ec00c01007387 */ /* 0x0001e20000100c00 */
[----:B------:R-:W-:Y:S02]  /*a2840*/  DADD R106, -RZ, -R106 ;  /* 0x00000000ff6a7229 */ /* 0x000fe4000000096a */
[----:B0-----:R-:W-:Y:S02]  /*a2850*/  DADD R12, -RZ, -R120 ;  /* 0x00000000ff0c7229 */ /* 0x001fe40000000978 */
[----:B------:R-:W-:-:S07]  /*a2860*/  DADD R14, -RZ, -R124 ;  /* 0x00000000ff0e7229 */ /* 0x000fce000000097c */
[----:B------:R0:W-:Y:S01]  /*a2870*/  STL.128 [R1+0x5f10], R12 ;  /* 0x005f100c01007387 */ /* 0x0001e20000100c00 */
[----:B------:R-:W-:-:S03]  /*a2880*/  DADD R160, -RZ, -R160 ;  /* 0x00000000ffa07229 */ /* 0x000fc600000009a0 */
[----:B------:R4:W-:Y:S01]  /*a2890*/  STL.128 [R1+0x5ed0], R104 ;  /* 0x005ed06801007387 */ /* 0x0009e20000100c00 */
[----:B------:R-:W-:Y:S02]  /*a28a0*/  DADD R162, -RZ, -R40 ;  /* 0x00000000ffa27229 */ /* 0x000fe40000000928 */
[----:B------:R-:W-:Y:S02]  /*a28b0*/  DADD R108, -RZ, -R108 ;  /* 0x00000000ff6c7229 */ /* 0x000fe4000000096c */
[----:B0-----:R-:W-:Y:S02]  /*a28c0*/  DADD R12, -RZ, -R126 ;  /* 0x00000000ff0c7229 */ /* 0x001fe4000000097e */
[----:B------:R-:W-:Y:S02]  /*a28d0*/  DADD R14, -RZ, -R2 ;  /* 0x00000000ff0e7229 */ /* 0x000fe40000000902 */
[----:B----4-:R-:W-:Y:S02]  /*a28e0*/  DFMA R106, R238, R2, R214 ;  /* 0x00000002ee6a722b */ /* 0x010fe400000000d6 */
[----:B------:R-:W-:-:S02]  /*a28f0*/  DADD R110, -RZ, -R110 ;  /* 0x00000000ff6e7229 */ /* 0x000fc4000000096e */
[----:B------:R-:W-:Y:S01]  /*a2900*/  DADD R112, -RZ, -R112 ;  /* 0x00000000ff707229 */ /* 0x000fe20000000970 */
[----:B------:R0:W-:Y:S01]  /*a2910*/  STL.128 [R1+0x5f20], R12 ;  /* 0x005f200c01007387 */ /* 0x0001e20000100c00 */
[----:B------:R-:W-:Y:S02]  /*a2920*/  DADD R114, -RZ, -R114 ;  /* 0x00000000ff727229 */ /* 0x000fe40000000972 */
[----:B------:R-:W-:Y:S02]  /*a2930*/  DADD R116, -RZ, -R116 ;  /* 0x00000000ff747229 */ /* 0x000fe40000000974 */
[----:B------:R-:W-:Y:S02]  /*a2940*/  DADD R118, -RZ, -R118 ;  /* 0x00000000ff767229 */ /* 0x000fe40000000976 */
[----:B---3--:R-:W-:Y:S02]  /*a2950*/  DADD R230, -RZ, -R230 ;  /* 0x00000000ffe67229 */ /* 0x008fe400000009e6 */
[----:B------:R-:W-:-:S02]  /*a2960*/  DFMA R104, R236, R2, R216 ;  /* 0x00000002ec68722b */ /* 0x000fc400000000d8 */
[-C--:B--2---:R-:W-:Y:S02]  /*a2970*/  DFMA R212, R240, R2.reuse, R212 ;  /* 0x00000002f0d4722b */ /* 0x084fe400000000d4 */
[-C--:B------:R-:W-:Y:S02]  /*a2980*/  DFMA R214, R242, R2.reuse, R210 ;  /* 0x00000002f2d6722b */ /* 0x080fe400000000d2 */
[-C--:B------:R-:W-:Y:S02]  /*a2990*/  DFMA R200, R244, R2.reuse, R200 ;  /* 0x00000002f4c8722b */ /* 0x080fe400000000c8 */
[-C--:B0-----:R-:W-:Y:S02]  /*a29a0*/  DFMA R12, R232, R2.reuse, R220 ;  /* 0x00000002e80c722b */ /* 0x081fe400000000dc */
[-C--:B------:R-:W-:Y:S02]  /*a29b0*/  DFMA R14, R234, R2.reuse, R218 ;  /* 0x00000002ea0e722b */ /* 0x080fe400000000da */
[----:B------:R-:W-:-:S02]  /*a29c0*/  DFMA R202, R248, R2, R202 ;  /* 0x00000002f8ca722b */ /* 0x000fc400000000ca */
[-C--:B------:R-:W-:Y:S02]  /*a29d0*/  DFMA R204, R226, R2.reuse, R208 ;  /* 0x00000002e2cc722b */ /* 0x080fe400000000d0 */
[----:B------:R-:W-:Y:S01]  /*a29e0*/  DFMA R206, R224, R2, R206 ;  /* 0x00000002e0ce722b */ /* 0x000fe200000000ce */
[----:B------:R1:W-:Y:S01]  /*a29f0*/  STL.128 [R1+0x5ea0], R160 ;  /* 0x005ea0a001007387 */ /* 0x0003e20000100c00 */
[----:B------:R-:W-:-:S03]  /*a2a00*/  FFMA R0, RZ, R33, R247 ;  /* 0x00000021ff007223 */ /* 0x000fc600000000f7 */
[----:B------:R1:W-:Y:S04]  /*a2a10*/  STL.128 [R1+0x5ee0], R108 ;  /* 0x005ee06c01007387 */ /* 0x0003e80000100c00 */
[----:B------:R1:W-:Y:S04]  /*a2a20*/  STL.128 [R1+0x5ef0], R112 ;  /* 0x005ef07001007387 */ /* 0x0003e80000100c00 */
        /* <DEDUP_REMOVED lines=8> */
[----:B------:R1:W-:Y:S01]  /*a2ab0*/  STL.128 [R1+0x5f70], R204 ;  /* 0x005f70cc01007387 */ /* 0x0003e20000100c00 */
[----:B------:R-:W-:-:S02]  /*a2ac0*/  FSETP.GT.AND P1, PT, |R0|, 1.469367938527859385e-39, PT ;  /* 0x001000000000780b */ /* 0x000fc40003f24200 */
[----:B------:R-:W-:Y:S01]  /*a2ad0*/  FSETP.GEU.AND P2, PT, |R199|, 6.5827683646048100446e-37, PT ;  /* 0x03600000c700780b */ /* 0x000fe20003f4e200 */
[----:B------:R-:W-:Y:S01]  /*a2ae0*/  IMAD.MOV.U32 R29, RZ, RZ, R229 ;  /* 0x000000ffff1d7224 */ /* 0x000fe200078e00e5 */
[----:B------:R-:W-:Y:S01]  /*a2af0*/  MOV R28, R228 ;  /* 0x000000e4001c7202 */ /* 0x000fe20000000f00 */
[----:B------:R-:W-:Y:S05]  /*a2b00*/  BSSY.RECONVERGENT B3, `(.L_x_4590) ;  /* 0x000000b000037945 */ /* 0x000fea0003800200 */
[----:B------:R-:W-:-:S05]  /*a2b10*/  DFMA R244, R28, R2, R196 ;  /* 0x000000021cf4722b */ /* 0x000fca00000000c4 */
[----:B-1----:R-:W-:Y:S06]  /*a2b20*/  @P1 BRA P2, `(.L_x_4591) ;  /* 0x0000000000201947 */ /* 0x002fec0001000000 */
        /* <DEDUP_REMOVED lines=8> */
.L_x_4591:
[----:B------:R-:W-:Y:S05]  /*a2bb0*/  BSYNC.RECONVERGENT B3 ;  /* 0x0000000000037941 */ /* 0x000fea0003800200 */
.L_x_4590:
[----:B------:R-:W0:Y:S01]  /*a2bc0*/  MUFU.RCP64H R3, R35 ;  /* 0x0000002300037308 */ /* 0x000e220000001800 */
[----:B------:R-:W-:Y:S01]  /*a2bd0*/  IMAD.MOV.U32 R2, RZ, RZ, 0x1 ;  /* 0x00000001ff027424 */ /* 0x000fe200078e00ff */
[----:B-----5:R-:W-:Y:S01]  /*a2be0*/  FSETP.GEU.AND P2, PT, |R9|, 6.5827683646048100446e-37, PT ;  /* 0x036000000900780b */ /* 0x020fe20003f4e200 */
        /* <DEDUP_REMOVED lines=20> */
.L_x_4593:
[----:B------:R-:W-:Y:S05]  /*a2d30*/  BSYNC.RECONVERGENT B3 ;  /* 0x0000000000037941 */ /* 0x000fea0003800200 */
.L_x_4592:
        /* <DEDUP_REMOVED lines=23> */
.L_x_4595:
[----:B------:R-:W-:Y:S05]  /*a2eb0*/  BSYNC.RECONVERGENT B3 ;  /* 0x0000000000037941 */ /* 0x000fea0003800200 */
.L_x_4594:
        /* <DEDUP_REMOVED lines=24> */
.L_x_4597:
[----:B------:R-:W-:Y:S05]  /*a3040*/  BSYNC.RECONVERGENT B3 ;  /* 0x0000000000037941 */ /* 0x000fea0003800200 */
.L_x_4596:
        /* <DEDUP_REMOVED lines=26> */
.L_x_4599:
[----:B------:R-:W-:Y:S05]  /*a31f0*/  BSYNC.RECONVERGENT B3 ;  /* 0x0000000000037941 */ /* 0x000fea0003800200 */
.L_x_4598:
        /* <DEDUP_REMOVED lines=26> */
.L_x_4601:
[----:B------:R-:W-:Y:S05]  /*a33a0*/  BSYNC.RECONVERGENT B3 ;  /* 0x0000000000037941 */ /* 0x000fea0003800200 */
.L_x_4600:
        /* <DEDUP_REMOVED lines=25> */
.L_x_4603:
[----:B------:R-:W-:Y:S05]  /*a3540*/  BSYNC.RECONVERGENT B3 ;  /* 0x0000000000037941 */ /* 0x000fea0003800200 */
.L_x_4602:
        /* <DEDUP_REMOVED lines=25> */
.L_x_4605:
[----:B------:R-:W-:Y:S05]  /*a36e0*/  BSYNC.RECONVERGENT B3 ;  /* 0x0000000000037941 */ /* 0x000fea0003800200 */
.L_x_4604:
        /* <DEDUP_REMOVED lines=25> */
.L_x_4607:
[----:B------:R-:W-:Y:S05]  /*a3880*/  BSYNC.RECONVERGENT B3 ;  /* 0x0000000000037941 */ /* 0x000fea0003800200 */
.L_x_4606:
        /* <DEDUP_REMOVED lines=26> */
.L_x_4609:
[----:B------:R-:W-:Y:S05]  /*a3a30*/  BSYNC.RECONVERGENT B3 ;  /* 0x0000000000037941 */ /* 0x000fea0003800200 */
.L_x_4608:
[----:B------:R-:W2:Y:S04]  /*a3a40*/  LDL.64 R82, [R1+0x8528] ;  /* 0x0085280001527983 */ /* 0x000ea80000100a00 */
[----:B------:R-:W3:Y:S01]  /*a3a50*/  LDL.LU.64 R52, [R1+0x8fb0] ;  /* 0x008fb00001347983 */ /* 0x000ee20000300a00 */
[----:B------:R-:W-:-:S03]  /*a3a60*/  IMAD.MOV.U32 R2, RZ, RZ, 0x1 ;  /* 0x00000001ff027424 */ /* 0x000fc600078e00ff */
[----:B------:R-:W4:Y:S04]  /*a3a70*/  LDL.LU.64 R78, [R1+0x8fb8] ;  /* 0x008fb800014e7983 */ /* 0x000f280000300a00 */
        /* <DEDUP_REMOVED lines=20> */
[----:B------:R-:W-:Y:S01]  /*a3bc0*/  BSSY.RECONVERGENT B3, `(.L_x_4610) ;  /* 0x0000010000037945 */ /* 0x000fe20003800200 */
[-C--:B----4-:R-:W-:Y:S02]  /*a3bd0*/  DFMA R78, R78, R44.reuse, R144 ;  /* 0x0000002c4e4e722b */ /* 0x090fe40000000090 */
[-C--:B-----5:R-:W-:Y:S02]  /*a3be0*/  DFMA R62, R62, R44.reuse, R164 ;  /* 0x0000002c3e3e722b */ /* 0x0a0fe400000000a4 */
[-C--:B------:R-:W-:Y:S02]  /*a3bf0*/  DFMA R76, R76, R44.reuse, R180 ;  /* 0x0000002c4c4c722b */ /* 0x080fe400000000b4 */
[-C--:B------:R-:W-:Y:S02]  /*a3c00*/  DFMA R80, R80, R44.reuse, R90 ;  /* 0x0000002c5050722b */ /* 0x080fe4000000005a */
[----:B------:R-:W-:-:S02]  /*a3c10*/  DFMA R94, R88, R44, R194 ;  /* 0x0000002c585e722b */ /* 0x000fc400000000c2 */
[----:B--2---:R-:W-:Y:S01]  /*a3c20*/  DFMA R92, R52, R44, R174 ;  /* 0x0000002c345c722b */ /* 0x004fe200000000ae */
        /* <DEDUP_REMOVED lines=9> */
.L_x_4611:
[----:B------:R-:W-:Y:S05]  /*a3cc0*/  BSYNC.RECONVERGENT B3 ;  /* 0x0000000000037941 */ /* 0x000fea0003800200 */
.L_x_4610:
        /* <DEDUP_REMOVED lines=10> */
[----:B------:R-:W5:Y:S01]  /*a3d70*/  LDL.128 R160, [R1+0x4aa0] ;  /* 0x004aa00001a07983 */ /* 0x000f620000100c00 */
        /* <DEDUP_REMOVED lines=35> */
.L_x_4613:
[----:B------:R-:W-:Y:S05]  /*a3fb0*/  BSYNC.RECONVERGENT B3 ;  /* 0x0000000000037941 */ /* 0x000fea0003800200 */
.L_x_4612:
        /* <DEDUP_REMOVED lines=19> */
[----:B--2---:R-:W-:-:S06]  /*a40f0*/  DFMA R80, R76, R52, R60 ;  /* 0x000000344c50722b */ /* 0x004fcc000000003c */
        /* <DEDUP_REMOVED lines=26> */
.L_x_4615:
[----:B------:R-:W-:Y:S05]  /*a42a0*/  BSYNC.RECONVERGENT B3 ;  /* 0x0000000000037941 */ /* 0x000fea0003800200 */
.L_x_4614:
        /* <DEDUP_REMOVED lines=33> */
.L_x_4617:
[----:B------:R-:W-:Y:S05]  /*a44c0*/  BSYNC.RECONVERGENT B3 ;  /* 0x0000000000037941 */ /* 0x000fea0003800200 */
.L_x_4616:
        /* <DEDUP_REMOVED lines=35> */
.L_x_4619:
[----:B------:R-:W-:Y:S05]  /*a4700*/  BSYNC.RECONVERGENT B3 ;  /* 0x0000000000037941 */ /* 0x000fea0003800200 */
.L_x_4618:
        /* <DEDUP_REMOVED lines=35> */
.L_x_4621:
[----:B------:R-:W-:Y:S05]  /*a4940*/  BSYNC.RECONVERGENT B3 ;  /* 0x0000000000037941 */ /* 0x000fea0003800200 */
.L_x_4620:
[----:B------:R-:W2:Y:S04]  /*a4950*/  LDL.64 R128, [R1+0x8938] ;  /* 0x0089380001807983 */ /* 0x000ea80000100a00 */
[----:B------:R-:W3:Y:S04]  /*a4960*/  LDL.LU.64 R120, [R1+0x8ca0] ;  /* 0x008ca00001787983 */ /* 0x000ee80000300a00 */
        /* <DEDUP_REMOVED lines=37> */
.L_x_4623:
[----:B------:R-:W-:Y:S05]  /*a4bc0*/  BSYNC.RECONVERGENT B3 ;  /* 0x0000000000037941 */ /* 0x000fea0003800200 */
.L_x_4622:
        /* <DEDUP_REMOVED lines=35> */
.L_x_4625:
[----:B------:R-:W-:Y:S05]  /*a4e00*/  BSYNC.RECONVERGENT B3 ;  /* 0x0000000000037941 */ /* 0x000fea0003800200 */
.L_x_4624:
        /* <DEDUP_REMOVED lines=38> */
.L_x_4627:
[----:B------:R-:W-:Y:S05]  /*a5070*/  BSYNC.RECONVERGENT B3 ;  /* 0x0000000000037941 */ /* 0x000fea0003800200 */
.L_x_4626:
        /* <DEDUP_REMOVED lines=49> */
.L_x_4629:
[----:B------:R-:W-:Y:S05]  /*a5390*/  BSYNC.RECONVERGENT B3 ;  /* 0x0000000000037941 */ /* 0x000fea0003800200 */
.L_x_4628:
[----:B------:R-:W2:Y:S04]  /*a53a0*/  LDL.64 R126, [R1+0x8868] ;  /* 0x00886800017e7983 */ /* 0x000ea80000100a00 */
[----:B------:R-:W3:Y:S04]  /*a53b0*/  LDL.64 R100, [R1+0x9390] ;  /* 0x0093900001647983 */ /* 0x000ee80000100a00 */
        /* <DEDUP_REMOVED lines=41> */
.L_x_4631:
[----:B------:R-:W-:Y:S05]  /*a5650*/  BSYNC.RECONVERGENT B3 ;  /* 0x0000000000037941 */ /* 0x000fea0003800200 */
.L_x_4630:
        /* <DEDUP_REMOVED lines=43> */
.L_x_4633:
[----:B------:R-:W-:Y:S05]  /*a5910*/  BSYNC.RECONVERGENT B3 ;  /* 0x0000000000037941 */ /* 0x000fea0003800200 */
.L_x_4632:
        /* <DEDUP_REMOVED lines=54> */
.L_x_4635:
[----:B------:R-:W-:Y:S05]  /*a5c80*/  BSYNC.RECONVERGENT B3 ;  /* 0x0000000000037941 */ /* 0x000fea0003800200 */
.L_x_4634:
        /* <DEDUP_REMOVED lines=49> */
.L_x_4637:
[----:B------:R-:W-:Y:S05]  /*a5fa0*/  BSYNC.RECONVERGENT B3 ;  /* 0x0000000000037941 */ /* 0x000fea0003800200 */
.L_x_4636:
[----:B------:R-:W2:Y:S04]  /*a5fb0*/  LDL.128 R164, [R1+0x5920] ;  /* 0x0059200001a47983 */ /* 0x000ea80000100c00 */
[----:B------:R-:W3:Y:S04]  /*a5fc0*/  LDL.128 R144, [R1+0x58e0] ;  /* 0x0058e00001907983 */ /* 0x000ee80000100c00 */
[----:B------:R-:W4:Y:S04]  /*a5fd0*/  LDL.64 R158, [R1+0x90f8] ;  /* 0x0090f800019e7983 */ /* 0x000f280000100a00 */
        /* <DEDUP_REMOVED lines=25> */
[----:B--2---:R-:W-:Y:S04]  /*a6170*/  STL.128 [R1+0x8c50], R164 ;  /* 0x008c50a401007387 */ /* 0x004fe80000100c00 */
[----:B---3--:R0:W-:Y:S01]  /*a6180*/  STL.128 [R1+0x8ca0], R144 ;  /* 0x008ca09001007387 */ /* 0x0081e20000100c00 */
[-C--:B----4-:R-:W-:Y:S02]  /*a6190*/  DFMA R122, R158, R110.reuse, R116 ;  /* 0x0000006e9e7a722b */ /* 0x090fe40000000074 */
[-C--:B-----5:R-:W-:Y:S02]  /*a61a0*/  DFMA R140, R140, R110.reuse, R60 ;  /* 0x0000006e8c8c722b */ /* 0x0a0fe4000000003c */
[-C--:B------:R-:W-:Y:S01]  /*a61b0*/  DFMA R116, R154, R110.reuse, R62 ;  /* 0x0000006e9a74722b */ /* 0x080fe2000000003e */
[----:B0-----:R-:W-:Y:S01]  /*a61c0*/  IMAD.MOV.U32 R144, RZ, RZ, R166 ;  /* 0x000000ffff907224 */ /* 0x001fe200078e00a6 */
[----:B------:R-:W-:Y:S01]  /*a61d0*/  MOV R145, R167 ;  /* 0x000000a700917202 */ /* 0x000fe20000000f00 */
        /* <DEDUP_REMOVED lines=18> */
.L_x_4639:
[----:B------:R-:W-:Y:S05]  /*a6300*/  BSYNC.RECONVERGENT B3 ;  /* 0x0000000000037941 */ /* 0x000fea0003800200 */
.L_x_4638:
        /* <DEDUP_REMOVED lines=49> */
.L_x_4641:
[----:B------:R-:W-:Y:S05]  /*a6620*/  BSYNC.RECONVERGENT B3 ;  /* 0x0000000000037941 */ /* 0x000fea0003800200 */
.L_x_4640:
        /* <DEDUP_REMOVED lines=36> */
[----:B------:R-:W-:-:S12]  /*a6870*/  DFMA R156, R138, R114, R60 ;  /* 0x000000728a9c722b */ /* 0x000fd8000000003c */
        /* <DEDUP_REMOVED lines=9> */
.L_x_4643:
[----:B------:R-:W-:Y:S05]  /*a6910*/  BSYNC.RECONVERGENT B3 ;  /* 0x0000000000037941 */ /* 0x000fea0003800200 */
.L_x_4642:
[----:B------:R-:W2:Y:S01]  /*a6920*/  LDL.64 R184, [R1+0x84f8] ;  /* 0x0084f80001b87983 */ /* 0x000ea20000100a00 */
[----:B------:R-:W-:Y:S02]  /*a6930*/  DADD R8, -RZ, -R8 ;  /* 0x00000000ff087229 */ /* 0x000fe40000000908 */
[----:B------:R-:W-:Y:S01]  /*a6940*/  DADD R10, -RZ, -R10 ;  /* 0x00000000ff0a7229 */ /* 0x000fe2000000090a */
[----:B------:R-:W3:Y:S04]  /*a6950*/  LDL.128 R60, [R1+0x60b0] ;  /* 0x0060b000013c7983 */ /* 0x000ee80000100c00 */
[----:B------:R-:W4:Y:S04]  /*a6960*/  LDL.64 R188, [R1+0x8b70] ;  /* 0x008b700001bc7983 */ /* 0x000f280000100a00 */
[----:B------:R0:W-:Y:S04]  /*a6970*/  STL.128 [R1+0x5fa0], R8 ;  /* 0x005fa00801007387 */ /* 0x0001e80000100c00 */
[----:B------:R-:W4:Y:S04]  /*a6980*/  LDL.64 R186, [R1+0x8b78] ;  /* 0x008b780001ba7983 */ /* 0x000f280000100a00 */
[----:B------:R1:W-:Y:S04]  /*a6990*/  STL.128 [R1+0x5f90], R104 ;  /* 0x005f906801007387 */ /* 0x0003e80000100c00 */
[----:B------:R1:W5:Y:S01]  /*a69a0*/  LDL.64 R182, [R1+0x61b8] ;  /* 0x0061b80001b67983 */ /* 0x0003620000100a00 */
[----:B0-----:R-:W-:-:S03]  /*a69b0*/  DADD R8, -RZ, -R28 ;  /* 0x00000000ff087229 */ /* 0x001fc6000000091c */
[----:B------:R0:W5:Y:S01]  /*a69c0*/  LDL.128 R120, [R1+0x60f0] ;  /* 0x0060f00001787983 */ /* 0x0001620000100c00 */
[----:B------:R-:W-:-:S03]  /*a69d0*/  DADD R10, -RZ, -R34 ;  /* 0x00000000ff0a7229 */ /* 0x000fc60000000922 */
[----:B------:R0:W5:Y:S04]  /*a69e0*/  LDL.128 R128, [R1+0x6120] ;  /* 0x0061200001807983 */ /* 0x0001680000100c00 */
[----:B------:R0:W-:Y:S04]  /*a69f0*/  STL.128 [R1+0x5fb0], R8 ;  /* 0x005fb00801007387 */ /* 0x0001e80000100c00 */
[----:B-1----:R1:W5:Y:S04]  /*a6a00*/  LDL.128 R104, [R1+0x6100] ;  /* 0x0061000001687983 */ /* 0x0023680000100c00 */
        /* <DEDUP_REMOVED lines=19> */
[----:B------:R-:W-:Y:S01]  /*a6b40*/  DADD R10, -RZ, -R88 ;  /* 0x00000000ff0a7229 */ /* 0x000fe20000000958 */
[----:B------:R-:W-:Y:S01]  /*a6b50*/  MOV R28, 0x1 ;  /* 0x00000001001c7802 */ /* 0x000fe20000000f00 */
[----:B------:R1:W5:Y:S05]  /*a6b60*/  LDL.128 R76, [R1+0x6110] ;  /* 0x00611000014c7983 */ /* 0x00036a0000100c00 */
[----:B------:R0:W-:Y:S02]  /*a6b70*/  STL.128 [R1+0x5ff0], R8 ;  /* 0x005ff00801007387 */ /* 0x0001e40000100c00 */
[----:B0-----:R-:W-:-:S02]  /*a6b80*/  DADD R8, -RZ, -R82 ;  /* 0x00000000ff087229 */ /* 0x001fc40000000952 */
[----:B------:R-:W-:Y:S01]  /*a6b90*/  DADD R10, -RZ, -R80 ;  /* 0x00000000ff0a7229 */ /* 0x000fe20000000950 */
[----:B------:R1:W5:Y:S06]  /*a6ba0*/  LDL.128 R80, [R1+0x60d0] ;  /* 0x0060d00001507983 */ /* 0x00036c0000100c00 */
        /* <DEDUP_REMOVED lines=13> */
[----:B0-----:R-:W-:Y:S01]  /*a6c80*/  DADD R10, -RZ, -R112 ;  /* 0x00000000ff0a7229 */ /* 0x001fe20000000970 */
[----:B--2---:R-:W0:Y:S02]  /*a6c90*/  MUFU.RCP64H R29, R185 ;  /* 0x000000b9001d7308 */ /* 0x004e240000001800 */
[----:B0-----:R-:W-:-:S08]  /*a6ca0*/  DFMA R8, -R184, R28, 1 ;  /* 0x3ff00000b808742b */ /* 0x001fd0000000011c */
[----:B------:R-:W-:-:S08]  /*a6cb0*/  DFMA R8, R8, R8, R8 ;  /* 0x000000080808722b */ /* 0x000fd00000000008 */
[----:B------:R-:W-:Y:S02]  /*a6cc0*/  DFMA R28, R28, R8, R28 ;  /* 0x000000081c1c722b */ /* 0x000fe4000000001c */
[----:B------:R-:W-:Y:S01]  /*a6cd0*/  DADD R8, -RZ, -R110 ;  /* 0x00000000ff087229 */ /* 0x000fe2000000096e */
[----:B------:R1:W5:Y:S06]  /*a6ce0*/  LDL.128 R108, [R1+0x60e0] ;  /* 0x0060e000016c7983 */ /* 0x00036c0000100c00 */
[----:B------:R0:W-:Y:S02]  /*a6cf0*/  STL.128 [R1+0x6040], R8 ;  /* 0x0060400801007387 */ /* 0x0001e40000100c00 */
[----:B0-----:R-:W-:-:S08]  /*a6d00*/  DFMA R8, -R184, R28, 1 ;  /* 0x3ff00000b808742b */ /* 0x001fd0000000011c */
[----:B------:R-:W-:Y:S02]  /*a6d10*/  DFMA R28, R28, R8, R28 ;  /* 0x000000081c1c722b */ /* 0x000fe4000000001c */
[----:B------:R-:W-:Y:S01]  /*a6d20*/  DADD R8, -RZ, -R114 ;  /* 0x00000000ff087229 */ /* 0x000fe20000000972 */
[----:B------:R1:W5:Y:S01]  /*a6d30*/  LDL.128 R112, [R1+0x61f0] ;  /* 0x0061f00001707983 */ /* 0x0003620000100c00 */
[----:B------:R-:W-:-:S07]  /*a6d40*/  DADD R10, -RZ, -R2 ;  /* 0x00000000ff0a7229 */ /* 0x000fce0000000902 */
[----:B------:R3:W-:Y:S02]  /*a6d50*/  STL.128 [R1+0x6050], R8 ;  /* 0x0060500801007387 */ /* 0x0007e40000100c00 */
[----:B---3--:R-:W-:-:S08]  /*a6d60*/  DMUL R8, R28, -R60 ;  /* 0x8000003c1c087228 */ /* 0x008fd00000000000 */
[----:B------:R-:W-:Y:S02]  /*a6d70*/  DFMA R10, -R184, R8, -R60 ;  /* 0x00000008b80a722b */ /* 0x000fe4000000093c */
[-C--:B------:R-:W-:Y:S02]  /*a6d80*/  DFMA R190, R212, R2.reuse, R174 ;  /* 0x00000002d4be722b */ /* 0x080fe400000000ae */
[----:B------:R-:W-:-:S04]  /*a6d90*/  DFMA R196, R214, R2, R172 ;  /* 0x00000002d6c4722b */ /* 0x000fc800000000ac */
[----:B------:R-:W-:Y:S02]  /*a6da0*/  DFMA R28, R28, R10, R8 ;  /* 0x0000000a1c1c722b */ /* 0x000fe40000000008 */
[-C--:B----4-:R-:W-:Y:S02]  /*a6db0*/  DFMA R10, R188, R2.reuse, R178 ;  /* 0x00000002bc0a722b */ /* 0x090fe400000000b2 */
[-C--:B------:R-:W-:Y:S02]  /*a6dc0*/  DFMA R8, R14, R2.reuse, R180 ;  /* 0x000000020e08722b */ /* 0x080fe400000000b4 */
[-C--:B------:R-:W-:Y:S02]  /*a6dd0*/  DFMA R188, R186, R2.reuse, R176 ;  /* 0x00000002babc722b */ /* 0x080fe400000000b0 */
[-C--:B------:R-:W-:Y:S02]  /*a6de0*/  DFMA R198, R200, R2.reuse, R166 ;  /* 0x00000002c8c6722b */ /* 0x080fe400000000a6 */
[----:B------:R-:W-:-:S02]  /*a6df0*/  DFMA R172, R202, R2, R164 ;  /* 0x00000002caac722b */ /* 0x000fc400000000a4 */
[-C--:B------:R-:W-:Y:S02]  /*a6e00*/  DFMA R174, R204, R2.reuse, R160 ;  /* 0x00000002ccae722b */ /* 0x080fe400000000a0 */
[-C--:B------:R-:W-:Y:S02]  /*a6e10*/  DFMA R192, R206, R2.reuse, R158 ;  /* 0x00000002cec0722b */ /* 0x080fe4000000009e */
[----:B------:R-:W-:Y:S02]  /*a6e20*/  DFMA R194, R244, R2, R156 ;  /* 0x00000002f4c2722b */ /* 0x000fe4000000009c */
[----:B------:R-:W-:Y:S01]  /*a6e30*/  DADD R2, -RZ, -R60 ;  /* 0x00000000ff027229 */ /* 0x000fe2000000093c */
[----:B------:R1:W-:Y:S01]  /*a6e40*/  STL.64 [R1+0x8b80], R188 ;  /* 0x008b80bc01007387 */ /* 0x0003e20000100a00 */
[----:B------:R-:W-:-:S03]  /*a6e50*/  FFMA R0, RZ, R185, R29 ;  /* 0x000000b9ff007223 */ /* 0x000fc6000000001d */
[----:B------:R1:W-:Y:S04]  /*a6e60*/  STL.64 [R1+0x8b88], R190 ;  /* 0x008b88be01007387 */ /* 0x0003e80000100a00 */
        /* <DEDUP_REMOVED lines=18> */
.L_x_4645:
[----:B------:R-:W-:Y:S05]  /*a6f90*/  BSYNC.RECONVERGENT B3 ;  /* 0x0000000000037941 */ /* 0x000fea0003800200 */
.L_x_4644:
        /* <DEDUP_REMOVED lines=29> */
.L_x_4647:
[----:B------:R-:W-:Y:S05]  /*a7170*/  BSYNC.RECONVERGENT B3 ;  /* 0x0000000000037941 */ /* 0x000fea0003800200 */
.L_x_4646:
[----:B------:R-:W2:Y:S04]  /*a7180*/  LDL.64 R48, [R1+0x86b8] ;  /* 0x0086b80001307983 */ /* 0x000ea80000100a00 */
        /* <DEDUP_REMOVED lines=30> */
.L_x_4649:
[----:B------:R-:W-:Y:S05]  /*a7370*/  BSYNC.RECONVERGENT B3 ;  /* 0x0000000000037941 */ /* 0x000fea0003800200 */
.L_x_4648:
[----:B------:R-:W2:Y:S04]  /*a7380*/  LDL.128 R60, [R1+0x46e0] ;  /* 0x0046e000013c7983 */ /* 0x000ea80000100c00 */
[----:B------:R-:W3:Y:S04]  /*a7390*/  LDL.128 R164, [R1+0x4620] ;  /* 0x0046200001a47983 */ /* 0x000ee80000100c00 */
        /* <DEDUP_REMOVED lines=33> */
.L_x_4651:
[----:B------:R-:W-:Y:S05]  /*a75b0*/  BSYNC.RECONVERGENT B3 ;  /* 0x0000000000037941 */ /* 0x000fea0003800200 */
.L_x_4650:
[----:B------:R-:W2:Y:S04]  /*a75c0*/  LDL.LU.64 R134, [R1+0x8d00] ;  /* 0x008d000001867983 */ /* 0x000ea80000300a00 */
[----:B------:R-:W3:Y:S01]  /*a75d0*/  LDL.LU.64 R60, [R1+0x8d08] ;  /* 0x008d0800013c7983 */ /* 0x000ee20000300a00 */
        /* <DEDUP_REMOVED lines=27> */
.L_x_4653:
[----:B------:R-:W-:Y:S05]  /*a7790*/  BSYNC.RECONVERGENT B3 ;  /* 0x0000000000037941 */ /* 0x000fea0003800200 */
.L_x_4652:
[----:B------:R-:W2:Y:S04]  /*a77a0*/  LDL.64 R80, [R1+0x89e0] ;  /* 0x0089e00001507983 */ /* 0x000ea80000100a00 */
[----:B------:R-:W3:Y:S04]  /*a77b0*/  LDL.LU.64 R122, [R1+0x8e80] ;  /* 0x008e8000017a7983 */ /* 0x000ee80000300a00 */
[----:B------:R-:W4:Y:S01]  /*a77c0*/  LDL.64 R88, [R1+0x8e88] ;  /* 0x008e880001587983 */ /* 0x000f220000100a00 */
[----:B------:R-:W-:Y:S01]  /*a77d0*/  MOV R2, 0x1 ;  /* 0x0000000100027802 */ /* 0x000fe20000000f00 */
[----:B------:R-:W-:Y:S01]  /*a77e0*/  DFMA R156, R98, R44, R148 ;  /* 0x0000002c629c722b */ /* 0x000fe20000000094 */
[----:B------:R-:W-:Y:S01]  /*a77f0*/  BSSY.RECONVERGENT B3, `(.L_x_4654) ;  /* 0x0000019000037945 */ /* 0x000fe20003800200 */
        /* <DEDUP_REMOVED lines=24> */
.L_x_4655:
[----:B------:R-:W-:Y:S05]  /*a7980*/  BSYNC.RECONVERGENT B3 ;  /* 0x0000000000037941 */ /* 0x000fea0003800200 */
.L_x_4654:
[----:B------:R-:W2:Y:S04]  /*a7990*/  LDL.64 R82, [R1+0x8758] ;  /* 0x0087580001527983 */ /* 0x000ea80000100a00 */
[----:B------:R-:W3:Y:S04]  /*a79a0*/  LDL.LU.64 R134, [R1+0x8a20] ;  /* 0x008a200001867983 */ /* 0x000ee80000300a00 */
        /* <DEDUP_REMOVED lines=29> */
.L_x_4657:
[----:B------:R-:W-:Y:S05]  /*a7b80*/  BSYNC.RECONVERGENT B3 ;  /* 0x0000000000037941 */ /* 0x000fea0003800200 */
.L_x_4656:
        /* <DEDUP_REMOVED lines=44> */
.L_x_4659:
[----:B------:R-:W-:Y:S05]  /*a7e50*/  BSYNC.RECONVERGENT B3 ;  /* 0x0000000000037941 */ /* 0x000fea0003800200 */
.L_x_4658:
        /* <DEDUP_REMOVED lines=34> */
.L_x_4661:
[----:B------:R-:W-:Y:S05]  /*a8080*/  BSYNC.RECONVERGENT B3 ;  /* 0x0000000000037941 */ /* 0x000fea0003800200 */
.L_x_4660:
        /* <DEDUP_REMOVED lines=32> */
.L_x_4663:
[----:B------:R-:W-:Y:S05]  /*a8290*/  BSYNC.RECONVERGENT B3 ;  /* 0x0000000000037941 */ /* 0x000fea0003800200 */
.L_x_4662:
[----:B------:R-:W2:Y:S04]  /*a82a0*/  LDL.64 R118, [R1+0x8ae8] ;  /* 0x008ae80001767983 */ /* 0x000ea80000100a00 */
[----:B------:R-:W3:Y:S04]  /*a82b0*/  LDL.64 R136, [R1+0x9c90] ;  /* 0x009c900001887983 */ /* 0x000ee80000100a00 */
[----:B------:R-:W4:Y:S04]  /*a82c0*/  LDL.LU.64 R122, [R1+0x8c18] ;  /* 0x008c1800017a7983 */ /* 0x000f280000300a00 */
        /* <DEDUP_REMOVED lines=30> */
.L_x_4665:
[----:B------:R-:W-:Y:S05]  /*a84b0*/  BSYNC.RECONVERGENT B3 ;  /* 0x0000000000037941 */ /* 0x000fea0003800200 */
.L_x_4664:
[----:B------:R-:W2:Y:S04]  /*a84c0*/  LDL.64 R118, [R1+0x8920] ;  /* 0x0089200001767983 */ /* 0x000ea80000100a00 */
[----:B------:R-:W3:Y:S04]  /*a84d0*/  LDL.LU.64 R104, [R1+0x8db0] ;  /* 0x008db00001687983 */ /* 0x000ee80000300a00 */
[----:B------:R-:W4:Y:S04]  /*a84e0*/  LDL.LU.64 R138, [R1+0x8660] ;  /* 0x00866000018a7983 */ /* 0x000f280000300a00 */
        /* <DEDUP_REMOVED lines=32> */
.L_x_4667:
[----:B------:R-:W-:Y:S05]  /*a86f0*/  BSYNC.RECONVERGENT B3 ;  /* 0x0000000000037941 */ /* 0x000fea0003800200 */
.L_x_4666:
[----:B------:R-:W2:Y:S04]  /*a8700*/  LDL.64 R134, [R1+0x8f08] ;  /* 0x008f080001867983 */ /* 0x000ea80000100a00 */
[----:B------:R-:W3:Y:S04]  /*a8710*/  LDL.LU.64 R128, [R1+0x8d98] ;  /* 0x008d980001807983 */ /* 0x000ee80000300a00 */
        /* <DEDUP_REMOVED lines=29> */
.L_x_4669:
[----:B------:R-:W-:Y:S05]  /*a88f0*/  BSYNC.RECONVERGENT B3 ;  /* 0x0000000000037941 */ /* 0x000fea0003800200 */
.L_x_4668:
        /* <DEDUP_REMOVED lines=33> */
.L_x_4671:
[----:B------:R-:W-:Y:S05]  /*a8b10*/  BSYNC.RECONVERGENT B3 ;  /* 0x0000000000037941 */ /* 0x000fea0003800200 */
.L_x_4670:
        /* <DEDUP_REMOVED lines=35> */
.L_x_4673:
[----:B------:R-:W-:Y:S05]  /*a8d50*/  BSYNC.RECONVERGENT B3 ;  /* 0x0000000000037941 */ /* 0x000fea0003800200 */
.L_x_4672:
        /* <DEDUP_REMOVED lines=31> */
.L_x_4675:
[----:B------:R-:W-:Y:S05]  /*a8f50*/  BSYNC.RECONVERGENT B3 ;  /* 0x0000000000037941 */ /* 0x000fea0003800200 */
.L_x_4674:
        /* <DEDUP_REMOVED lines=31> */
.L_x_4677:
[----:B------:R-:W-:Y:S05]  /*a9150*/  BSYNC.RECONVERGENT B3 ;  /* 0x0000000000037941 */ /* 0x000fea0003800200 */
.L_x_4676:
[----:B------:R-:W2:Y:S04]  /*a9160*/  LDL.64 R106, [R1+0x85b8] ;  /* 0x0085b800016a7983 */ /* 0x000ea80000100a00 */
[----:B------:R-:W3:Y:S04]  /*a9170*/  LDL.64 R160, [R1+0x9dc0] ;  /* 0x009dc00001a07983 */ /* 0x000ee80000100a00 */
[----:B------:R-:W4:Y:S04]  /*a9180*/  LDL.LU.64 R126, [R1+0x8670] ;  /* 0x00867000017e7983 */ /* 0x000f280000300a00 */
[----:B------:R-:W5:Y:S04]  /*a9190*/  LDL.64 R154, [R1+0x9dc8] ;  /* 0x009dc800019a7983 */ /* 0x000f680000100a00 */
        /* <DEDUP_REMOVED lines=40> */
.L_x_4679:
[----:B------:R-:W-:Y:S05]  /*a9420*/  BSYNC.RECONVERGENT B3 ;  /* 0x0000000000037941 */ /* 0x000fea0003800200 */
.L_x_4678:
[----:B------:R-:W2:Y:S04]  /*a9430*/  LDL.64 R130, [R1+0x5010] ;  /* 0x0050100001827983 */ /* 0x000ea80000100a00 */
        /* <DEDUP_REMOVED lines=20> */
[----:B--2---:R0:W-:Y:S01]  /*a9580*/  STL.64 [R1+0x9af8], R130 ;  /* 0x009af88201007387 */ /* 0x0041e20000100a00 */
[-C--:B------:R-:W-:Y:S02]  /*a9590*/  DFMA R92, R130, R118.reuse, R110 ;  /* 0x00000076825c722b */ /* 0x080fe4000000006e */
[-C--:B---3--:R-:W-:Y:S02]  /*a95a0*/  DFMA R132, R132, R118.reuse, R104 ;  /* 0x000000768484722b */ /* 0x088fe40000000068 */
[-C--:B----4-:R-:W-:Y:S02]  /*a95b0*/  DFMA R106, R144, R118.reuse, R106 ;  /* 0x00000076906a722b */ /* 0x090fe4000000006a */
[----:B-----5:R-:W-:-:S02]  /*a95c0*/  DFMA R104, R142, R118, R126 ;  /* 0x000000768e68722b */ /* 0x020fc4000000007e */
        /* <DEDUP_REMOVED lines=10> */
.L_x_4681:
[----:B------:R-:W-:Y:S05]  /*a9670*/  BSYNC.RECONVERGENT B3 ;  /* 0x0000000000037941 */ /* 0x000fea0003800200 */
.L_x_4680:
[----:B------:R-:W2:Y:S04]  /*a9680*/  LDL.LU.64 R126, [R1+0x8d88] ;  /* 0x008d8800017e7983 */ /* 0x000ea80000300a00 */
[----:B------:R-:W3:Y:S04]  /*a9690*/  LDL.64 R144, [R1+0x9db0] ;  /* 0x009db00001907983 */ /* 0x000ee80000100a00 */
[----:B------:R-:W4:Y:S04]  /*a96a0*/  LDL.LU.64 R130, [R1+0x8d28] ;  /* 0x008d280001827983 */ /* 0x000f280000300a00 */
        /* <DEDUP_REMOVED lines=33> */
.L_x_4683:
[----:B------:R-:W-:Y:S05]  /*a98c0*/  BSYNC.RECONVERGENT B3 ;  /* 0x0000000000037941 */ /* 0x000fea0003800200 */
.L_x_4682:
[----:B------:R-:W2:Y:S04]  /*a98d0*/  LDL.64 R140, [R1+0x8938] ;  /* 0x00893800018c7983 */ /* 0x000ea80000100a00 */
[----:B------:R-:W3:Y:S04]  /*a98e0*/  LDL.LU.64 R132, [R1+0x8bf8] ;  /* 0x008bf80001847983 */ /* 0x000ee80000300a00 */
        /* <DEDUP_REMOVED lines=37> */
.L_x_4685:
[----:B------:R-:W-:Y:S05]  /*a9b40*/  BSYNC.RECONVERGENT B3 ;  /* 0x0000000000037941 */ /* 0x000fea0003800200 */
.L_x_4684:
        /* <DEDUP_REMOVED lines=35> */
.L_x_4687:
[----:B------:R-:W-:Y:S05]  /*a9d80*/  BSYNC.RECONVERGENT B3 ;  /* 0x0000000000037941 */ /* 0x000fea0003800200 */
.L_x_4686:
        /* <DEDUP_REMOVED lines=39> */
.L_x_4689:
[----:B------:R-:W-:Y:S05]  /*aa000*/  BSYNC.RECONVERGENT B3 ;  /* 0x0000000000037941 */ /* 0x000fea0003800200 */
.L_x_4688:
        /* <DEDUP_REMOVED lines=43> */
.L_x_4691:
[----:B------:R-:W-:Y:S05]  /*aa2c0*/  BSYNC.RECONVERGENT B3 ;  /* 0x0000000000037941 */ /* 0x000fea0003800200 */
.L_x_4690:
        /* <DEDUP_REMOVED lines=46> */
.L_x_4693:
[----:B------:R-:W-:Y:S05]  /*aa5b0*/  BSYNC.RECONVERGENT B3 ;  /* 0x0000000000037941 */ /* 0x000fea0003800200 */
.L_x_4692:
        /* <DEDUP_REMOVED lines=42> */
.L_x_4695:
[----:B------:R-:W-:Y:S05]  /*aa860*/  BSYNC.RECONVERGENT B3 ;  /* 0x0000000000037941 */ /* 0x000fea0003800200 */
.L_x_4694:
        /* <DEDUP_REMOVED lines=50> */
.L_x_4697:
[----:B------:R-:W-:Y:S05]  /*aab90*/  BSYNC.RECONVERGENT B3 ;  /* 0x0000000000037941 */ /* 0x000fea0003800200 */
.L_x_4696:
        /* <DEDUP_REMOVED lines=49> */
.L_x_4699:
[----:B------:R-:W-:Y:S05]  /*aaeb0*/  BSYNC.RECONVERGENT B3 ;  /* 0x0000000000037941 */ /* 0x000fea0003800200 */
.L_x_4698:
        /* <DEDUP_REMOVED lines=49> */
.L_x_4701:
[----:B------:R-:W-:Y:S05]  /*ab1d0*/  BSYNC.RECONVERGENT B3 ;  /* 0x0000000000037941 */ /* 0x000fea0003800200 */
.L_x_4700:
        /* <DEDUP_REMOVED lines=49> */
.L_x_4703:
[----:B------:R-:W-:Y:S05]  /*ab4f0*/  BSYNC.RECONVERGENT B3 ;  /* 0x0000000000037941 */ /* 0x000fea0003800200 */
.L_x_4702:
        /* <DEDUP_REMOVED lines=22> */
[----:B----4-:R-:W-:-:S06]  /*ab660*/  DFMA R140, R140, R110, R132 ;  /* 0x0000006e8c8c722b */ /* 0x010fcc0000000084 */
[--C-:B------:R-:W-:Y:S02]  /*ab670*/  DFMA R138, -R12, R136, -R2.reuse ;  /* 0x000000880c8a722b */ /* 0x100fe40000000902 */
[----:B------:R-:W-:Y:S02]  /*ab680*/  DADD R2, -RZ, -R2 ;  /* 0x00000000ff027229 */ /* 0x000fe40000000902 */
[----:B-----5:R-:W-:-:S04]  /*ab690*/  DFMA R134, R164, R110, R126 ;  /* 0x0000006ea486722b */ /* 0x020fc8000000007e */
[----:B------:R-:W-:Y:S02]  /*ab6a0*/  DFMA R112, R112, R138, R136 ;  /* 0x0000008a7070722b */ /* 0x000fe40000000088 */
[-C--:B------:R-:W-:Y:S02]  /*ab6b0*/  DFMA R138, R168, R110.reuse, R130 ;  /* 0x0000006ea88a722b */ /* 0x080fe40000000082 */
[----:B------:R-:W-:Y:S01]  /*ab6c0*/  FSETP.GEU.AND P2, PT, |R3|, 6.5827683646048100446e-37, PT ;  /* 0x036000000300780b */ /* 0x000fe20003f4e200 */
[-C--:B------:R-:W-:Y:S02]  /*ab6d0*/  DFMA R136, R166, R110.reuse, R128 ;  /* 0x0000006ea688722b */ /* 0x080fe40000000080 */
[-C--:B------:R-:W-:Y:S02]  /*ab6e0*/  DFMA R132, R160, R110.reuse, R124 ;  /* 0x0000006ea084722b */ /* 0x080fe4000000007c */
[-C--:B------:R-:W-:Y:S01]  /*ab6f0*/  DFMA R130, R158, R110.reuse, R150 ;  /* 0x0000006e9e82722b */ /* 0x080fe20000000096 */
[----:B------:R-:W-:Y:S01]  /*ab700*/  FFMA R0, RZ, R13, R113 ;  /* 0x0000000dff007223 */ /* 0x000fe20000000071 */
[----:B------:R-:W-:-:S02]  /*ab710*/  DFMA R128, R156, R110, R148 ;  /* 0x0000006e9c80722b */ /* 0x000fc40000000094 */
[-C--:B------:R-:W-:Y:S02]  /*ab720*/  DFMA R126, R154, R110.reuse, R146 ;  /* 0x0000006e9a7e722b */ /* 0x080fe40000000092 */
[----:B------:R-:W-:Y:S01]  /*ab730*/  FSETP.GT.AND P1, PT, |R0|, 1.469367938527859385e-39, PT ;  /* 0x001000000000780b */ /* 0x000fe20003f24200 */
[----:B------:R-:W-:-:S12]  /*ab740*/  DFMA R124, R152, R110, R144 ;  /* 0x0000006e987c722b */ /* 0x000fd80000000090 */
        /* <DEDUP_REMOVED lines=9> */
.L_x_4705:
[----:B------:R-:W-:Y:S05]  /*ab7e0*/  BSYNC.RECONVERGENT B3 ;  /* 0x0000000000037941 */ /* 0x000fea0003800200 */
.L_x_4704:
[----:B------:R-:W2:Y:S04]  /*ab7f0*/  LDL.64 R150, [R1+0x8b70] ;  /* 0x008b700001967983 */ /* 0x000ea80000100a00 */
[----:B------:R-:W3:Y:S01]  /*ab800*/  LDL.64 R148, [R1+0x8b78] ;  /* 0x008b780001947983 */ /* 0x000ee20000100a00 */
[----:B------:R-:W0:Y:S01]  /*ab810*/  MUFU.RCP64H R3, R9 ;  /* 0x0000000900037308 */ /* 0x000e220000001800 */
[----:B------:R-:W-:Y:S01]  /*ab820*/  IMAD.MOV.U32 R2, RZ, RZ, 0x1 ;  /* 0x00000001ff027424 */ /* 0x000fe200078e00ff */
[----:B------:R-:W-:Y:S01]  /*ab830*/  DFMA R142, R14, R112, R142 ;  /* 0x000000700e8e722b */ /* 0x000fe2000000008e */
[----:B------:R-:W-:Y:S07]  /*ab840*/  BSSY.RECONVERGENT B3, `(.L_x_4706) ;  /* 0x000001f000037945 */ /* 0x000fee0003800200 */
[----:B------:R-:W-:-:S02]  /*ab850*/  DADD R154, -RZ, -R142 ;  /* 0x00000000ff9a7229 */ /* 0x000fc4000000098e */
[----:B0-----:R-:W-:-:S08]  /*ab860*/  DFMA R144, -R8, R2, 1 ;  /* 0x3ff000000890742b */ /* 0x001fd00000000102 */
[----:B------:R-:W-:Y:S01]  /*ab870*/  FSETP.GEU.AND P2, PT, |R155|, 6.5827683646048100446e-37, PT ;  /* 0x036000009b00780b */ /* 0x000fe20003f4e200 */
[----:B------:R-:W-:-:S08]  /*ab880*/  DFMA R144, R144, R144, R144 ;  /* 0x000000909090722b */ /* 0x000fd00000000090 */
[----:B------:R-:W-:-:S08]  /*ab890*/  DFMA R2, R2, R144, R2 ;  /* 0x000000900202722b */ /* 0x000fd00000000002 */
[----:B------:R-:W-:-:S08]  /*ab8a0*/  DFMA R144, -R8, R2, 1 ;  /* 0x3ff000000890742b */ /* 0x000fd00000000102 */
[----:B------:R-:W-:-:S08]  /*ab8b0*/  DFMA R2, R2, R144, R2 ;  /* 0x000000900202722b */ /* 0x000fd00000000002 */
[----:B------:R-:W-:-:S08]  /*ab8c0*/  DMUL R144, R142, -R2 ;  /* 0x800000028e907228 */ /* 0x000fd00000000000 */
[----:B------:R-:W-:Y:S02]  /*ab8d0*/  DFMA R146, -R8, R144, -R142 ;  /* 0x000000900892722b */ /* 0x000fe4000000098e */
[----:B------:R-:W-:-:S06]  /*ab8e0*/  DFMA R142, R202, R112, R130 ;  /* 0x00000070ca8e722b */ /* 0x000fcc0000000082 */
[----:B------:R-:W-:Y:S02]  /*ab8f0*/  DFMA R2, R2, R146, R144 ;  /* 0x000000920202722b */ /* 0x000fe40000000090 */
[-C--:B------:R-:W-:Y:S02]  /*ab900*/  DFMA R146, R214, R112.reuse, R134 ;  /* 0x00000070d692722b */ /* 0x080fe40000000086 */
[----:B------:R-:W-:-:S06]  /*ab910*/  DFMA R144, R200, R112, R132 ;  /* 0x00000070c890722b */ /* 0x000fcc0000000084 */
[----:B------:R-:W-:-:S05]  /*ab920*/  FFMA R0, RZ, R9, R3 ;  /* 0x00000009ff007223 */ /* 0x000fca0000000003 */
[----:B------:R-:W-:Y:S01]  /*ab930*/  FSETP.GT.AND P1, PT, |R0|, 1.469367938527859385e-39, PT ;  /* 0x001000000000780b */ /* 0x000fe20003f24200 */
[-C--:B--2---:R-:W-:Y:S02]  /*ab940*/  DFMA R152, R150, R112.reuse, R140 ;  /* 0x000000709698722b */ /* 0x084fe4000000008c */
[-C--:B------:R-:W-:Y:S02]  /*ab950*/  DFMA R140, R204, R112.reuse, R128 ;  /* 0x00000070cc8c722b */ /* 0x080fe40000000080 */
[-C--:B---3--:R-:W-:Y:S02]  /*ab960*/  DFMA R150, R148, R112.reuse, R138 ;  /* 0x000000709496722b */ /* 0x088fe4000000008a */
        /* <DEDUP_REMOVED lines=12> */
.L_x_4707:
[----:B------:R-:W-:Y:S05]  /*aba30*/  BSYNC.RECONVERGENT B3 ;  /* 0x0000000000037941 */ /* 0x000fea0003800200 */
.L_x_4706:
[----:B------:R-:W2:Y:S01]  /*aba40*/  LDL.64 R154, [R1+0x8a60] ;  /* 0x008a6000019a7983 */ /* 0x000ea20000100a00 */
[----:B------:R-:W-:-:S03]  /*aba50*/  DADD R124, -RZ, -R28 ;  /* 0x00000000ff7c7229 */ /* 0x000fc6000000091c */
[----:B------:R-:W3:Y:S01]  /*aba60*/  LDL.64 R158, [R1+0x8b80] ;  /* 0x008b8000019e7983 */ /* 0x000ee20000100a00 */
[----:B------:R-:W-:-:S03]  /*aba70*/  DADD R126, -RZ, -R34 ;  /* 0x00000000ff7e7229 */ /* 0x000fc60000000922 */
[----:B------:R-:W4:Y:S04]  /*aba80*/  LDL.64 R156, [R1+0x8b88] ;  /* 0x008b8800019c7983 */ /* 0x000f280000100a00 */
[----:B------:R0:W-:Y:S01]  /*aba90*/  STL.128 [R1+0x60b0], R124 ;  /* 0x0060b07c01007387 */ /* 0x0001e20000100c00 */
[----:B------:R-:W-:Y:S02]  /*abaa0*/  DADD R62, -RZ, -R62 ;  /* 0x00000000ff3e7229 */ /* 0x000fe4000000093e */
[----:B------:R-:W-:Y:S01]  /*abab0*/  DADD R90, -RZ, -R90 ;  /* 0x00000000ff5a7229 */ /* 0x000fe2000000095a */
[----:B------:R1:W5:Y:S01]  /*abac0*/  LDL.128 R132, [R1+0x6220] ;  /* 0x0062200001847983 */ /* 0x0003620000100c00 */
[----:B------:R-:W-:Y:S02]  /*abad0*/  DADD R118, -RZ, -R118 ;  /* 0x00000000ff767229 */ /* 0x000fe40000000976 */
[----:B------:R-:W-:Y:S01]  /*abae0*/  DADD R120, -RZ, -R120 ;  /* 0x00000000ff787229 */ /* 0x000fe20000000978 */
[----:B------:R1:W5:Y:S01]  /*abaf0*/  LDL.128 R128, [R1+0x6230] ;  /* 0x0062300001807983 */ /* 0x0003620000100c00 */
[----:B0-----:R-:W-:-:S02]  /*abb00*/  DADD R124, -RZ, -R36 ;  /* 0x00000000ff7c7229 */ /* 0x001fc40000000924 */
[----:B------:R-:W-:Y:S02]  /*abb10*/  DADD R126, -RZ, -R40 ;  /* 0x00000000ff7e7229 */ /* 0x000fe40000000928 */
[----:B------:R-:W-:Y:S01]  /*abb20*/  DADD R122, -RZ, -R122 ;  /* 0x00000000ff7a7229 */ /* 0x000fe2000000097a */
[----:B------:R1:W5:Y:S04]  /*abb30*/  LDL.64 R40, [R1+0x6278] ;  /* 0x0062780001287983 */ /* 0x0003680000100a00 */
[----:B------:R0:W-:Y:S02]  /*abb40*/  STL.128 [R1+0x60c0], R124 ;  /* 0x0060c07c01007387 */ /* 0x0001e40000100c00 */
[----:B0-----:R-:W-:Y:S02]  /*abb50*/  DADD R124, -RZ, -R44 ;  /* 0x00000000ff7c7229 */ /* 0x001fe4000000092c */
[----:B------:R-:W-:-:S02]  /*abb60*/  DADD R126, -RZ, -R48 ;  /* 0x00000000ff7e7229 */ /* 0x000fc40000000930 */
[----:B------:R-:W-:Y:S02]  /*abb70*/  DADD R44, -RZ, -R46 ;  /* 0x00000000ff2c7229 */ /* 0x000fe4000000092e */
[----:B------:R-:W-:Y:S02]  /*abb80*/  DADD R46, -RZ, -R88 ;  /* 0x00000000ff2e7229 */ /* 0x000fe40000000958 */
[----:B------:R-:W-:Y:S01]  /*abb90*/  DADD R88, -RZ, -R116 ;  /* 0x00000000ff587229 */ /* 0x000fe20000000974 */
[----:B------:R0:W-:Y:S01]  /*abba0*/  STL.128 [R1+0x60d0], R124 ;  /* 0x0060d07c01007387 */ /* 0x0001e20000100c00 */
[----:B------:R-:W-:-:S03]  /*abbb0*/  DADD R116, -RZ, -R78 ;  /* 0x00000000ff747229 */ /* 0x000fc6000000094e */
[----:B------:R1:W-:Y:S01]  /*abbc0*/  STL.128 [R1+0x6100], R44 ;  /* 0x0061002c01007387 */ /* 0x0003e20000100c00 */
[----:B0-----:R-:W-:Y:S02]  /*abbd0*/  DADD R126, -RZ, -R60 ;  /* 0x00000000ff7e7229 */ /* 0x001fe4000000093c */
[----:B------:R-:W-:Y:S02]  /*abbe0*/  DADD R124, -RZ, -R52 ;  /* 0x00000000ff7c7229 */ /* 0x000fe40000000934 */
[----:B------:R-:W-:Y:S02]  /*abbf0*/  DADD R60, -RZ, -R80 ;  /* 0x00000000ff3c7229 */ /* 0x000fe40000000950 */
[----:B-1----:R-:W-:Y:S02]  /*abc00*/  DADD R44, -RZ, -R82 ;  /* 0x00000000ff2c7229 */ /* 0x002fe40000000952 */
[----:B------:R-:W-:Y:S01]  /*abc10*/  DADD R46, -RZ, -R76 ;  /* 0x00000000ff2e7229 */ /* 0x000fe2000000094c */
[----:B------:R-:W-:Y:S04]  /*abc20*/  STL.128 [R1+0x60e0], R124 ;  /* 0x0060e07c01007387 */ /* 0x000fe80000100c00 */
[----:B------:R0:W-:Y:S04]  /*abc30*/  STL.128 [R1+0x60f0], R60 ;  /* 0x0060f03c01007387 */ /* 0x0001e80000100c00 */
[----:B------:R1:W-:Y:S04]  /*abc40*/  STL.128 [R1+0x6110], R44 ;  /* 0x0061102c01007387 */ /* 0x0003e80000100c00 */
[----:B------:R-:W-:Y:S04]  /*abc50*/  STL.128 [R1+0x6120], R88 ;  /* 0x0061205801007387 */ /* 0x000fe80000100c00 */
[----:B------:R-:W-:Y:S04]  /*abc60*/  STL.128 [R1+0x6130], R116 ;  /* 0x0061307401007387 */ /* 0x000fe80000100c00 */
        /* <DEDUP_REMOVED lines=8> */
[----:B------:R0:W5:Y:S01]  /*abcf0*/  LDL.128 R76, [R1+0x62a0] ;  /* 0x0062a000014c7983 */ /* 0x0001620000100c00 */
[----:B------:R-:W-:Y:S01]  /*abd00*/  MOV R28, 0x1 ;  /* 0x00000001001c7802 */ /* 0x000fe20000000f00 */
[----:B------:R-:W-:-:S02]  /*abd10*/  DFMA R182, R196, R2, R146 ;  /* 0x00000002c4b6722b */ /* 0x000fc40000000092 */
[-C--:B------:R-:W-:Y:S02]  /*abd20*/  DFMA R184, R198, R2.reuse, R144 ;  /* 0x00000002c6b8722b */ /* 0x080fe40000000090 */
[-C--:B------:R-:W-:Y:S02]  /*abd30*/  DFMA R186, R172, R2.reuse, R142 ;  /* 0x00000002acba722b */ /* 0x080fe4000000008e */
[-C--:B------:R-:W-:Y:S02]  /*abd40*/  DFMA R176, R174, R2.reuse, R140 ;  /* 0x00000002aeb0722b */ /* 0x080fe4000000008c */
[----:B------:R-:W-:Y:S02]  /*abd50*/  DFMA R178, R192, R2, R138 ;  /* 0x00000002c0b2722b */ /* 0x000fe4000000008a */
[----:B------:R-:W-:Y:S02]  /*abd60*/  DADD R92, -RZ, -R92 ;  /* 0x00000000ff5c7229 */ /* 0x000fe4000000095c */
[----:B------:R-:W-:-:S02]  /*abd70*/  DADD R94, -RZ, -R94 ;  /* 0x00000000ff5e7229 */ /* 0x000fc4000000095e */
[----:B------:R-:W-:Y:S02]  /*abd80*/  DADD R100, -RZ, -R100 ;  /* 0x00000000ff647229 */ /* 0x000fe40000000964 */
[----:B------:R-:W-:Y:S02]  /*abd90*/  DADD R102, -RZ, -R102 ;  /* 0x00000000ff667229 */ /* 0x000fe40000000966 */
[----:B------:R-:W-:Y:S02]  /*abda0*/  DADD R104, -RZ, -R104 ;  /* 0x00000000ff687229 */ /* 0x000fe40000000968 */
[----:B------:R-:W-:Y:S02]  /*abdb0*/  DADD R106, -RZ, -R106 ;  /* 0x00000000ff6a7229 */ /* 0x000fe4000000096a */
[----:B------:R-:W-:Y:S02]  /*abdc0*/  DADD R108, -RZ, -R108 ;  /* 0x00000000ff6c7229 */ /* 0x000fe4000000096c */
[----:B------:R-:W-:Y:S01]  /*abdd0*/  DADD R110, -RZ, -R110 ;  /* 0x00000000ff6e7229 */ /* 0x000fe2000000096e */
[----:B------:R-:W-:Y:S04]  /*abde0*/  STL.128 [R1+0x6160], R92 ;  /* 0x0061605c01007387 */ /* 0x000fe80000100c00 */
[----:B------:R-:W-:Y:S04]  /*abdf0*/  STL.128 [R1+0x6170], R100 ;  /* 0x0061706401007387 */ /* 0x000fe80000100c00 */
[----:B------:R-:W-:Y:S04]  /*abe00*/  STL.128 [R1+0x6180], R104 ;  /* 0x0061806801007387 */ /* 0x000fe80000100c00 */
[----:B------:R-:W-:Y:S04]  /*abe10*/  STL.128 [R1+0x6190], R108 ;  /* 0x0061906c01007387 */ /* 0x000fe80000100c00 */
[----:B------:R-:W-:Y:S04]  /*abe20*/  STL.128 [R1+0x61d0], R184 ;  /* 0x0061d0b801007387 */ /* 0x000fe80000100c00 */
[----:B------:R-:W-:Y:S01]  /*abe30*/  STL.128 [R1+0x61e0], R176 ;  /* 0x0061e0b001007387 */ /* 0x000fe20000100c00 */
        /* <DEDUP_REMOVED lines=10> */
[----:B------:R-:W-:-:S07]  /*abee0*/  DADD R30, -RZ, -R70 ;  /* 0x00000000ff1e7229 */ /* 0x000fce0000000946 */
[----:B------:R1:W-:Y:S01]  /*abef0*/  STL.128 [R1+0x6150], R28 ;  /* 0x0061501c01007387 */ /* 0x0003e20000100c00 */
[----:B----4-:R-:W-:Y:S02]  /*abf00*/  DFMA R180, R156, R2, R148 ;  /* 0x000000029cb4722b */ /* 0x010fe40000000094 */
[----:B-1----:R-:W-:Y:S02]  /*abf10*/  DADD R28, -RZ, -R112 ;  /* 0x00000000ff1c7229 */ /* 0x002fe40000000970 */
[----:B------:R-:W-:-:S07]  /*abf20*/  DADD R30, -RZ, -R2 ;  /* 0x00000000ff1e7229 */ /* 0x000fce0000000902 */
[----:B------:R1:W-:Y:S01]  /*abf30*/  STL.128 [R1+0x61a0], R28 ;  /* 0x0061a01c01007387 */ /* 0x0003e20000100c00 */
[----:B------:R-:W-:Y:S01]  /*abf40*/  FFMA R0, RZ, R155, R35 ;  /* 0x0000009bff007223 */ /* 0x000fe20000000023 */
[-C--:B-1----:R-:W-:Y:S02]  /*abf50*/  DFMA R28, R10, R2.reuse, R152 ;  /* 0x000000020a1c722b */ /* 0x082fe40000000098 */
[-C--:B---3--:R-:W-:Y:S02]  /*abf60*/  DFMA R30, R158, R2.reuse, R150 ;  /* 0x000000029e1e722b */ /* 0x088fe40000000096 */
[----:B------:R-:W-:Y:S01]  /*abf70*/  DFMA R2, R194, R2, R136 ;  /* 0x00000002c202722b */ /* 0x000fe20000000088 */
[----:B------:R-:W-:Y:S06]  /*abf80*/  STL.128 [R1+0x61c0], R180 ;  /* 0x0061c0b401007387 */ /* 0x000fec0000100c00 */
[----:B------:R1:W-:Y:S04]  /*abf90*/  STL.64 [R1+0x8420], R2 ;  /* 0x0084200201007387 */ /* 0x0003e80000100a00 */
[----:B------:R0:W-:Y:S01]  /*abfa0*/  STL.128 [R1+0x61b0], R28 ;  /* 0x0061b01c01007387 */ /* 0x0001e20000100c00 */
[----:B-1----:R-:W-:Y:S01]  /*abfb0*/  DADD R2, -RZ, -R114 ;  /* 0x00000000ff027229 */ /* 0x002fe20000000972 */
[----:B------:R-:W-:-:S09]  /*abfc0*/  FSETP.GT.AND P1, PT, |R0|, 1.469367938527859385e-39, PT ;  /* 0x001000000000780b */ /* 0x000fd20003f24200 */
        /* <DEDUP_REMOVED lines=11> */
.L_x_4709:
[----:B------:R-:W-:Y:S05]  /*ac080*/  BSYNC.RECONVERGENT B3 ;  /* 0x0000000000037941 */ /* 0x000fea0003800200 */
.L_x_4708:
[----:B------:R-:W2:Y:S04]  /*ac090*/  LDL.64 R52, [R1+0x8490] ;  /* 0x0084900001347983 */ /* 0x000ea80000100a00 */
[----:B------:R-:W3:Y:S01]  /*ac0a0*/  LDL.128 R164, [R1+0x4490] ;  /* 0x0044900001a47983 */ /* 0x000ee20000100c00 */
[----:B------:R-:W-:Y:S01]  /*ac0b0*/  IMAD.MOV.U32 R2, RZ, RZ, 0x1 ;  /* 0x00000001ff027424 */ /* 0x000fe200078e00ff */
[----:B------:R-:W-:Y:S01]  /*ac0c0*/  BSSY.RECONVERGENT B3, `(.L_x_4710) ;  /* 0x0000019000037945 */ /* 0x000fe20003800200 */
[----:B--2---:R-:W0:Y:S01]  /*ac0d0*/  MUFU.RCP64H R3, R53 ;  /* 0x0000003500037308 */ /* 0x004e220000001800 */
[----:B---3-5:R-:W-:-:S03]  /*ac0e0*/  DFMA R100, R164, R34, R40 ;  /* 0x00000022a464722b */ /* 0x028fc60000000028 */
        /* <DEDUP_REMOVED lines=22> */
.L_x_4711:
[----:B------:R-:W-:Y:S05]  /*ac250*/  BSYNC.RECONVERGENT B3 ;  /* 0x0000000000037941 */ /* 0x000fea0003800200 */
.L_x_4710:
        /* <DEDUP_REMOVED lines=28> */
.L_x_4713:
[----:B------:R-:W-:Y:S05]  /*ac420*/  BSYNC.RECONVERGENT B3 ;  /* 0x0000000000037941 */ /* 0x000fea0003800200 */
.L_x_4712:
[----:B------:R-:W2:Y:S01]  /*ac430*/  LDL.64 R70, [R1+0x8960] ;  /* 0x0089600001467983 */ /* 0x000ea20000100a00 */
        /* <DEDUP_REMOVED lines=26> */
.L_x_4715:
[----:B------:R-:W-:Y:S05]  /*ac5e0*/  BSYNC.RECONVERGENT B3 ;  /* 0x0000000000037941 */ /* 0x000fea0003800200 */
.L_x_4714:
[----:B------:R-:W2:Y:S04]  /*ac5f0*/  LDL.LU.64 R94, [R1+0x8bd8] ;  /* 0x008bd800015e7983 */ /* 0x000ea80000300a00 */
[----:B------:R-:W3:Y:S04]  /*ac600*/  LDL.64 R108, [R1+0x9ba0] ;  /* 0x009ba000016c7983 */ /* 0x000ee80000100a00 */
[----:B------:R-:W4:Y:S04]  /*ac610*/  LDL.64 R90, [R1+0x9ba8] ;  /* 0x009ba800015a7983 */ /* 0x000f280000100a00 */
[----:B------:R-:W5:Y:S04]  /*ac620*/  LDL.64 R106, [R1+0x8968] ;  /* 0x00896800016a7983 */ /* 0x000f680000100a00 */
        /* <DEDUP_REMOVED lines=35> */
.L_x_4717:
[----:B------:R-:W-:Y:S05]  /*ac860*/  BSYNC.RECONVERGENT B3 ;  /* 0x0000000000037941 */ /* 0x000fea0003800200 */
.L_x_4716:
        /* <DEDUP_REMOVED lines=48> */
.L_x_4719:
[----:B------:R-:W-:Y:S05]  /*acb70*/  BSYNC.RECONVERGENT B3 ;  /* 0x0000000000037941 */ /* 0x000fea0003800200 */
.L_x_4718:
        /* <DEDUP_REMOVED lines=44> */
.L_x_4721:
[----:B------:R-:W-:Y:S05]  /*ace40*/  BSYNC.RECONVERGENT B3 ;  /* 0x0000000000037941 */ /* 0x000fea0003800200 */
.L_x_4720:
        /* <DEDUP_REMOVED lines=51> */
.L_x_4723:
[----:B------:R-:W-:Y:S05]  /*ad180*/  BSYNC.RECONVERGENT B3 ;  /* 0x0000000000037941 */ /* 0x000fea0003800200 */
.L_x_4722:
        /* <DEDUP_REMOVED lines=54> */
.L_x_4725:
[----:B------:R-:W-:Y:S05]  /*ad4f0*/  BSYNC.RECONVERGENT B3 ;  /* 0x0000000000037941 */ /* 0x000fea0003800200 */
.L_x_4724:
        /* <DEDUP_REMOVED lines=49> */
.L_x_4727:
[----:B------:R-:W-:Y:S05]  /*ad810*/  BSYNC.RECONVERGENT B3 ;  /* 0x0000000000037941 */ /* 0x000fea0003800200 */
.L_x_4726:
        /* <DEDUP_REMOVED lines=49> */
.L_x_4729:
[----:B------:R-:W-:Y:S05]  /*adb30*/  BSYNC.RECONVERGENT B3 ;  /* 0x0000000000037941 */ /* 0x000fea0003800200 */
.L_x_4728:
[----:B------:R-:W2:Y:S04]  /*adb40*/  LDL.64 R120, [R1+0x8898] ;  /* 0x0088980001787983 */ /* 0x000ea80000100a00 */
[----:B------:R-:W3:Y:S04]  /*adb50*/  LDL.64 R106, [R1+0x9910] ;  /* 0x00991000016a7983 */ /* 0x000ee80000100a00 */
[----:B------:R-:W4:Y:S04]  /*adb60*/  LDL.LU.64 R118, [R1+0x85d8] ;  /* 0x0085d80001767983 */ /* 0x000f280000300a00 */
        /* <DEDUP_REMOVED lines=46> */
.L_x_4731:
[----:B------:R-:W-:Y:S05]  /*ade50*/  BSYNC.RECONVERGENT B3 ;  /* 0x0000000000037941 */ /* 0x000fea0003800200 */
.L_x_4730:
        /* <DEDUP_REMOVED lines=46> */
.L_x_4733:
[----:B------:R-:W-:Y:S05]  /*ae140*/  BSYNC.RECONVERGENT B3 ;  /* 0x0000000000037941 */ /* 0x000fea0003800200 */
.L_x_4732:
[----:B------:R-:W2:Y:S04]  /*ae150*/  LDL.64 R108, [R1+0x8b78] ;  /* 0x008b7800016c7983 */ /* 0x000ea80000100a00 */
[----:B------:R-:W3:Y:S01]  /*ae160*/  LDL.64 R116, [R1+0x8b70] ;  /* 0x008b700001747983 */ /* 0x000ee20000100a00 */
[----:B------:R-:W0:Y:S01]  /*ae170*/  MUFU.RCP64H R3, R9 ;  /* 0x0000000900037308 */ /* 0x000e220000001800 */
[----:B------:R-:W-:-:S06]  /*ae180*/  IMAD.MOV.U32 R2, RZ, RZ, 0x1 ;  /* 0x00000001ff027424 */ /* 0x000fcc00078e00ff */
[----:B0-----:R-:W-:-:S08]  /*ae190*/  DFMA R90, -R8, R2, 1 ;  /* 0x3ff00000085a742b */ /* 0x001fd00000000102 */
[----:B------:R-:W-:-:S08]  /*ae1a0*/  DFMA R90, R90, R90, R90 ;  /* 0x0000005a5a5a722b */ /* 0x000fd0000000005a */
[----:B------:R-:W-:-:S08]  /*ae1b0*/  DFMA R2, R2, R90, R2 ;  /* 0x0000005a0202722b */ /* 0x000fd00000000002 */
[----:B------:R-:W-:Y:S02]  /*ae1c0*/  DFMA R90, -R8, R2, 1 ;  /* 0x3ff00000085a742b */ /* 0x000fe40000000102 */
[----:B------:R-:W-:-:S06]  /*ae1d0*/  DFMA R100, R14, R88, R104 ;  /* 0x000000580e64722b */ /* 0x000fcc0000000068 */
        /* <DEDUP_REMOVED lines=27> */
.L_x_4735:
[----:B------:R-:W-:Y:S05]  /*ae390*/  BSYNC.RECONVERGENT B3 ;  /* 0x0000000000037941 */ /* 0x000fea0003800200 */
.L_x_4734:
[----:B------:R-:W2:Y:S04]  /*ae3a0*/  LDL.64 R116, [R1+0x8b80] ;  /* 0x008b800001747983 */ /* 0x000ea80000100a00 */
[----:B------:R-:W3:Y:S01]  /*ae3b0*/  LDL.64 R114, [R1+0x8b88] ;  /* 0x008b880001727983 */ /* 0x000ee20000100a00 */
[----:B------:R-:W0:Y:S01]  /*ae3c0*/  MUFU.RCP64H R3, R29 ;  /* 0x0000001d00037308 */ /* 0x000e220000001800 */
[----:B------:R-:W-:Y:S01]  /*ae3d0*/  IMAD.MOV.U32 R2, RZ, RZ, 0x1 ;  /* 0x00000001ff027424 */ /* 0x000fe200078e00ff */
[----:B------:R-:W-:Y:S01]  /*ae3e0*/  BSSY.RECONVERGENT B3, `(.L_x_4736) ;  /* 0x000001f000037945 */ /* 0x000fe20003800200 */
[-C--:B------:R-:W-:Y:S02]  /*ae3f0*/  DFMA R122, R196, R90.reuse, R102 ;  /* 0x0000005ac47a722b */ /* 0x080fe40000000066 */
        /* <DEDUP_REMOVED lines=29> */
.L_x_4737:
[----:B------:R-:W-:Y:S05]  /*ae5d0*/  BSYNC.RECONVERGENT B3 ;  /* 0x0000000000037941 */ /* 0x000fea0003800200 */
.L_x_4736:
[----:B------:R-:W2:Y:S04]  /*ae5e0*/  LDL.64 R130, [R1+0x8900] ;  /* 0x0089000001827983 */ /* 0x000ea80000100a00 */
[----:B------:R-:W3:Y:S01]  /*ae5f0*/  LDL.128 R60, [R1+0x62b0] ;  /* 0x0062b000013c7983 */ /* 0x000ee20000100c00 */
[----:B------:R-:W-:Y:S02]  /*ae600*/  DADD R92, -RZ, -R36 ;  /* 0x00000000ff5c7229 */ /* 0x000fe40000000924 */
[----:B------:R-:W-:Y:S01]  /*ae610*/  DADD R94, -RZ, -R40 ;  /* 0x00000000ff5e7229 */ /* 0x000fe20000000928 */
[----:B------:R-:W4:Y:S04]  /*ae620*/  LDL.64 R132, [R1+0x8420] ;  /* 0x0084200001847983 */ /* 0x000f280000100a00 */
[----:B------:R0:W5:Y:S04]  /*ae630*/  LDL.64 R128, [R1+0x6318] ;  /* 0x0063180001807983 */ /* 0x0001680000100a00 */
[----:B------:R1:W-:Y:S04]  /*ae640*/  STL.128 [R1+0x6200], R92 ;  /* 0x0062005c01007387 */ /* 0x0003e80000100c00 */
[----:B------:R0:W5:Y:S04]  /*ae650*/  LDL.128 R108, [R1+0x62d0] ;  /* 0x0062d000016c7983 */ /* 0x0001680000100c00 */
[----:B------:R0:W5:Y:S04]  /*ae660*/  LDL.128 R104, [R1+0x62e0] ;  /* 0x0062e00001687983 */ /* 0x0001680000100c00 */
[----:B------:R0:W5:Y:S01]  /*ae670*/  LDL.128 R100, [R1+0x62f0] ;  /* 0x0062f00001647983 */ /* 0x0001620000100c00 */
[----:B-1----:R-:W-:-:S02]  /*ae680*/  DADD R94, -RZ, -R44 ;  /* 0x00000000ff5e7229 */ /* 0x002fc4000000092c */
[----:B------:R-:W-:Y:S02]  /*ae690*/  DADD R44, -RZ, -R46 ;  /* 0x00000000ff2c7229 */ /* 0x000fe4000000092e */
[----:B------:R-:W-:-:S07]  /*ae6a0*/  DADD R46, -RZ, -R52 ;  /* 0x00000000ff2e7229 */ /* 0x000fce0000000934 */
[----:B------:R1:W-:Y:S01]  /*ae6b0*/  STL.128 [R1+0x6220], R44 ;  /* 0x0062202c01007387 */ /* 0x0003e20000100c00 */
[----:B------:R-:W-:-:S03]  /*ae6c0*/  DADD R92, -RZ, -R48 ;  /* 0x00000000ff5c7229 */ /* 0x000fc60000000930 */
[----:B------:R0:W5:Y:S01]  /*ae6d0*/  LDL.64 R48, [R1+0x6340] ;  /* 0x0063400001307983 */ /* 0x0001620000100a00 */
[----:B-1----:R-:W-:Y:S02]  /*ae6e0*/  DADD R44, -RZ, -R70 ;  /* 0x00000000ff2c7229 */ /* 0x002fe40000000946 */
[----:B------:R-:W-:-:S07]  /*ae6f0*/  DADD R46, -RZ, -R76 ;  /* 0x00000000ff2e7229 */ /* 0x000fce000000094c */
        /* <DEDUP_REMOVED lines=8> */
[----:B------:R-:W-:Y:S01]  /*ae780*/  DADD R46, -RZ, -R88 ;  /* 0x00000000ff2e7229 */ /* 0x000fe20000000958 */
[----:B------:R1:W5:Y:S06]  /*ae790*/  LDL.128 R80, [R1+0x6330] ;  /* 0x0063300001507983 */ /* 0x00036c0000100c00 */
[----:B------:R0:W-:Y:S02]  /*ae7a0*/  STL.128 [R1+0x6250], R44 ;  /* 0x0062502c01007387 */ /* 0x0001e40000100c00 */
[----:B0-----:R-:W-:Y:S02]  /*ae7b0*/  DADD R44, -RZ, -R90 ;  /* 0x00000000ff2c7229 */ /* 0x001fe4000000095a */
[----:B------:R1:W5:Y:S01]  /*ae7c0*/  LDL.128 R88, [R1+0x6320] ;  /* 0x0063200001587983 */ /* 0x0003620000100c00 */
[----:B------:R-:W-:Y:S01]  /*ae7d0*/  MOV R36, 0x1 ;  /* 0x0000000100247802 */ /* 0x000fe20000000f00 */
[----:B------:R-:W-:-:S07]  /*ae7e0*/  DADD R46, -RZ, -R2 ;  /* 0x00000000ff2e7229 */ /* 0x000fce0000000902 */
[----:B------:R0:W-:Y:S01]  /*ae7f0*/  STL.128 [R1+0x6260], R44 ;  /* 0x0062602c01007387 */ /* 0x0001e20000100c00 */
[-C--:B------:R-:W-:Y:S02]  /*ae800*/  DFMA R220, R182, R2.reuse, R122 ;  /* 0x00000002b6dc722b */ /* 0x080fe4000000007a */
[-C--:B------:R-:W-:Y:S02]  /*ae810*/  DFMA R222, R184, R2.reuse, R120 ;  /* 0x00000002b8de722b */ /* 0x080fe40000000078 */
[-C--:B------:R-:W-:Y:S02]  /*ae820*/  DFMA R240, R186, R2.reuse, R118 ;  /* 0x00000002baf0722b */ /* 0x080fe40000000076 */
[-C--:B------:R-:W-:Y:S02]  /*ae830*/  DFMA R242, R176, R2.reuse, R116 ;  /* 0x00000002b0f2722b */ /* 0x080fe40000000074 */
[----:B------:R-:W-:Y:S02]  /*ae840*/  DFMA R188, R178, R2, R114 ;  /* 0x00000002b2bc722b */ /* 0x000fe40000000072 */
[----:B------:R-:W-:-:S02]  /*ae850*/  DADD R134, -RZ, -R34 ;  /* 0x00000000ff867229 */ /* 0x000fc40000000922 */
[----:B0-----:R-:W-:Y:S01]  /*ae860*/  DFMA R46, R180, R2, R124 ;  /* 0x00000002b42e722b */ /* 0x001fe2000000007c */
[----:B------:R1:W-:Y:S04]  /*ae870*/  STL.128 [R1+0x6280], R220 ;  /* 0x006280dc01007387 */ /* 0x0003e80000100c00 */
[----:B------:R1:W-:Y:S01]  /*ae880*/  STL.128 [R1+0x6290], R240 ;  /* 0x006290f001007387 */ /* 0x0003e20000100c00 */
[----:B------:R-:W-:Y:S01]  /*ae890*/  BSSY.RECONVERGENT B3, `(.L_x_4738) ;  /* 0x000001c000037945 */ /* 0x000fe20003800200 */
[----:B--2---:R-:W0:Y:S02]  /*ae8a0*/  MUFU.RCP64H R37, R131 ;  /* 0x0000008300257308 */ /* 0x004e240000001800 */
[----:B0-----:R-:W-:-:S08]  /*ae8b0*/  DFMA R40, -R130, R36, 1 ;  /* 0x3ff000008228742b */ /* 0x001fd00000000124 */
[----:B------:R-:W-:-:S08]  /*ae8c0*/  DFMA R40, R40, R40, R40 ;  /* 0x000000282828722b */ /* 0x000fd00000000028 */
[----:B------:R-:W-:-:S08]  /*ae8d0*/  DFMA R36, R36, R40, R36 ;  /* 0x000000282424722b */ /* 0x000fd00000000024 */
[----:B------:R-:W-:-:S08]  /*ae8e0*/  DFMA R40, -R130, R36, 1 ;  /* 0x3ff000008228742b */ /* 0x000fd00000000124 */
[----:B------:R-:W-:-:S08]  /*ae8f0*/  DFMA R36, R36, R40, R36 ;  /* 0x000000282424722b */ /* 0x000fd00000000024 */
[----:B---3--:R-:W-:-:S08]  /*ae900*/  DMUL R40, R36, -R60 ;  /* 0x8000003c24287228 */ /* 0x008fd00000000000 */
[----:B------:R-:W-:Y:S02]  /*ae910*/  DFMA R44, -R130, R40, -R60 ;  /* 0x00000028822c722b */ /* 0x000fe4000000093c */
[----:B----4-:R-:W-:-:S06]  /*ae920*/  DFMA R190, R132, R2, R112 ;  /* 0x0000000284be722b */ /* 0x010fcc0000000070 */
[----:B------:R-:W-:Y:S02]  /*ae930*/  DFMA R36, R36, R44, R40 ;  /* 0x0000002c2424722b */ /* 0x000fe40000000028 */
[----:B------:R-:W-:Y:S02]  /*ae940*/  DFMA R44, R30, R2, R126 ;  /* 0x000000021e2c722b */ /* 0x000fe4000000007e */
[----:B------:R-:W-:Y:S01]  /*ae950*/  DADD R2, -RZ, -R60 ;  /* 0x00000000ff027229 */ /* 0x000fe2000000093c */
[----:B------:R1:W-:Y:S04]  /*ae960*/  STL.128 [R1+0x61f0], R132 ;  /* 0x0061f08401007387 */ /* 0x0003e80000100c00 */
[----:B------:R1:W-:Y:S01]  /*ae970*/  STL.128 [R1+0x6270], R44 ;  /* 0x0062702c01007387 */ /* 0x0003e20000100c00 */
[----:B------:R-:W-:-:S03]  /*ae980*/  FFMA R0, RZ, R131, R37 ;  /* 0x00000083ff007223 */ /* 0x000fc60000000025 */
[----:B------:R1:W-:Y:S01]  /*ae990*/  STL.128 [R1+0x62a0], R188 ;  /* 0x0062a0bc01007387 */ /* 0x0003e20000100c00 */
[----:B------:R-:W-:Y:S02]  /*ae9a0*/  FSETP.GEU.AND P2, PT, |R3|, 6.5827683646048100446e-37, PT ;  /* 0x036000000300780b */ /* 0x000fe40003f4e200 */
[----:B------:R-:W-:-:S13]  /*ae9b0*/  FSETP.GT.AND P1, PT, |R0|, 1.469367938527859385e-39, PT ;  /* 0x001000000000780b */ /* 0x000fda0003f24200 */
        /* <DEDUP_REMOVED lines=9> */
.L_x_4739:
[----:B------:R-:W-:Y:S05]  /*aea50*/  BSYNC.RECONVERGENT B3 ;  /* 0x0000000000037941 */ /* 0x000fea0003800200 */
.L_x_4738:
[----:B------:R-:W2:Y:S04]  /*aea60*/  LDL.64 R52, [R1+0x8938] ;  /* 0x0089380001347983 */ /* 0x000ea80000100a00 */
[----:B------:R-:W3:Y:S04]  /*aea70*/  LDL.64 R116, [R1+0x8d30] ;  /* 0x008d300001747983 */ /* 0x000ee80000100a00 */
[----:B------:R-:W4:Y:S04]  /*aea80*/  LDL.LU.64 R118, [R1+0x9060] ;  /* 0x0090600001767983 */ /* 0x000f280000300a00 */
        /* <DEDUP_REMOVED lines=33> */
.L_x_4741:
[----:B------:R-:W-:Y:S05]  /*aeca0*/  BSYNC.RECONVERGENT B3 ;  /* 0x0000000000037941 */ /* 0x000fea0003800200 */
.L_x_4740:
        /* <DEDUP_REMOVED lines=34> */
.L_x_4743:
[----:B------:R-:W-:Y:S05]  /*aeed0*/  BSYNC.RECONVERGENT B3 ;  /* 0x0000000000037941 */ /* 0x000fea0003800200 */
.L_x_4742:
[----:B------:R-:W2:Y:S04]  /*aeee0*/  LDL.64 R116, [R1+0x8948] ;  /* 0x0089480001747983 */ /* 0x000ea80000100a00 */
[----:B------:R-:W3:Y:S04]  /*aeef0*/  LDL.LU.64 R76, [R1+0x8980] ;  /* 0x00898000014c7983 */ /* 0x000ee80000300a00 */
[----:B------:R-:W4:Y:S04]  /*aef00*/  LDL.LU.64 R90, [R1+0x8e38] ;  /* 0x008e3800015a7983 */ /* 0x000f280000300a00 */
[----:B------:R-:W5:Y:S04]  /*aef10*/  LDL.LU.64 R106, [R1+0x88e0] ;  /* 0x0088e000016a7983 */ /* 0x000f680000300a00 */
        /* <DEDUP_REMOVED lines=45> */
.L_x_4745:
[----:B------:R-:W-:Y:S05]  /*af1f0*/  BSYNC.RECONVERGENT B3 ;  /* 0x0000000000037941 */ /* 0x000fea0003800200 */
.L_x_4744:
        /* <DEDUP_REMOVED lines=54> */
.L_x_4747:
[----:B------:R-:W-:Y:S05]  /*af560*/  BSYNC.RECONVERGENT B3 ;  /* 0x0000000000037941 */ /* 0x000fea0003800200 */
.L_x_4746:
        /* <DEDUP_REMOVED lines=49> */
.L_x_4749:
[----:B------:R-:W-:Y:S05]  /*af880*/  BSYNC.RECONVERGENT B3 ;  /* 0x0000000000037941 */ /* 0x000fea0003800200 */
.L_x_4748:
        /* <DEDUP_REMOVED lines=49> */
.L_x_4751:
[----:B------:R-:W-:Y:S05]  /*afba0*/  BSYNC.RECONVERGENT B3 ;  /* 0x0000000000037941 */ /* 0x000fea0003800200 */
.L_x_4750:
[----:B------:R-:W2:Y:S04]  /*afbb0*/  LDL.128 R132, [R1+0x5bb0] ;  /* 0x005bb00001847983 */ /* 0x000ea80000100c00 */
[----:B------:R-:W3:Y:S04]  /*afbc0*/  LDL.64 R112, [R1+0x8898] ;  /* 0x0088980001707983 */ /* 0x000ee80000100a00 */
[----:B------:R-:W4:Y:S04]  /*afbd0*/  LDL.64 R94, [R1+0x9910] ;  /* 0x00991000015e7983 */ /* 0x000f280000100a00 */
[----:B------:R-:W5:Y:S04]  /*afbe0*/  LDL.64 R126, [R1+0x98a0] ;  /* 0x0098a000017e7983 */ /* 0x000f680000100a00 */
[----:B------:R-:W5:Y:S04]  /*afbf0*/  LDL.64 R102, [R1+0x98a8] ;  /* 0x0098a80001667983 */ /* 0x000f680000100a00 */
[----:B------:R-:W5:Y:S04]  /*afc00*/  LDL.LU.64 R104, [R1+0x85e0] ;  /* 0x0085e00001687983 */ /* 0x000f680000300a00 */
[----:B------:R-:W5:Y:S04]  /*afc10*/  LDL.LU.64 R130, [R1+0x85d0] ;  /* 0x0085d00001827983 */ /* 0x000f680000300a00 */
[----:B------:R-:W5:Y:S04]  /*afc20*/  LDL.64 R122, [R1+0x8f58] ;  /* 0x008f5800017a7983 */ /* 0x000f680000100a00 */
[----:B------:R-:W5:Y:S04]  /*afc30*/  LDL.64 R120, [R1+0x8610] ;  /* 0x0086100001787983 */ /* 0x000f680000100a00 */
[----:B------:R-:W5:Y:S04]  /*afc40*/  LDL.64 R128, [R1+0x9918] ;  /* 0x0099180001807983 */ /* 0x000f680000100a00 */
[----:B------:R-:W5:Y:S04]  /*afc50*/  LDL.64 R124, [R1+0x8f50] ;  /* 0x008f5000017c7983 */ /* 0x000f680000100a00 */
[----:B------:R-:W5:Y:S01]  /*afc60*/  LDL.64 R118, [R1+0x8618] ;  /* 0x0086180001767983 */ /* 0x000f620000100a00 */
[----:B------:R-:W-:-:S03]  /*afc70*/  IMAD.MOV.U32 R2, RZ, RZ, 0x1 ;  /* 0x00000001ff027424 */ /* 0x000fc600078e00ff */
[----:B--2---:R0:W-:Y:S01]  /*afc80*/  STL.128 [R1+0x8e70], R132 ;  /* 0x008e708401007387 */ /* 0x0041e20000100c00 */
[----:B------:R-:W-:Y:S01]  /*afc90*/  IMAD.MOV.U32 R116, RZ, RZ, R134 ;  /* 0x000000ffff747224 */ /* 0x000fe200078e0086 */
[----:B------:R-:W-:Y:S02]  /*afca0*/  MOV R117, R135 ;  /* 0x0000008700757202 */ /* 0x000fe40000000f00 */
[----:B0-----:R-:W2:Y:S01]  /*afcb0*/  LDL.128 R132, [R1+0x5bf0] ;  /* 0x005bf00001847983 */ /* 0x001ea20000100c00 */
[----:B---3--:R-:W0:Y:S02]  /*afcc0*/  MUFU.RCP64H R3, R113 ;  /* 0x0000007100037308 */ /* 0x008e240000001800 */
        /* <DEDUP_REMOVED lines=9> */
[----:B------:R-:W-:-:S04]  /*afd60*/  DFMA R70, R70, R100, R94 ;  /* 0x000000644646722b */ /* 0x000fc8000000005e */
[----:B------:R-:W-:-:S06]  /*afd70*/  FSETP.GEU.AND P2, PT, |R3|, 6.5827683646048100446e-37, PT ;  /* 0x036000000300780b */ /* 0x000fcc0003f4e200 */
[----:B------:R-:W-:-:S05]  /*afd80*/  FFMA R0, RZ, R113, R71 ;  /* 0x00000071ff007223 */ /* 0x000fca0000000047 */
        /* <DEDUP_REMOVED lines=25> */
.L_x_4753:
[----:B------:R-:W-:Y:S05]  /*aff20*/  BSYNC.RECONVERGENT B3 ;  /* 0x0000000000037941 */ /* 0x000fea0003800200 */
.L_x_4752:
        /* <DEDUP_REMOVED lines=46> */
.L_x_4755:
[----:B------:R-:W-:Y:S05]  /*b0210*/  BSYNC.RECONVERGENT B3 ;  /* 0x0000000000037941 */ /* 0x000fea0003800200 */
.L_x_4754:
[----:B------:R-:W2:Y:S04]  /*b0220*/  LDL.64 R104, [R1+0x8b78] ;  /* 0x008b780001687983 */ /* 0x000ea80000100a00 */
[----:B------:R-:W3:Y:S01]  /*b0230*/  LDL.64 R106, [R1+0x8b70] ;  /* 0x008b7000016a7983 */ /* 0x000ee20000100a00 */
        /* <DEDUP_REMOVED lines=17> */
[-C--:B------:R-:W-:Y:S02]  /*b0350*/  DFMA R110, R206, R62.reuse, R110 ;  /* 0x0000003ece6e722b */ /* 0x080fe4000000006e */
[-C--:B------:R-:W-:Y:S02]  /*b0360*/  DFMA R112, R244, R62.reuse, R108 ;  /* 0x0000003ef470722b */ /* 0x080fe4000000006c */
[-C--:B--2---:R-:W-:Y:S02]  /*b0370*/  DFMA R88, R104, R62.reuse, R82 ;  /* 0x0000003e6858722b */ /* 0x084fe40000000052 */
[----:B------:R-:W-:-:S02]  /*b0380*/  DFMA R82, R212, R62, R102 ;  /* 0x0000003ed452722b */ /* 0x000fc40000000066 */
[-C--:B---3--:R-:W-:Y:S02]  /*b0390*/  DFMA R34, R106, R62.reuse, R34 ;  /* 0x0000003e6a22722b */ /* 0x088fe40000000022 */
        /* <DEDUP_REMOVED lines=12> */
.L_x_4757:
[----:B------:R-:W-:Y:S05]  /*b0460*/  BSYNC.RECONVERGENT B3 ;  /* 0x0000000000037941 */ /* 0x000fea0003800200 */
.L_x_4756:
        /* <DEDUP_REMOVED lines=15> */
[-C--:B------:R-:W-:Y:S02]  /*b0560*/  DFMA R92, R198, R60.reuse, R106 ;  /* 0x0000003cc65c722b */ /* 0x080fe4000000006a */
[----:B------:R-:W-:Y:S01]  /*b0570*/  FSETP.GEU.AND P2, PT, |R3|, 6.5827683646048100446e-37, PT ;  /* 0x036000000300780b */ /* 0x000fe20003f4e200 */
[----:B------:R-:W-:-:S05]  /*b0580*/  DFMA R90, R172, R60, R104 ;  /* 0x0000003cac5a722b */ /* 0x000fca0000000068 */
        /* <DEDUP_REMOVED lines=17> */
.L_x_4759:
[----:B------:R-:W-:Y:S05]  /*b06a0*/  BSYNC.RECONVERGENT B3 ;  /* 0x0000000000037941 */ /* 0x000fea0003800200 */
.L_x_4758:
[----:B------:R-:W2:Y:S01]  /*b06b0*/  LDL.64 R110, [R1+0x8420] ;  /* 0x00842000016e7983 */ /* 0x000ea20000100a00 */
[----:B------:R-:W1:Y:S01]  /*b06c0*/  MUFU.RCP64H R3, R45 ;  /* 0x0000002d00037308 */ /* 0x000e620000001800 */
[----:B------:R-:W-:Y:S01]  /*b06d0*/  MOV R2, 0x1 ;  /* 0x0000000100027802 */ /* 0x000fe20000000f00 */
[----:B------:R-:W-:Y:S01]  /*b06e0*/  BSSY.RECONVERGENT B3, `(.L_x_4760) ;  /* 0x000001e000037945 */ /* 0x000fe20003800200 */
[-C--:B------:R-:W-:Y:S02]  /*b06f0*/  DFMA R152, R180, R34.reuse, R100 ;  /* 0x00000022b498722b */ /* 0x080fe40000000064 */
[-C--:B------:R-:W-:Y:S02]  /*b0700*/  DFMA R146, R182, R34.reuse, R94 ;  /* 0x00000022b692722b */ /* 0x080fe4000000005e */
[-C--:B------:R-:W-:Y:S02]  /*b0710*/  DFMA R144, R184, R34.reuse, R92 ;  /* 0x00000022b890722b */ /* 0x080fe4000000005c */
[----:B------:R-:W-:-:S02]  /*b0720*/  DFMA R142, R186, R34, R90 ;  /* 0x00000022ba8e722b */ /* 0x000fc4000000005a */
[-C--:B------:R-:W-:Y:S02]  /*b0730*/  DFMA R140, R176, R34.reuse, R88 ;  /* 0x00000022b08c722b */ /* 0x080fe40000000058 */
        /* <DEDUP_REMOVED lines=24> */
.L_x_4761:
[----:B------:R-:W-:Y:S05]  /*b08c0*/  BSYNC.RECONVERGENT B3 ;  /* 0x0000000000037941 */ /* 0x000fea0003800200 */
.L_x_4760:
[----:B------:R-:W2:Y:S04]  /*b08d0*/  LDL.64 R168, [R1+0x8490] ;  /* 0x0084900001a87983 */ /* 0x000ea80000100a00 */
[----:B------:R-:W3:Y:S01]  /*b08e0*/  LDL.64 R154, [R1+0x6348] ;  /* 0x00634800019a7983 */ /* 0x000ee20000100a00 */
[----:B------:R-:W-:Y:S01]  /*b08f0*/  DADD R80, -RZ, -R36 ;  /* 0x00000000ff507229 */ /* 0x000fe20000000924 */
[----:B------:R-:W-:Y:S01]  /*b0900*/  IMAD.MOV.U32 R36, RZ, RZ, 0x1 ;  /* 0x00000001ff247424 */ /* 0x000fe200078e00ff */
[----:B------:R-:W-:Y:S01]  /*b0910*/  DADD R82, -RZ, -R40 ;  /* 0x00000000ff527229 */ /* 0x000fe20000000928 */
[----:B------:R1:W5:Y:S01]  /*b0920*/  LDL.64 R160, [R1+0x6420] ;  /* 0x0064200001a07983 */ /* 0x0003620000100a00 */
[----:B------:R-:W-:Y:S02]  /*b0930*/  DADD R48, -RZ, -R48 ;  /* 0x00000000ff307229 */ /* 0x000fe40000000930 */
[----:B------:R-:W-:Y:S01]  /*b0940*/  DADD R50, -RZ, -R50 ;  /* 0x00000000ff327229 */ /* 0x000fe20000000932 */
[----:B------:R1:W5:Y:S01]  /*b0950*/  LDL.128 R92, [R1+0x6360] ;  /* 0x00636000015c7983 */ /* 0x0003620000100c00 */
[----:B------:R-:W-:-:S03]  /*b0960*/  DADD R76, -RZ, -R76 ;  /* 0x00000000ff4c7229 */ /* 0x000fc6000000094c */
[----:B------:R-:W-:Y:S04]  /*b0970*/  STL.128 [R1+0x62b0], R80 ;  /* 0x0062b05001007387 */ /* 0x000fe80000100c00 */
[----:B------:R4:W-:Y:S04]  /*b0980*/  STL.128 [R1+0x62c0], R48 ;  /* 0x0062c03001007387 */ /* 0x0009e80000100c00 */
[----:B------:R1:W5:Y:S04]  /*b0990*/  LDL.128 R108, [R1+0x6370] ;  /* 0x00637000016c7983 */ /* 0x0003680000100c00 */
[----:B------:R1:W5:Y:S04]  /*b09a0*/  LDL.128 R100, [R1+0x6390] ;  /* 0x0063900001647983 */ /* 0x0003680000100c00 */
[----:B------:R1:W5:Y:S01]  /*b09b0*/  LDL.128 R88, [R1+0x63a0] ;  /* 0x0063a00001587983 */ /* 0x0003620000100c00 */
[----:B----4-:R-:W-:-:S03]  /*b09c0*/  DADD R48, -RZ, -R52 ;  /* 0x00000000ff307229 */ /* 0x010fc60000000934 */
[----:B------:R1:W5:Y:S01]  /*b09d0*/  LDL.128 R80, [R1+0x63b0] ;  /* 0x0063b00001507983 */ /* 0x0003620000100c00 */
[----:B------:R-:W-:Y:S02]  /*b09e0*/  DADD R50, -RZ, -R78 ;  /* 0x00000000ff327229 */ /* 0x000fe4000000094e */
[----:B------:R-:W-:Y:S01]  /*b09f0*/  DADD R78, -RZ, -R70 ;  /* 0x00000000ff4e7229 */ /* 0x000fe20000000946 */
[----:B------:R1:W5:Y:S04]  /*b0a00*/  LDL.128 R124, [R1+0x63d0] ;  /* 0x0063d000017c7983 */ /* 0x0003680000100c00 */
[----:B------:R4:W-:Y:S04]  /*b0a10*/  STL.128 [R1+0x62d0], R48 ;  /* 0x0062d03001007387 */ /* 0x0009e80000100c00 */
[----:B------:R0:W-:Y:S04]  /*b0a20*/  STL.128 [R1+0x62e0], R76 ;  /* 0x0062e04c01007387 */ /* 0x0001e80000100c00 */
[----:B------:R1:W5:Y:S04]  /*b0a30*/  LDL.128 R112, [R1+0x63e0] ;  /* 0x0063e00001707983 */ /* 0x0003680000100c00 */
[----:B------:R1:W5:Y:S01]  /*b0a40*/  LDL.128 R120, [R1+0x63f0] ;  /* 0x0063f00001787983 */ /* 0x0003620000100c00 */
[----:B----4-:R-:W-:-:S03]  /*b0a50*/  DADD R48, -RZ, -R62 ;  /* 0x00000000ff307229 */ /* 0x010fc6000000093e */
[----:B------:R1:W5:Y:S01]  /*b0a60*/  LDL.128 R128, [R1+0x6400] ;  /* 0x0064000001807983 */ /* 0x0003620000100c00 */
[----:B------:R-:W-:-:S03]  /*b0a70*/  DADD R50, -RZ, -R60 ;  /* 0x00000000ff327229 */ /* 0x000fc6000000093c */
[----:B------:R1:W5:Y:S04]  /*b0a80*/  LDL.128 R60, [R1+0x6380] ;  /* 0x00638000013c7983 */ /* 0x0003680000100c00 */
[----:B------:R4:W-:Y:S04]  /*b0a90*/  STL.128 [R1+0x62f0], R48 ;  /* 0x0062f03001007387 */ /* 0x0009e80000100c00 */
[----:B0-----:R1:W5:Y:S04]  /*b0aa0*/  LDL.128 R76, [R1+0x63c0] ;  /* 0x0063c000014c7983 */ /* 0x0013680000100c00 */
[----:B------:R1:W5:Y:S04]  /*b0ab0*/  LDL.128 R132, [R1+0x6410] ;  /* 0x0064100001847983 */ /* 0x0003680000100c00 */
[----:B------:R1:W5:Y:S04]  /*b0ac0*/  LDL.128 R156, [R1+0x6430] ;  /* 0x00643000019c7983 */ /* 0x0003680000100c00 */
        /* <DEDUP_REMOVED lines=8> */
[----:B---3--:R-:W-:-:S08]  /*b0b50*/  DMUL R40, R36, -R154 ;  /* 0x8000009a24287228 */ /* 0x008fd00000000000 */
[----:B----4-:R-:W-:-:S08]  /*b0b60*/  DFMA R48, -R168, R40, -R154 ;  /* 0x00000028a830722b */ /* 0x010fd0000000099a */
[----:B------:R-:W-:Y:S02]  /*b0b70*/  DFMA R36, R36, R48, R40 ;  /* 0x000000302424722b */ /* 0x000fe40000000028 */
[----:B------:R1:W5:Y:S01]  /*b0b80*/  LDL.128 R48, [R1+0x6350] ;  /* 0x0063500001307983 */ /* 0x0003620000100c00 */
[----:B------:R-:W-:Y:S02]  /*b0b90*/  DADD R150, -RZ, -R2 ;  /* 0x00000000ff967229 */ /* 0x000fe40000000902 */
[-C--:B------:R-:W-:Y:S02]  /*b0ba0*/  DFMA R208, R46, R2.reuse, R152 ;  /* 0x000000022ed0722b */ /* 0x080fe40000000098 */
[-C--:B------:R-:W-:Y:S02]  /*b0bb0*/  DFMA R210, R220, R2.reuse, R146 ;  /* 0x00000002dcd2722b */ /* 0x080fe40000000092 */
[-C--:B------:R-:W-:Y:S02]  /*b0bc0*/  DFMA R216, R222, R2.reuse, R144 ;  /* 0x00000002ded8722b */ /* 0x080fe40000000090 */
[----:B------:R-:W-:-:S02]  /*b0bd0*/  DFMA R218, R240, R2, R142 ;  /* 0x00000002f0da722b */ /* 0x000fc4000000008e */
[-C--:B------:R-:W-:Y:S02]  /*b0be0*/  DFMA R224, R242, R2.reuse, R140 ;  /* 0x00000002f2e0722b */ /* 0x080fe4000000008c */
[-C--:B------:R-:W-:Y:S02]  /*b0bf0*/  DFMA R226, R188, R2.reuse, R138 ;  /* 0x00000002bce2722b */ /* 0x080fe4000000008a */
[----:B------:R-:W-:Y:S02]  /*b0c00*/  DFMA R2, R190, R2, R136 ;  /* 0x00000002be02722b */ /* 0x000fe40000000088 */
[----:B------:R-:W-:-:S05]  /*b0c10*/  DADD R148, -RZ, -R34 ;  /* 0x00000000ff947229 */ /* 0x000fca0000000922 */
[----:B------:R0:W-:Y:S01]  /*b0c20*/  STL.64 [R1+0x8470], R2 ;  /* 0x0084700201007387 */ /* 0x0001e20000100a00 */
[----:B------:R-:W-:-:S03]  /*b0c30*/  FFMA R0, RZ, R169, R37 ;  /* 0x000000a9ff007223 */ /* 0x000fc60000000025 */
[----:B------:R1:W-:Y:S01]  /*b0c40*/  STL.128 [R1+0x6300], R148 ;  /* 0x0063009401007387 */ /* 0x0003e20000100c00 */
[----:B0-----:R-:W-:-:S03]  /*b0c50*/  DADD R2, -RZ, -R154 ;  /* 0x00000000ff027229 */ /* 0x001fc6000000099a */
[----:B------:R1:W-:Y:S04]  /*b0c60*/  STL.64 [R1+0x88d0], R208 ;  /* 0x0088d0d001007387 */ /* 0x0003e80000100a00 */
        /* <DEDUP_REMOVED lines=16> */
.L_x_4763:
[----:B------:R-:W-:Y:S05]  /*b0d70*/  BSYNC.RECONVERGENT B3 ;  /* 0x0000000000037941 */ /* 0x000fea0003800200 */
.L_x_4762:
        /* <DEDUP_REMOVED lines=30> */
.L_x_4765:
[----:B------:R-:W-:Y:S05]  /*b0f60*/  BSYNC.RECONVERGENT B3 ;  /* 0x0000000000037941 */ /* 0x000fea0003800200 */
.L_x_4764:
[----:B------:R-:W2:Y:S01]  /*b0f70*/  LDL.64 R140, [R1+0x8540] ;  /* 0x00854000018c7983 */ /* 0x000ea20000100a00 */
[----:B------:R-:W-:-:S03]  /*b0f80*/  MOV R2, 0x1 ;  /* 0x0000000100027802 */ /* 0x000fc60000000f00 */
[----:B------:R-:W3:Y:S04]  /*b0f90*/  LDL.LU.64 R138, [R1+0x9548] ;  /* 0x00954800018a7983 */ /* 0x000ee80000300a00 */
        /* <DEDUP_REMOVED lines=10> */
[----:B------:R-:W2:Y:S04]  /*b1040*/  LDL.64 R2, [R1+0x4570] ;  /* 0x0045700001027983 */ /* 0x000ea80000100a00 */
[----:B------:R-:W5:Y:S01]  /*b1050*/  LDL.64 R48, [R1+0x4560] ;  /* 0x0045600001307983 */ /* 0x000f620000100a00 */
[----:B---3--:R-:W-:-:S04]  /*b1060*/  DFMA R138, R138, R34, R110 ;  /* 0x000000228a8a722b */ /* 0x008fc8000000006e */
[----:B------:R-:W-:-:S05]  /*b1070*/  FFMA R0, RZ, R141, R53 ;  /* 0x0000008dff007223 */ /* 0x000fca0000000035 */
[----:B------:R-:W-:Y:S01]  /*b1080*/  FSETP.GT.AND P1, PT, |R0|, 1.469367938527859385e-39, PT ;  /* 0x001000000000780b */ /* 0x000fe20003f24200 */
[----:B------:R-:W-:Y:S01]  /*b1090*/  BSSY.RECONVERGENT B3, `(.L_x_4766) ;  /* 0x000000f000037945 */ /* 0x000fe20003800200 */
[-C--:B----4-:R-:W-:Y:S02]  /*b10a0*/  DFMA R136, R136, R34.reuse, R40 ;  /* 0x000000228888722b */ /* 0x090fe40000000028 */
[----:B--2---:R-:W-:Y:S02]  /*b10b0*/  DFMA R110, R2, R34, R70 ;  /* 0x00000022026e722b */ /* 0x004fe40000000046 */
[----:B------:R-:W-:-:S10]  /*b10c0*/  DADD R2, -RZ, -R50 ;  /* 0x00000000ff027229 */ /* 0x000fd40000000932 */
[----:B------:R-:W-:Y:S01]  /*b10d0*/  FSETP.GEU.AND P2, PT, |R3|, 6.5827683646048100446e-37, PT ;  /* 0x036000000300780b */ /* 0x000fe20003f4e200 */
[----:B-----5:R-:W-:-:S12]  /*b10e0*/  DFMA R48, R48, R34, R78 ;  /* 0x000000223030722b */ /* 0x020fd8000000004e */
        /* <DEDUP_REMOVED lines=9> */
.L_x_4767:
[----:B------:R-:W-:Y:S05]  /*b1180*/  BSYNC.RECONVERGENT B3 ;  /* 0x0000000000037941 */ /* 0x000fea0003800200 */
.L_x_4766:
        /* <DEDUP_REMOVED lines=30> */
.L_x_4769:
[----:B------:R-:W-:Y:S05]  /*b1370*/  BSYNC.RECONVERGENT B3 ;  /* 0x0000000000037941 */ /* 0x000fea0003800200 */
.L_x_4768:
[----:B------:R-:W2:Y:S04]  /*b1380*/  LDL.64 R120, [R1+0x8468] ;  /* 0x0084680001787983 */ /* 0x000ea80000100a00 */
[----:B------:R-:W3:Y:S04]  /*b1390*/  LDL.LU.64 R140, [R1+0x8dc0] ;  /* 0x008dc000018c7983 */ /* 0x000ee80000300a00 */
[----:B------:R-:W4:Y:S04]  /*b13a0*/  LDL.64 R142, [R1+0x8cd8] ;  /* 0x008cd800018e7983 */ /* 0x000f280000100a00 */
[----:B------:R-:W5:Y:S04]  /*b13b0*/  LDL.64 R144, [R1+0x8cd0] ;  /* 0x008cd00001907983 */ /* 0x000f680000100a00 */
[----:B------:R-:W5:Y:S01]  /*b13c0*/  LDL.128 R228, [R1+0x4780] ;  /* 0x0047800001e47983 */ /* 0x000f620000100c00 */
        /* <DEDUP_REMOVED lines=28> */
.L_x_4771:
[----:B------:R-:W-:Y:S05]  /*b1590*/  BSYNC.RECONVERGENT B3 ;  /* 0x0000000000037941 */ /* 0x000fea0003800200 */
.L_x_4770:
[----:B------:R-:W2:Y:S01]  /*b15a0*/  LDL.64 R110, [R1+0x84a0] ;  /* 0x0084a000016e7983 */ /* 0x000ea20000100a00 */
[----:B------:R-:W-:-:S03]  /*b15b0*/  MOV R2, 0x1 ;  /* 0x0000000100027802 */ /* 0x000fc60000000f00 */
[----:B------:R-:W3:Y:S04]  /*b15c0*/  LDL.LU.64 R120, [R1+0x8d50] ;  /* 0x008d500001787983 */ /* 0x000ee80000300a00 */
[----:B------:R-:W4:Y:S04]  /*b15d0*/  LDL.LU.64 R92, [R1+0x8e00] ;  /* 0x008e0000015c7983 */ /* 0x000f280000300a00 */
[----:B------:R-:W5:Y:S01]  /*b15e0*/  LDL.LU.64 R142, [R1+0x8d58] ;  /* 0x008d5800018e7983 */ /* 0x000f620000300a00 */
        /* <DEDUP_REMOVED lines=28> */
.L_x_4773:
[----:B------:R-:W-:Y:S05]  /*b17b0*/  BSYNC.RECONVERGENT B3 ;  /* 0x0000000000037941 */ /* 0x000fea0003800200 */
.L_x_4772:
[----:B------:R-:W2:Y:S04]  /*b17c0*/  LDL.64 R118, [R1+0x8a88] ;  /* 0x008a880001767983 */ /* 0x000ea80000100a00 */
[----:B------:R-:W3:Y:S04]  /*b17d0*/  LDL.LU.64 R110, [R1+0x84a8] ;  /* 0x0084a800016e7983 */ /* 0x000ee80000300a00 */
[----:B------:R-:W4:Y:S04]  /*b17e0*/  LDL.128 R148, [R1+0x49a0] ;  /* 0x0049a00001947983 */ /* 0x000f280000100c00 */
[----:B------:R-:W5:Y:S04]  /*b17f0*/  LDL.64 R144, [R1+0x9e20] ;  /* 0x009e200001907983 */ /* 0x000f680000100a00 */
[----:B------:R-:W5:Y:S04]  /*b1800*/  LDL.LU.64 R112, [R1+0x9178] ;  /* 0x0091780001707983 */ /* 0x000f680000300a00 */
[----:B------:R-:W5:Y:S01]  /*b1810*/  LDL.64 R142, [R1+0x9e28] ;  /* 0x009e2800018e7983 */ /* 0x000f620000100a00 */
[----:B------:R-:W-:Y:S01]  /*b1820*/  HFMA2 R2, -RZ, RZ, 0, 5.9604644775390625e-08 ;  /* 0x00000001ff027431 */ /* 0x000fe200000001ff */
        /* <DEDUP_REMOVED lines=12> */
[----:B----4-:R0:W-:Y:S03]  /*b18f0*/  STL.128 [R1+0x8440], R148 ;  /* 0x0084409401007387 */ /* 0x0101e60000100c00 */
[----:B------:R-:W-:-:S06]  /*b1900*/  FSETP.GEU.AND P2, PT, |R3|, 6.5827683646048100446e-37, PT ;  /* 0x036000000300780b */ /* 0x000fcc0003f4e200 */
[----:B------:R-:W-:-:S05]  /*b1910*/  FFMA R0, RZ, R119, R93 ;  /* 0x00000077ff007223 */ /* 0x000fca000000005d */
[----:B------:R-:W-:Y:S01]  /*b1920*/  FSETP.GT.AND P1, PT, |R0|, 1.469367938527859385e-39, PT ;  /* 0x001000000000780b */ /* 0x000fe20003f24200 */
[----:B------:R-:W-:Y:S02]  /*b1930*/  IMAD.MOV.U32 R138, RZ, RZ, R148 ;  /* 0x000000ffff8a7224 */ /* 0x000fe400078e0094 */
[----:B------:R-:W-:Y:S01]  /*b1940*/  IMAD.MOV.U32 R139, RZ, RZ, R149 ;  /* 0x000000ffff8b7224 */ /* 0x000fe200078e0095 */
[-C--:B-----5:R-:W-:Y:S02]  /*b1950*/  DFMA R110, R144, R94.reuse, R50 ;  /* 0x0000005e906e722b */ /* 0x0a0fe40000000032 */
[-C--:B------:R-:W-:Y:S02]  /*b1960*/  DFMA R112, R112, R94.reuse, R78 ;  /* 0x0000005e7070722b */ /* 0x080fe4000000004e */
        /* <DEDUP_REMOVED lines=11> */
.L_x_4775:
[----:B------:R-:W-:Y:S05]  /*b1a20*/  BSYNC.RECONVERGENT B3 ;  /* 0x0000000000037941 */ /* 0x000fea0003800200 */
.L_x_4774:
[----:B------:R-:W2:Y:S04]  /*b1a30*/  LDL.128 R148, [R1+0x4b00] ;  /* 0x004b000001947983 */ /* 0x000ea80000100c00 */
[----:B------:R-:W3:Y:S04]  /*b1a40*/  LDL.LU.64 R136, [R1+0x8cb8] ;  /* 0x008cb80001887983 */ /* 0x000ee80000300a00 */
[----:B------:R-:W4:Y:S04]  /*b1a50*/  LDL.64 R120, [R1+0x9d80] ;  /* 0x009d800001787983 */ /* 0x000f280000100a00 */
[----:B------:R-:W5:Y:S04]  /*b1a60*/  LDL.64 R144, [R1+0x9d88] ;  /* 0x009d880001907983 */ /* 0x000f680000100a00 */
        /* <DEDUP_REMOVED lines=33> */
.L_x_4777:
[----:B------:R-:W-:Y:S05]  /*b1c80*/  BSYNC.RECONVERGENT B3 ;  /* 0x0000000000037941 */ /* 0x000fea0003800200 */
.L_x_4776:
        /* <DEDUP_REMOVED lines=33> */
.L_x_4779:
[----:B------:R-:W-:Y:S05]  /*b1ea0*/  BSYNC.RECONVERGENT B3 ;  /* 0x0000000000037941 */ /* 0x000fea0003800200 */
.L_x_4778:
[----:B------:R-:W2:Y:S04]  /*b1eb0*/  LDL.64 R118, [R1+0x8a78] ;  /* 0x008a780001767983 */ /* 0x000ea80000100a00 */
[----:B------:R-:W3:Y:S04]  /*b1ec0*/  LDL.128 R148, [R1+0x4b80] ;  /* 0x004b800001947983 */ /* 0x000ee80000100c00 */
        /* <DEDUP_REMOVED lines=34> */
.L_x_4781:
[----:B------:R-:W-:Y:S05]  /*b20f0*/  BSYNC.RECONVERGENT B3 ;  /* 0x0000000000037941 */ /* 0x000fea0003800200 */
.L_x_4780:
[----:B------:R-:W2:Y:S04]  /*b2100*/  LDL.128 R148, [R1+0x4d60] ;  /* 0x004d600001947983 */ /* 0x000ea80000100c00 */
[----:B------:R-:W3:Y:S04]  /*b2110*/  LDL.64 R118, [R1+0x8920] ;  /* 0x0089200001767983 */ /* 0x000ee80000100a00 */
[----:B------:R-:W4:Y:S04]  /*b2120*/  LDL.64 R112, [R1+0x9d40] ;  /* 0x009d400001707983 */ /* 0x000f280000100a00 */
[----:B------:R-:W5:Y:S04]  /*b2130*/  LDL.LU.64 R146, [R1+0x8da8] ;  /* 0x008da80001927983 */ /* 0x000f680000300a00 */
[----:B------:R-:W5:Y:S04]  /*b2140*/  LDL.LU.64 R144, [R1+0x8680] ;  /* 0x0086800001907983 */ /* 0x000f680000300a00 */
[----:B------:R-:W5:Y:S01]  /*b2150*/  LDL.64 R142, [R1+0x9d48] ;  /* 0x009d4800018e7983 */ /* 0x000f620000100a00 */
[----:B------:R-:W-:-:S03]  /*b2160*/  IMAD.MOV.U32 R2, RZ, RZ, 0x1 ;  /* 0x00000001ff027424 */ /* 0x000fc600078e00ff */
[----:B--2---:R0:W-:Y:S01]  /*b2170*/  STL.128 [R1+0x9bf0], R148 ;  /* 0x009bf09401007387 */ /* 0x0041e20000100c00 */
[----:B------:R-:W-:Y:S01]  /*b2180*/  MOV R140, R148 ;  /* 0x00000094008c7202 */ /* 0x000fe20000000f00 */
[----:B------:R-:W-:Y:S02]  /*b2190*/  IMAD.MOV.U32 R141, RZ, RZ, R149 ;  /* 0x000000ffff8d7224 */ /* 0x000fe400078e0095 */
        /* <DEDUP_REMOVED lines=33> */
.L_x_4783:
[----:B------:R-:W-:Y:S05]  /*b23b0*/  BSYNC.RECONVERGENT B3 ;  /* 0x0000000000037941 */ /* 0x000fea0003800200 */
.L_x_4782:
        /* <DEDUP_REMOVED lines=22> */
[-C--:B------:R-:W-:Y:S02]  /*b2520*/  DFMA R118, R68, R62.reuse, R102 ;  /* 0x0000003e4476722b */ /* 0x080fe40000000066 */
[-C--:B----4-:R-:W-:Y:S02]  /*b2530*/  DFMA R68, R140, R62.reuse, R100 ;  /* 0x0000003e8c44722b */ /* 0x090fe40000000064 */
[----:B------:R-:W-:-:S02]  /*b2540*/  DFMA R112, R138, R62, R110 ;  /* 0x0000003e8a70722b */ /* 0x000fc4000000006e */
[----:B------:R-:W-:Y:S09]  /*b2550*/  @P1 BRA P2, `(.L_x_4785) ;  /* 0x0000000000201947 */ /* 0x000ff20001000000 */
        /* <DEDUP_REMOVED lines=8> */
.L_x_4785:
[----:B------:R-:W-:Y:S05]  /*b25e0*/  BSYNC.RECONVERGENT B3 ;  /* 0x0000000000037941 */ /* 0x000fea0003800200 */
.L_x_4784:
[----:B------:R-:W2:Y:S04]  /*b25f0*/  LDL.64 R138, [R1+0x89b8] ;  /* 0x0089b800018a7983 */ /* 0x000ea80000100a00 */
[----:B0-----:R-:W3:Y:S04]  /*b2600*/  LDL.128 R148, [R1+0x5000] ;  /* 0x0050000001947983 */ /* 0x001ee80000100c00 */
[----:B------:R-:W4:Y:S04]  /*b2610*/  LDL.64 R102, [R1+0x9d68] ;  /* 0x009d680001667983 */ /* 0x000f280000100a00 */
[----:B------:R-:W5:Y:S04]  /*b2620*/  LDL.64 R142, [R1+0x9040] ;  /* 0x00904000018e7983 */ /* 0x000f680000100a00 */
[----:B-1----:R-:W5:Y:S04]  /*b2630*/  LDL.64 R144, [R1+0x9d60] ;  /* 0x009d600001907983 */ /* 0x002f680000100a00 */
        /* <DEDUP_REMOVED lines=34> */
.L_x_4787:
[----:B------:R-:W-:Y:S05]  /*b2860*/  BSYNC.RECONVERGENT B3 ;  /* 0x0000000000037941 */ /* 0x000fea0003800200 */
.L_x_4786:
[----:B------:R-:W2:Y:S01]  /*b2870*/  LDL.128 R148, [R1+0x5090] ;  /* 0x0050900001947983 */ /* 0x000ea20000100c00 */
[----:B------:R-:W0:Y:S01]  /*b2880*/  MUFU.RCP64H R3, R43 ;  /* 0x0000002b00037308 */ /* 0x000e220000001800 */
[----:B------:R-:W-:Y:S02]  /*b2890*/  IMAD.MOV.U32 R2, RZ, RZ, 0x1 ;  /* 0x00000001ff027424 */ /* 0x000fe400078e00ff */
[----:B------:R-:W3:Y:S04]  /*b28a0*/  LDL.LU.64 R118, [R1+0x8c68] ;  /* 0x008c680001767983 */ /* 0x000ee80000300a00 */
[----:B------:R-:W4:Y:S04]  /*b28b0*/  LDL.64 R142, [R1+0x9ce0] ;  /* 0x009ce000018e7983 */ /* 0x000f280000100a00 */
[----:B------:R-:W5:Y:S04]  /*b28c0*/  LDL.LU.64 R144, [R1+0x8d78] ;  /* 0x008d780001907983 */ /* 0x000f680000300a00 */
[----:B------:R-:W5:Y:S01]  /*b28d0*/  LDL.64 R140, [R1+0x9ce8] ;  /* 0x009ce800018c7983 */ /* 0x000f620000100a00 */
[----:B0-----:R-:W-:-:S03]  /*b28e0*/  DFMA R68, -R42, R2, 1 ;  /* 0x3ff000002a44742b */ /* 0x001fc60000000102 */
[----:B------:R-:W5:Y:S05]  /*b28f0*/  LDL.64 R138, [R1+0x8cf0] ;  /* 0x008cf000018a7983 */ /* 0x000f6a0000100a00 */
        /* <DEDUP_REMOVED lines=10> */
[----:B0-----:R-:W2:Y:S01]  /*b29a0*/  LDL.128 R148, [R1+0x50b0] ;  /* 0x0050b00001947983 */ /* 0x001ea20000100c00 */
[----:B------:R-:W-:-:S04]  /*b29b0*/  DADD R2, -RZ, -R80 ;  /* 0x00000000ff027229 */ /* 0x000fc80000000950 */
        /* <DEDUP_REMOVED lines=23> */
.L_x_4789:
[----:B------:R-:W-:Y:S05]  /*b2b30*/  BSYNC.RECONVERGENT B3 ;  /* 0x0000000000037941 */ /* 0x000fea0003800200 */
.L_x_4788:
[----:B------:R-:W2:Y:S04]  /*b2b40*/  LDL.64 R120, [R1+0x8880] ;  /* 0x0088800001787983 */ /* 0x000ea80000100a00 */
[----:B0-----:R-:W3:Y:S04]  /*b2b50*/  LDL.128 R148, [R1+0x5130] ;  /* 0x0051300001947983 */ /* 0x001ee80000100c00 */
[----:B------:R-:W4:Y:S04]  /*b2b60*/  LDL.64 R114, [R1+0x9cd8] ;  /* 0x009cd80001727983 */ /* 0x000f280000100a00 */
        /* <DEDUP_REMOVED lines=38> */
.L_x_4791:
[----:B------:R-:W-:Y:S05]  /*b2dd0*/  BSYNC.RECONVERGENT B3 ;  /* 0x0000000000037941 */ /* 0x000fea0003800200 */
.L_x_4790:
        /* <DEDUP_REMOVED lines=39> */
.L_x_4793:
[----:B------:R-:W-:Y:S05]  /*b3050*/  BSYNC.RECONVERGENT B3 ;  /* 0x0000000000037941 */ /* 0x000fea0003800200 */
.L_x_4792:
[----:B------:R-:W2:Y:S04]  /*b3060*/  LDL.LU.64 R140, [R1+0x8b18] ;  /* 0x008b1800018c7983 */ /* 0x000ea80000300a00 */
[----:B------:R-:W3:Y:S04]  /*b3070*/  LDL.64 R130, [R1+0x92e0] ;  /* 0x0092e00001827983 */ /* 0x000ee80000100a00 */
[----:B------:R-:W4:Y:S04]  /*b3080*/  LDL.64 R146, [R1+0x8b10] ;  /* 0x008b100001927983 */ /* 0x000f280000100a00 */
        /* <DEDUP_REMOVED lines=39> */
.L_x_4795:
[----:B------:R-:W-:Y:S05]  /*b3300*/  BSYNC.RECONVERGENT B3 ;  /* 0x0000000000037941 */ /* 0x000fea0003800200 */
.L_x_4794:
        /* <DEDUP_REMOVED lines=24> */
[----:B----4-:R0:W-:Y:S03]  /*b3490*/  STL.64 [R1+0x84a8], R144 ;  /* 0x0084a89001007387 */ /* 0x0101e60000100a00 */
[----:B------:R-:W-:-:S02]  /*b34a0*/  FFMA R0, RZ, R143, R101 ;  /* 0x0000008fff007223 */ /* 0x000fc40000000065 */
[----:B------:R-:W-:-:S03]  /*b34b0*/  FSETP.GEU.AND P2, PT, |R3|, 6.5827683646048100446e-37, PT ;  /* 0x036000000300780b */ /* 0x000fc60003f4e200 */
        /* <DEDUP_REMOVED lines=20> */
.L_x_4797:
[----:B------:R-:W-:Y:S05]  /*b3600*/  BSYNC.RECONVERGENT B3 ;  /* 0x0000000000037941 */ /* 0x000fea0003800200 */
.L_x_4796:
[----:B------:R-:W2:Y:S04]  /*b3610*/  LDL.64 R150, [R1+0x9160] ;  /* 0x0091600001967983 */ /* 0x000ea80000100a00 */
[----:B------:R-:W3:Y:S04]  /*b3620*/  LDL.LU.64 R136, [R1+0x8788] ;  /* 0x0087880001887983 */ /* 0x000ee80000300a00 */
        /* <DEDUP_REMOVED lines=40> */
.L_x_4799:
[----:B------:R-:W-:Y:S05]  /*b38b0*/  BSYNC.RECONVERGENT B3 ;  /* 0x0000000000037941 */ /* 0x000fea0003800200 */
.L_x_4798:
        /* <DEDUP_REMOVED lines=50> */
.L_x_4801:
[----:B------:R-:W-:Y:S05]  /*b3be0*/  BSYNC.RECONVERGENT B3 ;  /* 0x0000000000037941 */ /* 0x000fea0003800200 */
.L_x_4800:
        /* <DEDUP_REMOVED lines=49> */
.L_x_4803:
[----:B------:R-:W-:Y:S05]  /*b3f00*/  BSYNC.RECONVERGENT B3 ;  /* 0x0000000000037941 */ /* 0x000fea0003800200 */
.L_x_4802:
        /* <DEDUP_REMOVED lines=49> */
.L_x_4805:
[----:B------:R-:W-:Y:S05]  /*b4220*/  BSYNC.RECONVERGENT B3 ;  /* 0x0000000000037941 */ /* 0x000fea0003800200 */
.L_x_4804:
        /* <DEDUP_REMOVED lines=49> */
.L_x_4807:
[----:B------:R-:W-:Y:S05]  /*b4540*/  BSYNC.RECONVERGENT B3 ;  /* 0x0000000000037941 */ /* 0x000fea0003800200 */
.L_x_4806:
[----:B------:R-:W2:Y:S04]  /*b4550*/  LDL.LU.64 R126, [R1+0x8560] ;  /* 0x00856000017e7983 */ /* 0x000ea80000300a00 */
[----:B------:R-:W3:Y:S04]  /*b4560*/  LDL.128 R156, [R1+0x5d60] ;  /* 0x005d6000019c7983 */ /* 0x000ee80000100c00 */
[----:B------:R-:W4:Y:S04]  /*b4570*/  LDL.64 R154, [R1+0x8600] ;  /* 0x00860000019a7983 */ /* 0x000f280000100a00 */
[----:B------:R-:W5:Y:S04]  /*b4580*/  LDL.64 R152, [R1+0x8608] ;  /* 0x0086080001987983 */ /* 0x000f680000100a00 */
[----:B------:R-:W5:Y:S04]  /*b4590*/  LDL.LU.64 R136, [R1+0x8550] ;  /* 0x0085500001887983 */ /* 0x000f680000300a00 */
[----:B------:R-:W5:Y:S04]  /*b45a0*/  LDL.64 R150, [R1+0x9820] ;  /* 0x0098200001967983 */ /* 0x000f680000100a00 */
[----:B------:R-:W5:Y:S04]  /*b45b0*/  LDL.64 R144, [R1+0x8578] ;  /* 0x0085780001907983 */ /* 0x000f680000100a00 */
[----:B------:R-:W5:Y:S04]  /*b45c0*/  LDL.64 R148, [R1+0x9828] ;  /* 0x0098280001947983 */ /* 0x000f680000100a00 */
[----:B------:R-:W5:Y:S04]  /*b45d0*/  LDL.64 R146, [R1+0x8570] ;  /* 0x0085700001927983 */ /* 0x000f680000100a00 */
[----:B------:R-:W5:Y:S04]  /*b45e0*/  LDL.64 R138, [R1+0x8640] ;  /* 0x00864000018a7983 */ /* 0x000f680000100a00 */
[----:B------:R-:W5:Y:S01]  /*b45f0*/  LDL.128 R236, [R1+0x5d20] ;  /* 0x005d200001ec7983 */ /* 0x000f620000100c00 */
        /* <DEDUP_REMOVED lines=12> */
[----:B------:R-:W-:Y:S01]  /*b46c0*/  DFMA R116, R116, R128, R126 ;  /* 0x000000807474722b */ /* 0x000fe2000000007e */
[----:B---3--:R0:W-:Y:S03]  /*b46d0*/  STL.128 [R1+0x99a0], R156 ;  /* 0x0099a09c01007387 */ /* 0x0081e60000100c00 */
[----:B------:R-:W-:-:S06]  /*b46e0*/  FSETP.GEU.AND P2, PT, |R3|, 6.5827683646048100446e-37, PT ;  /* 0x036000000300780b */ /* 0x000fcc0003f4e200 */
[----:B------:R-:W-:-:S05]  /*b46f0*/  FFMA R0, RZ, R13, R117 ;  /* 0x0000000dff007223 */ /* 0x000fca0000000075 */
        /* <DEDUP_REMOVED lines=22> */
.L_x_4809:
[----:B------:R-:W-:Y:S05]  /*b4860*/  BSYNC.RECONVERGENT B3 ;  /* 0x0000000000037941 */ /* 0x000fea0003800200 */
.L_x_4808:
        /* <DEDUP_REMOVED lines=20> */
[-C--:B------:R-:W-:Y:S02]  /*b49b0*/  DFMA R50, R200, R116.reuse, R50 ;  /* 0x00000074c832722b */ /* 0x080fe40000000032 */
[-C--:B------:R-:W-:Y:S02]  /*b49c0*/  DFMA R132, R202, R116.reuse, R128 ;  /* 0x00000074ca84722b */ /* 0x080fe40000000080 */
[----:B------:R-:W-:-:S02]  /*b49d0*/  DFMA R138, R244, R116, R138 ;  /* 0x00000074f48a722b */ /* 0x000fc4000000008a */
[-C--:B--2---:R-:W-:Y:S02]  /*b49e0*/  DFMA R124, R134, R116.reuse, R124 ;  /* 0x00000074867c722b */ /* 0x084fe4000000007c */
[-C--:B------:R-:W-:Y:S02]  /*b49f0*/  DFMA R134, R204, R116.reuse, R136 ;  /* 0x00000074cc86722b */ /* 0x080fe40000000088 */
[-C--:B---3--:R-:W-:Y:S02]  /*b4a00*/  DFMA R48, R140, R116.reuse, R126 ;  /* 0x000000748c30722b */ /* 0x088fe4000000007e */
        /* <DEDUP_REMOVED lines=10> */
.L_x_4811:
[----:B------:R-:W-:Y:S05]  /*b4ab0*/  BSYNC.RECONVERGENT B3 ;  /* 0x0000000000037941 */ /* 0x000fea0003800200 */
.L_x_4810:
        /* <DEDUP_REMOVED lines=14> */
[----:B------:R-:W-:Y:S02]  /*b4ba0*/  DADD R2, -RZ, -R126 ;  /* 0x00000000ff027229 */ /* 0x000fe4000000097e */
[-C--:B------:R-:W-:Y:S02]  /*b4bb0*/  DFMA R126, R196, R118.reuse, R120 ;  /* 0x00000076c47e722b */ /* 0x080fe40000000078 */
[-C--:B------:R-:W-:Y:S02]  /*b4bc0*/  DFMA R120, R174, R118.reuse, R134 ;  /* 0x00000076ae78722b */ /* 0x080fe40000000086 */
[-C--:B------:R-:W-:Y:S02]  /*b4bd0*/  DFMA R134, R192, R118.reuse, R136 ;  /* 0x00000076c086722b */ /* 0x080fe40000000088 */
[----:B------:R-:W-:Y:S01]  /*b4be0*/  FFMA R0, RZ, R29, R49 ;  /* 0x0000001dff007223 */ /* 0x000fe20000000031 */
[----:B------:R-:W-:Y:S01]  /*b4bf0*/  DFMA R136, R194, R118, R138 ;  /* 0x00000076c288722b */ /* 0x000fe2000000008a */
[----:B------:R-:W-:-:S03]  /*b4c00*/  FSETP.GEU.AND P2, PT, |R3|, 6.5827683646048100446e-37, PT ;  /* 0x036000000300780b */ /* 0x000fc60003f4e200 */
[----:B------:R-:W-:Y:S01]  /*b4c10*/  FSETP.GT.AND P1, PT, |R0|, 1.469367938527859385e-39, PT ;  /* 0x001000000000780b */ /* 0x000fe20003f24200 */
[-C--:B--2---:R-:W-:Y:S02]  /*b4c20*/  DFMA R130, R130, R118.reuse, R124 ;  /* 0x000000768282722b */ /* 0x084fe4000000007c */
[-C--:B------:R-:W-:Y:S02]  /*b4c30*/  DFMA R124, R198, R118.reuse, R50 ;  /* 0x00000076c67c722b */ /* 0x080fe40000000032 */
[-C--:B---3--:R-:W-:Y:S02]  /*b4c40*/  DFMA R128, R140, R118.reuse, R122 ;  /* 0x000000768c80722b */ /* 0x088fe4000000007a */
        /* <DEDUP_REMOVED lines=10> */
.L_x_4813:
[----:B------:R-:W-:Y:S05]  /*b4cf0*/  BSYNC.RECONVERGENT B3 ;  /* 0x0000000000037941 */ /* 0x000fea0003800200 */
.L_x_4812:
[----:B------:R-:W2:Y:S01]  /*b4d00*/  LDL.64 R138, [R1+0x8420] ;  /* 0x00842000018a7983 */ /* 0x000ea20000100a00 */
        /* <DEDUP_REMOVED lines=17> */
[-C--:B------:R-:W-:Y:S01]  /*b4e20*/  DFMA R126, R186, R48.reuse, R122 ;  /* 0x00000030ba7e722b */ /* 0x080fe2000000007a */
[----:B------:R-:W-:Y:S01]  /*b4e30*/  FSETP.GEU.AND P2, PT, |R3|, 6.5827683646048100446e-37, PT ;  /* 0x036000000300780b */ /* 0x000fe20003f4e200 */
[----:B------:R-:W-:-:S02]  /*b4e40*/  DFMA R124, R176, R48, R120 ;  /* 0x00000030b07c722b */ /* 0x000fc40000000078 */
[----:B------:R-:W-:Y:S01]  /*b4e50*/  FSETP.GT.AND P1, PT, |R0|, 1.469367938527859385e-39, PT ;  /* 0x001000000000780b */ /* 0x000fe20003f24200 */
[-C--:B------:R-:W-:Y:S02]  /*b4e60*/  DFMA R122, R178, R48.reuse, R134 ;  /* 0x00000030b27a722b */ /* 0x080fe40000000086 */
[----:B--2---:R-:W-:-:S10]  /*b4e70*/  DFMA R120, R138, R48, R136 ;  /* 0x000000308a78722b */ /* 0x004fd40000000088 */
        /* <DEDUP_REMOVED lines=9> */
.L_x_4815:
[----:B------:R-:W-:Y:S05]  /*b4f10*/  BSYNC.RECONVERGENT B3 ;  /* 0x0000000000037941 */ /* 0x000fea0003800200 */
.L_x_4814:
[----:B------:R-:W2:Y:S01]  /*b4f20*/  LDL.64 R144, [R1+0x88d0] ;  /* 0x0088d00001907983 */ /* 0x000ea20000100a00 */
[----:B------:R-:W-:Y:S01]  /*b4f30*/  IMAD.MOV.U32 R2, RZ, RZ, 0x1 ;  /* 0x00000001ff027424 */ /* 0x000fe200078e00ff */
[-C--:B------:R-:W-:Y:S01]  /*b4f40*/  DFMA R132, R46, R50.reuse, R132 ;  /* 0x000000322e84722b */ /* 0x080fe20000000084 */
[----:B------:R-:W-:Y:S01]  /*b4f50*/  BSSY.RECONVERGENT B3, `(.L_x_4816) ;  /* 0x000001d000037945 */ /* 0x000fe20003800200 */
[-C--:B------:R-:W-:Y:S02]  /*b4f60*/  DFMA R140, R220, R50.reuse, R130 ;  /* 0x00000032dc8c722b */ /* 0x080fe40000000082 */
[-C--:B------:R-:W-:Y:S02]  /*b4f70*/  DFMA R138, R222, R50.reuse, R128 ;  /* 0x00000032de8a722b */ /* 0x080fe40000000080 */
[----:B------:R-:W-:Y:S02]  /*b4f80*/  DFMA R130, R190, R50, R120 ;  /* 0x00000032be82722b */ /* 0x000fe40000000078 */
[----:B------:R-:W-:-:S10]  /*b4f90*/  DADD R142, -RZ, -R132 ;  /* 0x00000000ff8e7229 */ /* 0x000fd40000000984 */
[----:B------:R-:W-:Y:S01]  /*b4fa0*/  FSETP.GEU.AND P2, PT, |R143|, 6.5827683646048100446e-37, PT ;  /* 0x036000008f00780b */ /* 0x000fe20003f4e200 */
        /* <DEDUP_REMOVED lines=23> */
.L_x_4817:
[----:B------:R-:W-:Y:S05]  /*b5120*/  BSYNC.RECONVERGENT B3 ;  /* 0x0000000000037941 */ /* 0x000fea0003800200 */
.L_x_4816:
[----:B------:R-:W2:Y:S04]  /*b5130*/  LDL.64 R142, [R1+0x85c0] ;  /* 0x0085c000018e7983 */ /* 0x000ea80000100a00 */
[----:B------:R-:W3:Y:S04]  /*b5140*/  LDL.64 R148, [R1+0x8470] ;  /* 0x0084700001947983 */ /* 0x000ee80000100a00 */
[----:B------:R-:W4:Y:S01]  /*b5150*/  LDL.64 R144, [R1+0x88d8] ;  /* 0x0088d80001907983 */ /* 0x000f220000100a00 */
[----:B------:R-:W-:Y:S02]  /*b5160*/  DADD R120, -RZ, -R34 ;  /* 0x00000000ff787229 */ /* 0x000fe40000000922 */
[----:B------:R-:W-:Y:S01]  /*b5170*/  DADD R122, -RZ, -R52 ;  /* 0x00000000ff7a7229 */ /* 0x000fe20000000934 */
[----:B------:R0:W5:Y:S01]  /*b5180*/  LDL.64 R128, [R1+0x6508] ;  /* 0x0065080001807983 */ /* 0x0001620000100a00 */
[----:B------:R-:W-:-:S02]  /*b5190*/  DADD R52, -RZ, -R78 ;  /* 0x00000000ff347229 */ /* 0x000fc4000000094e */
[----:B------:R-:W-:Y:S01]  /*b51a0*/  DADD R54, -RZ, -R54 ;  /* 0x00000000ff367229 */ /* 0x000fe20000000936 */
[----:B------:R0:W5:Y:S04]  /*b51b0*/  LDL.128 R124, [R1+0x64a0] ;  /* 0x0064a000017c7983 */ /* 0x0001680000100c00 */
[----:B------:R1:W-:Y:S01]  /*b51c0*/  STL.128 [R1+0x6350], R120 ;  /* 0x0063507801007387 */ /* 0x0003e20000100c00 */
[----:B------:R-:W-:Y:S02]  /*b51d0*/  DADD R60, -RZ, -R60 ;  /* 0x00000000ff3c7229 */ /* 0x000fe4000000093c */
[----:B------:R-:W-:Y:S01]  /*b51e0*/  DADD R62, -RZ, -R62 ;  /* 0x00000000ff3e7229 */ /* 0x000fe2000000093e */
[----:B------:R0:W-:Y:S01]  /*b51f0*/  STL.128 [R1+0x6380], R52 ;  /* 0x0063803401007387 */ /* 0x0001e20000100c00 */
[----:B------:R-:W-:-:S02]  /*b5200*/  DADD R68, -RZ, -R68 ;  /* 0x00000000ff447229 */ /* 0x000fc40000000944 */
[----:B------:R-:W-:Y:S02]  /*b5210*/  DADD R80, -RZ, -R80 ;  /* 0x00000000ff507229 */ /* 0x000fe40000000950 */
[----:B-1----:R-:W-:Y:S02]  /*b5220*/  DADD R120, -RZ, -R70 ;  /* 0x00000000ff787229 */ /* 0x002fe40000000946 */
        /* <DEDUP_REMOVED lines=10> */
[----:B0-----:R-:W-:Y:S02]  /*b52d0*/  DADD R52, -RZ, -R90 ;  /* 0x00000000ff347229 */ /* 0x001fe4000000095a */
[----:B------:R-:W-:Y:S01]  /*b52e0*/  DADD R54, -RZ, -R88 ;  /* 0x00000000ff367229 */ /* 0x000fe20000000958 */
[----:B------:R-:W-:Y:S01]  /*b52f0*/  STL.128 [R1+0x6390], R60 ;  /* 0x0063903c01007387 */ /* 0x000fe20000100c00 */
[----:B-1----:R-:W-:-:S02]  /*b5300*/  DADD R120, -RZ, -R94 ;  /* 0x00000000ff787229 */ /* 0x002fc4000000095e */
[----:B------:R-:W-:Y:S01]  /*b5310*/  DADD R122, -RZ, -R92 ;  /* 0x00000000ff7a7229 */ /* 0x000fe2000000095c */
[----:B------:R-:W-:Y:S04]  /*b5320*/  STL.128 [R1+0x63b0], R68 ;  /* 0x0063b04401007387 */ /* 0x000fe80000100c00 */
[----:B------:R0:W-:Y:S04]  /*b5330*/  STL.128 [R1+0x63a0], R52 ;  /* 0x0063a03401007387 */ /* 0x0001e80000100c00 */
[----:B------:R-:W-:Y:S04]  /*b5340*/  STL.128 [R1+0x6370], R120 ;  /* 0x0063707801007387 */ /* 0x000fe80000100c00 */
[----:B------:R-:W-:Y:S04]  /*b5350*/  STL.128 [R1+0x63c0], R80 ;  /* 0x0063c05001007387 */ /* 0x000fe80000100c00 */
[----:B------:R-:W-:Y:S01]  /*b5360*/  STL.128 [R1+0x63d0], R100 ;  /* 0x0063d06401007387 */ /* 0x000fe20000100c00 */
[----:B0-----:R-:W-:-:S03]  /*b5370*/  DADD R52, -RZ, -R110 ;  /* 0x00000000ff347229 */ /* 0x001fc6000000096e */
[----:B------:R-:W-:Y:S04]  /*b5380*/  STL.128 [R1+0x63f0], R112 ;  /* 0x0063f07001007387 */ /* 0x000fe80000100c00 */
[----:B------:R0:W-:Y:S04]  /*b5390*/  STL.128 [R1+0x6400], R116 ;  /* 0x0064007401007387 */ /* 0x0001e80000100c00 */
        /* <DEDUP_REMOVED lines=10> */
[----:B------:R1:W5:Y:S01]  /*b5440*/  LDL.128 R80, [R1+0x6520] ;  /* 0x0065200001507983 */ /* 0x0003620000100c00 */
[----:B------:R-:W-:Y:S01]  /*b5450*/  DADD R54, -RZ, -R104 ;  /* 0x00000000ff367229 */ /* 0x000fe20000000968 */
[----:B------:R-:W-:-:S06]  /*b5460*/  MOV R34, 0x1 ;  /* 0x0000000100227802 */ /* 0x000fcc0000000f00 */
[----:B------:R-:W-:Y:S01]  /*b5470*/  STL.128 [R1+0x63e0], R52 ;  /* 0x0063e03401007387 */ /* 0x000fe20000100c00 */
[----:B------:R-:W-:Y:S02]  /*b5480*/  DADD R48, -RZ, -R48 ;  /* 0x00000000ff307229 */ /* 0x000fe40000000930 */
[----:B------:R-:W-:Y:S02]  /*b5490*/  DADD R50, -RZ, -R50 ;  /* 0x00000000ff327229 */ /* 0x000fe40000000932 */
[----:B------:R-:W-:Y:S02]  /*b54a0*/  DADD R150, -RZ, -R36 ;  /* 0x00000000ff967229 */ /* 0x000fe40000000924 */
[-C--:B------:R-:W-:Y:S02]  /*b54b0*/  DFMA R232, R216, R2.reuse, R138 ;  /* 0x00000002d8e8722b */ /* 0x080fe4000000008a */
[-C--:B------:R-:W-:Y:S01]  /*b54c0*/  DFMA R234, R218, R2.reuse, R136 ;  /* 0x00000002daea722b */ /* 0x080fe20000000088 */
[----:B------:R0:W-:Y:S01]  /*b54d0*/  STL.128 [R1+0x6410], R48 ;  /* 0x0064103001007387 */ /* 0x0001e20000100c00 */
[----:B------:R-:W-:-:S02]  /*b54e0*/  DFMA R208, R224, R2, R134 ;  /* 0x00000002e0d0722b */ /* 0x000fc40000000086 */
[----:B------:R-:W-:Y:S02]  /*b54f0*/  DFMA R210, R226, R2, R132 ;  /* 0x00000002e2d2722b */ /* 0x000fe40000000084 */
[----:B0-----:R-:W-:Y:S01]  /*b5500*/  DADD R48, -RZ, -R2 ;  /* 0x00000000ff307229 */ /* 0x001fe20000000902 */
[----:B------:R-:W-:Y:S04]  /*b5510*/  STL.128 [R1+0x6430], R232 ;  /* 0x006430e801007387 */ /* 0x000fe80000100c00 */
[----:B------:R-:W-:Y:S01]  /*b5520*/  STL.128 [R1+0x6440], R208 ;  /* 0x006440d001007387 */ /* 0x000fe20000100c00 */
[----:B------:R-:W-:Y:S01]  /*b5530*/  BSSY.RECONVERGENT B3, `(.L_x_4818) ;  /* 0x000001e000037945 */ /* 0x000fe20003800200 */
[----:B--2---:R-:W0:Y:S02]  /*b5540*/  MUFU.RCP64H R35, R143 ;  /* 0x0000008f00237308 */ /* 0x004e240000001800 */
[----:B0-----:R-:W-:-:S08]  /*b5550*/  DFMA R52, -R142, R34, 1 ;  /* 0x3ff000008e34742b */ /* 0x001fd00000000122 */
[----:B------:R-:W-:-:S08]  /*b5560*/  DFMA R52, R52, R52, R52 ;  /* 0x000000343434722b */ /* 0x000fd00000000034 */
[----:B------:R-:W-:-:S08]  /*b5570*/  DFMA R34, R34, R52, R34 ;  /* 0x000000342222722b */ /* 0x000fd00000000022 */
[----:B------:R-:W-:-:S08]  /*b5580*/  DFMA R52, -R142, R34, 1 ;  /* 0x3ff000008e34742b */ /* 0x000fd00000000122 */
[----:B------:R-:W-:Y:S01]  /*b5590*/  DFMA R34, R34, R52, R34 ;  /* 0x000000342222722b */ /* 0x000fe20000000022 */
[----:B---3--:R-:W-:-:S07]  /*b55a0*/  IMAD.MOV.U32 R36, RZ, RZ, R148 ;  /* 0x000000ffff247224 */ /* 0x008fce00078e0094 */
[----:B------:R-:W-:Y:S01]  /*b55b0*/  DMUL R52, R34, -R106 ;  /* 0x8000006a22347228 */ /* 0x000fe20000000000 */
[----:B------:R-:W-:Y:S01]  /*b55c0*/  IMAD.MOV.U32 R37, RZ, RZ, R149 ;  /* 0x000000ffff257224 */ /* 0x000fe200078e0095 */
[----:B----4-:R-:W-:-:S06]  /*b55d0*/  DFMA R50, R144, R2, R140 ;  /* 0x000000029032722b */ /* 0x010fcc000000008c */
[----:B------:R-:W-:Y:S02]  /*b55e0*/  DFMA R54, -R142, R52, -R106 ;  /* 0x000000348e36722b */ /* 0x000fe4000000096a */
[----:B------:R-:W-:-:S06]  /*b55f0*/  DFMA R2, R36, R2, R130 ;  /* 0x000000022402722b */ /* 0x000fcc0000000082 */
[----:B------:R-:W-:Y:S01]  /*b5600*/  DFMA R34, R34, R54, R52 ;  /* 0x000000362222722b */ /* 0x000fe20000000034 */
[----:B------:R0:W-:Y:S04]  /*b5610*/  STL.64 [R1+0x8460], R2 ;  /* 0x0084600201007387 */ /* 0x0001e80000100a00 */
[----:B------:R1:W-:Y:S01]  /*b5620*/  STL.128 [R1+0x6340], R148 ;  /* 0x0063409401007387 */ /* 0x0003e20000100c00 */
[----:B0-----:R-:W-:-:S03]  /*b5630*/  DADD R2, -RZ, -R106 ;  /* 0x00000000ff027229 */ /* 0x001fc6000000096a */
[----:B------:R1:W-:Y:S01]  /*b5640*/  STL.128 [R1+0x6420], R48 ;  /* 0x0064203001007387 */ /* 0x0003e20000100c00 */
[----:B------:R-:W-:-:S05]  /*b5650*/  FFMA R0, RZ, R143, R35 ;  /* 0x0000008fff007223 */ /* 0x000fca0000000023 */
[----:B------:R-:W-:Y:S02]  /*b5660*/  FSETP.GT.AND P1, PT, |R0|, 1.469367938527859385e-39, PT ;  /* 0x001000000000780b */ /* 0x000fe40003f24200 */
[----:B------:R-:W-:-:S13]  /*b5670*/  FSETP.GEU.AND P2, PT, |R3|, 6.5827683646048100446e-37, PT ;  /* 0x036000000300780b */ /* 0x000fda0003f4e200 */
        /* <DEDUP_REMOVED lines=9> */
.L_x_4819:
[----:B------:R-:W-:Y:S05]  /*b5710*/  BSYNC.RECONVERGENT B3 ;  /* 0x0000000000037941 */ /* 0x000fea0003800200 */
.L_x_4818:
        /* <DEDUP_REMOVED lines=28> */
.L_x_4821:
[----:B------:R-:W-:Y:S05]  /*b58e0*/  BSYNC.RECONVERGENT B3 ;  /* 0x0000000000037941 */ /* 0x000fea0003800200 */
.L_x_4820:
[----:B------:R-:W2:Y:S04]  /*b58f0*/  LDL.128 R52, [R1+0x43e0] ;  /* 0x0043e00001347983 */ /* 0x000ea80000100c00 */
        /* <DEDUP_REMOVED lines=26> */
.L_x_4823:
[----:B------:R-:W-:Y:S05]  /*b5aa0*/  BSYNC.RECONVERGENT B3 ;  /* 0x0000000000037941 */ /* 0x000fea0003800200 */
.L_x_4822:
        /* <DEDUP_REMOVED lines=26> */
.L_x_4825:
[----:B------:R-:W-:Y:S05]  /*b5c50*/  BSYNC.RECONVERGENT B3 ;  /* 0x0000000000037941 */ /* 0x000fea0003800200 */
.L_x_4824:
        /* <DEDUP_REMOVED lines=27> */
.L_x_4827:
[----:B------:R-:W-:Y:S05]  /*b5e10*/  BSYNC.RECONVERGENT B3 ;  /* 0x0000000000037941 */ /* 0x000fea0003800200 */
.L_x_4826:
        /* <DEDUP_REMOVED lines=26> */
.L_x_4829:
[----:B------:R-:W-:Y:S05]  /*b5fc0*/  BSYNC.RECONVERGENT B3 ;  /* 0x0000000000037941 */ /* 0x000fea0003800200 */
.L_x_4828:
[----:B------:R-:W2:Y:S01]  /*b5fd0*/  LDL.64 R76, [R1+0x8cf8] ;  /* 0x008cf800014c7983 */ /* 0x000ea20000100a00 */
[----:B------:R-:W-:Y:S01]  /*b5fe0*/  IMAD.MOV.U32 R2, RZ, RZ, 0x1 ;  /* 0x00000001ff027424 */ /* 0x000fe200078e00ff */
[----:B------:R-:W-:Y:S01]  /*b5ff0*/  BSSY.RECONVERGENT B3, `(.L_x_4830) ;  /* 0x0000019000037945 */ /* 0x000fe20003800200 */
[-C--:B------:R-:W-:Y:S02]  /*b6000*/  DFMA R68, R74, R60.reuse, R68 ;  /* 0x0000003c4a44722b */ /* 0x080fe40000000044 */
[----:B------:R-:W-:Y:S01]  /*b6010*/  DFMA R72, R84, R60, R112 ;  /* 0x0000003c5448722b */ /* 0x000fe20000000070 */
        /* <DEDUP_REMOVED lines=22> */
.L_x_4831:
[----:B------:R-:W-:Y:S05]  /*b6180*/  BSYNC.RECONVERGENT B3 ;  /* 0x0000000000037941 */ /* 0x000fea0003800200 */
.L_x_4830:
[----:B------:R-:W2:Y:S04]  /*b6190*/  LDL.64 R112, [R1+0x8960] ;  /* 0x0089600001707983 */ /* 0x000ea80000100a00 */
[----:B------:R-:W3:Y:S04]  /*b61a0*/  LDL.64 R74, [R1+0x99d0] ;  /* 0x0099d000014a7983 */ /* 0x000ee80000100a00 */
[----:B------:R-:W4:Y:S04]  /*b61b0*/  LDL.64 R118, [R1+0x5100] ;  /* 0x0051000001767983 */ /* 0x000f280000100a00 */
[----:B------:R-:W5:Y:S04]  /*b61c0*/  LDL.64 R104, [R1+0x50e0] ;  /* 0x0050e00001687983 */ /* 0x000f680000100a00 */
[----:B------:R-:W5:Y:S04]  /*b61d0*/  LDL.LU.64 R78, [R1+0x8c78] ;  /* 0x008c7800014e7983 */ /* 0x000f680000300a00 */
        /* <DEDUP_REMOVED lines=16> */
[----:B----4-:R-:W-:Y:S03]  /*b62e0*/  STL.64 [R1+0x84b0], R118 ;  /* 0x0084b07601007387 */ /* 0x010fe60000100a00 */
[----:B------:R-:W-:-:S06]  /*b62f0*/  FSETP.GEU.AND P2, PT, |R3|, 6.5827683646048100446e-37, PT ;  /* 0x036000000300780b */ /* 0x000fcc0003f4e200 */
[----:B------:R-:W-:-:S05]  /*b6300*/  FFMA R0, RZ, R113, R71 ;  /* 0x00000071ff007223 */ /* 0x000fca0000000047 */
[----:B------:R-:W-:Y:S01]  /*b6310*/  FSETP.GT.AND P1, PT, |R0|, 1.469367938527859385e-39, PT ;  /* 0x001000000000780b */ /* 0x000fe20003f24200 */
[----:B-----5:R0:W-:Y:S01]  /*b6320*/  STL.64 [R1+0x8478], R104 ;  /* 0x0084786801007387 */ /* 0x0201e20000100a00 */
[-C--:B------:R-:W-:Y:S02]  /*b6330*/  DFMA R78, R78, R62.reuse, R108 ;  /* 0x0000003e4e4e722b */ /* 0x080fe4000000006c */
[-C--:B------:R-:W-:Y:S02]  /*b6340*/  DFMA R76, R132, R62.reuse, R126 ;  /* 0x0000003e844c722b */ /* 0x080fe4000000007e */
[-C--:B------:R-:W-:Y:S02]  /*b6350*/  DFMA R84, R84, R62.reuse, R92 ;  /* 0x0000003e5454722b */ /* 0x080fe4000000005c */
[-C--:B------:R-:W-:Y:S02]  /*b6360*/  DFMA R106, R106, R62.reuse, R90 ;  /* 0x0000003e6a6a722b */ /* 0x080fe4000000005a */
[----:B------:R-:W-:-:S02]  /*b6370*/  DFMA R74, R118, R62, R80 ;  /* 0x0000003e764a722b */ /* 0x000fc40000000050 */
[----:B0-----:R-:W-:Y:S01]  /*b6380*/  DFMA R104, R104, R62, R72 ;  /* 0x0000003e6868722b */ /* 0x001fe20000000048 */
        /* <DEDUP_REMOVED lines=9> */
.L_x_4833:
[----:B------:R-:W-:Y:S05]  /*b6420*/  BSYNC.RECONVERGENT B3 ;  /* 0x0000000000037941 */ /* 0x000fea0003800200 */
.L_x_4832:
[----:B------:R-:W2:Y:S04]  /*b6430*/  LDL.128 R132, [R1+0x5210] ;  /* 0x0052100001847983 */ /* 0x000ea80000100c00 */
[----:B------:R-:W3:Y:S04]  /*b6440*/  LDL.64 R90, [R1+0x9ba0] ;  /* 0x009ba000015a7983 */ /* 0x000ee80000100a00 */
[----:B------:R-:W4:Y:S04]  /*b6450*/  LDL.64 R118, [R1+0x9ba8] ;  /* 0x009ba80001767983 */ /* 0x000f280000100a00 */
[----:B------:R-:W5:Y:S04]  /*b6460*/  LDL.LU.64 R116, [R1+0x8bd0] ;  /* 0x008bd00001747983 */ /* 0x000f680000300a00 */
[----:B------:R-:W5:Y:S04]  /*b6470*/  LDL.64 R126, [R1+0x8968] ;  /* 0x00896800017e7983 */ /* 0x000f680000100a00 */
        /* <DEDUP_REMOVED lines=36> */
.L_x_4835:
[----:B------:R-:W-:Y:S05]  /*b66c0*/  BSYNC.RECONVERGENT B3 ;  /* 0x0000000000037941 */ /* 0x000fea0003800200 */
.L_x_4834:
[----:B------:R-:W2:Y:S04]  /*b66d0*/  LDL.LU.64 R74, [R1+0x87e0] ;  /* 0x0087e000014a7983 */ /* 0x000ea80000300a00 */
        /* <DEDUP_REMOVED lines=14> */
[----:B------:R-:W-:Y:S02]  /*b67c0*/  DFMA R4, R2, R4, R2 ;  /* 0x000000040204722b */ /* 0x000fe40000000002 */
[----:B--2---:R-:W-:-:S06]  /*b67d0*/  DFMA R2, R74, R72, R124 ;  /* 0x000000484a02722b */ /* 0x004fcc000000007c */
[----:B------:R-:W-:Y:S02]  /*b67e0*/  DFMA R74, -R38, R4, 1 ;  /* 0x3ff00000264a742b */ /* 0x000fe40000000104 */
[-C--:B---3--:R-:W-:Y:S02]  /*b67f0*/  DFMA R108, R108, R72.reuse, R94 ;  /* 0x000000486c6c722b */ /* 0x088fe4000000005e */
[----:B----4-:R-:W-:-:S04]  /*b6800*/  DFMA R112, R112, R72, R88 ;  /* 0x000000487070722b */ /* 0x010fc80000000058 */
[----:B------:R-:W-:Y:S02]  /*b6810*/  DFMA R4, R4, R74, R4 ;  /* 0x0000004a0404722b */ /* 0x000fe40000000004 */
[-C--:B-----5:R-:W-:Y:S02]  /*b6820*/  DFMA R84, R84, R72.reuse, R100 ;  /* 0x000000485454722b */ /* 0x0a0fe40000000064 */
[----:B------:R-:W-:-:S04]  /*b6830*/  DFMA R78, R78, R72, R120 ;  /* 0x000000484e4e722b */ /* 0x000fc80000000078 */
[----:B------:R-:W-:-:S08]  /*b6840*/  DMUL R74, R4, -R2 ;  /* 0x80000002044a7228 */ /* 0x000fd00000000000 */
        /* <DEDUP_REMOVED lines=20> */
.L_x_4837:
[----:B------:R-:W-:Y:S05]  /*b6990*/  BSYNC.RECONVERGENT B3 ;  /* 0x0000000000037941 */ /* 0x000fea0003800200 */
.L_x_4836:
        /* <DEDUP_REMOVED lines=51> */
.L_x_4839:
[----:B------:R-:W-:Y:S05]  /*b6cd0*/  BSYNC.RECONVERGENT B3 ;  /* 0x0000000000037941 */ /* 0x000fea0003800200 */
.L_x_4838:
        /* <DEDUP_REMOVED lines=54> */
.L_x_4841:
[----:B------:R-:W-:Y:S05]  /*b7040*/  BSYNC.RECONVERGENT B3 ;  /* 0x0000000000037941 */ /* 0x000fea0003800200 */
.L_x_4840:
        /* <DEDUP_REMOVED lines=49> */
.L_x_4843:
[----:B------:R-:W-:Y:S05]  /*b7360*/  BSYNC.RECONVERGENT B3 ;  /* 0x0000000000037941 */ /* 0x000fea0003800200 */
.L_x_4842:
        /* <DEDUP_REMOVED lines=49> */
.L_x_4845:
[----:B------:R-:W-:Y:S05]  /*b7680*/  BSYNC.RECONVERGENT B3 ;  /* 0x0000000000037941 */ /* 0x000fea0003800200 */
.L_x_4844:
        /* <DEDUP_REMOVED lines=49> */
.L_x_4847:
[----:B------:R-:W-:Y:S05]  /*b79a0*/  BSYNC.RECONVERGENT B3 ;  /* 0x0000000000037941 */ /* 0x000fea0003800200 */
.L_x_4846:
        /* <DEDUP_REMOVED lines=44> */
.L_x_4849:
[----:B------:R-:W-:Y:S05]  /*b7c70*/  BSYNC.RECONVERGENT B3 ;  /* 0x0000000000037941 */ /* 0x000fea0003800200 */
.L_x_4848:
        /* <DEDUP_REMOVED lines=36> */
.L_x_4851:
[----:B------:R-:W-:Y:S05]  /*b7ec0*/  BSYNC.RECONVERGENT B3 ;  /* 0x0000000000037941 */ /* 0x000fea0003800200 */
.L_x_4850:
[----:B------:R-:W2:Y:S04]  /*b7ed0*/  LDL.64 R108, [R1+0x8b80] ;  /* 0x008b8000016c7983 */ /* 0x000ea80000100a00 */
[----:B------:R-:W3:Y:S01]  /*b7ee0*/  LDL.64 R106, [R1+0x8b88] ;  /* 0x008b8800016a7983 */ /* 0x000ee20000100a00 */
[----:B------:R-:W0:Y:S01]  /*b7ef0*/  MUFU.RCP64H R3, R29 ;  /* 0x0000001d00037308 */ /* 0x000e220000001800 */
[----:B------:R-:W-:Y:S01]  /*b7f00*/  MOV R2, 0x1 ;  /* 0x0000000100027802 */ /* 0x000fe20000000f00 */
        /* <DEDUP_REMOVED lines=31> */
.L_x_4853:
[----:B------:R-:W-:Y:S05]  /*b8100*/  BSYNC.RECONVERGENT B3 ;  /* 0x0000000000037941 */ /* 0x000fea0003800200 */
.L_x_4852:
[----:B------:R-:W2:Y:S01]  /*b8110*/  LDL.64 R114, [R1+0x8420] ;  /* 0x0084200001727983 */ /* 0x000ea20000100a00 */
        /* <DEDUP_REMOVED lines=17> */
[-C--:B------:R-:W-:Y:S02]  /*b8230*/  DFMA R92, R176, R84.reuse, R108 ;  /* 0x00000054b05c722b */ /* 0x080fe4000000006c */
[-C--:B------:R-:W-:Y:S02]  /*b8240*/  DFMA R108, R178, R84.reuse, R110 ;  /* 0x00000054b26c722b */ /* 0x080fe4000000006e */
[----:B------:R-:W-:Y:S01]  /*b8250*/  DFMA R100, R184, R84, R90 ;  /* 0x00000054b864722b */ /* 0x000fe2000000005a */
        /* <DEDUP_REMOVED lines=12> */
.L_x_4855:
[----:B------:R-:W-:Y:S05]  /*b8320*/  BSYNC.RECONVERGENT B3 ;  /* 0x0000000000037941 */ /* 0x000fea0003800200 */
.L_x_4854:
        /* <DEDUP_REMOVED lines=21> */
[----:B------:R-:W-:Y:S02]  /*b8480*/  DFMA R92, R190, R88, R110 ;  /* 0x00000058be5c722b */ /* 0x000fe4000000006e */
        /* <DEDUP_REMOVED lines=10> */
.L_x_4857:
[----:B------:R-:W-:Y:S05]  /*b8530*/  BSYNC.RECONVERGENT B3 ;  /* 0x0000000000037941 */ /* 0x000fea0003800200 */
.L_x_4856:
[----:B------:R-:W2:Y:S04]  /*b8540*/  LDL.64 R110, [R1+0x88d8] ;  /* 0x0088d800016e7983 */ /* 0x000ea80000100a00 */
[----:B------:R-:W3:Y:S01]  /*b8550*/  LDL.64 R112, [R1+0x8470] ;  /* 0x0084700001707983 */ /* 0x000ee20000100a00 */
[----:B------:R-:W0:Y:S01]  /*b8560*/  MUFU.RCP64H R3, R51 ;  /* 0x0000003300037308 */ /* 0x000e220000001800 */
[----:B------:R-:W-:Y:S01]  /*b8570*/  MOV R2, 0x1 ;  /* 0x0000000100027802 */ /* 0x000fe20000000f00 */
[----:B------:R-:W-:Y:S01]  /*b8580*/  BSSY.RECONVERGENT B3, `(.L_x_4858) ;  /* 0x000001c000037945 */ /* 0x000fe20003800200 */
[-C--:B------:R-:W-:Y:S02]  /*b8590*/  DFMA R168, R216, R90.reuse, R104 ;  /* 0x0000005ad8a8722b */ /* 0x080fe40000000068 */
        /* <DEDUP_REMOVED lines=26> */
.L_x_4859:
[----:B------:R-:W-:Y:S05]  /*b8740*/  BSYNC.RECONVERGENT B3 ;  /* 0x0000000000037941 */ /* 0x000fea0003800200 */
.L_x_4858:
[----:B------:R-:W-:Y:S01]  /*b8750*/  DADD R92, -RZ, -R36 ;  /* 0x00000000ff5c7229 */ /* 0x000fe20000000924 */
[----:B------:R0:W5:Y:S01]  /*b8760*/  LDL.64 R166, [R1+0x6678] ;  /* 0x0066780001a67983 */ /* 0x0001620000100a00 */
[----:B------:R-:W-:Y:S01]  /*b8770*/  DADD R36, -RZ, -R4 ;  /* 0x00000000ff247229 */ /* 0x000fe20000000904 */
[----:B------:R-:W1:Y:S01]  /*b8780*/  MUFU.RCP64H R5, R33 ;  /* 0x0000002100057308 */ /* 0x000e620000001800 */
[----:B------:R-:W-:Y:S01]  /*b8790*/  DADD R52, -RZ, -R52 ;  /* 0x00000000ff347229 */ /* 0x000fe20000000934 */
[----:B------:R-:W-:Y:S01]  /*b87a0*/  IMAD.MOV.U32 R4, RZ, RZ, 0x1 ;  /* 0x00000001ff047424 */ /* 0x000fe200078e00ff */
[----:B------:R-:W-:Y:S01]  /*b87b0*/  DADD R54, -RZ, -R54 ;  /* 0x00000000ff367229 */ /* 0x000fe20000000936 */
[----:B------:R0:W5:Y:S01]  /*b87c0*/  LDL.128 R140, [R1+0x6570] ;  /* 0x00657000018c7983 */ /* 0x0001620000100c00 */
[----:B------:R-:W-:Y:S02]  /*b87d0*/  DADD R38, -RZ, -R38 ;  /* 0x00000000ff267229 */ /* 0x000fe40000000926 */
[----:B------:R-:W-:Y:S01]  /*b87e0*/  DADD R94, -RZ, -R48 ;  /* 0x00000000ff5e7229 */ /* 0x000fe20000000930 */
[----:B------:R0:W5:Y:S01]  /*b87f0*/  LDL.128 R152, [R1+0x6580] ;  /* 0x0065800001987983 */ /* 0x0001620000100c00 */
[----:B------:R-:W-:-:S02]  /*b8800*/  DADD R60, -RZ, -R60 ;  /* 0x00000000ff3c7229 */ /* 0x000fc4000000093c */
[----:B------:R-:W-:Y:S01]  /*b8810*/  DADD R62, -RZ, -R62 ;  /* 0x00000000ff3e7229 */ /* 0x000fe2000000093e */
[----:B------:R2:W-:Y:S01]  /*b8820*/  STL.128 [R1+0x6470], R52 ;  /* 0x0064703401007387 */ /* 0x0005e20000100c00 */
[----:B------:R-:W-:-:S03]  /*b8830*/  DADD R68, -RZ, -R68 ;  /* 0x00000000ff447229 */ /* 0x000fc60000000944 */
[----:B------:R3:W-:Y:S04]  /*b8840*/  STL.128 [R1+0x64a0], R36 ;  /* 0x0064a02401007387 */ /* 0x0007e80000100c00 */
[----:B------:R-:W-:Y:S04]  /*b8850*/  STL.128 [R1+0x6460], R92 ;  /* 0x0064605c01007387 */ /* 0x000fe80000100c00 */
[----:B------:R4:W-:Y:S01]  /*b8860*/  STL.128 [R1+0x6480], R60 ;  /* 0x0064803c01007387 */ /* 0x0009e20000100c00 */
[----:B--2---:R-:W-:-:S03]  /*b8870*/  DADD R52, -RZ, -R70 ;  /* 0x00000000ff347229 */ /* 0x004fc60000000946 */
[----:B------:R0:W5:Y:S01]  /*b8880*/  LDL.128 R148, [R1+0x65b0] ;  /* 0x0065b00001947983 */ /* 0x0001620000100c00 */
[----:B------:R-:W-:Y:S02]  /*b8890*/  DADD R70, -RZ, -R20 ;  /* 0x00000000ff467229 */ /* 0x000fe40000000914 */
[----:B-1----:R-:W-:Y:S01]  /*b88a0*/  DFMA R20, -R32, R4, 1 ;  /* 0x3ff000002014742b */ /* 0x002fe20000000104 */
[----:B------:R0:W5:Y:S01]  /*b88b0*/  LDL.128 R144, [R1+0x65c0] ;  /* 0x0065c00001907983 */ /* 0x0001620000100c00 */
[----:B---3--:R-:W-:Y:S02]  /*b88c0*/  DADD R36, -RZ, -R74 ;  /* 0x00000000ff247229 */ /* 0x008fe4000000094a */
[----:B------:R-:W-:Y:S01]  /*b88d0*/  DADD R38, -RZ, -R76 ;  /* 0x00000000ff267229 */ /* 0x000fe2000000094c */
[----:B------:R1:W-:Y:S01]  /*b88e0*/  STL.128 [R1+0x64b0], R68 ;  /* 0x0064b04401007387 */ /* 0x0003e20000100c00 */
[----:B------:R-:W-:Y:S02]  /*b88f0*/  DADD R54, -RZ, -R72 ;  /* 0x00000000ff367229 */ /* 0x000fe40000000948 */
[----:B------:R-:W-:Y:S01]  /*b8900*/  DFMA R20, R20, R20, R20 ;  /* 0x000000141414722b */ /* 0x000fe20000000014 */
[----:B----4-:R0:W5:Y:S04]  /*b8910*/  LDL.128 R60, [R1+0x6540] ;  /* 0x00654000013c7983 */ /* 0x0101680000100c00 */
[----:B------:R2:W-:Y:S03]  /*b8920*/  STL.128 [R1+0x64c0], R36 ;  /* 0x0064c02401007387 */ /* 0x0005e60000100c00 */
[----:B------:R-:W-:Y:S01]  /*b8930*/  DFMA R4, R4, R20, R4 ;  /* 0x000000140404722b */ /* 0x000fe20000000004 */
[----:B------:R3:W-:Y:S04]  /*b8940*/  STL.128 [R1+0x6490], R52 ;  /* 0x0064903401007387 */ /* 0x0007e80000100c00 */
[----:B------:R0:W5:Y:S03]  /*b8950*/  LDL.128 R72, [R1+0x6550] ;  /* 0x0065500001487983 */ /* 0x0001660000100c00 */
[----:B------:R-:W-:Y:S01]  /*b8960*/  DFMA R20, -R32, R4, 1 ;  /* 0x3ff000002014742b */ /* 0x000fe20000000104 */
[----:B-1----:R0:W5:Y:S01]  /*b8970*/  LDL.128 R68, [R1+0x6560] ;  /* 0x0065600001447983 */ /* 0x0021620000100c00 */
[----:B--2---:R-:W-:-:S03]  /*b8980*/  DADD R36, -RZ, -R78 ;  /* 0x00000000ff247229 */ /* 0x004fc6000000094e */
[----:B------:R0:W5:Y:S01]  /*b8990*/  LDL.128 R92, [R1+0x6590] ;  /* 0x00659000015c7983 */ /* 0x0001620000100c00 */
[----:B------:R-:W-:Y:S02]  /*b89a0*/  DADD R38, -RZ, -R80 ;  /* 0x00000000ff267229 */ /* 0x000fe40000000950 */
[----:B------:R-:W-:Y:S01]  /*b89b0*/  DFMA R4, R4, R20, R4 ;  /* 0x000000140404722b */ /* 0x000fe20000000004 */
[----:B------:R0:W5:Y:S04]  /*b89c0*/  LDL.128 R76, [R1+0x6530] ;  /* 0x00653000014c7983 */ /* 0x0001680000100c00 */
[----:B------:R1:W-:Y:S03]  /*b89d0*/  STL.128 [R1+0x64d0], R36 ;  /* 0x0064d02401007387 */ /* 0x0003e60000100c00 */
[----:B------:R-:W-:Y:S01]  /*b89e0*/  DMUL R20, R4, R82 ;  /* 0x0000005204147228 */ /* 0x000fe20000000000 */
[----:B---3--:R0:W5:Y:S04]  /*b89f0*/  LDL.128 R52, [R1+0x65a0] ;  /* 0x0065a00001347983 */ /* 0x0081680000100c00 */
        /* <DEDUP_REMOVED lines=16> */
[----:B------:R0:W5:Y:S01]  /*b8b00*/  LDL.128 R100, [R1+0x6680] ;  /* 0x0066800001647983 */ /* 0x0001620000100c00 */
[----:B-1----:R-:W-:-:S08]  /*b8b10*/  DFMA R36, -R32, R20, R82 ;  /* 0x000000142024722b */ /* 0x002fd00000000152 */
[----:B------:R-:W-:Y:S02]  /*b8b20*/  DFMA R200, R4, R36, R20 ;  /* 0x0000002404c8722b */ /* 0x000fe40000000014 */
[----:B------:R-:W2:Y:S01]  /*b8b30*/  LDL.64 R36, [R1+0x8460] ;  /* 0x0084600001247983 */ /* 0x000ea20000100a00 */
[----:B------:R-:W-:Y:S02]  /*b8b40*/  DADD R38, -RZ, -R34 ;  /* 0x00000000ff267229 */ /* 0x000fe40000000922 */
[----:B------:R-:W-:Y:S02]  /*b8b50*/  DFMA R170, R210, R2, R158 ;  /* 0x00000002d2aa722b */ /* 0x000fe4000000009e */
[----:B------:R-:W-:Y:S03]  /*b8b60*/  STL.64 [R1+0x8e98], R200 ;  /* 0x008e98c801007387 */ /* 0x000fe60000100a00 */
[----:B------:R-:W-:Y:S01]  /*b8b70*/  FFMA R0, RZ, R33, R201 ;  /* 0x00000021ff007223 */ /* 0x000fe200000000c9 */
[----:B------:R-:W-:-:S04]  /*b8b80*/  FSETP.GEU.AND P2, PT, |R83|, 6.5827683646048100446e-37, PT ;  /* 0x036000005300780b */ /* 0x000fc80003f4e200 */
[----:B------:R-:W-:Y:S01]  /*b8b90*/  FSETP.GT.AND P1, PT, |R0|, 1.469367938527859385e-39, PT ;  /* 0x001000000000780b */ /* 0x000fe20003f24200 */
[----:B------:R-:W-:Y:S01]  /*b8ba0*/  BSSY.RECONVERGENT B3, `(.L_x_4860) ;  /* 0x0000015000037945 */ /* 0x000fe20003800200 */
[----:B--2---:R-:W-:Y:S01]  /*b8bb0*/  IMAD.MOV.U32 R4, RZ, RZ, R36 ;  /* 0x000000ffff047224 */ /* 0x004fe200078e0024 */
[----:B------:R-:W-:Y:S01]  /*b8bc0*/  MOV R5, R37 ;  /* 0x0000002500057202 */ /* 0x000fe20000000f00 */
[----:B------:R1:W-:Y:S02]  /*b8bd0*/  STL.128 [R1+0x6450], R36 ;  /* 0x0064502401007387 */ /* 0x0003e40000100c00 */
[-C--:B-1----:R-:W-:Y:S02]  /*b8be0*/  DFMA R36, R232, R2.reuse, R168 ;  /* 0x00000002e824722b */ /* 0x082fe400000000a8 */
[-C--:B------:R-:W-:Y:S02]  /*b8bf0*/  DFMA R38, R234, R2.reuse, R164 ;  /* 0x00000002ea26722b */ /* 0x080fe400000000a4 */
[----:B------:R-:W-:-:S02]  /*b8c00*/  DFMA R168, R208, R2, R160 ;  /* 0x00000002d0a8722b */ /* 0x000fc400000000a0 */
[----:B------:R-:W-:-:S03]  /*b8c10*/  DFMA R2, R4, R2, R156 ;  /* 0x000000020402722b */ /* 0x000fc6000000009c */
[----:B------:R0:W-:Y:S04]  /*b8c20*/  STL.128 [R1+0x6500], R36 ;  /* 0x0065002401007387 */ /* 0x0001e80000100c00 */
[----:B------:R0:W-:Y:S04]  /*b8c30*/  STL.128 [R1+0x6510], R168 ;  /* 0x006510a801007387 */ /* 0x0001e80000100c00 */
[----:B------:R0:W-:Y:S01]  /*b8c40*/  STL.64 [R1+0x8e90], R2 ;  /* 0x008e900201007387 */ /* 0x0001e20000100a00 */
[----:B------:R-:W-:Y:S05]  /*b8c50*/  @P1 BRA P2, `(.L_x_4861) ;  /* 0x0000000000241947 */ /* 0x000fea0001000000 */
[----:B------:R-:W-:Y:S01]  /*b8c60*/  IMAD.MOV.U32 R248, RZ, RZ, R82 ;  /* 0x000000fffff87224 */ /* 0x000fe200078e0052 */
[----:B0-----:R-:W-:Y:S01]  /*b8c70*/  MOV R2, R32 ;  /* 0x0000002000027202 */ /* 0x001fe20000000f00 */
[----:B------:R-:W-:Y:S01]  /*b8c80*/  IMAD.MOV.U32 R249, RZ, RZ, R83 ;  /* 0x000000fffff97224 */ /* 0x000fe200078e0053 */
[----:B------:R-:W-:Y:S01]  /*b8c90*/  MOV R252, 0xb8cc0 ;  /* 0x000b8cc000fc7802 */ /* 0x000fe20000000f00 */
[----:B------:R-:W-:-:S07]  /*b8ca0*/  IMAD.MOV.U32 R251, RZ, RZ, R33 ;  /* 0x000000fffffb7224 */ /* 0x000fce00078e0021 */
[----:B-----5:R-:W-:Y:S05]  /*b8cb0*/  CALL.REL.NOINC `($__internal_4_$__cuda_sm20_div_rn_f64_full) ;  /* 0x0000055000447944 */ /* 0x020fea0003c00000 */
[----:B------:R-:W-:Y:S01]  /*b8cc0*/  IMAD.MOV.U32 R2, RZ, RZ, R250 ;  /* 0x000000ffff027224 */ /* 0x000fe200078e00fa */
[----:B------:R-:W-:-:S05]  /*b8cd0*/  MOV R3, R251 ;  /* 0x000000fb00037202 */ /* 0x000fca0000000f00 */
[----:B------:R1:W-:Y:S02]  /*b8ce0*/  STL.64 [R1+0x8e98], R2 ;  /* 0x008e980201007387 */ /* 0x0003e40000100a00 */
.L_x_4861:
[----:B------:R-:W-:Y:S05]  /*b8cf0*/  BSYNC.RECONVERGENT B3 ;  /* 0x0000000000037941 */ /* 0x000fea0003800200 */
.L_x_4860:
[----:B------:R-:W2:Y:S01]  /*b8d00*/  LDL.64 R32, [R1+0x85f0] ;  /* 0x0085f00001207983 */ /* 0x000ea20000100a00 */
[----:B01----:R-:W-:Y:S01]  /*b8d10*/  IMAD.MOV.U32 R2, RZ, RZ, 0x1 ;  /* 0x00000001ff027424 */ /* 0x003fe200078e00ff */
        /* <DEDUP_REMOVED lines=25> */
.L_x_4863:
[----:B------:R-:W-:Y:S05]  /*b8eb0*/  BSYNC.RECONVERGENT B3 ;  /* 0x0000000000037941 */ /* 0x000fea0003800200 */
.L_x_4862:
[----:B0-----:R-:W2:Y:S04]  /*b8ec0*/  LDL.64 R2, [R1+0x99e0] ;  /* 0x0099e00001027983 */ /* 0x001ea80000100a00 */
[----:B------:R-:W3:Y:S04]  /*b8ed0*/  LDL.LU.64 R80, [R1+0x85f8] ;  /* 0x0085f80001507983 */ /* 0x000ee80000300a00 */
[----:B------:R-:W4:Y:S01]  /*b8ee0*/  LDL.LU.64 R48, [R1+0x8518] ;  /* 0x0085180001307983 */ /* 0x000f220000300a00 */
[----:B--2---:R-:W-:Y:S01]  /*b8ef0*/  IMAD.MOV.U32 R76, RZ, RZ, R2 ;  /* 0x000000ffff4c7224 */ /* 0x004fe200078e0002 */
[----:B------:R-:W-:-:S02]  /*b8f00*/  MOV R77, R3 ;  /* 0x00000003004d7202 */ /* 0x000fc40000000f00 */
        /* <DEDUP_REMOVED lines=28> */
.L_x_4865:
[----:B------:R-:W-:Y:S05]  /*b90d0*/  BSYNC.RECONVERGENT B3 ;  /* 0x0000000000037941 */ /* 0x000fea0003800200 */
.L_x_4864:
[----:B------:R-:W2:Y:S04]  /*b90e0*/  LDL.64 R34, [R1+0x8490] ;  /* 0x0084900001227983 */ /* 0x000ea80000100a00 */
        /* <DEDUP_REMOVED lines=33> */
.L_x_4867:
[----:B------:R-:W-:Y:S05]  /*b9300*/  BSYNC.RECONVERGENT B3 ;  /* 0x0000000000037941 */ /* 0x000fea0003800200 */
.L_x_4866:
        /* <DEDUP_REMOVED lines=35> */
.L_x_4869:
[----:B------:R-:W-:Y:S05]  /*b9540*/  BSYNC.RECONVERGENT B3 ;  /* 0x0000000000037941 */ /* 0x000fea0003800200 */
.L_x_4868:
        /* <DEDUP_REMOVED lines=39> */
.L_x_4871:
[----:B------:R-:W-:Y:S05]  /*b97c0*/  BSYNC.RECONVERGENT B3 ;  /* 0x0000000000037941 */ /* 0x000fea0003800200 */
.L_x_4870:
[----:B------:R-:W2:Y:S04]  /*b97d0*/  LDL.64 R34, [R1+0x9900] ;  /* 0x0099000001227983 */ /* 0x000ea80000100a00 */
[----:B------:R-:W3:Y:S04]  /*b97e0*/  LDL.128 R156, [R1+0x45f0] ;  /* 0x0045f000019c7983 */ /* 0x000ee80000100c00 */
        /* <DEDUP_REMOVED lines=36> */
.L_x_4873:
[----:B------:R-:W-:Y:S05]  /*b9a30*/  BSYNC.RECONVERGENT B3 ;  /* 0x0000000000037941 */ /* 0x000fea0003800200 */
.L_x_4872:
        /* <DEDUP_REMOVED lines=36> */
.L_x_4875:
[----:B------:R-:W-:Y:S05]  /*b9c80*/  BSYNC.RECONVERGENT B3 ;  /* 0x0000000000037941 */ /* 0x000fea0003800200 */
.L_x_4874:
[----:B------:R-:W2:Y:S04]  /*b9c90*/  LDL.64 R48, [R1+0x9818] ;  /* 0x0098180001307983 */ /* 0x000ea80000100a00 */
[----:B------:R-:W3:Y:S04]  /*b9ca0*/  LDL.LU.64 R68, [R1+0x8cd0] ;  /* 0x008cd00001447983 */ /* 0x000ee80000300a00 */
[----:B0-----:R-:W4:Y:S01]  /*b9cb0*/  LDL.LU.64 R84, [R1+0x8cd8] ;  /* 0x008cd80001547983 */ /* 0x001f220000300a00 */
[----:B-1----:R-:W0:Y:S01]  /*b9cc0*/  MUFU.RCP64H R3, R97 ;  /* 0x0000006100037308 */ /* 0x002e220000001800 */
[----:B------:R-:W-:Y:S01]  /*b9cd0*/  HFMA2 R2, -RZ, RZ, 0, 5.9604644775390625e-08 ;  /* 0x00000001ff027431 */ /* 0x000fe200000001ff */
[----:B------:R-:W-:Y:S01]  /*b9ce0*/  BSSY.RECONVERGENT B3, `(.L_x_4876) ;  /* 0x000001e000037945 */ /* 0x000fe20003800200 */
[----:B--2---:R-:W-:-:S02]  /*b9cf0*/  IMAD.MOV.U32 R82, RZ, RZ, R48 ;  /* 0x000000ffff527224 */ /* 0x004fc400078e0030 */
[----:B------:R-:W-:Y:S02]  /*b9d00*/  IMAD.MOV.U32 R83, RZ, RZ, R49 ;  /* 0x000000ffff537224 */ /* 0x000fe400078e0031 */
[----:B0-----:R-:W-:-:S04]  /*b9d10*/  DFMA R48, -R96, R2, 1 ;  /* 0x3ff000006030742b */ /* 0x001fc80000000102 */
[-C--:B----4-:R-:W-:Y:S02]  /*b9d20*/  DFMA R62, R84, R82.reuse, R62 ;  /* 0x00000052543e722b */ /* 0x090fe4000000003e */
[----:B------:R-:W-:Y:S02]  /*b9d30*/  DFMA R60, R230, R82, R60 ;  /* 0x00000052e63c722b */ /* 0x000fe4000000003c */
[----:B------:R-:W-:-:S08]  /*b9d40*/  DFMA R48, R48, R48, R48 ;  /* 0x000000303030722b */ /* 0x000fd00000000030 */
[----:B------:R-:W-:-:S08]  /*b9d50*/  DFMA R2, R2, R48, R2 ;  /* 0x000000300202722b */ /* 0x000fd00000000002 */
[----:B------:R-:W-:-:S08]  /*b9d60*/  DFMA R48, -R96, R2, 1 ;  /* 0x3ff000006030742b */ /* 0x000fd00000000102 */
[----:B------:R-:W-:Y:S02]  /*b9d70*/  DFMA R2, R2, R48, R2 ;  /* 0x000000300202722b */ /* 0x000fe40000000002 */
[----:B---3--:R-:W-:-:S06]  /*b9d80*/  DFMA R48, R68, R82, R142 ;  /* 0x000000524430722b */ /* 0x008fcc000000008e */
        /* <DEDUP_REMOVED lines=19> */
.L_x_4877:
[----:B------:R-:W-:Y:S05]  /*b9ec0*/  BSYNC.RECONVERGENT B3 ;  /* 0x0000000000037941 */ /* 0x000fea0003800200 */
.L_x_4876:
[----:B------:R-:W2:Y:S04]  /*b9ed0*/  LDL.64 R68, [R1+0x98e8] ;  /* 0x0098e80001447983 */ /* 0x000ea80000100a00 */
[----:B------:R-:W3:Y:S04]  /*b9ee0*/  LDL.LU.64 R84, [R1+0x8e88] ;  /* 0x008e880001547983 */ /* 0x000ee80000300a00 */
        /* <DEDUP_REMOVED lines=32> */
.L_x_4879:
[----:B------:R-:W-:Y:S05]  /*ba0f0*/  BSYNC.RECONVERGENT B3 ;  /* 0x0000000000037941 */ /* 0x000fea0003800200 */
.L_x_4878:
[----:B------:R-:W2:Y:S04]  /*ba100*/  LDL.64 R70, [R1+0x84a0] ;  /* 0x0084a00001467983 */ /* 0x000ea80000100a00 */
[----:B------:R-:W3:Y:S04]  /*ba110*/  LDL.64 R4, [R1+0x9810] ;  /* 0x0098100001047983 */ /* 0x000ee80000100a00 */
[----:B------:R-:W4:Y:S04]  /*ba120*/  LDL.64 R82, [R1+0x9ab0] ;  /* 0x009ab00001527983 */ /* 0x000f280000100a00 */
        /* <DEDUP_REMOVED lines=21> */
[-C--:B-----5:R-:W-:Y:S02]  /*ba280*/  DFMA R72, R72, R78.reuse, R166 ;  /* 0x0000004e4848722b */ /* 0x0a0fe400000000a6 */
[-C--:B------:R-:W-:Y:S02]  /*ba290*/  DFMA R92, R156, R78.reuse, R80 ;  /* 0x0000004e9c5c722b */ /* 0x080fe40000000050 */
[----:B0-----:R-:W-:-:S05]  /*ba2a0*/  DFMA R84, R66, R78, R118 ;  /* 0x0000004e4254722b */ /* 0x001fca0000000076 */
        /* <DEDUP_REMOVED lines=10> */
.L_x_4881:
[----:B------:R-:W-:Y:S05]  /*ba350*/  BSYNC.RECONVERGENT B3 ;  /* 0x0000000000037941 */ /* 0x000fea0003800200 */
.L_x_4880:
        /* <DEDUP_REMOVED lines=40> */
.L_x_4883:
[----:B------:R-:W-:Y:S05]  /*ba5e0*/  BSYNC.RECONVERGENT B3 ;  /* 0x0000000000037941 */ /* 0x000fea0003800200 */
.L_x_4882:
[----:B------:R-:W2:Y:S04]  /*ba5f0*/  LDL.64 R76, [R1+0x8a88] ;  /* 0x008a8800014c7983 */ /* 0x000ea80000100a00 */
[----:B------:R-:W3:Y:S04]  /*ba600*/  LDL.64 R20, [R1+0x9688] ;  /* 0x0096880001147983 */ /* 0x000ee80000100a00 */
[----:B------:R-:W4:Y:S04]  /*ba610*/  LDL.128 R140, [R1+0x4ac0] ;  /* 0x004ac000018c7983 */ /* 0x000f280000100c00 */
[----:B------:R-:W5:Y:S04]  /*ba620*/  LDL.LU.64 R102, [R1+0x8ec8] ;  /* 0x008ec80001667983 */ /* 0x000f680000300a00 */
[----:B------:R-:W5:Y:S04]  /*ba630*/  LDL.64 R96, [R1+0x9a90] ;  /* 0x009a900001607983 */ /* 0x000f680000100a00 */
[----:B------:R-:W5:Y:S04]  /*ba640*/  LDL.64 R86, [R1+0x9a98] ;  /* 0x009a980001567983 */ /* 0x000f680000100a00 */
        /* <DEDUP_REMOVED lines=37> */
.L_x_4885:
[----:B------:R-:W-:Y:S05]  /*ba8a0*/  BSYNC.RECONVERGENT B3 ;  /* 0x0000000000037941 */ /* 0x000fea0003800200 */
.L_x_4884:
[----:B------:R-:W2:Y:S04]  /*ba8b0*/  LDL.64 R76, [R1+0x4b28] ;  /* 0x004b2800014c7983 */ /* 0x000ea80000100a00 */
[----:B------:R-:W3:Y:S04]  /*ba8c0*/  LDL.64 R72, [R1+0x9680] ;  /* 0x0096800001487983 */ /* 0x000ee80000100a00 */
[----:B------:R-:W4:Y:S04]  /*ba8d0*/  LDL.64 R102, [R1+0x9d88] ;  /* 0x009d880001667983 */ /* 0x000f280000100a00 */
[----:B------:R-:W5:Y:S04]  /*ba8e0*/  LDL.64 R96, [R1+0x9c08] ;  /* 0x009c080001607983 */ /* 0x000f680000100a00 */
[----:B------:R-:W5:Y:S04]  /*ba8f0*/  LDL.64 R86, [R1+0x9d80] ;  /* 0x009d800001567983 */ /* 0x000f680000100a00 */
        /* <DEDUP_REMOVED lines=26> */
[----:B0-----:R-:W-:Y:S07]  /*baaa0*/  @P1 BRA P2, `(.L_x_4887) ;  /* 0x0000000000241947 */ /* 0x001fee0001000000 */
        /* <DEDUP_REMOVED lines=9> */
.L_x_4887:
[----:B------:R-:W-:Y:S05]  /*bab40*/  BSYNC.RECONVERGENT B3 ;  /* 0x0000000000037941 */ /* 0x000fea0003800200 */
.L_x_4886:
        /* <DEDUP_REMOVED lines=37> */
.L_x_4889:
[----:B------:R-:W-:Y:S05]  /*bada0*/  BSYNC.RECONVERGENT B3 ;  /* 0x0000000000037941 */ /* 0x000fea0003800200 */
.L_x_4888:
[----:B------:R-:W2:Y:S04]  /*badb0*/  LDL.64 R72, [R1+0x8a78] ;  /* 0x008a780001487983 */ /* 0x000ea80000100a00 */
[----:B------:R-:W3:Y:S04]  /*badc0*/  LDL.64 R68, [R1+0x97b8] ;  /* 0x0097b80001447983 */ /* 0x000ee80000100a00 */
[----:B------:R-:W4:Y:S04]  /*badd0*/  LDL.LU.64 R98, [R1+0x8c10] ;  /* 0x008c100001627983 */ /* 0x000f280000300a00 */
        /* <DEDUP_REMOVED lines=35> */
.L_x_4891:
[----:B------:R-:W-:Y:S05]  /*bb010*/  BSYNC.RECONVERGENT B3 ;  /* 0x0000000000037941 */ /* 0x000fea0003800200 */
.L_x_4890:
        /* <DEDUP_REMOVED lines=45> */
.L_x_4893:
[----:B------:R-:W-:Y:S05]  /*bb2f0*/  BSYNC.RECONVERGENT B3 ;  /* 0x0000000000037941 */ /* 0x000fea0003800200 */
.L_x_4892:
[----:B------:R-:W2:Y:S04]  /*bb300*/  LDL.64 R94, [R1+0x8920] ;  /* 0x00892000015e7983 */ /* 0x000ea80000100a00 */
[----:B------:R-:W3:Y:S04]  /*bb310*/  LDL.64 R48, [R1+0x8fe8] ;  /* 0x008fe80001307983 */ /* 0x000ee80000100a00 */
[----:B------:R-:W4:Y:S04]  /*bb320*/  LDL.128 R136, [R1+0x4e10] ;  /* 0x004e100001887983 */ /* 0x000f280000100c00 */
        /* <DEDUP_REMOVED lines=52> */
.L_x_4895:
[----:B------:R-:W-:Y:S05]  /*bb670*/  BSYNC.RECONVERGENT B3 ;  /* 0x0000000000037941 */ /* 0x000fea0003800200 */
.L_x_4894:
[----:B------:R-:W2:Y:S04]  /*bb680*/  LDL.64 R88, [R1+0x8900] ;  /* 0x0089000001587983 */ /* 0x000ea80000100a00 */
[----:B------:R-:W3:Y:S04]  /*bb690*/  LDL.64 R82, [R1+0x97b0] ;  /* 0x0097b00001527983 */ /* 0x000ee80000100a00 */
[----:B------:R-:W4:Y:S04]  /*bb6a0*/  LDL.128 R120, [R1+0x4e80] ;  /* 0x004e800001787983 */ /* 0x000f280000100c00 */
        /* <DEDUP_REMOVED lines=38> */
.L_x_4897:
[----:B------:R-:W-:Y:S05]  /*bb910*/  BSYNC.RECONVERGENT B3 ;  /* 0x0000000000037941 */ /* 0x000fea0003800200 */
.L_x_4896:
[----:B------:R-:W2:Y:S04]  /*bb920*/  LDL.64 R80, [R1+0x95c8] ;  /* 0x0095c80001507983 */ /* 0x000ea80000100a00 */
[----:B------:R-:W0:Y:S04]  /*bb930*/  LDL.64 R94, [R1+0x88f0] ;  /* 0x0088f000015e7983 */ /* 0x000e280000100a00 */
[----:B------:R-:W3:Y:S04]  /*bb940*/  LDL.LU.64 R84, [R1+0x8d30] ;  /* 0x008d300001547983 */ /* 0x000ee80000300a00 */
[----:B------:R-:W4:Y:S04]  /*bb950*/  LDL.64 R92, [R1+0x8908] ;  /* 0x00890800015c7983 */ /* 0x000f280000100a00 */
[----:B------:R-:W5:Y:S04]  /*bb960*/  LDL.64 R114, [R1+0x9410] ;  /* 0x0094100001727983 */ /* 0x000f680000100a00 */
[----:B------:R-:W5:Y:S01]  /*bb970*/  LDL.64 R88, [R1+0x9418] ;  /* 0x0094180001587983 */ /* 0x000f620000100a00 */
[----:B--2---:R-:W-:Y:S01]  /*bb980*/  MOV R104, R80 ;  /* 0x0000005000687202 */ /* 0x004fe20000000f00 */
[----:B------:R-:W-:-:S02]  /*bb990*/  IMAD.MOV.U32 R105, RZ, RZ, R81 ;  /* 0x000000ffff697224 */ /* 0x000fc400078e0051 */
[----:B------:R-:W2:Y:S01]  /*bb9a0*/  LDL.128 R80, [R1+0x4ef0] ;  /* 0x004ef00001507983 */ /* 0x000ea20000100c00 */
[----:B0-----:R-:W0:Y:S01]  /*bb9b0*/  MUFU.RCP64H R3, R95 ;  /* 0x0000005f00037308 */ /* 0x001e220000001800 */
[----:B------:R-:W-:Y:S01]  /*bb9c0*/  IMAD.MOV.U32 R2, RZ, RZ, 0x1 ;  /* 0x00000001ff027424 */ /* 0x000fe200078e00ff */
[----:B------:R-:W-:Y:S01]  /*bb9d0*/  BSSY.RECONVERGENT B3, `(.L_x_4898) ;  /* 0x0000020000037945 */ /* 0x000fe20003800200 */
[-C--:B---3--:R-:W-:Y:S02]  /*bb9e0*/  DFMA R84, R84, R104.reuse, R112 ;  /* 0x000000685454722b */ /* 0x088fe40000000070 */
[-C--:B----4-:R-:W-:Y:S02]  /*bb9f0*/  DFMA R92, R92, R104.reuse, R72 ;  /* 0x000000685c5c722b */ /* 0x090fe40000000048 */
[----:B-----5:R-:W-:Y:S01]  /*bba00*/  DFMA R88, R88, R104, R62 ;  /* 0x000000685858722b */ /* 0x020fe2000000003e */
[----:B--2---:R0:W-:Y:S02]  /*bba10*/  STL.128 [R1+0x8f30], R80 ;  /* 0x008f305001007387 */ /* 0x0041e40000100c00 */
        /* <DEDUP_REMOVED lines=27> */
.L_x_4899:
[----:B------:R-:W-:Y:S05]  /*bbbd0*/  BSYNC.RECONVERGENT B3 ;  /* 0x0000000000037941 */ /* 0x000fea0003800200 */
.L_x_4898:
[----:B------:R-:W2:Y:S04]  /*bbbe0*/  LDL.64 R4, [R1+0x9880] ;  /* 0x0098800001047983 */ /* 0x000ea80000100a00 */
[----:B------:R-:W3:Y:S04]  /*bbbf0*/  LDL.128 R112, [R1+0x4f20] ;  /* 0x004f200001707983 */ /* 0x000ee80000100c00 */
[----:B------:R-:W4:Y:S04]  /*bbc00*/  LDL.LU.64 R104, [R1+0x87b0] ;  /* 0x0087b00001687983 */ /* 0x000f280000300a00 */
[----:B------:R-:W5:Y:S01]  /*bbc10*/  LDL.64 R94, [R1+0x88f8] ;  /* 0x0088f800015e7983 */ /* 0x000f620000100a00 */
[----:B0-----:R-:W0:Y:S01]  /*bbc20*/  MUFU.RCP64H R3, R25 ;  /* 0x0000001900037308 */ /* 0x001e220000001800 */
[----:B------:R-:W-:Y:S01]  /*bbc30*/  HFMA2 R2, -RZ, RZ, 0, 5.9604644775390625e-08 ;  /* 0x00000001ff027431 */ /* 0x000fe200000001ff */
        /* <DEDUP_REMOVED lines=17> */
[----:B------:R-:W-:Y:S02]  /*bbd50*/  IMAD.MOV.U32 R68, RZ, RZ, R114 ;  /* 0x000000ffff447224 */ /* 0x000fe400078e0072 */
[----:B------:R-:W-:Y:S01]  /*bbd60*/  IMAD.MOV.U32 R69, RZ, RZ, R115 ;  /* 0x000000ffff457224 */ /* 0x000fe200078e0073 */
[-C--:B----4-:R-:W-:Y:S02]  /*bbd70*/  DFMA R62, R104, R72.reuse, R48 ;  /* 0x00000048683e722b */ /* 0x090fe40000000030 */
[----:B-----5:R-:W-:-:S03]  /*bbd80*/  DFMA R4, R94, R72, R86 ;  /* 0x000000485e04722b */ /* 0x020fc60000000056 */
        /* <DEDUP_REMOVED lines=11> */
.L_x_4901:
[----:B------:R-:W-:Y:S05]  /*bbe40*/  BSYNC.RECONVERGENT B3 ;  /* 0x0000000000037941 */ /* 0x000fea0003800200 */
.L_x_4900:
[----:B------:R-:W2:Y:S04]  /*bbe50*/  LDL.64 R86, [R1+0x89b8] ;  /* 0x0089b80001567983 */ /* 0x000ea80000100a00 */
[----:B------:R-:W3:Y:S04]  /*bbe60*/  LDL.64 R20, [R1+0x9318] ;  /* 0x0093180001147983 */ /* 0x000ee80000100a00 */
[----:B------:R-:W4:Y:S04]  /*bbe70*/  LDL.LU.64 R74, [R1+0x9040] ;  /* 0x00904000014a7983 */ /* 0x000f280000300a00 */
        /* <DEDUP_REMOVED lines=38> */
.L_x_4903:
[----:B------:R-:W-:Y:S05]  /*bc0e0*/  BSYNC.RECONVERGENT B3 ;  /* 0x0000000000037941 */ /* 0x000fea0003800200 */
.L_x_4902:
        /* <DEDUP_REMOVED lines=43> */
.L_x_4905:
[----:B------:R-:W-:Y:S05]  /*bc3a0*/  BSYNC.RECONVERGENT B3 ;  /* 0x0000000000037941 */ /* 0x000fea0003800200 */
.L_x_4904:
        /* <DEDUP_REMOVED lines=43> */
.L_x_4907:
[----:B------:R-:W-:Y:S05]  /*bc660*/  BSYNC.RECONVERGENT B3 ;  /* 0x0000000000037941 */ /* 0x000fea0003800200 */
.L_x_4906:
[----:B------:R-:W2:Y:S04]  /*bc670*/  LDL.64 R72, [R1+0x8880] ;  /* 0x0088800001487983 */ /* 0x000ea80000100a00 */
[----:B------:R-:W3:Y:S04]  /*bc680*/  LDL.64 R48, [R1+0x9548] ;  /* 0x0095480001307983 */ /* 0x000ee80000100a00 */
[----:B------:R-:W4:Y:S04]  /*bc690*/  LDL.64 R74, [R1+0x5190] ;  /* 0x00519000014a7983 */ /* 0x000f280000100a00 */
[----:B------:R-:W5:Y:S04]  /*bc6a0*/  LDL.128 R112, [R1+0x5170] ;  /* 0x0051700001707983 */ /* 0x000f680000100c00 */
[----:B------:R-:W4:Y:S04]  /*bc6b0*/  LDL.64 R94, [R1+0x91a0] ;  /* 0x0091a000015e7983 */ /* 0x000f280000100a00 */
[----:B------:R-:W4:Y:S04]  /*bc6c0*/  LDL.LU.64 R104, [R1+0x8838] ;  /* 0x0088380001687983 */ /* 0x000f280000300a00 */
[----:B------:R-:W4:Y:S01]  /*bc6d0*/  LDL.64 R86, [R1+0x91a8] ;  /* 0x0091a80001567983 */ /* 0x000f220000100a00 */
        /* <DEDUP_REMOVED lines=37> */
.L_x_4909:
[----:B------:R-:W-:Y:S05]  /*bc930*/  BSYNC.RECONVERGENT B3 ;  /* 0x0000000000037941 */ /* 0x000fea0003800200 */
.L_x_4908:
[----:B------:R-:W2:Y:S04]  /*bc940*/  LDL.64 R76, [R1+0x8960] ;  /* 0x00896000014c7983 */ /* 0x000ea80000100a00 */
[----:B------:R-:W3:Y:S04]  /*bc950*/  LDL.64 R62, [R1+0x9240] ;  /* 0x00924000013e7983 */ /* 0x000ee80000100a00 */
[----:B------:R-:W4:Y:S04]  /*bc960*/  LDL.128 R116, [R1+0x51e0] ;  /* 0x0051e00001747983 */ /* 0x000f280000100c00 */
[----:B------:R-:W5:Y:S04]  /*bc970*/  LDL.LU.64 R112, [R1+0x8a40] ;  /* 0x008a400001707983 */ /* 0x000f680000300a00 */
        /* <DEDUP_REMOVED lines=43> */
.L_x_4911:
[----:B------:R-:W-:Y:S05]  /*bcc30*/  BSYNC.RECONVERGENT B3 ;  /* 0x0000000000037941 */ /* 0x000fea0003800200 */
.L_x_4910:
        /* <DEDUP_REMOVED lines=44> */
.L_x_4913:
[----:B------:R-:W-:Y:S05]  /*bcf00*/  BSYNC.RECONVERGENT B3 ;  /* 0x0000000000037941 */ /* 0x000fea0003800200 */
.L_x_4912:
[----:B------:R-:W2:Y:S04]  /*bcf10*/  LDL.128 R112, [R1+0x5280] ;  /* 0x0052800001707983 */ /* 0x000ea80000100c00 */
        /* <DEDUP_REMOVED lines=9> */
[----:B0-----:R-:W-:-:S03]  /*bcfb0*/  IMAD.MOV.U32 R2, RZ, RZ, 0x1 ;  /* 0x00000001ff027424 */ /* 0x001fc600078e00ff */
[----:B--2---:R0:W-:Y:S01]  /*bcfc0*/  STL.128 [R1+0x8f80], R112 ;  /* 0x008f807001007387 */ /* 0x0041e20000100c00 */
[----:B------:R-:W-:Y:S02]  /*bcfd0*/  IMAD.MOV.U32 R96, RZ, RZ, R114 ;  /* 0x000000ffff607224 */ /* 0x000fe400078e0072 */
[----:B------:R-:W-:Y:S02]  /*bcfe0*/  IMAD.MOV.U32 R97, RZ, RZ, R115 ;  /* 0x000000ffff617224 */ /* 0x000fe400078e0073 */
[----:B0-----:R-:W2:Y:S01]  /*bcff0*/  LDL.128 R112, [R1+0x52a0] ;  /* 0x0052a00001707983 */ /* 0x001ea20000100c00 */
[----:B---3--:R-:W0:Y:S01]  /*bd000*/  MUFU.RCP64H R3, R89 ;  /* 0x0000005900037308 */ /* 0x008e220000001800 */
[----:B----4-:R-:W-:Y:S01]  /*bd010*/  IMAD.MOV.U32 R92, RZ, RZ, R34 ;  /* 0x000000ffff5c7224 */ /* 0x010fe200078e0022 */
[----:B------:R-:W-:Y:S01]  /*bd020*/  MOV R93, R35 ;  /* 0x00000023005d7202 */ /* 0x000fe20000000f00 */
[----:B0-----:R-:W-:-:S08]  /*bd030*/  DFMA R34, -R88, R2, 1 ;  /* 0x3ff000005822742b */ /* 0x001fd00000000102 */
[----:B------:R-:W-:-:S08]  /*bd040*/  DFMA R34, R34, R34, R34 ;  /* 0x000000222222722b */ /* 0x000fd00000000022 */
[----:B------:R-:W-:-:S08]  /*bd050*/  DFMA R2, R2, R34, R2 ;  /* 0x000000220202722b */ /* 0x000fd00000000002 */
[----:B------:R-:W-:-:S08]  /*bd060*/  DFMA R34, -R88, R2, 1 ;  /* 0x3ff000005822742b */ /* 0x000fd00000000102 */
[----:B------:R-:W-:-:S08]  /*bd070*/  DFMA R2, R2, R34, R2 ;  /* 0x000000220202722b */ /* 0x000fd00000000002 */
[----:B------:R-:W-:-:S08]  /*bd080*/  DMUL R34, R2, -R52 ;  /* 0x8000003402227228 */ /* 0x000fd00000000000 */
[----:B------:R-:W-:Y:S02]  /*bd090*/  DFMA R60, -R88, R34, -R52 ;  /* 0x00000022583c722b */ /* 0x000fe40000000934 */
[-C--:B-----5:R-:W-:Y:S01]  /*bd0a0*/  DFMA R70, R70, R92.reuse, R20 ;  /* 0x0000005c4646722b */ /* 0x0a0fe20000000014 */
[----:B------:R-:W-:Y:S01]  /*bd0b0*/  BSSY.RECONVERGENT B3, `(.L_x_4914) ;  /* 0x000001c000037945 */ /* 0x000fe20003800200 */
[-C--:B------:R-:W-:Y:S02]  /*bd0c0*/  DFMA R20, R106, R92.reuse, R54 ;  /* 0x0000005c6a14722b */ /* 0x080fe40000000036 */
[-C--:B------:R-:W-:Y:S02]  /*bd0d0*/  DFMA R54, R102, R92.reuse, R62 ;  /* 0x0000005c6636722b */ /* 0x080fe4000000003e */
[-C--:B------:R-:W-:Y:S02]  /*bd0e0*/  DFMA R68, R68, R92.reuse, R32 ;  /* 0x0000005c4444722b */ /* 0x080fe40000000020 */
[----:B------:R-:W-:Y:S01]  /*bd0f0*/  DFMA R62, R96, R92, R74 ;  /* 0x0000005c603e722b */ /* 0x000fe2000000004a */
[----:B--2---:R0:W-:Y:S02]  /*bd100*/  STL.128 [R1+0x8f70], R112 ;  /* 0x008f707001007387 */ /* 0x0041e40000100c00 */
[----:B0-----:R-:W-:-:S02]  /*bd110*/  DFMA R112, R2, R60, R34 ;  /* 0x0000003c0270722b */ /* 0x001fc40000000022 */
[----:B------:R-:W-:-:S05]  /*bd120*/  DADD R2, -RZ, -R52 ;  /* 0x00000000ff027229 */ /* 0x000fca0000000934 */
[----:B------:R0:W-:Y:S03]  /*bd130*/  STL.64 [R1+0x90c8], R112 ;  /* 0x0090c87001007387 */ /* 0x0001e60000100a00 */
[----:B------:R-:W-:Y:S02]  /*bd140*/  FFMA R0, RZ, R89, R113 ;  /* 0x00000059ff007223 */ /* 0x000fe40000000071 */
[----:B------:R-:W-:-:S03]  /*bd150*/  FSETP.GEU.AND P2, PT, |R3|, 6.5827683646048100446e-37, PT ;  /* 0x036000000300780b */ /* 0x000fc60003f4e200 */
[----:B------:R-:W-:Y:S01]  /*bd160*/  FSETP.GT.AND P1, PT, |R0|, 1.469367938527859385e-39, PT ;  /* 0x001000000000780b */ /* 0x000fe20003f24200 */
[----:B------:R-:W-:Y:S01]  /*bd170*/  IMAD.MOV.U32 R91, RZ, RZ, R115 ;  /* 0x000000ffff5b7224 */ /* 0x000fe200078e0073 */
[----:B------:R-:W-:Y:S01]  /*bd180*/  MOV R90, R114 ;  /* 0x00000072005a7202 */ /* 0x000fe20000000f00 */
[-C--:B------:R-:W-:Y:S02]  /*bd190*/  DFMA R52, R110, R92.reuse, R100 ;  /* 0x0000005c6e34722b */ /* 0x080fe40000000064 */
        /* <DEDUP_REMOVED lines=13> */
.L_x_4915:
[----:B------:R-:W-:Y:S05]  /*bd270*/  BSYNC.RECONVERGENT B3 ;  /* 0x0000000000037941 */ /* 0x000fea0003800200 */
.L_x_4914:
[----:B------:R-:W2:Y:S04]  /*bd280*/  LDL.128 R108, [R1+0x53b0] ;  /* 0x0053b000016c7983 */ /* 0x000ea80000100c00 */
[----:B------:R-:W3:Y:S04]  /*bd290*/  LDL.64 R74, [R1+0x8868] ;  /* 0x00886800014a7983 */ /* 0x000ee80000100a00 */
[----:B------:R-:W4:Y:S04]  /*bd2a0*/  LDL.64 R4, [R1+0x90c8] ;  /* 0x0090c80001047983 */ /* 0x000f280000100a00 */
[----:B------:R-:W5:Y:S04]  /*bd2b0*/  LDL.64 R72, [R1+0x9390] ;  /* 0x0093900001487983 */ /* 0x000f680000100a00 */
[----:B------:R-:W5:Y:S04]  /*bd2c0*/  LDL.LU.64 R106, [R1+0x8a00] ;  /* 0x008a0000016a7983 */ /* 0x000f680000300a00 */
[----:B------:R-:W5:Y:S04]  /*bd2d0*/  LDL.LU.64 R104, [R1+0x89f0] ;  /* 0x0089f00001687983 */ /* 0x000f680000300a00 */
[----:B------:R-:W5:Y:S04]  /*bd2e0*/  LDL.64 R100, [R1+0x9398] ;  /* 0x0093980001647983 */ /* 0x000f680000100a00 */
[----:B------:R-:W5:Y:S04]  /*bd2f0*/  LDL.64 R92, [R1+0x93a8] ;  /* 0x0093a800015c7983 */ /* 0x000f680000100a00 */
[----:B------:R-:W5:Y:S04]  /*bd300*/  LDL.64 R96, [R1+0x93a0] ;  /* 0x0093a00001607983 */ /* 0x000f680000100a00 */
[----:B------:R-:W5:Y:S01]  /*bd310*/  LDL.64 R90, [R1+0x9b08] ;  /* 0x009b0800015a7983 */ /* 0x000f620000100a00 */
[----:B0-----:R-:W-:-:S03]  /*bd320*/  IMAD.MOV.U32 R2, RZ, RZ, 0x1 ;  /* 0x00000001ff027424 */ /* 0x001fc600078e00ff */
[----:B--2---:R0:W-:Y:S01]  /*bd330*/  STL.128 [R1+0x8d90], R108 ;  /* 0x008d906c01007387 */ /* 0x0041e20000100c00 */
[----:B------:R-:W-:Y:S01]  /*bd340*/  MOV R88, R110 ;  /* 0x0000006e00587202 */ /* 0x000fe20000000f00 */
[----:B------:R-:W-:Y:S02]  /*bd350*/  IMAD.MOV.U32 R89, RZ, RZ, R111 ;  /* 0x000000ffff597224 */ /* 0x000fe400078e006f */
[----:B0-----:R-:W2:Y:S01]  /*bd360*/  LDL.128 R108, [R1+0x53d0] ;  /* 0x0053d000016c7983 */ /* 0x001ea20000100c00 */
[----:B---3--:R-:W0:Y:S01]  /*bd370*/  MUFU.RCP64H R3, R75 ;  /* 0x0000004b00037308 */ /* 0x008e220000001800 */
[----:B----4-:R-:W-:Y:S01]  /*bd380*/  MOV R78, R4 ;  /* 0x00000004004e7202 */ /* 0x010fe20000000f00 */
[----:B------:R-:W-:Y:S01]  /*bd390*/  IMAD.MOV.U32 R79, RZ, RZ, R5 ;  /* 0x000000ffff4f7224 */ /* 0x000fe200078e0005 */
[----:B0-----:R-:W-:-:S08]  /*bd3a0*/  DFMA R4, -R74, R2, 1 ;  /* 0x3ff000004a04742b */ /* 0x001fd00000000102 */
[----:B------:R-:W-:-:S08]  /*bd3b0*/  DFMA R4, R4, R4, R4 ;  /* 0x000000040404722b */ /* 0x000fd00000000004 */
[----:B------:R-:W-:-:S08]  /*bd3c0*/  DFMA R2, R2, R4, R2 ;  /* 0x000000040202722b */ /* 0x000fd00000000002 */
[----:B------:R-:W-:-:S08]  /*bd3d0*/  DFMA R4, -R74, R2, 1 ;  /* 0x3ff000004a04742b */ /* 0x000fd00000000102 */
[----:B------:R-:W-:Y:S02]  /*bd3e0*/  DFMA R4, R2, R4, R2 ;  /* 0x000000040204722b */ /* 0x000fe40000000002 */
[----:B-----5:R-:W-:-:S08]  /*bd3f0*/  DFMA R2, R72, R78, R52 ;  /* 0x0000004e4802722b */ /* 0x020fd00000000034 */
        /* <DEDUP_REMOVED lines=30> */
.L_x_4917:
[----:B------:R-:W-:Y:S05]  /*bd5e0*/  BSYNC.RECONVERGENT B3 ;  /* 0x0000000000037941 */ /* 0x000fea0003800200 */
.L_x_4916:
[----:B------:R-:W2:Y:S04]  /*bd5f0*/  LDL.64 R72, [R1+0x8948] ;  /* 0x0089480001487983 */ /* 0x000ea80000100a00 */
[----:B------:R-:W3:Y:S01]  /*bd600*/  LDL.64 R68, [R1+0x90b0] ;  /* 0x0090b00001447983 */ /* 0x000ee20000100a00 */
[----:B-1----:R-:W-:-:S03]  /*bd610*/  HFMA2 R2, -RZ, RZ, 0, 5.9604644775390625e-08 ;  /* 0x00000001ff027431 */ /* 0x002fc600000001ff */
[----:B0-----:R-:W4:Y:S04]  /*bd620*/  LDL.128 R108, [R1+0x5560] ;  /* 0x00556000016c7983 */ /* 0x001f280000100c00 */
[----:B------:R-:W5:Y:S04]  /*bd630*/  LDL.64 R100, [R1+0x9160] ;  /* 0x0091600001647983 */ /* 0x000f680000100a00 */
[----:B------:R-:W5:Y:S04]  /*bd640*/  LDL.LU.64 R106, [R1+0x8770] ;  /* 0x00877000016a7983 */ /* 0x000f680000300a00 */
[----:B------:R-:W5:Y:S04]  /*bd650*/  LDL.LU.64 R104, [R1+0x8780] ;  /* 0x0087800001687983 */ /* 0x000f680000300a00 */
[----:B------:R-:W5:Y:S04]  /*bd660*/  LDL.LU.64 R74, [R1+0x8cc0] ;  /* 0x008cc000014a7983 */ /* 0x000f680000300a00 */
[----:B------:R-:W5:Y:S04]  /*bd670*/  LDL.64 R96, [R1+0x9168] ;  /* 0x0091680001607983 */ /* 0x000f680000100a00 */
[----:B------:R-:W5:Y:S04]  /*bd680*/  LDL.64 R92, [R1+0x9150] ;  /* 0x00915000015c7983 */ /* 0x000f680000100a00 */
[----:B------:R-:W5:Y:S01]  /*bd690*/  LDL.64 R90, [R1+0x9158] ;  /* 0x00915800015a7983 */ /* 0x000f620000100a00 */
        /* <DEDUP_REMOVED lines=11> */
[----:B------:R-:W2:Y:S01]  /*bd750*/  LDL.128 R68, [R1+0x5580] ;  /* 0x0055800001447983 */ /* 0x000ea20000100c00 */
[----:B------:R-:W-:-:S03]  /*bd760*/  DADD R2, -RZ, -R48 ;  /* 0x00000000ff027229 */ /* 0x000fc60000000930 */
[----:B----4-:R-:W-:Y:S04]  /*bd770*/  STL.128 [R1+0x8d60], R108 ;  /* 0x008d606c01007387 */ /* 0x010fe80000100c00 */
[----:B------:R-:W-:Y:S01]  /*bd780*/  STL.64 [R1+0x8c38], R102 ;  /* 0x008c386601007387 */ /* 0x000fe20000100a00 */
[----:B------:R-:W-:Y:S02]  /*bd790*/  FFMA R0, RZ, R73, R103 ;  /* 0x00000049ff007223 */ /* 0x000fe40000000067 */
[----:B------:R-:W-:-:S03]  /*bd7a0*/  FSETP.GEU.AND P2, PT, |R3|, 6.5827683646048100446e-37, PT ;  /* 0x036000000300780b */ /* 0x000fc60003f4e200 */
[----:B------:R-:W-:Y:S01]  /*bd7b0*/  FSETP.GT.AND P1, PT, |R0|, 1.469367938527859385e-39, PT ;  /* 0x001000000000780b */ /* 0x000fe20003f24200 */
[----:B------:R-:W-:Y:S02]  /*bd7c0*/  IMAD.MOV.U32 R88, RZ, RZ, R110 ;  /* 0x000000ffff587224 */ /* 0x000fe400078e006e */
[----:B------:R-:W-:Y:S01]  /*bd7d0*/  IMAD.MOV.U32 R89, RZ, RZ, R111 ;  /* 0x000000ffff597224 */ /* 0x000fe200078e006f */
[-C--:B-----5:R-:W-:Y:S01]  /*bd7e0*/  DFMA R48, R100, R78.reuse, R52 ;  /* 0x0000004e6430722b */ /* 0x0a0fe20000000034 */
[----:B------:R-:W-:Y:S01]  /*bd7f0*/  BSSY.RECONVERGENT B3, `(.L_x_4918) ;  /* 0x0000016000037945 */ /* 0x000fe20003800200 */
[-C--:B------:R-:W-:Y:S02]  /*bd800*/  DFMA R32, R106, R78.reuse, R32 ;  /* 0x0000004e6a20722b */ /* 0x080fe40000000020 */
[-C--:B------:R-:W-:Y:S02]  /*bd810*/  DFMA R74, R74, R78.reuse, R62 ;  /* 0x0000004e4a4a722b */ /* 0x080fe4000000003e */
[----:B------:R-:W-:-:S02]  /*bd820*/  DFMA R4, R96, R78, R4 ;  /* 0x0000004e6004722b */ /* 0x000fc40000000004 */
[-C--:B------:R-:W-:Y:S02]  /*bd830*/  DFMA R52, R92, R78.reuse, R60 ;  /* 0x0000004e5c34722b */ /* 0x080fe4000000003c */
[-C--:B------:R-:W-:Y:S02]  /*bd840*/  DFMA R34, R90, R78.reuse, R34 ;  /* 0x0000004e5a22722b */ /* 0x080fe40000000022 */
[-C--:B------:R-:W-:Y:S01]  /*bd850*/  DFMA R20, R88, R78.reuse, R20 ;  /* 0x0000004e5814722b */ /* 0x080fe20000000014 */
[----:B--2---:R0:W-:Y:S02]  /*bd860*/  STL.128 [R1+0x8d30], R68 ;  /* 0x008d304401007387 */ /* 0x0041e40000100c00 */
[----:B0-----:R-:W-:Y:S01]  /*bd870*/  MOV R68, R70 ;  /* 0x0000004600447202 */ /* 0x001fe20000000f00 */
[----:B------:R-:W-:Y:S01]  /*bd880*/  IMAD.MOV.U32 R69, RZ, RZ, R71 ;  /* 0x000000ffff457224 */ /* 0x000fe200078e0047 */
[----:B------:R-:W-:-:S05]  /*bd890*/  DFMA R70, R104, R78, R76 ;  /* 0x0000004e6846722b */ /* 0x000fca000000004c */
        /* <DEDUP_REMOVED lines=11> */
.L_x_4919:
[----:B------:R-:W-:Y:S05]  /*bd950*/  BSYNC.RECONVERGENT B3 ;  /* 0x0000000000037941 */ /* 0x000fea0003800200 */
.L_x_4918:
[----:B------:R-:W2:Y:S04]  /*bd960*/  LDL.128 R120, [R1+0x57a0] ;  /* 0x0057a00001787983 */ /* 0x000ea80000100c00 */
[----:B------:R-:W3:Y:S04]  /*bd970*/  LDL.64 R60, [R1+0x8c38] ;  /* 0x008c3800013c7983 */ /* 0x000ee80000100a00 */
[----:B------:R-:W4:Y:S04]  /*bd980*/  LDL.64 R62, [R1+0x93c0] ;  /* 0x0093c000013e7983 */ /* 0x000f280000100a00 */
[----:B------:R-:W5:Y:S04]  /*bd990*/  LDL.LU.64 R116, [R1+0x89a0] ;  /* 0x0089a00001747983 */ /* 0x000f680000300a00 */
        /* <DEDUP_REMOVED lines=11> */
[----:B--2---:R1:W-:Y:S01]  /*bda50*/  STL.128 [R1+0x8990], R120 ;  /* 0x0089907801007387 */ /* 0x0043e20000100c00 */
[----:B------:R-:W-:-:S02]  /*bda60*/  IMAD.MOV.U32 R72, RZ, RZ, R120 ;  /* 0x000000ffff487224 */ /* 0x000fc400078e0078 */
[----:B------:R-:W-:Y:S01]  /*bda70*/  IMAD.MOV.U32 R73, RZ, RZ, R121 ;  /* 0x000000ffff497224 */ /* 0x000fe200078e0079 */
[----:B---3--:R-:W-:Y:S01]  /*bda80*/  MOV R91, R61 ;  /* 0x0000003d005b7202 */ /* 0x008fe20000000f00 */
[----:B0-----:R-:W-:Y:S02]  /*bda90*/  IMAD.MOV.U32 R2, RZ, RZ, 0x1 ;  /* 0x00000001ff027424 */ /* 0x001fe400078e00ff */
[----:B------:R-:W-:Y:S01]  /*bdaa0*/  IMAD.MOV.U32 R90, RZ, RZ, R60 ;  /* 0x000000ffff5a7224 */ /* 0x000fe200078e003c */
[----:B-1----:R-:W2:Y:S01]  /*bdab0*/  LDL.128 R120, [R1+0x56e0] ;  /* 0x0056e00001787983 */ /* 0x002ea20000100c00 */
[----:B------:R-:W0:Y:S02]  /*bdac0*/  MUFU.RCP64H R3, R73 ;  /* 0x0000004900037308 */ /* 0x000e240000001800 */
[----:B0-----:R-:W-:-:S08]  /*bdad0*/  DFMA R60, -R72, R2, 1 ;  /* 0x3ff00000483c742b */ /* 0x001fd00000000102 */
[----:B------:R-:W-:-:S08]  /*bdae0*/  DFMA R60, R60, R60, R60 ;  /* 0x0000003c3c3c722b */ /* 0x000fd0000000003c */
[----:B------:R-:W-:-:S08]  /*bdaf0*/  DFMA R2, R2, R60, R2 ;  /* 0x0000003c0202722b */ /* 0x000fd00000000002 */
[----:B------:R-:W-:Y:S01]  /*bdb00*/  DFMA R60, -R72, R2, 1 ;  /* 0x3ff00000483c742b */ /* 0x000fe20000000102 */
[----:B--2---:R0:W-:Y:S01]  /*bdb10*/  STL.128 [R1+0x8ed0], R120 ;  /* 0x008ed07801007387 */ /* 0x0041e20000100c00 */
[----:B------:R-:W-:Y:S01]  /*bdb20*/  MOV R92, R122 ;  /* 0x0000007a005c7202 */ /* 0x000fe20000000f00 */
[----:B------:R-:W-:Y:S02]  /*bdb30*/  IMAD.MOV.U32 R93, RZ, RZ, R123 ;  /* 0x000000ffff5d7224 */ /* 0x000fe400078e007b */
[----:B0-----:R-:W2:Y:S03]  /*bdb40*/  LDL.128 R120, [R1+0x5700] ;  /* 0x0057000001787983 */ /* 0x001ea60000100c00 */
        /* <DEDUP_REMOVED lines=36> */
[----:B------:R-:W-:-:S05]  /*bdd90*/  IMAD.MOV.U32 R3, RZ, RZ, R251 ;  /* 0x000000ffff037224 */ /* 0x000fca00078e00fb */
[----:B------:R1:W-:Y:S02]  /*bdda0*/  STL.64 [R1+0x8e68], R2 ;  /* 0x008e680201007387 */ /* 0x0003e40000100a00 */
.L_x_4921:
[----:B------:R-:W-:Y:S05]  /*bddb0*/  BSYNC.RECONVERGENT B3 ;  /* 0x0000000000037941 */ /* 0x000fea0003800200 */
.L_x_4920:
[----:B------:R-:W2:Y:S04]  /*bddc0*/  LDL.128 R108, [R1+0x57c0] ;  /* 0x0057c000016c7983 */ /* 0x000ea80000100c00 */
[----:B------:R-:W3:Y:S04]  /*bddd0*/  LDL.64 R72, [R1+0x8e68] ;  /* 0x008e680001487983 */ /* 0x000ee80000100a00 */
[----:B------:R-:W4:Y:S04]  /*bdde0*/  LDL.LU.64 R106, [R1+0x86d8] ;  /* 0x0086d800016a7983 */ /* 0x000f280000300a00 */
        /* <DEDUP_REMOVED lines=13> */
[----:B------:R-:W-:Y:S02]  /*bdec0*/  MOV R85, R109 ;  /* 0x0000006d00557202 */ /* 0x000fe40000000f00 */
[----:B--2---:R-:W2:Y:S01]  /*bded0*/  LDL.128 R108, [R1+0x5800] ;  /* 0x00580000016c7983 */ /* 0x004ea20000100c00 */
[----:B---3--:R-:W-:Y:S01]  /*bdee0*/  IMAD.MOV.U32 R82, RZ, RZ, R72 ;  /* 0x000000ffff527224 */ /* 0x008fe200078e0048 */
[----:B------:R-:W-:Y:S01]  /*bdef0*/  MOV R83, R73 ;  /* 0x0000004900537202 */ /* 0x000fe20000000f00 */
        /* <DEDUP_REMOVED lines=27> */
[----:B------:R-:W-:-:S02]  /*be0b0*/  IMAD.MOV.U32 R80, RZ, RZ, R108 ;  /* 0x000000ffff507224 */ /* 0x000fc400078e006c */
        /* <DEDUP_REMOVED lines=8> */
[----:B01----:R-:W-:Y:S05]  /*be140*/  CALL.REL.NOINC `($__internal_4_$__cuda_sm20_div_rn_f64_full) ;  /* 0x000004fc00207944 */ /* 0x003fea0003c00000 */
[----:B------:R-:W-:Y:S02]  /*be150*/  IMAD.MOV.U32 R2, RZ, RZ, R250 ;  /* 0x000000ffff027224 */ /* 0x000fe400078e00fa */
[----:B------:R-:W-:-:S05]  /*be160*/  IMAD.MOV.U32 R3, RZ, RZ, R251 ;  /* 0x000000ffff037224 */ /* 0x000fca00078e00fb */
[----:B------:R2:W-:Y:S02]  /*be170*/  STL.64 [R1+0x8e38], R2 ;  /* 0x008e380201007387 */ /* 0x0005e40000100a00 */
.L_x_4923:
[----:B------:R-:W-:Y:S05]  /*be180*/  BSYNC.RECONVERGENT B3 ;  /* 0x0000000000037941 */ /* 0x000fea0003800200 */
.L_x_4922:
[----:B------:R-:W3:Y:S04]  /*be190*/  LDL.64 R70, [R1+0x8e38] ;  /* 0x008e380001467983 */ /* 0x000ee80000100a00 */
[----:B------:R-:W4:Y:S04]  /*be1a0*/  LDL.LU.64 R74, [R1+0x86e8] ;  /* 0x0086e800014a7983 */ /* 0x000f280000300a00 */
        /* <DEDUP_REMOVED lines=45> */
[----:B------:R-:W-:Y:S01]  /*be480*/  MOV R251, R7 ;  /* 0x0000000700fb7202 */ /* 0x000fe20000000f00 */
[----:B------:R-:W-:Y:S01]  /*be490*/  IMAD.MOV.U32 R2, RZ, RZ, R6 ;  /* 0x000000ffff027224 */ /* 0x000fe200078e0006 */
[----:B------:R-:W-:-:S07]  /*be4a0*/  MOV R252, 0xbe4c0 ;  /* 0x000be4c000fc7802 */ /* 0x000fce0000000f00 */
[----:B0-----:R-:W-:Y:S05]  /*be4b0*/  CALL.REL.NOINC `($__internal_4_$__cuda_sm20_div_rn_f64_full) ;  /* 0x000004f800447944 */ /* 0x001fea0003c00000 */
[----:B------:R-:W-:Y:S02]  /*be4c0*/  IMAD.MOV.U32 R2, RZ, RZ, R250 ;  /* 0x000000ffff027224 */ /* 0x000fe400078e00fa */
[----:B------:R-:W-:-:S05]  /*be4d0*/  IMAD.MOV.U32 R3, RZ, RZ, R251 ;  /* 0x000000ffff037224 */ /* 0x000fca00078e00fb */
[----:B------:R1:W-:Y:S02]  /*be4e0*/  STL.64 [R1+0x8eb8], R2 ;  /* 0x008eb80201007387 */ /* 0x0003e40000100a00 */
.L_x_4925:
[----:B------:R-:W-:Y:S05]  /*be4f0*/  BSYNC.RECONVERGENT B3 ;  /* 0x0000000000037941 */ /* 0x000fea0003800200 */
.L_x_4924:
        /* <DEDUP_REMOVED lines=54> */
.L_x_4927:
[----:B------:R-:W-:Y:S05]  /*be860*/  BSYNC.RECONVERGENT B3 ;  /* 0x0000000000037941 */ /* 0x000fea0003800200 */
.L_x_4926:
        /* <DEDUP_REMOVED lines=49> */
.L_x_4929:
[----:B------:R-:W-:Y:S05]  /*beb80*/  BSYNC.RECONVERGENT B3 ;  /* 0x0000000000037941 */ /* 0x000fea0003800200 */
.L_x_4928:
[----:B------:R-:W2:Y:S04]  /*beb90*/  LDL.64 R62, [R1+0x8fc8] ;  /* 0x008fc800013e7983 */ /* 0x000ea80000100a00 */
[----:B------:R-:W3:Y:S04]  /*beba0*/  LDL.128 R68, [R1+0x5f60] ;  /* 0x005f600001447983 */ /* 0x000ee80000100c00 */
        /* <DEDUP_REMOVED lines=12> */
[----:B------:R-:W-:Y:S01]  /*bec70*/  DFMA R2, R14, R72, R4 ;  /* 0x000000480e02722b */ /* 0x000fe20000000004 */
[----:B---3--:R1:W-:Y:S07]  /*bec80*/  STL.128 [R1+0x8c70], R68 ;  /* 0x008c704401007387 */ /* 0x0083ee0000100c00 */
[----:B------:R-:W-:Y:S01]  /*bec90*/  DMUL R4, R62, -R2 ;  /* 0x800000023e047228 */ /* 0x000fe20000000000 */
[----:B-1----:R-:W-:Y:S01]  /*beca0*/  IMAD.MOV.U32 R70, RZ, RZ, R68 ;  /* 0x000000ffff467224 */ /* 0x002fe200078e0044 */
[----:B------:R-:W-:-:S06]  /*becb0*/  MOV R71, R69 ;  /* 0x0000004500477202 */ /* 0x000fcc0000000f00 */
        /* <DEDUP_REMOVED lines=8> */
[-C--:B------:R-:W-:Y:S02]  /*bed40*/  DFMA R48, R204, R72.reuse, R52 ;  /* 0x00000048cc30722b */ /* 0x080fe40000000034 */
[-C--:B----4-:R-:W-:Y:S02]  /*bed50*/  DFMA R18, R76, R72.reuse, R18 ;  /* 0x000000484c12722b */ /* 0x090fe40000000012 */
[-C--:B-----5:R-:W-:Y:S02]  /*bed60*/  DFMA R20, R74, R72.reuse, R20 ;  /* 0x000000484a14722b */ /* 0x0a0fe40000000014 */
[-C--:B------:R-:W-:Y:S02]  /*bed70*/  DFMA R22, R212, R72.reuse, R22 ;  /* 0x00000048d416722b */ /* 0x080fe40000000016 */
[----:B------:R-:W-:-:S02]  /*bed80*/  DFMA R32, R214, R72, R32 ;  /* 0x00000048d620722b */ /* 0x000fc40000000020 */
[-C--:B------:R-:W-:Y:S02]  /*bed90*/  DFMA R54, R206, R72.reuse, R54 ;  /* 0x00000048ce36722b */ /* 0x080fe40000000036 */
[-C--:B------:R-:W-:Y:S02]  /*beda0*/  DFMA R52, R244, R72.reuse, R60 ;  /* 0x00000048f434722b */ /* 0x080fe4000000003c */
[----:B------:R-:W-:Y:S01]  /*bedb0*/  DFMA R34, R70, R72, R34 ;  /* 0x000000484622722b */ /* 0x000fe20000000022 */
[----:B-1----:R-:W-:Y:S10]  /*bedc0*/  @P1 BRA P2, `(.L_x_4931) ;  /* 0x0000000000241947 */ /* 0x002ff40001000000 */
        /* <DEDUP_REMOVED lines=9> */
.L_x_4931:
[----:B------:R-:W-:Y:S05]  /*bee60*/  BSYNC.RECONVERGENT B3 ;  /* 0x0000000000037941 */ /* 0x000fea0003800200 */
.L_x_4930:
[----:B------:R-:W2:Y:S04]  /*bee70*/  LDL.64 R60, [R1+0x9040] ;  /* 0x00904000013c7983 */ /* 0x000ea80000100a00 */
[----:B------:R-:W3:Y:S04]  /*bee80*/  LDL.64 R72, [R1+0x8b80] ;  /* 0x008b800001487983 */ /* 0x000ee80000100a00 */
[----:B------:R-:W4:Y:S01]  /*bee90*/  LDL.64 R70, [R1+0x8b88] ;  /* 0x008b880001467983 */ /* 0x000f220000100a00 */
[----:B-1----:R-:W1:Y:S01]  /*beea0*/  MUFU.RCP64H R3, R29 ;  /* 0x0000001d00037308 */ /* 0x002e620000001800 */
[----:B------:R-:W-:Y:S01]  /*beeb0*/  IMAD.MOV.U32 R2, RZ, RZ, 0x1 ;  /* 0x00000001ff027424 */ /* 0x000fe200078e00ff */
[----:B------:R-:W-:Y:S01]  /*beec0*/  BSSY.RECONVERGENT B3, `(.L_x_4932) ;  /* 0x0000023000037945 */ /* 0x000fe20003800200 */
[----:B--2---:R-:W-:Y:S01]  /*beed0*/  IMAD.MOV.U32 R68, RZ, RZ, R60 ;  /* 0x000000ffff447224 */ /* 0x004fe200078e003c */
[----:B------:R-:W-:-:S03]  /*beee0*/  MOV R69, R61 ;  /* 0x0000003d00457202 */ /* 0x000fc60000000f00 */
[----:B-1----:R-:W-:-:S03]  /*beef0*/  DFMA R60, -R28, R2, 1 ;  /* 0x3ff000001c3c742b */ /* 0x002fc60000000102 */
[-C--:B------:R-:W-:Y:S02]  /*bef00*/  DFMA R4, R172, R68.reuse, R4 ;  /* 0x00000044ac04722b */ /* 0x080fe40000000004 */
[----:B----4-:R-:W-:-:S03]  /*bef10*/  DFMA R22, R70, R68, R22 ;  /* 0x000000444616722b */ /* 0x010fc60000000016 */
[----:B------:R-:W-:Y:S02]  /*bef20*/  DFMA R60, R60, R60, R60 ;  /* 0x0000003c3c3c722b */ /* 0x000fe4000000003c */
[-C--:B------:R-:W-:Y:S02]  /*bef30*/  DFMA R34, R198, R68.reuse, R34 ;  /* 0x00000044c622722b */ /* 0x080fe40000000022 */
[----:B------:R-:W-:-:S04]  /*bef40*/  DFMA R52, R194, R68, R52 ;  /* 0x00000044c234722b */ /* 0x000fc80000000034 */
        /* <DEDUP_REMOVED lines=8> */
[-C--:B---3--:R-:W-:Y:S02]  /*befd0*/  DFMA R18, R72, R68.reuse, R20 ;  /* 0x000000444812722b */ /* 0x088fe40000000014 */
[----:B------:R-:W-:Y:S01]  /*befe0*/  FSETP.GEU.AND P2, PT, |R3|, 6.5827683646048100446e-37, PT ;  /* 0x036000000300780b */ /* 0x000fe20003f4e200 */
[-C--:B------:R-:W-:Y:S02]  /*beff0*/  DFMA R20, R196, R68.reuse, R32 ;  /* 0x00000044c414722b */ /* 0x080fe40000000020 */
[----:B------:R1:W-:Y:S01]  /*bf000*/  STL.64 [R1+0x9110], R74 ;  /* 0x0091104a01007387 */ /* 0x0003e20000100a00 */
[-C--:B------:R-:W-:Y:S02]  /*bf010*/  DFMA R32, R174, R68.reuse, R48 ;  /* 0x00000044ae20722b */ /* 0x080fe40000000030 */
[----:B------:R-:W-:Y:S01]  /*bf020*/  FFMA R0, RZ, R29, R75 ;  /* 0x0000001dff007223 */ /* 0x000fe2000000004b */
[----:B------:R-:W-:-:S04]  /*bf030*/  DFMA R48, R192, R68, R54 ;  /* 0x00000044c030722b */ /* 0x000fc80000000036 */
[----:B------:R-:W-:-:S13]  /*bf040*/  FSETP.GT.AND P1, PT, |R0|, 1.469367938527859385e-39, PT ;  /* 0x001000000000780b */ /* 0x000fda0003f24200 */
[----:B-1----:R-:W-:Y:S05]  /*bf050*/  @P1 BRA P2, `(.L_x_4933) ;  /* 0x0000000000241947 */ /* 0x002fea0001000000 */
        /* <DEDUP_REMOVED lines=9> */
.L_x_4933:
[----:B------:R-:W-:Y:S05]  /*bf0f0*/  BSYNC.RECONVERGENT B3 ;  /* 0x0000000000037941 */ /* 0x000fea0003800200 */
.L_x_4932:
[----:B------:R-:W2:Y:S04]  /*bf100*/  LDL.64 R68, [R1+0x9110] ;  /* 0x0091100001447983 */ /* 0x000ea80000100a00 */
[----:B------:R-:W3:Y:S01]  /*bf110*/  LDL.64 R62, [R1+0x8420] ;  /* 0x00842000013e7983 */ /* 0x000ee20000100a00 */
[----:B-1----:R-:W1:Y:S01]  /*bf120*/  MUFU.RCP64H R3, R45 ;  /* 0x0000002d00037308 */ /* 0x002e620000001800 */
        /* <DEDUP_REMOVED lines=8> */
[-C--:B------:R-:W-:Y:S02]  /*bf1b0*/  DFMA R20, R182, R68.reuse, R20 ;  /* 0x00000044b614722b */ /* 0x080fe40000000014 */
[-C--:B------:R-:W-:Y:S02]  /*bf1c0*/  DFMA R4, R186, R68.reuse, R4 ;  /* 0x00000044ba04722b */ /* 0x080fe40000000004 */
[----:B------:R-:W-:Y:S02]  /*bf1d0*/  DFMA R32, R176, R68, R32 ;  /* 0x00000044b020722b */ /* 0x000fe40000000020 */
[----:B------:R-:W-:-:S08]  /*bf1e0*/  DMUL R54, R2, -R18 ;  /* 0x8000001202367228 */ /* 0x000fd00000000000 */
[----:B------:R-:W-:-:S08]  /*bf1f0*/  DFMA R60, -R44, R54, -R18 ;  /* 0x000000362c3c722b */ /* 0x000fd00000000912 */
[----:B------:R-:W-:Y:S02]  /*bf200*/  DFMA R70, R2, R60, R54 ;  /* 0x0000003c0246722b */ /* 0x000fe40000000036 */
[----:B------:R-:W-:Y:S02]  /*bf210*/  DADD R2, -RZ, -R18 ;  /* 0x00000000ff027229 */ /* 0x000fe40000000912 */
[-C--:B------:R-:W-:Y:S02]  /*bf220*/  DFMA R18, R180, R68.reuse, R22 ;  /* 0x00000044b412722b */ /* 0x080fe40000000016 */
[-C--:B------:R-:W-:Y:S01]  /*bf230*/  DFMA R22, R184, R68.reuse, R34 ;  /* 0x00000044b816722b */ /* 0x080fe20000000022 */
[----:B------:R1:W-:Y:S01]  /*bf240*/  STL.64 [R1+0x91b0], R70 ;  /* 0x0091b04601007387 */ /* 0x0003e20000100a00 */
[-C--:B------:R-:W-:Y:S02]  /*bf250*/  DFMA R34, R178, R68.reuse, R48 ;  /* 0x00000044b222722b */ /* 0x080fe40000000030 */
[----:B------:R-:W-:Y:S01]  /*bf260*/  FFMA R0, RZ, R45, R71 ;  /* 0x0000002dff007223 */ /* 0x000fe20000000047 */
[----:B---3--:R-:W-:Y:S01]  /*bf270*/  DFMA R48, R62, R68, R52 ;  /* 0x000000443e30722b */ /* 0x008fe20000000034 */
        /* <DEDUP_REMOVED lines=12> */
.L_x_4935:
[----:B------:R-:W-:Y:S05]  /*bf340*/  BSYNC.RECONVERGENT B3 ;  /* 0x0000000000037941 */ /* 0x000fea0003800200 */
.L_x_4934:
[----:B------:R-:W2:Y:S04]  /*bf350*/  LDL.64 R60, [R1+0x88d0] ;  /* 0x0088d000013c7983 */ /* 0x000ea80000100a00 */
[----:B------:R-:W3:Y:S01]  /*bf360*/  LDL.64 R62, [R1+0x91b0] ;  /* 0x0091b000013e7983 */ /* 0x000ee20000100a00 */
[----:B-1----:R-:W-:Y:S01]  /*bf370*/  MOV R2, 0x1 ;  /* 0x0000000100027802 */ /* 0x002fe20000000f00 */
[----:B------:R-:W-:Y:S01]  /*bf380*/  BSSY.RECONVERGENT B3, `(.L_x_4936) ;  /* 0x0000020000037945 */ /* 0x000fe20003800200 */
[----:B--2---:R-:W1:Y:S04]  /*bf390*/  MUFU.RCP64H R3, R61 ;  /* 0x0000003d00037308 */ /* 0x004e680000001800 */
[----:B-1----:R-:W-:-:S08]  /*bf3a0*/  DFMA R52, -R60, R2, 1 ;  /* 0x3ff000003c34742b */ /* 0x002fd00000000102 */
        /* <DEDUP_REMOVED lines=29> */
.L_x_4937:
[----:B------:R-:W-:Y:S05]  /*bf580*/  BSYNC.RECONVERGENT B3 ;  /* 0x0000000000037941 */ /* 0x000fea0003800200 */
.L_x_4936:
[----:B------:R-:W2:Y:S04]  /*bf590*/  LDL.64 R48, [R1+0x9260] ;  /* 0x0092600001307983 */ /* 0x000ea80000100a00 */
[----:B------:R-:W3:Y:S04]  /*bf5a0*/  LDL.64 R52, [R1+0x88d8] ;  /* 0x0088d80001347983 */ /* 0x000ee80000100a00 */
[----:B------:R-:W4:Y:S01]  /*bf5b0*/  LDL.64 R54, [R1+0x8470] ;  /* 0x0084700001367983 */ /* 0x000f220000100a00 */
        /* <DEDUP_REMOVED lines=23> */
[----:B----4-:R-:W-:-:S04]  /*bf730*/  DFMA R32, R54, R60, R32 ;  /* 0x0000003c3620722b */ /* 0x010fc80000000020 */
[----:B-1----:R-:W-:Y:S07]  /*bf740*/  @P1 BRA P2, `(.L_x_4939) ;  /* 0x0000000000241947 */ /* 0x002fee0001000000 */
        /* <DEDUP_REMOVED lines=9> */
.L_x_4939:
[----:B------:R-:W-:Y:S05]  /*bf7e0*/  BSYNC.RECONVERGENT B3 ;  /* 0x0000000000037941 */ /* 0x000fea0003800200 */
.L_x_4938:
        /* <DEDUP_REMOVED lines=12> */
[----:B------:R-:W-:-:S04]  /*bf8b0*/  DFMA R104, R210, R54, R22 ;  /* 0x00000036d268722b */ /* 0x000fc80000000016 */
        /* <DEDUP_REMOVED lines=20> */
.L_x_4941:
[----:B------:R-:W-:Y:S05]  /*bfa00*/  BSYNC.RECONVERGENT B3 ;  /* 0x0000000000037941 */ /* 0x000fea0003800200 */
.L_x_4940:
[----:B------:R-:W2:Y:S04]  /*bfa10*/  LDL.128 R32, [R1+0x6690] ;  /* 0x0066900001207983 */ /* 0x000ea80000100c00 */
[----:B0-----:R-:W3:Y:S04]  /*bfa20*/  LDL.64 R122, [R1+0x99e0] ;  /* 0x0099e000017a7983 */ /* 0x001ee80000100a00 */
        /* <DEDUP_REMOVED lines=13> */
[----:B-1----:R-:W0:Y:S01]  /*bfb00*/  MUFU.RCP64H R3, R57 ;  /* 0x0000003900037308 */ /* 0x002e220000001800 */
[----:B------:R-:W-:-:S02]  /*bfb10*/  IMAD.MOV.U32 R2, RZ, RZ, 0x1 ;  /* 0x00000001ff027424 */ /* 0x000fc400078e00ff */
[----:B------:R-:W4:Y:S04]  /*bfb20*/  LDL.64 R150, [R1+0x9268] ;  /* 0x0092680001967983 */ /* 0x000f280000100a00 */
[----:B------:R-:W4:Y:S04]  /*bfb30*/  LDL.64 R148, [R1+0x9240] ;  /* 0x0092400001947983 */ /* 0x000f280000100a00 */
[----:B------:R-:W4:Y:S04]  /*bfb40*/  LDL.64 R146, [R1+0x9228] ;  /* 0x0092280001927983 */ /* 0x000f280000100a00 */
[----:B------:R-:W4:Y:S01]  /*bfb50*/  LDL.64 R144, [R1+0x9100] ;  /* 0x0091000001907983 */ /* 0x000f220000100a00 */
[----:B0-----:R-:W-:-:S03]  /*bfb60*/  DFMA R108, -R56, R2, 1 ;  /* 0x3ff00000386c742b */ /* 0x001fc60000000102 */
[----:B------:R-:W4:Y:S04]  /*bfb70*/  LDL.64 R142, [R1+0x90c8] ;  /* 0x0090c800018e7983 */ /* 0x000f280000100a00 */
[----:B------:R0:W5:Y:S01]  /*bfb80*/  LDL.64 R106, [R1+0x6758] ;  /* 0x00675800016a7983 */ /* 0x0001620000100a00 */
[----:B------:R-:W-:-:S03]  /*bfb90*/  DFMA R108, R108, R108, R108 ;  /* 0x0000006c6c6c722b */ /* 0x000fc6000000006c */
[----:B------:R0:W5:Y:S04]  /*bfba0*/  LDL.128 R60, [R1+0x66a0] ;  /* 0x0066a000013c7983 */ /* 0x0001680000100c00 */
[----:B------:R0:W5:Y:S01]  /*bfbb0*/  LDL.128 R20, [R1+0x66b0] ;  /* 0x0066b00001147983 */ /* 0x0001620000100c00 */
[----:B------:R-:W-:-:S03]  /*bfbc0*/  DFMA R2, R2, R108, R2 ;  /* 0x0000006c0202722b */ /* 0x000fc60000000002 */
[----:B------:R0:W5:Y:S04]  /*bfbd0*/  LDL.128 R100, [R1+0x66c0] ;  /* 0x0066c00001647983 */ /* 0x0001680000100c00 */
[----:B------:R0:W5:Y:S01]  /*bfbe0*/  LDL.128 R52, [R1+0x66d0] ;  /* 0x0066d00001347983 */ /* 0x0001620000100c00 */
[----:B------:R-:W-:-:S03]  /*bfbf0*/  DFMA R108, -R56, R2, 1 ;  /* 0x3ff00000386c742b */ /* 0x000fc60000000102 */
[----:B------:R0:W5:Y:S04]  /*bfc00*/  LDL.128 R96, [R1+0x66e0] ;  /* 0x0066e00001607983 */ /* 0x0001680000100c00 */
[----:B------:R0:W5:Y:S01]  /*bfc10*/  LDL.128 R88, [R1+0x66f0] ;  /* 0x0066f00001587983 */ /* 0x0001620000100c00 */
[----:B------:R-:W-:-:S03]  /*bfc20*/  DFMA R2, R2, R108, R2 ;  /* 0x0000006c0202722b */ /* 0x000fc60000000002 */
        /* <DEDUP_REMOVED lines=9> */
[----:B---3--:R-:W-:Y:S01]  /*bfcc0*/  DADD R108, -RZ, -R122 ;  /* 0x00000000ff6c7229 */ /* 0x008fe2000000097a */
[----:B------:R-:W2:Y:S01]  /*bfcd0*/  LDL.64 R2, [R1+0x9318] ;  /* 0x0093180001027983 */ /* 0x000ea20000100a00 */
[----:B----4-:R-:W-:-:S03]  /*bfce0*/  DADD R110, -RZ, -R120 ;  /* 0x00000000ff6e7229 */ /* 0x010fc60000000978 */
[----:B------:R-:W3:Y:S04]  /*bfcf0*/  LDL.64 R122, [R1+0x9358] ;  /* 0x00935800017a7983 */ /* 0x000ee80000100a00 */
[----:B------:R1:W-:Y:S04]  /*bfd00*/  STL.128 [R1+0x6530], R108 ;  /* 0x0065306c01007387 */ /* 0x0003e80000100c00 */
[----:B------:R-:W4:Y:S01]  /*bfd10*/  LDL.64 R120, [R1+0x8fe8] ;  /* 0x008fe80001787983 */ /* 0x000f220000100a00 */
        /* <DEDUP_REMOVED lines=26> */
[----:B------:R-:W2:Y:S01]  /*bfec0*/  LDL.64 R126, [R1+0x9250] ;  /* 0x00925000017e7983 */ /* 0x000ea20000100a00 */
[----:B------:R-:W-:-:S03]  /*bfed0*/  DADD R110, -RZ, -R124 ;  /* 0x00000000ff6e7229 */ /* 0x000fc6000000097c */
[----:B------:R-:W2:Y:S04]  /*bfee0*/  LDL.64 R124, [R1+0x9548] ;  /* 0x00954800017c7983 */ /* 0x000ea80000100a00 */
[----:B------:R3:W-:Y:S02]  /*bfef0*/  STL.128 [R1+0x6590], R108 ;  /* 0x0065906c01007387 */ /* 0x0007e40000100c00 */
[----:B---3--:R-:W-:Y:S02]  /*bff00*/  DADD R108, -RZ, -R122 ;  /* 0x00000000ff6c7229 */ /* 0x008fe4000000097a */
[----:B------:R-:W3:Y:S01]  /*bff10*/  LDL.64 R122, [R1+0x9040] ;  /* 0x00904000017a7983 */ /* 0x000ee20000100a00 */
[----:B----4-:R-:W-:-:S03]  /*bff20*/  DADD R110, -RZ, -R120 ;  /* 0x00000000ff6e7229 */ /* 0x010fc60000000978 */
[----:B------:R-:W4:Y:S04]  /*bff30*/  LDL.64 R120, [R1+0x9110] ;  /* 0x0091100001787983 */ /* 0x000f280000100a00 */
[----:B------:R2:W-:Y:S02]  /*bff40*/  STL.128 [R1+0x65a0], R108 ;  /* 0x0065a06c01007387 */ /* 0x0005e40000100c00 */
[----:B--2---:R-:W-:Y:S02]  /*bff50*/  DADD R108, -RZ, -R118 ;  /* 0x00000000ff6c7229 */ /* 0x004fe40000000976 */
[----:B------:R-:W2:Y:S01]  /*bff60*/  LDL.64 R118, [R1+0x91b0] ;  /* 0x0091b00001767983 */ /* 0x000ea20000100a00 */
[----:B------:R-:W-:-:S03]  /*bff70*/  DADD R110, -RZ, -R116 ;  /* 0x00000000ff6e7229 */ /* 0x000fc60000000974 */
[----:B------:R-:W2:Y:S04]  /*bff80*/  LDL.64 R116, [R1+0x9260] ;  /* 0x0092600001747983 */ /* 0x000ea80000100a00 */
[----:B------:R1:W-:Y:S02]  /*bff90*/  STL.128 [R1+0x65b0], R108 ;  /* 0x0065b06c01007387 */ /* 0x0003e40000100c00 */
[----:B-1----:R-:W-:Y:S02]  /*bffa0*/  DADD R110, -RZ, -R2 ;  /* 0x00000000ff6e7229 */ /* 0x002fe40000000902 */
[----:B------:R-:W2:Y:S01]  /*bffb0*/  LDL.64 R2, [R1+0x9308] ;  /* 0x0093080001027983 */ /* 0x000ea20000100a00 */
[----:B------:R-:W-:-:S03]  /*bffc0*/  DADD R108, -RZ, -R114 ;  /* 0x00000000ff6c7229 */ /* 0x000fc60000000972 */
[----:B------:R-:W2:Y:S04]  /*bffd0*/  LDL.64 R114, [R1+0x95c0] ;  /* 0x0095c00001727983 */ /* 0x000ea80000100a00 */
[----:B------:R1:W-:Y:S02]  /*bffe0*/  STL.128 [R1+0x65c0], R108 ;  /* 0x0065c06c01007387 */ /* 0x0003e40000100c00 */
[----:B-1----:R-:W-:Y:S02]  /*bfff0*/  DADD R108, -RZ, -R150 ;  /* 0x00000000ff6c7229 */ /* 0x002fe40000000996 */
[----:B------:R-:W-:-:S07]  /*c0000*/  DADD R110, -RZ, -R126 ;  /* 0x00000000ff6e7229 */ /* 0x000fce000000097e */
[----:B------:R1:W-:Y:S02]  /*c0010*/  STL.128 [R1+0x65d0], R108 ;  /* 0x0065d06c01007387 */ /* 0x0003e40000100c00 */
[----:B-1----:R-:W-:Y:S02]  /*c0020*/  DADD R108, -RZ, -R124 ;  /* 0x00000000ff6c7229 */ /* 0x002fe4000000097c */
[----:B------:R-:W2:Y:S01]  /*c0030*/  LDL.128 R124, [R1+0x8e90] ;  /* 0x008e9000017c7983 */ /* 0x000ea20000100c00 */
        /* <DEDUP_REMOVED lines=17> */
[----:B---3--:R-:W-:Y:S02]  /*c0150*/  DADD R108, -RZ, -R122 ;  /* 0x00000000ff6c7229 */ /* 0x008fe4000000097a */
[----:B----4-:R-:W-:-:S07]  /*c0160*/  DADD R110, -RZ, -R120 ;  /* 0x00000000ff6e7229 */ /* 0x010fce0000000978 */
[----:B------:R2:W-:Y:S01]  /*c0170*/  STL.128 [R1+0x6640], R108 ;  /* 0x0066406c01007387 */ /* 0x0005e20000100c00 */
[----:B------:R-:W-:Y:S01]  /*c0180*/  FFMA R0, RZ, R57, R113 ;  /* 0x00000039ff007223 */ /* 0x000fe20000000071 */
[----:B--2---:R-:W-:Y:S02]  /*c0190*/  DADD R108, -RZ, -R118 ;  /* 0x00000000ff6c7229 */ /* 0x004fe40000000976 */
[----:B------:R-:W-:-:S07]  /*c01a0*/  DADD R110, -RZ, -R116 ;  /* 0x00000000ff6e7229 */ /* 0x000fce0000000974 */
[----:B------:R1:W-:Y:S04]  /*c01b0*/  STL.128 [R1+0x6650], R108 ;  /* 0x0066506c01007387 */ /* 0x0003e80000100c00 */
[----:B------:R0:W-:Y:S01]  /*c01c0*/  STL.64 [R1+0x96b8], R112 ;  /* 0x0096b87001007387 */ /* 0x0001e20000100a00 */
[----:B-1----:R-:W-:Y:S02]  /*c01d0*/  DADD R108, -RZ, -R2 ;  /* 0x00000000ff6c7229 */ /* 0x002fe40000000902 */
[----:B------:R-:W-:Y:S01]  /*c01e0*/  DADD R2, -RZ, -R32 ;  /* 0x00000000ff027229 */ /* 0x000fe20000000920 */
[----:B------:R-:W-:-:S09]  /*c01f0*/  FSETP.GT.AND P1, PT, |R0|, 1.469367938527859385e-39, PT ;  /* 0x001000000000780b */ /* 0x000fd20003f24200 */
[----:B------:R-:W-:Y:S01]  /*c0200*/  FSETP.GEU.AND P2, PT, |R3|, 6.5827683646048100446e-37, PT ;  /* 0x036000000300780b */ /* 0x000fe20003f4e200 */
[----:B------:R-:W-:Y:S02]  /*c0210*/  DADD R110, -RZ, -R114 ;  /* 0x00000000ff6e7229 */ /* 0x000fe40000000972 */
[-C--:B------:R-:W-:Y:S02]  /*c0220*/  DFMA R120, R38, R114.reuse, R4 ;  /* 0x000000722678722b */ /* 0x080fe40000000004 */
[-C--:B------:R-:W-:Y:S02]  /*c0230*/  DFMA R122, R168, R114.reuse, R18 ;  /* 0x00000072a87a722b */ /* 0x080fe40000000012 */
[-C--:B------:R-:W-:Y:S01]  /*c0240*/  DFMA R116, R170, R114.reuse, R104 ;  /* 0x00000072aa74722b */ /* 0x080fe20000000068 */
[----:B------:R0:W-:Y:S04]  /*c0250*/  STL.128 [R1+0x6660], R108 ;  /* 0x0066606c01007387 */ /* 0x0001e80000100c00 */
[----:B------:R0:W-:Y:S04]  /*c0260*/  STL.64 [R1+0x89a0], R120 ;  /* 0x0089a07801007387 */ /* 0x0001e80000100a00 */
[----:B------:R0:W-:Y:S04]  /*c0270*/  STL.64 [R1+0x89a8], R122 ;  /* 0x0089a87a01007387 */ /* 0x0001e80000100a00 */
[----:B------:R0:W-:Y:S01]  /*c0280*/  STL.128 [R1+0x6670], R120 ;  /* 0x0066707801007387 */ /* 0x0001e20000100c00 */
[----:B------:R-:W-:Y:S01]  /*c0290*/  BSSY.RECONVERGENT B3, `(.L_x_4942) ;  /* 0x000000f000037945 */ /* 0x000fe20003800200 */
[----:B------:R-:W-:-:S02]  /*c02a0*/  DFMA R118, R124, R114, R48 ;  /* 0x000000727c76722b */ /* 0x000fc40000000030 */
[----:B------:R0:W-:Y:S05]  /*c02b0*/  STL.128 [R1+0x6520], R124 ;  /* 0x0065207c01007387 */ /* 0x0001ea0000100c00 */
[----:B------:R0:W-:Y:S04]  /*c02c0*/  STL.128 [R1+0x8bf0], R116 ;  /* 0x008bf07401007387 */ /* 0x0001e80000100c00 */
[----:B------:R0:W-:Y:S01]  /*c02d0*/  STL.128 [R1+0x6680], R116 ;  /* 0x0066807401007387 */ /* 0x0001e20000100c00 */
        /* <DEDUP_REMOVED lines=10> */
.L_x_4943:
[----:B------:R-:W-:Y:S05]  /*c0380*/  BSYNC.RECONVERGENT B3 ;  /* 0x0000000000037941 */ /* 0x000fea0003800200 */
.L_x_4942:
[----:B------:R-:W2:Y:S04]  /*c0390*/  LDL.64 R4, [R1+0x96b8] ;  /* 0x0096b80001047983 */ /* 0x000ea80000100a00 */
[----:B------:R-:W3:Y:S04]  /*c03a0*/  LDL.64 R104, [R1+0x8f20] ;  /* 0x008f200001687983 */ /* 0x000ee80000100a00 */
[----:B------:R-:W4:Y:S01]  /*c03b0*/  LDL.64 R32, [R1+0x8f28] ;  /* 0x008f280001207983 */ /* 0x000f220000100a00 */
        /* <DEDUP_REMOVED lines=31> */
.L_x_4945:
[----:B------:R-:W-:Y:S05]  /*c05b0*/  BSYNC.RECONVERGENT B3 ;  /* 0x0000000000037941 */ /* 0x000fea0003800200 */
.L_x_4944:
[----:B------:R-:W2:Y:S04]  /*c05c0*/  LDL.64 R104, [R1+0x8a50] ;  /* 0x008a500001687983 */ /* 0x000ea80000100a00 */
[----:B------:R-:W3:Y:S04]  /*c05d0*/  LDL.64 R18, [R1+0x9540] ;  /* 0x0095400001127983 */ /* 0x000ee80000100a00 */
[----:B------:R-:W4:Y:S04]  /*c05e0*/  LDL.64 R34, [R1+0x9ab0] ;  /* 0x009ab00001227983 */ /* 0x000f280000100a00 */
        /* <DEDUP_REMOVED lines=22> */
[-C--:B0-----:R-:W-:Y:S02]  /*c0750*/  DFMA R48, R66, R70.reuse, R80 ;  /* 0x000000464230722b */ /* 0x081fe40000000050 */
[----:B------:R-:W-:-:S05]  /*c0760*/  DFMA R70, R156, R70, R92 ;  /* 0x000000469c46722b */ /* 0x000fca000000005c */
        /* <DEDUP_REMOVED lines=10> */
.L_x_4947:
[----:B------:R-:W-:Y:S05]  /*c0810*/  BSYNC.RECONVERGENT B3 ;  /* 0x0000000000037941 */ /* 0x000fea0003800200 */
.L_x_4946:
        /* <DEDUP_REMOVED lines=21> */
[----:B------:R-:W-:Y:S02]  /*c0970*/  DFMA R4, -R80, R2, 1 ;  /* 0x3ff000005004742b */ /* 0x000fe40000000102 */
[----:B----4-:R-:W-:-:S06]  /*c0980*/  DFMA R18, R18, R108, R62 ;  /* 0x0000006c1212722b */ /* 0x010fcc000000003e */
        /* <DEDUP_REMOVED lines=29> */
.L_x_4949:
[----:B------:R-:W-:Y:S05]  /*c0b60*/  BSYNC.RECONVERGENT B3 ;  /* 0x0000000000037941 */ /* 0x000fea0003800200 */
.L_x_4948:
        /* <DEDUP_REMOVED lines=40> */
.L_x_4951:
[----:B------:R-:W-:Y:S05]  /*c0df0*/  BSYNC.RECONVERGENT B3 ;  /* 0x0000000000037941 */ /* 0x000fea0003800200 */
.L_x_4950:
[----:B------:R-:W2:Y:S04]  /*c0e00*/  LDL.64 R48, [R1+0x8970] ;  /* 0x0089700001307983 */ /* 0x000ea80000100a00 */
[----:B------:R-:W3:Y:S04]  /*c0e10*/  LDL.64 R20, [R1+0x96b0] ;  /* 0x0096b00001147983 */ /* 0x000ee80000100a00 */
[----:B------:R-:W4:Y:S04]  /*c0e20*/  LDL.64 R102, [R1+0x88f8] ;  /* 0x0088f80001667983 */ /* 0x000f280000100a00 */
        /* <DEDUP_REMOVED lines=33> */
.L_x_4953:
[----:B------:R-:W-:Y:S05]  /*c1040*/  BSYNC.RECONVERGENT B3 ;  /* 0x0000000000037941 */ /* 0x000fea0003800200 */
.L_x_4952:
        /* <DEDUP_REMOVED lines=36> */
.L_x_4955:
[----:B------:R-:W-:Y:S05]  /*c1290*/  BSYNC.RECONVERGENT B3 ;  /* 0x0000000000037941 */ /* 0x000fea0003800200 */
.L_x_4954:
        /* <DEDUP_REMOVED lines=40> */
.L_x_4957:
[----:B------:R-:W-:Y:S05]  /*c1520*/  BSYNC.RECONVERGENT B3 ;  /* 0x0000000000037941 */ /* 0x000fea0003800200 */
.L_x_4956:
        /* <DEDUP_REMOVED lines=44> */
.L_x_4959:
[----:B------:R-:W-:Y:S05]  /*c17f0*/  BSYNC.RECONVERGENT B3 ;  /* 0x0000000000037941 */ /* 0x000fea0003800200 */
.L_x_4958:
        /* <DEDUP_REMOVED lines=48> */
.L_x_4961:
[----:B------:R-:W-:Y:S05]  /*c1b00*/  BSYNC.RECONVERGENT B3 ;  /* 0x0000000000037941 */ /* 0x000fea0003800200 */
.L_x_4960:
        /* <DEDUP_REMOVED lines=48> */
.L_x_4963:
[----:B------:R-:W-:Y:S05]  /*c1e10*/  BSYNC.RECONVERGENT B3 ;  /* 0x0000000000037941 */ /* 0x000fea0003800200 */
.L_x_4962:
        /* <DEDUP_REMOVED lines=49> */
.L_x_4965:
[----:B------:R-:W-:Y:S05]  /*c2130*/  BSYNC.RECONVERGENT B3 ;  /* 0x0000000000037941 */ /* 0x000fea0003800200 */
.L_x_4964:
        /* <DEDUP_REMOVED lines=60> */
.L_x_4967:
[----:B------:R-:W-:Y:S05]  /*c2500*/  BSYNC.RECONVERGENT B3 ;  /* 0x0000000000037941 */ /* 0x000fea0003800200 */
.L_x_4966:
        /* <DEDUP_REMOVED lines=55> */
.L_x_4969:
[----:B------:R-:W-:Y:S05]  /*c2880*/  BSYNC.RECONVERGENT B3 ;  /* 0x0000000000037941 */ /* 0x000fea0003800200 */
.L_x_4968:
[----:B------:R-:W2:Y:S04]  /*c2890*/  LDL.128 R108, [R1+0x58d0] ;  /* 0x0058d000016c7983 */ /* 0x000ea80000100c00 */
        /* <DEDUP_REMOVED lines=12> */
[----:B------:R-:W-:Y:S01]  /*c2960*/  IMAD.MOV.U32 R32, RZ, RZ, R110 ;  /* 0x000000ffff207224 */ /* 0x000fe200078e006e */
[----:B------:R-:W-:-:S02]  /*c2970*/  MOV R33, R111 ;  /* 0x0000006f00217202 */ /* 0x000fc40000000f00 */
[----:B-1----:R-:W2:Y:S01]  /*c2980*/  LDL.128 R108, [R1+0x5910] ;  /* 0x00591000016c7983 */ /* 0x002ea20000100c00 */
[----:B0-----:R-:W0:Y:S01]  /*c2990*/  MUFU.RCP64H R3, R7 ;  /* 0x0000000700037308 */ /* 0x001e220000001800 */
[----:B------:R-:W-:Y:S01]  /*c29a0*/  IMAD.MOV.U32 R2, RZ, RZ, 0x1 ;  /* 0x00000001ff027424 */ /* 0x000fe200078e00ff */
[----:B---3--:R-:W-:Y:S01]  /*c29b0*/  MOV R62, R16 ;  /* 0x00000010003e7202 */ /* 0x008fe20000000f00 */
[----:B------:R-:W-:-:S04]  /*c29c0*/  IMAD.MOV.U32 R63, RZ, RZ, R17 ;  /* 0x000000ffff3f7224 */ /* 0x000fc800078e0011 */
[----:B0-----:R-:W-:-:S08]  /*c29d0*/  DFMA R16, -R6, R2, 1 ;  /* 0x3ff000000610742b */ /* 0x001fd00000000102 */
[----:B------:R-:W-:-:S08]  /*c29e0*/  DFMA R16, R16, R16, R16 ;  /* 0x000000101010722b */ /* 0x000fd00000000010 */
[----:B------:R-:W-:-:S08]  /*c29f0*/  DFMA R2, R2, R16, R2 ;  /* 0x000000100202722b */ /* 0x000fd00000000002 */
[----:B------:R-:W-:Y:S01]  /*c2a00*/  DFMA R16, -R6, R2, 1 ;  /* 0x3ff000000610742b */ /* 0x000fe20000000102 */
[----:B--2---:R0:W-:Y:S01]  /*c2a10*/  STL.128 [R1+0x8d50], R108 ;  /* 0x008d506c01007387 */ /* 0x0041e20000100c00 */
[----:B------:R-:W-:Y:S02]  /*c2a20*/  IMAD.MOV.U32 R82, RZ, RZ, R110 ;  /* 0x000000ffff527224 */ /* 0x000fe400078e006e */
[----:B------:R-:W-:Y:S02]  /*c2a30*/  IMAD.MOV.U32 R83, RZ, RZ, R111 ;  /* 0x000000ffff537224 */ /* 0x000fe400078e006f */
[----:B0-----:R-:W2:Y:S02]  /*c2a40*/  LDL.128 R108, [R1+0x5930] ;  /* 0x00593000016c7983 */ /* 0x001ea40000100c00 */
        /* <DEDUP_REMOVED lines=36> */
.L_x_4971:
[----:B------:R-:W-:Y:S05]  /*c2c90*/  BSYNC.RECONVERGENT B3 ;  /* 0x0000000000037941 */ /* 0x000fea0003800200 */
.L_x_4970:
[----:B------:R-:W2:Y:S04]  /*c2ca0*/  LDL.64 R68, [R1+0x8898] ;  /* 0x0088980001447983 */ /* 0x000ea80000100a00 */
[----:B------:R-:W3:Y:S04]  /*c2cb0*/  LDL.64 R4, [R1+0x8db0] ;  /* 0x008db00001047983 */ /* 0x000ee80000100a00 */
        /* <DEDUP_REMOVED lines=52> */
.L_x_4973:
[----:B------:R-:W-:Y:S05]  /*c3000*/  BSYNC.RECONVERGENT B3 ;  /* 0x0000000000037941 */ /* 0x000fea0003800200 */
.L_x_4972:
        /* <DEDUP_REMOVED lines=49> */
.L_x_4975:
[----:B------:R-:W-:Y:S05]  /*c3320*/  BSYNC.RECONVERGENT B3 ;  /* 0x0000000000037941 */ /* 0x000fea0003800200 */
.L_x_4974:
        /* <DEDUP_REMOVED lines=43> */
.L_x_4977:
[----:B------:R-:W-:Y:S05]  /*c35e0*/  BSYNC.RECONVERGENT B3 ;  /* 0x0000000000037941 */ /* 0x000fea0003800200 */
.L_x_4976:
        /* <DEDUP_REMOVED lines=15> */
[----:B------:R-:W-:Y:S01]  /*c36e0*/  DMUL R48, R2, -R32 ;  /* 0x8000002002307228 */ /* 0x000fe20000000000 */
[----:B---3--:R1:W-:Y:S07]  /*c36f0*/  STL.128 [R1+0x8d00], R72 ;  /* 0x008d004801007387 */ /* 0x0083ee0000100c00 */
[----:B------:R-:W-:Y:S01]  /*c3700*/  DFMA R54, -R28, R48, -R32 ;  /* 0x000000301c36722b */ /* 0x000fe20000000920 */
[----:B------:R-:W-:Y:S01]  /*c3710*/  IMAD.MOV.U32 R60, RZ, RZ, R72 ;  /* 0x000000ffff3c7224 */ /* 0x000fe200078e0048 */
[----:B------:R-:W-:-:S06]  /*c3720*/  MOV R61, R73 ;  /* 0x00000049003d7202 */ /* 0x000fcc0000000f00 */
[----:B-1----:R-:W-:Y:S02]  /*c3730*/  DFMA R72, R2, R54, R48 ;  /* 0x000000360248722b */ /* 0x002fe40000000030 */
        /* <DEDUP_REMOVED lines=23> */
.L_x_4979:
[----:B------:R-:W-:Y:S05]  /*c38b0*/  BSYNC.RECONVERGENT B3 ;  /* 0x0000000000037941 */ /* 0x000fea0003800200 */
.L_x_4978:
        /* <DEDUP_REMOVED lines=14> */
[----:B------:R-:W-:-:S02]  /*c39a0*/  DMUL R48, R2, -R34 ;  /* 0x8000002202307228 */ /* 0x000fc40000000000 */
[-C--:B------:R-:W-:Y:S02]  /*c39b0*/  DFMA R18, R184, R60.reuse, R18 ;  /* 0x0000003cb812722b */ /* 0x080fe40000000012 */
[-C--:B------:R-:W-:Y:S02]  /*c39c0*/  DFMA R16, R176, R60.reuse, R16 ;  /* 0x0000003cb010722b */ /* 0x080fe40000000010 */
[----:B------:R-:W-:Y:S02]  /*c39d0*/  DFMA R22, R178, R60, R22 ;  /* 0x0000003cb216722b */ /* 0x000fe40000000016 */
[----:B------:R-:W-:Y:S02]  /*c39e0*/  DFMA R52, -R44, R48, -R34 ;  /* 0x000000302c34722b */ /* 0x000fe40000000922 */
[----:B---3--:R-:W-:-:S06]  /*c39f0*/  DFMA R20, R54, R60, R20 ;  /* 0x0000003c3614722b */ /* 0x008fcc0000000014 */
        /* <DEDUP_REMOVED lines=16> */
.L_x_4981:
[----:B------:R-:W-:Y:S05]  /*c3b00*/  BSYNC.RECONVERGENT B3 ;  /* 0x0000000000037941 */ /* 0x000fea0003800200 */
.L_x_4980:
        /* <DEDUP_REMOVED lines=35> */
.L_x_4983:
[----:B------:R-:W-:Y:S05]  /*c3d40*/  BSYNC.RECONVERGENT B3 ;  /* 0x0000000000037941 */ /* 0x000fea0003800200 */
.L_x_4982:
        /* <DEDUP_REMOVED lines=37> */
.L_x_4985:
[----:B------:R-:W-:Y:S05]  /*c3fa0*/  BSYNC.RECONVERGENT B3 ;  /* 0x0000000000037941 */ /* 0x000fea0003800200 */
.L_x_4984:
        /* <DEDUP_REMOVED lines=18> */
[----:B---3--:R-:W-:-:S03]  /*c40d0*/  DFMA R18, R34, R48, R20 ;  /* 0x000000302212722b */ /* 0x008fc60000000014 */
[----:B------:R1:W-:Y:S03]  /*c40e0*/  STL.64 [R1+0x92c0], R52 ;  /* 0x0092c03401007387 */ /* 0x0003e60000100a00 */
[----:B------:R-:W-:Y:S02]  /*c40f0*/  FFMA R0, RZ, R37, R53 ;  /* 0x00000025ff007223 */ /* 0x000fe40000000035 */
        /* <DEDUP_REMOVED lines=12> */
.L_x_4987:
[----:B------:R-:W-:Y:S05]  /*c41c0*/  BSYNC.RECONVERGENT B3 ;  /* 0x0000000000037941 */ /* 0x000fea0003800200 */
.L_x_4986:
[----:B------:R-:W2:Y:S04]  /*c41d0*/  LDL.64 R32, [R1+0x89a0] ;  /* 0x0089a00001207983 */ /* 0x000ea80000100a00 */
[----:B------:R-:W3:Y:S04]  /*c41e0*/  LDL.64 R48, [R1+0x92c0] ;  /* 0x0092c00001307983 */ /* 0x000ee80000100a00 */
[----:B------:R-:W4:Y:S01]  /*c41f0*/  LDL.64 R34, [R1+0x8e90] ;  /* 0x008e900001227983 */ /* 0x000f220000100a00 */
[----:B-1----:R-:W-:Y:S01]  /*c4200*/  IMAD.MOV.U32 R2, RZ, RZ, 0x1 ;  /* 0x00000001ff027424 */ /* 0x002fe200078e00ff */
        /* <DEDUP_REMOVED lines=18> */
[----:B----4-:R-:W-:-:S08]  /*c4330*/  DFMA R48, R34, R48, R18 ;  /* 0x000000302230722b */ /* 0x010fd00000000012 */
        /* <DEDUP_REMOVED lines=10> */
.L_x_4989:
[----:B------:R-:W-:Y:S05]  /*c43e0*/  BSYNC.RECONVERGENT B3 ;  /* 0x0000000000037941 */ /* 0x000fea0003800200 */
.L_x_4988:
[----:B------:R-:W2:Y:S04]  /*c43f0*/  LDL.128 R4, [R1+0x4420] ;  /* 0x0044200001047983 */ /* 0x000ea80000100c00 */
[----:B------:R-:W3:Y:S01]  /*c4400*/  LDL.64 R160, [R1+0x96b8] ;  /* 0x0096b80001a07983 */ /* 0x000ee20000100a00 */
[----:B-1----:R-:W-:-:S03]  /*c4410*/  IMAD.MOV.U32 R2, RZ, RZ, 0x1 ;  /* 0x00000001ff027424 */ /* 0x002fc600078e00ff */
        /* <DEDUP_REMOVED lines=10> */
[----:B------:R1:W5:Y:S04]  /*c44c0*/  LDL.64 R138, [R1+0x68f0] ;  /* 0x0068f000018a7983 */ /* 0x0003680000100a00 */
        /* <DEDUP_REMOVED lines=24> */
[----:B--2---:R-:W-:Y:S01]  /*c4650*/  IMAD.MOV.U32 R159, RZ, RZ, R5 ;  /* 0x000000ffff9f7224 */ /* 0x004fe200078e0005 */
[----:B------:R-:W-:-:S02]  /*c4660*/  MOV R158, R4 ;  /* 0x00000004009e7202 */ /* 0x000fc40000000f00 */
[----:B------:R0:W-:Y:S01]  /*c4670*/  STL.128 [R1+0x8ac0], R4 ;  /* 0x008ac00401007387 */ /* 0x0001e20000100c00 */
[----:B------:R-:W2:Y:S03]  /*c4680*/  MUFU.RCP64H R3, R159 ;  /* 0x0000009f00037308 */ /* 0x000ea60000001800 */
[----:B0-----:R1:W5:Y:S01]  /*c4690*/  LDL.128 R4, [R1+0x6790] ;  /* 0x0067900001047983 */ /* 0x0013620000100c00 */
        /* <DEDUP_REMOVED lines=8> */
[----:B---3--:R-:W-:Y:S01]  /*c4720*/  DADD R132, -RZ, -R160 ;  /* 0x00000000ff847229 */ /* 0x008fe200000009a0 */
[----:B------:R-:W2:Y:S04]  /*c4730*/  LDL.64 R2, [R1+0x8c98] ;  /* 0x008c980001027983 */ /* 0x000ea80000100a00 */
[----:B------:R-:W3:Y:S01]  /*c4740*/  LDL.64 R160, [R1+0x8fb0] ;  /* 0x008fb00001a07983 */ /* 0x000ee20000100a00 */
[----:B----4-:R-:W-:-:S03]  /*c4750*/  DADD R134, -RZ, -R186 ;  /* 0x00000000ff867229 */ /* 0x010fc600000009ba */
[----:B------:R-:W4:Y:S04]  /*c4760*/  LDL.64 R186, [R1+0x8fa8] ;  /* 0x008fa80001ba7983 */ /* 0x000f280000100a00 */
[----:B------:R0:W-:Y:S02]  /*c4770*/  STL.128 [R1+0x6690], R132 ;  /* 0x0066908401007387 */ /* 0x0001e40000100c00 */
[----:B0-----:R-:W-:Y:S02]  /*c4780*/  DADD R132, -RZ, -R174 ;  /* 0x00000000ff847229 */ /* 0x001fe400000009ae */
[----:B------:R-:W-:Y:S01]  /*c4790*/  DADD R134, -RZ, -R164 ;  /* 0x00000000ff867229 */ /* 0x000fe200000009a4 */
[----:B------:R-:W2:Y:S04]  /*c47a0*/  LDL.64 R174, [R1+0x8bd8] ;  /* 0x008bd80001ae7983 */ /* 0x000ea80000100a00 */
[----:B------:R-:W2:Y:S04]  /*c47b0*/  LDL.64 R164, [R1+0x93b8] ;  /* 0x0093b80001a47983 */ /* 0x000ea80000100a00 */
[----:B------:R0:W-:Y:S02]  /*c47c0*/  STL.128 [R1+0x66a0], R132 ;  /* 0x0066a08401007387 */ /* 0x0001e40000100c00 */
[----:B0-----:R-:W-:-:S02]  /*c47d0*/  DADD R132, -RZ, -R228 ;  /* 0x00000000ff847229 */ /* 0x001fc400000009e4 */
        /* <DEDUP_REMOVED lines=9> */
[----:B---3--:R-:W-:-:S02]  /*c4870*/  DADD R134, -RZ, -R160 ;  /* 0x00000000ff867229 */ /* 0x008fc400000009a0 */
[----:B------:R-:W3:Y:S01]  /*c4880*/  LDL.64 R160, [R1+0x8e60] ;  /* 0x008e600001a07983 */ /* 0x000ee20000100a00 */
[----:B------:R-:W-:-:S03]  /*c4890*/  DADD R132, -RZ, -R200 ;  /* 0x00000000ff847229 */ /* 0x000fc600000009c8 */
[----:B------:R-:W3:Y:S04]  /*c48a0*/  LDL.64 R200, [R1+0x9188] ;  /* 0x0091880001c87983 */ /* 0x000ee80000100a00 */
[----:B------:R4:W-:Y:S02]  /*c48b0*/  STL.128 [R1+0x66d0], R132 ;  /* 0x0066d08401007387 */ /* 0x0009e40000100c00 */
[----:B----4-:R-:W-:Y:S02]  /*c48c0*/  DADD R132, -RZ, -R186 ;  /* 0x00000000ff847229 */ /* 0x010fe400000009ba */
[----:B--2---:R-:W-:Y:S01]  /*c48d0*/  DADD R134, -RZ, -R174 ;  /* 0x00000000ff867229 */ /* 0x004fe200000009ae */
[----:B------:R-:W2:Y:S04]  /*c48e0*/  LDL.64 R186, [R1+0x9218] ;  /* 0x0092180001ba7983 */ /* 0x000ea80000100a00 */
[----:B------:R-:W4:Y:S04]  /*c48f0*/  LDL.64 R174, [R1+0x92c0] ;  /* 0x0092c00001ae7983 */ /* 0x000f280000100a00 */
[----:B------:R0:W-:Y:S02]  /*c4900*/  STL.128 [R1+0x66e0], R132 ;  /* 0x0066e08401007387 */ /* 0x0001e40000100c00 */
[----:B0-----:R-:W-:-:S02]  /*c4910*/  DADD R134, -RZ, -R2 ;  /* 0x00000000ff867229 */ /* 0x001fc40000000902 */
[----:B------:R-:W4:Y:S01]  /*c4920*/  LDL.64 R2, [R1+0x8bf0] ;  /* 0x008bf00001027983 */ /* 0x000f220000100a00 */
[----:B------:R-:W-:-:S03]  /*c4930*/  DADD R132, -RZ, -R172 ;  /* 0x00000000ff847229 */ /* 0x000fc600000009ac */
[----:B------:R-:W2:Y:S04]  /*c4940*/  LDL.64 R172, [R1+0x89a8] ;  /* 0x0089a80001ac7983 */ /* 0x000ea80000100a00 */
[----:B------:R3:W-:Y:S02]  /*c4950*/  STL.128 [R1+0x66f0], R132 ;  /* 0x0066f08401007387 */ /* 0x0007e40000100c00 */
[----:B---3--:R-:W-:Y:S02]  /*c4960*/  DADD R134, -RZ, -R160 ;  /* 0x00000000ff867229 */ /* 0x008fe400000009a0 */
[----:B------:R-:W3:Y:S01]  /*c4970*/  LDL.64 R160, [R1+0x8bf8] ;  /* 0x008bf80001a07983 */ /* 0x000ee20000100a00 */
        /* <DEDUP_REMOVED lines=8> */
[----:B--2---:R-:W-:Y:S02]  /*c4a00*/  DFMA R172, R172, R164, R136 ;  /* 0x000000a4acac722b */ /* 0x004fe40000000088 */
[----:B0-----:R-:W-:Y:S02]  /*c4a10*/  DADD R132, -RZ, -R200 ;  /* 0x00000000ff847229 */ /* 0x001fe400000009c8 */
[----:B------:R-:W-:-:S07]  /*c4a20*/  DADD R134, -RZ, -R186 ;  /* 0x00000000ff867229 */ /* 0x000fce00000009ba */
[----:B------:R4:W-:Y:S01]  /*c4a30*/  STL.128 [R1+0x6730], R132 ;  /* 0x0067308401007387 */ /* 0x0009e20000100c00 */
[----:B------:R-:W-:-:S03]  /*c4a40*/  FFMA R0, RZ, R159, R167 ;  /* 0x0000009fff007223 */ /* 0x000fc600000000a7 */
[----:B------:R1:W-:Y:S01]  /*c4a50*/  STL.64 [R1+0x93b0], R166 ;  /* 0x0093b0a601007387 */ /* 0x0003e20000100a00 */
[----:B----4-:R-:W-:Y:S02]  /*c4a60*/  DADD R132, -RZ, -R174 ;  /* 0x00000000ff847229 */ /* 0x010fe400000009ae */
[----:B------:R-:W-:Y:S02]  /*c4a70*/  DADD R134, -RZ, -R164 ;  /* 0x00000000ff867229 */ /* 0x000fe400000009a4 */
[----:B------:R-:W-:Y:S02]  /*c4a80*/  DFMA R174, R2, R164, R92 ;  /* 0x000000a402ae722b */ /* 0x000fe4000000005c */
[----:B------:R-:W-:-:S03]  /*c4a90*/  DADD R2, -RZ, -R94 ;  /* 0x00000000ff027229 */ /* 0x000fc6000000095e */
[----:B------:R1:W-:Y:S04]  /*c4aa0*/  STL.128 [R1+0x6740], R132 ;  /* 0x0067408401007387 */ /* 0x0003e80000100c00 */
[----:B------:R1:W-:Y:S04]  /*c4ab0*/  STL.128 [R1+0x89f0], R172 ;  /* 0x0089f0ac01007387 */ /* 0x0003e80000100c00 */
[----:B------:R1:W-:Y:S01]  /*c4ac0*/  STL.128 [R1+0x6750], R172 ;  /* 0x006750ac01007387 */ /* 0x0003e20000100c00 */
[----:B------:R-:W-:Y:S02]  /*c4ad0*/  FSETP.GT.AND P1, PT, |R0|, 1.469367938527859385e-39, PT ;  /* 0x001000000000780b */ /* 0x000fe40003f24200 */
[----:B------:R-:W-:Y:S01]  /*c4ae0*/  FSETP.GEU.AND P2, PT, |R3|, 6.5827683646048100446e-37, PT ;  /* 0x036000000300780b */ /* 0x000fe20003f4e200 */
[----:B------:R-:W-:Y:S01]  /*c4af0*/  BSSY.RECONVERGENT B3, `(.L_x_4990) ;  /* 0x000000d000037945 */ /* 0x000fe20003800200 */
[----:B---3--:R-:W-:-:S07]  /*c4b00*/  DFMA R48, R160, R164, R48 ;  /* 0x000000a4a030722b */ /* 0x008fce0000000030 */
[----:B------:R1:W-:Y:S04]  /*c4b10*/  STL.64 [R1+0x9a40], R48 ;  /* 0x009a403001007387 */ /* 0x0003e80000100a00 */
        /* <DEDUP_REMOVED lines=8> */
[----:B------:R-:W-:-:S05]  /*c4ba0*/  IMAD.MOV.U32 R3, RZ, RZ, R251 ;  /* 0x000000ffff037224 */ /* 0x000fca00078e00fb */
[----:B------:R0:W-:Y:S02]  /*c4bb0*/  STL.64 [R1+0x93b0], R2 ;  /* 0x0093b00201007387 */ /* 0x0001e40000100a00 */
.L_x_4991:
[----:B------:R-:W-:Y:S05]  /*c4bc0*/  BSYNC.RECONVERGENT B3 ;  /* 0x0000000000037941 */ /* 0x000fea0003800200 */
.L_x_4990:
[----:B-1----:R-:W2:Y:S04]  /*c4bd0*/  LDL.64 R132, [R1+0x8a68] ;  /* 0x008a680001847983 */ /* 0x002ea80000100a00 */
[----:B------:R-:W3:Y:S04]  /*c4be0*/  LDL.64 R48, [R1+0x93b0] ;  /* 0x0093b00001307983 */ /* 0x000ee80000100a00 */
[----:B------:R-:W4:Y:S04]  /*c4bf0*/  LDL.128 R164, [R1+0x4430] ;  /* 0x0044300001a47983 */ /* 0x000f280000100c00 */
[----:B------:R-:W4:Y:S04]  /*c4c00*/  LDL.64 R160, [R1+0x8ac8] ;  /* 0x008ac80001a07983 */ /* 0x000f280000100a00 */
[----:B------:R-:W4:Y:S01]  /*c4c10*/  LDL.LU.64 R158, [R1+0x9360] ;  /* 0x00936000019e7983 */ /* 0x000f220000300a00 */
[----:B0-----:R-:W-:Y:S01]  /*c4c20*/  HFMA2 R2, -RZ, RZ, 0, 5.9604644775390625e-08 ;  /* 0x00000001ff027431 */ /* 0x001fe200000001ff */
        /* <DEDUP_REMOVED lines=9> */
[----:B-----5:R-:W-:Y:S01]  /*c4cc0*/  DMUL R48, R2, -R32 ;  /* 0x8000002002307228 */ /* 0x020fe20000000000 */
[----:B----4-:R-:W-:-:S07]  /*c4cd0*/  IMAD.MOV.U32 R94, RZ, RZ, R164 ;  /* 0x000000ffff5e7224 */ /* 0x010fce00078e00a4 */
[----:B------:R-:W-:Y:S01]  /*c4ce0*/  DFMA R92, -R132, R48, -R32 ;  /* 0x00000030845c722b */ /* 0x000fe20000000920 */
[----:B------:R-:W-:Y:S01]  /*c4cf0*/  MOV R95, R165 ;  /* 0x000000a5005f7202 */ /* 0x000fe20000000f00 */
[----:B------:R0:W-:Y:S06]  /*c4d00*/  STL.128 [R1+0x8ea0], R164 ;  /* 0x008ea0a401007387 */ /* 0x0001ec0000100c00 */
        /* <DEDUP_REMOVED lines=8> */
[-C--:B------:R-:W-:Y:S02]  /*c4d90*/  DFMA R48, R160, R136.reuse, R86 ;  /* 0x00000088a030722b */ /* 0x080fe40000000056 */
[----:B------:R-:W-:-:S03]  /*c4da0*/  DFMA R94, R94, R136, R104 ;  /* 0x000000885e5e722b */ /* 0x000fc60000000068 */
        /* <DEDUP_REMOVED lines=11> */
.L_x_4993:
[----:B------:R-:W-:Y:S05]  /*c4e60*/  BSYNC.RECONVERGENT B3 ;  /* 0x0000000000037941 */ /* 0x000fea0003800200 */
.L_x_4992:
        /* <DEDUP_REMOVED lines=36> */
.L_x_4995:
[----:B------:R-:W-:Y:S05]  /*c50b0*/  BSYNC.RECONVERGENT B3 ;  /* 0x0000000000037941 */ /* 0x000fea0003800200 */
.L_x_4994:
[----:B------:R-:W2:Y:S04]  /*c50c0*/  LDL.64 R100, [R1+0x8ad8] ;  /* 0x008ad80001647983 */ /* 0x000ea80000100a00 */
        /* <DEDUP_REMOVED lines=34> */
.L_x_4997:
[----:B------:R-:W-:Y:S05]  /*c52f0*/  BSYNC.RECONVERGENT B3 ;  /* 0x0000000000037941 */ /* 0x000fea0003800200 */
.L_x_4996:
[----:B------:R-:W2:Y:S04]  /*c5300*/  LDL.64 R32, [R1+0x9350] ;  /* 0x0093500001207983 */ /* 0x000ea80000100a00 */
[----:B------:R-:W3:Y:S04]  /*c5310*/  LDL.64 R100, [R1+0x86b8] ;  /* 0x0086b80001647983 */ /* 0x000ee80000100a00 */
[----:B------:R-:W4:Y:S04]  /*c5320*/  LDL.LU.64 R136, [R1+0x9180] ;  /* 0x0091800001887983 */ /* 0x000f280000300a00 */
[----:B------:R-:W5:Y:S01]  /*c5330*/  LDL.LU.64 R128, [R1+0x86b0] ;  /* 0x0086b00001807983 */ /* 0x000f620000300a00 */
[----:B0-----:R-:W-:-:S02]  /*c5340*/  HFMA2 R2, -RZ, RZ, 0, 5.9604644775390625e-08 ;  /* 0x00000001ff027431 */ /* 0x001fc400000001ff */
[----:B--2---:R-:W-:Y:S02]  /*c5350*/  IMAD.MOV.U32 R134, RZ, RZ, R32 ;  /* 0x000000ffff867224 */ /* 0x004fe400078e0020 */
[----:B------:R-:W-:Y:S02]  /*c5360*/  IMAD.MOV.U32 R135, RZ, RZ, R33 ;  /* 0x000000ffff877224 */ /* 0x000fe400078e0021 */
[----:B------:R-:W2:Y:S01]  /*c5370*/  LDL.64 R32, [R1+0x4608] ;  /* 0x0046080001207983 */ /* 0x000ea20000100a00 */
[----:B---3--:R-:W0:Y:S02]  /*c5380*/  MUFU.RCP64H R3, R101 ;  /* 0x0000006500037308 */ /* 0x008e240000001800 */
        /* <DEDUP_REMOVED lines=14> */
[-C--:B----4-:R-:W-:Y:S02]  /*c5470*/  DFMA R86, R136, R134.reuse, R108 ;  /* 0x000000868856722b */ /* 0x090fe4000000006c */
[-C--:B-----5:R-:W-:Y:S02]  /*c5480*/  DFMA R128, R128, R134.reuse, R96 ;  /* 0x000000868080722b */ /* 0x0a0fe40000000060 */
[----:B--2---:R-:W-:-:S07]  /*c5490*/  DFMA R34, R32, R134, R34 ;  /* 0x000000862022722b */ /* 0x004fce0000000022 */
        /* <DEDUP_REMOVED lines=10> */
.L_x_4999:
[----:B------:R-:W-:Y:S05]  /*c5540*/  BSYNC.RECONVERGENT B3 ;  /* 0x0000000000037941 */ /* 0x000fea0003800200 */
.L_x_4998:
        /* <DEDUP_REMOVED lines=36> */
.L_x_5001:
[----:B------:R-:W-:Y:S05]  /*c5790*/  BSYNC.RECONVERGENT B3 ;  /* 0x0000000000037941 */ /* 0x000fea0003800200 */
.L_x_5000:
[----:B------:R-:W2:Y:S04]  /*c57a0*/  LDL.64 R100, [R1+0x85a8] ;  /* 0x0085a80001647983 */ /* 0x000ea80000100a00 */
[----:B------:R-:W3:Y:S04]  /*c57b0*/  LDL.128 R132, [R1+0x4680] ;  /* 0x0046800001847983 */ /* 0x000ee80000100c00 */
[----:B------:R-:W4:Y:S04]  /*c57c0*/  LDL.64 R116, [R1+0x9340] ;  /* 0x0093400001747983 */ /* 0x000f280000100a00 */
        /* <DEDUP_REMOVED lines=12> */
[----:B------:R-:W-:Y:S01]  /*c5890*/  IMAD.MOV.U32 R97, RZ, RZ, R133 ;  /* 0x000000ffff617224 */ /* 0x000fe200078e0085 */
[----:B------:R0:W-:Y:S06]  /*c58a0*/  STL.128 [R1+0x8e80], R132 ;  /* 0x008e808401007387 */ /* 0x0001ec0000100c00 */
[----:B0-----:R-:W-:Y:S02]  /*c58b0*/  DFMA R132, R2, R92, R4 ;  /* 0x0000005c0284722b */ /* 0x001fe40000000004 */
[----:B------:R-:W-:-:S05]  /*c58c0*/  DADD R2, -RZ, -R6 ;  /* 0x00000000ff027229 */ /* 0x000fca0000000906 */
[----:B------:R0:W-:Y:S03]  /*c58d0*/  STL.64 [R1+0x9328], R132 ;  /* 0x0093288401007387 */ /* 0x0001e60000100a00 */
[----:B------:R-:W-:Y:S02]  /*c58e0*/  FFMA R0, RZ, R101, R133 ;  /* 0x00000065ff007223 */ /* 0x000fe40000000085 */
[----:B------:R-:W-:-:S03]  /*c58f0*/  FSETP.GEU.AND P2, PT, |R3|, 6.5827683646048100446e-37, PT ;  /* 0x036000000300780b */ /* 0x000fc60003f4e200 */
[----:B------:R-:W-:Y:S01]  /*c5900*/  FSETP.GT.AND P1, PT, |R0|, 1.469367938527859385e-39, PT ;  /* 0x001000000000780b */ /* 0x000fe20003f24200 */
[----:B------:R-:W-:Y:S01]  /*c5910*/  IMAD.MOV.U32 R109, RZ, RZ, R135 ;  /* 0x000000ffff6d7224 */ /* 0x000fe200078e0087 */
[----:B------:R-:W-:Y:S01]  /*c5920*/  MOV R108, R134 ;  /* 0x00000086006c7202 */ /* 0x000fe20000000f00 */
[-C--:B----4-:R-:W-:Y:S02]  /*c5930*/  DFMA R4, R90, R116.reuse, R32 ;  /* 0x000000745a04722b */ /* 0x090fe40000000020 */
        /* <DEDUP_REMOVED lines=12> */
.L_x_5003:
[----:B------:R-:W-:Y:S05]  /*c5a00*/  BSYNC.RECONVERGENT B3 ;  /* 0x0000000000037941 */ /* 0x000fea0003800200 */
.L_x_5002:
[----:B------:R-:W2:Y:S04]  /*c5a10*/  LDL.64 R32, [R1+0x9328] ;  /* 0x0093280001207983 */ /* 0x000ea80000100a00 */
[----:B------:R-:W3:Y:S04]  /*c5a20*/  LDL.LU.64 R92, [R1+0x9888] ;  /* 0x00988800015c7983 */ /* 0x000ee80000300a00 */
        /* <DEDUP_REMOVED lines=33> */
.L_x_5005:
[----:B------:R-:W-:Y:S05]  /*c5c40*/  BSYNC.RECONVERGENT B3 ;  /* 0x0000000000037941 */ /* 0x000fea0003800200 */
.L_x_5004:
[----:B------:R-:W2:Y:S04]  /*c5c50*/  LDL.64 R32, [R1+0x9320] ;  /* 0x0093200001207983 */ /* 0x000ea80000100a00 */
[----:B------:R-:W3:Y:S04]  /*c5c60*/  LDL.64 R88, [R1+0x8f20] ;  /* 0x008f200001587983 */ /* 0x000ee80000100a00 */
[----:B------:R-:W4:Y:S01]  /*c5c70*/  LDL.64 R60, [R1+0x8f28] ;  /* 0x008f2800013c7983 */ /* 0x000f220000100a00 */
[----:B--2---:R-:W-:Y:S01]  /*c5c80*/  MOV R68, R32 ;  /* 0x0000002000447202 */ /* 0x004fe20000000f00 */
[----:B------:R-:W-:-:S02]  /*c5c90*/  IMAD.MOV.U32 R69, RZ, RZ, R33 ;  /* 0x000000ffff457224 */ /* 0x000fc400078e0021 */
[----:B------:R-:W2:Y:S01]  /*c5ca0*/  LDL.128 R32, [R1+0x47b0] ;  /* 0x0047b00001207983 */ /* 0x000ea20000100c00 */
[----:B0-----:R-:W-:Y:S01]  /*c5cb0*/  IMAD.MOV.U32 R2, RZ, RZ, 0x1 ;  /* 0x00000001ff027424 */ /* 0x001fe200078e00ff */
[----:B------:R-:W-:Y:S02]  /*c5cc0*/  BSSY.RECONVERGENT B3, `(.L_x_5006) ;  /* 0x000001f000037945 */ /* 0x000fe40003800200 */
[-C--:B------:R-:W-:Y:S02]  /*c5cd0*/  DFMA R6, R58, R68.reuse, R6 ;  /* 0x000000443a06722b */ /* 0x080fe40000000006 */
[-C--:B---3--:R-:W-:Y:S02]  /*c5ce0*/  DFMA R58, R88, R68.reuse, R150 ;  /* 0x00000044583a722b */ /* 0x088fe40000000096 */
[----:B----4-:R-:W-:Y:S01]  /*c5cf0*/  DFMA R4, R60, R68, R4 ;  /* 0x000000443c04722b */ /* 0x010fe20000000004 */
[----:B--2---:R-:W-:-:S04]  /*c5d00*/  MOV R57, R33 ;  /* 0x0000002100397202 */ /* 0x004fc80000000f00 */
[----:B------:R-:W0:Y:S01]  /*c5d10*/  MUFU.RCP64H R3, R57 ;  /* 0x0000003900037308 */ /* 0x000e220000001800 */
[----:B------:R-:W-:Y:S01]  /*c5d20*/  IMAD.MOV.U32 R56, RZ, RZ, R32 ;  /* 0x000000ffff387224 */ /* 0x000fe200078e0020 */
[----:B------:R0:W-:Y:S05]  /*c5d30*/  STL.128 [R1+0x8ab0], R32 ;  /* 0x008ab02001007387 */ /* 0x0001ea0000100c00 */
        /* <DEDUP_REMOVED lines=23> */
.L_x_5007:
[----:B------:R-:W-:Y:S05]  /*c5eb0*/  BSYNC.RECONVERGENT B3 ;  /* 0x0000000000037941 */ /* 0x000fea0003800200 */
.L_x_5006:
[----:B------:R-:W2:Y:S04]  /*c5ec0*/  LDL.64 R56, [R1+0x88c8] ;  /* 0x0088c80001387983 */ /* 0x000ea80000100a00 */
[----:B------:R-:W3:Y:S01]  /*c5ed0*/  LDL.64 R32, [R1+0x90b8] ;  /* 0x0090b80001207983 */ /* 0x000ee20000100a00 */
[----:B0-----:R-:W-:-:S03]  /*c5ee0*/  IMAD.MOV.U32 R2, RZ, RZ, 0x1 ;  /* 0x00000001ff027424 */ /* 0x001fc600078e00ff */
[----:B------:R-:W4:Y:S04]  /*c5ef0*/  LDL.LU.64 R100, [R1+0x9868] ;  /* 0x0098680001647983 */ /* 0x000f280000300a00 */
[----:B------:R-:W5:Y:S04]  /*c5f00*/  LDL.LU.64 R108, [R1+0x97e0] ;  /* 0x0097e000016c7983 */ /* 0x000f680000300a00 */
[----:B------:R-:W5:Y:S04]  /*c5f10*/  LDL.LU.64 R88, [R1+0x97e8] ;  /* 0x0097e80001587983 */ /* 0x000f680000300a00 */
[----:B------:R-:W5:Y:S04]  /*c5f20*/  LDL.LU.64 R90, [R1+0x88c0] ;  /* 0x0088c000015a7983 */ /* 0x000f680000300a00 */
[----:B------:R-:W5:Y:S01]  /*c5f30*/  LDL.64 R60, [R1+0x8ab8] ;  /* 0x008ab800013c7983 */ /* 0x000f620000100a00 */
[----:B--2---:R-:W0:Y:S01]  /*c5f40*/  MUFU.RCP64H R3, R57 ;  /* 0x0000003900037308 */ /* 0x004e220000001800 */
[----:B---3--:R-:W-:Y:S01]  /*c5f50*/  IMAD.MOV.U32 R62, RZ, RZ, R32 ;  /* 0x000000ffff3e7224 */ /* 0x008fe200078e0020 */
[----:B------:R-:W-:Y:S01]  /*c5f60*/  MOV R63, R33 ;  /* 0x00000021003f7202 */ /* 0x000fe20000000f00 */
        /* <DEDUP_REMOVED lines=9> */
[----:B----4-:R-:W-:-:S05]  /*c6000*/  DFMA R34, R100, R62, R94 ;  /* 0x0000003e6422722b */ /* 0x010fca000000005e */
[----:B------:R0:W-:Y:S03]  /*c6010*/  STL.64 [R1+0x9310], R68 ;  /* 0x0093104401007387 */ /* 0x0001e60000100a00 */
[----:B------:R-:W-:-:S05]  /*c6020*/  FFMA R0, RZ, R57, R69 ;  /* 0x00000039ff007223 */ /* 0x000fca0000000045 */
[----:B------:R-:W-:Y:S01]  /*c6030*/  FSETP.GT.AND P1, PT, |R0|, 1.469367938527859385e-39, PT ;  /* 0x001000000000780b */ /* 0x000fe20003f24200 */
[----:B------:R-:W-:Y:S01]  /*c6040*/  BSSY.RECONVERGENT B3, `(.L_x_5008) ;  /* 0x0000012000037945 */ /* 0x000fe20003800200 */
[-C--:B-----5:R-:W-:Y:S02]  /*c6050*/  DFMA R78, R108, R62.reuse, R78 ;  /* 0x0000003e6c4e722b */ /* 0x0a0fe4000000004e */
[-C--:B------:R-:W-:Y:S02]  /*c6060*/  DFMA R88, R88, R62.reuse, R120 ;  /* 0x0000003e5858722b */ /* 0x080fe40000000078 */
[-C--:B------:R-:W-:Y:S02]  /*c6070*/  DFMA R6, R90, R62.reuse, R6 ;  /* 0x0000003e5a06722b */ /* 0x080fe40000000006 */
[-C--:B------:R-:W-:Y:S02]  /*c6080*/  DFMA R60, R60, R62.reuse, R126 ;  /* 0x0000003e3c3c722b */ /* 0x080fe4000000007e */
[----:B--2---:R-:W-:-:S02]  /*c6090*/  DFMA R100, R2, R62, R118 ;  /* 0x0000003e0264722b */ /* 0x004fc40000000076 */
        /* <DEDUP_REMOVED lines=12> */
.L_x_5009:
[----:B------:R-:W-:Y:S05]  /*c6160*/  BSYNC.RECONVERGENT B3 ;  /* 0x0000000000037941 */ /* 0x000fea0003800200 */
.L_x_5008:
[----:B0-----:R-:W2:Y:S04]  /*c6170*/  LDL.64 R2, [R1+0x9310] ;  /* 0x0093100001027983 */ /* 0x001ea80000100a00 */
[----:B------:R-:W3:Y:S04]  /*c6180*/  LDL.LU.64 R94, [R1+0x88b0] ;  /* 0x0088b000015e7983 */ /* 0x000ee80000300a00 */
[----:B------:R-:W4:Y:S04]  /*c6190*/  LDL.LU.64 R108, [R1+0x8ee8] ;  /* 0x008ee800016c7983 */ /* 0x000f280000300a00 */
[----:B------:R-:W5:Y:S01]  /*c61a0*/  LDL.64 R56, [R1+0x47f0] ;  /* 0x0047f00001387983 */ /* 0x000f620000100a00 */
[----:B--2---:R-:W-:Y:S01]  /*c61b0*/  IMAD.MOV.U32 R90, RZ, RZ, R2 ;  /* 0x000000ffff5a7224 */ /* 0x004fe200078e0002 */
[----:B------:R-:W-:-:S02]  /*c61c0*/  MOV R91, R3 ;  /* 0x00000003005b7202 */ /* 0x000fc40000000f00 */
[----:B------:R-:W2:Y:S01]  /*c61d0*/  LDL.64 R2, [R1+0x4848] ;  /* 0x0048480001027983 */ /* 0x000ea20000100a00 */
[----:B------:R-:W-:Y:S01]  /*c61e0*/  IMAD.MOV.U32 R32, RZ, RZ, 0x1 ;  /* 0x00000001ff207424 */ /* 0x000fe200078e00ff */
[----:B------:R-:W-:Y:S02]  /*c61f0*/  BSSY.RECONVERGENT B3, `(.L_x_5010) ;  /* 0x000001b000037945 */ /* 0x000fe40003800200 */
[----:B----4-:R-:W-:Y:S01]  /*c6200*/  DFMA R6, R108, R90, R6 ;  /* 0x0000005a6c06722b */ /* 0x010fe20000000006 */
        /* <DEDUP_REMOVED lines=10> */
[----:B------:R-:W-:-:S03]  /*c62b0*/  DADD R4, -RZ, -R48 ;  /* 0x00000000ff047229 */ /* 0x000fc60000000930 */
[----:B------:R0:W-:Y:S03]  /*c62c0*/  STL.64 [R1+0x90a0], R84 ;  /* 0x0090a05401007387 */ /* 0x0001e60000100a00 */
[----:B------:R-:W-:-:S04]  /*c62d0*/  FFMA R0, RZ, R3, R85 ;  /* 0x00000003ff007223 */ /* 0x000fc80000000055 */
[----:B------:R-:W-:Y:S02]  /*c62e0*/  FSETP.GEU.AND P2, PT, |R5|, 6.5827683646048100446e-37, PT ;  /* 0x036000000500780b */ /* 0x000fe40003f4e200 */
[----:B------:R-:W-:Y:S01]  /*c62f0*/  FSETP.GT.AND P1, PT, |R0|, 1.469367938527859385e-39, PT ;  /* 0x001000000000780b */ /* 0x000fe20003f24200 */
[----:B-----5:R-:W-:-:S12]  /*c6300*/  DFMA R68, R56, R90, R124 ;  /* 0x0000005a3844722b */ /* 0x020fd8000000007c */
        /* <DEDUP_REMOVED lines=9> */
.L_x_5011:
[----:B------:R-:W-:Y:S05]  /*c63a0*/  BSYNC.RECONVERGENT B3 ;  /* 0x0000000000037941 */ /* 0x000fea0003800200 */
.L_x_5010:
[----:B0-----:R-:W2:Y:S04]  /*c63b0*/  LDL.64 R2, [R1+0x90a0] ;  /* 0x0090a00001027983 */ /* 0x001ea80000100a00 */
[----:B------:R-:W3:Y:S04]  /*c63c0*/  LDL.128 R124, [R1+0x4860] ;  /* 0x00486000017c7983 */ /* 0x000ee80000100c00 */
[----:B------:R-:W4:Y:S04]  /*c63d0*/  LDL.LU.64 R4, [R1+0x9190] ;  /* 0x0091900001047983 */ /* 0x000f280000300a00 */
[----:B------:R-:W5:Y:S04]  /*c63e0*/  LDL.LU.64 R120, [R1+0x9198] ;  /* 0x0091980001787983 */ /* 0x000f680000300a00 */
[----:B------:R-:W5:Y:S04]  /*c63f0*/  LDL.LU.64 R108, [R1+0x9270] ;  /* 0x00927000016c7983 */ /* 0x000f680000300a00 */
[----:B------:R-:W5:Y:S01]  /*c6400*/  LDL.LU.64 R118, [R1+0x9278] ;  /* 0x0092780001767983 */ /* 0x000f620000300a00 */
[----:B--2---:R-:W-:-:S02]  /*c6410*/  IMAD.MOV.U32 R90, RZ, RZ, R2 ;  /* 0x000000ffff5a7224 */ /* 0x004fc400078e0002 */
[----:B------:R-:W-:Y:S02]  /*c6420*/  IMAD.MOV.U32 R91, RZ, RZ, R3 ;  /* 0x000000ffff5b7224 */ /* 0x000fe400078e0003 */
[----:B------:R-:W2:Y:S01]  /*c6430*/  LDL.64 R2, [R1+0x4880] ;  /* 0x0048800001027983 */ /* 0x000ea20000100a00 */
[----:B------:R-:W-:-:S03]  /*c6440*/  IMAD.MOV.U32 R48, RZ, RZ, 0x1 ;  /* 0x00000001ff307424 */ /* 0x000fc600078e00ff */
[----:B---3--:R0:W-:Y:S01]  /*c6450*/  STL.128 [R1+0x8e50], R124 ;  /* 0x008e507c01007387 */ /* 0x0081e20000100c00 */
[----:B------:R-:W-:Y:S01]  /*c6460*/  MOV R94, R126 ;  /* 0x0000007e005e7202 */ /* 0x000fe20000000f00 */
[----:B------:R-:W-:Y:S01]  /*c6470*/  IMAD.MOV.U32 R95, RZ, RZ, R127 ;  /* 0x000000ffff5f7224 */ /* 0x000fe200078e007f */
[----:B------:R-:W-:Y:S01]  /*c6480*/  MOV R85, R125 ;  /* 0x0000007d00557202 */ /* 0x000fe20000000f00 */
[----:B------:R-:W-:Y:S01]  /*c6490*/  IMAD.MOV.U32 R84, RZ, RZ, R124 ;  /* 0x000000ffff547224 */ /* 0x000fe200078e007c */
[-C--:B----4-:R-:W-:Y:S01]  /*c64a0*/  DFMA R4, R4, R90.reuse, R86 ;  /* 0x0000005a0404722b */ /* 0x090fe20000000056 */
[----:B------:R-:W-:Y:S01]  /*c64b0*/  BSSY.RECONVERGENT B3, `(.L_x_5012) ;  /* 0x000001d000037945 */ /* 0x000fe20003800200 */
[-C--:B-----5:R-:W-:Y:S02]  /*c64c0*/  DFMA R34, R120, R90.reuse, R34 ;  /* 0x0000005a7822722b */ /* 0x0a0fe40000000022 */
[-C--:B------:R-:W-:Y:S02]  /*c64d0*/  DFMA R108, R108, R90.reuse, R142 ;  /* 0x0000005a6c6c722b */ /* 0x080fe4000000008e */
[----:B------:R-:W-:-:S02]  /*c64e0*/  DFMA R6, R84, R90, R6 ;  /* 0x0000005a5406722b */ /* 0x000fc40000000006 */
[----:B------:R-:W-:Y:S01]  /*c64f0*/  DFMA R86, R118, R90, R138 ;  /* 0x0000005a7656722b */ /* 0x000fe2000000008a */
[----:B--2---:R-:W1:Y:S02]  /*c6500*/  MUFU.RCP64H R49, R3 ;  /* 0x0000000300317308 */ /* 0x004e640000001800 */
        /* <DEDUP_REMOVED lines=13> */
[----:B------:R-:W-:-:S12]  /*c65e0*/  DFMA R56, R94, R90, R102 ;  /* 0x0000005a5e38722b */ /* 0x000fd80000000066 */
        /* <DEDUP_REMOVED lines=9> */
.L_x_5013:
[----:B------:R-:W-:Y:S05]  /*c6680*/  BSYNC.RECONVERGENT B3 ;  /* 0x0000000000037941 */ /* 0x000fea0003800200 */
.L_x_5012:
[----:B------:R-:W2:Y:S04]  /*c6690*/  LDL.64 R84, [R1+0x84a0] ;  /* 0x0084a00001547983 */ /* 0x000ea80000100a00 */
[----:B------:R-:W3:Y:S04]  /*c66a0*/  LDL.64 R20, [R1+0x9300] ;  /* 0x0093000001147983 */ /* 0x000ee80000100a00 */
[----:B------:R-:W4:Y:S04]  /*c66b0*/  LDL.128 R116, [R1+0x4890] ;  /* 0x0048900001747983 */ /* 0x000f280000100c00 */
[----:B------:R-:W5:Y:S01]  /*c66c0*/  LDL.LU.64 R62, [R1+0x89e8] ;  /* 0x0089e800013e7983 */ /* 0x000f620000300a00 */
        /* <DEDUP_REMOVED lines=10> */
[----:B------:R-:W-:Y:S01]  /*c6770*/  DMUL R20, R2, -R22 ;  /* 0x8000001602147228 */ /* 0x000fe20000000000 */
[----:B----4-:R-:W-:-:S07]  /*c6780*/  MOV R102, R116 ;  /* 0x0000007400667202 */ /* 0x010fce0000000f00 */
        /* <DEDUP_REMOVED lines=24> */
.L_x_5015:
[----:B------:R-:W-:Y:S05]  /*c6910*/  BSYNC.RECONVERGENT B3 ;  /* 0x0000000000037941 */ /* 0x000fea0003800200 */
.L_x_5014:
[----:B------:R-:W2:Y:S04]  /*c6920*/  LDL.64 R48, [R1+0x89d0] ;  /* 0x0089d00001307983 */ /* 0x000ea80000100a00 */
[----:B------:R-:W3:Y:S04]  /*c6930*/  LDL.64 R22, [R1+0x9198] ;  /* 0x0091980001167983 */ /* 0x000ee80000100a00 */
[----:B------:R-:W4:Y:S04]  /*c6940*/  LDL.LU.64 R84, [R1+0x8440] ;  /* 0x0084400001547983 */ /* 0x000f280000300a00 */
[----:B------:R-:W5:Y:S04]  /*c6950*/  LDL.LU.64 R116, [R1+0x8448] ;  /* 0x0084480001747983 */ /* 0x000f680000300a00 */
[----:B------:R-:W5:Y:S04]  /*c6960*/  LDL.LU.64 R118, [R1+0x9e20] ;  /* 0x009e200001767983 */ /* 0x000f680000300a00 */
        /* <DEDUP_REMOVED lines=35> */
.L_x_5017:
[----:B------:R-:W-:Y:S05]  /*c6ba0*/  BSYNC.RECONVERGENT B3 ;  /* 0x0000000000037941 */ /* 0x000fea0003800200 */
.L_x_5016:
        /* <DEDUP_REMOVED lines=25> */
[----:B-----5:R0:W-:Y:S01]  /*c6d40*/  STL.64 [R1+0x9998], R82 ;  /* 0x0099985201007387 */ /* 0x0201e20000100a00 */
        /* <DEDUP_REMOVED lines=18> */
.L_x_5019:
[----:B------:R-:W-:Y:S05]  /*c6e70*/  BSYNC.RECONVERGENT B3 ;  /* 0x0000000000037941 */ /* 0x000fea0003800200 */
.L_x_5018:
[----:B------:R-:W2:Y:S04]  /*c6e80*/  LDL.64 R6, [R1+0x8e00] ;  /* 0x008e000001067983 */ /* 0x000ea80000100a00 */
[----:B------:R-:W3:Y:S04]  /*c6e90*/  LDL.64 R102, [R1+0x4a38] ;  /* 0x004a380001667983 */ /* 0x000ee80000100a00 */
[----:B------:R-:W4:Y:S04]  /*c6ea0*/  LDL.LU.64 R82, [R1+0x9858] ;  /* 0x0098580001527983 */ /* 0x000f280000300a00 */
[----:B------:R-:W5:Y:S04]  /*c6eb0*/  LDL.64 R54, [R1+0x9a68] ;  /* 0x009a680001367983 */ /* 0x000f680000100a00 */
[----:B------:R-:W5:Y:S04]  /*c6ec0*/  LDL.64 R52, [R1+0x4a10] ;  /* 0x004a100001347983 */ /* 0x000f680000100a00 */
[----:B------:R-:W5:Y:S04]  /*c6ed0*/  LDL.LU.64 R90, [R1+0x9e40] ;  /* 0x009e4000015a7983 */ /* 0x000f680000300a00 */
[----:B------:R-:W5:Y:S04]  /*c6ee0*/  LDL.LU.64 R124, [R1+0x97d0] ;  /* 0x0097d000017c7983 */ /* 0x000f680000300a00 */
        /* <DEDUP_REMOVED lines=18> */
[----:B---3--:R-:W-:Y:S04]  /*c7010*/  STL.64 [R1+0x9a50], R102 ;  /* 0x009a506601007387 */ /* 0x008fe80000100a00 */
[----:B------:R-:W-:Y:S03]  /*c7020*/  STL.64 [R1+0x9180], R120 ;  /* 0x0091807801007387 */ /* 0x000fe60000100a00 */
[----:B------:R-:W-:-:S02]  /*c7030*/  FFMA R0, RZ, R163, R121 ;  /* 0x000000a3ff007223 */ /* 0x000fc40000000079 */
[----:B------:R-:W-:-:S03]  /*c7040*/  FSETP.GEU.AND P2, PT, |R3|, 6.5827683646048100446e-37, PT ;  /* 0x036000000300780b */ /* 0x000fc60003f4e200 */
[----:B------:R-:W-:Y:S01]  /*c7050*/  FSETP.GT.AND P1, PT, |R0|, 1.469367938527859385e-39, PT ;  /* 0x001000000000780b */ /* 0x000fe20003f24200 */
[-C--:B----4-:R-:W-:Y:S01]  /*c7060*/  DFMA R82, R82, R114.reuse, R62 ;  /* 0x000000725252722b */ /* 0x090fe2000000003e */
[----:B-----5:R0:W-:Y:S01]  /*c7070*/  STL.64 [R1+0x9a58], R52 ;  /* 0x009a583401007387 */ /* 0x0201e20000100a00 */
[-C--:B------:R-:W-:Y:S02]  /*c7080*/  DFMA R54, R54, R114.reuse, R48 ;  /* 0x000000723636722b */ /* 0x080fe40000000030 */
[-C--:B------:R-:W-:Y:S02]  /*c7090*/  DFMA R90, R90, R114.reuse, R68 ;  /* 0x000000725a5a722b */ /* 0x080fe40000000044 */
[-C--:B------:R-:W-:Y:S02]  /*c70a0*/  DFMA R62, R124, R114.reuse, R106 ;  /* 0x000000727c3e722b */ /* 0x080fe4000000006a */
[-C--:B------:R-:W-:Y:S02]  /*c70b0*/  DFMA R20, R118, R114.reuse, R130 ;  /* 0x000000727614722b */ /* 0x080fe40000000082 */
[----:B------:R-:W-:-:S02]  /*c70c0*/  DFMA R34, R34, R114, R96 ;  /* 0x000000722222722b */ /* 0x000fc40000000060 */
[-C--:B------:R-:W-:Y:S02]  /*c70d0*/  DFMA R78, R78, R114.reuse, R88 ;  /* 0x000000724e4e722b */ /* 0x080fe40000000058 */
[-C--:B------:R-:W-:Y:S02]  /*c70e0*/  DFMA R6, R116, R114.reuse, R92 ;  /* 0x000000727406722b */ /* 0x080fe4000000005c */
[-C--:B0-----:R-:W-:Y:S02]  /*c70f0*/  DFMA R52, R52, R114.reuse, R98 ;  /* 0x000000723434722b */ /* 0x081fe40000000062 */
        /* <DEDUP_REMOVED lines=11> */
.L_x_5021:
[----:B------:R-:W-:Y:S05]  /*c71b0*/  BSYNC.RECONVERGENT B3 ;  /* 0x0000000000037941 */ /* 0x000fea0003800200 */
.L_x_5020:
        /* <DEDUP_REMOVED lines=40> */
.L_x_5023:
[----:B------:R-:W-:Y:S05]  /*c7440*/  BSYNC.RECONVERGENT B3 ;  /* 0x0000000000037941 */ /* 0x000fea0003800200 */
.L_x_5022:
        /* <DEDUP_REMOVED lines=40> */
.L_x_5025:
[----:B------:R-:W-:Y:S05]  /*c76d0*/  BSYNC.RECONVERGENT B3 ;  /* 0x0000000000037941 */ /* 0x000fea0003800200 */
.L_x_5024:
[----:B------:R-:W2:Y:S04]  /*c76e0*/  LDL.64 R52, [R1+0x9210] ;  /* 0x0092100001347983 */ /* 0x000ea80000100a00 */
[----:B------:R-:W3:Y:S04]  /*c76f0*/  LDL.LU.64 R98, [R1+0x90c0] ;  /* 0x0090c00001627983 */ /* 0x000ee80000300a00 */
[----:B------:R-:W4:Y:S04]  /*c7700*/  LDL.LU.64 R96, [R1+0x9d10] ;  /* 0x009d100001607983 */ /* 0x000f280000300a00 */
        /* <DEDUP_REMOVED lines=34> */
.L_x_5027:
[----:B------:R-:W-:Y:S05]  /*c7930*/  BSYNC.RECONVERGENT B3 ;  /* 0x0000000000037941 */ /* 0x000fea0003800200 */
.L_x_5026:
[----:B------:R-:W2:Y:S04]  /*c7940*/  LDL.128 R104, [R1+0x4c70] ;  /* 0x004c700001687983 */ /* 0x000ea80000100c00 */
[----:B------:R-:W3:Y:S04]  /*c7950*/  LDL.64 R40, [R1+0x91e8] ;  /* 0x0091e80001287983 */ /* 0x000ee80000100a00 */
        /* <DEDUP_REMOVED lines=39> */
.L_x_5029:
[----:B------:R-:W-:Y:S05]  /*c7bd0*/  BSYNC.RECONVERGENT B3 ;  /* 0x0000000000037941 */ /* 0x000fea0003800200 */
.L_x_5028:
[----:B------:R-:W2:Y:S04]  /*c7be0*/  LDL.64 R54, [R1+0x8a78] ;  /* 0x008a780001367983 */ /* 0x000ea80000100a00 */
[----:B------:R-:W3:Y:S04]  /*c7bf0*/  LDL.64 R16, [R1+0x8da0] ;  /* 0x008da00001107983 */ /* 0x000ee80000100a00 */
[----:B------:R-:W4:Y:S04]  /*c7c00*/  LDL.64 R86, [R1+0x4ca8] ;  /* 0x004ca80001567983 */ /* 0x000f280000100a00 */
[----:B------:R-:W5:Y:S04]  /*c7c10*/  LDL.128 R116, [R1+0x4cb0] ;  /* 0x004cb00001747983 */ /* 0x000f680000100c00 */
[----:B------:R-:W4:Y:S04]  /*c7c20*/  LDL.128 R96, [R1+0x4c90] ;  /* 0x004c900001607983 */ /* 0x000f280000100c00 */
[----:B------:R-:W4:Y:S04]  /*c7c30*/  LDL.LU.64 R56, [R1+0x87c0] ;  /* 0x0087c00001387983 */ /* 0x000f280000300a00 */
[----:B------:R-:W4:Y:S04]  /*c7c40*/  LDL.64 R62, [R1+0x9e68] ;  /* 0x009e6800013e7983 */ /* 0x000f280000100a00 */
[----:B------:R-:W4:Y:S04]  /*c7c50*/  LDL.LU.64 R106, [R1+0x9e60] ;  /* 0x009e6000016a7983 */ /* 0x000f280000300a00 */
[----:B------:R-:W4:Y:S04]  /*c7c60*/  LDL.LU.64 R58, [R1+0x9870] ;  /* 0x00987000013a7983 */ /* 0x000f280000300a00 */
        /* <DEDUP_REMOVED lines=15> */
[----:B-----5:R-:W-:Y:S04]  /*c7d60*/  STL.128 [R1+0x8de0], R116 ;  /* 0x008de07401007387 */ /* 0x020fe80000100c00 */
[----:B------:R-:W-:Y:S03]  /*c7d70*/  STL.64 [R1+0x9008], R104 ;  /* 0x0090086801007387 */ /* 0x000fe60000100a00 */
[----:B------:R-:W-:Y:S01]  /*c7d80*/  FFMA R0, RZ, R55, R105 ;  /* 0x00000037ff007223 */ /* 0x000fe20000000069 */
[----:B----4-:R-:W-:Y:S01]  /*c7d90*/  STL.64 [R1+0x9a38], R86 ;  /* 0x009a385601007387 */ /* 0x010fe20000100a00 */
[----:B------:R-:W-:-:S03]  /*c7da0*/  FSETP.GEU.AND P2, PT, |R3|, 6.5827683646048100446e-37, PT ;  /* 0x036000000300780b */ /* 0x000fc60003f4e200 */
[----:B------:R-:W-:Y:S01]  /*c7db0*/  FSETP.GT.AND P1, PT, |R0|, 1.469367938527859385e-39, PT ;  /* 0x001000000000780b */ /* 0x000fe20003f24200 */
[----:B------:R-:W-:Y:S01]  /*c7dc0*/  IMAD.MOV.U32 R16, RZ, RZ, R96 ;  /* 0x000000ffff107224 */ /* 0x000fe200078e0060 */
[----:B------:R0:W-:Y:S01]  /*c7dd0*/  STL.128 [R1+0x8df0], R96 ;  /* 0x008df06001007387 */ /* 0x0001e20000100c00 */
[----:B------:R-:W-:Y:S01]  /*c7de0*/  IMAD.MOV.U32 R17, RZ, RZ, R97 ;  /* 0x000000ffff117224 */ /* 0x000fe200078e0061 */
[----:B------:R-:W-:Y:S01]  /*c7df0*/  MOV R93, R119 ;  /* 0x00000077005d7202 */ /* 0x000fe20000000f00 */
[----:B------:R-:W-:Y:S01]  /*c7e00*/  IMAD.MOV.U32 R92, RZ, RZ, R118 ;  /* 0x000000ffff5c7224 */ /* 0x000fe200078e0076 */
[-C--:B------:R-:W-:Y:S02]  /*c7e10*/  DFMA R56, R56, R88.reuse, R34 ;  /* 0x000000583838722b */ /* 0x080fe40000000022 */
[-C--:B------:R-:W-:Y:S02]  /*c7e20*/  DFMA R62, R62, R88.reuse, R68 ;  /* 0x000000583e3e722b */ /* 0x080fe40000000044 */
[----:B------:R-:W-:-:S02]  /*c7e30*/  DFMA R20, R106, R88, R122 ;  /* 0x000000586a14722b */ /* 0x000fc4000000007a */
[-C--:B------:R-:W-:Y:S01]  /*c7e40*/  DFMA R18, R92, R88.reuse, R40 ;  /* 0x000000585c12722b */ /* 0x080fe20000000028 */
[----:B0-----:R-:W-:Y:S01]  /*c7e50*/  MOV R96, R116 ;  /* 0x0000007400607202 */ /* 0x001fe20000000f00 */
[----:B------:R-:W-:Y:S01]  /*c7e60*/  IMAD.MOV.U32 R97, RZ, RZ, R117 ;  /* 0x000000ffff617224 */ /* 0x000fe200078e0075 */
        /* <DEDUP_REMOVED lines=16> */
.L_x_5031:
[----:B------:R-:W-:Y:S05]  /*c7f70*/  BSYNC.RECONVERGENT B3 ;  /* 0x0000000000037941 */ /* 0x000fea0003800200 */
.L_x_5030:
[----:B------:R-:W2:Y:S04]  /*c7f80*/  LDL.64 R78, [R1+0x8920] ;  /* 0x00892000014e7983 */ /* 0x000ea80000100a00 */
[----:B------:R-:W3:Y:S04]  /*c7f90*/  LDL.64 R52, [R1+0x9008] ;  /* 0x0090080001347983 */ /* 0x000ee80000100a00 */
[----:B------:R-:W4:Y:S04]  /*c7fa0*/  LDL.LU.64 R54, [R1+0x9d40] ;  /* 0x009d400001367983 */ /* 0x000f280000300a00 */
[----:B------:R-:W5:Y:S04]  /*c7fb0*/  LDL.LU.64 R100, [R1+0x9bf0] ;  /* 0x009bf00001647983 */ /* 0x000f680000300a00 */
[----:B------:R-:W5:Y:S04]  /*c7fc0*/  LDL.LU.64 R98, [R1+0x9be0] ;  /* 0x009be00001627983 */ /* 0x000f680000300a00 */
        /* <DEDUP_REMOVED lines=11> */
[----:B----4-:R-:W-:-:S06]  /*c8080*/  DFMA R2, R54, R86, R90 ;  /* 0x000000563602722b */ /* 0x010fcc000000005a */
        /* <DEDUP_REMOVED lines=25> */
.L_x_5033:
[----:B------:R-:W-:Y:S05]  /*c8220*/  BSYNC.RECONVERGENT B3 ;  /* 0x0000000000037941 */ /* 0x000fea0003800200 */
.L_x_5032:
[----:B------:R-:W2:Y:S04]  /*c8230*/  LDL.64 R78, [R1+0x8a38] ;  /* 0x008a3800014e7983 */ /* 0x000ea80000100a00 */
[----:B------:R-:W3:Y:S04]  /*c8240*/  LDL.64 R56, [R1+0x91d0] ;  /* 0x0091d00001387983 */ /* 0x000ee80000100a00 */
[----:B------:R-:W4:Y:S04]  /*c8250*/  LDL.LU.64 R96, [R1+0x8f08] ;  /* 0x008f080001607983 */ /* 0x000f280000300a00 */
[----:B------:R-:W5:Y:S04]  /*c8260*/  LDL.LU.64 R92, [R1+0x9bd8] ;  /* 0x009bd800015c7983 */ /* 0x000f680000300a00 */
        /* <DEDUP_REMOVED lines=34> */
.L_x_5035:
[----:B------:R-:W-:Y:S05]  /*c8490*/  BSYNC.RECONVERGENT B3 ;  /* 0x0000000000037941 */ /* 0x000fea0003800200 */
.L_x_5034:
[----:B------:R-:W2:Y:S04]  /*c84a0*/  LDL.64 R78, [R1+0x4eb0] ;  /* 0x004eb000014e7983 */ /* 0x000ea80000100a00 */
[----:B------:R-:W3:Y:S04]  /*c84b0*/  LDL.64 R40, [R1+0x91b8] ;  /* 0x0091b80001287983 */ /* 0x000ee80000100a00 */
[----:B------:R-:W4:Y:S04]  /*c84c0*/  LDL.LU.64 R92, [R1+0x9c18] ;  /* 0x009c1800015c7983 */ /* 0x000f280000300a00 */
        /* <DEDUP_REMOVED lines=36> */
.L_x_5037:
[----:B------:R-:W-:Y:S05]  /*c8710*/  BSYNC.RECONVERGENT B3 ;  /* 0x0000000000037941 */ /* 0x000fea0003800200 */
.L_x_5036:
[----:B------:R-:W2:Y:S04]  /*c8720*/  LDL.64 R82, [R1+0x88f0] ;  /* 0x0088f00001527983 */ /* 0x000ea80000100a00 */
[----:B------:R-:W3:Y:S04]  /*c8730*/  LDL.64 R58, [R1+0x9108] ;  /* 0x00910800013a7983 */ /* 0x000ee80000100a00 */
[----:B------:R-:W4:Y:S04]  /*c8740*/  LDL.64 R86, [R1+0x4ed0] ;  /* 0x004ed00001567983 */ /* 0x000f280000100a00 */
[----:B------:R-:W5:Y:S04]  /*c8750*/  LDL.LU.64 R96, [R1+0x8c88] ;  /* 0x008c880001607983 */ /* 0x000f680000300a00 */
        /* <DEDUP_REMOVED lines=37> */
.L_x_5039:
[----:B------:R-:W-:Y:S05]  /*c89b0*/  BSYNC.RECONVERGENT B3 ;  /* 0x0000000000037941 */ /* 0x000fea0003800200 */
.L_x_5038:
        /* <DEDUP_REMOVED lines=36> */
.L_x_5041:
[----:B------:R-:W-:Y:S05]  /*c8c00*/  BSYNC.RECONVERGENT B3 ;  /* 0x0000000000037941 */ /* 0x000fea0003800200 */
.L_x_5040:
        /* <DEDUP_REMOVED lines=37> */
.L_x_5043:
[----:B------:R-:W-:Y:S05]  /*c8e60*/  BSYNC.RECONVERGENT B3 ;  /* 0x0000000000037941 */ /* 0x000fea0003800200 */
.L_x_5042:
[----:B------:R-:W2:Y:S04]  /*c8e70*/  LDL.64 R34, [R1+0x8d28] ;  /* 0x008d280001227983 */ /* 0x000ea80000100a00 */
[----:B------:R-:W3:Y:S04]  /*c8e80*/  LDL.LU.64 R40, [R1+0x85b8] ;  /* 0x0085b80001287983 */ /* 0x000ee80000300a00 */
[----:B------:R-:W4:Y:S04]  /*c8e90*/  LDL.64 R86, [R1+0x4fb0] ;  /* 0x004fb00001567983 */ /* 0x000f280000100a00 */
        /* <DEDUP_REMOVED lines=48> */
.L_x_5045:
[----:B------:R-:W-:Y:S05]  /*c91a0*/  BSYNC.RECONVERGENT B3 ;  /* 0x0000000000037941 */ /* 0x000fea0003800200 */
.L_x_5044:
[----:B------:R-:W2:Y:S04]  /*c91b0*/  LDL.64 R60, [R1+0x5038] ;  /* 0x00503800013c7983 */ /* 0x000ea80000100a00 */
[----:B------:R-:W3:Y:S04]  /*c91c0*/  LDL.64 R24, [R1+0x8ff8] ;  /* 0x008ff80001187983 */ /* 0x000ee80000100a00 */
[----:B------:R-:W4:Y:S04]  /*c91d0*/  LDL.LU.64 R88, [R1+0x9d68] ;  /* 0x009d680001587983 */ /* 0x000f280000300a00 */
        /* <DEDUP_REMOVED lines=39> */
.L_x_5047:
[----:B------:R-:W-:Y:S05]  /*c9450*/  BSYNC.RECONVERGENT B3 ;  /* 0x0000000000037941 */ /* 0x000fea0003800200 */
.L_x_5046:
[----:B------:R-:W2:Y:S04]  /*c9460*/  LDL.64 R54, [R1+0x89b8] ;  /* 0x0089b80001367983 */ /* 0x000ea80000100a00 */
[----:B------:R-:W3:Y:S04]  /*c9470*/  LDL.64 R40, [R1+0x8ff0] ;  /* 0x008ff00001287983 */ /* 0x000ee80000100a00 */
[----:B------:R-:W4:Y:S04]  /*c9480*/  LDL.64 R68, [R1+0x5048] ;  /* 0x0050480001447983 */ /* 0x000f280000100a00 */
[----:B------:R-:W5:Y:S04]  /*c9490*/  LDL.64 R60, [R1+0x5068] ;  /* 0x00506800013c7983 */ /* 0x000f680000100a00 */
[----:B------:R-:W5:Y:S04]  /*c94a0*/  LDL.LU.64 R52, [R1+0x8d80] ;  /* 0x008d800001347983 */ /* 0x000f680000300a00 */
        /* <DEDUP_REMOVED lines=39> */
.L_x_5049:
[----:B------:R-:W-:Y:S05]  /*c9720*/  BSYNC.RECONVERGENT B3 ;  /* 0x0000000000037941 */ /* 0x000fea0003800200 */
.L_x_5048:
[----:B------:R-:W2:Y:S04]  /*c9730*/  LDL.64 R16, [R1+0x8f40] ;  /* 0x008f400001107983 */ /* 0x000ea80000100a00 */
[----:B------:R-:W3:Y:S04]  /*c9740*/  LDL.LU.64 R82, [R1+0x9ce0] ;  /* 0x009ce00001527983 */ /* 0x000ee80000300a00 */
[----:B------:R-:W4:Y:S04]  /*c9750*/  LDL.LU.64 R80, [R1+0x9bb0] ;  /* 0x009bb00001507983 */ /* 0x000f280000300a00 */
[----:B------:R-:W5:Y:S04]  /*c9760*/  LDL.LU.64 R84, [R1+0x9bc0] ;  /* 0x009bc00001547983 */ /* 0x000f680000300a00 */
        /* <DEDUP_REMOVED lines=39> */
.L_x_5051:
[----:B------:R-:W-:Y:S05]  /*c99e0*/  BSYNC.RECONVERGENT B3 ;  /* 0x0000000000037941 */ /* 0x000fea0003800200 */
.L_x_5050:
[----:B------:R-:W2:Y:S04]  /*c99f0*/  LDL.64 R52, [R1+0x8938] ;  /* 0x0089380001347983 */ /* 0x000ea80000100a00 */
[----:B------:R-:W3:Y:S04]  /*c9a00*/  LDL.64 R34, [R1+0x8f18] ;  /* 0x008f180001227983 */ /* 0x000ee80000100a00 */
[----:B------:R-:W4:Y:S04]  /*c9a10*/  LDL.LU.64 R42, [R1+0x9c38] ;  /* 0x009c3800012a7983 */ /* 0x000f280000300a00 */
[----:B------:R-:W5:Y:S04]  /*c9a20*/  LDL.LU.64 R82, [R1+0x9cb8] ;  /* 0x009cb80001527983 */ /* 0x000f680000300a00 */
        /* <DEDUP_REMOVED lines=40> */
.L_x_5053:
[----:B------:R-:W-:Y:S05]  /*c9cb0*/  BSYNC.RECONVERGENT B3 ;  /* 0x0000000000037941 */ /* 0x000fea0003800200 */
.L_x_5052:
        /* <DEDUP_REMOVED lines=40> */
.L_x_5055:
[----:B------:R-:W-:Y:S05]  /*c9f40*/  BSYNC.RECONVERGENT B3 ;  /* 0x0000000000037941 */ /* 0x000fea0003800200 */
.L_x_5054:
        /* <DEDUP_REMOVED lines=44> */
.L_x_5057:
[----:B------:R-:W-:Y:S05]  /*ca210*/  BSYNC.RECONVERGENT B3 ;  /* 0x0000000000037941 */ /* 0x000fea0003800200 */
.L_x_5056:
        /* <DEDUP_REMOVED lines=48> */
.L_x_5059:
[----:B------:R-:W-:Y:S05]  /*ca520*/  BSYNC.RECONVERGENT B3 ;  /* 0x0000000000037941 */ /* 0x000fea0003800200 */
.L_x_5058:
        /* <DEDUP_REMOVED lines=48> */
.L_x_5061:
[----:B------:R-:W-:Y:S05]  /*ca830*/  BSYNC.RECONVERGENT B3 ;  /* 0x0000000000037941 */ /* 0x000fea0003800200 */
.L_x_5060:
        /* <DEDUP_REMOVED lines=49> */
.L_x_5063:
[----:B------:R-:W-:Y:S05]  /*cab50*/  BSYNC.RECONVERGENT B3 ;  /* 0x0000000000037941 */ /* 0x000fea0003800200 */
.L_x_5062:
[----:B------:R-:W2:Y:S04]  /*cab60*/  LDL.64 R60, [R1+0x8990] ;  /* 0x00899000013c7983 */ /* 0x000ea80000100a00 */
[----:B------:R-:W3:Y:S04]  /*cab70*/  LDL.64 R24, [R1+0x8bc0] ;  /* 0x008bc00001187983 */ /* 0x000ee80000100a00 */
[----:B------:R-:W4:Y:S04]  /*cab80*/  LDL.64 R32, [R1+0x9b70] ;  /* 0x009b700001207983 */ /* 0x000f280000100a00 */
[----:B------:R-:W5:Y:S04]  /*cab90*/  LDL.64 R70, [R1+0x5628] ;  /* 0x0056280001467983 */ /* 0x000f680000100a00 */
[----:B------:R-:W5:Y:S04]  /*caba0*/  LDL.64 R62, [R1+0x5648] ;  /* 0x00564800013e7983 */ /* 0x000f680000100a00 */
[----:B------:R-:W5:Y:S04]  /*cabb0*/  LDL.LU.64 R54, [R1+0x9ac0] ;  /* 0x009ac00001367983 */ /* 0x000f680000300a00 */
        /* <DEDUP_REMOVED lines=23> */
[----:B------:R-:W-:Y:S01]  /*cad30*/  DFMA R80, R24, R32, R26 ;  /* 0x000000201850722b */ /* 0x000fe2000000001a */
[----:B-----5:R0:W-:Y:S04]  /*cad40*/  STL.64 [R1+0x98b8], R70 ;  /* 0x0098b84601007387 */ /* 0x0201e80000100a00 */
        /* <DEDUP_REMOVED lines=27> */
.L_x_5065:
[----:B------:R-:W-:Y:S05]  /*caf00*/  BSYNC.RECONVERGENT B3 ;  /* 0x0000000000037941 */ /* 0x000fea0003800200 */
.L_x_5064:
        /* <DEDUP_REMOVED lines=56> */
.L_x_5067:
[----:B------:R-:W-:Y:S05]  /*cb290*/  BSYNC.RECONVERGENT B3 ;  /* 0x0000000000037941 */ /* 0x000fea0003800200 */
.L_x_5066:
        /* <DEDUP_REMOVED lines=30> */
[----:B------:R0:W-:Y:S06]  /*cb480*/  STL.64 [R1+0x89e0], R56 ;  /* 0x0089e03801007387 */ /* 0x0001ec0000100a00 */
        /* <DEDUP_REMOVED lines=26> */
.L_x_5069:
[----:B------:R-:W-:Y:S05]  /*cb630*/  BSYNC.RECONVERGENT B3 ;  /* 0x0000000000037941 */ /* 0x000fea0003800200 */
.L_x_5068:
[----:B------:R-:W2:Y:S04]  /*cb640*/  LDL.64 R56, [R1+0x8898] ;  /* 0x0088980001387983 */ /* 0x000ea80000100a00 */
        /* <DEDUP_REMOVED lines=55> */
.L_x_5071:
[----:B------:R-:W-:Y:S05]  /*cb9c0*/  BSYNC.RECONVERGENT B3 ;  /* 0x0000000000037941 */ /* 0x000fea0003800200 */
.L_x_5070:
        /* <DEDUP_REMOVED lines=49> */
.L_x_5073:
[----:B------:R-:W-:Y:S05]  /*cbce0*/  BSYNC.RECONVERGENT B3 ;  /* 0x0000000000037941 */ /* 0x000fea0003800200 */
.L_x_5072:
        /* <DEDUP_REMOVED lines=10> */
[----:B0-----:R-:W-:-:S04]  /*cbd90*/  DFMA R16, -R8, R2, 1 ;  /* 0x3ff000000810742b */ /* 0x001fc80000000102 */
[-C--:B------:R-:W-:Y:S02]  /*cbda0*/  DFMA R6, R14, R42.reuse, R6 ;  /* 0x0000002a0e06722b */ /* 0x080fe40000000006 */
[----:B------:R-:W-:Y:S02]  /*cbdb0*/  DFMA R24, R204, R42, R24 ;  /* 0x0000002acc18722b */ /* 0x000fe40000000018 */
[----:B------:R-:W-:Y:S02]  /*cbdc0*/  DFMA R16, R16, R16, R16 ;  /* 0x000000101010722b */ /* 0x000fe40000000010 */
[-C--:B------:R-:W-:Y:S02]  /*cbdd0*/  DFMA R26, R206, R42.reuse, R26 ;  /* 0x0000002ace1a722b */ /* 0x080fe4000000001a */
[----:B------:R-:W-:-:S04]  /*cbde0*/  DFMA R32, R244, R42, R32 ;  /* 0x0000002af420722b */ /* 0x000fc80000000020 */
[----:B------:R-:W-:-:S08]  /*cbdf0*/  DFMA R2, R2, R16, R2 ;  /* 0x000000100202722b */ /* 0x000fd00000000002 */
[----:B------:R-:W-:-:S08]  /*cbe00*/  DFMA R16, -R8, R2, 1 ;  /* 0x3ff000000810742b */ /* 0x000fd00000000102 */
[----:B------:R-:W-:-:S08]  /*cbe10*/  DFMA R2, R2, R16, R2 ;  /* 0x000000100202722b */ /* 0x000fd00000000002 */
[----:B------:R-:W-:-:S08]  /*cbe20*/  DMUL R16, R2, -R6 ;  /* 0x8000000602107228 */ /* 0x000fd00000000000 */
[----:B------:R-:W-:-:S08]  /*cbe30*/  DFMA R40, -R8, R16, -R6 ;  /* 0x000000100828722b */ /* 0x000fd00000000906 */
[----:B------:R-:W-:Y:S02]  /*cbe40*/  DFMA R60, R2, R40, R16 ;  /* 0x00000028023c722b */ /* 0x000fe40000000010 */
[----:B------:R-:W-:Y:S02]  /*cbe50*/  DADD R2, -RZ, -R6 ;  /* 0x00000000ff027229 */ /* 0x000fe40000000906 */
[-C--:B---3--:R-:W-:Y:S02]  /*cbe60*/  DFMA R16, R58, R42.reuse, R4 ;  /* 0x0000002a3a10722b */ /* 0x088fe40000000004 */
[-C--:B------:R-:W-:Y:S01]  /*cbe70*/  DFMA R6, R212, R42.reuse, R18 ;  /* 0x0000002ad406722b */ /* 0x080fe20000000012 */
[----:B------:R0:W-:Y:S01]  /*cbe80*/  STL.64 [R1+0x8d20], R60 ;  /* 0x008d203c01007387 */ /* 0x0001e20000100a00 */
[-C--:B----4-:R-:W-:Y:S02]  /*cbe90*/  DFMA R4, R56, R42.reuse, R34 ;  /* 0x0000002a3804722b */ /* 0x090fe40000000022 */
[----:B------:R-:W-:Y:S01]  /*cbea0*/  FFMA R0, RZ, R9, R61 ;  /* 0x00000009ff007223 */ /* 0x000fe2000000003d */
[-C--:B------:R-:W-:Y:S01]  /*cbeb0*/  DFMA R18, R214, R42.reuse, R20 ;  /* 0x0000002ad612722b */ /* 0x080fe20000000014 */
[----:B------:R-:W-:Y:S01]  /*cbec0*/  FSETP.GEU.AND P2, PT, |R3|, 6.5827683646048100446e-37, PT ;  /* 0x036000000300780b */ /* 0x000fe20003f4e200 */
[----:B-----5:R-:W-:-:S02]  /*cbed0*/  DFMA R20, R54, R42, R22 ;  /* 0x0000002a3614722b */ /* 0x020fc40000000016 */
        /* <DEDUP_REMOVED lines=12> */
.L_x_5075:
[----:B------:R-:W-:Y:S05]  /*cbfa0*/  BSYNC.RECONVERGENT B3 ;  /* 0x0000000000037941 */ /* 0x000fea0003800200 */
.L_x_5074:
[----:B------:R-:W2:Y:S04]  /*cbfb0*/  LDL.64 R22, [R1+0x8d20] ;  /* 0x008d200001167983 */ /* 0x000ea80000100a00 */
[----:B------:R-:W3:Y:S04]  /*cbfc0*/  LDL.64 R56, [R1+0x8b80] ;  /* 0x008b800001387983 */ /* 0x000ee80000100a00 */
[----:B------:R-:W4:Y:S04]  /*cbfd0*/  LDL.64 R54, [R1+0x8b88] ;  /* 0x008b880001367983 */ /* 0x000f280000100a00 */
[----:B------:R-:W5:Y:S04]  /*cbfe0*/  LDL.64 R52, [R1+0x8d00] ;  /* 0x008d000001347983 */ /* 0x000f680000100a00 */
[----:B------:R-:W4:Y:S01]  /*cbff0*/  LDL.64 R48, [R1+0x8d08] ;  /* 0x008d080001307983 */ /* 0x000f220000100a00 */
        /* <DEDUP_REMOVED lines=9> */
[----:B-----5:R-:W-:-:S06]  /*cc090*/  DFMA R34, R52, R42, R34 ;  /* 0x0000002a3422722b */ /* 0x020fcc0000000022 */
        /* <DEDUP_REMOVED lines=8> */
[-C--:B----4-:R-:W-:Y:S01]  /*cc120*/  DFMA R16, R54, R42.reuse, R6 ;  /* 0x0000002a3610722b */ /* 0x090fe20000000006 */
[----:B------:R0:W-:Y:S01]  /*cc130*/  STL.64 [R1+0x8dc8], R58 ;  /* 0x008dc83a01007387 */ /* 0x0001e20000100a00 */
[-C--:B------:R-:W-:Y:S02]  /*cc140*/  DFMA R4, R196, R42.reuse, R18 ;  /* 0x0000002ac404722b */ /* 0x080fe40000000012 */
[----:B------:R-:W-:Y:S01]  /*cc150*/  FFMA R0, RZ, R29, R59 ;  /* 0x0000001dff007223 */ /* 0x000fe2000000003b */
[-C--:B------:R-:W-:Y:S01]  /*cc160*/  DFMA R6, R198, R42.reuse, R20 ;  /* 0x0000002ac606722b */ /* 0x080fe20000000014 */
[----:B------:R-:W-:Y:S01]  /*cc170*/  FSETP.GEU.AND P2, PT, |R3|, 6.5827683646048100446e-37, PT ;  /* 0x036000000300780b */ /* 0x000fe20003f4e200 */
[----:B------:R-:W-:-:S02]  /*cc180*/  DFMA R18, R48, R42, R24 ;  /* 0x0000002a3012722b */ /* 0x000fc40000000018 */
        /* <DEDUP_REMOVED lines=12> */
.L_x_5077:
[----:B------:R-:W-:Y:S05]  /*cc250*/  BSYNC.RECONVERGENT B3 ;  /* 0x0000000000037941 */ /* 0x000fea0003800200 */
.L_x_5076:
        /* <DEDUP_REMOVED lines=27> */
[----:B---3--:R-:W-:-:S02]  /*cc410*/  DFMA R18, R42, R40, R32 ;  /* 0x000000282a12722b */ /* 0x008fc40000000020 */
[----:B----4-:R-:W-:Y:S01]  /*cc420*/  DFMA R22, R104, R40, R34 ;  /* 0x000000286816722b */ /* 0x010fe20000000022 */
        /* <DEDUP_REMOVED lines=10> */
.L_x_5079:
[----:B------:R-:W-:Y:S05]  /*cc4d0*/  BSYNC.RECONVERGENT B3 ;  /* 0x0000000000037941 */ /* 0x000fea0003800200 */
.L_x_5078:
[----:B------:R-:W2:Y:S04]  /*cc4e0*/  LDL.64 R34, [R1+0x88d0] ;  /* 0x0088d00001227983 */ /* 0x000ea80000100a00 */
[----:B------:R-:W3:Y:S04]  /*cc4f0*/  LDL.64 R40, [R1+0x8eb0] ;  /* 0x008eb00001287983 */ /* 0x000ee80000100a00 */
        /* <DEDUP_REMOVED lines=23> */
[----:B----4-:R-:W-:-:S02]  /*cc670*/  DFMA R6, R102, R40, R22 ;  /* 0x000000286606722b */ /* 0x010fc40000000016 */
        /* <DEDUP_REMOVED lines=10> */
.L_x_5081:
[----:B------:R-:W-:Y:S05]  /*cc720*/  BSYNC.RECONVERGENT B3 ;  /* 0x0000000000037941 */ /* 0x000fea0003800200 */
.L_x_5080:
[----:B------:R-:W2:Y:S04]  /*cc730*/  LDL.64 R18, [R1+0x8f10] ;  /* 0x008f100001127983 */ /* 0x000ea80000100a00 */
[----:B------:R-:W3:Y:S04]  /*cc740*/  LDL.64 R22, [R1+0x88d8] ;  /* 0x0088d80001167983 */ /* 0x000ee80000100a00 */
[----:B------:R-:W4:Y:S04]  /*cc750*/  LDL.128 R52, [R1+0x6330] ;  /* 0x0063300001347983 */ /* 0x000f280000100c00 */
        /* <DEDUP_REMOVED lines=16> */
[----:B----4-:R0:W-:Y:S06]  /*cc860*/  STL.128 [R1+0x8c10], R52 ;  /* 0x008c103401007387 */ /* 0x0101ec0000100c00 */
[----:B------:R0:W-:Y:S03]  /*cc870*/  STL.64 [R1+0x8fb8], R42 ;  /* 0x008fb82a01007387 */ /* 0x0001e60000100a00 */
[----:B------:R-:W-:Y:S01]  /*cc880*/  FFMA R0, RZ, R51, R43 ;  /* 0x00000033ff007223 */ /* 0x000fe2000000002b */
[----:B------:R-:W-:-:S04]  /*cc890*/  FSETP.GEU.AND P2, PT, |R3|, 6.5827683646048100446e-37, PT ;  /* 0x036000000300780b */ /* 0x000fc80003f4e200 */
[----:B------:R-:W-:Y:S01]  /*cc8a0*/  FSETP.GT.AND P1, PT, |R0|, 1.469367938527859385e-39, PT ;  /* 0x001000000000780b */ /* 0x000fe20003f24200 */
[----:B------:R-:W-:Y:S02]  /*cc8b0*/  IMAD.MOV.U32 R32, RZ, RZ, R52 ;  /* 0x000000ffff207224 */ /* 0x000fe400078e0034 */
[----:B------:R-:W-:Y:S01]  /*cc8c0*/  IMAD.MOV.U32 R33, RZ, RZ, R53 ;  /* 0x000000ffff217224 */ /* 0x000fe200078e0035 */
[-C--:B------:R-:W-:Y:S02]  /*cc8d0*/  DFMA R18, R226, R34.reuse, R4 ;  /* 0x00000022e212722b */ /* 0x080fe40000000004 */
        /* <DEDUP_REMOVED lines=14> */
.L_x_5083:
[----:B------:R-:W-:Y:S05]  /*cc9c0*/  BSYNC.RECONVERGENT B3 ;  /* 0x0000000000037941 */ /* 0x000fea0003800200 */
.L_x_5082:
        /* <DEDUP_REMOVED lines=11> */
[-C--:B------:R-:W-:Y:S02]  /*cca80*/  DFMA R6, R234, R32.reuse, R6 ;  /* 0x00000020ea06722b */ /* 0x080fe40000000006 */
[-C--:B------:R-:W-:Y:S02]  /*cca90*/  DFMA R18, R210, R32.reuse, R18 ;  /* 0x00000020d212722b */ /* 0x080fe40000000012 */
[----:B---3--:R-:W-:Y:S02]  /*ccaa0*/  DFMA R20, R26, R32, R20 ;  /* 0x000000201a14722b */ /* 0x008fe40000000014 */
        /* <DEDUP_REMOVED lines=19> */
.L_x_5085:
[----:B------:R-:W-:Y:S05]  /*ccbe0*/  BSYNC.RECONVERGENT B3 ;  /* 0x0000000000037941 */ /* 0x000fea0003800200 */
.L_x_5084:
        /* <DEDUP_REMOVED lines=33> */
.L_x_5087:
[----:B------:R-:W-:Y:S05]  /*cce00*/  BSYNC.RECONVERGENT B3 ;  /* 0x0000000000037941 */ /* 0x000fea0003800200 */
.L_x_5086:
        /* <DEDUP_REMOVED lines=25> */
[----:B------:R-:W-:-:S10]  /*ccfa0*/  DFMA R96, R24, R26, R6 ;  /* 0x0000001a1860722b */ /* 0x000fd40000000006 */
        /* <DEDUP_REMOVED lines=10> */
.L_x_5089:
[----:B------:R-:W-:Y:S05]  /*cd050*/  BSYNC.RECONVERGENT B3 ;  /* 0x0000000000037941 */ /* 0x000fea0003800200 */
.L_x_5088:
[----:B0-----:R-:W2:Y:S04]  /*cd060*/  LDL.64 R2, [R1+0x6908] ;  /* 0x0069080001027983 */ /* 0x001ea80000100a00 */
[----:B------:R-:W3:Y:S04]  /*cd070*/  LDL.64 R112, [R1+0x9368] ;  /* 0x0093680001707983 */ /* 0x000ee80000100a00 */
[----:B------:R-:W4:Y:S04]  /*cd080*/  LDL.64 R110, [R1+0x9360] ;  /* 0x00936000016e7983 */ /* 0x000f280000100a00 */
[----:B------:R-:W4:Y:S01]  /*cd090*/  LDL.64 R106, [R1+0x9348] ;  /* 0x00934800016a7983 */ /* 0x000f220000100a00 */
[----:B------:R-:W0:Y:S01]  /*cd0a0*/  MUFU.RCP64H R5, R65 ;  /* 0x0000004100057308 */ /* 0x000e220000001800 */
[----:B------:R-:W-:-:S02]  /*cd0b0*/  MOV R4, 0x1 ;  /* 0x0000000100047802 */ /* 0x000fc40000000f00 */
[----:B------:R-:W4:Y:S04]  /*cd0c0*/  LDL.64 R124, [R1+0x9350] ;  /* 0x00935000017c7983 */ /* 0x000f280000100a00 */
        /* <DEDUP_REMOVED lines=47> */
[----:B-1----:R-:W-:Y:S02]  /*cd3c0*/  DADD R94, -RZ, -R106 ;  /* 0x00000000ff5e7229 */ /* 0x002fe4000000096a */
[----:B------:R-:W2:Y:S01]  /*cd3d0*/  LDL.64 R106, [R1+0x91e8] ;  /* 0x0091e800016a7983 */ /* 0x000ea20000100a00 */
[----:B------:R-:W-:-:S03]  /*cd3e0*/  DADD R92, -RZ, -R124 ;  /* 0x00000000ff5c7229 */ /* 0x000fc6000000097c */
        /* <DEDUP_REMOVED lines=24> */
[----:B---3--:R-:W-:-:S03]  /*cd570*/  DADD R94, -RZ, -R112 ;  /* 0x00000000ff5e7229 */ /* 0x008fc60000000970 */
[----:B------:R-:W3:Y:S04]  /*cd580*/  LDL.64 R112, [R1+0x8ff8] ;  /* 0x008ff80001707983 */ /* 0x000ee80000100a00 */
[----:B------:R4:W-:Y:S02]  /*cd590*/  STL.128 [R1+0x67d0], R92 ;  /* 0x0067d05c01007387 */ /* 0x0009e40000100c00 */
[----:B----4-:R-:W-:Y:S02]  /*cd5a0*/  DADD R92, -RZ, -R110 ;  /* 0x00000000ff5c7229 */ /* 0x010fe4000000096e */
[----:B------:R-:W-:Y:S01]  /*cd5b0*/  DADD R94, -RZ, -R130 ;  /* 0x00000000ff5e7229 */ /* 0x000fe20000000982 */
[----:B------:R-:W4:Y:S04]  /*cd5c0*/  LDL.64 R110, [R1+0x8ff0] ;  /* 0x008ff000016e7983 */ /* 0x000f280000100a00 */
[----:B------:R-:W4:Y:S04]  /*cd5d0*/  LDL.64 R130, [R1+0x8c40] ;  /* 0x008c400001827983 */ /* 0x000f280000100a00 */
[----:B------:R1:W-:Y:S02]  /*cd5e0*/  STL.128 [R1+0x67e0], R92 ;  /* 0x0067e05c01007387 */ /* 0x0003e40000100c00 */
[----:B-1----:R-:W-:-:S02]  /*cd5f0*/  DADD R92, -RZ, -R128 ;  /* 0x00000000ff5c7229 */ /* 0x002fc40000000980 */
[----:B--2---:R-:W-:Y:S01]  /*cd600*/  DADD R94, -RZ, -R106 ;  /* 0x00000000ff5e7229 */ /* 0x004fe2000000096a */
        /* <DEDUP_REMOVED lines=23> */
[----:B---3--:R-:W-:-:S02]  /*cd780*/  DADD R92, -RZ, -R112 ;  /* 0x00000000ff5c7229 */ /* 0x008fc40000000970 */
        /* <DEDUP_REMOVED lines=36> */
[----:B------:R-:W-:Y:S02]  /*cd9d0*/  DADD R2, -RZ, -R2 ;  /* 0x00000000ff027229 */ /* 0x000fe40000000902 */
[----:B----4-:R-:W-:Y:S01]  /*cd9e0*/  DADD R114, -RZ, -R110 ;  /* 0x00000000ff727229 */ /* 0x010fe2000000096e */
[----:B---3--:R-:W-:Y:S02]  /*cd9f0*/  IMAD.MOV.U32 R92, RZ, RZ, R112 ;  /* 0x000000ffff5c7224 */ /* 0x008fe400078e0070 */
[----:B------:R-:W-:-:S04]  /*cda00*/  IMAD.MOV.U32 R93, RZ, RZ, R113 ;  /* 0x000000ffff5d7224 */ /* 0x000fc800078e0071 */
[----:B------:R2:W-:Y:S01]  /*cda10*/  STL.128 [R1+0x6760], R112 ;  /* 0x0067607001007387 */ /* 0x0005e20000100c00 */
[----:B------:R-:W-:-:S03]  /*cda20*/  FFMA R0, RZ, R65, R109 ;  /* 0x00000041ff007223 */ /* 0x000fc6000000006d */
[----:B------:R0:W-:Y:S01]  /*cda30*/  STL.64 [R1+0x9028], R108 ;  /* 0x0090286c01007387 */ /* 0x0001e20000100a00 */
[----:B------:R-:W-:Y:S02]  /*cda40*/  FSETP.GEU.AND P2, PT, |R3|, 6.5827683646048100446e-37, PT ;  /* 0x036000000300780b */ /* 0x000fe40003f4e200 */
[----:B------:R-:W-:Y:S01]  /*cda50*/  FSETP.GT.AND P1, PT, |R0|, 1.469367938527859385e-39, PT ;  /* 0x001000000000780b */ /* 0x000fe20003f24200 */
[----:B--2---:R-:W-:Y:S02]  /*cda60*/  DADD R112, -RZ, -R106 ;  /* 0x00000000ff707229 */ /* 0x004fe4000000096a */
[-C--:B------:R-:W-:Y:S02]  /*cda70*/  DFMA R114, R100, R106.reuse, R48 ;  /* 0x0000006a6472722b */ /* 0x080fe40000000030 */
[----:B------:R-:W-:-:S05]  /*cda80*/  DFMA R48, R92, R106, R96 ;  /* 0x0000006a5c30722b */ /* 0x000fca0000000060 */
[----:B------:R0:W-:Y:S04]  /*cda90*/  STL.64 [R1+0x8b08], R114 ;  /* 0x008b087201007387 */ /* 0x0001e80000100a00 */
[----:B------:R0:W-:Y:S04]  /*cdaa0*/  STL.128 [R1+0x68f0], R112 ;  /* 0x0068f07001007387 */ /* 0x0001e80000100c00 */
[----:B------:R0:W-:Y:S01]  /*cdab0*/  STL.64 [R1+0x9930], R48 ;  /* 0x0099303001007387 */ /* 0x0001e20000100a00 */
[----:B------:R-:W-:Y:S04]  /*cdac0*/  BSSY.RECONVERGENT B3, `(.L_x_5090) ;  /* 0x000000b000037945 */ /* 0x000fe80003800200 */
        /* <DEDUP_REMOVED lines=10> */
.L_x_5091:
[----:B------:R-:W-:Y:S05]  /*cdb70*/  BSYNC.RECONVERGENT B3 ;  /* 0x0000000000037941 */ /* 0x000fea0003800200 */
.L_x_5090:
[----:B------:R-:W2:Y:S04]  /*cdb80*/  LDL.64 R100, [R1+0x89d0] ;  /* 0x0089d00001647983 */ /* 0x000ea80000100a00 */
[----:B0-----:R-:W3:Y:S04]  /*cdb90*/  LDL.64 R48, [R1+0x9028] ;  /* 0x0090280001307983 */ /* 0x001ee80000100a00 */
[----:B------:R-:W4:Y:S04]  /*cdba0*/  LDL.LU.64 R94, [R1+0x9788] ;  /* 0x00978800015e7983 */ /* 0x000f280000300a00 */
[----:B------:R-:W4:Y:S04]  /*cdbb0*/  LDL.64 R92, [R1+0x9ab0] ;  /* 0x009ab000015c7983 */ /* 0x000f280000100a00 */
        /* <DEDUP_REMOVED lines=33> */
.L_x_5093:
[----:B------:R-:W-:Y:S05]  /*cddd0*/  BSYNC.RECONVERGENT B3 ;  /* 0x0000000000037941 */ /* 0x000fea0003800200 */
.L_x_5092:
        /* <DEDUP_REMOVED lines=43> */
.L_x_5095:
[----:B------:R-:W-:Y:S05]  /*ce090*/  BSYNC.RECONVERGENT B3 ;  /* 0x0000000000037941 */ /* 0x000fea0003800200 */
.L_x_5094:
[----:B------:R-:W2:Y:S04]  /*ce0a0*/  LDL.64 R84, [R1+0x8ae8] ;  /* 0x008ae80001547983 */ /* 0x000ea80000100a00 */
[----:B------:R-:W3:Y:S04]  /*ce0b0*/  LDL.64 R66, [R1+0x8e08] ;  /* 0x008e080001427983 */ /* 0x000ee80000100a00 */
[----:B------:R-:W4:Y:S04]  /*ce0c0*/  LDL.128 R116, [R1+0x4cd0] ;  /* 0x004cd00001747983 */ /* 0x000f280000100c00 */
[----:B------:R-:W5:Y:S04]  /*ce0d0*/  LDL.64 R90, [R1+0x4ce8] ;  /* 0x004ce800015a7983 */ /* 0x000f680000100a00 */
[----:B------:R-:W5:Y:S04]  /*ce0e0*/  LDL.LU.64 R110, [R1+0x8ae0] ;  /* 0x008ae000016e7983 */ /* 0x000f680000300a00 */
[----:B------:R-:W5:Y:S04]  /*ce0f0*/  LDL.LU.64 R112, [R1+0x9000] ;  /* 0x0090000001707983 */ /* 0x000f680000300a00 */
[----:B------:R-:W5:Y:S04]  /*ce100*/  LDL.64 R106, [R1+0x9a80] ;  /* 0x009a8000016a7983 */ /* 0x000f680000100a00 */
[----:B------:R-:W5:Y:S01]  /*ce110*/  LDL.64 R78, [R1+0x9a88] ;  /* 0x009a8800014e7983 */ /* 0x000f620000100a00 */
[----:B0-----:R-:W-:Y:S01]  /*ce120*/  HFMA2 R2, -RZ, RZ, 0, 5.9604644775390625e-08 ;  /* 0x00000001ff027431 */ /* 0x001fe200000001ff */
[----:B------:R-:W-:Y:S01]  /*ce130*/  BSSY.RECONVERGENT B3, `(.L_x_5096) ;  /* 0x0000028000037945 */ /* 0x000fe20003800200 */
[----:B--2---:R-:W0:Y:S01]  /*ce140*/  MUFU.RCP64H R3, R85 ;  /* 0x0000005500037308 */ /* 0x004e220000001800 */
[----:B---3--:R-:W-:Y:S01]  /*ce150*/  MOV R98, R66 ;  /* 0x0000004200627202 */ /* 0x008fe20000000f00 */
[----:B------:R-:W-:-:S02]  /*ce160*/  IMAD.MOV.U32 R99, RZ, RZ, R67 ;  /* 0x000000ffff637224 */ /* 0x000fc400078e0043 */
[----:B0-----:R-:W-:-:S08]  /*ce170*/  DFMA R66, -R84, R2, 1 ;  /* 0x3ff000005442742b */ /* 0x001fd00000000102 */
[----:B------:R-:W-:-:S08]  /*ce180*/  DFMA R66, R66, R66, R66 ;  /* 0x000000424242722b */ /* 0x000fd00000000042 */
[----:B------:R-:W-:Y:S01]  /*ce190*/  DFMA R2, R2, R66, R2 ;  /* 0x000000420202722b */ /* 0x000fe20000000002 */
[----:B----4-:R-:W-:Y:S01]  /*ce1a0*/  IMAD.MOV.U32 R68, RZ, RZ, R116 ;  /* 0x000000ffff447224 */ /* 0x010fe200078e0074 */
[----:B------:R-:W-:-:S06]  /*ce1b0*/  MOV R69, R117 ;  /* 0x0000007500457202 */ /* 0x000fcc0000000f00 */
[----:B------:R-:W-:Y:S02]  /*ce1c0*/  DFMA R66, -R84, R2, 1 ;  /* 0x3ff000005442742b */ /* 0x000fe40000000102 */
[----:B------:R-:W-:-:S06]  /*ce1d0*/  DFMA R68, R68, R98, R88 ;  /* 0x000000624444722b */ /* 0x000fcc0000000058 */
[----:B------:R-:W-:-:S08]  /*ce1e0*/  DFMA R2, R2, R66, R2 ;  /* 0x000000420202722b */ /* 0x000fd00000000002 */
[----:B------:R-:W-:-:S08]  /*ce1f0*/  DMUL R66, R2, -R68 ;  /* 0x8000004402427228 */ /* 0x000fd00000000000 */
[----:B------:R-:W-:-:S08]  /*ce200*/  DFMA R74, -R84, R66, -R68 ;  /* 0x00000042544a722b */ /* 0x000fd00000000944 */
[----:B------:R-:W-:Y:S02]  /*ce210*/  DFMA R108, R2, R74, R66 ;  /* 0x0000004a026c722b */ /* 0x000fe40000000042 */
[----:B------:R-:W-:Y:S01]  /*ce220*/  DADD R2, -RZ, -R68 ;  /* 0x00000000ff027229 */ /* 0x000fe20000000944 */
[----:B------:R0:W-:Y:S04]  /*ce230*/  STL.128 [R1+0x8c60], R116 ;  /* 0x008c607401007387 */ /* 0x0001e80000100c00 */
[----:B------:R0:W-:Y:S03]  /*ce240*/  STL.64 [R1+0x8f98], R108 ;  /* 0x008f986c01007387 */ /* 0x0001e60000100a00 */
[----:B------:R-:W-:Y:S01]  /*ce250*/  FFMA R0, RZ, R85, R109 ;  /* 0x00000055ff007223 */ /* 0x000fe2000000006d */
[----:B-----5:R0:W-:Y:S01]  /*ce260*/  STL.64 [R1+0x98f0], R90 ;  /* 0x0098f05a01007387 */ /* 0x0201e20000100a00 */
[----:B------:R-:W-:-:S03]  /*ce270*/  FSETP.GEU.AND P2, PT, |R3|, 6.5827683646048100446e-37, PT ;  /* 0x036000000300780b */ /* 0x000fc60003f4e200 */
[----:B------:R-:W-:Y:S01]  /*ce280*/  FSETP.GT.AND P1, PT, |R0|, 1.469367938527859385e-39, PT ;  /* 0x001000000000780b */ /* 0x000fe20003f24200 */
[----:B------:R-:W-:Y:S02]  /*ce290*/  IMAD.MOV.U32 R100, RZ, RZ, R118 ;  /* 0x000000ffff647224 */ /* 0x000fe400078e0076 */
[----:B------:R-:W-:Y:S01]  /*ce2a0*/  IMAD.MOV.U32 R101, RZ, RZ, R119 ;  /* 0x000000ffff657224 */ /* 0x000fe200078e0077 */
        /* <DEDUP_REMOVED lines=16> */
.L_x_5097:
[----:B------:R-:W-:Y:S05]  /*ce3b0*/  BSYNC.RECONVERGENT B3 ;  /* 0x0000000000037941 */ /* 0x000fea0003800200 */
.L_x_5096:
[----:B------:R-:W2:Y:S04]  /*ce3c0*/  LDL.64 R68, [R1+0x8a38] ;  /* 0x008a380001447983 */ /* 0x000ea80000100a00 */
[----:B------:R-:W3:Y:S04]  /*ce3d0*/  LDL.64 R42, [R1+0x8f98] ;  /* 0x008f9800012a7983 */ /* 0x000ee80000100a00 */
[----:B------:R-:W4:Y:S04]  /*ce3e0*/  LDL.64 R90, [R1+0x4d10] ;  /* 0x004d1000015a7983 */ /* 0x000f280000100a00 */
[----:B------:R-:W5:Y:S04]  /*ce3f0*/  LDL.64 R88, [R1+0x4d20] ;  /* 0x004d200001587983 */ /* 0x000f680000100a00 */
[----:B------:R-:W5:Y:S04]  /*ce400*/  LDL.64 R74, [R1+0x4d30] ;  /* 0x004d3000014a7983 */ /* 0x000f680000100a00 */
        /* <DEDUP_REMOVED lines=19> */
[----:B-----5:R0:W-:Y:S04]  /*ce540*/  STL.64 [R1+0x98d8], R88 ;  /* 0x0098d85801007387 */ /* 0x0201e80000100a00 */
[----:B------:R0:W-:Y:S01]  /*ce550*/  STL.64 [R1+0x98d0], R74 ;  /* 0x0098d04a01007387 */ /* 0x0001e20000100a00 */
        /* <DEDUP_REMOVED lines=17> */
.L_x_5099:
[----:B------:R-:W-:Y:S05]  /*ce670*/  BSYNC.RECONVERGENT B3 ;  /* 0x0000000000037941 */ /* 0x000fea0003800200 */
.L_x_5098:
[----:B------:R-:W2:Y:S04]  /*ce680*/  LDL.64 R68, [R1+0x89e8] ;  /* 0x0089e80001447983 */ /* 0x000ea80000100a00 */
[----:B------:R-:W3:Y:S04]  /*ce690*/  LDL.64 R48, [R1+0x9000] ;  /* 0x0090000001307983 */ /* 0x000ee80000100a00 */
[----:B------:R-:W4:Y:S04]  /*ce6a0*/  LDL.64 R74, [R1+0x4e98] ;  /* 0x004e9800014a7983 */ /* 0x000f280000100a00 */
        /* <DEDUP_REMOVED lines=36> */
.L_x_5101:
[----:B------:R-:W-:Y:S05]  /*ce8f0*/  BSYNC.RECONVERGENT B3 ;  /* 0x0000000000037941 */ /* 0x000fea0003800200 */
.L_x_5100:
        /* <DEDUP_REMOVED lines=21> */
[----:B----4-:R-:W-:Y:S04]  /*cea50*/  STL.64 [R1+0x98a0], R84 ;  /* 0x0098a05401007387 */ /* 0x010fe80000100a00 */
[----:B------:R-:W-:Y:S03]  /*cea60*/  STL.64 [R1+0x8f48], R98 ;  /* 0x008f486201007387 */ /* 0x000fe60000100a00 */
[----:B------:R-:W-:-:S02]  /*cea70*/  FFMA R0, RZ, R65, R99 ;  /* 0x00000041ff007223 */ /* 0x000fc40000000063 */
[----:B------:R-:W-:-:S03]  /*cea80*/  FSETP.GEU.AND P2, PT, |R3|, 6.5827683646048100446e-37, PT ;  /* 0x036000000300780b */ /* 0x000fc60003f4e200 */
[----:B------:R-:W-:Y:S01]  /*cea90*/  FSETP.GT.AND P1, PT, |R0|, 1.469367938527859385e-39, PT ;  /* 0x001000000000780b */ /* 0x000fe20003f24200 */
[-C--:B-----5:R-:W-:Y:S01]  /*ceaa0*/  DFMA R40, R90, R86.reuse, R16 ;  /* 0x000000565a28722b */ /* 0x0a0fe20000000010 */
[----:B------:R0:W-:Y:S01]  /*ceab0*/  STL.64 [R1+0x98c0], R68 ;  /* 0x0098c04401007387 */ /* 0x0001e20000100a00 */
[-C--:B------:R-:W-:Y:S02]  /*ceac0*/  DFMA R74, R74, R86.reuse, R72 ;  /* 0x000000564a4a722b */ /* 0x080fe40000000048 */
[-C--:B------:R-:W-:Y:S02]  /*cead0*/  DFMA R16, R88, R86.reuse, R48 ;  /* 0x000000565810722b */ /* 0x080fe40000000030 */
[-C--:B------:R-:W-:Y:S02]  /*ceae0*/  DFMA R62, R84, R86.reuse, R66 ;  /* 0x00000056543e722b */ /* 0x080fe40000000042 */
[----:B0-----:R-:W-:-:S04]  /*ceaf0*/  DFMA R68, R68, R86, R42 ;  /* 0x000000564444722b */ /* 0x001fc8000000002a */
        /* <DEDUP_REMOVED lines=10> */
.L_x_5103:
[----:B------:R-:W-:Y:S05]  /*ceba0*/  BSYNC.RECONVERGENT B3 ;  /* 0x0000000000037941 */ /* 0x000fea0003800200 */
.L_x_5102:
        /* <DEDUP_REMOVED lines=40> */
.L_x_5105:
[----:B------:R-:W-:Y:S05]  /*cee30*/  BSYNC.RECONVERGENT B3 ;  /* 0x0000000000037941 */ /* 0x000fea0003800200 */
.L_x_5104:
        /* <DEDUP_REMOVED lines=36> */
.L_x_5107:
[----:B------:R-:W-:Y:S05]  /*cf080*/  BSYNC.RECONVERGENT B3 ;  /* 0x0000000000037941 */ /* 0x000fea0003800200 */
.L_x_5106:
        /* <DEDUP_REMOVED lines=36> */
.L_x_5109:
[----:B------:R-:W-:Y:S05]  /*cf2d0*/  BSYNC.RECONVERGENT B3 ;  /* 0x0000000000037941 */ /* 0x000fea0003800200 */
.L_x_5108:
[----:B------:R-:W2:Y:S04]  /*cf2e0*/  LDL.64 R40, [R1+0x8938] ;  /* 0x0089380001287983 */ /* 0x000ea80000100a00 */
[----:B------:R-:W3:Y:S04]  /*cf2f0*/  LDL.64 R16, [R1+0x8db8] ;  /* 0x008db80001107983 */ /* 0x000ee80000100a00 */
[----:B------:R-:W4:Y:S04]  /*cf300*/  LDL.64 R60, [R1+0x50e8] ;  /* 0x0050e800013c7983 */ /* 0x000f280000100a00 */
        /* <DEDUP_REMOVED lines=42> */
.L_x_5111:
[----:B------:R-:W-:Y:S05]  /*cf5b0*/  BSYNC.RECONVERGENT B3 ;  /* 0x0000000000037941 */ /* 0x000fea0003800200 */
.L_x_5110:
        /* <DEDUP_REMOVED lines=40> */
.L_x_5113:
[----:B------:R-:W-:Y:S05]  /*cf840*/  BSYNC.RECONVERGENT B3 ;  /* 0x0000000000037941 */ /* 0x000fea0003800200 */
.L_x_5112:
[----:B------:R-:W2:Y:S04]  /*cf850*/  LDL.64 R64, [R1+0x52e8] ;  /* 0x0052e80001407983 */ /* 0x000ea80000100a00 */
[----:B------:R-:W3:Y:S04]  /*cf860*/  LDL.64 R18, [R1+0x8d80] ;  /* 0x008d800001127983 */ /* 0x000ee80000100a00 */
[----:B------:R-:W4:Y:S04]  /*cf870*/  LDL.LU.64 R40, [R1+0x8968] ;  /* 0x0089680001287983 */ /* 0x000f280000300a00 */
[----:B------:R-:W5:Y:S04]  /*cf880*/  LDL.LU.64 R22, [R1+0x9ba8] ;  /* 0x009ba80001167983 */ /* 0x000f680000300a00 */
        /* <DEDUP_REMOVED lines=15> */
[----:B----4-:R-:W-:-:S06]  /*cf980*/  DFMA R40, R40, R68, R16 ;  /* 0x000000442828722b */ /* 0x010fcc0000000010 */
        /* <DEDUP_REMOVED lines=25> */
.L_x_5115:
[----:B------:R-:W-:Y:S05]  /*cfb20*/  BSYNC.RECONVERGENT B3 ;  /* 0x0000000000037941 */ /* 0x000fea0003800200 */
.L_x_5114:
[----:B------:R-:W2:Y:S04]  /*cfb30*/  LDL.64 R76, [R1+0x88a8] ;  /* 0x0088a800014c7983 */ /* 0x000ea80000100a00 */
[----:B------:R-:W3:Y:S04]  /*cfb40*/  LDL.64 R34, [R1+0x8b50] ;  /* 0x008b500001227983 */ /* 0x000ee80000100a00 */
[----:B------:R-:W4:Y:S04]  /*cfb50*/  LDL.64 R88, [R1+0x52f0] ;  /* 0x0052f00001587983 */ /* 0x000f280000100a00 */
[----:B------:R-:W5:Y:S04]  /*cfb60*/  LDL.128 R96, [R1+0x5330] ;  /* 0x0053300001607983 */ /* 0x000f680000100c00 */
[----:B------:R-:W4:Y:S04]  /*cfb70*/  LDL.64 R84, [R1+0x5318] ;  /* 0x0053180001547983 */ /* 0x000f280000100a00 */
[----:B------:R-:W4:Y:S04]  /*cfb80*/  LDL.LU.64 R68, [R1+0x9848] ;  /* 0x0098480001447983 */ /* 0x000f280000300a00 */
[----:B------:R-:W4:Y:S04]  /*cfb90*/  LDL.LU.64 R70, [R1+0x9c78] ;  /* 0x009c780001467983 */ /* 0x000f280000300a00 */
[----:B------:R-:W4:Y:S04]  /*cfba0*/  LDL.64 R90, [R1+0x9928] ;  /* 0x00992800015a7983 */ /* 0x000f280000100a00 */
        /* <DEDUP_REMOVED lines=22> */
[----:B----4-:R0:W-:Y:S04]  /*cfd10*/  STL.64 [R1+0x9878], R88 ;  /* 0x0098785801007387 */ /* 0x0101e80000100a00 */
[----:B------:R0:W-:Y:S01]  /*cfd20*/  STL.64 [R1+0x9870], R84 ;  /* 0x0098705401007387 */ /* 0x0001e20000100a00 */
[----:B------:R-:W-:-:S02]  /*cfd30*/  FSETP.GT.AND P1, PT, |R0|, 1.469367938527859385e-39, PT ;  /* 0x001000000000780b */ /* 0x000fc40003f24200 */
[----:B------:R-:W-:Y:S01]  /*cfd40*/  FSETP.GEU.AND P2, PT, |R3|, 6.5827683646048100446e-37, PT ;  /* 0x036000000300780b */ /* 0x000fe20003f4e200 */
[-C--:B------:R-:W-:Y:S01]  /*cfd50*/  DFMA R48, R68, R86.reuse, R74 ;  /* 0x000000564430722b */ /* 0x080fe2000000004a */
[----:B------:R-:W-:Y:S01]  /*cfd60*/  MOV R34, R98 ;  /* 0x0000006200227202 */ /* 0x000fe20000000f00 */
[----:B------:R-:W-:Y:S02]  /*cfd70*/  IMAD.MOV.U32 R35, RZ, RZ, R99 ;  /* 0x000000ffff237224 */ /* 0x000fe400078e0063 */
[----:B------:R-:W-:Y:S02]  /*cfd80*/  IMAD.MOV.U32 R68, RZ, RZ, R96 ;  /* 0x000000ffff447224 */ /* 0x000fe400078e0060 */
[----:B------:R-:W-:Y:S01]  /*cfd90*/  IMAD.MOV.U32 R69, RZ, RZ, R97 ;  /* 0x000000ffff457224 */ /* 0x000fe200078e0061 */
        /* <DEDUP_REMOVED lines=21> */
.L_x_5117:
[----:B------:R-:W-:Y:S05]  /*cfef0*/  BSYNC.RECONVERGENT B3 ;  /* 0x0000000000037941 */ /* 0x000fea0003800200 */
.L_x_5116:
        /* <DEDUP_REMOVED lines=49> */
.L_x_5119:
[----:B------:R-:W-:Y:S05]  /*d0210*/  BSYNC.RECONVERGENT B3 ;  /* 0x0000000000037941 */ /* 0x000fea0003800200 */
.L_x_5118:
[----:B------:R-:W2:Y:S04]  /*d0220*/  LDL.64 R60, [R1+0x8868] ;  /* 0x00886800013c7983 */ /* 0x000ea80000100a00 */
[----:B------:R-:W3:Y:S04]  /*d0230*/  LDL.64 R32, [R1+0x8c30] ;  /* 0x008c300001207983 */ /* 0x000ee80000100a00 */
[----:B------:R-:W4:Y:S04]  /*d0240*/  LDL.LU.64 R40, [R1+0x8428] ;  /* 0x0084280001287983 */ /* 0x000f280000300a00 */
[----:B------:R-:W5:Y:S01]  /*d0250*/  LDL.LU.64 R62, [R1+0x9b48] ;  /* 0x009b4800013e7983 */ /* 0x000f620000300a00 */
[----:B0-----:R-:W-:-:S03]  /*d0260*/  IMAD.MOV.U32 R2, RZ, RZ, 0x1 ;  /* 0x00000001ff027424 */ /* 0x001fc600078e00ff */
[----:B------:R-:W5:Y:S04]  /*d0270*/  LDL.64 R76, [R1+0x5440] ;  /* 0x00544000014c7983 */ /* 0x000f680000100a00 */
[----:B------:R-:W5:Y:S04]  /*d0280*/  LDL.64 R74, [R1+0x5470] ;  /* 0x00547000014a7983 */ /* 0x000f680000100a00 */
[----:B------:R-:W5:Y:S04]  /*d0290*/  LDL.LU.64 R42, [R1+0x8a98] ;  /* 0x008a9800012a7983 */ /* 0x000f680000300a00 */
[----:B------:R-:W5:Y:S04]  /*d02a0*/  LDL.LU.64 R54, [R1+0x84a8] ;  /* 0x0084a80001367983 */ /* 0x000f680000300a00 */
[----:B------:R-:W5:Y:S04]  /*d02b0*/  LDL.LU.64 R86, [R1+0x8658] ;  /* 0x0086580001567983 */ /* 0x000f680000300a00 */
[----:B------:R-:W5:Y:S04]  /*d02c0*/  LDL.64 R80, [R1+0x9b40] ;  /* 0x009b400001507983 */ /* 0x000f680000100a00 */
        /* <DEDUP_REMOVED lines=13> */
[----:B-----5:R-:W-:Y:S01]  /*d03a0*/  DFMA R32, R62, R72, R18 ;  /* 0x000000483e20722b */ /* 0x020fe20000000012 */
[----:B------:R-:W2:Y:S01]  /*d03b0*/  LDL.64 R62, [R1+0x5480] ;  /* 0x00548000013e7983 */ /* 0x000ea20000100a00 */
[----:B------:R-:W-:-:S03]  /*d03c0*/  DADD R2, -RZ, -R6 ;  /* 0x00000000ff027229 */ /* 0x000fc60000000906 */
[----:B------:R0:W-:Y:S03]  /*d03d0*/  STL.64 [R1+0x8c80], R84 ;  /* 0x008c805401007387 */ /* 0x0001e60000100a00 */
[----:B------:R-:W-:Y:S01]  /*d03e0*/  FFMA R0, RZ, R61, R85 ;  /* 0x0000003dff007223 */ /* 0x000fe20000000055 */
        /* <DEDUP_REMOVED lines=10> */
[-C--:B------:R-:W-:Y:S02]  /*d0490*/  DFMA R6, R76, R72.reuse, R82 ;  /* 0x000000484c06722b */ /* 0x080fe40000000052 */
[-C--:B------:R-:W-:Y:S01]  /*d04a0*/  DFMA R18, R74, R72.reuse, R26 ;  /* 0x000000484a12722b */ /* 0x080fe2000000001a */
[----:B--2---:R0:W-:Y:S01]  /*d04b0*/  STL.64 [R1+0x9858], R62 ;  /* 0x0098583e01007387 */ /* 0x0041e20000100a00 */
        /* <DEDUP_REMOVED lines=11> */
.L_x_5121:
[----:B------:R-:W-:Y:S05]  /*d0570*/  BSYNC.RECONVERGENT B3 ;  /* 0x0000000000037941 */ /* 0x000fea0003800200 */
.L_x_5120:
[----:B------:R-:W2:Y:S04]  /*d0580*/  LDL.64 R56, [R1+0x89c8] ;  /* 0x0089c80001387983 */ /* 0x000ea80000100a00 */
[----:B------:R-:W3:Y:S04]  /*d0590*/  LDL.64 R24, [R1+0x8c80] ;  /* 0x008c800001187983 */ /* 0x000ee80000100a00 */
[----:B0-----:R-:W4:Y:S04]  /*d05a0*/  LDL.64 R84, [R1+0x9160] ;  /* 0x0091600001547983 */ /* 0x001f280000100a00 */
        /* <DEDUP_REMOVED lines=45> */
.L_x_5123:
[----:B------:R-:W-:Y:S05]  /*d0880*/  BSYNC.RECONVERGENT B3 ;  /* 0x0000000000037941 */ /* 0x000fea0003800200 */
.L_x_5122:
        /* <DEDUP_REMOVED lines=59> */
.L_x_5125:
[----:B------:R-:W-:Y:S05]  /*d0c40*/  BSYNC.RECONVERGENT B3 ;  /* 0x0000000000037941 */ /* 0x000fea0003800200 */
.L_x_5124:
        /* <DEDUP_REMOVED lines=60> */
.L_x_5127:
[----:B------:R-:W-:Y:S05]  /*d1010*/  BSYNC.RECONVERGENT B3 ;  /* 0x0000000000037941 */ /* 0x000fea0003800200 */
.L_x_5126:
        /* <DEDUP_REMOVED lines=56> */
.L_x_5129:
[----:B------:R-:W-:Y:S05]  /*d13a0*/  BSYNC.RECONVERGENT B3 ;  /* 0x0000000000037941 */ /* 0x000fea0003800200 */
.L_x_5128:
        /* <DEDUP_REMOVED lines=56> */
.L_x_5131:
[----:B------:R-:W-:Y:S05]  /*d1730*/  BSYNC.RECONVERGENT B3 ;  /* 0x0000000000037941 */ /* 0x000fea0003800200 */
.L_x_5130:
        /* <DEDUP_REMOVED lines=56> */
.L_x_5133:
[----:B------:R-:W-:Y:S05]  /*d1ac0*/  BSYNC.RECONVERGENT B3 ;  /* 0x0000000000037941 */ /* 0x000fea0003800200 */
.L_x_5132:
[----:B------:R-:W2:Y:S04]  /*d1ad0*/  LDL.64 R20, [R1+0x8bd0] ;  /* 0x008bd00001147983 */ /* 0x000ea80000100a00 */
[----:B------:R-:W3:Y:S04]  /*d1ae0*/  LDL.64 R54, [R1+0x5d58] ;  /* 0x005d580001367983 */ /* 0x000ee80000100a00 */
[----:B------:R-:W4:Y:S04]  /*d1af0*/  LDL.LU.64 R72, [R1+0x8600] ;  /* 0x0086000001487983 */ /* 0x000f280000300a00 */
[----:B------:R-:W5:Y:S04]  /*d1b00*/  LDL.LU.64 R68, [R1+0x8570] ;  /* 0x0085700001447983 */ /* 0x000f680000300a00 */
[----:B------:R-:W5:Y:S04]  /*d1b10*/  LDL.LU.64 R70, [R1+0x9820] ;  /* 0x0098200001467983 */ /* 0x000f680000300a00 */
        /* <DEDUP_REMOVED lines=13> */
[----:B------:R-:W-:Y:S02]  /*d1bf0*/  DFMA R22, -R12, R20, 1 ;  /* 0x3ff000000c16742b */ /* 0x000fe40000000114 */
[----:B------:R-:W-:-:S06]  /*d1c00*/  DFMA R2, R236, R56, R42 ;  /* 0x00000038ec02722b */ /* 0x000fcc000000002a */
        /* <DEDUP_REMOVED lines=30> */
.L_x_5135:
[----:B------:R-:W-:Y:S05]  /*d1df0*/  BSYNC.RECONVERGENT B3 ;  /* 0x0000000000037941 */ /* 0x000fea0003800200 */
.L_x_5134:
        /* <DEDUP_REMOVED lines=30> */
[-C--:B----4-:R-:W-:Y:S02]  /*d1fe0*/  DFMA R20, R56, R52.reuse, R18 ;  /* 0x000000343814722b */ /* 0x090fe40000000012 */
        /* <DEDUP_REMOVED lines=12> */
.L_x_5137:
[----:B------:R-:W-:Y:S05]  /*d20b0*/  BSYNC.RECONVERGENT B3 ;  /* 0x0000000000037941 */ /* 0x000fea0003800200 */
.L_x_5136:
        /* <DEDUP_REMOVED lines=28> */
[-C--:B---3--:R-:W-:Y:S02]  /*d2280*/  DFMA R16, R48, R34.reuse, R20 ;  /* 0x000000223010722b */ /* 0x088fe40000000014 */
[----:B----4-:R-:W-:-:S02]  /*d2290*/  DFMA R10, R42, R34, R32 ;  /* 0x000000222a0a722b */ /* 0x010fc40000000020 */
        /* <DEDUP_REMOVED lines=12> */
.L_x_5139:
[----:B------:R-:W-:Y:S05]  /*d2360*/  BSYNC.RECONVERGENT B3 ;  /* 0x0000000000037941 */ /* 0x000fea0003800200 */
.L_x_5138:
[----:B------:R-:W2:Y:S01]  /*d2370*/  LDL.64 R20, [R1+0x8c88] ;  /* 0x008c880001147983 */ /* 0x000ea20000100a00 */
[----:B0-----:R-:W0:Y:S01]  /*d2380*/  MUFU.RCP64H R3, R45 ;  /* 0x0000002d00037308 */ /* 0x001e220000001800 */
[----:B------:R-:W-:Y:S02]  /*d2390*/  IMAD.MOV.U32 R2, RZ, RZ, 0x1 ;  /* 0x00000001ff027424 */ /* 0x000fe400078e00ff */
[----:B------:R-:W3:Y:S01]  /*d23a0*/  LDL.LU.64 R28, [R1+0x8420] ;  /* 0x00842000011c7983 */ /* 0x000ee20000300a00 */
[----:B--2---:R-:W-:Y:S01]  /*d23b0*/  IMAD.MOV.U32 R26, RZ, RZ, R20 ;  /* 0x000000ffff1a7224 */ /* 0x004fe200078e0014 */
[----:B------:R-:W-:Y:S02]  /*d23c0*/  MOV R27, R21 ;  /* 0x00000015001b7202 */ /* 0x000fe40000000f00 */
[----:B0-----:R-:W-:-:S08]  /*d23d0*/  DFMA R20, -R44, R2, 1 ;  /* 0x3ff000002c14742b */ /* 0x001fd00000000102 */
[----:B------:R-:W-:-:S08]  /*d23e0*/  DFMA R20, R20, R20, R20 ;  /* 0x000000141414722b */ /* 0x000fd00000000014 */
[----:B------:R-:W-:Y:S02]  /*d23f0*/  DFMA R20, R2, R20, R2 ;  /* 0x000000140214722b */ /* 0x000fe40000000002 */
[----:B------:R-:W-:-:S06]  /*d2400*/  DFMA R2, R30, R26, R16 ;  /* 0x0000001a1e02722b */ /* 0x000fcc0000000010 */
[----:B------:R-:W-:-:S08]  /*d2410*/  DFMA R16, -R44, R20, 1 ;  /* 0x3ff000002c10742b */ /* 0x000fd00000000114 */
[----:B------:R-:W-:-:S08]  /*d2420*/  DFMA R16, R20, R16, R20 ;  /* 0x000000101410722b */ /* 0x000fd00000000014 */
[----:B------:R-:W-:-:S08]  /*d2430*/  DMUL R20, R16, -R2 ;  /* 0x8000000210147228 */ /* 0x000fd00000000000 */
[----:B------:R-:W-:-:S08]  /*d2440*/  DFMA R22, -R44, R20, -R2 ;  /* 0x000000142c16722b */ /* 0x000fd00000000902 */
[----:B------:R-:W-:Y:S01]  /*d2450*/  DFMA R24, R16, R22, R20 ;  /* 0x000000161018722b */ /* 0x000fe20000000014 */
[----:B------:R-:W2:Y:S01]  /*d2460*/  LDL.64 R16, [R1+0x61d0] ;  /* 0x0061d00001107983 */ /* 0x000ea20000100a00 */
[----:B------:R-:W-:Y:S01]  /*d2470*/  DADD R2, -RZ, -R2 ;  /* 0x00000000ff027229 */ /* 0x000fe20000000902 */
[----:B------:R-:W-:Y:S01]  /*d2480*/  BSSY.RECONVERGENT B3, `(.L_x_5140) ;  /* 0x0000016000037945 */ /* 0x000fe20003800200 */
[----:B------:R-:W-:-:S03]  /*d2490*/  DFMA R10, R180, R26, R10 ;  /* 0x0000001ab40a722b */ /* 0x000fc6000000000a */
[----:B------:R0:W-:Y:S01]  /*d24a0*/  STL.64 [R1+0x8cd8], R24 ;  /* 0x008cd81801007387 */ /* 0x0001e20000100a00 */
[-C--:B------:R-:W-:Y:S02]  /*d24b0*/  DFMA R18, R182, R26.reuse, R18 ;  /* 0x0000001ab612722b */ /* 0x080fe40000000012 */
[----:B------:R-:W-:Y:S01]  /*d24c0*/  FFMA R0, RZ, R45, R25 ;  /* 0x0000002dff007223 */ /* 0x000fe20000000019 */
[-C--:B------:R-:W-:Y:S01]  /*d24d0*/  DFMA R12, R104, R26.reuse, R12 ;  /* 0x0000001a680c722b */ /* 0x080fe2000000000c */
[----:B------:R-:W-:Y:S01]  /*d24e0*/  FSETP.GEU.AND P2, PT, |R3|, 6.5827683646048100446e-37, PT ;  /* 0x036000000300780b */ /* 0x000fe20003f4e200 */
[-C--:B------:R-:W-:Y:S02]  /*d24f0*/  DFMA R14, R176, R26.reuse, R14 ;  /* 0x0000001ab00e722b */ /* 0x080fe4000000000e */
[----:B------:R-:W-:Y:S01]  /*d2500*/  FSETP.GT.AND P1, PT, |R0|, 1.469367938527859385e-39, PT ;  /* 0x001000000000780b */ /* 0x000fe20003f24200 */
[-C--:B------:R-:W-:Y:S02]  /*d2510*/  DFMA R6, R178, R26.reuse, R6 ;  /* 0x0000001ab206722b */ /* 0x080fe40000000006 */
[----:B---3--:R-:W-:-:S02]  /*d2520*/  DFMA R4, R28, R26, R4 ;  /* 0x0000001a1c04722b */ /* 0x008fc40000000004 */
[----:B--2---:R-:W-:-:S08]  /*d2530*/  DFMA R8, R16, R26, R8 ;  /* 0x0000001a1008722b */ /* 0x004fd00000000008 */
        /* <DEDUP_REMOVED lines=10> */
.L_x_5141:
[----:B------:R-:W-:Y:S05]  /*d25e0*/  BSYNC.RECONVERGENT B3 ;  /* 0x0000000000037941 */ /* 0x000fea0003800200 */
.L_x_5140:
[----:B------:R-:W2:Y:S04]  /*d25f0*/  LDL.64 R22, [R1+0x88d0] ;  /* 0x0088d00001167983 */ /* 0x000ea80000100a00 */
[----:B------:R-:W3:Y:S01]  /*d2600*/  LDL.64 R26, [R1+0x8cd8] ;  /* 0x008cd800011a7983 */ /* 0x000ee20000100a00 */
[----:B0-----:R-:W-:Y:S01]  /*d2610*/  IMAD.MOV.U32 R2, RZ, RZ, 0x1 ;  /* 0x00000001ff027424 */ /* 0x001fe200078e00ff */
[----:B--2---:R-:W0:Y:S05]  /*d2620*/  MUFU.RCP64H R3, R23 ;  /* 0x0000001700037308 */ /* 0x004e2a0000001800 */
        /* <DEDUP_REMOVED lines=10> */
[----:B------:R-:W-:-:S05]  /*d26d0*/  DADD R2, -RZ, -R2 ;  /* 0x00000000ff027229 */ /* 0x000fca0000000902 */
[----:B------:R0:W-:Y:S03]  /*d26e0*/  STL.64 [R1+0x8cf8], R24 ;  /* 0x008cf81801007387 */ /* 0x0001e60000100a00 */
        /* <DEDUP_REMOVED lines=9> */
[----:B--2---:R-:W-:Y:S01]  /*d2780*/  DFMA R8, R16, R26, R8 ;  /* 0x0000001a1008722b */ /* 0x004fe20000000008 */
        /* <DEDUP_REMOVED lines=10> */
.L_x_5143:
[----:B------:R-:W-:Y:S05]  /*d2830*/  BSYNC.RECONVERGENT B3 ;  /* 0x0000000000037941 */ /* 0x000fea0003800200 */
.L_x_5142:
[----:B------:R-:W2:Y:S04]  /*d2840*/  LDL.64 R16, [R1+0x8cf8] ;  /* 0x008cf80001107983 */ /* 0x000ea80000100a00 */
[----:B------:R-:W3:Y:S04]  /*d2850*/  LDL.64 R18, [R1+0x88d8] ;  /* 0x0088d80001127983 */ /* 0x000ee80000100a00 */
[----:B------:R-:W4:Y:S04]  /*d2860*/  LDL.LU.64 R28, [R1+0x8470] ;  /* 0x00847000011c7983 */ /* 0x000f280000300a00 */
        /* <DEDUP_REMOVED lines=36> */
.L_x_5145:
[----:B------:R-:W-:Y:S05]  /*d2ab0*/  BSYNC.RECONVERGENT B3 ;  /* 0x0000000000037941 */ /* 0x000fea0003800200 */
.L_x_5144:
[----:B------:R-:W2:Y:S01]  /*d2ac0*/  LDL.64 R12, [R1+0x8e30] ;  /* 0x008e3000010c7983 */ /* 0x000ea20000100a00 */
[----:B0-----:R-:W0:Y:S01]  /*d2ad0*/  MUFU.RCP64H R3, R37 ;  /* 0x0000002500037308 */ /* 0x001e220000001800 */
[----:B------:R-:W-:Y:S02]  /*d2ae0*/  IMAD.MOV.U32 R2, RZ, RZ, 0x1 ;  /* 0x00000001ff027424 */ /* 0x000fe400078e00ff */
[----:B------:R-:W3:Y:S01]  /*d2af0*/  LDL.LU.64 R22, [R1+0x8460] ;  /* 0x0084600001167983 */ /* 0x000ee20000300a00 */
[----:B--2---:R-:W-:Y:S01]  /*d2b00*/  MOV R20, R12 ;  /* 0x0000000c00147202 */ /* 0x004fe20000000f00 */
[----:B------:R-:W-:Y:S02]  /*d2b10*/  IMAD.MOV.U32 R21, RZ, RZ, R13 ;  /* 0x000000ffff157224 */ /* 0x000fe400078e000d */
        /* <DEDUP_REMOVED lines=16> */
[----:B---3--:R-:W-:Y:S01]  /*d2c20*/  DFMA R4, R22, R20, R4 ;  /* 0x000000141604722b */ /* 0x008fe20000000004 */
        /* <DEDUP_REMOVED lines=13> */
.L_x_5147:
[----:B------:R-:W-:Y:S05]  /*d2d00*/  BSYNC.RECONVERGENT B3 ;  /* 0x0000000000037941 */ /* 0x000fea0003800200 */
.L_x_5146:
[----:B------:R-:W2:Y:S04]  /*d2d10*/  LDL.64 R16, [R1+0x89a0] ;  /* 0x0089a00001107983 */ /* 0x000ea80000100a00 */
[----:B------:R-:W3:Y:S04]  /*d2d20*/  LDL.64 R20, [R1+0x8ee8] ;  /* 0x008ee80001147983 */ /* 0x000ee80000100a00 */
[----:B------:R-:W4:Y:S01]  /*d2d30*/  LDL.64 R18, [R1+0x8e90] ;  /* 0x008e900001127983 */ /* 0x000f220000100a00 */
[----:B0-----:R-:W-:Y:S01]  /*d2d40*/  MOV R2, 0x1 ;  /* 0x0000000100027802 */ /* 0x001fe20000000f00 */
        /* <DEDUP_REMOVED lines=29> */
.L_x_5149:
[----:B------:R-:W-:Y:S05]  /*d2f20*/  BSYNC.RECONVERGENT B3 ;  /* 0x0000000000037941 */ /* 0x000fea0003800200 */
.L_x_5148:
        /* <DEDUP_REMOVED lines=36> */
.L_x_5151:
[----:B------:R-:W-:Y:S05]  /*d3170*/  BSYNC.RECONVERGENT B3 ;  /* 0x0000000000037941 */ /* 0x000fea0003800200 */
.L_x_5150:
        /* <DEDUP_REMOVED lines=23> */
[----:B-----5:R-:W-:-:S12]  /*d32f0*/  DFMA R4, R14, R16, R4 ;  /* 0x000000100e04722b */ /* 0x020fd80000000004 */
        /* <DEDUP_REMOVED lines=10> */
.L_x_5153:
[----:B------:R-:W-:Y:S05]  /*d33a0*/  BSYNC.RECONVERGENT B3 ;  /* 0x0000000000037941 */ /* 0x000fea0003800200 */
.L_x_5152:
        /* <DEDUP_REMOVED lines=22> */
[----:B------:R-:W5:Y:S01]  /*d3510*/  LDL.LU R0, [R1+0xa8d0] ;  /* 0x00a8d00001007983 */ /* 0x000f620000300800 */
[----:B--2---:R-:W-:-:S03]  /*d3520*/  DADD R10, -RZ, -R6 ;  /* 0x00000000ff0a7229 */ /* 0x004fc60000000906 */
[----:B------:R-:W2:Y:S01]  /*d3530*/  LDL.64 R6, [R1+0x8b50] ;  /* 0x008b500001067983 */ /* 0x000ea20000100a00 */
[----:B---3--:R-:W-:-:S07]  /*d3540*/  DADD R8, -RZ, -R8 ;  /* 0x00000000ff087229 */ /* 0x008fce0000000908 */
[----:B------:R4:W-:Y:S02]  /*d3550*/  STL.128 [R1+0x6910], R8 ;  /* 0x0069100801007387 */ /* 0x0009e40000100c00 */
[----:B----4-:R-:W-:Y:S02]  /*d3560*/  DADD R8, -RZ, -R28 ;  /* 0x00000000ff087229 */ /* 0x010fe4000000091c */
[----:B-----5:R-:W-:Y:S01]  /*d3570*/  DADD R10, -RZ, -R26 ;  /* 0x00000000ff0a7229 */ /* 0x020fe2000000091a */
[----:B------:R-:W3:Y:S04]  /*d3580*/  LDL.64 R28, [R1+0x8c48] ;  /* 0x008c4800011c7983 */ /* 0x000ee80000100a00 */
[----:B------:R-:W4:Y:S04]  /*d3590*/  LDL.64 R26, [R1+0x8c88] ;  /* 0x008c8800011a7983 */ /* 0x000f280000100a00 */
[----:B------:R0:W-:Y:S02]  /*d35a0*/  STL.128 [R1+0x6920], R8 ;  /* 0x0069200801007387 */ /* 0x0001e40000100c00 */
[----:B0-----:R-:W-:-:S02]  /*d35b0*/  DADD R8, -RZ, -R24 ;  /* 0x00000000ff087229 */ /* 0x001fc40000000918 */
[----:B------:R-:W-:Y:S01]  /*d35c0*/  DADD R10, -RZ, -R22 ;  /* 0x00000000ff0a7229 */ /* 0x000fe20000000916 */
[----:B------:R-:W5:Y:S04]  /*d35d0*/  LDL.64 R24, [R1+0x8cd8] ;  /* 0x008cd80001187983 */ /* 0x000f680000100a00 */
[----:B------:R-:W5:Y:S04]  /*d35e0*/  LDL.64 R22, [R1+0x8cf8] ;  /* 0x008cf80001167983 */ /* 0x000f680000100a00 */
        /* <DEDUP_REMOVED lines=12> */
[----:B------:R-:W5:Y:S01]  /*d36b0*/  LDL.64 R12, [R1+0x9930] ;  /* 0x00993000010c7983 */ /* 0x000f620000100a00 */
[----:B--2---:R-:W-:-:S03]  /*d36c0*/  DADD R10, -RZ, -R6 ;  /* 0x00000000ff0a7229 */ /* 0x004fc60000000906 */
[----:B------:R-:W2:Y:S04]  /*d36d0*/  LDL.64 R6, [R1+0x9028] ;  /* 0x0090280001067983 */ /* 0x000ea80000100a00 */
        /* <DEDUP_REMOVED lines=16> */
[----:B---3--:R-:W-:Y:S02]  /*d37e0*/  DADD R8, -RZ, -R28 ;  /* 0x00000000ff087229 */ /* 0x008fe4000000091c */
[----:B----4-:R-:W-:-:S07]  /*d37f0*/  DADD R10, -RZ, -R26 ;  /* 0x00000000ff0a7229 */ /* 0x010fce000000091a */
[----:B------:R5:W-:Y:S02]  /*d3800*/  STL.128 [R1+0x69c0], R8 ;  /* 0x0069c00801007387 */ /* 0x000be40000100c00 */
[----:B-----5:R-:W-:Y:S02]  /*d3810*/  DADD R8, -RZ, -R24 ;  /* 0x00000000ff087229 */ /* 0x020fe40000000918 */
[----:B------:R-:W-:-:S07]  /*d3820*/  DADD R10, -RZ, -R22 ;  /* 0x00000000ff0a7229 */ /* 0x000fce0000000916 */
[----:B------:R0:W-:Y:S02]  /*d3830*/  STL.128 [R1+0x69d0], R8 ;  /* 0x0069d00801007387 */ /* 0x0001e40000100c00 */
[----:B0-----:R-:W-:Y:S02]  /*d3840*/  DADD R8, -RZ, -R20 ;  /* 0x00000000ff087229 */ /* 0x001fe40000000914 */
[----:B------:R-:W-:-:S07]  /*d3850*/  DADD R10, -RZ, -R18 ;  /* 0x00000000ff0a7229 */ /* 0x000fce0000000912 */
[----:B------:R0:W-:Y:S01]  /*d3860*/  STL.128 [R1+0x69e0], R8 ;  /* 0x0069e00801007387 */ /* 0x0001e20000100c00 */
[----:B------:R-:W-:Y:S01]  /*d3870*/  IADD3 R0, PT, PT, R0, 0x1, RZ ;  /* 0x0000000100007810 */ /* 0x000fe20007ffe0ff */
[----:B0-----:R-:W-:Y:S02]  /*d3880*/  DADD R10, -RZ, -R14 ;  /* 0x00000000ff0a7229 */ /* 0x001fe4000000090e */
[----:B------:R-:W-:Y:S02]  /*d3890*/  DADD R8, -RZ, -R16 ;  /* 0x00000000ff087229 */ /* 0x000fe40000000910 */
[----:B------:R0:W-:Y:S05]  /*d38a0*/  STL [R1+0xa8d0], R0 ;  /* 0x00a8d00001007387 */ /* 0x0001ea0000100800 */
[----:B------:R0:W-:Y:S01]  /*d38b0*/  STL.128 [R1+0x69f0], R8 ;  /* 0x0069f00801007387 */ /* 0x0001e20000100c00 */
[----:B--2---:R-:W-:Y:S01]  /*d38c0*/  DADD R14, -RZ, -R6 ;  /* 0x00000000ff0e7229 */ /* 0x004fe20000000906 */
[----:B------:R-:W-:-:S02]  /*d38d0*/  IMAD.MOV.U32 R6, RZ, RZ, R12 ;  /* 0x000000ffff067224 */ /* 0x000fc400078e000c */
[----:B------:R-:W-:-:S06]  /*d38e0*/  IMAD.MOV.U32 R7, RZ, RZ, R13 ;  /* 0x000000ffff077224 */ /* 0x000fcc00078e000d */
[----:B------:R-:W-:Y:S02]  /*d38f0*/  DFMA R6, R6, R2, R4 ;  /* 0x000000020606722b */ /* 0x000fe40000000004 */
[----:B------:R-:W-:Y:S01]  /*d3900*/  DADD R4, -RZ, -R2 ;  /* 0x00000000ff047229 */ /* 0x000fe20000000902 */
[----:B------:R0:W-:Y:S04]  /*d3910*/  STL.128 [R1+0x6900], R12 ;  /* 0x0069000c01007387 */ /* 0x0001e80000100c00 */
[----:B------:R0:W-:Y:S04]  /*d3920*/  STL.64 [R1+0x8b18], R6 ;  /* 0x008b180601007387 */ /* 0x0001e80000100a00 */
[----:B------:R0:W-:Y:S01]  /*d3930*/  STL.128 [R1+0x6a00], R4 ;  /* 0x006a000401007387 */ /* 0x0001e20000100c00 */
[----:B------:R-:W-:Y:S05]  /*d3940*/  @!P6 BRA `(.L_x_5154) ;  /* 0x000002d00040e947 */ /* 0x000fea0003800000 */
[----:B------:R-:W2:Y:S01]  /*d3950*/  LDL.LU R2, [R1+0xa87c] ;  /* 0x00a87c0001027983 */ /* 0x000ea20000300800 */
[----:B0-----:R-:W0:Y:S01]  /*d3960*/  LDC R0, c[0x0][0x3b4] ;  /* 0x0000ed00ff007b82 */ /* 0x001e220000000800 */
[----:B------:R-:W-:-:S04]  /*d3970*/  IMAD.MOV.U32 R3, RZ, RZ, 0x10 ;  /* 0x00000010ff037424 */ /* 0x000fc800078e00ff */
[----:B0-----:R-:W-:-:S06]  /*d3980*/  IMAD R0, R0, 0x1e0, -R3 ;  /* 0x000001e000007824 */ /* 0x001fcc00078e0a03 */
[----:B------:R-:W2:Y:S01]  /*d3990*/  LDC R0, c[0x3][R0+0x8] ;  /* 0x00c0020000007b82 */ /* 0x000ea20000000800 */
[----:B------:R0:W-:Y:S01]  /*d39a0*/  STL [R1+0x8518], RZ ;  /* 0x008518ff01007387 */ /* 0x0001e20000100800 */
[----:B--2---:R-:W-:-:S05]  /*d39b0*/  IMAD.IADD R2, R2, 0x1, R0 ;  /* 0x0000000102027824 */ /* 0x004fca00078e0200 */
[----:B------:R0:W-:Y:S02]  /*d39c0*/  STL [R1+0xa87c], R2 ;  /* 0x00a87c0201007387 */ /* 0x0001e40000100800 */
.L_x_5442:
[----:B0-----:R-:W2:Y:S02]  /*d39d0*/  LDL R2, [R1+0x8518] ;  /* 0x0085180001027983 */ /* 0x001ea40000100800 */
[----:B--2---:R-:W-:-:S13]  /*d39e0*/  ISETP.NE.AND P1, PT, R2, RZ, PT ;  /* 0x000000ff0200720c */ /* 0x004fda0003f25270 */
[----:B------:R-:W-:Y:S05]  /*d39f0*/  @P1 BRA `(.L_x_5155) ;  /* 0x0000001c00741947 */ /* 0x000fea0003800000 */
[----:B------:R-:W2:Y:S04]  /*d3a00*/  LDL.64 R16, [R1+0xa220] ;  /* 0x00a2200001107983 */ /* 0x000ea80000100a00 */
[----:B------:R-:W3:Y:S04]  /*d3a10*/  LDL.64 R6, [R1+0xa230] ;  /* 0x00a2300001067983 */ /* 0x000ee80000100a00 */
        /* <DEDUP_REMOVED lines=51> */
[----:B------:R-:W4:Y:S04]  /*d3d50*/  LDL.64 R226, [R1+0xa228] ;  /* 0x00a2280001e27983 */ /* 0x000f280000100a00 */
[----:B------:R-:W4:Y:S04]  /*d3d60*/  LDL.64 R220, [R1+0xa218] ;  /* 0x00a2180001dc7983 */ /* 0x000f280000100a00 */
[----:B------:R-:W4:Y:S01]  /*d3d70*/  LDL.64 R222, [R1+0xa1f8] ;  /* 0x00a1f80001de7983 */ /* 0x000f220000100a00 */
[----:B--2---:R-:W-:-:S03]  /*d3d80*/  DADD R244, -RZ, -R16 ;  /* 0x00000000fff47229 */ /* 0x004fc60000000910 */
[----:B------:R-:W2:Y:S01]  /*d3d90*/  LDL.128 R16, [R1+0x92b0] ;  /* 0x0092b00001107983 */ /* 0x000ea20000100c00 */
[----:B---3--:R-:W-:Y:S01]  /*d3da0*/  DADD R238, -RZ, -R6 ;  /* 0x00000000ffee7229 */ /* 0x008fe20000000906 */
[----:B----4-:R-:W-:Y:S01]  /*d3db0*/  MOV R236, R4 ;  /* 0x0000000400ec7202 */ /* 0x010fe20000000f00 */
[----:B------:R-:W-:-:S08]  /*d3dc0*/  IMAD.MOV.U32 R237, RZ, RZ, R5 ;  /* 0x000000ffffed7224 */ /* 0x000fd000078e0005 */
[----:B------:R-:W-:Y:S01]  /*d3dd0*/  MOV R6, R238 ;  /* 0x000000ee00067202 */ /* 0x000fe20000000f00 */
[----:B------:R-:W-:Y:S01]  /*d3de0*/  IMAD.MOV.U32 R7, RZ, RZ, R239 ;  /* 0x000000ffff077224 */ /* 0x000fe200078e00ef */
[----:B------:R-:W-:Y:S04]  /*d3df0*/  STL.128 [R1+0x40], R8 ;  /* 0x0000400801007387 */ /* 0x000fe80000100c00 */
[----:B------:R0:W-:Y:S01]  /*d3e00*/  STL.128 [R1+0x170], R4 ;  /* 0x0001700401007387 */ /* 0x0001e20000100c00 */
[----:B------:R-:W-:Y:S01]  /*d3e10*/  IMAD.MOV.U32 R246, RZ, RZ, R34 ;  /* 0x000000fffff67224 */ /* 0x000fe200078e0022 */
[----:B------:R-:W-:Y:S02]  /*d3e20*/  MOV R247, R35 ;  /* 0x0000002300f77202 */ /* 0x000fe40000000f00 */
[----:B------:R-:W-:Y:S01]  /*d3e30*/  STL.128 [R1+0x80], R32 ;  /* 0x0000802001007387 */ /* 0x000fe20000100c00 */
[----:B0-----:R-:W-:Y:S01]  /*d3e40*/  IMAD.MOV.U32 R6, RZ, RZ, R10 ;  /* 0x000000ffff067224 */ /* 0x001fe200078e000a */
[----:B------:R-:W-:Y:S01]  /*d3e50*/  MOV R7, R11 ;  /* 0x0000000b00077202 */ /* 0x000fe20000000f00 */
[----:B------:R-:W-:-:S02]  /*d3e60*/  IMAD.MOV.U32 R4, RZ, RZ, R8 ;  /* 0x000000ffff047224 */ /* 0x000fc400078e0008 */
[----:B------:R-:W-:Y:S02]  /*d3e70*/  IMAD.MOV.U32 R5, RZ, RZ, R9 ;  /* 0x000000ffff057224 */ /* 0x000fe400078e0009 */
[----:B------:R-:W-:Y:S04]  /*d3e80*/  STL.64 [R1+0xa970], R6 ;  /* 0x00a9700601007387 */ /* 0x000fe80000100a00 */
[----:B------:R0:W-:Y:S04]  /*d3e90*/  STL.64 [R1+0xa978], R4 ;  /* 0x00a9780401007387 */ /* 0x0001e80000100a00 */
[----:B0-----:R-:W3:Y:S01]  /*d3ea0*/  LDL.128 R4, [R1+0x9280] ;  /* 0x0092800001047983 */ /* 0x001ee20000100c00 */
[----:B--2---:R-:W-:Y:S01]  /*d3eb0*/  MOV R10, R18 ;  /* 0x00000012000a7202 */ /* 0x004fe20000000f00 */
[----:B------:R-:W-:Y:S01]  /*d3ec0*/  IMAD.MOV.U32 R11, RZ, RZ, R19 ;  /* 0x000000ffff0b7224 */ /* 0x000fe200078e0013 */
[----:B------:R-:W-:Y:S01]  /*d3ed0*/  MOV R9, R17 ;  /* 0x0000001100097202 */ /* 0x000fe20000000f00 */
[----:B------:R-:W-:Y:S01]  /*d3ee0*/  IMAD.MOV.U32 R8, RZ, RZ, R16 ;  /* 0x000000ffff087224 */ /* 0x000fe200078e0010 */
[----:B------:R0:W-:Y:S04]  /*d3ef0*/  STL.128 [R1+0x50], R16 ;  /* 0x0000501001007387 */ /* 0x0001e80000100c00 */
[----:B------:R-:W-:Y:S04]  /*d3f00*/  STL.64 [R1+0xa998], R8 ;  /* 0x00a9980801007387 */ /* 0x000fe80000100a00 */
[----:B------:R1:W-:Y:S01]  /*d3f10*/  STL.64 [R1+0xa980], R10 ;  /* 0x00a9800a01007387 */ /* 0x0003e20000100a00 */
[----:B0-----:R-:W-:-:S02]  /*d3f20*/  IMAD.MOV.U32 R16, RZ, RZ, R46 ;  /* 0x000000ffff107224 */ /* 0x001fc400078e002e */
[----:B------:R-:W-:Y:S02]  /*d3f30*/  IMAD.MOV.U32 R17, RZ, RZ, R47 ;  /* 0x000000ffff117224 */ /* 0x000fe400078e002f */
[----:B------:R-:W-:Y:S01]  /*d3f40*/  IMAD.MOV.U32 R18, RZ, RZ, R32 ;  /* 0x000000ffff127224 */ /* 0x000fe200078e0020 */
[----:B-1----:R-:W2:Y:S01]  /*d3f50*/  LDL.128 R8, [R1+0x9290] ;  /* 0x0092900001087983 */ /* 0x002ea20000100c00 */
[----:B------:R-:W-:-:S03]  /*d3f60*/  IMAD.MOV.U32 R19, RZ, RZ, R33 ;  /* 0x000000ffff137224 */ /* 0x000fc600078e0021 */
[----:B------:R-:W-:Y:S04]  /*d3f70*/  STL.64 [R1+0xa9a0], R16 ;  /* 0x00a9a01001007387 */ /* 0x000fe80000100a00 */
[----:B------:R-:W4:Y:S04]  /*d3f80*/  LDL.128 R32, [R1+0x9230] ;  /* 0x0092300001207983 */ /* 0x000f280000100c00 */
[----:B------:R0:W-:Y:S04]  /*d3f90*/  STL.64 [R1+0xa9c0], R18 ;  /* 0x00a9c01201007387 */ /* 0x0001e80000100a00 */
[----:B0-----:R-:W4:Y:S01]  /*d3fa0*/  LDL.128 R16, [R1+0x9570] ;  /* 0x0095700001107983 */ /* 0x001f220000100c00 */
[----:B------:R-:W-:Y:S01]  /*d3fb0*/  DADD R240, -RZ, -R14 ;  /* 0x00000000fff07229 */ /* 0x000fe2000000090e */
[----:B------:R-:W-:Y:S01]  /*d3fc0*/  IMAD.MOV.U32 R24, RZ, RZ, R244 ;  /* 0x000000ffff187224 */ /* 0x000fe200078e00f4 */
[----:B------:R-:W-:Y:S01]  /*d3fd0*/  MOV R25, R245 ;  /* 0x000000f500197202 */ /* 0x000fe20000000f00 */
[----:B------:R-:W-:Y:S01]  /*d3fe0*/  IMAD.MOV.U32 R15, RZ, RZ, R13 ;  /* 0x000000ffff0f7224 */ /* 0x000fe200078e000d */
[----:B------:R-:W-:Y:S01]  /*d3ff0*/  MOV R14, R12 ;  /* 0x0000000c000e7202 */ /* 0x000fe20000000f00 */
[----:B------:R-:W-:-:S05]  /*d4000*/  IMAD.MOV.U32 R242, RZ, RZ, R22 ;  /* 0x000000fffff27224 */ /* 0x000fca00078e0016 */
[----:B------:R-:W-:Y:S02]  /*d4010*/  IMAD.MOV.U32 R20, RZ, RZ, R240 ;  /* 0x000000ffff147224 */ /* 0x000fe400078e00f0 */
[----:B------:R-:W-:Y:S01]  /*d4020*/  IMAD.MOV.U32 R21, RZ, RZ, R241 ;  /* 0x000000ffff157224 */ /* 0x000fe200078e00f1 */
[----:B------:R0:W-:Y:S01]  /*d4030*/  STL.128 [R1+0x30], R24 ;  /* 0x0000301801007387 */ /* 0x0001e20000100c00 */
[----:B------:R-:W-:Y:S01]  /*d4040*/  IMAD.MOV.U32 R243, RZ, RZ, R23 ;  /* 0x000000fffff37224 */ /* 0x000fe200078e0017 */
[----:B------:R-:W-:Y:S01]  /*d4050*/  MOV R3, R27 ;  /* 0x0000001b00037202 */ /* 0x000fe20000000f00 */
[----:B------:R-:W-:Y:S01]  /*d4060*/  IMAD.MOV.U32 R2, RZ, RZ, R26 ;  /* 0x000000ffff027224 */ /* 0x000fe200078e001a */
[----:B------:R1:W-:Y:S01]  /*d4070*/  STL.128 [R1+0x140], R20 ;  /* 0x0001401401007387 */ /* 0x0003e20000100c00 */
[----:B------:R-:W-:Y:S01]  /*d4080*/  MOV R250, R42 ;  /* 0x0000002a00fa7202 */ /* 0x000fe20000000f00 */
[----:B------:R-:W-:Y:S01]  /*d4090*/  IMAD.MOV.U32 R251, RZ, RZ, R43 ;  /* 0x000000fffffb7224 */ /* 0x000fe200078e002b */
[----:B------:R-:W-:Y:S01]  /*d40a0*/  MOV R249, R41 ;  /* 0x0000002900f97202 */ /* 0x000fe20000000f00 */
[----:B------:R3:W-:Y:S01]  /*d40b0*/  STL.128 [R1+0x60], R12 ;  /* 0x0000600c01007387 */ /* 0x0007e20000100c00 */
[----:B------:R-:W-:-:S03]  /*d40c0*/  IMAD.MOV.U32 R248, RZ, RZ, R40 ;  /* 0x000000fffff87224 */ /* 0x000fc600078e0028 */
[----:B------:R3:W-:Y:S04]  /*d40d0*/  STL.128 [R1+0x90], R40 ;  /* 0x0000902801007387 */ /* 0x0007e80000100c00 */
[----:B0-----:R-:W4:Y:S04]  /*d40e0*/  LDL.128 R24, [R1+0x9620] ;  /* 0x0096200001187983 */ /* 0x001f280000100c00 */
[----:B-1----:R-:W4:Y:S04]  /*d40f0*/  LDL.128 R20, [R1+0x91c0] ;  /* 0x0091c00001147983 */ /* 0x002f280000100c00 */
[----:B------:R0:W-:Y:S01]  /*d4100*/  STL.128 [R1+0x70], R44 ;  /* 0x0000702c01007387 */ /* 0x0001e20000100c00 */
[----:B---3--:R-:W-:Y:S01]  /*d4110*/  MOV R14, R44 ;  /* 0x0000002c000e7202 */ /* 0x008fe20000000f00 */
[----:B------:R-:W-:-:S02]  /*d4120*/  IMAD.MOV.U32 R15, RZ, RZ, R45 ;  /* 0x000000ffff0f7224 */ /* 0x000fc400078e002d */
[----:B------:R-:W3:Y:S04]  /*d4130*/  LDL.128 R40, [R1+0x93d0] ;  /* 0x0093d00001287983 */ /* 0x000ee80000100c00 */
[----:B------:R1:W-:Y:S04]  /*d4140*/  STL.64 [R1+0xa960], R12 ;  /* 0x00a9600c01007387 */ /* 0x0003e80000100a00 */
[----:B------:R1:W-:Y:S04]  /*d4150*/  STL.64 [R1+0xa958], R238 ;  /* 0x00a958ee01007387 */ /* 0x0003e80000100a00 */
[----:B0-----:R-:W3:Y:S04]  /*d4160*/  LDL.128 R44, [R1+0x9510] ;  /* 0x00951000012c7983 */ /* 0x001ee80000100c00 */
[----:B------:R0:W-:Y:S01]  /*d4170*/  STL.128 [R1+0xe0], R4 ;  /* 0x0000e00401007387 */ /* 0x0001e20000100c00 */
[----:B-1----:R-:W-:Y:S01]  /*d4180*/  IMAD.MOV.U32 R12, RZ, RZ, R6 ;  /* 0x000000ffff0c7224 */ /* 0x002fe200078e0006 */
[----:B------:R-:W-:Y:S01]  /*d4190*/  MOV R13, R7 ;  /* 0x00000007000d7202 */ /* 0x000fe20000000f00 */
[----:B------:R-:W-:-:S02]  /*d41a0*/  IMAD.MOV.U32 R238, RZ, RZ, R4 ;  /* 0x000000ffffee7224 */ /* 0x000fc400078e0004 */
[----:B------:R-:W-:Y:S01]  /*d41b0*/  IMAD.MOV.U32 R239, RZ, RZ, R5 ;  /* 0x000000ffffef7224 */ /* 0x000fe200078e0005 */
[----:B--2---:R1:W-:Y:S01]  /*d41c0*/  STL.128 [R1+0xf0], R8 ;  /* 0x0000f00801007387 */ /* 0x0043e20000100c00 */
[----:B0-----:R-:W-:Y:S01]  /*d41d0*/  MOV R6, R10 ;  /* 0x0000000a00067202 */ /* 0x001fe20000000f00 */
[----:B------:R-:W-:Y:S02]  /*d41e0*/  IMAD.MOV.U32 R7, RZ, RZ, R11 ;  /* 0x000000ffff077224 */ /* 0x000fe400078e000b */
[----:B----4-:R0:W-:Y:S01]  /*d41f0*/  STL.128 [R1+0x100], R32 ;  /* 0x0001002001007387 */ /* 0x0101e20000100c00 */
[----:B------:R-:W-:Y:S01]  /*d4200*/  MOV R4, R32 ;  /* 0x0000002000047202 */ /* 0x000fe20000000f00 */
[----:B------:R-:W-:Y:S02]  /*d4210*/  IMAD.MOV.U32 R5, RZ, RZ, R33 ;  /* 0x000000ffff057224 */ /* 0x000fe400078e0021 */
[----:B-1----:R-:W-:Y:S02]  /*d4220*/  IMAD.MOV.U32 R10, RZ, RZ, R34 ;  /* 0x000000ffff0a7224 */ /* 0x002fe400078e0022 */
[----:B------:R-:W-:Y:S01]  /*d4230*/  IMAD.MOV.U32 R11, RZ, RZ, R35 ;  /* 0x000000ffff0b7224 */ /* 0x000fe200078e0023 */
[----:B------:R1:W-:Y:S01]  /*d4240*/  STL.128 [R1+0x110], R16 ;  /* 0x0001101001007387 */ /* 0x0003e20000100c00 */
[----:B0-----:R-:W-:Y:S01]  /*d4250*/  IMAD.MOV.U32 R34, RZ, RZ, R18 ;  /* 0x000000ffff227224 */ /* 0x001fe200078e0012 */
[----:B------:R-:W-:Y:S01]  /*d4260*/  MOV R35, R19 ;  /* 0x0000001300237202 */ /* 0x000fe20000000f00 */
[----:B------:R-:W-:-:S02]  /*d4270*/  IMAD.MOV.U32 R32, RZ, RZ, R16 ;  /* 0x000000ffff207224 */ /* 0x000fc400078e0010 */
[----:B------:R-:W-:Y:S02]  /*d4280*/  IMAD.MOV.U32 R33, RZ, RZ, R17 ;  /* 0x000000ffff217224 */ /* 0x000fe400078e0011 */
[----:B-1----:R-:W2:Y:S04]  /*d4290*/  LDL.128 R16, [R1+0x96c0] ;  /* 0x0096c00001107983 */ /* 0x002ea80000100c00 */
[----:B------:R0:W-:Y:S04]  /*d42a0*/  STL.64 [R1+0xa948], R244 ;  /* 0x00a948f401007387 */ /* 0x0001e80000100a00 */
[----:B------:R1:W-:Y:S04]  /*d42b0*/  STL.64 [R1+0xa950], R240 ;  /* 0x00a950f001007387 */ /* 0x0003e80000100a00 */
[----:B------:R-:W-:Y:S04]  /*d42c0*/  STL.128 [R1+0xc0], R28 ;  /* 0x0000c01c01007387 */ /* 0x000fe80000100c00 */
[----:B------:R-:W-:Y:S01]  /*d42d0*/  STL.128 [R1+0xb0], R24 ;  /* 0x0000b01801007387 */ /* 0x000fe20000100c00 */
[----:B0-----:R-:W-:Y:S01]  /*d42e0*/  MOV R244, R20 ;  /* 0x0000001400f47202 */ /* 0x001fe20000000f00 */
[----:B------:R-:W-:-:S02]  /*d42f0*/  IMAD.MOV.U32 R245, RZ, RZ, R21 ;  /* 0x000000fffff57224 */ /* 0x000fc400078e0015 */
[----:B------:R0:W-:Y:S01]  /*d4300*/  STL.128 [R1+0xa0], R20 ;  /* 0x0000a01401007387 */ /* 0x0001e20000100c00 */
[----:B-1----:R-:W-:Y:S02]  /*d4310*/  IMAD.MOV.U32 R240, RZ, RZ, R22 ;  /* 0x000000fffff07224 */ /* 0x002fe400078e0016 */
[----:B------:R-:W-:Y:S01]  /*d4320*/  IMAD.MOV.U32 R241, RZ, RZ, R23 ;  /* 0x000000fffff17224 */ /* 0x000fe200078e0017 */
[----:B------:R1:W-:Y:S04]  /*d4330*/  STL.128 [R1+0xd0], R36 ;  /* 0x0000d02401007387 */ /* 0x0003e80000100c00 */
[----:B---3--:R3:W-:Y:S01]  /*d4340*/  STL.128 [R1+0x120], R40 ;  /* 0x0001202801007387 */ /* 0x0087e20000100c00 */
[----:B0-----:R-:W-:Y:S01]  /*d4350*/  IMAD.MOV.U32 R22, RZ, RZ, R26 ;  /* 0x000000ffff167224 */ /* 0x001fe200078e001a */
        /* <DEDUP_REMOVED lines=9> */
[----:B-1----:R-:W-:Y:S01]  /*d43f0*/  MOV R38, R42 ;  /* 0x0000002a00267202 */ /* 0x002fe20000000f00 */
[----:B------:R-:W-:Y:S02]  /*d4400*/  IMAD.MOV.U32 R31, RZ, RZ, R39 ;  /* 0x000000ffff1f7224 */ /* 0x000fe400078e0027 */
[----:B------:R-:W-:Y:S01]  /*d4410*/  IMAD.MOV.U32 R29, RZ, RZ, R37 ;  /* 0x000000ffff1d7224 */ /* 0x000fe200078e0025 */
[----:B------:R-:W-:Y:S01]  /*d4420*/  MOV R37, R41 ;  /* 0x0000002900257202 */ /* 0x000fe20000000f00 */
[----:B------:R-:W-:Y:S01]  /*d4430*/  IMAD.MOV.U32 R39, RZ, RZ, R43 ;  /* 0x000000ffff277224 */ /* 0x000fe200078e002b */
[----:B------:R0:W-:Y:S01]  /*d4440*/  STL.128 [R1+0x130], R44 ;  /* 0x0001302c01007387 */ /* 0x0001e20000100c00 */
[----:B------:R-:W-:Y:S01]  /*d4450*/  IMAD.MOV.U32 R36, RZ, RZ, R40 ;  /* 0x000000ffff247224 */ /* 0x000fe200078e0028 */
[----:B---3--:R-:W-:Y:S01]  /*d4460*/  MOV R40, R44 ;  /* 0x0000002c00287202 */ /* 0x008fe20000000f00 */
[----:B------:R-:W-:Y:S01]  /*d4470*/  IMAD.MOV.U32 R42, RZ, RZ, R46 ;  /* 0x000000ffff2a7224 */ /* 0x000fe200078e002e */
[----:B------:R1:W-:Y:S01]  /*d4480*/  STL.128 [R1+0x150], R48 ;  /* 0x0001503001007387 */ /* 0x0003e20000100c00 */
[----:B------:R-:W-:-:S02]  /*d4490*/  IMAD.MOV.U32 R43, RZ, RZ, R47 ;  /* 0x000000ffff2b7224 */ /* 0x000fc400078e002f */
[----:B------:R-:W-:Y:S01]  /*d44a0*/  IMAD.MOV.U32 R41, RZ, RZ, R45 ;  /* 0x000000ffff297224 */ /* 0x000fe200078e002d */
[----:B------:R3:W-:Y:S04]  /*d44b0*/  STL.128 [R1+0x160], R52 ;  /* 0x0001603401007387 */ /* 0x0007e80000100c00 */
[----:B------:R4:W-:Y:S01]  /*d44c0*/  STL.128 [R1+0x190], R56 ;  /* 0x0001903801007387 */ /* 0x0009e20000100c00 */
[----:B0-----:R-:W-:Y:S01]  /*d44d0*/  IMAD.MOV.U32 R46, RZ, RZ, R50 ;  /* 0x000000ffff2e7224 */ /* 0x001fe200078e0032 */
[----:B------:R-:W-:Y:S01]  /*d44e0*/  MOV R47, R51 ;  /* 0x00000033002f7202 */ /* 0x000fe20000000f00 */
[----:B------:R-:W-:Y:S02]  /*d44f0*/  IMAD.MOV.U32 R44, RZ, RZ, R48 ;  /* 0x000000ffff2c7224 */ /* 0x000fe400078e0030 */
[----:B------:R-:W-:Y:S01]  /*d4500*/  IMAD.MOV.U32 R45, RZ, RZ, R49 ;  /* 0x000000ffff2d7224 */ /* 0x000fe200078e0031 */
[----:B-1----:R-:W-:Y:S01]  /*d4510*/  MOV R50, R54 ;  /* 0x0000003600327202 */ /* 0x002fe20000000f00 */
[----:B------:R-:W-:Y:S01]  /*d4520*/  IMAD.MOV.U32 R51, RZ, RZ, R55 ;  /* 0x000000ffff337224 */ /* 0x000fe200078e0037 */
[----:B------:R-:W-:Y:S01]  /*d4530*/  MOV R49, R53 ;  /* 0x0000003500317202 */ /* 0x000fe20000000f00 */
[----:B------:R-:W-:Y:S01]  /*d4540*/  IMAD.MOV.U32 R48, RZ, RZ, R52 ;  /* 0x000000ffff307224 */ /* 0x000fe200078e0034 */
[----:B---3--:R-:W-:Y:S01]  /*d4550*/  MOV R52, R56 ;  /* 0x0000003800347202 */ /* 0x008fe20000000f00 */
[----:B------:R-:W-:Y:S01]  /*d4560*/  IMAD.MOV.U32 R54, RZ, RZ, R58 ;  /* 0x000000ffff367224 */ /* 0x000fe200078e003a */
[----:B------:R0:W-:Y:S01]  /*d4570*/  STL.128 [R1+0x1a0], R60 ;  /* 0x0001a03c01007387 */ /* 0x0001e20000100c00 */
[----:B------:R-:W-:Y:S01]  /*d4580*/  IMAD.MOV.U32 R55, RZ, RZ, R59 ;  /* 0x000000ffff377224 */ /* 0x000fe200078e003b */
[----:B----4-:R-:W-:Y:S01]  /*d4590*/  MOV R59, R63 ;  /* 0x0000003f003b7202 */ /* 0x010fe20000000f00 */
[----:B------:R-:W-:Y:S01]  /*d45a0*/  IMAD.MOV.U32 R53, RZ, RZ, R57 ;  /* 0x000000ffff357224 */ /* 0x000fe200078e0039 */
[----:B------:R1:W-:Y:S01]  /*d45b0*/  STL.128 [R1+0x1b0], R64 ;  /* 0x0001b04001007387 */ /* 0x0003e20000100c00 */
[----:B------:R-:W-:-:S02]  /*d45c0*/  IMAD.MOV.U32 R58, RZ, RZ, R62 ;  /* 0x000000ffff3a7224 */ /* 0x000fc400078e003e */
[----:B------:R-:W-:Y:S02]  /*d45d0*/  IMAD.MOV.U32 R56, RZ, RZ, R60 ;  /* 0x000000ffff387224 */ /* 0x000fe400078e003c */
[----:B------:R-:W-:Y:S01]  /*d45e0*/  IMAD.MOV.U32 R57, RZ, RZ, R61 ;  /* 0x000000ffff397224 */ /* 0x000fe200078e003d */
[----:B------:R3:W-:Y:S01]  /*d45f0*/  STL.128 [R1+0x1c0], R68 ;  /* 0x0001c04401007387 */ /* 0x0007e20000100c00 */
[----:B0-----:R-:W-:Y:S01]  /*d4600*/  MOV R62, R66 ;  /* 0x00000042003e7202 */ /* 0x001fe20000000f00 */
[----:B------:R-:W-:Y:S01]  /*d4610*/  IMAD.MOV.U32 R63, RZ, RZ, R67 ;  /* 0x000000ffff3f7224 */ /* 0x000fe200078e0043 */
[----:B------:R-:W-:Y:S01]  /*d4620*/  MOV R61, R65 ;  /* 0x00000041003d7202 */ /* 0x000fe20000000f00 */
[----:B------:R-:W-:Y:S01]  /*d4630*/  IMAD.MOV.U32 R60, RZ, RZ, R64 ;  /* 0x000000ffff3c7224 */ /* 0x000fe200078e0040 */
[----:B-1----:R-:W-:Y:S01]  /*d4640*/  MOV R64, R68 ;  /* 0x0000004400407202 */ /* 0x002fe20000000f00 */
[----:B------:R-:W-:Y:S02]  /*d4650*/  IMAD.MOV.U32 R66, RZ, RZ, R70 ;  /* 0x000000ffff427224 */ /* 0x000fe400078e0046 */
[----:B------:R-:W-:-:S02]  /*d4660*/  IMAD.MOV.U32 R67, RZ, RZ, R71 ;  /* 0x000000ffff437224 */ /* 0x000fc400078e0047 */
[----:B------:R-:W-:Y:S01]  /*d4670*/  IMAD.MOV.U32 R65, RZ, RZ, R69 ;  /* 0x000000ffff417224 */ /* 0x000fe200078e0045 */
[----:B--2---:R0:W-:Y:S01]  /*d4680*/  STL.128 [R1+0x1d0], R16 ;  /* 0x0001d01001007387 */ /* 0x0041e20000100c00 */
[----:B---3--:R-:W-:Y:S01]  /*d4690*/  IMAD.MOV.U32 R70, RZ, RZ, R18 ;  /* 0x000000ffff467224 */ /* 0x008fe200078e0012 */
[----:B------:R-:W-:Y:S01]  /*d46a0*/  MOV R71, R19 ;  /* 0x0000001300477202 */ /* 0x000fe20000000f00 */
[----:B------:R-:W-:Y:S02]  /*d46b0*/  IMAD.MOV.U32 R68, RZ, RZ, R16 ;  /* 0x000000ffff447224 */ /* 0x000fe400078e0010 */
[----:B------:R-:W-:Y:S02]  /*d46c0*/  IMAD.MOV.U32 R69, RZ, RZ, R17 ;  /* 0x000000ffff457224 */ /* 0x000fe400078e0011 */
[----:B0-----:R-:W2:Y:S04]  /*d46d0*/  LDL.128 R16, [R1+0x96d0] ;  /* 0x0096d00001107983 */ /* 0x001ea80000100c00 */
[----:B------:R0:W-:Y:S04]  /*d46e0*/  STL.64 [R1+0xa988], R242 ;  /* 0x00a988f201007387 */ /* 0x0001e80000100a00 */
[----:B------:R1:W-:Y:S04]  /*d46f0*/  STL.64 [R1+0xa990], R236 ;  /* 0x00a990ec01007387 */ /* 0x0003e80000100a00 */
[----:B------:R3:W-:Y:S01]  /*d4700*/  STL.128 [R1+0x230], R92 ;  /* 0x0002305c01007387 */ /* 0x0007e20000100c00 */
[----:B0-----:R-:W-:-:S03]  /*d4710*/  IMAD.MOV.U32 R242, RZ, RZ, R92 ;  /* 0x000000fffff27224 */ /* 0x001fc600078e005c */
[----:B------:R0:W-:Y:S01]  /*d4720*/  STL.128 [R1+0x240], R96 ;  /* 0x0002406001007387 */ /* 0x0001e20000100c00 */
[----:B------:R-:W-:Y:S02]  /*d4730*/  IMAD.MOV.U32 R243, RZ, RZ, R93 ;  /* 0x000000fffff37224 */ /* 0x000fe400078e005d */
[----:B-1----:R-:W-:Y:S01]  /*d4740*/  IMAD.MOV.U32 R236, RZ, RZ, R94 ;  /* 0x000000ffffec7224 */ /* 0x002fe200078e005e */
[----:B------:R-:W-:Y:S02]  /*d4750*/  MOV R237, R95 ;  /* 0x0000005f00ed7202 */ /* 0x000fe40000000f00 */
[----:B---3--:R-:W-:Y:S01]  /*d4760*/  MOV R94, R98 ;  /* 0x00000062005e7202 */ /* 0x008fe20000000f00 */
[----:B------:R-:W-:Y:S01]  /*d4770*/  IMAD.MOV.U32 R95, RZ, RZ, R99 ;  /* 0x000000ffff5f7224 */ /* 0x000fe200078e0063 */
[----:B------:R-:W-:Y:S01]  /*d4780*/  MOV R93, R97 ;  /* 0x00000061005d7202 */ /* 0x000fe20000000f00 */
[----:B------:R-:W-:Y:S01]  /*d4790*/  IMAD.MOV.U32 R92, RZ, RZ, R96 ;  /* 0x000000ffff5c7224 */ /* 0x000fe200078e0060 */
[----:B--2---:R1:W-:Y:S01]  /*d47a0*/  STL.128 [R1+0x250], R16 ;  /* 0x0002501001007387 */ /* 0x0043e20000100c00 */
[----:B0-----:R-:W-:Y:S01]  /*d47b0*/  IMAD.MOV.U32 R98, RZ, RZ, R18 ;  /* 0x000000ffff627224 */ /* 0x001fe200078e0012 */
[----:B------:R-:W-:Y:S01]  /*d47c0*/  MOV R96, R16 ;  /* 0x0000001000607202 */ /* 0x000fe20000000f00 */
[----:B------:R-:W-:-:S02]  /*d47d0*/  IMAD.MOV.U32 R99, RZ, RZ, R19 ;  /* 0x000000ffff637224 */ /* 0x000fc400078e0013 */
[----:B------:R-:W-:Y:S02]  /*d47e0*/  IMAD.MOV.U32 R97, RZ, RZ, R17 ;  /* 0x000000ffff617224 */ /* 0x000fe400078e0011 */
[----:B-1----:R-:W2:Y:S01]  /*d47f0*/  LDL.128 R16, [R1+0x92f0] ;  /* 0x0092f00001107983 */ /* 0x002ea20000100c00 */
[----:B------:R-:W-:Y:S01]  /*d4800*/  MOV R74, R78 ;  /* 0x0000004e004a7202 */ /* 0x000fe20000000f00 */
[----:B------:R-:W-:Y:S01]  /*d4810*/  IMAD.MOV.U32 R75, RZ, RZ, R79 ;  /* 0x000000ffff4b7224 */ /* 0x000fe200078e004f */
[----:B------:R-:W-:Y:S01]  /*d4820*/  MOV R73, R77 ;  /* 0x0000004d00497202 */ /* 0x000fe20000000f00 */
[----:B------:R0:W-:Y:S01]  /*d4830*/  STL.128 [R1+0x1e0], R76 ;  /* 0x0001e04c01007387 */ /* 0x0001e20000100c00 */
[----:B------:R-:W-:-:S03]  /*d4840*/  IMAD.MOV.U32 R72, RZ, RZ, R76 ;  /* 0x000000ffff487224 */ /* 0x000fc600078e004c */
[----:B------:R1:W-:Y:S04]  /*d4850*/  STL.128 [R1+0x1f0], R80 ;  /* 0x0001f05001007387 */ /* 0x0003e80000100c00 */
[----:B------:R3:W-:Y:S04]  /*d4860*/  STL.128 [R1+0x200], R84 ;  /* 0x0002005401007387 */ /* 0x0007e80000100c00 */
[----:B------:R4:W-:Y:S01]  /*d4870*/  STL.128 [R1+0x210], R88 ;  /* 0x0002105801007387 */ /* 0x0009e20000100c00 */
[----:B0-----:R-:W-:Y:S01]  /*d4880*/  IMAD.MOV.U32 R78, RZ, RZ, R82 ;  /* 0x000000ffff4e7224 */ /* 0x001fe200078e0052 */
[----:B------:R-:W-:Y:S01]  /*d4890*/  MOV R76, R80 ;  /* 0x00000050004c7202 */ /* 0x000fe20000000f00 */
[----:B------:R-:W-:-:S02]  /*d48a0*/  IMAD.MOV.U32 R79, RZ, RZ, R83 ;  /* 0x000000ffff4f7224 */ /* 0x000fc400078e0053 */
[----:B------:R-:W-:Y:S01]  /*d48b0*/  IMAD.MOV.U32 R77, RZ, RZ, R81 ;  /* 0x000000ffff4d7224 */ /* 0x000fe200078e0051 */
[----:B-1----:R-:W-:Y:S01]  /*d48c0*/  MOV R83, R87 ;  /* 0x0000005700537202 */ /* 0x002fe20000000f00 */
[----:B------:R-:W-:Y:S02]  /*d48d0*/  IMAD.MOV.U32 R82, RZ, RZ, R86 ;  /* 0x000000ffff527224 */ /* 0x000fe400078e0056 */
[----:B------:R-:W-:Y:S01]  /*d48e0*/  IMAD.MOV.U32 R80, RZ, RZ, R84 ;  /* 0x000000ffff507224 */ /* 0x000fe200078e0054 */
[----:B---3--:R-:W-:Y:S01]  /*d48f0*/  MOV R86, R90 ;  /* 0x0000005a00567202 */ /* 0x008fe20000000f00 */
[----:B------:R-:W-:Y:S01]  /*d4900*/  IMAD.MOV.U32 R81, RZ, RZ, R85 ;  /* 0x000000ffff517224 */ /* 0x000fe200078e0055 */
[----:B------:R-:W-:Y:S01]  /*d4910*/  MOV R85, R89 ;  /* 0x0000005900557202 */ /* 0x000fe20000000f00 */
[----:B------:R-:W-:Y:S01]  /*d4920*/  IMAD.MOV.U32 R87, RZ, RZ, R91 ;  /* 0x000000ffff577224 */ /* 0x000fe200078e005b */
[----:B------:R0:W-:Y:S01]  /*d4930*/  STL.128 [R1+0x220], R100 ;  /* 0x0002206401007387 */ /* 0x0001e20000100c00 */
[----:B------:R-:W-:Y:S01]  /*d4940*/  IMAD.MOV.U32 R84, RZ, RZ, R88 ;  /* 0x000000ffff547224 */ /* 0x000fe200078e0058 */
[----:B----4-:R-:W-:Y:S01]  /*d4950*/  MOV R88, R100 ;  /* 0x0000006400587202 */ /* 0x010fe20000000f00 */
        /* <DEDUP_REMOVED lines=24> */
[----:B------:R3:W-:Y:S04]  /*d4ae0*/  STL.128 [R1+0x2b0], R124 ;  /* 0x0002b07c01007387 */ /* 0x0007e80000100c00 */
[----:B------:R4:W-:Y:S01]  /*d4af0*/  STL.128 [R1+0x2c0], R128 ;  /* 0x0002c08001007387 */ /* 0x0009e20000100c00 */
[----:B0-----:R-:W-:Y:S01]  /*d4b00*/  MOV R118, R122 ;  /* 0x0000007a00767202 */ /* 0x001fe20000000f00 */
[----:B------:R-:W-:Y:S01]  /*d4b10*/  IMAD.MOV.U32 R119, RZ, RZ, R123 ;  /* 0x000000ffff777224 */ /* 0x000fe200078e007b */
[----:B------:R-:W-:Y:S01]  /*d4b20*/  MOV R117, R121 ;  /* 0x0000007900757202 */ /* 0x000fe20000000f00 */
[----:B------:R-:W-:Y:S01]  /*d4b30*/  IMAD.MOV.U32 R116, RZ, RZ, R120 ;  /* 0x000000ffff747224 */ /* 0x000fe200078e0078 */
[----:B-1----:R-:W-:Y:S01]  /*d4b40*/  MOV R120, R124 ;  /* 0x0000007c00787202 */ /* 0x002fe20000000f00 */
[----:B------:R-:W-:-:S02]  /*d4b50*/  IMAD.MOV.U32 R122, RZ, RZ, R126 ;  /* 0x000000ffff7a7224 */ /* 0x000fc400078e007e */
[----:B------:R-:W-:Y:S02]  /*d4b60*/  IMAD.MOV.U32 R123, RZ, RZ, R127 ;  /* 0x000000ffff7b7224 */ /* 0x000fe400078e007f */
[----:B------:R-:W-:Y:S01]  /*d4b70*/  IMAD.MOV.U32 R121, RZ, RZ, R125 ;  /* 0x000000ffff797224 */ /* 0x000fe200078e007d */
[----:B---3--:R-:W-:Y:S01]  /*d4b80*/  MOV R127, R131 ;  /* 0x00000083007f7202 */ /* 0x008fe20000000f00 */
[----:B------:R-:W-:Y:S01]  /*d4b90*/  IMAD.MOV.U32 R126, RZ, RZ, R130 ;  /* 0x000000ffff7e7224 */ /* 0x000fe200078e0082 */
[----:B------:R0:W-:Y:S01]  /*d4ba0*/  STL.128 [R1+0x2d0], R132 ;  /* 0x0002d08401007387 */ /* 0x0001e20000100c00 */
[----:B------:R-:W-:Y:S01]  /*d4bb0*/  IMAD.MOV.U32 R124, RZ, RZ, R128 ;  /* 0x000000ffff7c7224 */ /* 0x000fe200078e0080 */
[----:B----4-:R-:W-:Y:S01]  /*d4bc0*/  MOV R130, R134 ;  /* 0x0000008600827202 */ /* 0x010fe20000000f00 */
[----:B------:R-:W-:Y:S01]  /*d4bd0*/  IMAD.MOV.U32 R125, RZ, RZ, R129 ;  /* 0x000000ffff7d7224 */ /* 0x000fe200078e0081 */
[----:B------:R-:W-:Y:S01]  /*d4be0*/  MOV R129, R133 ;  /* 0x0000008500817202 */ /* 0x000fe20000000f00 */
[----:B------:R-:W-:-:S02]  /*d4bf0*/  IMAD.MOV.U32 R131, RZ, RZ, R135 ;  /* 0x000000ffff837224 */ /* 0x000fc400078e0087 */
[----:B------:R-:W-:Y:S01]  /*d4c00*/  IMAD.MOV.U32 R128, RZ, RZ, R132 ;  /* 0x000000ffff807224 */ /* 0x000fe200078e0084 */
[----:B--2---:R1:W-:Y:S01]  /*d4c10*/  STL.128 [R1+0x2e0], R16 ;  /* 0x0002e01001007387 */ /* 0x0043e20000100c00 */
[----:B0-----:R-:W-:Y:S01]  /*d4c20*/  IMAD.MOV.U32 R134, RZ, RZ, R18 ;  /* 0x000000ffff867224 */ /* 0x001fe200078e0012 */
[----:B------:R-:W-:Y:S01]  /*d4c30*/  MOV R132, R16 ;  /* 0x0000001000847202 */ /* 0x000fe20000000f00 */
[----:B------:R-:W-:Y:S02]  /*d4c40*/  IMAD.MOV.U32 R135, RZ, RZ, R19 ;  /* 0x000000ffff877224 */ /* 0x000fe400078e0013 */
[----:B------:R-:W-:Y:S02]  /*d4c50*/  IMAD.MOV.U32 R133, RZ, RZ, R17 ;  /* 0x000000ffff857224 */ /* 0x000fe400078e0011 */
[----:B-1----:R-:W2:Y:S01]  /*d4c60*/  LDL.128 R16, [R1+0x9660] ;  /* 0x0096600001107983 */ /* 0x002ea20000100c00 */
[----:B------:R-:W-:Y:S01]  /*d4c70*/  IMAD.MOV.U32 R138, RZ, RZ, R142 ;  /* 0x000000ffff8a7224 */ /* 0x000fe200078e008e */
[----:B------:R-:W-:Y:S01]  /*d4c80*/  MOV R139, R143 ;  /* 0x0000008f008b7202 */ /* 0x000fe20000000f00 */
[----:B------:R-:W-:Y:S01]  /*d4c90*/  IMAD.MOV.U32 R136, RZ, RZ, R140 ;  /* 0x000000ffff887224 */ /* 0x000fe200078e008c */
[----:B------:R0:W-:Y:S01]  /*d4ca0*/  STL.128 [R1+0x2f0], R140 ;  /* 0x0002f08c01007387 */ /* 0x0001e20000100c00 */
[----:B------:R-:W-:-:S03]  /*d4cb0*/  IMAD.MOV.U32 R137, RZ, RZ, R141 ;  /* 0x000000ffff897224 */ /* 0x000fc600078e008d */
[----:B------:R1:W-:Y:S04]  /*d4cc0*/  STL.128 [R1+0x300], R144 ;  /* 0x0003009001007387 */ /* 0x0003e80000100c00 */
        /* <DEDUP_REMOVED lines=8> */
[----:B------:R-:W-:Y:S01]  /*d4d50*/  IMAD.MOV.U32 R147, RZ, RZ, R151 ;  /* 0x000000ffff937224 */ /* 0x000fe200078e0097 */
[----:B---3--:R-:W-:Y:S01]  /*d4d60*/  MOV R151, R155 ;  /* 0x0000009b00977202 */ /* 0x008fe20000000f00 */
[----:B------:R-:W-:Y:S01]  /*d4d70*/  IMAD.MOV.U32 R145, RZ, RZ, R149 ;  /* 0x000000ffff917224 */ /* 0x000fe200078e0095 */
[----:B------:R0:W-:Y:S01]  /*d4d80*/  STL.128 [R1+0x330], R156 ;  /* 0x0003309c01007387 */ /* 0x0001e20000100c00 */
[----:B------:R-:W-:Y:S01]  /*d4d90*/  IMAD.MOV.U32 R150, RZ, RZ, R154 ;  /* 0x000000ffff967224 */ /* 0x000fe200078e009a */
[----:B----4-:R-:W-:Y:S01]  /*d4da0*/  MOV R154, R158 ;  /* 0x0000009e009a7202 */ /* 0x010fe20000000f00 */
[----:B------:R-:W-:Y:S02]  /*d4db0*/  IMAD.MOV.U32 R148, RZ, RZ, R152 ;  /* 0x000000ffff947224 */ /* 0x000fe400078e0098 */
[----:B------:R-:W-:Y:S01]  /*d4dc0*/  IMAD.MOV.U32 R149, RZ, RZ, R153 ;  /* 0x000000ffff957224 */ /* 0x000fe200078e0099 */
[----:B------:R-:W-:Y:S01]  /*d4dd0*/  MOV R153, R157 ;  /* 0x0000009d00997202 */ /* 0x000fe20000000f00 */
[----:B------:R-:W-:Y:S01]  /*d4de0*/  IMAD.MOV.U32 R155, RZ, RZ, R159 ;  /* 0x000000ffff9b7224 */ /* 0x000fe200078e009f */
[----:B------:R1:W-:Y:S01]  /*d4df0*/  STL.128 [R1+0x340], R160 ;  /* 0x000340a001007387 */ /* 0x0003e20000100c00 */
[----:B------:R-:W-:-:S03]  /*d4e00*/  IMAD.MOV.U32 R152, RZ, RZ, R156 ;  /* 0x000000ffff987224 */ /* 0x000fc600078e009c */
[----:B------:R3:W-:Y:S01]  /*d4e10*/  STL.128 [R1+0x350], R164 ;  /* 0x000350a401007387 */ /* 0x0007e20000100c00 */
[----:B0-----:R-:W-:Y:S01]  /*d4e20*/  IMAD.MOV.U32 R158, RZ, RZ, R162 ;  /* 0x000000ffff9e7224 */ /* 0x001fe200078e00a2 */
[----:B------:R-:W-:Y:S01]  /*d4e30*/  MOV R156, R160 ;  /* 0x000000a0009c7202 */ /* 0x000fe20000000f00 */
[----:B------:R-:W-:Y:S02]  /*d4e40*/  IMAD.MOV.U32 R159, RZ, RZ, R163 ;  /* 0x000000ffff9f7224 */ /* 0x000fe400078e00a3 */
[----:B------:R-:W-:Y:S01]  /*d4e50*/  IMAD.MOV.U32 R157, RZ, RZ, R161 ;  /* 0x000000ffff9d7224 */ /* 0x000fe200078e00a1 */
[----:B------:R0:W-:Y:S01]  /*d4e60*/  STL.64 [R1+0xa968], R2 ;  /* 0x00a9680201007387 */ /* 0x0001e20000100a00 */
[----:B-1----:R-:W-:Y:S01]  /*d4e70*/  IMAD.MOV.U32 R162, RZ, RZ, R166 ;  /* 0x000000ffffa27224 */ /* 0x002fe200078e00a6 */
[----:B------:R-:W-:Y:S01]  /*d4e80*/  MOV R163, R167 ;  /* 0x000000a700a37202 */ /* 0x000fe20000000f00 */
[----:B------:R-:W-:Y:S01]  /*d4e90*/  IMAD.MOV.U32 R160, RZ, RZ, R164 ;  /* 0x000000ffffa07224 */ /* 0x000fe200078e00a4 */
[----:B------:R1:W-:Y:S01]  /*d4ea0*/  STL.128 [R1+0x360], R168 ;  /* 0x000360a801007387 */ /* 0x0003e20000100c00 */
[----:B------:R-:W-:Y:S01]  /*d4eb0*/  IMAD.MOV.U32 R161, RZ, RZ, R165 ;  /* 0x000000ffffa17224 */ /* 0x000fe200078e00a5 */
[----:B---3--:R-:W-:Y:S01]  /*d4ec0*/  MOV R166, R170 ;  /* 0x000000aa00a67202 */ /* 0x008fe20000000f00 */
[----:B------:R-:W-:Y:S01]  /*d4ed0*/  IMAD.MOV.U32 R167, RZ, RZ, R171 ;  /* 0x000000ffffa77224 */ /* 0x000fe200078e00ab */
[----:B------:R-:W-:Y:S01]  /*d4ee0*/  MOV R165, R169 ;  /* 0x000000a900a57202 */ /* 0x000fe20000000f00 */
[----:B------:R-:W-:Y:S01]  /*d4ef0*/  IMAD.MOV.U32 R164, RZ, RZ, R168 ;  /* 0x000000ffffa47224 */ /* 0x000fe200078e00a8 */
[----:B0-----:R-:W-:Y:S01]  /*d4f00*/  MOV R3, R9 ;  /* 0x0000000900037202 */ /* 0x001fe20000000f00 */
[----:B------:R-:W-:-:S02]  /*d4f10*/  IMAD.MOV.U32 R2, RZ, RZ, R8 ;  /* 0x000000ffff027224 */ /* 0x000fc400078e0008 */
[----:B------:R-:W3:Y:S04]  /*d4f20*/  LDL.64 R8, [R1+0xa1e8] ;  /* 0x00a1e80001087983 */ /* 0x000ee80000100a00 */
[----:B--2---:R0:W-:Y:S01]  /*d4f30*/  STL.128 [R1+0x370], R16 ;  /* 0x0003701001007387 */ /* 0x0041e20000100c00 */
[----:B-1----:R-:W-:Y:S01]  /*d4f40*/  IMAD.MOV.U32 R170, RZ, RZ, R18 ;  /* 0x000000ffffaa7224 */ /* 0x002fe200078e0012 */
[----:B------:R-:W-:Y:S01]  /*d4f50*/  MOV R168, R16 ;  /* 0x0000001000a87202 */ /* 0x000fe20000000f00 */
[----:B------:R-:W-:Y:S02]  /*d4f60*/  IMAD.MOV.U32 R171, RZ, RZ, R19 ;  /* 0x000000ffffab7224 */ /* 0x000fe400078e0013 */
[----:B------:R-:W-:Y:S02]  /*d4f70*/  IMAD.MOV.U32 R169, RZ, RZ, R17 ;  /* 0x000000ffffa97224 */ /* 0x000fe400078e0011 */
[----:B0-----:R-:W2:Y:S01]  /*d4f80*/  LDL.128 R16, [R1+0x9520] ;  /* 0x0095200001107983 */ /* 0x001ea20000100c00 */
[----:B------:R-:W-:Y:S01]  /*d4f90*/  IMAD.MOV.U32 R174, RZ, RZ, R178 ;  /* 0x000000ffffae7224 */ /* 0x000fe200078e00b2 */
[----:B------:R-:W-:Y:S01]  /*d4fa0*/  MOV R175, R179 ;  /* 0x000000b300af7202 */ /* 0x000fe20000000f00 */
[----:B------:R-:W-:Y:S01]  /*d4fb0*/  IMAD.MOV.U32 R172, RZ, RZ, R176 ;  /* 0x000000ffffac7224 */ /* 0x000fe200078e00b0 */
[----:B------:R0:W-:Y:S01]  /*d4fc0*/  STL.128 [R1+0x380], R176 ;  /* 0x000380b001007387 */ /* 0x0001e20000100c00 */
[----:B------:R-:W-:-:S03]  /*d4fd0*/  IMAD.MOV.U32 R173, RZ, RZ, R177 ;  /* 0x000000ffffad7224 */ /* 0x000fc600078e00b1 */
[----:B------:R1:W-:Y:S04]  /*d4fe0*/  STL.128 [R1+0x390], R180 ;  /* 0x000390b401007387 */ /* 0x0003e80000100c00 */
[----:B------:R4:W-:Y:S04]  /*d4ff0*/  STL.128 [R1+0x3a0], R184 ;  /* 0x0003a0b801007387 */ /* 0x0009e80000100c00 */
[----:B------:R4:W-:Y:S01]  /*d5000*/  STL.64 [R1+0xa9a8], R14 ;  /* 0x00a9a80e01007387 */ /* 0x0009e20000100a00 */
[----:B0-----:R-:W-:Y:S01]  /*d5010*/  MOV R178, R182 ;  /* 0x000000b600b27202 */ /* 0x001fe20000000f00 */
[----:B------:R-:W-:Y:S01]  /*d5020*/  IMAD.MOV.U32 R179, RZ, RZ, R183 ;  /* 0x000000ffffb37224 */ /* 0x000fe200078e00b7 */
[----:B------:R-:W-:Y:S01]  /*d5030*/  MOV R177, R181 ;  /* 0x000000b500b17202 */ /* 0x000fe20000000f00 */
[----:B------:R-:W-:Y:S01]  /*d5040*/  IMAD.MOV.U32 R176, RZ, RZ, R180 ;  /* 0x000000ffffb07224 */ /* 0x000fe200078e00b4 */
[----:B-1----:R-:W-:Y:S01]  /*d5050*/  MOV R180, R184 ;  /* 0x000000b800b47202 */ /* 0x002fe20000000f00 */
        /* <DEDUP_REMOVED lines=8> */
[----:B------:R-:W4:Y:S01]  /*d50e0*/  LDL.64 R14, [R1+0x9e38] ;  /* 0x009e3800010e7983 */ /* 0x000f220000100a00 */
[----:B------:R-:W-:-:S03]  /*d50f0*/  IMAD.MOV.U32 R185, RZ, RZ, R189 ;  /* 0x000000ffffb97224 */ /* 0x000fc600078e00bd */
[----:B------:R3:W-:Y:S01]  /*d5100*/  STL.128 [R1+0x3d0], R196 ;  /* 0x0003d0c401007387 */ /* 0x0007e20000100c00 */
[----:B0-----:R-:W-:Y:S01]  /*d5110*/  MOV R190, R194 ;  /* 0x000000c200be7202 */ /* 0x001fe20000000f00 */
[----:B------:R-:W-:Y:S01]  /*d5120*/  IMAD.MOV.U32 R191, RZ, RZ, R195 ;  /* 0x000000ffffbf7224 */ /* 0x000fe200078e00c3 */
[----:B------:R-:W-:Y:S01]  /*d5130*/  MOV R189, R193 ;  /* 0x000000c100bd7202 */ /* 0x000fe20000000f00 */
[----:B------:R-:W-:Y:S01]  /*d5140*/  IMAD.MOV.U32 R188, RZ, RZ, R192 ;  /* 0x000000ffffbc7224 */ /* 0x000fe200078e00c0 */
[----:B-1----:R-:W-:Y:S01]  /*d5150*/  MOV R192, R196 ;  /* 0x000000c400c07202 */ /* 0x002fe20000000f00 */
[----:B------:R-:W-:Y:S01]  /*d5160*/  IMAD.MOV.U32 R194, RZ, RZ, R198 ;  /* 0x000000ffffc27224 */ /* 0x000fe200078e00c6 */
[----:B------:R-:W-:Y:S01]  /*d5170*/  STL.128 [R1+0x3e0], R200 ;  /* 0x0003e0c801007387 */ /* 0x000fe20000100c00 */
[----:B------:R-:W-:Y:S02]  /*d5180*/  IMAD.MOV.U32 R195, RZ, RZ, R199 ;  /* 0x000000ffffc37224 */ /* 0x000fe400078e00c7 */
[----:B------:R-:W-:Y:S01]  /*d5190*/  IMAD.MOV.U32 R193, RZ, RZ, R197 ;  /* 0x000000ffffc17224 */ /* 0x000fe200078e00c5 */
[----:B---3--:R-:W-:Y:S01]  /*d51a0*/  DADD R232, -RZ, -R8 ;  /* 0x00000000ffe87229 */ /* 0x008fe20000000908 */
[----:B------:R-:W-:Y:S01]  /*d51b0*/  IMAD.MOV.U32 R198, RZ, RZ, R202 ;  /* 0x000000ffffc67224 */ /* 0x000fe200078e00ca */
[----:B------:R-:W-:Y:S01]  /*d51c0*/  MOV R199, R203 ;  /* 0x000000cb00c77202 */ /* 0x000fe20000000f00 */
[----:B------:R-:W-:Y:S01]  /*d51d0*/  IMAD.MOV.U32 R196, RZ, RZ, R200 ;  /* 0x000000ffffc47224 */ /* 0x000fe200078e00c8 */
[----:B------:R0:W-:Y:S01]  /*d51e0*/  STL.128 [R1+0xa9b0], R244 ;  /* 0x00a9b0f401007387 */ /* 0x0001e20000100c00 */
[----:B------:R-:W-:-:S03]  /*d51f0*/  IMAD.MOV.U32 R197, RZ, RZ, R201 ;  /* 0x000000ffffc57224 */ /* 0x000fc600078e00c9 */
[----:B------:R-:W3:Y:S04]  /*d5200*/  LDL.64 R8, [R1+0xa248] ;  /* 0x00a2480001087983 */ /* 0x000ee80000100a00 */
[----:B0-----:R-:W3:Y:S04]  /*d5210*/  LDL.128 R244, [R1+0x9530] ;  /* 0x0095300001f47983 */ /* 0x001ee80000100c00 */
[----:B--2---:R0:W-:Y:S01]  /*d5220*/  STL.128 [R1+0x3f0], R16 ;  /* 0x0003f01001007387 */ /* 0x0041e20000100c00 */
[----:B------:R-:W-:Y:S01]  /*d5230*/  MOV R202, R18 ;  /* 0x0000001200ca7202 */ /* 0x000fe20000000f00 */
[----:B------:R-:W-:Y:S01]  /*d5240*/  IMAD.MOV.U32 R203, RZ, RZ, R19 ;  /* 0x000000ffffcb7224 */ /* 0x000fe200078e0013 */
[----:B------:R-:W-:Y:S01]  /*d5250*/  MOV R201, R17 ;  /* 0x0000001100c97202 */ /* 0x000fe20000000f00 */
[----:B------:R-:W-:-:S02]  /*d5260*/  IMAD.MOV.U32 R200, RZ, RZ, R16 ;  /* 0x000000ffffc87224 */ /* 0x000fc400078e0010 */
[----:B0-----:R-:W2:Y:S01]  /*d5270*/  LDL.128 R16, [R1+0x9580] ;  /* 0x0095800001107983 */ /* 0x001ea20000100c00 */
[----:B------:R-:W-:Y:S01]  /*d5280*/  MOV R204, R208 ;  /* 0x000000d000cc7202 */ /* 0x000fe20000000f00 */
[----:B------:R-:W-:Y:S02]  /*d5290*/  IMAD.MOV.U32 R205, RZ, RZ, R209 ;  /* 0x000000ffffcd7224 */ /* 0x000fe400078e00d1 */
[----:B------:R0:W-:Y:S01]  /*d52a0*/  STL.128 [R1+0x400], R208 ;  /* 0x000400d001007387 */ /* 0x0001e20000100c00 */
[----:B------:R-:W-:Y:S02]  /*d52b0*/  IMAD.MOV.U32 R206, RZ, RZ, R210 ;  /* 0x000000ffffce7224 */ /* 0x000fe400078e00d2 */
[----:B------:R-:W-:Y:S01]  /*d52c0*/  IMAD.MOV.U32 R207, RZ, RZ, R211 ;  /* 0x000000ffffcf7224 */ /* 0x000fe200078e00d3 */
[----:B------:R1:W-:Y:S04]  /*d52d0*/  STL.128 [R1+0x410], R228 ;  /* 0x000410e401007387 */ /* 0x0003e80000100c00 */
[----:B------:R2:W-:Y:S01]  /*d52e0*/  STL.128 [R1+0x420], R216 ;  /* 0x000420d801007387 */ /* 0x0005e20000100c00 */
[----:B----4-:R-:W-:-:S03]  /*d52f0*/  DADD R234, -RZ, -R14 ;  /* 0x00000000ffea7229 */ /* 0x010fc6000000090e */
[----:B------:R-:W4:Y:S01]  /*d5300*/  LDL.64 R14, [R1+0x9d08] ;  /* 0x009d0800010e7983 */ /* 0x000f220000100a00 */
[----:B0-----:R-:W-:Y:S02]  /*d5310*/  IMAD.MOV.U32 R208, RZ, RZ, R228 ;  /* 0x000000ffffd07224 */ /* 0x001fe400078e00e4 */
[----:B------:R-:W-:Y:S01]  /*d5320*/  IMAD.MOV.U32 R209, RZ, RZ, R229 ;  /* 0x000000ffffd17224 */ /* 0x000fe200078e00e5 */
[----:B-1----:R-:W-:Y:S01]  /*d5330*/  DADD R228, -RZ, -R212 ;  /* 0x00000000ffe47229 */ /* 0x002fe200000009d4 */
[----:B------:R-:W-:Y:S01]  /*d5340*/  IMAD.MOV.U32 R210, RZ, RZ, R230 ;  /* 0x000000ffffd27224 */ /* 0x000fe200078e00e6 */
[----:B------:R-:W-:Y:S01]  /*d5350*/  MOV R211, R231 ;  /* 0x000000e700d37202 */ /* 0x000fe20000000f00 */
[----:B------:R-:W-:Y:S01]  /*d5360*/  IMAD.MOV.U32 R212, RZ, RZ, R216 ;  /* 0x000000ffffd47224 */ /* 0x000fe200078e00d8 */
[----:B------:R-:W-:Y:S01]  /*d5370*/  MOV R213, R217 ;  /* 0x000000d900d57202 */ /* 0x000fe20000000f00 */
[----:B---3--:R-:W-:Y:S01]  /*d5380*/  DADD R230, -RZ, -R8 ;  /* 0x00000000ffe67229 */ /* 0x008fe20000000908 */
[----:B------:R-:W-:Y:S01]  /*d5390*/  STL.128 [R1+0x440], R244 ;  /* 0x000440f401007387 */ /* 0x000fe20000100c00 */
[----:B------:R-:W-:-:S02]  /*d53a0*/  IMAD.MOV.U32 R8, RZ, RZ, R244 ;  /* 0x000000ffff087224 */ /* 0x000fc400078e00f4 */
[----:B------:R-:W-:Y:S01]  /*d53b0*/  IMAD.MOV.U32 R9, RZ, RZ, R245 ;  /* 0x000000ffff097224 */ /* 0x000fe200078e00f5 */
[----:B--2---:R0:W-:Y:S01]  /*d53c0*/  STL.128 [R1+0x430], R16 ;  /* 0x0004301001007387 */ /* 0x0041e20000100c00 */
[----:B------:R-:W-:Y:S01]  /*d53d0*/  MOV R216, R16 ;  /* 0x0000001000d87202 */ /* 0x000fe20000000f00 */
[----:B------:R-:W-:Y:S02]  /*d53e0*/  IMAD.MOV.U32 R217, RZ, RZ, R17 ;  /* 0x000000ffffd97224 */ /* 0x000fe400078e0011 */
[----:B0-----:R-:W-:Y:S01]  /*d53f0*/  IMAD.MOV.U32 R16, RZ, RZ, R246 ;  /* 0x000000ffff107224 */ /* 0x001fe200078e00f6 */
[----:B------:R-:W-:Y:S02]  /*d5400*/  MOV R17, R247 ;  /* 0x000000f700117202 */ /* 0x000fe40000000f00 */
[----:B------:R-:W2:Y:S01]  /*d5410*/  LDL.LU.128 R244, [R1+0xa9b0] ;  /* 0x00a9b00001f47983 */ /* 0x000ea20000300c00 */
[----:B------:R-:W-:Y:S01]  /*d5420*/  MOV R214, R218 ;  /* 0x000000da00d67202 */ /* 0x000fe20000000f00 */
[----:B------:R-:W-:-:S02]  /*d5430*/  IMAD.MOV.U32 R215, RZ, RZ, R219 ;  /* 0x000000ffffd77224 */ /* 0x000fc400078e00db */
[----:B------:R-:W-:Y:S02]  /*d5440*/  IMAD.MOV.U32 R218, RZ, RZ, R18 ;  /* 0x000000ffffda7224 */ /* 0x000fe400078e0012 */
[----:B------:R-:W-:Y:S02]  /*d5450*/  IMAD.MOV.U32 R219, RZ, RZ, R19 ;  /* 0x000000ffffdb7224 */ /* 0x000fe400078e0013 */
[----:B------:R-:W3:Y:S04]  /*d5460*/  LDL.LU.64 R18, [R1+0xa9c0] ;  /* 0x00a9c00001127983 */ /* 0x000ee80000300a00 */
[----:B------:R0:W-:Y:S04]  /*d5470*/  STL.64 [R1+0x8428], R16 ;  /* 0x0084281001007387 */ /* 0x0001e80000100a00 */
[----:B----4-:R-:W-:Y:S04]  /*d5480*/  STL.64 [R1+0x450], R14 ;  /* 0x0004500e01007387 */ /* 0x010fe80000100a00 */
[----:B------:R1:W-:Y:S04]  /*d5490*/  STL.64 [R1+0x8490], R14 ;  /* 0x0084900e01007387 */ /* 0x0003e80000100a00 */
[----:B0-----:R-:W4:Y:S04]  /*d54a0*/  LDL.LU.64 R16, [R1+0xa9a0] ;  /* 0x00a9a00001107983 */ /* 0x001f280000300a00 */
[----:B------:R0:W-:Y:S04]  /*d54b0*/  STL.64 [R1+0x84a0], R2 ;  /* 0x0084a00201007387 */ /* 0x0001e80000100a00 */
[----:B-1----:R-:W4:Y:S04]  /*d54c0*/  LDL.LU.64 R14, [R1+0xa9a8] ;  /* 0x00a9a800010e7983 */ /* 0x002f280000300a00 */
[----:B------:R1:W-:Y:S04]  /*d54d0*/  STL.64 [R1+0x84c8], R12 ;  /* 0x0084c80c01007387 */ /* 0x0003e80000100a00 */
[----:B0-----:R-:W4:Y:S04]  /*d54e0*/  LDL.LU.64 R2, [R1+0xa968] ;  /* 0x00a9680001027983 */ /* 0x001f280000300a00 */
[----:B------:R0:W-:Y:S04]  /*d54f0*/  STL.64 [R1+0x8420], R8 ;  /* 0x0084200801007387 */ /* 0x0001e80000100a00 */
[----:B-1----:R-:W4:Y:S04]  /*d5500*/  LDL.LU.64 R12, [R1+0xa960] ;  /* 0x00a96000010c7983 */ /* 0x002f280000300a00 */
        /* <DEDUP_REMOVED lines=15> */
[----:B--2---:R1:W-:Y:S04]  /*d5600*/  STL.64 [R1+0x8470], R244 ;  /* 0x008470f401007387 */ /* 0x0043e80000100a00 */
[----:B-1----:R0:W5:Y:S01]  /*d5610*/  LDL.LU.64 R244, [R1+0xa948] ;  /* 0x00a9480001f47983 */ /* 0x0021620000300a00 */
[----:B------:R-:W-:-:S02]  /*d5620*/  DADD R224, -RZ, -R250 ;  /* 0x00000000ffe07229 */ /* 0x000fc400000009fa */
[----:B------:R-:W-:Y:S01]  /*d5630*/  DADD R226, -RZ, -R226 ;  /* 0x00000000ffe27229 */ /* 0x000fe200000009e2 */
[----:B------:R1:W-:Y:S01]  /*d5640*/  STL.64 [R1+0x8468], R250 ;  /* 0x008468fa01007387 */ /* 0x0003e20000100a00 */
[----:B------:R-:W-:Y:S02]  /*d5650*/  DADD R220, -RZ, -R220 ;  /* 0x00000000ffdc7229 */ /* 0x000fe400000009dc */
[----:B------:R-:W-:Y:S01]  /*d5660*/  DADD R222, -RZ, -R222 ;  /* 0x00000000ffde7229 */ /* 0x000fe200000009de */
[----:B------:R-:W-:Y:S01]  /*d5670*/  STL.128 [R1], R232 ;  /* 0x000000e801007387 */ /* 0x000fe20000100c00 */
[----:B-1----:R-:W-:Y:S01]  /*d5680*/  MOV R250, R248 ;  /* 0x000000f800fa7202 */ /* 0x002fe20000000f00 */
[----:B------:R-:W-:Y:S01]  /*d5690*/  IMAD.MOV.U32 R251, RZ, RZ, R249 ;  /* 0x000000fffffb7224 */ /* 0x000fe200078e00f9 */
[----:B------:R-:W-:Y:S01]  /*d56a0*/  MOV R249, R247 ;  /* 0x000000f700f97202 */ /* 0x000fe20000000f00 */
[----:B------:R-:W-:Y:S01]  /*d56b0*/  IMAD.MOV.U32 R248, RZ, RZ, R246 ;  /* 0x000000fffff87224 */ /* 0x000fe200078e00f6 */
[----:B------:R-:W-:Y:S04]  /*d56c0*/  STL.128 [R1+0x10], R228 ;  /* 0x000010e401007387 */ /* 0x000fe80000100c00 */
[----:B------:R-:W-:Y:S04]  /*d56d0*/  STL.128 [R1+0x20], R224 ;  /* 0x000020e001007387 */ /* 0x000fe80000100c00 */
[----:B------:R-:W-:Y:S04]  /*d56e0*/  STL.128 [R1+0x180], R220 ;  /* 0x000180dc01007387 */ /* 0x000fe80000100c00 */
[----:B------:R-:W-:Y:S04]  /*d56f0*/  STL.64 [R1+0x8460], R250 ;  /* 0x008460fa01007387 */ /* 0x000fe80000100a00 */
[----:B------:R-:W-:Y:S01]  /*d5700*/  STL.64 [R1+0x84b8], R248 ;  /* 0x0084b8f801007387 */ /* 0x000fe20000100a00 */
[----:B---3--:R-:W-:-:S02]  /*d5710*/  IMAD.MOV.U32 R246, RZ, RZ, R18 ;  /* 0x000000fffff67224 */ /* 0x008fc400078e0012 */
[----:B------:R-:W-:Y:S01]  /*d5720*/  IMAD.MOV.U32 R247, RZ, RZ, R19 ;  /* 0x000000fffff77224 */ /* 0x000fe200078e0013 */
[----:B----4-:R-:W-:Y:S01]  /*d5730*/  MOV R18, R16 ;  /* 0x0000001000127202 */ /* 0x010fe20000000f00 */
[----:B------:R-:W-:Y:S01]  /*d5740*/  IMAD.MOV.U32 R19, RZ, RZ, R17 ;  /* 0x000000ffff137224 */ /* 0x000fe200078e0011 */
[----:B------:R-:W-:Y:S01]  /*d5750*/  MOV R17, R15 ;  /* 0x0000000f00117202 */ /* 0x000fe20000000f00 */
[----:B------:R-:W-:Y:S01]  /*d5760*/  IMAD.MOV.U32 R16, RZ, RZ, R14 ;  /* 0x000000ffff107224 */ /* 0x000fe200078e000e */
[----:B------:R1:W-:Y:S01]  /*d5770*/  STL.64 [R1+0x84b0], R246 ;  /* 0x0084b0f601007387 */ /* 0x0003e20000100a00 */
[----:B------:R-:W-:Y:S02]  /*d5780*/  IMAD.MOV.U32 R14, RZ, RZ, R12 ;  /* 0x000000ffff0e7224 */ /* 0x000fe400078e000c */
[----:B------:R-:W-:Y:S01]  /*d5790*/  IMAD.MOV.U32 R15, RZ, RZ, R13 ;  /* 0x000000ffff0f7224 */ /* 0x000fe200078e000d */
[----:B-1----:R-:W-:Y:S01]  /*d57a0*/  MOV R246, R2 ;  /* 0x0000000200f67202 */ /* 0x002fe20000000f00 */
[----:B------:R-:W-:Y:S01]  /*d57b0*/  IMAD.MOV.U32 R247, RZ, RZ, R3 ;  /* 0x000000fffff77224 */ /* 0x000fe200078e0003 */
[----:B0-----:R-:W-:Y:S06]  /*d57c0*/  BRA `(.L_x_5156) ;  /* 0x000000e8001c7947 */ /* 0x001fec0003800000 */
.L_x_5155:
[----:B------:R-:W0:Y:S01]  /*d57d0*/  LDC R3, c[0x0][0x3b4] ;  /* 0x0000ed00ff037b82 */ /* 0x000e220000000800 */
[----:B------:R-:W-:-:S04]  /*d57e0*/  IMAD.SHL.U32 R0, R2, 0x4, RZ ;  /* 0x0000000402007824 */ /* 0x000fc800078e00ff */
[----:B0-----:R-:W-:-:S06]  /*d57f0*/  IMAD R0, R3, 0x1e0, R0 ;  /* 0x000001e003007824 */ /* 0x001fcc00078e0200 */
[----:B------:R-:W0:Y:S02]  /*d5800*/  LDC R0, c[0x3][R0+-0xf0] ;  /* 0x00ffc40000007b82 */ /* 0x000e240000000800 */
[----:B0-----:R-:W-:-:S13]  /*d5810*/  ISETP.NE.AND P1, PT, R0, RZ, PT ;  /* 0x000000ff0000720c */ /* 0x001fda0003f25270 */
[----:B------:R-:W-:Y:S05]  /*d5820*/  @P1 BRA `(.L_x_5157) ;  /* 0x0000000400401947 */ /* 0x000fea0003800000 */
[----:B------:R-:W2:Y:S04]  /*d5830*/  LDL.128 R104, [R1+0x80] ;  /* 0x0000800001687983 */ /* 0x000ea80000100c00 */
[----:B------:R-:W3:Y:S04]  /*d5840*/  LDL.128 R108, [R1+0x90] ;  /* 0x00009000016c7983 */ /* 0x000ee80000100c00 */
[----:B------:R-:W4:Y:S04]  /*d5850*/  LDL.128 R112, [R1+0xa0] ;  /* 0x0000a00001707983 */ /* 0x000f280000100c00 */
[----:B------:R-:W4:Y:S04]  /*d5860*/  LDL.128 R128, [R1+0xe0] ;  /* 0x0000e00001807983 */ /* 0x000f280000100c00 */
[----:B------:R-:W4:Y:S04]  /*d5870*/  LDL.128 R132, [R1+0xf0] ;  /* 0x0000f00001847983 */ /* 0x000f280000100c00 */
[----:B------:R-:W4:Y:S04]  /*d5880*/  LDL.128 R136, [R1+0x100] ;  /* 0x0001000001887983 */ /* 0x000f280000100c00 */
[----:B------:R-:W4:Y:S04]  /*d5890*/  LDL.128 R212, [R1+0x230] ;  /* 0x0002300001d47983 */ /* 0x000f280000100c00 */
[----:B------:R-:W4:Y:S04]  /*d58a0*/  LDL.64 R2, [R1+0x450] ;  /* 0x0004500001027983 */ /* 0x000f280000100a00 */
[----:B------:R-:W4:Y:S04]  /*d58b0*/  LDL.128 R248, [R1+0x440] ;  /* 0x0004400001f87983 */ /* 0x000f280000100c00 */
[----:B------:R1:W5:Y:S04]  /*d58c0*/  LDL.128 R232, [R1] ;  /* 0x0000000001e87983 */ /* 0x0003680000100c00 */
        /* <DEDUP_REMOVED lines=54> */
[----:B---3--:R2:W-:Y:S04]  /*d5c30*/  STL.128 [R1+0x8460], R108 ;  /* 0x0084606c01007387 */ /* 0x0085e80000100c00 */
[----:B----4-:R3:W-:Y:S04]  /*d5c40*/  STL.128 [R1+0x8470], R112 ;  /* 0x0084707001007387 */ /* 0x0107e80000100c00 */
[----:B------:R4:W-:Y:S04]  /*d5c50*/  STL.128 [R1+0x84c0], R128 ;  /* 0x0084c08001007387 */ /* 0x0009e80000100c00 */
[----:B------:R1:W-:Y:S04]  /*d5c60*/  STL.128 [R1+0x84a0], R132 ;  /* 0x0084a08401007387 */ /* 0x0003e80000100c00 */
[----:B------:R1:W-:Y:S04]  /*d5c70*/  STL.128 [R1+0x8480], R136 ;  /* 0x0084808801007387 */ /* 0x0003e80000100c00 */
[----:B------:R1:W-:Y:S04]  /*d5c80*/  STL.128 [R1+0x8440], R212 ;  /* 0x008440d401007387 */ /* 0x0003e80000100c00 */
[----:B0-----:R0:W5:Y:S04]  /*d5c90*/  LDL.128 R104, [R1+0x270] ;  /* 0x0002700001687983 */ /* 0x0011680000100c00 */
[----:B--2---:R0:W5:Y:S04]  /*d5ca0*/  LDL.128 R108, [R1+0x280] ;  /* 0x00028000016c7983 */ /* 0x0041680000100c00 */
[----:B---3--:R0:W5:Y:S04]  /*d5cb0*/  LDL.128 R112, [R1+0x290] ;  /* 0x0002900001707983 */ /* 0x0081680000100c00 */
[----:B----4-:R0:W5:Y:S04]  /*d5cc0*/  LDL.128 R128, [R1+0x2d0] ;  /* 0x0002d00001807983 */ /* 0x0101680000100c00 */
[----:B-1----:R0:W5:Y:S04]  /*d5cd0*/  LDL.128 R132, [R1+0x2e0] ;  /* 0x0002e00001847983 */ /* 0x0021680000100c00 */
[----:B------:R0:W5:Y:S04]  /*d5ce0*/  LDL.128 R136, [R1+0x2f0] ;  /* 0x0002f00001887983 */ /* 0x0001680000100c00 */
[----:B------:R0:W5:Y:S04]  /*d5cf0*/  LDL.128 R212, [R1+0x420] ;  /* 0x0004200001d47983 */ /* 0x0001680000100c00 */
[----:B------:R0:W-:Y:S04]  /*d5d00*/  STL.64 [R1+0x8490], R2 ;  /* 0x0084900201007387 */ /* 0x0001e80000100a00 */
[----:B------:R0:W-:Y:S01]  /*d5d10*/  STL.128 [R1+0x8420], R248 ;  /* 0x008420f801007387 */ /* 0x0001e20000100c00 */
[----:B------:R-:W-:Y:S05]  /*d5d20*/  BRA `(.L_x_5156) ;  /* 0x000000e000c47947 */ /* 0x000fea0003800000 */
.L_x_5157:
[----:B------:R-:W2:Y:S04]  /*d5d30*/  LDL.128 R80, [R1+0x690] ;  /* 0x0006900001507983 */ /* 0x000ea80000100c00 */
[----:B------:R-:W3:Y:S04]  /*d5d40*/  LDL.128 R44, [R1+0x730] ;  /* 0x00073000012c7983 */ /* 0x000ee80000100c00 */
[----:B------:R-:W4:Y:S04]  /*d5d50*/  LDL.128 R4, [R1+0x470] ;  /* 0x0004700001047983 */ /* 0x000f280000100c00 */
[----:B------:R-:W5:Y:S04]  /*d5d60*/  LDL.128 R16, [R1+0x610] ;  /* 0x0006100001107983 */ /* 0x000f680000100c00 */
[----:B------:R0:W-:Y:S04]  /*d5d70*/  STL [R1+0xa948], R2 ;  /* 0x00a9480201007387 */ /* 0x0001e80000100800 */
[----:B------:R-:W5:Y:S04]  /*d5d80*/  LDL.128 R168, [R1+0x820] ;  /* 0x0008200001a87983 */ /* 0x000f680000100c00 */
[----:B------:R-:W5:Y:S04]  /*d5d90*/  LDL.128 R172, [R1+0x740] ;  /* 0x0007400001ac7983 */ /* 0x000f680000100c00 */
[----:B0-----:R-:W5:Y:S04]  /*d5da0*/  LDL.64 R2, [R1+0x8b0] ;  /* 0x0008b00001027983 */ /* 0x001f680000100a00 */
        /* <DEDUP_REMOVED lines=52> */
[----:B--2---:R0:W-:Y:S04]  /*d60f0*/  STL.128 [R1+0xa970], R80 ;  /* 0x00a9705001007387 */ /* 0x0041e80000100c00 */
[----:B---3--:R1:W-:Y:S01]  /*d6100*/  STL.128 [R1+0x8490], R44 ;  /* 0x0084902c01007387 */ /* 0x0083e20000100c00 */
[----:B----4-:R-:W-:Y:S01]  /*d6110*/  MOV R22, R4 ;  /* 0x0000000400167202 */ /* 0x010fe20000000f00 */
[----:B------:R-:W-:-:S02]  /*d6120*/  IMAD.MOV.U32 R23, RZ, RZ, R5 ;  /* 0x000000ffff177224 */ /* 0x000fc400078e0005 */
[----:B0-----:R-:W-:Y:S01]  /*d6130*/  IMAD.MOV.U32 R82, RZ, RZ, R44 ;  /* 0x000000ffff527224 */ /* 0x001fe200078e002c */
[----:B------:R-:W-:Y:S01]  /*d6140*/  MOV R83, R45 ;  /* 0x0000002d00537202 */ /* 0x000fe20000000f00 */
[----:B------:R-:W-:Y:S02]  /*d6150*/  IMAD.MOV.U32 R80, RZ, RZ, R46 ;  /* 0x000000ffff507224 */ /* 0x000fe400078e002e */
[----:B------:R-:W-:Y:S02]  /*d6160*/  IMAD.MOV.U32 R81, RZ, RZ, R47 ;  /* 0x000000ffff517224 */ /* 0x000fe400078e002f */
[----:B-1----:R-:W2:Y:S01]  /*d6170*/  LDL.128 R44, [R1+0x810] ;  /* 0x00081000012c7983 */ /* 0x002ea20000100c00 */
[----:B------:R-:W-:Y:S01]  /*d6180*/  IMAD.MOV.U32 R20, RZ, RZ, R6 ;  /* 0x000000ffff147224 */ /* 0x000fe200078e0006 */
[----:B------:R-:W-:Y:S02]  /*d6190*/  MOV R21, R7 ;  /* 0x0000000700157202 */ /* 0x000fe40000000f00 */
[----:B------:R0:W-:Y:S04]  /*d61a0*/  STL.128 [R1+0x84d0], R4 ;  /* 0x0084d00401007387 */ /* 0x0001e80000100c00 */
[----:B0-----:R-:W3:Y:S01]  /*d61b0*/  LDL.128 R4, [R1+0x480] ;  /* 0x0004800001047983 */ /* 0x001ee20000100c00 */
[----:B-----5:R-:W-:Y:S01]  /*d61c0*/  MOV R38, R16 ;  /* 0x0000001000267202 */ /* 0x020fe20000000f00 */
[----:B------:R-:W-:Y:S01]  /*d61d0*/  IMAD.MOV.U32 R36, RZ, RZ, R18 ;  /* 0x000000ffff247224 */ /* 0x000fe200078e0012 */
[----:B------:R-:W-:Y:S01]  /*d61e0*/  MOV R37, R19 ;  /* 0x0000001300257202 */ /* 0x000fe20000000f00 */
[----:B------:R-:W-:Y:S01]  /*d61f0*/  IMAD.MOV.U32 R39, RZ, RZ, R17 ;  /* 0x000000ffff277224 */ /* 0x000fe200078e0011 */
[----:B------:R0:W-:Y:S04]  /*d6200*/  STL.128 [R1+0xa950], R168 ;  /* 0x00a950a801007387 */ /* 0x0001e80000100c00 */
[----:B------:R-:W-:Y:S04]  /*d6210*/  STL.64 [R1+0x8468], R2 ;  /* 0x0084680201007387 */ /* 0x000fe80000100a00 */
[----:B------:R2:W-:Y:S01]  /*d6220*/  STL.64 [R1+0xa980], R2 ;  /* 0x00a9800201007387 */ /* 0x0005e20000100a00 */
[----:B0-----:R-:W-:Y:S01]  /*d6230*/  IMAD.MOV.U32 R168, RZ, RZ, R38 ;  /* 0x000000ffffa87224 */ /* 0x001fe200078e0026 */
[----:B------:R-:W-:Y:S01]  /*d6240*/  MOV R170, R36 ;  /* 0x0000002400aa7202 */ /* 0x000fe20000000f00 */
[----:B------:R-:W-:-:S02]  /*d6250*/  IMAD.MOV.U32 R169, RZ, RZ, R39 ;  /* 0x000000ffffa97224 */ /* 0x000fc400078e0027 */
[----:B------:R-:W-:Y:S01]  /*d6260*/  IMAD.MOV.U32 R171, RZ, RZ, R37 ;  /* 0x000000ffffab7224 */ /* 0x000fe200078e0025 */
[----:B------:R-:W-:Y:S04]  /*d6270*/  STL.128 [R1+0xa960], R172 ;  /* 0x00a960ac01007387 */ /* 0x000fe80000100c00 */
[----:B------:R0:W-:Y:S04]  /*d6280*/  STL.128 [R1+0x1b0], R168 ;  /* 0x0001b0a801007387 */ /* 0x0001e80000100c00 */
[----:B------:R-:W-:Y:S04]  /*d6290*/  STL.64 [R1+0xa998], R226 ;  /* 0x00a998e201007387 */ /* 0x000fe80000100a00 */
[----:B------:R-:W-:Y:S04]  /*d62a0*/  STL.64 [R1+0xa990], R214 ;  /* 0x00a990d601007387 */ /* 0x000fe80000100a00 */
[----:B------:R-:W-:Y:S01]  /*d62b0*/  STL.64 [R1+0xa988], R94 ;  /* 0x00a9885e01007387 */ /* 0x000fe20000100a00 */
[----:B--2---:R-:W-:Y:S01]  /*d62c0*/  IMAD.MOV.U32 R2, RZ, RZ, R46 ;  /* 0x000000ffff027224 */ /* 0x004fe200078e002e */
[----:B------:R-:W-:-:S02]  /*d62d0*/  MOV R3, R47 ;  /* 0x0000002f00037202 */ /* 0x000fc40000000f00 */
[----:B------:R-:W-:Y:S02]  /*d62e0*/  STL.128 [R1+0xa9a0], R248 ;  /* 0x00a9a0f801007387 */ /* 0x000fe40000100c00 */
[----:B0-----:R-:W-:Y:S01]  /*d62f0*/  MOV R170, R2 ;  /* 0x0000000200aa7202 */ /* 0x001fe20000000f00 */
[----:B------:R-:W-:Y:S01]  /*d6300*/  IMAD.MOV.U32 R171, RZ, RZ, R3 ;  /* 0x000000ffffab7224 */ /* 0x000fe200078e0003 */
[----:B------:R-:W-:Y:S04]  /*d6310*/  STL.128 [R1+0xa9b0], R244 ;  /* 0x00a9b0f401007387 */ /* 0x000fe80000100c00 */
[----:B------:R-:W2:Y:S01]  /*d6320*/  LDL.LU.64 R2, [R1+0xa980] ;  /* 0x00a9800001027983 */ /* 0x000ea20000300a00 */
[----:B---3--:R-:W-:-:S03]  /*d6330*/  IMAD.MOV.U32 R30, RZ, RZ, R4 ;  /* 0x000000ffff1e7224 */ /* 0x008fc600078e0004 */
[----:B------:R0:W-:Y:S01]  /*d6340*/  STL.128 [R1+0x84e0], R4 ;  /* 0x0084e00401007387 */ /* 0x0001e20000100c00 */
[----:B------:R-:W-:Y:S01]  /*d6350*/  IMAD.MOV.U32 R31, RZ, RZ, R5 ;  /* 0x000000ffff1f7224 */ /* 0x000fe200078e0005 */
[----:B------:R-:W-:Y:S01]  /*d6360*/  MOV R28, R6 ;  /* 0x00000006001c7202 */ /* 0x000fe20000000f00 */
[----:B------:R-:W-:Y:S01]  /*d6370*/  IMAD.MOV.U32 R29, RZ, RZ, R7 ;  /* 0x000000ffff1d7224 */ /* 0x000fe200078e0007 */
[----:B------:R1:W-:Y:S04]  /*d6380*/  STL.128 [R1+0x8420], R16 ;  /* 0x0084201001007387 */ /* 0x0003e80000100c00 */
[----:B------:R3:W-:Y:S04]  /*d6390*/  STL.128 [R1+0x8430], R32 ;  /* 0x0084302001007387 */ /* 0x0007e80000100c00 */
[----:B------:R4:W-:Y:S04]  /*d63a0*/  STL.128 [R1+0x8450], R44 ;  /* 0x0084502c01007387 */ /* 0x0009e80000100c00 */
[----:B0-----:R-:W5:Y:S01]  /*d63b0*/  LDL.128 R4, [R1+0x490] ;  /* 0x0004900001047983 */ /* 0x001f620000100c00 */
[----:B------:R-:W-:Y:S01]  /*d63c0*/  IMAD.MOV.U32 R226, RZ, RZ, R32 ;  /* 0x000000ffffe27224 */ /* 0x000fe200078e0020 */
[----:B------:R-:W-:Y:S01]  /*d63d0*/  MOV R214, R34 ;  /* 0x0000002200d67202 */ /* 0x000fe20000000f00 */
[----:B------:R-:W-:Y:S01]  /*d63e0*/  IMAD.MOV.U32 R215, RZ, RZ, R35 ;  /* 0x000000ffffd77224 */ /* 0x000fe200078e0023 */
[----:B------:R-:W-:Y:S01]  /*d63f0*/  MOV R94, R44 ;  /* 0x0000002c005e7202 */ /* 0x000fe20000000f00 */
[----:B------:R-:W-:Y:S01]  /*d6400*/  IMAD.MOV.U32 R227, RZ, RZ, R33 ;  /* 0x000000ffffe37224 */ /* 0x000fe200078e0021 */
[----:B------:R-:W5:Y:S01]  /*d6410*/  LDL.128 R36, [R1+0x8a0] ;  /* 0x0008a00001247983 */ /* 0x000f620000100c00 */
[----:B------:R-:W-:Y:S01]  /*d6420*/  IMAD.MOV.U32 R95, RZ, RZ, R45 ;  /* 0x000000ffff5f7224 */ /* 0x000fe200078e002d */
[----:B------:R-:W-:Y:S01]  /*d6430*/  MOV R248, R30 ;  /* 0x0000001e00f87202 */ /* 0x000fe20000000f00 */
[----:B------:R-:W-:Y:S01]  /*d6440*/  IMAD.MOV.U32 R249, RZ, RZ, R31 ;  /* 0x000000fffff97224 */ /* 0x000fe200078e001f */
[----:B------:R-:W-:Y:S01]  /*d6450*/  MOV R251, R29 ;  /* 0x0000001d00fb7202 */ /* 0x000fe20000000f00 */
[----:B------:R-:W-:Y:S01]  /*d6460*/  IMAD.MOV.U32 R250, RZ, RZ, R28 ;  /* 0x000000fffffa7224 */ /* 0x000fe200078e001c */
[----:B------:R-:W-:Y:S01]  /*d6470*/  MOV R246, R20 ;  /* 0x0000001400f67202 */ /* 0x000fe20000000f00 */
[----:B------:R-:W-:Y:S01]  /*d6480*/  IMAD.MOV.U32 R244, RZ, RZ, R22 ;  /* 0x000000fffff47224 */ /* 0x000fe200078e0016 */
[----:B-1----:R-:W5:Y:S01]  /*d6490*/  LDL.128 R16, [R1+0x630] ;  /* 0x0006300001107983 */ /* 0x002f620000100c00 */
[----:B------:R-:W-:-:S02]  /*d64a0*/  IMAD.MOV.U32 R245, RZ, RZ, R23 ;  /* 0x000000fffff57224 */ /* 0x000fc400078e0017 */
[----:B------:R-:W-:Y:S01]  /*d64b0*/  IMAD.MOV.U32 R247, RZ, RZ, R21 ;  /* 0x000000fffff77224 */ /* 0x000fe200078e0015 */
[----:B---3--:R-:W3:Y:S01]  /*d64c0*/  LDL.128 R32, [R1+0x6c0] ;  /* 0x0006c00001207983 */ /* 0x008ee20000100c00 */
[----:B------:R-:W-:Y:S02]  /*d64d0*/  IMAD.MOV.U32 R168, RZ, RZ, R94 ;  /* 0x000000ffffa87224 */ /* 0x000fe400078e005e */
[----:B------:R-:W-:Y:S01]  /*d64e0*/  IMAD.MOV.U32 R169, RZ, RZ, R95 ;  /* 0x000000ffffa97224 */ /* 0x000fe200078e005f */
[----:B------:R0:W-:Y:S04]  /*d64f0*/  STL.128 [R1+0x10], R244 ;  /* 0x000010f401007387 */ /* 0x0001e80000100c00 */
[----:B------:R1:W-:Y:S04]  /*d6500*/  STL.128 [R1+0x20], R248 ;  /* 0x000020f801007387 */ /* 0x0003e80000100c00 */
[----:B------:R1:W-:Y:S04]  /*d6510*/  STL.128 [R1+0x3b0], R168 ;  /* 0x0003b0a801007387 */ /* 0x0003e80000100c00 */
[----:B------:R-:W3:Y:S04]  /*d6520*/  LDL.128 R28, [R1+0x760] ;  /* 0x00076000011c7983 */ /* 0x000ee80000100c00 */
[----:B------:R-:W3:Y:S04]  /*d6530*/  LDL.128 R20, [R1+0x7d0] ;  /* 0x0007d00001147983 */ /* 0x000ee80000100c00 */
[----:B----4-:R-:W4:Y:S04]  /*d6540*/  LDL.128 R44, [R1+0x890] ;  /* 0x00089000012c7983 */ /* 0x010f280000100c00 */
[----:B0-----:R-:W3:Y:S04]  /*d6550*/  LDL.LU.128 R244, [R1+0xa9b0] ;  /* 0x00a9b00001f47983 */ /* 0x001ee80000300c00 */
[----:B-1----:R-:W4:Y:S04]  /*d6560*/  LDL.LU.128 R248, [R1+0xa9a0] ;  /* 0x00a9a00001f87983 */ /* 0x002f280000300c00 */
[----:B------:R-:W3:Y:S04]  /*d6570*/  LDL.LU.64 R94, [R1+0xa988] ;  /* 0x00a98800015e7983 */ /* 0x000ee80000300a00 */
[----:B------:R-:W3:Y:S04]  /*d6580*/  LDL.LU.128 R168, [R1+0xa950] ;  /* 0x00a9500001a87983 */ /* 0x000ee80000300c00 */
[----:B--2---:R0:W-:Y:S04]  /*d6590*/  STL.64 [R1+0x450], R2 ;  /* 0x0004500201007387 */ /* 0x0041e80000100a00 */
[----:B0-----:R-:W2:Y:S01]  /*d65a0*/  LDL.LU R2, [R1+0xa948] ;  /* 0x00a9480001027983 */ /* 0x001ea20000300800 */
[----:B-----5:R-:W-:Y:S01]  /*d65b0*/  IMAD.MOV.U32 R10, RZ, RZ, R4 ;  /* 0x000000ffff0a7224 */ /* 0x020fe200078e0004 */
[----:B------:R-:W-:Y:S01]  /*d65c0*/  MOV R11, R5 ;  /* 0x00000005000b7202 */ /* 0x000fe20000000f00 */
[----:B------:R-:W-:-:S02]  /*d65d0*/  IMAD.MOV.U32 R8, RZ, RZ, R6 ;  /* 0x000000ffff087224 */ /* 0x000fc400078e0006 */
[----:B------:R-:W-:Y:S01]  /*d65e0*/  IMAD.MOV.U32 R9, RZ, RZ, R7 ;  /* 0x000000ffff097224 */ /* 0x000fe200078e0007 */
[----:B------:R-:W-:Y:S01]  /*d65f0*/  MOV R173, R11 ;  /* 0x0000000b00ad7202 */ /* 0x000fe20000000f00 */
[----:B------:R-:W-:Y:S02]  /*d6600*/  IMAD.MOV.U32 R172, RZ, RZ, R10 ;  /* 0x000000ffffac7224 */ /* 0x000fe400078e000a */
[----:B------:R-:W-:Y:S02]  /*d6610*/  IMAD.MOV.U32 R174, RZ, RZ, R8 ;  /* 0x000000ffffae7224 */ /* 0x000fe400078e0008 */
[----:B------:R-:W-:Y:S01]  /*d6620*/  IMAD.MOV.U32 R175, RZ, RZ, R9 ;  /* 0x000000ffffaf7224 */ /* 0x000fe200078e0009 */
[----:B------:R0:W-:Y:S04]  /*d6630*/  STL.128 [R1+0x8480], R4 ;  /* 0x0084800401007387 */ /* 0x0001e80000100c00 */
[----:B------:R1:W-:Y:S04]  /*d6640*/  STL.128 [R1+0x30], R172 ;  /* 0x000030ac01007387 */ /* 0x0003e80000100c00 */
[----:B------:R-:W5:Y:S04]  /*d6650*/  LDL.128 R8, [R1+0x7c0] ;  /* 0x0007c00001087983 */ /* 0x000f680000100c00 */
[----:B0-----:R-:W5:Y:S01]  /*d6660*/  LDL.128 R4, [R1+0x5f0] ;  /* 0x0005f00001047983 */ /* 0x001f620000100c00 */
[----:B-1----:R-:W-:Y:S01]  /*d6670*/  IMAD.MOV.U32 R172, RZ, RZ, R82 ;  /* 0x000000ffffac7224 */ /* 0x002fe200078e0052 */
[----:B------:R-:W-:Y:S01]  /*d6680*/  MOV R173, R83 ;  /* 0x0000005300ad7202 */ /* 0x000fe20000000f00 */
[----:B------:R-:W-:Y:S01]  /*d6690*/  IMAD.MOV.U32 R174, RZ, RZ, R80 ;  /* 0x000000ffffae7224 */ /* 0x000fe200078e0050 */
[----:B------:R-:W-:Y:S01]  /*d66a0*/  MOV R80, R226 ;  /* 0x000000e200507202 */ /* 0x000fe20000000f00 */
[----:B------:R-:W-:Y:S01]  /*d66b0*/  IMAD.MOV.U32 R175, RZ, RZ, R81 ;  /* 0x000000ffffaf7224 */ /* 0x000fe200078e0051 */
[----:B------:R-:W-:Y:S01]  /*d66c0*/  MOV R83, R215 ;  /* 0x000000d700537202 */ /* 0x000fe20000000f00 */
[----:B------:R-:W-:-:S02]  /*d66d0*/  IMAD.MOV.U32 R81, RZ, RZ, R227 ;  /* 0x000000ffff517224 */ /* 0x000fc400078e00e3 */
[----:B------:R-:W-:Y:S01]  /*d66e0*/  IMAD.MOV.U32 R82, RZ, RZ, R214 ;  /* 0x000000ffff527224 */ /* 0x000fe200078e00d6 */
[----:B------:R0:W-:Y:S04]  /*d66f0*/  STL.128 [R1+0x2d0], R172 ;  /* 0x0002d0ac01007387 */ /* 0x0001e80000100c00 */
[----:B------:R1:W-:Y:S04]  /*d6700*/  STL.128 [R1+0x220], R80 ;  /* 0x0002205001007387 */ /* 0x0003e80000100c00 */
[----:B------:R-:W5:Y:S04]  /*d6710*/  LDL.LU.64 R226, [R1+0xa998] ;  /* 0x00a9980001e27983 */ /* 0x000f680000300a00 */
[----:B------:R-:W5:Y:S04]  /*d6720*/  LDL.LU.64 R214, [R1+0xa990] ;  /* 0x00a9900001d67983 */ /* 0x000f680000300a00 */
[----:B0-----:R-:W5:Y:S04]  /*d6730*/  LDL.LU.128 R172, [R1+0xa960] ;  /* 0x00a9600001ac7983 */ /* 0x001f680000300c00 */
[----:B-1----:R-:W5:Y:S04]  /*d6740*/  LDL.LU.128 R80, [R1+0xa970] ;  /* 0x00a9700001507983 */ /* 0x002f680000300c00 */
[----:B------:R0:W-:Y:S04]  /*d6750*/  STL.128 [R1], R24 ;  /* 0x0000001801007387 */ /* 0x0001e80000100c00 */
[----:B----4-:R0:W-:Y:S04]  /*d6760*/  STL.128 [R1+0x40], R248 ;  /* 0x000040f801007387 */ /* 0x0101e80000100c00 */
        /* <DEDUP_REMOVED lines=50> */
[----:B--2---:R-:W-:-:S04]  /*d6a90*/  VIADD R0, R2, 0xffffffff ;  /* 0xffffffff02007836 */ /* 0x004fc80000000000 */
[----:B------:R-:W-:-:S05]  /*d6aa0*/  IMAD R0, R0, R2, RZ ;  /* 0x0000000200007224 */ /* 0x000fca00078e02ff */
[----:B------:R-:W-:-:S04]  /*d6ab0*/  LEA.HI R0, R0, R0, RZ, 0x1 ;  /* 0x0000000000007211 */ /* 0x000fc800078f08ff */
[----:B------:R-:W-:Y:S01]  /*d6ac0*/  SHF.R.S32.HI R0, RZ, 0x1, R0 ;  /* 0x00000001ff007819 */ /* 0x000fe20000011400 */
[----:B------:R0:W-:Y:S04]  /*d6ad0*/  STL.128 [R1+0x410], R64 ;  /* 0x0004104001007387 */ /* 0x0001e80000100c00 */
[----:B------:R0:W-:Y:S04]  /*d6ae0*/  STL.128 [R1+0x420], R176 ;  /* 0x000420b001007387 */ /* 0x0001e80000100c00 */
[----:B------:R0:W-:Y:S04]  /*d6af0*/  STL.128 [R1+0x430], R44 ;  /* 0x0004302c01007387 */ /* 0x0001e80000100c00 */
[----:B------:R0:W-:Y:S04]  /*d6b00*/  STL.128 [R1+0x440], R36 ;  /* 0x0004402401007387 */ /* 0x0001e80000100c00 */
[----:B------:R0:W-:Y:S04]  /*d6b10*/  STL [R1+0x8448], R0 ;  /* 0x0084480001007387 */ /* 0x0001e80000100800 */
[----:B-----5:R0:W-:Y:S04]  /*d6b20*/  STL.128 [R1+0x360], R8 ;  /* 0x0003600801007387 */ /* 0x0201e80000100c00 */
[----:B------:R0:W-:Y:S01]  /*d6b30*/  STL.128 [R1+0x190], R4 ;  /* 0x0001900401007387 */ /* 0x0001e20000100c00 */
[----:B------:R-:W-:-:S03]  /*d6b40*/  HFMA2 R252, -RZ, RZ, 0, 0 ;  /* 0x00000000fffc7431 */ /* 0x000fc600000001ff */
[----:B------:R0:W-:Y:S04]  /*d6b50*/  STL.128 [R1+0xc0], R224 ;  /* 0x0000c0e001007387 */ /* 0x0001e80000100c00 */
[----:B------:R0:W-:Y:S04]  /*d6b60*/  STL.128 [R1+0xe0], R212 ;  /* 0x0000e0d401007387 */ /* 0x0001e80000100c00 */
[----:B------:R0:W-:Y:S04]  /*d6b70*/  STL.128 [R1+0x2e0], R172 ;  /* 0x0002e0ac01007387 */ /* 0x0001e80000100c00 */
[----:B------:R0:W-:Y:S02]  /*d6b80*/  STL.128 [R1+0x230], R80 ;  /* 0x0002305001007387 */ /* 0x0001e40000100c00 */
.L_x_5158:
[----:B------:R-:W2:Y:S01]  /*d6b90*/  LDL R2, [R1+0x8448] ;  /* 0x0084480001027983 */ /* 0x000ea20000100800 */
[----:B------:R-:W-:Y:S02]  /*d6ba0*/  VIADD R3, R1, 0x6a10 ;  /* 0x00006a1001037836 */ /* 0x000fe40000000000 */
[----:B0-----:R-:W-:Y:S01]  /*d6bb0*/  IMAD R0, R252, 0x8b, RZ ;  /* 0x0000008bfc007824 */ /* 0x001fe200078e02ff */
[----:B------:R0:W-:Y:S03]  /*d6bc0*/  STL.64 [R1+0xa960], R36 ;  /* 0x00a9602401007387 */ /* 0x0001e60000100a00 */
[----:B------:R-:W-:Y:S01]  /*d6bd0*/  IMAD R0, R0, 0x8, R3 ;  /* 0x0000000800007824 */ /* 0x000fe200078e0203 */
[----:B------:R-:W-:Y:S01]  /*d6be0*/  STL.64 [R1+0xa958], R38 ;  /* 0x00a9582601007387 */ /* 0x000fe20000100a00 */
[----:B------:R-:W1:Y:S03]  /*d6bf0*/  LDC R3, c[0x0][0x3b4] ;  /* 0x0000ed00ff037b82 */ /* 0x000e660000000800 */
[----:B------:R-:W-:Y:S04]  /*d6c00*/  STL.64 [R1+0xa978], R178 ;  /* 0x00a978b201007387 */ /* 0x000fe80000100a00 */
[----:B0-----:R-:W3:Y:S04]  /*d6c10*/  LDL.64 R36, [R0] ;  /* 0x0000000000247983 */ /* 0x001ee80000100a00 */
[----:B------:R0:W-:Y:S04]  /*d6c20*/  STL.64 [R1+0xa970], R44 ;  /* 0x00a9702c01007387 */ /* 0x0001e80000100a00 */
[----:B------:R4:W-:Y:S04]  /*d6c30*/  STL.64 [R1+0xa968], R46 ;  /* 0x00a9682e01007387 */ /* 0x0009e80000100a00 */
[----:B0-----:R-:W3:Y:S04]  /*d6c40*/  LDL.LU.64 R44, [R1+0x84d0] ;  /* 0x0084d000012c7983 */ /* 0x001ee80000300a00 */
[----:B----4-:R-:W4:Y:S01]  /*d6c50*/  LDL.LU.64 R46, [R1+0x84d8] ;  /* 0x0084d800012e7983 */ /* 0x010f220000300a00 */
[----:B--2---:R-:W-:-:S05]  /*d6c60*/  IADD3 R2, PT, PT, R2, R252, RZ ;  /* 0x000000fc02027210 */ /* 0x004fca0007ffe0ff */
[----:B------:R-:W-:-:S04]  /*d6c70*/  IMAD.SHL.U32 R2, R2, 0x8, RZ ;  /* 0x0000000802027824 */ /* 0x000fc800078e00ff */
[----:B-1----:R-:W-:-:S06]  /*d6c80*/  IMAD R2, R3, 0x1e0, R2 ;  /* 0x000001e003027824 */ /* 0x002fcc00078e0202 */
[----:B------:R-:W3:Y:S02]  /*d6c90*/  LDC.64 R2, c[0x3][R2+-0x1e0] ;  /* 0x00ff880002027b82 */ /* 0x000ee40000000a00 */
[C---:B---3-5:R-:W-:Y:S01]  /*d6ca0*/  DFMA R24, R2.reuse, R36, R24 ;  /* 0x000000240218722b */ /* 0x068fe20000000018 */
[----:B------:R-:W2:Y:S06]  /*d6cb0*/  LDL.LU.64 R36, [R1+0x84e0] ;  /* 0x0084e00001247983 */ /* 0x000eac0000300a00 */
[----:B------:R-:W-:Y:S04]  /*d6cc0*/  STL.64 [R1], R24 ;  /* 0x0000001801007387 */ /* 0x000fe80000100a00 */
[----:B------:R-:W3:Y:S02]  /*d6cd0*/  LDL.64 R38, [R0+0x8] ;  /* 0x0000080000267983 */ /* 0x000ee40000100a00 */
[----:B---3--:R-:W-:-:S02]  /*d6ce0*/  DFMA R26, R2, R38, R26 ;  /* 0x00000026021a722b */ /* 0x008fc4000000001a */
[----:B------:R-:W3:Y:S05]  /*d6cf0*/  LDL.LU.64 R38, [R1+0x8480] ;  /* 0x0084800001267983 */ /* 0x000eea0000300a00 */
[----:B------:R-:W-:Y:S04]  /*d6d00*/  STL.64 [R1+0x8], R26 ;  /* 0x0000081a01007387 */ /* 0x000fe80000100a00 */
[----:B------:R-:W4:Y:S02]  /*d6d10*/  LDL.64 R178, [R0+0x10] ;  /* 0x0000100000b27983 */ /* 0x000f240000100a00 */
[----:B----4-:R-:W-:-:S02]  /*d6d20*/  DFMA R44, R2, R178, R44 ;  /* 0x000000b2022c722b */ /* 0x010fc4000000002c */
[----:B------:R0:W-:Y:S04]  /*d6d30*/  STL.64 [R1+0xa950], R26 ;  /* 0x00a9501a01007387 */ /* 0x0001e80000100a00 */
[----:B------:R1:W-:Y:S04]  /*d6d40*/  STL.64 [R1+0xa948], R24 ;  /* 0x00a9481801007387 */ /* 0x0003e80000100a00 */
[----:B------:R-:W-:Y:S04]  /*d6d50*/  STL.64 [R1+0x84d0], R44 ;  /* 0x0084d02c01007387 */ /* 0x000fe80000100a00 */
[----:B------:R4:W-:Y:S04]  /*d6d60*/  STL.64 [R1+0x10], R44 ;  /* 0x0000102c01007387 */ /* 0x0009e80000100a00 */
[----:B0-----:R-:W3:Y:S04]  /*d6d70*/  LDL.LU.64 R26, [R1+0x84e8] ;  /* 0x0084e800011a7983 */ /* 0x001ee80000300a00 */
[----:B-1----:R-:W3:Y:S04]  /*d6d80*/  LDL.LU.64 R24, [R1+0x8488] ;  /* 0x0084880001187983 */ /* 0x002ee80000300a00 */
[----:B----4-:R-:W4:Y:S04]  /*d6d90*/  LDL.64 R44, [R0+0x18] ;  /* 0x00001800002c7983 */ /* 0x010f280000100a00 */
[----:B------:R-:W3:Y:S01]  /*d6da0*/  LDL.LU.64 R178, [R1+0xa978] ;  /* 0x00a9780001b27983 */ /* 0x000ee20000300a00 */
[----:B----4-:R-:W-:-:S03]  /*d6db0*/  DFMA R46, R2, R44, R46 ;  /* 0x0000002c022e722b */ /* 0x010fc6000000002e */
[----:B------:R-:W4:Y:S04]  /*d6dc0*/  LDL.LU.64 R44, [R1+0xa970] ;  /* 0x00a97000012c7983 */ /* 0x000f280000300a00 */
[----:B------:R-:W-:Y:S04]  /*d6dd0*/  STL.64 [R1+0x84d8], R46 ;  /* 0x0084d82e01007387 */ /* 0x000fe80000100a00 */
[----:B------:R0:W-:Y:S04]  /*d6de0*/  STL.64 [R1+0x18], R46 ;  /* 0x0000182e01007387 */ /* 0x0001e80000100a00 */
[----:B0-----:R-:W2:Y:S02]  /*d6df0*/  LDL.64 R46, [R0+0x20] ;  /* 0x00002000002e7983 */ /* 0x001ea40000100a00 */
[----:B--2---:R-:W-:-:S02]  /*d6e00*/  DFMA R36, R2, R46, R36 ;  /* 0x0000002e0224722b */ /* 0x004fc40000000024 */
[----:B------:R-:W2:Y:S05]  /*d6e10*/  LDL.LU.64 R46, [R1+0xa968] ;  /* 0x00a96800012e7983 */ /* 0x000eaa0000300a00 */
[----:B------:R-:W-:Y:S04]  /*d6e20*/  STL.64 [R1+0x84e0], R36 ;  /* 0x0084e02401007387 */ /* 0x000fe80000100a00 */
[----:B------:R0:W-:Y:S04]  /*d6e30*/  STL.64 [R1+0x20], R36 ;  /* 0x0000202401007387 */ /* 0x0001e80000100a00 */
[----:B0-----:R-:W3:Y:S02]  /*d6e40*/  LDL.64 R36, [R0+0x28] ;  /* 0x0000280000247983 */ /* 0x001ee40000100a00 */
[----:B---3--:R-:W-:-:S02]  /*d6e50*/  DFMA R26, R2, R36, R26 ;  /* 0x00000024021a722b */ /* 0x008fc4000000001a */
[----:B------:R-:W3:Y:S05]  /*d6e60*/  LDL.LU.64 R36, [R1+0xa960] ;  /* 0x00a9600001247983 */ /* 0x000eea0000300a00 */
[----:B------:R-:W-:Y:S04]  /*d6e70*/  STL.64 [R1+0x84e8], R26 ;  /* 0x0084e81a01007387 */ /* 0x000fe80000100a00 */
[----:B------:R0:W-:Y:S04]  /*d6e80*/  STL.64 [R1+0x28], R26 ;  /* 0x0000281a01007387 */ /* 0x0001e80000100a00 */
[----:B0-----:R-:W4:Y:S02]  /*d6e90*/  LDL.64 R26, [R0+0x30] ;  /* 0x00003000001a7983 */ /* 0x001f240000100a00 */
[----:B----4-:R-:W-:-:S07]  /*d6ea0*/  DFMA R38, R2, R26, R38 ;  /* 0x0000001a0226722b */ /* 0x010fce0000000026 */
[----:B------:R-:W-:Y:S04]  /*d6eb0*/  STL.64 [R1+0x30], R38 ;  /* 0x0000302601007387 */ /* 0x000fe80000100a00 */
[----:B------:R-:W4:Y:S02]  /*d6ec0*/  LDL.64 R26, [R0+0x38] ;  /* 0x00003800001a7983 */ /* 0x000f240000100a00 */
[C---:B----4-:R-:W-:Y:S02]  /*d6ed0*/  DFMA R24, R2.reuse, R26, R24 ;  /* 0x0000001a0218722b */ /* 0x050fe40000000018 */
[----:B------:R-:W-:Y:S04]  /*d6ee0*/  STL.64 [R1+0x8480], R38 ;  /* 0x0084802601007387 */ /* 0x000fe80000100a00 */
[----:B------:R-:W4:Y:S04]  /*d6ef0*/  LDL.LU.64 R26, [R1+0x8420] ;  /* 0x00842000011a7983 */ /* 0x000f280000300a00 */
[----:B------:R-:W-:Y:S04]  /*d6f00*/  STL.64 [R1+0x8488], R24 ;  /* 0x0084881801007387 */ /* 0x000fe80000100a00 */
[----:B------:R0:W-:Y:S04]  /*d6f10*/  STL.64 [R1+0x38], R24 ;  /* 0x0000381801007387 */ /* 0x0001e80000100a00 */
[----:B0-----:R-:W2:Y:S02]  /*d6f20*/  LDL.64 R24, [R0+0x40] ;  /* 0x0000400000187983 */ /* 0x001ea40000100a00 */
[----:B--2---:R-:W-:-:S07]  /*d6f30*/  DFMA R248, R2, R24, R248 ;  /* 0x0000001802f8722b */ /* 0x004fce00000000f8 */
[----:B------:R-:W-:Y:S04]  /*d6f40*/  STL.64 [R1+0x40], R248 ;  /* 0x000040f801007387 */ /* 0x000fe80000100a00 */
[----:B------:R-:W2:Y:S02]  /*d6f50*/  LDL.64 R24, [R0+0x48] ;  /* 0x0000480000187983 */ /* 0x000ea40000100a00 */
        /* <DEDUP_REMOVED lines=120> */
[C---:B--2---:R-:W-:Y:S02]  /*d76e0*/  DFMA R190, R2.reuse, R24, R190 ;  /* 0x0000001802be722b */ /* 0x044fe400000000be */
[----:B------:R-:W2:Y:S05]  /*d76f0*/  LDL.LU.64 R24, [R1+0x8428] ;  /* 0x0084280001187983 */ /* 0x000eaa0000300a00 */
[----:B------:R-:W-:Y:S04]  /*d7700*/  STL.64 [R1+0x188], R190 ;  /* 0x000188be01007387 */ /* 0x000fe80000100a00 */
[----:B------:R-:W3:Y:S02]  /*d7710*/  LDL.64 R38, [R0+0x190] ;  /* 0x0001900000267983 */ /* 0x000ee40000100a00 */
[----:B---3--:R-:W-:-:S07]  /*d7720*/  DFMA R4, R2, R38, R4 ;  /* 0x000000260204722b */ /* 0x008fce0000000004 */
        /* <DEDUP_REMOVED lines=10> */
[----:B------:R-:W4:Y:S02]  /*d77d0*/  LDL.64 R38, [R0+0x1b0] ;  /* 0x0001b00000267983 */ /* 0x000f240000100a00 */
[----:B----4-:R-:W-:-:S07]  /*d77e0*/  DFMA R26, R2, R38, R26 ;  /* 0x00000026021a722b */ /* 0x010fce000000001a */
        /* <DEDUP_REMOVED lines=29> */
[C---:B---3--:R-:W-:Y:S02]  /*d79c0*/  DFMA R122, R2.reuse, R24, R122 ;  /* 0x00000018027a722b */ /* 0x048fe4000000007a */
[----:B------:R-:W3:Y:S05]  /*d79d0*/  LDL.LU.64 R24, [R1+0x8438] ;  /* 0x0084380001187983 */ /* 0x000eea0000300a00 */
[----:B------:R-:W-:Y:S04]  /*d79e0*/  STL.64 [R1+0x1f8], R122 ;  /* 0x0001f87a01007387 */ /* 0x000fe80000100a00 */
[----:B------:R-:W4:Y:S02]  /*d79f0*/  LDL.64 R38, [R0+0x200] ;  /* 0x0002000000267983 */ /* 0x000f240000100a00 */
[----:B----4-:R-:W-:-:S07]  /*d7a00*/  DFMA R164, R2, R38, R164 ;  /* 0x0000002602a4722b */ /* 0x010fce00000000a4 */
        /* <DEDUP_REMOVED lines=10> */
[----:B------:R-:W2:Y:S02]  /*d7ab0*/  LDL.64 R38, [R0+0x220] ;  /* 0x0002200000267983 */ /* 0x000ea40000100a00 */
[----:B--2---:R-:W-:-:S07]  /*d7ac0*/  DFMA R26, R2, R38, R26 ;  /* 0x00000026021a722b */ /* 0x004fce000000001a */
[----:B------:R-:W-:Y:S04]  /*d7ad0*/  STL.64 [R1+0x8430], R26 ;  /* 0x0084301a01007387 */ /* 0x000fe80000100a00 */
[----:B------:R0:W-:Y:S04]  /*d7ae0*/  STL.64 [R1+0x220], R26 ;  /* 0x0002201a01007387 */ /* 0x0001e80000100a00 */
[----:B0-----:R-:W3:Y:S02]  /*d7af0*/  LDL.64 R26, [R0+0x228] ;  /* 0x00022800001a7983 */ /* 0x001ee40000100a00 */
[----:B---3--:R-:W-:-:S02]  /*d7b00*/  DFMA R24, R2, R26, R24 ;  /* 0x0000001a0218722b */ /* 0x008fc40000000018 */
        /* <DEDUP_REMOVED lines=153> */
[C---:B--2---:R-:W-:Y:S02]  /*d84a0*/  DFMA R26, R2.reuse, R38, R26 ;  /* 0x00000026021a722b */ /* 0x044fe4000000001a */
[----:B------:R-:W2:Y:S05]  /*d84b0*/  LDL.LU.64 R38, [R1+0xa958] ;  /* 0x00a9580001267983 */ /* 0x000eaa0000300a00 */
[----:B------:R-:W-:Y:S04]  /*d84c0*/  STL.64 [R1+0x8450], R26 ;  /* 0x0084501a01007387 */ /* 0x000fe80000100a00 */
[----:B------:R0:W-:Y:S04]  /*d84d0*/  STL.64 [R1+0x3b0], R26 ;  /* 0x0003b01a01007387 */ /* 0x0001e80000100a00 */
[----:B0-----:R-:W3:Y:S02]  /*d84e0*/  LDL.64 R26, [R0+0x3b8] ;  /* 0x0003b800001a7983 */ /* 0x001ee40000100a00 */
[----:B---3--:R-:W-:-:S07]  /*d84f0*/  DFMA R24, R2, R26, R24 ;  /* 0x0000001a0218722b */ /* 0x008fce0000000018 */
        /* <DEDUP_REMOVED lines=57> */
[----:B------:R-:W3:Y:S04]  /*d8890*/  LDL.64 R26, [R0+0x450] ;  /* 0x00045000001a7983 */ /* 0x000ee80000100a00 */
[----:B------:R-:W2:Y:S01]  /*d88a0*/  LDL R0, [R1+0x8518] ;  /* 0x0085180001007983 */ /* 0x000ea20000100800 */
[----:B------:R-:W-:Y:S01]  /*d88b0*/  VIADD R252, R252, 0x1 ;  /* 0x00000001fcfc7836 */ /* 0x000fe20000000000 */
[----:B---3--:R-:W-:-:S02]  /*d88c0*/  DFMA R24, R2, R26, R24 ;  /* 0x0000001a0218722b */ /* 0x008fc40000000018 */
[----:B------:R1:W5:Y:S05]  /*d88d0*/  LDL.LU.64 R26, [R1+0xa950] ;  /* 0x00a95000011a7983 */ /* 0x00036a0000300a00 */
[----:B------:R-:W-:Y:S04]  /*d88e0*/  STL.64 [R1+0x8468], R24 ;  /* 0x0084681801007387 */ /* 0x000fe80000100a00 */
[----:B------:R0:W-:Y:S04]  /*d88f0*/  STL.64 [R1+0x450], R24 ;  /* 0x0004501801007387 */ /* 0x0001e80000100a00 */
[----:B0-----:R1:W5:Y:S01]  /*d8900*/  LDL.LU.64 R24, [R1+0xa948] ;  /* 0x00a9480001187983 */ /* 0x0013620000300a00 */
[----:B--2---:R-:W-:-:S13]  /*d8910*/  ISETP.NE.AND P1, PT, R252, R0, PT ;  /* 0x00000000fc00720c */ /* 0x004fda0003f25270 */
[----:B-1----:R-:W-:Y:S05]  /*d8920*/  @P1 BRA `(.L_x_5158) ;  /* 0xffffffe000981947 */ /* 0x002fea000383ffff */
[----:B------:R-:W2:Y:S04]  /*d8930*/  LDL.64 R200, [R1+0xa0f8] ;  /* 0x00a0f80001c87983 */ /* 0x000ea80000100a00 */
[----:B------:R-:W3:Y:S04]  /*d8940*/  LDL.64 R2, [R1+0xa018] ;  /* 0x00a0180001027983 */ /* 0x000ee80000100a00 */
[----:B------:R-:W4:Y:S04]  /*d8950*/  LDL.64 R194, [R1+0xa030] ;  /* 0x00a0300001c27983 */ /* 0x000f280000100a00 */
[----:B------:R-:W4:Y:S04]  /*d8960*/  LDL.64 R192, [R1+0xa040] ;  /* 0x00a0400001c07983 */ /* 0x000f280000100a00 */
[----:B------:R-:W4:Y:S04]  /*d8970*/  LDL.64 R202, [R1+0xa008] ;  /* 0x00a0080001ca7983 */ /* 0x000f280000100a00 */
[----:B------:R0:W-:Y:S04]  /*d8980*/  STL.64 [R1+0xada0], R128 ;  /* 0x00ada08001007387 */ /* 0x0001e80000100a00 */
[----:B------:R-:W4:Y:S04]  /*d8990*/  LDL.64 R220, [R1+0xa0e0] ;  /* 0x00a0e00001dc7983 */ /* 0x000f280000100a00 */
[----:B------:R-:W4:Y:S04]  /*d89a0*/  LDL.64 R212, [R1+0xa130] ;  /* 0x00a1300001d47983 */ /* 0x000f280000100a00 */
[----:B0-----:R-:W4:Y:S04]  /*d89b0*/  LDL.64 R128, [R1+0x8af8] ;  /* 0x008af80001807983 */ /* 0x001f280000100a00 */
[----:B------:R0:W-:Y:S04]  /*d89c0*/  STL.64 [R1+0xad38], R54 ;  /* 0x00ad383601007387 */ /* 0x0001e80000100a00 */
[----:B------:R-:W4:Y:S04]  /*d89d0*/  LDL.64 R214, [R1+0x9fc0] ;  /* 0x009fc00001d67983 */ /* 0x000f280000100a00 */
[----:B------:R-:W4:Y:S04]  /*d89e0*/  LDL.64 R222, [R1+0xa020] ;  /* 0x00a0200001de7983 */ /* 0x000f280000100a00 */
[----:B0-----:R-:W4:Y:S04]  /*d89f0*/  LDL.64 R54, [R1+0x9ff0] ;  /* 0x009ff00001367983 */ /* 0x001f280000100a00 */
[----:B------:R0:W-:Y:S04]  /*d8a00*/  STL.64 [R1+0xad40], R52 ;  /* 0x00ad403401007387 */ /* 0x0001e80000100a00 */
[----:B-----5:R1:W-:Y:S04]  /*d8a10*/  STL.64 [R1+0xaaa8], R26 ;  /* 0x00aaa81a01007387 */ /* 0x0203e80000100a00 */
[----:B0-----:R-:W4:Y:S04]  /*d8a20*/  LDL.64 R52, [R1+0xa128] ;  /* 0x00a1280001347983 */ /* 0x001f280000100a00 */
[----:B------:R0:W-:Y:S04]  /*d8a30*/  STL.64 [R1+0xadc0], R12 ;  /* 0x00adc00c01007387 */ /* 0x0001e80000100a00 */
[----:B-1----:R-:W4:Y:S04]  /*d8a40*/  LDL.64 R26, [R1+0xa028] ;  /* 0x00a02800011a7983 */ /* 0x002f280000100a00 */
[----:B0-----:R-:W4:Y:S01]  /*d8a50*/  LDL.64 R12, [R1+0xa108] ;  /* 0x00a10800010c7983 */ /* 0x001f220000100a00 */
[----:B------:R-:W-:Y:S01]  /*d8a60*/  UMOV UR4, 0xe91b0b70 ;  /* 0xe91b0b7000047882 */ /* 0x000fe20000000000 */
[----:B------:R-:W-:-:S02]  /*d8a70*/  UMOV UR5, 0x3de07e1f ;  /* 0x3de07e1f00057882 */ /* 0x000fc40000000000 */
[----:B------:R0:W-:Y:S04]  /*d8a80*/  STL.64 [R1+0xab60], R24 ;  /* 0x00ab601801007387 */ /* 0x0001e80000100a00 */
[----:B------:R1:W-:Y:S04]  /*d8a90*/  STL.64 [R1+0xadd8], R48 ;  /* 0x00add83001007387 */ /* 0x0003e80000100a00 */
[----:B0-----:R-:W4:Y:S04]  /*d8aa0*/  LDL.64 R24, [R1+0x9ea8] ;  /* 0x009ea80001187983 */ /* 0x001f280000100a00 */
[----:B-1----:R-:W4:Y:S04]  /*d8ab0*/  LDL.64 R48, [R1+0xa080] ;  /* 0x00a0800001307983 */ /* 0x002f280000100a00 */
[----:B------:R-:W-:Y:S04]  /*d8ac0*/  STL.64 [R1+0xae00], R164 ;  /* 0x00ae00a401007387 */ /* 0x000fe80000100a00 */
[----:B------:R0:W-:Y:S04]  /*d8ad0*/  STL.64 [R1+0xab68], R6 ;  /* 0x00ab680601007387 */ /* 0x0001e80000100a00 */
[----:B------:R1:W-:Y:S04]  /*d8ae0*/  STL.64 [R1+0xac40], R4 ;  /* 0x00ac400401007387 */ /* 0x0003e80000100a00 */
[----:B0-----:R-:W4:Y:S04]  /*d8af0*/  LDL.64 R6, [R1+0xa078] ;  /* 0x00a0780001067983 */ /* 0x001f280000100a00 */
[----:B------:R-:W-:Y:S01]  /*d8b00*/  STL.64 [R1+0xade8], R50 ;  /* 0x00ade83201007387 */ /* 0x000fe20000100a00 */
[----:B--2---:R-:W-:-:S02]  /*d8b10*/  DMUL R140, R200, R196 ;  /* 0x000000c4c88c7228 */ /* 0x004fc40000000000 */
[----:B------:R-:W-:Y:S02]  /*d8b20*/  DMUL R200, R168, UR4 ;  /* 0x00000004a8c87c28 */ /* 0x000fe40008000000 */
[----:B---3--:R-:W-:Y:S02]  /*d8b30*/  DMUL R2, R2, R170 ;  /* 0x000000aa02027228 */ /* 0x008fe40000000000 */
[----:B----4-:R-:W-:Y:S02]  /*d8b40*/  DMUL R194, R194, R66 ;  /* 0x00000042c2c27228 */ /* 0x010fe40000000000 */
[----:B------:R-:W-:Y:S02]  /*d8b50*/  DMUL R140, R66, R140 ;  /* 0x0000008c428c7228 */ /* 0x000fe40000000000 */
[----:B------:R-:W-:Y:S02]  /*d8b60*/  DMUL R204, R192, R168 ;  /* 0x000000a8c0cc7228 */ /* 0x000fe40000000000 */
[----:B------:R-:W-:-:S02]  /*d8b70*/  DMUL R192, R170, R2 ;  /* 0x00000002aac07228 */ /* 0x000fc40000000000 */
[----:B------:R-:W-:Y:S02]  /*d8b80*/  DMUL R208, R198, R202 ;  /* 0x000000cac6d07228 */ /* 0x000fe40000000000 */
[----:B------:R-:W-:Y:S02]  /*d8b90*/  DMUL R200, R196, R200 ;  /* 0x000000c8c4c87228 */ /* 0x000fe40000000000 */
[----:B------:R-:W-:Y:S02]  /*d8ba0*/  DADD R206, R140, R140 ;  /* 0x000000008cce7229 */ /* 0x000fe4000000008c */
[----:B------:R-:W-:Y:S02]  /*d8bb0*/  DFMA R164, R170, R2, R192 ;  /* 0x00000002aaa4722b */ /* 0x000fe400000000c0 */
[----:B------:R-:W-:Y:S02]  /*d8bc0*/  DMUL R192, R220, R66 ;  /* 0x00000042dcc07228 */ /* 0x000fe40000000000 */
[----:B------:R-:W-:-:S02]  /*d8bd0*/  DMUL R202, R128, R194 ;  /* 0x000000c280ca7228 */ /* 0x000fc40000000000 */
[----:B-1----:R-:W-:Y:S02]  /*d8be0*/  DFMA R4, R200, 2, R206 ;  /* 0x40000000c804782b */ /* 0x002fe400000000ce */
[----:B------:R-:W-:-:S04]  /*d8bf0*/  DFMA R220, R128, -R204, -R200 ;  /* 0x800000cc80dc722b */ /* 0x000fc800000008c8 */
[C---:B------:R-:W-:Y:S02]  /*d8c00*/  DFMA R202, R128.reuse, R204, -R202 ;  /* 0x000000cc80ca722b */ /* 0x040fe400000008ca */
[----:B------:R-:W-:Y:S02]  /*d8c10*/  DFMA R200, R128, R194, -R200 ;  /* 0x000000c280c8722b */ /* 0x000fe400000008c8 */
[----:B------:R-:W-:Y:S01]  /*d8c20*/  DMUL R204, R54, R112 ;  /* 0x0000007036cc7228 */ /* 0x000fe20000000000 */
[----:B------:R0:W-:Y:S01]  /*d8c30*/  STL.64 [R1+0x8730], R4 ;  /* 0x0087300401007387 */ /* 0x0001e20000100a00 */
[----:B------:R-:W-:Y:S02]  /*d8c40*/  DMUL R194, R212, R44 ;  /* 0x0000002cd4c27228 */ /* 0x000fe40000000000 */
[----:B------:R-:W-:Y:S01]  /*d8c50*/  DMUL R210, R198, R208 ;  /* 0x000000d0c6d27228 */ /* 0x000fe20000000000 */
[----:B------:R1:W-:Y:S03]  /*d8c60*/  STL.64 [R1+0xadf0], R14 ;  /* 0x00adf00e01007387 */ /* 0x0003e60000100a00 */
[----:B------:R-:W-:Y:S01]  /*d8c70*/  DFMA R212, R196, R204, R4 ;  /* 0x000000ccc4d4722b */ /* 0x000fe20000000004 */
[----:B------:R-:W-:Y:S04]  /*d8c80*/  STL.64 [R1+0xac08], R40 ;  /* 0x00ac082801007387 */ /* 0x000fe80000100a00 */
[----:B0-----:R-:W2:Y:S01]  /*d8c90*/  LDL.64 R4, [R1+0xa010] ;  /* 0x00a0100001047983 */ /* 0x001ea20000100a00 */
[----:B------:R-:W-:-:S02]  /*d8ca0*/  DMUL R50, R214, R196 ;  /* 0x000000c4d6327228 */ /* 0x000fc40000000000 */
[----:B------:R-:W-:Y:S01]  /*d8cb0*/  DMUL R192, R44, R192 ;  /* 0x000000c02cc07228 */ /* 0x000fe20000000000 */
[----:B-1----:R-:W3:Y:S01]  /*d8cc0*/  LDL.64 R14, [R1+0xa258] ;  /* 0x00a25800010e7983 */ /* 0x002ee20000100a00 */
[----:B------:R-:W-:Y:S02]  /*d8cd0*/  DFMA R238, R198, R208, R210 ;  /* 0x000000d0c6ee722b */ /* 0x000fe400000000d2 */
[----:B------:R-:W-:Y:S01]  /*d8ce0*/  DADD R206, -R140, R200 ;  /* 0x000000008cce7229 */ /* 0x000fe200000001c8 */
[----:B------:R0:W-:Y:S03]  /*d8cf0*/  STL.64 [R1+0x87f0], R50 ;  /* 0x0087f03201007387 */ /* 0x0001e60000100a00 */
[CCC-:B------:R-:W-:Y:S01]  /*d8d00*/  DFMA R200, R58.reuse, -R50.reuse, R192.reuse ;  /* 0x800000323ac8722b */ /* 0x1c0fe200000000c0 */
[----:B------:R1:W-:Y:S01]  /*d8d10*/  STL.64 [R1+0xadd0], R158 ;  /* 0x00add09e01007387 */ /* 0x0003e20000100a00 */
[----:B------:R-:W-:-:S02]  /*d8d20*/  DFMA R210, R58, R50, -R192 ;  /* 0x000000323ad2722b */ /* 0x000fc400000008c0 */
[----:B------:R-:W-:Y:S01]  /*d8d30*/  DMUL R2, R222, R44 ;  /* 0x0000002cde027228 */ /* 0x000fe20000000000 */
[----:B------:R-:W-:Y:S04]  /*d8d40*/  STL.64 [R1+0xade0], R88 ;  /* 0x00ade05801007387 */ /* 0x000fe80000100a00 */
[----:B0-----:R-:W4:Y:S03]  /*d8d50*/  LDL.64 R50, [R1+0x9f00] ;  /* 0x009f000001327983 */ /* 0x001f260000100a00 */
[----:B------:R-:W-:Y:S01]  /*d8d60*/  DMUL R40, R44, R2 ;  /* 0x000000022c287228 */ /* 0x000fe20000000000 */
[----:B------:R-:W-:Y:S01]  /*d8d70*/  STL.64 [R1+0xacf0], R68 ;  /* 0x00acf04401007387 */ /* 0x000fe20000100a00 */
[----:B------:R-:W-:-:S02]  /*d8d80*/  DADD R202, -R140, R202 ;  /* 0x000000008cca7229 */ /* 0x000fc400000001ca */
[----:B------:R-:W-:Y:S01]  /*d8d90*/  DMUL R194, R44, R194 ;  /* 0x000000c22cc27228 */ /* 0x000fe20000000000 */
[----:B------:R0:W-:Y:S01]  /*d8da0*/  STL.64 [R1+0xab40], R76 ;  /* 0x00ab404c01007387 */ /* 0x0001e20000100a00 */
[----:B------:R-:W-:-:S03]  /*d8db0*/  DMUL R140, R52, R44 ;  /* 0x0000002c348c7228 */ /* 0x000fc60000000000 */
[----:B------:R0:W-:Y:S01]  /*d8dc0*/  STL.64 [R1+0x87b8], R40 ;  /* 0x0087b82801007387 */ /* 0x0001e20000100a00 */
[----:B------:R-:W-:Y:S02]  /*d8dd0*/  DMUL R208, R26, R112 ;  /* 0x000000701ad07228 */ /* 0x000fe40000000000 */
[C---:B------:R-:W-:Y:S01]  /*d8de0*/  DFMA R26, R194.reuse, 2, R200 ;  /* 0x40000000c21a782b */ /* 0x040fe200000000c8 */
[----:B------:R-:W-:Y:S01]  /*d8df0*/  STL.64 [R1+0xacd8], R30 ;  /* 0x00acd81e01007387 */ /* 0x000fe20000100a00 */
[----:B-1----:R-:W-:Y:S02]  /*d8e00*/  DADD R158, R194, R194 ;  /* 0x00000000c29e7229 */ /* 0x002fe400000000c2 */
[----:B------:R-:W-:Y:S01]  /*d8e10*/  DMUL R214, R48, R196 ;  /* 0x000000c430d67228 */ /* 0x000fe20000000000 */
[----:B0-----:R-:W3:Y:S01]  /*d8e20*/  LDL.64 R76, [R1+0xa100] ;  /* 0x00a10000014c7983 */ /* 0x001ee20000100a00 */
[----:B------:R-:W-:-:S03]  /*d8e30*/  DFMA R40, R44, R2, R40 ;  /* 0x000000022c28722b */ /* 0x000fc60000000028 */
[----:B------:R-:W-:Y:S01]  /*d8e40*/  STL.64 [R1+0xac48], R70 ;  /* 0x00ac484601007387 */ /* 0x000fe20000100a00 */
[----:B------:R-:W-:Y:S02]  /*d8e50*/  DMUL R2, R12, R44 ;  /* 0x0000002c0c027228 */ /* 0x000fe40000000000 */
[----:B------:R-:W-:Y:S01]  /*d8e60*/  DMUL R12, R44, R140 ;  /* 0x0000008c2c0c7228 */ /* 0x000fe20000000000 */
[----:B------:R-:W-:Y:S01]  /*d8e70*/  STL.64 [R1+0xabf8], R132 ;  /* 0x00abf88401007387 */ /* 0x000fe20000100a00 */
[----:B------:R-:W-:Y:S02]  /*d8e80*/  DMUL R200, R30, UR4 ;  /* 0x000000041ec87c28 */ /* 0x000fe40008000000 */
[----:B------:R-:W-:Y:S01]  /*d8e90*/  DADD R194, -R40, R210 ;  /* 0x0000000028c27229 */ /* 0x000fe200000001d2 */
[----:B------:R0:W-:Y:S01]  /*d8ea0*/  STL.64 [R1+0x88c0], R26 ;  /* 0x0088c01a01007387 */ /* 0x0001e20000100a00 */
[----:B------:R-:W-:Y:S02]  /*d8eb0*/  DMUL R210, R196, R204 ;  /* 0x000000ccc4d27228 */ /* 0x000fe40000000000 */
[----:B------:R-:W-:Y:S01]  /*d8ec0*/  DADD R140, R12, R12 ;  /* 0x000000000c8c7229 */ /* 0x000fe2000000000c */
[----:B------:R-:W3:Y:S01]  /*d8ed0*/  LDL.64 R48, [R1+0xa328] ;  /* 0x00a3280001307983 */ /* 0x000ee20000100a00 */
[----:B------:R-:W-:-:S02]  /*d8ee0*/  DFMA R212, R168, R200, R212 ;  /* 0x000000c8a8d4722b */ /* 0x000fc400000000d4 */
[----:B------:R-:W-:Y:S01]  /*d8ef0*/  DADD R194, -R158, R194 ;  /* 0x000000009ec27229 */ /* 0x000fe200000001c2 */
[----:B------:R-:W-:Y:S01]  /*d8f00*/  UMOV UR6, 0x68497682 ;  /* 0x6849768200067882 */ /* 0x000fe20000000000 */
[----:B------:R-:W-:Y:S01]  /*d8f10*/  DMUL R200, R168, R200 ;  /* 0x000000c8a8c87228 */ /* 0x000fe20000000000 */
[----:B------:R-:W-:Y:S01]  /*d8f20*/  UMOV UR7, 0x3d7c25c2 ;  /* 0x3d7c25c200077882 */ /* 0x000fe20000000000 */
[----:B------:R-:W-:Y:S01]  /*d8f30*/  DMUL R2, R44, R2 ;  /* 0x000000022c027228 */ /* 0x000fe20000000000 */
[----:B------:R1:W-:Y:S01]  /*d8f40*/  STL.64 [R1+0x8558], R12 ;  /* 0x0085580c01007387 */ /* 0x0003e20000100a00 */
[----:B0-----:R-:W-:Y:S02]  /*d8f50*/  DADD R26, -R210, R206 ;  /* 0x00000000d21a7229 */ /* 0x001fe400000001ce */
[----:B------:R-:W-:Y:S01]  /*d8f60*/  DADD R140, R194, -R140 ;  /* 0x00000000c28c7229 */ /* 0x000fe2000000088c */
[----:B------:R-:W3:Y:S01]  /*d8f70*/  LDL.64 R132, [R1+0xa1c0] ;  /* 0x00a1c00001847983 */ /* 0x000ee20000100a00 */
[----:B------:R-:W-:-:S02]  /*d8f80*/  DMUL R194, R24, R56 ;  /* 0x0000003818c27228 */ /* 0x000fc40000000000 */
[----:B------:R-:W-:Y:S01]  /*d8f90*/  DFMA R204, R196, R204, R200 ;  /* 0x000000ccc4cc722b */ /* 0x000fe200000000c8 */
[----:B------:R-:W-:Y:S01]  /*d8fa0*/  STL.64 [R1+0xad48], R106 ;  /* 0x00ad486a01007387 */ /* 0x000fe20000100a00 */
[----:B------:R-:W-:Y:S02]  /*d8fb0*/  DFMA R210, R128, -R208, -R210 ;  /* 0x800000d080d2722b */ /* 0x000fe400000008d2 */
[----:B------:R-:W-:Y:S01]  /*d8fc0*/  DMUL R206, R6, R196 ;  /* 0x000000c406ce7228 */ /* 0x000fe20000000000 */
[----:B------:R-:W-:Y:S03]  /*d8fd0*/  STL.64 [R1+0xadf8], R114 ;  /* 0x00adf87201007387 */ /* 0x000fe60000100a00 */
[----:B------:R-:W-:Y:S01]  /*d8fe0*/  DFMA R6, R66, R194, R204 ;  /* 0x000000c24206722b */ /* 0x000fe200000000cc */
[----:B------:R-:W3:Y:S01]  /*d8ff0*/  LDL.64 R52, [R1+0x9fd0] ;  /* 0x009fd00001347983 */ /* 0x000ee20000100a00 */
[----:B------:R-:W-:-:S02]  /*d9000*/  DADD R210, R200, R210 ;  /* 0x00000000c8d27229 */ /* 0x000fc400000000d2 */
[CC--:B------:R-:W-:Y:S01]  /*d9010*/  DFMA R204, R66.reuse, -R194.reuse, R204 ;  /* 0x800000c242cc722b */ /* 0x0c0fe200000000cc */
[----:B------:R-:W-:Y:S01]  /*d9020*/  STL.64 [R1+0xac60], R100 ;  /* 0x00ac606401007387 */ /* 0x000fe20000100a00 */
[CC--:B------:R-:W-:Y:S02]  /*d9030*/  DFMA R202, R66.reuse, -R194.reuse, R202 ;  /* 0x800000c242ca722b */ /* 0x0c0fe400000000ca */
[CC--:B------:R-:W-:Y:S01]  /*d9040*/  DFMA R88, R66.reuse, R194.reuse, R212 ;  /* 0x000000c24258722b */ /* 0x0c0fe200000000d4 */
[----:B------:R0:W-:Y:S01]  /*d9050*/  STL.64 [R1+0x8a98], R6 ;  /* 0x008a980601007387 */ /* 0x0001e20000100a00 */
[----:B------:R-:W-:Y:S02]  /*d9060*/  DFMA R210, R66, R194, R210 ;  /* 0x000000c242d2722b */ /* 0x000fe400000000d2 */
[----:B------:R-:W-:Y:S01]  /*d9070*/  DMUL R68, R38, R206 ;  /* 0x000000ce26447228 */ /* 0x000fe20000000000 */
[----:B------:R2:W-:Y:S01]  /*d9080*/  STL.64 [R1+0xadc8], R96 ;  /* 0x00adc86001007387 */ /* 0x0005e20000100a00 */
[----:B------:R-:W-:-:S02]  /*d9090*/  DADD R206, R2, R2 ;  /* 0x0000000002ce7229 */ /* 0x000fc40000000002 */
[----:B-1----:R-:W-:Y:S01]  /*d90a0*/  DMUL R12, R56, R214 ;  /* 0x000000d6380c7228 */ /* 0x002fe20000000000 */
[----:B------:R-:W-:Y:S01]  /*d90b0*/  UMOV UR4, 0xb153a753 ;  /* 0xb153a75300047882 */ /* 0x000fe20000000000 */
[----:B------:R-:W-:Y:S01]  /*d90c0*/  UMOV UR5, 0x3dd3ca8c ;  /* 0x3dd3ca8c00057882 */ /* 0x000fe20000000000 */
[----:B------:R1:W-:Y:S04]  /*d90d0*/  STL.64 [R1+0x8858], R26 ;  /* 0x0088581a01007387 */ /* 0x0003e80000100a00 */
[----:B0-----:R-:W3:Y:S01]  /*d90e0*/  LDL.64 R6, [R1+0xa2b8] ;  /* 0x00a2b80001067983 */ /* 0x001ee20000100a00 */
[----:B------:R-:W-:Y:S02]  /*d90f0*/  DADD R140, R140, -R206 ;  /* 0x000000008c8c7229 */ /* 0x000fe400000008ce */
[----:B------:R-:W-:Y:S01]  /*d9100*/  DMUL R106, R112, UR6 ;  /* 0x00000006706a7c28 */ /* 0x000fe20008000000 */
[----:B------:R-:W3:Y:S04]  /*d9110*/  LDL.64 R114, [R1+0xa0a8] ;  /* 0x00a0a80001727983 */ /* 0x000ee80000100a00 */
[----:B------:R-:W3:Y:S04]  /*d9120*/  LDL.64 R24, [R1+0x9fa0] ;  /* 0x009fa00001187983 */ /* 0x000ee80000100a00 */
[----:B------:R-:W3:Y:S04]  /*d9130*/  LDL.64 R100, [R1+0xa098] ;  /* 0x00a0980001647983 */ /* 0x000ee80000100a00 */
[----:B------:R-:W-:Y:S04]  /*d9140*/  STL.64 [R1+0xac58], R166 ;  /* 0x00ac58a601007387 */ /* 0x000fe80000100a00 */
[----:B------:R-:W3:Y:S01]  /*d9150*/  LDL.64 R54, [R1+0x9f48] ;  /* 0x009f480001367983 */ /* 0x000ee20000100a00 */
[----:B--2---:R-:W-:-:S03]  /*d9160*/  DMUL R194, R134, R4 ;  /* 0x0000000486c27228 */ /* 0x004fc60000000000 */
[----:B------:R-:W2:Y:S04]  /*d9170*/  LDL.64 R96, [R1+0xa110] ;  /* 0x00a1100001607983 */ /* 0x000ea80000100a00 */
[----:B------:R-:W2:Y:S01]  /*d9180*/  LDL.64 R4, [R1+0xa438] ;  /* 0x00a4380001047983 */ /* 0x000ea20000100a00 */
[----:B------:R-:W-:Y:S02]  /*d9190*/  DFMA R248, R194, 2, R140 ;  /* 0x40000000c2f8782b */ /* 0x000fe4000000008c */
[----:B----4-:R-:W-:Y:S01]  /*d91a0*/  DMUL R140, R50, R30 ;  /* 0x0000001e328c7228 */ /* 0x010fe20000000000 */
[----:B------:R-:W4:Y:S01]  /*d91b0*/  LDL.64 R30, [R1+0xa138] ;  /* 0x00a13800011e7983 */ /* 0x000f220000100a00 */
[----:B---3--:R-:W-:Y:S02]  /*d91c0*/  DMUL R70, R14, R66 ;  /* 0x000000420e467228 */ /* 0x008fe40000000000 */
[----:B------:R-:W-:-:S02]  /*d91d0*/  DFMA R208, R128, R208, R12 ;  /* 0x000000d080d0722b */ /* 0x000fc4000000000c */
[----:B------:R-:W-:-:S06]  /*d91e0*/  DMUL R214, R112, UR4 ;  /* 0x0000000470d67c28 */ /* 0x000fcc0008000000 */
[C---:B------:R-:W-:Y:S02]  /*d91f0*/  DFMA R208, R38.reuse, -R70, R208 ;  /* 0x8000004626d0722b */ /* 0x040fe400000000d0 */
[----:B------:R-:W-:Y:S01]  /*d9200*/  DMUL R14, R38, R214 ;  /* 0x000000d6260e7228 */ /* 0x000fe20000000000 */
[----:B------:R-:W-:-:S05]  /*d9210*/  UMOV UR4, 0x986f33c4 ;  /* 0x986f33c400047882 */ /* 0x000fca0000000000 */
[----:B------:R-:W-:Y:S01]  /*d9220*/  DADD R208, -R68, R208 ;  /* 0x0000000044d07229 */ /* 0x000fe200000001d0 */
[----:B------:R-:W-:Y:S02]  /*d9230*/  UMOV UR5, 0x3d9e58b5 ;  /* 0x3d9e58b500057882 */ /* 0x000fe40000000000 */
[----:B-1----:R-:W-:-:S05]  /*d9240*/  DMUL R26, R112, UR4 ;  /* 0x00000004701a7c28 */ /* 0x002fca0008000000 */
[----:B------:R-:W-:Y:S02]  /*d9250*/  DADD R112, -R14, R208 ;  /* 0x000000000e707229 */ /* 0x000fe400000001d0 */
[----:B------:R0:W-:Y:S06]  /*d9260*/  STL.64 [R1+0x8750], R26 ;  /* 0x0087501a01007387 */ /* 0x0001ec0000100a00 */
[----:B------:R-:W-:Y:S02]  /*d9270*/  DFMA R112, R38, -R26, R112 ;  /* 0x8000001a2670722b */ /* 0x000fe40000000070 */
[----:B0-----:R-:W-:-:S02]  /*d9280*/  DADD R26, -R200, R220 ;  /* 0x00000000c81a7229 */ /* 0x001fc400000001dc */
[----:B------:R-:W-:-:S05]  /*d9290*/  DADD R2, R2, -R194 ;  /* 0x0000000002027229 */ /* 0x000fca00000008c2 */
[----:B------:R0:W-:Y:S01]  /*d92a0*/  STL.64 [R1+0x8828], R26 ;  /* 0x0088281a01007387 */ /* 0x0001e20000100a00 */
[----:B------:R-:W-:Y:S02]  /*d92b0*/  DFMA R50, -R56, R140, -R200 ;  /* 0x0000008c3832722b */ /* 0x000fe400000009c8 */
[----:B------:R-:W-:Y:S01]  /*d92c0*/  DMUL R200, R48, R18 ;  /* 0x0000001230c87228 */ /* 0x000fe20000000000 */
[----:B------:R-:W3:Y:S04]  /*d92d0*/  LDL.64 R48, [R1+0xa0e8] ;  /* 0x00a0e80001307983 */ /* 0x000ee80000100a00 */
[----:B0-----:R-:W3:Y:S04]  /*d92e0*/  LDL.64 R26, [R1+0x9fc8] ;  /* 0x009fc800011a7983 */ /* 0x001ee80000100a00 */
[----:B------:R0:W-:Y:S02]  /*d92f0*/  STL.64 [R1+0x89b0], R2 ;  /* 0x0089b00201007387 */ /* 0x0001e40000100a00 */
[----:B0-----:R-:W-:-:S02]  /*d9300*/  DMUL R2, R38, R106 ;  /* 0x0000006a26027228 */ /* 0x001fc40000000000 */
[----:B------:R0:W-:Y:S01]  /*d9310*/  STL.64 [R1+0x8838], R50 ;  /* 0x0088383201007387 */ /* 0x0001e20000100a00 */
[----:B------:R-:W-:-:S05]  /*d9320*/  DFMA R194, R38, -R70, R202 ;  /* 0x8000004626c2722b */ /* 0x000fca00000000ca */
[----:B------:R-:W-:Y:S02]  /*d9330*/  DADD R226, -R2, R112 ;  /* 0x0000000002e27229 */ /* 0x000fe40000000170 */
[----:B------:R-:W-:Y:S02]  /*d9340*/  DMUL R112, R6, R18 ;  /* 0x0000001206707228 */ /* 0x000fe40000000000 */
[----:B0-----:R-:W-:Y:S01]  /*d9350*/  DFMA R50, R56, R140, R210 ;  /* 0x0000008c3832722b */ /* 0x001fe200000000d2 */
[----:B------:R-:W-:Y:S01]  /*d9360*/  UMOV UR4, 0xde9cc603 ;  /* 0xde9cc60300047882 */ /* 0x000fe20000000000 */
[----:B------:R-:W-:Y:S01]  /*d9370*/  UMOV UR5, 0x3de80d43 ;  /* 0x3de80d4300057882 */ /* 0x000fe20000000000 */
[----:B------:R-:W-:Y:S02]  /*d9380*/  DMUL R240, R128, R200 ;  /* 0x000000c880f07228 */ /* 0x000fe40000000000 */
[----:B------:R-:W-:Y:S02]  /*d9390*/  DADD R234, R2, R194 ;  /* 0x0000000002ea7229 */ /* 0x000fe400000000c2 */
[----:B------:R0:W-:Y:S01]  /*d93a0*/  STL.64 [R1+0x8830], R50 ;  /* 0x0088303201007387 */ /* 0x0001e20000100a00 */
[----:B------:R-:W-:-:S02]  /*d93b0*/  DMUL R200, R160, UR4 ;  /* 0x00000004a0c87c28 */ /* 0x000fc40008000000 */
[----:B------:R-:W-:Y:S01]  /*d93c0*/  DMUL R194, R76, R160 ;  /* 0x000000a04cc27228 */ /* 0x000fe20000000000 */
[----:B0-----:R-:W3:Y:S07]  /*d93d0*/  LDL.64 R50, [R1+0x9f80] ;  /* 0x009f800001327983 */ /* 0x001eee0000100a00 */
[----:B------:R-:W-:Y:S02]  /*d93e0*/  DMUL R166, R56, R194 ;  /* 0x000000c238a67228 */ /* 0x000fe40000000000 */
[----:B--2---:R-:W-:Y:S01]  /*d93f0*/  DMUL R6, R4, R18 ;  /* 0x0000001204067228 */ /* 0x004fe20000000000 */
[----:B------:R-:W2:Y:S01]  /*d9400*/  LDL.64 R4, [R1+0x9fd8] ;  /* 0x009fd80001047983 */ /* 0x000ea20000100a00 */
[----:B----4-:R-:W-:-:S02]  /*d9410*/  DMUL R220, R30, R38 ;  /* 0x000000261edc7228 */ /* 0x010fc40000000000 */
[----:B------:R-:W-:-:S07]  /*d9420*/  DMUL R30, R168, R200 ;  /* 0x000000c8a81e7228 */ /* 0x000fce0000000000 */
[----:B------:R0:W-:Y:S01]  /*d9430*/  STL.64 [R1+0x8958], R30 ;  /* 0x0089581e01007387 */ /* 0x0001e20000100a00 */
[----:B------:R-:W-:-:S03]  /*d9440*/  DFMA R208, R30, 0.75, R166 ;  /* 0x3fe800001ed0782b */ /* 0x000fc600000000a6 */
[----:B0-----:R-:W4:Y:S01]  /*d9450*/  LDL.64 R30, [R1+0xa050] ;  /* 0x00a05000011e7983 */ /* 0x001f220000100a00 */
[----:B------:R-:W-:Y:S02]  /*d9460*/  DADD R204, -R12, R204 ;  /* 0x000000000ccc7229 */ /* 0x000fe400000001cc */
[----:B------:R-:W-:Y:S02]  /*d9470*/  DMUL R18, R132, R72 ;  /* 0x0000004884127228 */ /* 0x000fe40000000000 */
[----:B------:R-:W-:Y:S02]  /*d9480*/  DFMA R228, R56, R140, R2 ;  /* 0x0000008c38e4722b */ /* 0x000fe40000000002 */
[----:B------:R-:W-:Y:S02]  /*d9490*/  DMUL R52, R52, R196 ;  /* 0x000000c434347228 */ /* 0x000fe40000000000 */
[----:B------:R-:W-:Y:S01]  /*d94a0*/  DMUL R210, R100, R198 ;  /* 0x000000c664d27228 */ /* 0x000fe20000000000 */
[----:B------:R0:W-:Y:S01]  /*d94b0*/  STL.64 [R1+0xada8], R130 ;  /* 0x00ada88201007387 */ /* 0x0001e20000100a00 */
[----:B------:R-:W-:-:S02]  /*d94c0*/  DFMA R222, -R56, R140, R204 ;  /* 0x0000008c38de722b */ /* 0x000fc400000001cc */
[----:B------:R-:W-:Y:S01]  /*d94d0*/  DMUL R2, R114, R66 ;  /* 0x0000004272027228 */ /* 0x000fe20000000000 */
[----:B------:R-:W-:Y:S01]  /*d94e0*/  UMOV UR4, 0xf4bbb049 ;  /* 0xf4bbb04900047882 */ /* 0x000fe20000000000 */
[----:B------:R-:W-:Y:S01]  /*d94f0*/  DMUL R140, R24, R198 ;  /* 0x000000c6188c7228 */ /* 0x000fe20000000000 */
[----:B------:R-:W-:Y:S01]  /*d9500*/  UMOV UR5, 0x3d76dead ;  /* 0x3d76dead00057882 */ /* 0x000fe20000000000 */
[----:B------:R-:W-:Y:S02]  /*d9510*/  DMUL R24, R168, R18 ;  /* 0x00000012a8187228 */ /* 0x000fe40000000000 */
[----:B------:R-:W-:Y:S01]  /*d9520*/  DMUL R214, R198, R96 ;  /* 0x00000060c6d67228 */ /* 0x000fe20000000000 */
[----:B------:R-:W-:Y:S01]  /*d9530*/  STL.64 [R1+0x8748], R14 ;  /* 0x0087480e01007387 */ /* 0x000fe20000100a00 */
[----:B------:R-:W-:-:S03]  /*d9540*/  DMUL R18, R46, R2 ;  /* 0x000000022e127228 */ /* 0x000fc60000000000 */
[----:B0-----:R-:W4:Y:S01]  /*d9550*/  LDL.64 R130, [R1+0xa0a0] ;  /* 0x00a0a00001827983 */ /* 0x001f220000100a00 */
[----:B------:R-:W-:Y:S02]  /*d9560*/  DFMA R2, R24, 2, R240 ;  /* 0x400000001802782b */ /* 0x000fe400000000f0 */
[----:B---3--:R-:W-:Y:S01]  /*d9570*/  DMUL R26, R26, R196 ;  /* 0x000000c41a1a7228 */ /* 0x008fe20000000000 */
[----:B------:R-:W-:Y:S01]  /*d9580*/  STL.64 [R1+0xad98], R142 ;  /* 0x00ad988e01007387 */ /* 0x000fe20000100a00 */
[----:B------:R-:W-:-:S04]  /*d9590*/  DFMA R200, R178, R52, -R18 ;  /* 0x00000034b2c8722b */ /* 0x000fc80000000812 */
[----:B------:R-:W-:Y:S01]  /*d95a0*/  DFMA R2, R178, -R52, R2 ;  /* 0x80000034b202722b */ /* 0x000fe20000000002 */
[----:B------:R-:W-:Y:S01]  /*d95b0*/  STL.64 [R1+0xac50], R32 ;  /* 0x00ac502001007387 */ /* 0x000fe20000100a00 */
[----:B------:R-:W-:Y:S02]  /*d95c0*/  DMUL R194, R48, R178 ;  /* 0x000000b230c27228 */ /* 0x000fe40000000000 */
[----:B------:R-:W-:Y:S01]  /*d95d0*/  DMUL R114, R178, R210 ;  /* 0x000000d2b2727228 */ /* 0x000fe20000000000 */
[----:B------:R-:W3:Y:S01]  /*d95e0*/  LDL.64 R100, [R1+0xa090] ;  /* 0x00a0900001647983 */ /* 0x000ee20000100a00 */
[----:B------:R-:W-:Y:S02]  /*d95f0*/  DFMA R200, -R46, R26, R200 ;  /* 0x0000001a2ec8722b */ /* 0x000fe400000001c8 */
[----:B------:R-:W-:Y:S01]  /*d9600*/  DFMA R2, -R178, R112, R2 ;  /* 0x00000070b202722b */ /* 0x000fe20000000102 */
[----:B------:R-:W3:Y:S01]  /*d9610*/  LDL.64 R132, [R1+0x9f50] ;  /* 0x009f500001847983 */ /* 0x000ee20000100a00 */
[----:B------:R-:W-:-:S02]  /*d9620*/  DFMA R212, R38, -R140, R208 ;  /* 0x8000008c26d4722b */ /* 0x000fc400000000d0 */
[----:B------:R-:W-:Y:S01]  /*d9630*/  DMUL R194, R36, R194 ;  /* 0x000000c224c27228 */ /* 0x000fe20000000000 */
[----:B------:R0:W-:Y:S01]  /*d9640*/  STL.64 [R1+0x8638], R26 ;  /* 0x0086381a01007387 */ /* 0x0001e20000100a00 */
[----:B------:R-:W-:Y:S02]  /*d9650*/  DFMA R208, R46, -R6, R200 ;  /* 0x800000062ed0722b */ /* 0x000fe400000000c8 */
[----:B------:R-:W-:Y:S01]  /*d9660*/  DADD R210, R18, R2 ;  /* 0x0000000012d27229 */ /* 0x000fe20000000002 */
[----:B------:R-:W3:Y:S01]  /*d9670*/  LDL.64 R48, [R1+0xa038] ;  /* 0x00a0380001307983 */ /* 0x000ee20000100a00 */
[----:B------:R-:W-:Y:S02]  /*d9680*/  DMUL R200, R38, R220 ;  /* 0x000000dc26c87228 */ /* 0x000fe40000000000 */
[----:B------:R-:W-:Y:S01]  /*d9690*/  DADD R212, -R114, R212 ;  /* 0x0000000072d47229 */ /* 0x000fe200000001d4 */
[----:B------:R-:W3:Y:S01]  /*d96a0*/  LDL.64 R96, [R1+0x9c20] ;  /* 0x009c200001607983 */ /* 0x000ee20000100a00 */
[----:B------:R-:W-:-:S02]  /*d96b0*/  DFMA R220, R194, 2, R208 ;  /* 0x40000000c2dc782b */ /* 0x000fc400000000d0 */
[----:B------:R-:W-:Y:S02]  /*d96c0*/  DADD R250, -R194, R210 ;  /* 0x00000000c2fa7229 */ /* 0x000fe400000001d2 */
[----:B------:R-:W-:Y:S01]  /*d96d0*/  DFMA R194, R46, R26, -R194 ;  /* 0x0000001a2ec2722b */ /* 0x000fe200000008c2 */
[----:B0-----:R-:W3:Y:S01]  /*d96e0*/  LDL.64 R26, [R1+0x9f68] ;  /* 0x009f6800011a7983 */ /* 0x001ee20000100a00 */
[----:B------:R-:W-:Y:S02]  /*d96f0*/  DFMA R208, R38, R70, R222 ;  /* 0x0000004626d0722b */ /* 0x000fe400000000de */
[----:B------:R-:W-:-:S06]  /*d9700*/  DMUL R2, R198, R214 ;  /* 0x000000d6c6027228 */ /* 0x000fcc0000000000 */
[----:B------:R-:W-:Y:S02]  /*d9710*/  DADD R214, R68, R208 ;  /* 0x0000000044d67229 */ /* 0x000fe400000000d0 */
[----:B------:R-:W-:Y:S02]  /*d9720*/  DMUL R206, R50, R46 ;  /* 0x0000002e32ce7228 */ /* 0x000fe40000000000 */
[----:B--2---:R-:W-:Y:S01]  /*d9730*/  DMUL R204, R86, R4 ;  /* 0x0000000456cc7228 */ /* 0x004fe20000000000 */
[----:B------:R-:W2:Y:S01]  /*d9740*/  LDL.64 R50, [R1+0xa0f0] ;  /* 0x00a0f00001327983 */ /* 0x000ea20000100a00 */
[----:B------:R-:W-:-:S08]  /*d9750*/  DMUL R4, R198, UR4 ;  /* 0x00000004c6047c28 */ /* 0x000fd00008000000 */
[C---:B------:R-:W-:Y:S02]  /*d9760*/  DFMA R210, R36.reuse, -R4, R212 ;  /* 0x8000000424d2722b */ /* 0x040fe400000000d4 */
[----:B------:R-:W2:Y:S01]  /*d9770*/  LDL.64 R4, [R1+0x9f90] ;  /* 0x009f900001047983 */ /* 0x000ea20000100a00 */
[CC--:B------:R-:W-:Y:S02]  /*d9780*/  DFMA R208, -R36.reuse, R206.reuse, R220 ;  /* 0x000000ce24d0722b */ /* 0x0c0fe400000001dc */
[-C--:B------:R-:W-:Y:S02]  /*d9790*/  DFMA R194, -R36, R206.reuse, R194 ;  /* 0x000000ce24c2722b */ /* 0x080fe400000001c2 */
[----:B------:R-:W-:Y:S01]  /*d97a0*/  DFMA R220, R14, 2, R214 ;  /* 0x400000000edc782b */ /* 0x000fe200000000d6 */
[----:B------:R-:W2:Y:S01]  /*d97b0*/  LDL.64 R14, [R1+0x9e30] ;  /* 0x009e3000010e7983 */ /* 0x000ea20000100a00 */
[----:B------:R-:W-:Y:S02]  /*d97c0*/  DFMA R142, R36, R206, -R204 ;  /* 0x000000ce248e722b */ /* 0x000fe400000008cc */
[----:B------:R-:W-:-:S02]  /*d97d0*/  DADD R206, R204, R208 ;  /* 0x00000000ccce7229 */ /* 0x000fc400000000d0 */
[----:B------:R-:W-:Y:S02]  /*d97e0*/  DADD R230, R204, R194 ;  /* 0x00000000cce67229 */ /* 0x000fe400000000c2 */
[----:B----4-:R-:W-:Y:S01]  /*d97f0*/  DMUL R204, R30, R32 ;  /* 0x000000201ecc7228 */ /* 0x010fe20000000000 */
[----:B------:R-:W4:Y:S01]  /*d9800*/  LDL.64 R30, [R1+0x9f70] ;  /* 0x009f7000011e7983 */ /* 0x000f220000100a00 */
[----:B------:R-:W-:Y:S02]  /*d9810*/  DMUL R202, R54, R56 ;  /* 0x0000003836ca7228 */ /* 0x000fe40000000000 */
[----:B------:R-:W-:Y:S02]  /*d9820*/  DADD R212, R210, -R238 ;  /* 0x00000000d2d47229 */ /* 0x000fe400000008ee */
[----:B------:R-:W-:Y:S02]  /*d9830*/  DADD R222, R200, R200 ;  /* 0x00000000c8de7229 */ /* 0x000fe400000000c8 */
[----:B------:R-:W-:-:S02]  /*d9840*/  DFMA R194, R38, R106, R240 ;  /* 0x0000006a26c2722b */ /* 0x000fc400000000f0 */
[----:B------:R-:W-:Y:S02]  /*d9850*/  DFMA R210, -R38, R202, R226 ;  /* 0x000000ca26d2722b */ /* 0x000fe400000001e2 */
[----:B------:R-:W-:-:S06]  /*d9860*/  DMUL R232, R130, R178 ;  /* 0x000000b282e87228 */ /* 0x000fcc0000000000 */
[----:B------:R-:W-:Y:S01]  /*d9870*/  DADD R214, R210, -R222 ;  /* 0x00000000d2d67229 */ /* 0x000fe200000008de */
[----:B------:R-:W-:Y:S01]  /*d9880*/  UMOV UR4, 0xb552a552 ;  /* 0xb552a55200047882 */ /* 0x000fe20000000000 */
[----:B------:R-:W-:Y:S01]  /*d9890*/  DADD R224, R2, R2 ;  /* 0x0000000002e07229 */ /* 0x000fe20000000002 */
[----:B------:R-:W-:Y:S01]  /*d98a0*/  UMOV UR5, 0x3d7faa7a ;  /* 0x3d7faa7a00057882 */ /* 0x000fe20000000000 */
[----:B------:R-:W-:Y:S02]  /*d98b0*/  DFMA R226, -R38, R202, R220 ;  /* 0x000000ca26e2722b */ /* 0x000fe400000001dc */
[----:B---3--:R-:W-:Y:S01]  /*d98c0*/  DMUL R48, R48, R168 ;  /* 0x000000a830307228 */ /* 0x008fe20000000000 */
[----:B------:R0:W-:Y:S01]  /*d98d0*/  STL.64 [R1+0xadb8], R142 ;  /* 0x00adb88e01007387 */ /* 0x0001e20000100a00 */
[----:B------:R-:W-:Y:S02]  /*d98e0*/  DMUL R76, R38, R232 ;  /* 0x000000e8264c7228 */ /* 0x000fe40000000000 */
[----:B------:R-:W-:Y:S01]  /*d98f0*/  DFMA R210, R178, R112, R194 ;  /* 0x00000070b2d2722b */ /* 0x000fe200000000c2 */
[----:B------:R1:W-:Y:S04]  /*d9900*/  STL.64 [R1+0x8618], R52 ;  /* 0x0086183401007387 */ /* 0x0003e80000100a00 */
[----:B------:R-:W3:Y:S01]  /*d9910*/  LDL.64 R130, [R1+0xa198] ;  /* 0x00a1980001827983 */ /* 0x000ee20000100a00 */
[----:B------:R-:W-:-:S02]  /*d9920*/  DADD R208, R76, R206 ;  /* 0x000000004cd07229 */ /* 0x000fc400000000ce */
[----:B------:R-:W-:Y:S01]  /*d9930*/  DMUL R194, R26, R56 ;  /* 0x000000381ac27228 */ /* 0x000fe20000000000 */
[----:B0-----:R-:W3:Y:S01]  /*d9940*/  LDL.64 R142, [R1+0x9ff8] ;  /* 0x009ff800018e7983 */ /* 0x001ee20000100a00 */
[----:B------:R-:W-:Y:S01]  /*d9950*/  DMUL R206, R148, UR4 ;  /* 0x0000000494ce7c28 */ /* 0x000fe20008000000 */
[----:B------:R-:W-:Y:S01]  /*d9960*/  UMOV UR4, 0xa210599e ;  /* 0xa210599e00047882 */ /* 0x000fe20000000000 */
[----:B------:R-:W-:Y:S01]  /*d9970*/  UMOV UR5, 0x3d8ec94c ;  /* 0x3d8ec94c00057882 */ /* 0x000fe20000000000 */
[----:B------:R-:W-:Y:S01]  /*d9980*/  DADD R54, R212, -R224 ;  /* 0x00000000d4367229 */ /* 0x000fe200000008e0 */
[----:B------:R-:W3:Y:S01]  /*d9990*/  LDL.64 R26, [R1+0xa058] ;  /* 0x00a05800011a7983 */ /* 0x000ee20000100a00 */
[----:B------:R-:W-:Y:S02]  /*d99a0*/  DADD R210, R76, R210 ;  /* 0x000000004cd27229 */ /* 0x000fe400000000d2 */
[----:B------:R-:W-:Y:S01]  /*d99b0*/  DFMA R224, R38, R202, R228 ;  /* 0x000000ca26e0722b */ /* 0x000fe200000000e4 */
[----:B-1----:R-:W3:Y:S01]  /*d99c0*/  LDL.64 R52, [R1+0x9ec8] ;  /* 0x009ec80001347983 */ /* 0x002ee20000100a00 */
[----:B------:R-:W-:-:S02]  /*d99d0*/  DMUL R212, R36, UR4 ;  /* 0x0000000424d47c28 */ /* 0x000fc40008000000 */
[----:B------:R-:W-:Y:S02]  /*d99e0*/  DFMA R208, R46, -R194, R208 ;  /* 0x800000c22ed0722b */ /* 0x000fe400000000d0 */
[----:B------:R-:W-:Y:S02]  /*d99f0*/  DFMA R214, R56, R206, R214 ;  /* 0x000000ce38d6722b */ /* 0x000fe400000000d6 */
[----:B------:R-:W-:Y:S02]  /*d9a00*/  DADD R220, R240, R234 ;  /* 0x00000000f0dc7229 */ /* 0x000fe400000000ea */
[----:B------:R-:W-:Y:S02]  /*d9a10*/  DFMA R32, R56, R204, R210 ;  /* 0x000000cc3820722b */ /* 0x000fe400000000d2 */
[----:B------:R-:W-:-:S05]  /*d9a20*/  DMUL R210, R38, R212 ;  /* 0x000000d426d27228 */ /* 0x000fca0000000000 */
[----:B------:R0:W-:Y:S02]  /*d9a30*/  STL.64 [R1+0x87f8], R32 ;  /* 0x0087f82001007387 */ /* 0x0001e40000100a00 */
[----:B0-----:R-:W-:Y:S02]  /*d9a40*/  DFMA R32, -R178, R112, -R240 ;  /* 0x00000070b220722b */ /* 0x001fe400000009f0 */
[----:B--2---:R-:W-:Y:S02]  /*d9a50*/  DMUL R202, R4, R46 ;  /* 0x0000002e04ca7228 */ /* 0x004fe40000000000 */
[----:B------:R-:W-:Y:S01]  /*d9a60*/  DMUL R222, R50, R168 ;  /* 0x000000a832de7228 */ /* 0x000fe20000000000 */
[----:B------:R-:W2:Y:S04]  /*d9a70*/  LDL.64 R4, [R1+0x8458] ;  /* 0x0084580001047983 */ /* 0x000ea80000100a00 */
[----:B------:R-:W2:Y:S01]  /*d9a80*/  LDL.64 R50, [R1+0x9f98] ;  /* 0x009f980001327983 */ /* 0x000ea20000100a00 */
[----:B------:R-:W-:-:S02]  /*d9a90*/  DFMA R212, R38, -R202, R208 ;  /* 0x800000ca26d4722b */ /* 0x000fc400000000d0 */
[----:B------:R-:W-:Y:S02]  /*d9aa0*/  DADD R208, -R76, R214 ;  /* 0x000000004cd07229 */ /* 0x000fe400000001d6 */
[----:B------:R-:W-:Y:S01]  /*d9ab0*/  DFMA R214, R14, R48, R220 ;  /* 0x000000300ed6722b */ /* 0x000fe200000000dc */
[----:B------:R-:W2:Y:S07]  /*d9ac0*/  LDL.64 R14, [R1+0x9f10] ;  /* 0x009f1000010e7983 */ /* 0x000eae0000100a00 */
[----:B------:R-:W-:-:S02]  /*d9ad0*/  DFMA R234, R178, R112, R214 ;  /* 0x00000070b2ea722b */ /* 0x000fc400000000d6 */
[----:B----4-:R-:W-:Y:S01]  /*d9ae0*/  DMUL R112, R94, R30 ;  /* 0x0000001e5e707228 */ /* 0x010fe20000000000 */
[----:B------:R-:W4:Y:S01]  /*d9af0*/  LDL.64 R30, [R1+0xa168] ;  /* 0x00a16800011e7983 */ /* 0x000f220000100a00 */
[----:B------:R-:W-:-:S03]  /*d9b00*/  DMUL R204, R56, R204 ;  /* 0x000000cc38cc7228 */ /* 0x000fc60000000000 */
[----:B------:R0:W-:Y:S01]  /*d9b10*/  STL.64 [R1+0x86c0], R48 ;  /* 0x0086c03001007387 */ /* 0x0001e20000100a00 */
[----:B------:R-:W-:Y:S02]  /*d9b20*/  DFMA R220, R38, -R202, R208 ;  /* 0x800000ca26dc722b */ /* 0x000fe400000000d0 */
[----:B0-----:R-:W-:Y:S02]  /*d9b30*/  DMUL R48, R60, R222 ;  /* 0x000000de3c307228 */ /* 0x001fe40000000000 */
[----:B------:R-:W-:-:S08]  /*d9b40*/  DADD R222, R210, R212 ;  /* 0x00000000d2de7229 */ /* 0x000fd000000000d4 */
[----:B------:R-:W-:Y:S01]  /*d9b50*/  DADD R208, R204, R222 ;  /* 0x00000000ccd07229 */ /* 0x000fe200000000de */
[----:B------:R3:W-:Y:S01]  /*d9b60*/  STL.64 [R1+0xadb0], R134 ;  /* 0x00adb08601007387 */ /* 0x0007e20000100a00 */
[----:B------:R-:W-:Y:S02]  /*d9b70*/  DADD R220, -R210, R220 ;  /* 0x00000000d2dc7229 */ /* 0x000fe400000001dc */
[C---:B------:R-:W-:Y:S01]  /*d9b80*/  DADD R212, -R48.reuse, R224 ;  /* 0x0000000030d47229 */ /* 0x040fe200000001e0 */
[----:B------:R0:W-:Y:S01]  /*d9b90*/  STL.64 [R1+0x8800], R32 ;  /* 0x0088002001007387 */ /* 0x0001e20000100a00 */
[----:B------:R-:W-:Y:S02]  /*d9ba0*/  DFMA R214, R48, 2, R226 ;  /* 0x4000000030d6782b */ /* 0x000fe400000000e2 */
[----:B------:R-:W-:Y:S02]  /*d9bb0*/  DFMA R244, R38, R202, -R112 ;  /* 0x000000ca26f4722b */ /* 0x000fe40000000870 */
[----:B------:R-:W-:-:S02]  /*d9bc0*/  DADD R242, R112, R208 ;  /* 0x0000000070f27229 */ /* 0x000fc400000000d0 */
[----:B----4-:R-:W-:Y:S01]  /*d9bd0*/  DMUL R222, R30, R136 ;  /* 0x000000881ede7228 */ /* 0x010fe20000000000 */
[----:B------:R-:W4:Y:S01]  /*d9be0*/  LDL.64 R30, [R1+0x9fb8] ;  /* 0x009fb800011e7983 */ /* 0x000f220000100a00 */
[----:B---3--:R-:W-:Y:S02]  /*d9bf0*/  DMUL R134, R26, R90 ;  /* 0x0000005a1a867228 */ /* 0x008fe40000000000 */
[----:B0-----:R-:W-:Y:S01]  /*d9c00*/  DFMA R32, R56, -R206, R200 ;  /* 0x800000ce3820722b */ /* 0x001fe200000000c8 */
[----:B------:R-:W-:Y:S01]  /*d9c10*/  UMOV UR12, 0xf4bbb049 ;  /* 0xf4bbb049000c7882 */ /* 0x000fe20000000000 */
[----:B------:R-:W-:Y:S01]  /*d9c20*/  DADD R246, R112, R220 ;  /* 0x0000000070f67229 */ /* 0x000fe200000000dc */
[----:B------:R-:W-:Y:S01]  /*d9c30*/  UMOV UR13, 0x3d76dead ;  /* 0x3d76dead000d7882 */ /* 0x000fe20000000000 */
[----:B------:R-:W-:Y:S01]  /*d9c40*/  DADD R112, -R210, R230 ;  /* 0x00000000d2707229 */ /* 0x000fe200000001e6 */
[----:B------:R0:W-:Y:S01]  /*d9c50*/  STL.64 [R1+0xacc8], R148 ;  /* 0x00acc89401007387 */ /* 0x0001e20000100a00 */
[----:B------:R-:W-:-:S02]  /*d9c60*/  DMUL R200, R56, R134 ;  /* 0x0000008638c87228 */ /* 0x000fc40000000000 */
[----:B------:R-:W-:Y:S02]  /*d9c70*/  DFMA R240, R56, R206, R212 ;  /* 0x000000ce38f0722b */ /* 0x000fe400000000d4 */
[----:B------:R-:W-:Y:S01]  /*d9c80*/  DMUL R232, R142, R64 ;  /* 0x000000408ee87228 */ /* 0x000fe20000000000 */
[----:B------:R1:W-:Y:S01]  /*d9c90*/  STL.64 [R1+0xaac0], R72 ;  /* 0x00aac04801007387 */ /* 0x0003e20000100a00 */
[----:B------:R-:W-:Y:S02]  /*d9ca0*/  DFMA R228, R56, -R206, R214 ;  /* 0x800000ce38e4722b */ /* 0x000fe400000000d6 */
[----:B------:R-:W-:Y:S01]  /*d9cb0*/  DADD R206, R200, R112 ;  /* 0x00000000c8ce7229 */ /* 0x000fe20000000070 */
[----:B------:R-:W-:Y:S01]  /*d9cc0*/  UMOV UR4, 0xbaf4cd2d ;  /* 0xbaf4cd2d00047882 */ /* 0x000fe20000000000 */
[----:B------:R-:W-:Y:S01]  /*d9cd0*/  DADD R212, R12, R88 ;  /* 0x000000000cd47229 */ /* 0x000fe20000000058 */
[----:B------:R-:W-:Y:S01]  /*d9ce0*/  UMOV UR5, 0x3d843b23 ;  /* 0x3d843b2300057882 */ /* 0x000fe20000000000 */
[----:B0-----:R-:W-:Y:S01]  /*d9cf0*/  DMUL R148, R198, UR12 ;  /* 0x0000000cc6947c28 */ /* 0x001fe20008000000 */
[----:B------:R-:W3:Y:S01]  /*d9d00*/  LDL.64 R26, [R1+0x9ee8] ;  /* 0x009ee800011a7983 */ /* 0x000ee20000100a00 */
[----:B--2---:R-:W-:-:S02]  /*d9d10*/  DMUL R14, R14, R72 ;  /* 0x000000480e0e7228 */ /* 0x004fc40000000000 */
[----:B------:R-:W-:Y:S02]  /*d9d20*/  DMUL R208, R100, R56 ;  /* 0x0000003864d07228 */ /* 0x000fe40000000000 */
[----:B-1----:R-:W-:Y:S02]  /*d9d30*/  DMUL R72, R96, R58 ;  /* 0x0000003a60487228 */ /* 0x002fe40000000000 */
[C---:B------:R-:W-:Y:S02]  /*d9d40*/  DMUL R112, R36.reuse, R232 ;  /* 0x000000e824707228 */ /* 0x040fe40000000000 */
[----:B------:R-:W-:Y:S02]  /*d9d50*/  DFMA R206, R36, -R148, R206 ;  /* 0x8000009424ce722b */ /* 0x000fe400000000ce */
[----:B------:R-:W-:Y:S01]  /*d9d60*/  DFMA R212, R38, R70, R212 ;  /* 0x0000004626d4722b */ /* 0x000fe200000000d4 */
[----:B------:R0:W-:Y:S01]  /*d9d70*/  STL.64 [R1+0x86a0], R134 ;  /* 0x0086a08601007387 */ /* 0x0001e20000100a00 */
[----:B------:R-:W-:-:S02]  /*d9d80*/  DMUL R96, R44, R208 ;  /* 0x000000d02c607228 */ /* 0x000fc40000000000 */
[----:B------:R-:W-:Y:S02]  /*d9d90*/  DFMA R208, R38, R72, R248 ;  /* 0x0000004826d0722b */ /* 0x000fe400000000f8 */
[----:B------:R-:W-:Y:S02]  /*d9da0*/  DMUL R52, R52, R4 ;  /* 0x0000000434347228 */ /* 0x000fe40000000000 */
[----:B------:R-:W-:Y:S02]  /*d9db0*/  DADD R214, -R112, R206 ;  /* 0x0000000070d67229 */ /* 0x000fe400000001ce */
[----:B------:R-:W-:Y:S02]  /*d9dc0*/  DADD R206, R68, R212 ;  /* 0x0000000044ce7229 */ /* 0x000fe400000000d4 */
[----:B0-----:R-:W-:Y:S02]  /*d9dd0*/  DMUL R134, R50, R44 ;  /* 0x0000002c32867228 */ /* 0x001fe40000000000 */
[----:B------:R-:W-:Y:S01]  /*d9de0*/  DMUL R50, R218, UR4 ;  /* 0x00000004da327c28 */ /* 0x000fe20008000000 */
[----:B------:R0:W-:Y:S01]  /*d9df0*/  STL.64 [R1+0xad58], R106 ;  /* 0x00ad586a01007387 */ /* 0x0001e20000100a00 */
[----:B------:R-:W-:-:S02]  /*d9e00*/  DADD R220, -R96, R208 ;  /* 0x0000000060dc7229 */ /* 0x000fc400000001d0 */
[----:B------:R-:W-:Y:S01]  /*d9e10*/  DMUL R208, R36, R52 ;  /* 0x0000003424d07228 */ /* 0x000fe20000000000 */
[----:B------:R1:W-:Y:S01]  /*d9e20*/  STL.64 [R1+0x84c8], R12 ;  /* 0x0084c80c01007387 */ /* 0x0003e20000100a00 */
[----:B------:R-:W-:Y:S02]  /*d9e30*/  DMUL R226, R130, R126 ;  /* 0x0000007e82e27228 */ /* 0x000fe40000000000 */
[----:B------:R-:W-:Y:S02]  /*d9e40*/  DFMA R214, R36, -R50, R214 ;  /* 0x8000003224d6722b */ /* 0x000fe400000000d6 */
[----:B------:R-:W-:Y:S01]  /*d9e50*/  DADD R212, R48, R206 ;  /* 0x0000000030d47229 */ /* 0x000fe200000000ce */
[----:B0-----:R-:W2:Y:S04]  /*d9e60*/  LDL.64 R106, [R1+0xa170] ;  /* 0x00a17000016a7983 */ /* 0x001ea80000100a00 */
[----:B-1----:R-:W2:Y:S01]  /*d9e70*/  LDL.64 R12, [R1+0x9f78] ;  /* 0x009f7800010c7983 */ /* 0x002ea20000100a00 */
[----:B------:R-:W-:-:S02]  /*d9e80*/  DMUL R202, R132, R56 ;  /* 0x0000003884ca7228 */ /* 0x000fc40000000000 */
[----:B------:R-:W-:Y:S01]  /*d9e90*/  DMUL R88, R36, R226 ;  /* 0x000000e224587228 */ /* 0x000fe20000000000 */
[----:B------:R0:W-:Y:S01]  /*d9ea0*/  STL.64 [R1+0xac68], R32 ;  /* 0x00ac682001007387 */ /* 0x0001e20000100a00 */
[----:B------:R-:W-:-:S03]  /*d9eb0*/  DADD R226, -R18, R234 ;  /* 0x0000000012e27229 */ /* 0x000fc600000001ea */
[----:B------:R-:W-:Y:S04]  /*d9ec0*/  STL.64 [R1+0x8620], R6 ;  /* 0x0086200601007387 */ /* 0x000fe80000100a00 */
[----:B------:R1:W-:Y:S04]  /*d9ed0*/  STL.64 [R1+0x84b8], R24 ;  /* 0x0084b81801007387 */ /* 0x0003e80000100a00 */
[----:B0-----:R-:W2:Y:S04]  /*d9ee0*/  LDL.64 R32, [R1+0x9f28] ;  /* 0x009f280001207983 */ /* 0x001ea80000100a00 */
[----:B------:R-:W-:Y:S01]  /*d9ef0*/  STL.64 [R1+0x85c8], R14 ;  /* 0x0085c80e01007387 */ /* 0x000fe20000100a00 */
[----:B----4-:R-:W-:Y:S01]  /*d9f00*/  DMUL R248, R30, R44 ;  /* 0x0000002c1ef87228 */ /* 0x010fe20000000000 */
[----:B------:R-:W-:Y:S01]  /*d9f10*/  UMOV UR4, 0x812dea11 ;  /* 0x812dea1100047882 */ /* 0x000fe20000000000 */
[----:B------:R-:W-:Y:S01]  /*d9f20*/  DMUL R30, R56, R222 ;  /* 0x000000de381e7228 */ /* 0x000fe20000000000 */
[----:B------:R-:W-:Y:S01]  /*d9f30*/  UMOV UR5, 0x3d919799 ;  /* 0x3d91979900057882 */ /* 0x000fe20000000000 */
[----:B------:R-:W-:Y:S01]  /*d9f40*/  DFMA R222, R38, -R134, R220 ;  /* 0x8000008626de722b */ /* 0x000fe200000000dc */
[----:B------:R0:W-:Y:S01]  /*d9f50*/  STL.64 [R1+0xad90], R236 ;  /* 0x00ad90ec01007387 */ /* 0x0001e20000100a00 */
[----:B------:R-:W-:-:S02]  /*d9f60*/  DADD R220, -R208, R214 ;  /* 0x00000000d0dc7229 */ /* 0x000fc400000001d6 */
[----:B------:R-:W-:Y:S02]  /*d9f70*/  DADD R214, R24, R212 ;  /* 0x0000000018d67229 */ /* 0x000fe400000000d4 */
[----:B---3--:R-:W-:Y:S01]  /*d9f80*/  DMUL R26, R26, R178 ;  /* 0x000000b21a1a7228 */ /* 0x008fe20000000000 */
[----:B-1----:R-:W3:Y:S01]  /*d9f90*/  LDL.64 R24, [R1+0xa430] ;  /* 0x00a4300001187983 */ /* 0x002ee20000100a00 */
[----:B------:R-:W-:-:S04]  /*d9fa0*/  DFMA R212, R178, -R202, R228 ;  /* 0x800000cab2d4722b */ /* 0x000fc800000000e4 */
[----:B------:R-:W-:Y:S01]  /*d9fb0*/  DFMA R228, R168, R14, R214 ;  /* 0x0000000ea8e4722b */ /* 0x000fe200000000d6 */
[----:B0-----:R-:W4:Y:S01]  /*d9fc0*/  LDL.64 R236, [R1+0xa428] ;  /* 0x00a4280001ec7983 */ /* 0x001f220000100a00 */
[----:B------:R-:W-:-:S03]  /*d9fd0*/  DFMA R214, R46, R6, R226 ;  /* 0x000000062ed6722b */ /* 0x000fc600000000e2 */
[----:B------:R-:W4:Y:S04]  /*d9fe0*/  LDL.64 R6, [R1+0x9f40] ;  /* 0x009f400001067983 */ /* 0x000f280000100a00 */
[----:B------:R-:W4:Y:S01]  /*d9ff0*/  LDL.64 R14, [R1+0x9fa8] ;  /* 0x009fa800010e7983 */ /* 0x000f220000100a00 */
[----:B------:R-:W-:Y:S02]  /*da000*/  DMUL R130, R170, UR4 ;  /* 0x00000004aa827c28 */ /* 0x000fe40008000000 */
[----:B------:R-:W-:Y:S01]  /*da010*/  DADD R224, R30, R222 ;  /* 0x000000001ee07229 */ /* 0x000fe200000000de */
[----:B------:R0:W-:Y:S04]  /*da020*/  STL.64 [R1+0x8728], R72 ;  /* 0x0087284801007387 */ /* 0x0001e80000100a00 */
[----:B------:R1:W-:Y:S01]  /*da030*/  STL.64 [R1+0x8478], R48 ;  /* 0x0084783001007387 */ /* 0x0003e20000100a00 */
[----:B------:R-:W-:-:S02]  /*da040*/  DFMA R222, R36, -R130, R220 ;  /* 0x8000008224de722b */ /* 0x000fc400000000dc */
[----:B------:R-:W-:Y:S01]  /*da050*/  DFMA R224, R44, -R26, R224 ;  /* 0x8000001a2ce0722b */ /* 0x000fe200000000e0 */
[----:B------:R1:W-:Y:S01]  /*da060*/  STL.64 [R1+0xad88], R154 ;  /* 0x00ad889a01007387 */ /* 0x0003e20000100a00 */
[----:B------:R-:W-:-:S03]  /*da070*/  DADD R220, R76, R212 ;  /* 0x000000004cdc7229 */ /* 0x000fc600000000d4 */
[----:B0-----:R-:W4:Y:S01]  /*da080*/  LDL.64 R72, [R1+0xa290] ;  /* 0x00a2900001487983 */ /* 0x001f220000100a00 */
[----:B------:R-:W-:Y:S02]  /*da090*/  DADD R212, -R88, R222 ;  /* 0x0000000058d47229 */ /* 0x000fe400000001de */
[----:B------:R-:W-:Y:S01]  /*da0a0*/  DFMA R222, R46, -R248, R224 ;  /* 0x800000f82ede722b */ /* 0x000fe200000000e0 */
[----:B------:R-:W4:Y:S01]  /*da0b0*/  LDL.64 R132, [R1+0xa340] ;  /* 0x00a3400001847983 */ /* 0x000f220000100a00 */
[----:B--2---:R-:W-:-:S03]  /*da0c0*/  DMUL R230, R106, R124 ;  /* 0x0000007c6ae67228 */ /* 0x004fc60000000000 */
[----:B------:R0:W-:Y:S01]  /*da0d0*/  STL.64 [R1+0x8670], R52 ;  /* 0x0086703401007387 */ /* 0x0001e20000100a00 */
[----:B------:R-:W-:-:S03]  /*da0e0*/  DMUL R12, R12, R216 ;  /* 0x000000d80c0c7228 */ /* 0x000fc60000000000 */
[----:B------:R-:W2:Y:S01]  /*da0f0*/  LDL.64 R106, [R1+0xa060] ;  /* 0x00a06000016a7983 */ /* 0x000ea20000100a00 */
[----:B------:R-:W-:Y:S02]  /*da100*/  DFMA R226, R18, 2, R228 ;  /* 0x4000000012e2782b */ /* 0x000fe400000000e4 */
[----:B-1----:R-:W-:Y:S01]  /*da110*/  DMUL R48, R36, R230 ;  /* 0x000000e624307228 */ /* 0x002fe20000000000 */
[----:B------:R-:W2:Y:S01]  /*da120*/  LDL.64 R154, [R1+0xa420] ;  /* 0x00a42000019a7983 */ /* 0x000ea20000100a00 */
[C---:B------:R-:W-:Y:S02]  /*da130*/  DFMA R224, R46.reuse, -R194, R220 ;  /* 0x800000c22ee0722b */ /* 0x040fe400000000dc */
[----:B------:R-:W-:Y:S01]  /*da140*/  DFMA R230, R46, R248, -R12 ;  /* 0x000000f82ee6722b */ /* 0x000fe2000000080c */
[----:B0-----:R-:W2:Y:S01]  /*da150*/  LDL.64 R52, [R1+0xa2b0] ;  /* 0x00a2b00001347983 */ /* 0x001ea20000100a00 */
[----:B------:R-:W-:Y:S02]  /*da160*/  DADD R220, -R192, R214 ;  /* 0x00000000c0dc7229 */ /* 0x000fe400000001d6 */
[----:B------:R-:W-:-:S02]  /*da170*/  DMUL R206, R32, R216 ;  /* 0x000000d820ce7228 */ /* 0x000fc40000000000 */
[----:B------:R-:W-:Y:S01]  /*da180*/  DADD R214, R12, R222 ;  /* 0x000000000cd67229 */ /* 0x000fe200000000de */
[----:B------:R-:W2:Y:S01]  /*da190*/  LDL.64 R32, [R1+0xa338] ;  /* 0x00a3380001207983 */ /* 0x000ea20000100a00 */
[----:B------:R-:W-:Y:S02]  /*da1a0*/  DADD R212, -R48, R212 ;  /* 0x0000000030d47229 */ /* 0x000fe400000001d4 */
[----:B------:R-:W-:Y:S02]  /*da1b0*/  DFMA R222, R18, 2, R210 ;  /* 0x4000000012de782b */ /* 0x000fe400000000d2 */
[C---:B------:R-:W-:Y:S02]  /*da1c0*/  DADD R226, R210.reuse, R226 ;  /* 0x00000000d2e27229 */ /* 0x040fe400000000e2 */
[----:B------:R-:W-:Y:S02]  /*da1d0*/  DADD R18, R210, R224 ;  /* 0x00000000d2127229 */ /* 0x000fe400000000e0 */
[----:B------:R-:W-:-:S02]  /*da1e0*/  DFMA R142, R66, -R206, R230 ;  /* 0x800000ce428e722b */ /* 0x000fc400000000e6 */
[CC--:B------:R-:W-:Y:S02]  /*da1f0*/  DFMA R210, R178.reuse, -R202.reuse, R250 ;  /* 0x800000cab2d2722b */ /* 0x0c0fe400000000fa */
[----:B------:R-:W-:Y:S01]  /*da200*/  DFMA R230, R178, R202, -R204 ;  /* 0x000000cab2e6722b */ /* 0x000fe200000008cc */
[----:B------:R0:W-:Y:S01]  /*da210*/  STL.64 [R1+0x8848], R70 ;  /* 0x0088484601007387 */ /* 0x0001e20000100a00 */
[----:B------:R-:W-:-:S03]  /*da220*/  DFMA R100, R66, -R206, R220 ;  /* 0x800000ce4264722b */ /* 0x000fc600000000dc */
[----:B------:R1:W-:Y:S01]  /*da230*/  STL.64 [R1+0x8470], R68 ;  /* 0x0084704401007387 */ /* 0x0003e20000100a00 */
[CC--:B0-----:R-:W-:Y:S02]  /*da240*/  DFMA R70, R66.reuse, R206.reuse, R212 ;  /* 0x000000ce4246722b */ /* 0x0c1fe400000000d4 */
[----:B-1----:R-:W-:Y:S02]  /*da250*/  DFMA R68, R66, R206, R214 ;  /* 0x000000ce4244722b */ /* 0x002fe400000000d6 */
[C---:B------:R-:W-:Y:S02]  /*da260*/  DADD R206, R204.reuse, R240 ;  /* 0x00000000ccce7229 */ /* 0x040fe400000000f0 */
[----:B------:R-:W-:Y:S02]  /*da270*/  DADD R204, -R204, R18 ;  /* 0x00000000cccc7229 */ /* 0x000fe40000000112 */
[----:B---3--:R-:W-:Y:S02]  /*da280*/  DMUL R18, R24, R78 ;  /* 0x0000004e18127228 */ /* 0x008fe40000000000 */
[----:B----4-:R-:W-:Y:S01]  /*da290*/  DMUL R202, R6, R94 ;  /* 0x0000005e06ca7228 */ /* 0x010fe20000000000 */
[----:B------:R-:W3:Y:S01]  /*da2a0*/  LDL.64 R6, [R1+0xa210] ;  /* 0x00a2100001067983 */ /* 0x000ee20000100a00 */
[----:B------:R-:W-:-:S03]  /*da2b0*/  DMUL R78, R14, R172 ;  /* 0x000000ac0e4e7228 */ /* 0x000fc60000000000 */
[----:B------:R-:W4:Y:S01]  /*da2c0*/  LDL.64 R14, [R1+0x9d38] ;  /* 0x009d3800010e7983 */ /* 0x000f220000100a00 */
[----:B------:R-:W-:Y:S02]  /*da2d0*/  DFMA R234, R46, R194, -R200 ;  /* 0x000000c22eea722b */ /* 0x000fe400000008c8 */
[C---:B------:R-:W-:Y:S01]  /*da2e0*/  DADD R194, R200.reuse, R206 ;  /* 0x00000000c8c27229 */ /* 0x040fe200000000ce */
[----:B------:R0:W-:Y:S01]  /*da2f0*/  STL.64 [R1+0x85b0], R30 ;  /* 0x0085b01e01007387 */ /* 0x0001e20000100a00 */
[----:B------:R-:W-:Y:S02]  /*da300*/  DADD R200, -R200, R204 ;  /* 0x00000000c8c87229 */ /* 0x000fe400000001cc */
[C---:B------:R-:W-:Y:S02]  /*da310*/  DMUL R24, R56.reuse, R18 ;  /* 0x0000001238187228 */ /* 0x040fe40000000000 */
[----:B------:R-:W-:Y:S02]  /*da320*/  DFMA R18, R56, -R202, R244 ;  /* 0x800000ca3812722b */ /* 0x000fe400000000f4 */
[CC--:B0-----:R-:W-:Y:S01]  /*da330*/  DMUL R30, R196.reuse, R78.reuse ;  /* 0x0000004ec41e7228 */ /* 0x0c1fe20000000000 */
[----:B------:R0:W-:Y:S01]  /*da340*/  STL.64 [R1+0xad00], R68 ;  /* 0x00ad004401007387 */ /* 0x0001e20000100a00 */
[----:B------:R-:W-:-:S02]  /*da350*/  DFMA R220, R196, R78, R226 ;  /* 0x0000004ec4dc722b */ /* 0x000fc400000000e2 */
[----:B------:R-:W-:Y:S02]  /*da360*/  DFMA R226, R56, -R202, R200 ;  /* 0x800000ca38e2722b */ /* 0x000fe400000000c8 */
[----:B------:R-:W-:Y:S02]  /*da370*/  DFMA R212, R196, R78, R222 ;  /* 0x0000004ec4d4722b */ /* 0x000fe400000000de */
[----:B------:R-:W-:Y:S01]  /*da380*/  DADD R200, R24, -R30 ;  /* 0x0000000018c87229 */ /* 0x000fe2000000081e */
[----:B------:R1:W-:Y:S01]  /*da390*/  STL.64 [R1+0x8a90], R18 ;  /* 0x008a901201007387 */ /* 0x0003e20000100a00 */
[CC--:B------:R-:W-:Y:S02]  /*da3a0*/  DFMA R206, R56.reuse, R202.reuse, R194 ;  /* 0x000000ca38ce722b */ /* 0x0c0fe400000000c2 */
[----:B------:R-:W-:Y:S02]  /*da3b0*/  DFMA R222, R56, R202, R242 ;  /* 0x000000ca38de722b */ /* 0x000fe400000000f2 */
[----:B0-----:R-:W-:-:S02]  /*da3c0*/  DMUL R68, R236, R172 ;  /* 0x000000acec447228 */ /* 0x001fc40000000000 */
[----:B--2---:R-:W-:Y:S02]  /*da3d0*/  DMUL R154, R154, R80 ;  /* 0x000000509a9a7228 */ /* 0x004fe40000000000 */
[----:B---3--:R-:W-:Y:S01]  /*da3e0*/  DMUL R6, R6, R172 ;  /* 0x000000ac06067228 */ /* 0x008fe20000000000 */
[----:B------:R-:W-:Y:S01]  /*da3f0*/  UMOV UR4, 0x6e5b0120 ;  /* 0x6e5b012000047882 */ /* 0x000fe20000000000 */
[----:B------:R-:W-:Y:S01]  /*da400*/  DMUL R202, R106, R146 ;  /* 0x000000926aca7228 */ /* 0x000fe20000000000 */
[----:B------:R-:W-:Y:S01]  /*da410*/  UMOV UR5, 0x3d0b0587 ;  /* 0x3d0b058700057882 */ /* 0x000fe20000000000 */
[----:B-1----:R-:W-:Y:S01]  /*da420*/  DMUL R18, R72, R172 ;  /* 0x000000ac48127228 */ /* 0x002fe20000000000 */
[----:B------:R-:W-:Y:S01]  /*da430*/  STL.64 [R1+0x8928], R24 ;  /* 0x0089281801007387 */ /* 0x000fe20000100a00 */
[----:B------:R-:W-:Y:S02]  /*da440*/  DADD R78, -R76, R210 ;  /* 0x000000004c4e7229 */ /* 0x000fe400000001d2 */
[----:B------:R-:W-:Y:S01]  /*da450*/  DFMA R204, R38, -R68, R200 ;  /* 0x8000004426cc722b */ /* 0x000fe200000000c8 */
[----:B------:R-:W-:Y:S01]  /*da460*/  STL.64 [R1+0xac70], R94 ;  /* 0x00ac705e01007387 */ /* 0x000fe20000100a00 */
[----:B------:R-:W-:-:S02]  /*da470*/  DMUL R194, R132, R172 ;  /* 0x000000ac84c27228 */ /* 0x000fc40000000000 */
[----:B------:R-:W-:Y:S01]  /*da480*/  DADD R206, R24, R206 ;  /* 0x0000000018ce7229 */ /* 0x000fe200000000ce */
[----:B------:R-:W2:Y:S01]  /*da490*/  LDL.64 R242, [R1+0x8af0] ;  /* 0x008af00001f27983 */ /* 0x000ea20000100a00 */
[----:B------:R-:W-:Y:S02]  /*da4a0*/  DFMA R200, R38, -R68, R246 ;  /* 0x8000004426c8722b */ /* 0x000fe400000000f6 */
[----:B------:R-:W-:Y:S02]  /*da4b0*/  DMUL R202, R56, R202 ;  /* 0x000000ca38ca7228 */ /* 0x000fe40000000000 */
[----:B------:R-:W-:Y:S02]  /*da4c0*/  DMUL R106, R52, R172 ;  /* 0x000000ac346a7228 */ /* 0x000fe40000000000 */
[----:B------:R-:W-:Y:S01]  /*da4d0*/  DFMA R78, R178, -R18, R78 ;  /* 0x80000012b24e722b */ /* 0x000fe2000000004e */
[----:B------:R0:W-:Y:S01]  /*da4e0*/  STL.64 [R1+0x87a0], R6 ;  /* 0x0087a00601007387 */ /* 0x0001e20000100a00 */
[----:B------:R-:W-:-:S02]  /*da4f0*/  DMUL R72, R32, R172 ;  /* 0x000000ac20487228 */ /* 0x000fc40000000000 */
[CC--:B------:R-:W-:Y:S01]  /*da500*/  DFMA R228, -R38.reuse, R194.reuse, R204 ;  /* 0x000000c226e4722b */ /* 0x0c0fe200000001cc */
[----:B------:R-:W3:Y:S01]  /*da510*/  LDL.64 R52, [R1+0x9ef8] ;  /* 0x009ef80001347983 */ /* 0x000ee20000100a00 */
[CC--:B------:R-:W-:Y:S02]  /*da520*/  DFMA R214, R38.reuse, R194.reuse, R206 ;  /* 0x000000c226d6722b */ /* 0x0c0fe400000000ce */
[----:B------:R-:W-:Y:S01]  /*da530*/  DFMA R224, -R38, R194, R200 ;  /* 0x000000c226e0722b */ /* 0x000fe200000001c8 */
[----:B------:R-:W2:Y:S01]  /*da540*/  LDL.64 R32, [R1+0xa2e8] ;  /* 0x00a2e80001207983 */ /* 0x000ea20000100a00 */
[----:B------:R-:W-:Y:S02]  /*da550*/  DMUL R172, R146, R154 ;  /* 0x0000009a92ac7228 */ /* 0x000fe40000000000 */
[----:B------:R-:W-:Y:S02]  /*da560*/  DFMA R194, R38, R194, -R202 ;  /* 0x000000c226c2722b */ /* 0x000fe400000008ca */
[----:B------:R-:W-:-:S02]  /*da570*/  DFMA R78, R178, -R106, R78 ;  /* 0x8000006ab24e722b */ /* 0x000fc4000000004e */
[----:B----4-:R-:W-:Y:S02]  /*da580*/  DMUL R200, R14, R146 ;  /* 0x000000920ec87228 */ /* 0x010fe40000000000 */
[----:B------:R-:W-:Y:S01]  /*da590*/  DFMA R206, R46, R72, R220 ;  /* 0x000000482ece722b */ /* 0x000fe200000000dc */
[----:B------:R-:W4:Y:S01]  /*da5a0*/  LDL.64 R14, [R1+0xa410] ;  /* 0x00a41000010e7983 */ /* 0x000f220000100a00 */
[----:B------:R-:W-:Y:S02]  /*da5b0*/  DADD R194, -R172, R194 ;  /* 0x00000000acc27229 */ /* 0x000fe400000001c2 */
[C---:B------:R-:W-:Y:S02]  /*da5c0*/  DFMA R78, R46.reuse, R6, R78 ;  /* 0x000000062e4e722b */ /* 0x040fe4000000004e */
[----:B------:R-:W-:-:S04]  /*da5d0*/  DFMA R204, R46, R72, R212 ;  /* 0x000000482ecc722b */ /* 0x000fc800000000d4 */
[----:B------:R-:W-:Y:S02]  /*da5e0*/  DFMA R220, R46, -R200, R194 ;  /* 0x800000c82edc722b */ /* 0x000fe400000000c2 */
[----:B------:R-:W-:Y:S02]  /*da5f0*/  DADD R194, R202, R78 ;  /* 0x00000000cac27229 */ /* 0x000fe4000000004e */
[C---:B------:R-:W-:Y:S02]  /*da600*/  DFMA R78, R46.reuse, -R72, R222 ;  /* 0x800000482e4e722b */ /* 0x040fe400000000de */
[CC--:B------:R-:W-:Y:S02]  /*da610*/  DFMA R204, R46.reuse, R6.reuse, R204 ;  /* 0x000000062ecc722b */ /* 0x0c0fe400000000cc */
[----:B------:R-:W-:-:S04]  /*da620*/  DFMA R210, R46, R6, R206 ;  /* 0x000000062ed2722b */ /* 0x000fc800000000ce */
[----:B------:R-:W-:Y:S01]  /*da630*/  DFMA R78, -R46, R6, R78 ;  /* 0x000000062e4e722b */ /* 0x000fe2000000014e */
[----:B0-----:R-:W2:Y:S01]  /*da640*/  LDL.64 R6, [R1+0xa2c8] ;  /* 0x00a2c80001067983 */ /* 0x001ea20000100a00 */
[----:B------:R-:W-:Y:S02]  /*da650*/  DMUL R132, R180, UR4 ;  /* 0x00000004b4847c28 */ /* 0x000fe40008000000 */
[----:B------:R-:W-:Y:S01]  /*da660*/  DADD R212, -R24, R226 ;  /* 0x0000000018d47229 */ /* 0x000fe200000001e2 */
[----:B------:R-:W4:Y:S01]  /*da670*/  LDL.64 R24, [R1+0xa238] ;  /* 0x00a2380001187983 */ /* 0x000f220000100a00 */
[----:B------:R-:W-:-:S04]  /*da680*/  DFMA R94, R46, R200, R230 ;  /* 0x000000c82e5e722b */ /* 0x000fc800000000e6 */
[-C--:B------:R-:W-:Y:S02]  /*da690*/  DFMA R206, R196, R132.reuse, R204 ;  /* 0x00000084c4ce722b */ /* 0x080fe400000000cc */
[----:B------:R-:W-:Y:S01]  /*da6a0*/  DADD R194, R172, R194 ;  /* 0x00000000acc27229 */ /* 0x000fe200000000c2 */
[----:B------:R0:W-:Y:S01]  /*da6b0*/  STL.64 [R1+0x8568], R68 ;  /* 0x0085684401007387 */ /* 0x0001e20000100a00 */
[----:B------:R-:W-:Y:S02]  /*da6c0*/  DFMA R204, R196, R132, R210 ;  /* 0x00000084c4cc722b */ /* 0x000fe400000000d2 */
[----:B------:R-:W-:Y:S02]  /*da6d0*/  DFMA R210, R178, R106, R214 ;  /* 0x0000006ab2d2722b */ /* 0x000fe400000000d6 */
[----:B------:R-:W-:Y:S01]  /*da6e0*/  DFMA R236, R46, R200, R206 ;  /* 0x000000c82eec722b */ /* 0x000fe200000000ce */
[----:B------:R1:W-:Y:S01]  /*da6f0*/  STL.64 [R1+0x8780], R106 ;  /* 0x0087806a01007387 */ /* 0x0003e20000100a00 */
[----:B------:R-:W-:-:S03]  /*da700*/  DFMA R206, R38, R68, R212 ;  /* 0x0000004426ce722b */ /* 0x000fc600000000d4 */
[----:B------:R1:W-:Y:S04]  /*da710*/  STL.64 [R1+0x8980], R94 ;  /* 0x0089805e01007387 */ /* 0x0003e80000100a00 */
[----:B0-----:R-:W4:Y:S01]  /*da720*/  LDL.64 R68, [R1+0xa418] ;  /* 0x00a4180001447983 */ /* 0x001f220000100a00 */
[----:B-1----:R-:W-:-:S03]  /*da730*/  DFMA R106, R46, R200, R194 ;  /* 0x000000c82e6a722b */ /* 0x002fc600000000c2 */
[----:B------:R-:W4:Y:S04]  /*da740*/  LDL.64 R94, [R1+0x8958] ;  /* 0x00895800015e7983 */ /* 0x000f280000100a00 */
[----:B------:R0:W-:Y:S02]  /*da750*/  STL.64 [R1+0x87d8], R106 ;  /* 0x0087d86a01007387 */ /* 0x0001e40000100a00 */
[----:B0-----:R-:W-:-:S07]  /*da760*/  DFMA R106, R178, -R18, R228 ;  /* 0x80000012b26a722b */ /* 0x001fce00000000e4 */
[----:B------:R3:W-:Y:S02]  /*da770*/  STL.64 [R1+0x89c0], R106 ;  /* 0x0089c06a01007387 */ /* 0x0007e40000100a00 */
[----:B---3--:R-:W-:Y:S02]  /*da780*/  DMUL R106, R52, R4 ;  /* 0x00000004346a7228 */ /* 0x008fe40000000000 */
[----:B--2---:R-:W-:Y:S01]  /*da790*/  DMUL R52, R170, R6 ;  /* 0x00000006aa347228 */ /* 0x004fe20000000000 */
[----:B------:R-:W2:Y:S01]  /*da7a0*/  LDL.64 R6, [R1+0xa1f0] ;  /* 0x00a1f00001067983 */ /* 0x000ea20000100a00 */
[----:B----4-:R-:W-:-:S03]  /*da7b0*/  DMUL R150, R14, R150 ;  /* 0x000000960e967228 */ /* 0x010fc60000000000 */
[----:B------:R-:W3:Y:S01]  /*da7c0*/  LDL.64 R14, [R1+0xa1e0] ;  /* 0x00a1e000010e7983 */ /* 0x000ee20000100a00 */
[----:B------:R-:W-:Y:S02]  /*da7d0*/  DFMA R212, R46, -R200, R78 ;  /* 0x800000c82ed4722b */ /* 0x000fe4000000004e */
[----:B------:R-:W-:Y:S02]  /*da7e0*/  DFMA R78, R178, R18, R224 ;  /* 0x00000012b24e722b */ /* 0x000fe400000000e0 */
[----:B------:R-:W-:Y:S01]  /*da7f0*/  DMUL R32, R32, R146 ;  /* 0x0000009220207228 */ /* 0x000fe20000000000 */
[----:B------:R0:W-:Y:S06]  /*da800*/  STL.64 [R1+0x88b8], R132 ;  /* 0x0088b88401007387 */ /* 0x0001ec0000100a00 */
[----:B------:R1:W-:Y:S01]  /*da810*/  STL.64 [R1+0x87c0], R32 ;  /* 0x0087c02001007387 */ /* 0x0003e20000100a00 */
[----:B------:R-:W-:-:S03]  /*da820*/  DFMA R78, R128, R32, R78 ;  /* 0x00000020804e722b */ /* 0x000fc6000000004e */
[----:B0-----:R-:W4:Y:S01]  /*da830*/  LDL.64 R132, [R1+0x9cc0] ;  /* 0x009cc00001847983 */ /* 0x001f220000100a00 */
[----:B-1----:R-:W-:-:S03]  /*da840*/  DMUL R32, R170, R24 ;  /* 0x00000018aa207228 */ /* 0x002fc60000000000 */
[----:B------:R-:W4:Y:S01]  /*da850*/  LDL.64 R24, [R1+0xa118] ;  /* 0x00a1180001187983 */ /* 0x000f220000100a00 */
[----:B------:R-:W-:Y:S01]  /*da860*/  UMOV UR4, 0xb299048d ;  /* 0xb299048d00047882 */ /* 0x000fe20000000000 */
[----:B------:R-:W-:Y:S01]  /*da870*/  UMOV UR5, 0x3d7d33f9 ;  /* 0x3d7d33f900057882 */ /* 0x000fe20000000000 */
[----:B------:R-:W-:Y:S02]  /*da880*/  DFMA R200, R46, R200, R204 ;  /* 0x000000c82ec8722b */ /* 0x000fe400000000cc */
[----:B------:R-:W-:Y:S02]  /*da890*/  DMUL R80, R80, UR4 ;  /* 0x0000000450507c28 */ /* 0x000fe40008000000 */
[----:B------:R-:W-:Y:S02]  /*da8a0*/  DFMA R172, R180, 1300, -R172 ;  /* 0x40945000b4ac782b */ /* 0x000fe400000008ac */
[----:B------:R-:W-:Y:S02]  /*da8b0*/  DFMA R18, R178, R18, R206 ;  /* 0x00000012b212722b */ /* 0x000fe400000000ce */
[----:B------:R-:W-:Y:S01]  /*da8c0*/  DMUL R74, R68, R74 ;  /* 0x0000004a444a7228 */ /* 0x000fe20000000000 */
[----:B------:R-:W4:Y:S01]  /*da8d0*/  LDL.64 R68, [R1+0xa2d0] ;  /* 0x00a2d00001447983 */ /* 0x000f220000100a00 */
[----:B------:R-:W-:-:S02]  /*da8e0*/  DADD R200, R94, R200 ;  /* 0x000000005ec87229 */ /* 0x000fc400000000c8 */
[----:B------:R-:W-:Y:S02]  /*da8f0*/  DFMA R128, R56, -R80, R172 ;  /* 0x800000503880722b */ /* 0x000fe400000000ac */
[----:B------:R-:W-:Y:S01]  /*da900*/  DADD R18, -R202, R18 ;  /* 0x00000000ca127229 */ /* 0x000fe20000000112 */
[----:B------:R-:W-:Y:S03]  /*da910*/  STL.64 [R1+0x8650], R32 ;  /* 0x0086502001007387 */ /* 0x000fe60000100a00 */
[----:B------:R-:W-:Y:S01]  /*da920*/  DFMA R200, R36, R148, R200 ;  /* 0x0000009424c8722b */ /* 0x000fe200000000c8 */
[----:B------:R0:W-:Y:S03]  /*da930*/  STL.64 [R1+0x8778], R128 ;  /* 0x0087788001007387 */ /* 0x0001e60000100a00 */
[----:B------:R-:W-:-:S02]  /*da940*/  DFMA R18, R56, -R80, R18 ;  /* 0x800000503812722b */ /* 0x000fc40000000012 */
[----:B0-----:R-:W-:Y:S02]  /*da950*/  DMUL R128, R38, R32 ;  /* 0x0000002026807228 */ /* 0x001fe40000000000 */
[----:B------:R-:W-:Y:S02]  /*da960*/  DMUL R32, R56, R74 ;  /* 0x0000004a38207228 */ /* 0x000fe40000000000 */
[----:B------:R-:W-:-:S06]  /*da970*/  DFMA R206, R36, R232, R200 ;  /* 0x000000e824ce722b */ /* 0x000fcc00000000c8 */
[----:B------:R-:W-:Y:S02]  /*da980*/  DADD R200, -R32, R18 ;  /* 0x0000000020c87229 */ /* 0x000fe40000000112 */
[----:B--2---:R-:W-:Y:S01]  /*da990*/  DMUL R18, R6, R170 ;  /* 0x000000aa06127228 */ /* 0x004fe20000000000 */
[----:B------:R-:W2:Y:S01]  /*da9a0*/  LDL.64 R6, [R1+0x9ea0] ;  /* 0x009ea00001067983 */ /* 0x000ea20000100a00 */
[----:B------:R-:W-:-:S08]  /*da9b0*/  DFMA R194, R46, R72, R210 ;  /* 0x000000482ec2722b */ /* 0x000fd000000000d2 */
[----:B------:R-:W-:Y:S02]  /*da9c0*/  DADD R194, R202, R194 ;  /* 0x00000000cac27229 */ /* 0x000fe400000000c2 */
[----:B------:R-:W-:-:S06]  /*da9d0*/  DFMA R202, R56, R106, R208 ;  /* 0x0000006a38ca722b */ /* 0x000fcc00000000d0 */
[----:B------:R-:W-:Y:S02]  /*da9e0*/  DFMA R172, R56, R80, R194 ;  /* 0x0000005038ac722b */ /* 0x000fe400000000c2 */
[----:B------:R-:W-:Y:S02]  /*da9f0*/  DFMA R194, R38, -R52, R202 ;  /* 0x8000003426c2722b */ /* 0x000fe400000000ca */
[----:B------:R-:W-:Y:S02]  /*daa00*/  DMUL R150, R56, R150 ;  /* 0x0000009638967228 */ /* 0x000fe40000000000 */
[----:B---3--:R-:W-:Y:S01]  /*daa10*/  DMUL R246, R14, R170 ;  /* 0x000000aa0ef67228 */ /* 0x008fe20000000000 */
[----:B------:R0:W-:Y:S03]  /*daa20*/  STL.64 [R1+0x87a8], R72 ;  /* 0x0087a84801007387 */ /* 0x0001e60000100a00 */
[----:B------:R-:W-:-:S02]  /*daa30*/  DADD R194, -R128, R194 ;  /* 0x0000000080c27229 */ /* 0x000fc400000001c2 */
[----:B----4-:R-:W-:Y:S02]  /*daa40*/  DMUL R14, R132, R170 ;  /* 0x000000aa840e7228 */ /* 0x010fe40000000000 */
[----:B0-----:R-:W-:Y:S02]  /*daa50*/  DFMA R72, R56, R80, R220 ;  /* 0x000000503848722b */ /* 0x001fe400000000dc */
[----:B------:R-:W-:Y:S02]  /*daa60*/  DFMA R80, R94, 0.25, R150 ;  /* 0x3fd000005e50782b */ /* 0x000fe40000000096 */
[----:B------:R-:W-:Y:S02]  /*daa70*/  DFMA R74, R178, -R246, R194 ;  /* 0x800000f6b24a722b */ /* 0x000fe400000000c2 */
[----:B------:R-:W-:Y:S01]  /*daa80*/  DMUL R194, R24, R218 ;  /* 0x000000da18c27228 */ /* 0x000fe20000000000 */
[----:B------:R0:W-:Y:S03]  /*daa90*/  STL.64 [R1+0x8560], R14 ;  /* 0x0085600e01007387 */ /* 0x0001e60000100a00 */
[----:B------:R-:W-:Y:S01]  /*daaa0*/  DADD R80, R114, R80 ;  /* 0x0000000072507229 */ /* 0x000fe20000000050 */
[----:B------:R-:W-:Y:S01]  /*daab0*/  UMOV UR4, 0x33333333 ;  /* 0x3333333300047882 */ /* 0x000fe20000000000 */
[----:B------:R-:W-:Y:S01]  /*daac0*/  DFMA R74, R46, -R14, R74 ;  /* 0x8000000e2e4a722b */ /* 0x000fe2000000004a */
[----:B------:R-:W-:Y:S01]  /*daad0*/  UMOV UR5, 0x3fe33333 ;  /* 0x3fe3333300057882 */ /* 0x000fe20000000000 */
[----:B------:R-:W-:Y:S01]  /*daae0*/  DMUL R224, R68, R170 ;  /* 0x000000aa44e07228 */ /* 0x000fe20000000000 */
[----:B------:R-:W3:Y:S03]  /*daaf0*/  LDL.64 R24, [R1+0xa1a0] ;  /* 0x00a1a00001187983 */ /* 0x000ee60000100a00 */
[----:B------:R-:W-:Y:S01]  /*dab00*/  DFMA R80, R36, R148, R80 ;  /* 0x000000942450722b */ /* 0x000fe20000000050 */
[----:B------:R-:W-:Y:S01]  /*dab10*/  UMOV UR36, 0x66666666 ;  /* 0x6666666600247882 */ /* 0x000fe20000000000 */
[----:B0-----:R-:W-:Y:S01]  /*dab20*/  DMUL R14, R170, R194 ;  /* 0x000000c2aa0e7228 */ /* 0x001fe20000000000 */
[----:B------:R-:W-:Y:S01]  /*dab30*/  UMOV UR37, 0x3fe66666 ;  /* 0x3fe6666600257882 */ /* 0x000fe20000000000 */
[----:B------:R-:W-:Y:S01]  /*dab40*/  DFMA R194, R94, 0.75, R200 ;  /* 0x3fe800005ec2782b */ /* 0x000fe200000000c8 */
[----:B------:R-:W-:Y:S01]  /*dab50*/  UMOV UR6, 0x33333333 ;  /* 0x3333333300067882 */ /* 0x000fe20000000000 */
[----:B------:R-:W-:Y:S01]  /*dab60*/  DFMA R74, R36, -R130, R74 ;  /* 0x80000082244a722b */ /* 0x000fe2000000004a */
[----:B------:R-:W-:Y:S01]  /*dab70*/  UMOV UR7, 0x3fd33333 ;  /* 0x3fd3333300077882 */ /* 0x000fe20000000000 */
[----:B------:R-:W-:Y:S01]  /*dab80*/  DADD R80, R238, R80 ;  /* 0x00000000ee507229 */ /* 0x000fe20000000050 */
[----:B------:R-:W-:Y:S01]  /*dab90*/  STL.64 [R1+0x8628], R166 ;  /* 0x008628a601007387 */ /* 0x000fe20000100a00 */
[----:B------:R-:W-:-:S02]  /*daba0*/  DMUL R170, R242, UR4 ;  /* 0x00000004f2aa7c28 */ /* 0x000fc40008000000 */
[----:B------:R-:W-:Y:S01]  /*dabb0*/  DADD R194, -R166, R194 ;  /* 0x00000000a6c27229 */ /* 0x000fe200000001c2 */
[----:B------:R-:W-:Y:S01]  /*dabc0*/  UMOV UR8, 0x66666666 ;  /* 0x6666666600087882 */ /* 0x000fe20000000000 */
[----:B------:R-:W-:Y:S01]  /*dabd0*/  DFMA R74, R198, -R18, R74 ;  /* 0x80000012c64a722b */ /* 0x000fe2000000004a */
[----:B------:R-:W-:Y:S01]  /*dabe0*/  UMOV UR9, 0x3fe66666 ;  /* 0x3fe6666600097882 */ /* 0x000fe20000000000 */
[----:B------:R-:W-:Y:S01]  /*dabf0*/  DMUL R202, R242, R156 ;  /* 0x0000009cf2ca7228 */ /* 0x000fe20000000000 */
[----:B------:R0:W-:Y:S01]  /*dac00*/  STL.64 [R1+0x8610], R32 ;  /* 0x0086102001007387 */ /* 0x0001e20000100a00 */
[----:B------:R-:W-:Y:S02]  /*dac10*/  DADD R80, R2, R80 ;  /* 0x0000000002507229 */ /* 0x000fe40000000050 */
[C---:B------:R-:W-:Y:S01]  /*dac20*/  DADD R226, -R150.reuse, R2 ;  /* 0x0000000096e27229 */ /* 0x040fe20000000102 */
[----:B------:R1:W-:Y:S01]  /*dac30*/  STL.64 [R1+0xac78], R122 ;  /* 0x00ac787a01007387 */ /* 0x0003e20000100a00 */
[----:B------:R-:W-:-:S02]  /*dac40*/  DADD R78, R150, R78 ;  /* 0x00000000964e7229 */ /* 0x000fc4000000004e */
[----:B------:R-:W-:Y:S01]  /*dac50*/  DADD R2, -R150, R194 ;  /* 0x0000000096027229 */ /* 0x000fe200000001c2 */
[----:B------:R-:W4:Y:S01]  /*dac60*/  LDL.64 R200, [R1+0xa1b8] ;  /* 0x00a1b80001c87983 */ /* 0x000f220000100a00 */
[----:B------:R-:W-:Y:S02]  /*dac70*/  DADD R172, R32, R172 ;  /* 0x0000000020ac7229 */ /* 0x000fe400000000ac */
[----:B------:R-:W-:Y:S01]  /*dac80*/  DMUL R150, R170, R122 ;  /* 0x0000007aaa967228 */ /* 0x000fe20000000000 */
[----:B0-----:R-:W4:Y:S01]  /*dac90*/  LDL.64 R32, [R1+0x8b58] ;  /* 0x008b580001207983 */ /* 0x001f220000100a00 */
[----:B------:R-:W-:Y:S02]  /*daca0*/  DFMA R170, R198, -R224, R74 ;  /* 0x800000e0c6aa722b */ /* 0x000fe4000000004a */
[----:B------:R-:W-:Y:S01]  /*dacb0*/  DMUL R202, R56, R202 ;  /* 0x000000ca38ca7228 */ /* 0x000fe20000000000 */
[----:B-1----:R-:W4:Y:S01]  /*dacc0*/  LDL.64 R122, [R1+0xa408] ;  /* 0x00a40800017a7983 */ /* 0x002f220000100a00 */
[----:B------:R-:W-:-:S02]  /*dacd0*/  DADD R194, R166, R172 ;  /* 0x00000000a6c27229 */ /* 0x000fc400000000ac */
[----:B------:R-:W-:Y:S01]  /*dace0*/  DFMA R208, R36, R148, R112 ;  /* 0x0000009424d0722b */ /* 0x000fe20000000070 */
[----:B------:R-:W4:Y:S01]  /*dacf0*/  LDL.64 R68, [R1+0x9ee0] ;  /* 0x009ee00001447983 */ /* 0x000f220000100a00 */
[----:B------:R-:W-:Y:S02]  /*dad00*/  DADD R172, -R14, R170 ;  /* 0x000000000eac7229 */ /* 0x000fe400000001aa */
[----:B------:R-:W-:Y:S01]  /*dad10*/  DFMA R228, R202, UR36, R54 ;  /* 0x00000024cae47c2b */ /* 0x000fe20008000036 */
[----:B------:R-:W4:Y:S01]  /*dad20*/  LDL.64 R54, [R1+0xa3f0] ;  /* 0x00a3f00001367983 */ /* 0x000f220000100a00 */
[----:B--2---:R-:W-:-:S03]  /*dad30*/  DMUL R170, R6, R56 ;  /* 0x0000003806aa7228 */ /* 0x004fc60000000000 */
[----:B------:R-:W2:Y:S01]  /*dad40*/  LDL.64 R6, [R1+0xa188] ;  /* 0x00a1880001067983 */ /* 0x000ea20000100a00 */
[----:B------:R-:W-:Y:S02]  /*dad50*/  DFMA R74, R202, UR6, R80 ;  /* 0x00000006ca4a7c2b */ /* 0x000fe40008000050 */
[CC--:B------:R-:W-:Y:S02]  /*dad60*/  DFMA R78, R38.reuse, -R140.reuse, R78 ;  /* 0x8000008c264e722b */ /* 0x0c0fe4000000004e */
[----:B------:R-:W-:Y:S02]  /*dad70*/  DFMA R166, R38, R140, -R202 ;  /* 0x0000008c26a6722b */ /* 0x000fe400000008ca */
[C---:B------:R-:W-:Y:S02]  /*dad80*/  DADD R80, R202.reuse, R194 ;  /* 0x00000000ca507229 */ /* 0x040fe400000000c2 */
[----:B------:R-:W-:Y:S02]  /*dad90*/  DFMA R140, R202, -UR8, R2 ;  /* 0x80000008ca8c7c2b */ /* 0x000fe40008000002 */
[----:B------:R-:W-:Y:S01]  /*dada0*/  DMUL R232, R56, R150 ;  /* 0x0000009638e87228 */ /* 0x000fe20000000000 */
[----:B------:R-:W-:Y:S01]  /*dadb0*/  STL.64 [R1+0xad30], R94 ;  /* 0x00ad305e01007387 */ /* 0x000fe20000100a00 */
[----:B------:R-:W-:-:S02]  /*dadc0*/  DADD R150, R172, -R164 ;  /* 0x00000000ac967229 */ /* 0x000fc400000008a4 */
[C---:B------:R-:W-:Y:S01]  /*dadd0*/  DADD R78, R114.reuse, R78 ;  /* 0x00000000724e7229 */ /* 0x040fe2000000004e */
[----:B------:R-:W-:Y:S01]  /*dade0*/  STL.64 [R1+0xad10], R64 ;  /* 0x00ad104001007387 */ /* 0x000fe20000100a00 */
[----:B------:R-:W-:Y:S02]  /*dadf0*/  DADD R172, R114, R212 ;  /* 0x0000000072ac7229 */ /* 0x000fe400000000d4 */
[CC--:B------:R-:W-:Y:S01]  /*dae00*/  DFMA R230, R64.reuse, R170.reuse, R80 ;  /* 0x000000aa40e6722b */ /* 0x0c0fe20000000050 */
[----:B------:R-:W2:Y:S01]  /*dae10*/  LDL.64 R202, [R1+0xa330] ;  /* 0x00a3300001ca7983 */ /* 0x000ea20000100a00 */
[----:B------:R-:W-:Y:S02]  /*dae20*/  DFMA R80, R64, -R170, R140 ;  /* 0x800000aa4050722b */ /* 0x000fe4000000008c */
[CC--:B------:R-:W-:Y:S02]  /*dae30*/  DFMA R78, R36.reuse, R148.reuse, R78 ;  /* 0x00000094244e722b */ /* 0x0c0fe4000000004e */
[----:B------:R-:W-:Y:S01]  /*dae40*/  DFMA R210, R36, R148, R172 ;  /* 0x0000009424d2722b */ /* 0x000fe200000000ac */
[----:B------:R-:W2:Y:S04]  /*dae50*/  LDL.64 R148, [R1+0xa180] ;  /* 0x00a1800001947983 */ /* 0x000ea80000100a00 */
[----:B------:R2:W-:Y:S01]  /*dae60*/  STL.64 [R1+0x8700], R80 ;  /* 0x0087005001007387 */ /* 0x0005e20000100a00 */
[----:B---3--:R-:W-:-:S03]  /*dae70*/  DMUL R2, R24, R126 ;  /* 0x0000007e18027228 */ /* 0x008fc60000000000 */
[----:B------:R-:W3:Y:S01]  /*dae80*/  LDL.64 R24, [R1+0xa3c8] ;  /* 0x00a3c80001187983 */ /* 0x000ee20000100a00 */
[----:B----4-:R-:W-:-:S03]  /*dae90*/  DMUL R172, R54, R190 ;  /* 0x000000be36ac7228 */ /* 0x010fc60000000000 */
[----:B------:R-:W4:Y:S01]  /*daea0*/  LDL.64 R54, [R1+0xa178] ;  /* 0x00a1780001367983 */ /* 0x000f220000100a00 */
[----:B--2---:R-:W-:-:S03]  /*daeb0*/  DMUL R80, R6, R152 ;  /* 0x0000009806507228 */ /* 0x004fc60000000000 */
[----:B------:R-:W2:Y:S01]  /*daec0*/  LDL.64 R6, [R1+0xa348] ;  /* 0x00a3480001067983 */ /* 0x000ea20000100a00 */
[----:B------:R-:W-:Y:S02]  /*daed0*/  DADD R78, R238, R78 ;  /* 0x00000000ee4e7229 */ /* 0x000fe4000000004e */
[CC--:B------:R-:W-:Y:S01]  /*daee0*/  DFMA R74, R64.reuse, -R170.reuse, R74 ;  /* 0x800000aa404a722b */ /* 0x0c0fe2000000004a */
[----:B------:R0:W-:Y:S01]  /*daef0*/  STL.64 [R1+0x8a80], R72 ;  /* 0x008a804801007387 */ /* 0x0001e20000100a00 */
[-C--:B------:R-:W-:Y:S02]  /*daf00*/  DFMA R94, R64, R170.reuse, R112 ;  /* 0x000000aa405e722b */ /* 0x080fe40000000070 */
[----:B------:R-:W-:Y:S01]  /*daf10*/  DADD R150, R232, R150 ;  /* 0x00000000e8967229 */ /* 0x000fe20000000096 */
[----:B------:R1:W-:Y:S01]  /*daf20*/  STL.64 [R1+0xad50], R126 ;  /* 0x00ad507e01007387 */ /* 0x0003e20000100a00 */
[----:B------:R-:W-:-:S03]  /*daf30*/  DFMA R78, R64, R170, R78 ;  /* 0x000000aa404e722b */ /* 0x000fc6000000004e */
[----:B------:R-:W2:Y:S01]  /*daf40*/  LDL.64 R64, [R1+0x9c28] ;  /* 0x009c280001407983 */ /* 0x000ea20000100a00 */
[----:B------:R-:W-:Y:S02]  /*daf50*/  DADD R220, -R112, R74 ;  /* 0x0000000070dc7229 */ /* 0x000fe4000000014a */
[----:B------:R-:W-:Y:S01]  /*daf60*/  DMUL R2, R196, R2 ;  /* 0x00000002c4027228 */ /* 0x000fe20000000000 */
[----:B0-----:R-:W2:Y:S01]  /*daf70*/  LDL.64 R72, [R1+0xa350] ;  /* 0x00a3500001487983 */ /* 0x001ea20000100a00 */
[----:B------:R-:W-:Y:S02]  /*daf80*/  DADD R74, R112, R78 ;  /* 0x00000000704a7229 */ /* 0x000fe4000000004e */
[----:B------:R-:W-:Y:S01]  /*daf90*/  DFMA R78, R34, R32, R150 ;  /* 0x00000020224e722b */ /* 0x000fe20000000096 */
[----:B------:R-:W-:Y:S01]  /*dafa0*/  UMOV UR8, 0xd70a3d71 ;  /* 0xd70a3d7100087882 */ /* 0x000fe20000000000 */
[----:B------:R-:W-:Y:S01]  /*dafb0*/  DMUL R140, R122, R188 ;  /* 0x000000bc7a8c7228 */ /* 0x000fe20000000000 */
[----:B------:R-:W-:Y:S01]  /*dafc0*/  UMOV UR9, 0x3fcd70a3 ;  /* 0x3fcd70a300097882 */ /* 0x000fe20000000000 */
[----:B-1----:R-:W2:Y:S01]  /*dafd0*/  LDL.64 R126, [R1+0xa400] ;  /* 0x00a40000017e7983 */ /* 0x002ea20000100a00 */
[----:B------:R-:W-:-:S03]  /*dafe0*/  DADD R244, R112, R234 ;  /* 0x0000000070f47229 */ /* 0x000fc600000000ea */
[----:B------:R-:W-:Y:S01]  /*daff0*/  DFMA R112, R2, UR8, R78 ;  /* 0x0000000802707c2b */ /* 0x000fe2000800004e */
[----:B------:R-:W2:Y:S01]  /*db000*/  LDL.64 R238, [R1+0x8630] ;  /* 0x0086300001ee7983 */ /* 0x000ea20000100a00 */
[----:B------:R-:W-:-:S03]  /*db010*/  DMUL R150, R148, R20 ;  /* 0x0000001494967228 */ /* 0x000fc60000000000 */
[----:B------:R-:W2:Y:S01]  /*db020*/  LDL.64 R234, [R1+0x9838] ;  /* 0x0098380001ea7983 */ /* 0x000ea20000100a00 */
[----:B------:R-:W-:-:S03]  /*db030*/  DMUL R78, R198, R80 ;  /* 0x00000050c64e7228 */ /* 0x000fc60000000000 */
[----:B------:R0:W-:Y:S01]  /*db040*/  STL.64 [R1+0xacb8], R124 ;  /* 0x00acb87c01007387 */ /* 0x0001e20000100a00 */
[----:B---3--:R-:W-:-:S03]  /*db050*/  DMUL R122, R24, R152 ;  /* 0x00000098187a7228 */ /* 0x008fc60000000000 */
[----:B------:R-:W3:Y:S05]  /*db060*/  LDL.64 R24, [R1+0x9f08] ;  /* 0x009f080001187983 */ /* 0x000eea0000100a00 */
[----:B------:R-:W-:Y:S02]  /*db070*/  DFMA R80, R178, R122, R112 ;  /* 0x0000007ab250722b */ /* 0x000fe40000000070 */
[----:B----4-:R-:W-:Y:S01]  /*db080*/  DMUL R112, R54, R124 ;  /* 0x0000007c36707228 */ /* 0x010fe20000000000 */
[----:B0-----:R-:W4:Y:S01]  /*db090*/  LDL.64 R124, [R1+0x9248] ;  /* 0x00924800017c7983 */ /* 0x001f220000100a00 */
[----:B--2---:R-:W-:-:S03]  /*db0a0*/  DMUL R148, R6, R182 ;  /* 0x000000b606947228 */ /* 0x004fc60000000000 */
[----:B------:R-:W2:Y:S01]  /*db0b0*/  LDL.64 R6, [R1+0x8b30] ;  /* 0x008b300001067983 */ /* 0x000ea20000100a00 */
[----:B------:R-:W-:Y:S02]  /*db0c0*/  DMUL R204, R200, R118 ;  /* 0x00000076c8cc7228 */ /* 0x000fe40000000000 */
[----:B------:R-:W-:Y:S02]  /*db0d0*/  DMUL R68, R68, R28 ;  /* 0x0000001c44447228 */ /* 0x000fe40000000000 */
[----:B------:R-:W-:Y:S02]  /*db0e0*/  DFMA R200, R78, UR6, R80 ;  /* 0x000000064ec87c2b */ /* 0x000fe40008000050 */
[----:B------:R-:W-:Y:S02]  /*db0f0*/  DMUL R150, R196, R150 ;  /* 0x00000096c4967228 */ /* 0x000fe40000000000 */
[----:B------:R-:W-:-:S04]  /*db100*/  DMUL R80, R64, R138 ;  /* 0x0000008a40507228 */ /* 0x000fc80000000000 */
[----:B------:R-:W-:Y:S01]  /*db110*/  DFMA R200, R56, R68, R200 ;  /* 0x0000004438c8722b */ /* 0x000fe200000000c8 */
[----:B------:R-:W-:Y:S01]  /*db120*/  UMOV UR8, 0x68497682 ;  /* 0x6849768200087882 */ /* 0x000fe20000000000 */
[----:B------:R-:W-:Y:S01]  /*db130*/  UMOV UR9, 0x3d5c25c2 ;  /* 0x3d5c25c200097882 */ /* 0x000fe20000000000 */
[----:B------:R-:W-:Y:S01]  /*db140*/  UMOV UR38, 0x812dea11 ;  /* 0x812dea1100267882 */ /* 0x000fe20000000000 */
[----:B------:R-:W-:Y:S01]  /*db150*/  DMUL R188, R184, UR8 ;  /* 0x00000008b8bc7c28 */ /* 0x000fe20008000000 */
[----:B------:R-:W-:Y:S01]  /*db160*/  UMOV UR39, 0x3d819799 ;  /* 0x3d81979900277882 */ /* 0x000fe20000000000 */
[----:B------:R-:W-:Y:S01]  /*db170*/  UMOV UR8, 0x9999999a ;  /* 0x9999999a00087882 */ /* 0x000fe20000000000 */
[----:B------:R-:W-:Y:S01]  /*db180*/  UMOV UR9, 0x3fb99999 ;  /* 0x3fb9999900097882 */ /* 0x000fe20000000000 */
[----:B------:R-:W-:Y:S02]  /*db190*/  DMUL R80, R178, R80 ;  /* 0x00000050b2507228 */ /* 0x000fe40000000000 */
[----:B------:R-:W-:-:S02]  /*db1a0*/  DMUL R240, R138, UR38 ;  /* 0x000000268af07c28 */ /* 0x000fc40008000000 */
[----:B------:R-:W-:Y:S02]  /*db1b0*/  DFMA R200, R150, UR8, R200 ;  /* 0x0000000896c87c2b */ /* 0x000fe400080000c8 */
[----:B------:R-:W-:Y:S01]  /*db1c0*/  DMUL R190, R202, R218 ;  /* 0x000000dacabe7228 */ /* 0x000fe20000000000 */
[----:B------:R0:W-:Y:S01]  /*db1d0*/  STL.64 [R1+0xad18], R68 ;  /* 0x00ad184401007387 */ /* 0x0001e20000100a00 */
[----:B------:R-:W-:Y:S02]  /*db1e0*/  DMUL R202, R242, R82 ;  /* 0x00000052f2ca7228 */ /* 0x000fe40000000000 */
[----:B------:R-:W-:Y:S02]  /*db1f0*/  DMUL R54, R56, R172 ;  /* 0x000000ac38367228 */ /* 0x000fe40000000000 */
[----:B------:R-:W-:Y:S02]  /*db200*/  DMUL R172, R198, R240 ;  /* 0x000000f0c6ac7228 */ /* 0x000fe40000000000 */
[----:B------:R-:W-:-:S02]  /*db210*/  DFMA R200, R80, 0.25, R200 ;  /* 0x3fd0000050c8782b */ /* 0x000fc400000000c8 */
[----:B------:R-:W-:Y:S02]  /*db220*/  DMUL R72, R72, R218 ;  /* 0x000000da48487228 */ /* 0x000fe40000000000 */
[----:B0-----:R-:W-:Y:S01]  /*db230*/  DMUL R68, R56, R140 ;  /* 0x0000008c38447228 */ /* 0x001fe20000000000 */
[----:B------:R0:W-:Y:S01]  /*db240*/  STL.64 [R1+0xac80], R166 ;  /* 0x00ac80a601007387 */ /* 0x0001e20000100a00 */
[----:B------:R-:W-:Y:S01]  /*db250*/  DMUL R126, R126, R218 ;  /* 0x000000da7e7e7228 */ /* 0x000fe20000000000 */
[----:B------:R-:W-:Y:S01]  /*db260*/  UMOV UR12, 0x8ece0dea ;  /* 0x8ece0dea000c7882 */ /* 0x000fe20000000000 */
[----:B------:R-:W-:Y:S01]  /*db270*/  UMOV UR13, 0x3d7de81e ;  /* 0x3d7de81e000d7882 */ /* 0x000fe20000000000 */
[----:B------:R-:W-:Y:S01]  /*db280*/  DMUL R222, R56, R202 ;  /* 0x000000ca38de7228 */ /* 0x000fe20000000000 */
[----:B------:R1:W-:Y:S01]  /*db290*/  STL.64 [R1+0xad08], R156 ;  /* 0x00ad089c01007387 */ /* 0x0003e20000100a00 */
[----:B------:R-:W-:Y:S02]  /*db2a0*/  DFMA R202, R172, 0.125, R200 ;  /* 0x3fc00000acca782b */ /* 0x000fe400000000c8 */
[----:B---3--:R-:W-:-:S02]  /*db2b0*/  DMUL R218, R24, R4 ;  /* 0x0000000418da7228 */ /* 0x008fc40000000000 */
[----:B------:R-:W-:Y:S01]  /*db2c0*/  DMUL R24, R22, UR12 ;  /* 0x0000000c16187c28 */ /* 0x000fe20008000000 */
[----:B0-----:R-:W3:Y:S01]  /*db2d0*/  LDL.64 R166, [R1+0x9c88] ;  /* 0x009c880001a67983 */ /* 0x001ee20000100a00 */
[----:B------:R-:W-:Y:S01]  /*db2e0*/  UMOV UR12, 0xe1796495 ;  /* 0xe1796495000c7882 */ /* 0x000fe20000000000 */
[----:B------:R-:W-:Y:S01]  /*db2f0*/  UMOV UR13, 0x3dd5fd7f ;  /* 0x3dd5fd7f000d7882 */ /* 0x000fe20000000000 */
[----:B------:R-:W-:Y:S01]  /*db300*/  DFMA R200, R38, -R72, R68 ;  /* 0x8000004826c8722b */ /* 0x000fe20000000044 */
[----:B------:R0:W-:Y:S01]  /*db310*/  STL.64 [R1+0x88b0], R68 ;  /* 0x0088b04401007387 */ /* 0x0001e20000100a00 */
[-C--:B------:R-:W-:Y:S02]  /*db320*/  DMUL R194, R242, R186.reuse ;  /* 0x000000baf2c27228 */ /* 0x080fe40000000000 */
[----:B-1----:R-:W-:Y:S01]  /*db330*/  DMUL R156, R238, R186 ;  /* 0x000000baee9c7228 */ /* 0x002fe20000000000 */
[----:B------:R1:W-:Y:S01]  /*db340*/  STL.64 [R1+0xab98], R22 ;  /* 0x00ab981601007387 */ /* 0x0003e20000100a00 */
[----:B------:R-:W-:-:S02]  /*db350*/  DMUL R186, R234, R162 ;  /* 0x000000a2eaba7228 */ /* 0x000fc40000000000 */
[----:B0-----:R-:W-:Y:S02]  /*db360*/  DMUL R68, R56, R188 ;  /* 0x000000bc38447228 */ /* 0x001fe40000000000 */
[----:B-1----:R-:W-:Y:S01]  /*db370*/  DMUL R22, R4, UR12 ;  /* 0x0000000c04167c28 */ /* 0x002fe20008000000 */
[----:B------:R-:W-:Y:S01]  /*db380*/  UMOV UR12, 0xae147ae1 ;  /* 0xae147ae1000c7882 */ /* 0x000fe20000000000 */
[----:B------:R-:W-:-:S03]  /*db390*/  UMOV UR13, 0x3fdae147 ;  /* 0x3fdae147000d7882 */ /* 0x000fc60000000000 */
[----:B------:R-:W-:Y:S01]  /*db3a0*/  STL.64 [R1+0x8818], R68 ;  /* 0x0088184401007387 */ /* 0x000fe20000100a00 */
[----:B------:R-:W-:Y:S02]  /*db3b0*/  DADD R74, R68, R74 ;  /* 0x00000000444a7229 */ /* 0x000fe4000000004a */
[----:B------:R-:W-:Y:S01]  /*db3c0*/  DMUL R186, R178, R186 ;  /* 0x000000bab2ba7228 */ /* 0x000fe20000000000 */
[----:B------:R-:W-:Y:S01]  /*db3d0*/  UMOV UR24, 0xb851eb85 ;  /* 0xb851eb8500187882 */ /* 0x000fe20000000000 */
[----:B------:R-:W-:Y:S01]  /*db3e0*/  UMOV UR25, 0x3fef851e ;  /* 0x3fef851e00197882 */ /* 0x000fe20000000000 */
[----:B------:R-:W-:Y:S01]  /*db3f0*/  DMUL R250, R238, R84 ;  /* 0x00000054eefa7228 */ /* 0x000fe20000000000 */
[----:B------:R0:W-:Y:S01]  /*db400*/  STL.64 [R1+0xace0], R84 ;  /* 0x00ace05401007387 */ /* 0x0001e20000100a00 */
[----:B------:R-:W-:-:S03]  /*db410*/  DMUL R112, R196, R112 ;  /* 0x00000070c4707228 */ /* 0x000fc60000000000 */
[----:B------:R-:W-:Y:S01]  /*db420*/  DFMA R202, R186, UR24, R202 ;  /* 0x00000018baca7c2b */ /* 0x000fe200080000ca */
[----:B0-----:R-:W3:Y:S07]  /*db430*/  LDL.64 R84, [R1+0x9ad8] ;  /* 0x009ad80001547983 */ /* 0x001eee0000100a00 */
[----:B------:R-:W-:Y:S01]  /*db440*/  DFMA R202, R112, UR8, R202 ;  /* 0x0000000870ca7c2b */ /* 0x000fe200080000ca */
[----:B------:R0:W-:Y:S07]  /*db450*/  STL.64 [R1+0x8840], R22 ;  /* 0x0088401601007387 */ /* 0x0001ee0000100a00 */
[----:B------:R-:W-:Y:S01]  /*db460*/  DFMA R202, R58, R22, R202 ;  /* 0x000000163aca722b */ /* 0x000fe200000000ca */
[----:B0-----:R-:W3:Y:S01]  /*db470*/  LDL.64 R22, [R1+0x8b40] ;  /* 0x008b400001167983 */ /* 0x001ee20000100a00 */
[----:B--2---:R-:W-:Y:S01]  /*db480*/  DMUL R188, R6, UR12 ;  /* 0x0000000c06bc7c28 */ /* 0x004fe20008000000 */
[----:B------:R-:W-:Y:S01]  /*db490*/  UMOV UR12, 0x6a7ef9db ;  /* 0x6a7ef9db000c7882 */ /* 0x000fe20000000000 */
[----:B------:R-:W-:-:S02]  /*db4a0*/  UMOV UR13, 0x3f9374bc ;  /* 0x3f9374bc000d7882 */ /* 0x000fc40000000000 */
[----:B----4-:R-:W-:Y:S01]  /*db4b0*/  DMUL R212, R124, UR12 ;  /* 0x0000000c7cd47c28 */ /* 0x010fe20008000000 */
[----:B------:R-:W-:Y:S01]  /*db4c0*/  UMOV UR12, 0xfbe76c8b ;  /* 0xfbe76c8b000c7882 */ /* 0x000fe20000000000 */
[----:B------:R-:W-:Y:S02]  /*db4d0*/  UMOV UR13, 0x3fb2f1a9 ;  /* 0x3fb2f1a9000d7882 */ /* 0x000fe40000000000 */
[----:B------:R-:W-:Y:S01]  /*db4e0*/  DMUL R68, R6, UR12 ;  /* 0x0000000c06447c28 */ /* 0x000fe20008000000 */
[----:B------:R-:W2:Y:S04]  /*db4f0*/  LDL.64 R6, [R1+0x8b20] ;  /* 0x008b200001067983 */ /* 0x000ea80000100a00 */
[----:B------:R0:W-:Y:S04]  /*db500*/  STL.64 [R1+0xad60], R94 ;  /* 0x00ad605e01007387 */ /* 0x0001e80000100a00 */
[----:B------:R1:W-:Y:S04]  /*db510*/  STL.64 [R1+0xac88], R82 ;  /* 0x00ac885201007387 */ /* 0x0003e80000100a00 */
[----:B0-----:R-:W4:Y:S01]  /*db520*/  LDL.LU.64 R94, [R1+0x8670] ;  /* 0x00867000015e7983 */ /* 0x001f220000300a00 */
[----:B-1----:R-:W-:-:S02]  /*db530*/  DMUL R82, R56, R194 ;  /* 0x000000c238527228 */ /* 0x002fc40000000000 */
[----:B------:R-:W-:Y:S02]  /*db540*/  DMUL R194, R178, R126 ;  /* 0x0000007eb2c27228 */ /* 0x000fe40000000000 */
[----:B------:R-:W-:Y:S02]  /*db550*/  DMUL R140, R196, R204 ;  /* 0x000000ccc48c7228 */ /* 0x000fe40000000000 */
[----:B------:R-:W-:-:S04]  /*db560*/  DMUL R170, R234, R116 ;  /* 0x00000074eaaa7228 */ /* 0x000fc80000000000 */
[----:B------:R-:W-:Y:S02]  /*db570*/  DADD R200, -R194, R200 ;  /* 0x00000000c2c87229 */ /* 0x000fe400000001c8 */
[----:B------:R-:W-:Y:S02]  /*db580*/  DMUL R190, R198, R190 ;  /* 0x000000bec6be7228 */ /* 0x000fe40000000000 */
[----:B------:R-:W-:-:S04]  /*db590*/  DADD R206, R140, R206 ;  /* 0x000000008cce7229 */ /* 0x000fc800000000ce */
[----:B------:R-:W-:Y:S02]  /*db5a0*/  DFMA R204, R36, -R50, R200 ;  /* 0x8000003224cc722b */ /* 0x000fe400000000c8 */
[----:B------:R-:W-:Y:S02]  /*db5b0*/  DMUL R170, R178, R170 ;  /* 0x000000aab2aa7228 */ /* 0x000fe40000000000 */
[----:B---3--:R-:W-:Y:S01]  /*db5c0*/  DMUL R184, R166, R116 ;  /* 0x00000074a6b87228 */ /* 0x008fe20000000000 */
[----:B------:R-:W-:Y:S01]  /*db5d0*/  UMOV UR40, 0xa3d70a4 ;  /* 0x0a3d70a400287882 */ /* 0x000fe20000000000 */
[----:B------:R-:W-:Y:S02]  /*db5e0*/  UMOV UR41, 0x3fc0a3d7 ;  /* 0x3fc0a3d700297882 */ /* 0x000fe40000000000 */
[----:B------:R-:W-:Y:S01]  /*db5f0*/  DADD R214, -R190, R204 ;  /* 0x00000000bed67229 */ /* 0x000fe200000001cc */
[----:B------:R-:W-:Y:S01]  /*db600*/  UMOV UR42, 0x1eb851ec ;  /* 0x1eb851ec002a7882 */ /* 0x000fe20000000000 */
[----:B------:R-:W-:Y:S01]  /*db610*/  UMOV UR43, 0x3fe1eb85 ;  /* 0x3fe1eb85002b7882 */ /* 0x000fe20000000000 */
[----:B------:R-:W-:-:S02]  /*db620*/  DFMA R204, R36, R50, R206 ;  /* 0x0000003224cc722b */ /* 0x000fc400000000ce */
[----:B------:R-:W-:Y:S02]  /*db630*/  DFMA R200, R140, UR40, R74 ;  /* 0x000000288cc87c2b */ /* 0x000fe4000800004a */
[----:B------:R-:W-:Y:S02]  /*db640*/  DFMA R206, R62, R218, R202 ;  /* 0x000000da3ece722b */ /* 0x000fe400000000ca */
[----:B------:R-:W-:Y:S02]  /*db650*/  DMUL R184, R198, R184 ;  /* 0x000000b8c6b87228 */ /* 0x000fe40000000000 */
[----:B------:R-:W-:Y:S01]  /*db660*/  DMUL R74, R170, UR42 ;  /* 0x0000002aaa4a7c28 */ /* 0x000fe20008000000 */
[----:B------:R-:W-:Y:S01]  /*db670*/  UMOV UR12, 0xc28f5c29 ;  /* 0xc28f5c29000c7882 */ /* 0x000fe20000000000 */
[----:B------:R-:W-:-:S06]  /*db680*/  UMOV UR13, 0x3fec28f5 ;  /* 0x3fec28f5000d7882 */ /* 0x000fcc0000000000 */
[----:B------:R-:W-:Y:S01]  /*db690*/  DFMA R74, R184, UR12, R74 ;  /* 0x0000000cb84a7c2b */ /* 0x000fe2000800004a */
[----:B------:R-:W-:Y:S01]  /*db6a0*/  UMOV UR12, 0x33333333 ;  /* 0x33333333000c7882 */ /* 0x000fe20000000000 */
[----:B------:R-:W-:-:S06]  /*db6b0*/  UMOV UR13, 0x3feb3333 ;  /* 0x3feb3333000d7882 */ /* 0x000fcc0000000000 */
[----:B------:R-:W-:-:S08]  /*db6c0*/  DFMA R74, R82, UR12, R74 ;  /* 0x0000000c524a7c2b */ /* 0x000fd0000800004a */
[----:B------:R-:W-:Y:S01]  /*db6d0*/  DFMA R74, -R56, R148, R74 ;  /* 0x00000094384a722b */ /* 0x000fe2000000014a */
[----:B------:R-:W-:Y:S01]  /*db6e0*/  UMOV UR32, 0xeb851eb8 ;  /* 0xeb851eb800207882 */ /* 0x000fe20000000000 */
[----:B------:R-:W-:-:S06]  /*db6f0*/  UMOV UR33, 0x3f8eb851 ;  /* 0x3f8eb85100217882 */ /* 0x000fcc0000000000 */
[----:B------:R-:W-:Y:S01]  /*db700*/  DFMA R74, R56, R24, R74 ;  /* 0x00000018384a722b */ /* 0x000fe2000000004a */
[----:B------:R-:W-:Y:S01]  /*db710*/  UMOV UR16, 0xd70a3d71 ;  /* 0xd70a3d7100107882 */ /* 0x000fe20000000000 */
[----:B------:R-:W-:Y:S01]  /*db720*/  UMOV UR17, 0x3fe570a3 ;  /* 0x3fe570a300117882 */ /* 0x000fe20000000000 */
[----:B------:R-:W-:Y:S01]  /*db730*/  DFMA R200, R38, -R72, R200 ;  /* 0x8000004826c8722b */ /* 0x000fe200000000c8 */
[----:B------:R0:W-:Y:S04]  /*db740*/  STL.64 [R1+0xad78], R72 ;  /* 0x00ad784801007387 */ /* 0x0001e80000100a00 */
[----:B------:R-:W-:Y:S01]  /*db750*/  DFMA R74, R156, UR16, R74 ;  /* 0x000000109c4a7c2b */ /* 0x000fe2000800004a */
[----:B------:R-:W-:Y:S04]  /*db760*/  STL.64 [R1+0x8688], R68 ;  /* 0x0086884401007387 */ /* 0x000fe80000100a00 */
[----:B0-----:R-:W3:Y:S01]  /*db770*/  LDL.64 R72, [R1+0xa3f8] ;  /* 0x00a3f80001487983 */ /* 0x001ee20000100a00 */
[----:B------:R-:W-:-:S02]  /*db780*/  DADD R208, R140, R208 ;  /* 0x000000008cd07229 */ /* 0x000fc400000000d0 */
[C---:B------:R-:W-:Y:S01]  /*db790*/  DADD R200, R194.reuse, R200 ;  /* 0x00000000c2c87229 */ /* 0x040fe200000000c8 */
[----:B------:R0:W-:Y:S01]  /*db7a0*/  STL.64 [R1+0xad68], R126 ;  /* 0x00ad687e01007387 */ /* 0x0001e20000100a00 */
[----:B------:R-:W-:-:S03]  /*db7b0*/  DADD R210, R194, R210 ;  /* 0x00000000c2d27229 */ /* 0x000fc600000000d2 */
[----:B------:R1:W-:Y:S01]  /*db7c0*/  STL.64 [R1+0xad20], R194 ;  /* 0x00ad20c201007387 */ /* 0x0003e20000100a00 */
[CC--:B0-----:R-:W-:Y:S02]  /*db7d0*/  DFMA R126, R36.reuse, R50.reuse, R208 ;  /* 0x00000032247e722b */ /* 0x0c1fe400000000d0 */
[CC--:B------:R-:W-:Y:S02]  /*db7e0*/  DFMA R208, R36.reuse, R50.reuse, R200 ;  /* 0x0000003224d0722b */ /* 0x0c0fe400000000c8 */
[----:B------:R-:W-:Y:S01]  /*db7f0*/  DFMA R200, R36, R50, R194 ;  /* 0x0000003224c8722b */ /* 0x000fe200000000c2 */
[----:B-1----:R-:W3:Y:S01]  /*db800*/  LDL.LU.64 R194, [R1+0x8560] ;  /* 0x0085600001c27983 */ /* 0x002ee20000300a00 */
[----:B--2---:R-:W-:-:S08]  /*db810*/  DFMA R206, R6, R34, R206 ;  /* 0x0000002206ce722b */ /* 0x004fd000000000ce */
[----:B------:R-:W-:Y:S01]  /*db820*/  DFMA R206, R84, R144, R206 ;  /* 0x0000009054ce722b */ /* 0x000fe200000000ce */
[----:B------:R0:W-:Y:S04]  /*db830*/  STL.64 [R1+0xaba0], R6 ;  /* 0x00aba00601007387 */ /* 0x0001e80000100a00 */
[----:B------:R-:W2:Y:S03]  /*db840*/  LDL.64 R84, [R1+0xa190] ;  /* 0x00a1900001547983 */ /* 0x000ea60000100a00 */
[----:B------:R-:W-:-:S08]  /*db850*/  DFMA R206, R68, R8, R206 ;  /* 0x0000000844ce722b */ /* 0x000fd000000000ce */
[C---:B------:R-:W-:Y:S02]  /*db860*/  DFMA R206, R22.reuse, R28, R206 ;  /* 0x0000001c16ce722b */ /* 0x040fe400000000ce */
[----:B0-----:R-:W-:Y:S02]  /*db870*/  DFMA R6, R22, UR32, R212 ;  /* 0x0000002016067c2b */ /* 0x001fe400080000d4 */
[----:B------:R-:W-:Y:S01]  /*db880*/  DFMA R68, R190, 0.25, R226 ;  /* 0x3fd00000be44782b */ /* 0x000fe200000000e2 */
[----:B------:R-:W2:Y:S03]  /*db890*/  LDL.64 R22, [R1+0xa140] ;  /* 0x00a1400001167983 */ /* 0x000ea60000100a00 */
[----:B------:R-:W-:Y:S01]  /*db8a0*/  DFMA R206, R238, R92, R206 ;  /* 0x0000005ceece722b */ /* 0x000fe200000000ce */
[----:B------:R0:W-:Y:S07]  /*db8b0*/  STL.64 [R1+0x85f8], R6 ;  /* 0x0085f80601007387 */ /* 0x0001ee0000100a00 */
[----:B------:R-:W-:-:S02]  /*db8c0*/  DFMA R206, R6, R20, R206 ;  /* 0x0000001406ce722b */ /* 0x000fc400000000ce */
[----:B0-----:R-:W-:Y:S01]  /*db8d0*/  DFMA R6, -R188, R182, R74 ;  /* 0x000000b6bc06722b */ /* 0x001fe2000000014a */
[----:B------:R0:W-:Y:S06]  /*db8e0*/  STL.64 [R1+0xad28], R68 ;  /* 0x00ad284401007387 */ /* 0x0001ec0000100a00 */
[----:B------:R1:W-:Y:S04]  /*db8f0*/  STL.64 [R1+0x8a18], R6 ;  /* 0x008a180601007387 */ /* 0x0003e80000100a00 */
[----:B0-----:R-:W2:Y:S04]  /*db900*/  LDL.64 R68, [R1+0xa1a8] ;  /* 0x00a1a80001447983 */ /* 0x001ea80000100a00 */
[----:B-1----:R-:W2:Y:S01]  /*db910*/  LDL.64 R6, [R1+0xa3c0] ;  /* 0x00a3c00001067983 */ /* 0x002ea20000100a00 */
[----:B------:R-:W-:-:S02]  /*db920*/  DFMA R202, R222, UR6, R214 ;  /* 0x00000006deca7c2b */ /* 0x000fc400080000d6 */
[----:B----4-:R-:W-:-:S06]  /*db930*/  DFMA R204, R36, R94, R204 ;  /* 0x0000005e24cc722b */ /* 0x010fcc00000000cc */
[----:B------:R-:W-:Y:S02]  /*db940*/  DADD R202, -R14, R202 ;  /* 0x000000000eca7229 */ /* 0x000fe400000001ca */
[----:B------:R-:W-:Y:S01]  /*db950*/  DFMA R204, R36, R130, R204 ;  /* 0x0000008224cc722b */ /* 0x000fe200000000cc */
[----:B------:R-:W-:Y:S01]  /*db960*/  UMOV UR22, 0x70a3d70a ;  /* 0x70a3d70a00167882 */ /* 0x000fe20000000000 */
[----:B------:R-:W-:-:S04]  /*db970*/  UMOV UR23, 0x3fc70a3d ;  /* 0x3fc70a3d00177882 */ /* 0x000fc80000000000 */
[----:B------:R-:W-:Y:S02]  /*db980*/  DFMA R202, R54, UR22, R202 ;  /* 0x0000001636ca7c2b */ /* 0x000fe400080000ca */
[----:B------:R-:W-:Y:S01]  /*db990*/  DADD R204, R2, R204 ;  /* 0x0000000002cc7229 */ /* 0x000fe200000000cc */
        /* <DEDUP_REMOVED lines=9> */
[----:B------:R-:W-:Y:S01]  /*dba30*/  UMOV UR19, 0x3fd1eb85 ;  /* 0x3fd1eb8500137882 */ /* 0x000fe20000000000 */
[----:B------:R0:W-:Y:S03]  /*dba40*/  STL.64 [R1+0xad70], R4 ;  /* 0x00ad700401007387 */ /* 0x0001e60000100a00 */
[----:B------:R-:W-:Y:S01]  /*dba50*/  DFMA R202, R170, UR18, R202 ;  /* 0x00000012aaca7c2b */ /* 0x000fe200080000ca */
[----:B------:R-:W-:Y:S01]  /*dba60*/  UMOV UR14, 0xeb851eb8 ;  /* 0xeb851eb8000e7882 */ /* 0x000fe20000000000 */
[----:B------:R-:W-:Y:S01]  /*dba70*/  UMOV UR15, 0x3ff23851 ;  /* 0x3ff23851000f7882 */ /* 0x000fe20000000000 */
[----:B0-----:R-:W-:-:S02]  /*dba80*/  DFMA R4, R190, 0.75, R200 ;  /* 0x3fe80000be04782b */ /* 0x001fc400000000c8 */
[----:B------:R-:W-:Y:S02]  /*dba90*/  DADD R200, R112, R204 ;  /* 0x0000000070c87229 */ /* 0x000fe400000000cc */
[----:B------:R-:W-:Y:S01]  /*dbaa0*/  DFMA R204, R140, UR14, R220 ;  /* 0x0000000e8ccc7c2b */ /* 0x000fe200080000dc */
[----:B------:R-:W-:Y:S01]  /*dbab0*/  UMOV UR14, 0x51eb851f ;  /* 0x51eb851f000e7882 */ /* 0x000fe20000000000 */
[----:B------:R-:W-:Y:S02]  /*dbac0*/  UMOV UR15, 0x3fd51eb8 ;  /* 0x3fd51eb8000f7882 */ /* 0x000fe40000000000 */
[----:B------:R-:W-:Y:S01]  /*dbad0*/  DFMA R202, R156, UR14, R202 ;  /* 0x0000000e9cca7c2b */ /* 0x000fe200080000ca */
[----:B------:R0:W-:Y:S01]  /*dbae0*/  STL.64 [R1+0xacf8], R20 ;  /* 0x00acf81401007387 */ /* 0x0001e20000100a00 */
[----:B------:R-:W-:Y:S02]  /*dbaf0*/  DFMA R206, R250, 0.25, R206 ;  /* 0x3fd00000face782b */ /* 0x000fe400000000ce */
[----:B------:R-:W-:-:S02]  /*dbb00*/  DFMA R210, R36, R50, R210 ;  /* 0x0000003224d2722b */ /* 0x000fc400000000d2 */
[C---:B------:R-:W-:Y:S01]  /*dbb10*/  DADD R124, -R190.reuse, R228 ;  /* 0x00000000be7c7229 */ /* 0x040fe200000001e4 */
[----:B------:R-:W-:Y:S01]  /*dbb20*/  STL.64 [R1+0x8590], R246 ;  /* 0x008590f601007387 */ /* 0x000fe20000100a00 */
[C---:B------:R-:W-:Y:S02]  /*dbb30*/  DFMA R204, R190.reuse, 0.75, R204 ;  /* 0x3fe80000becc782b */ /* 0x040fe400000000cc */
[----:B------:R-:W-:Y:S01]  /*dbb40*/  DADD R190, R190, R208 ;  /* 0x00000000bebe7229 */ /* 0x000fe200000000d0 */
[----:B------:R1:W-:Y:S01]  /*dbb50*/  STL.64 [R1+0xad80], R126 ;  /* 0x00ad807e01007387 */ /* 0x0003e20000100a00 */
[----:B0-----:R-:W-:-:S03]  /*dbb60*/  DFMA R20, R188, R182, R202 ;  /* 0x000000b6bc14722b */ /* 0x001fc600000000ca */
[----:B------:R-:W4:Y:S01]  /*dbb70*/  LDL.64 R208, [R1+0xa3d8] ;  /* 0x00a3d80001d07983 */ /* 0x000f220000100a00 */
[----:B------:R-:W-:-:S03]  /*dbb80*/  DADD R200, R48, R200 ;  /* 0x0000000030c87229 */ /* 0x000fc600000000c8 */
[----:B------:R-:W-:Y:S04]  /*dbb90*/  STL.64 [R1+0x85c0], R156 ;  /* 0x0085c09c01007387 */ /* 0x000fe80000100a00 */
[----:B------:R0:W-:Y:S01]  /*dbba0*/  STL.64 [R1+0x8a10], R20 ;  /* 0x008a101401007387 */ /* 0x0001e20000100a00 */
[----:B------:R-:W-:-:S03]  /*dbbb0*/  DFMA R74, R192, 2, R200 ;  /* 0x40000000c04a782b */ /* 0x000fc600000000c8 */
[----:B-1----:R-:W4:Y:S01]  /*dbbc0*/  LDL.64 R126, [R1+0x8818] ;  /* 0x00881800017e7983 */ /* 0x002f220000100a00 */
[----:B---3--:R-:W-:-:S03]  /*dbbd0*/  DMUL R228, R72, R108 ;  /* 0x0000006c48e47228 */ /* 0x008fc60000000000 */
[----:B------:R-:W3:Y:S01]  /*dbbe0*/  LDL.64 R72, [R1+0x88b0] ;  /* 0x0088b00001487983 */ /* 0x000ee20000100a00 */
[----:B0-----:R-:W-:-:S03]  /*dbbf0*/  DFMA R20, R188, R182, R206 ;  /* 0x000000b6bc14722b */ /* 0x001fc600000000ce */
[----:B------:R0:W-:Y:S01]  /*dbc00*/  STL.64 [R1+0xacd0], R148 ;  /* 0x00acd09401007387 */ /* 0x0001e20000100a00 */
[----:B------:R-:W-:-:S03]  /*dbc10*/  DFMA R188, R178, R246, R210 ;  /* 0x000000f6b2bc722b */ /* 0x000fc600000000d2 */
[----:B------:R-:W3:Y:S01]  /*dbc20*/  LDL.64 R246, [R1+0x8438] ;  /* 0x0084380001f67983 */ /* 0x000ee20000100a00 */
[--C-:B------:R-:W-:Y:S02]  /*dbc30*/  DFMA R182, R192, 2, R40.reuse ;  /* 0x40000000c0b6782b */ /* 0x100fe40000000028 */
[----:B------:R-:W-:Y:S01]  /*dbc40*/  DADD R192, R74, R40 ;  /* 0x000000004ac07229 */ /* 0x000fe20000000028 */
[----:B------:R-:W3:Y:S04]  /*dbc50*/  LDL.64 R156, [R1+0xa048] ;  /* 0x00a04800019c7983 */ /* 0x000ee80000100a00 */
[----:B0-----:R-:W3:Y:S04]  /*dbc60*/  LDL.64 R148, [R1+0xa0c0] ;  /* 0x00a0c00001947983 */ /* 0x001ee80000100a00 */
[----:B------:R0:W-:Y:S04]  /*dbc70*/  STL.64 [R1+0x8a00], R20 ;  /* 0x008a001401007387 */ /* 0x0001e80000100a00 */
[----:B------:R1:W-:Y:S04]  /*dbc80*/  STL.64 [R1+0xaaf0], R28 ;  /* 0x00aaf01c01007387 */ /* 0x0003e80000100a00 */
[----:B------:R-:W-:Y:S01]  /*dbc90*/  STL.64 [R1+0xabb0], R16 ;  /* 0x00abb01001007387 */ /* 0x000fe20000100a00 */
[----:B0-----:R-:W-:-:S03]  /*dbca0*/  DADD R20, R158, R182 ;  /* 0x000000009e147229 */ /* 0x001fc600000000b6 */
[----:B------:R0:W-:Y:S04]  /*dbcb0*/  STL.64 [R1+0x87e8], R82 ;  /* 0x0087e85201007387 */ /* 0x0001e80000100a00 */
[----:B-1----:R-:W3:Y:S01]  /*dbcc0*/  LDL.64 R28, [R1+0xa0d8] ;  /* 0x00a0d800011c7983 */ /* 0x002ee20000100a00 */
[----:B------:R-:W-:Y:S02]  /*dbcd0*/  DFMA R190, R38, -R52, R190 ;  /* 0x8000003426be722b */ /* 0x000fe400000000be */
[----:B------:R-:W-:Y:S01]  /*dbce0*/  DFMA R188, R46, -R194, R188 ;  /* 0x800000c22ebc722b */ /* 0x000fe200000000bc */
[----:B------:R-:W3:Y:S04]  /*dbcf0*/  LDL.64 R40, [R1+0x9ef0] ;  /* 0x009ef00001287983 */ /* 0x000ee80000100a00 */
[----:B0-----:R-:W3:Y:S01]  /*dbd00*/  LDL.64 R82, [R1+0xa2d8] ;  /* 0x00a2d80001527983 */ /* 0x001ee20000100a00 */
[----:B------:R-:W-:-:S02]  /*dbd10*/  DADD R190, -R128, R190 ;  /* 0x0000000080be7229 */ /* 0x000fc400000001be */
[----:B------:R-:W-:Y:S01]  /*dbd20*/  DADD R210, R192, R158 ;  /* 0x00000000c0d27229 */ /* 0x000fe2000000009e */
[----:B------:R0:W-:Y:S01]  /*dbd30*/  STL.64 [R1+0x87d0], R164 ;  /* 0x0087d0a401007387 */ /* 0x0001e20000100a00 */
[----:B------:R-:W-:-:S03]  /*dbd40*/  DFMA R192, R36, R130, R188 ;  /* 0x0000008224c0722b */ /* 0x000fc600000000bc */
[----:B------:R-:W-:Y:S01]  /*dbd50*/  STL.64 [R1+0xabb8], R34 ;  /* 0x00abb82201007387 */ /* 0x000fe20000100a00 */
[----:B------:R-:W-:Y:S01]  /*dbd60*/  DFMA R226, R198, R18, R190 ;  /* 0x00000012c6e2722b */ /* 0x000fe200000000be */
[----:B------:R-:W-:Y:S01]  /*dbd70*/  UMOV UR44, 0xeb851eb8 ;  /* 0xeb851eb8002c7882 */ /* 0x000fe20000000000 */
[----:B------:R-:W-:Y:S01]  /*dbd80*/  DMUL R200, R64, R10 ;  /* 0x0000000a40c87228 */ /* 0x000fe20000000000 */
[----:B------:R-:W-:Y:S01]  /*dbd90*/  UMOV UR45, 0x3feeb851 ;  /* 0x3feeb851002d7882 */ /* 0x000fe20000000000 */
[----:B------:R-:W-:Y:S01]  /*dbda0*/  UMOV UR26, 0xf5c28f5c ;  /* 0xf5c28f5c001a7882 */ /* 0x000fe20000000000 */
[----:B------:R-:W-:Y:S01]  /*dbdb0*/  UMOV UR27, 0x3fef5c28 ;  /* 0x3fef5c28001b7882 */ /* 0x000fe20000000000 */
[----:B------:R-:W-:Y:S04]  /*dbdc0*/  STL.64 [R1+0xaba8], R120 ;  /* 0x00aba87801007387 */ /* 0x000fe80000100a00 */
[----:B0-----:R-:W3:Y:S01]  /*dbdd0*/  LDL.LU.64 R164, [R1+0xae00] ;  /* 0x00ae000001a47983 */ /* 0x001ee20000300a00 */
[----:B------:R-:W-:Y:S01]  /*dbde0*/  UMOV UR34, 0xae147ae1 ;  /* 0xae147ae100227882 */ /* 0x000fe20000000000 */
[----:B------:R-:W-:Y:S01]  /*dbdf0*/  UMOV UR35, 0x3feae147 ;  /* 0x3feae14700237882 */ /* 0x000fe20000000000 */
[----:B------:R-:W-:Y:S01]  /*dbe00*/  UMOV UR30, 0xe0852fba ;  /* 0xe0852fba001e7882 */ /* 0x000fe20000000000 */
[----:B------:R-:W-:Y:S01]  /*dbe10*/  UMOV UR31, 0x3de6ad6b ;  /* 0x3de6ad6b001f7882 */ /* 0x000fe20000000000 */
[----:B------:R-:W-:Y:S04]  /*dbe20*/  STL.64 [R1+0x8910], R54 ;  /* 0x0089103601007387 */ /* 0x000fe80000100a00 */
[----:B------:R-:W-:Y:S04]  /*dbe30*/  STL.64 [R1+0x8668], R122 ;  /* 0x0086687a01007387 */ /* 0x000fe80000100a00 */
[----:B------:R-:W-:Y:S04]  /*dbe40*/  STL.64 [R1+0xac90], R144 ;  /* 0x00ac909001007387 */ /* 0x000fe80000100a00 */
[----:B------:R0:W-:Y:S04]  /*dbe50*/  STL.64 [R1+0xac20], R250 ;  /* 0x00ac20fa01007387 */ /* 0x0001e80000100a00 */
[----:B------:R-:W-:Y:S04]  /*dbe60*/  STL.64 [R1+0x86d8], R24 ;  /* 0x0086d81801007387 */ /* 0x000fe80000100a00 */
[----:B------:R-:W3:Y:S01]  /*dbe70*/  LDL.LU.64 R50, [R1+0xade8] ;  /* 0x00ade80001327983 */ /* 0x000ee20000300a00 */
[----:B--2---:R-:W-:-:S03]  /*dbe80*/  DMUL R74, R22, R16 ;  /* 0x00000010164a7228 */ /* 0x004fc60000000000 */
[----:B0-----:R-:W2:Y:S01]  /*dbe90*/  LDL.64 R250, [R1+0x8450] ;  /* 0x0084500001fa7983 */ /* 0x001ea20000100a00 */
[----:B------:R-:W-:-:S03]  /*dbea0*/  DMUL R182, R68, R34 ;  /* 0x0000002244b67228 */ /* 0x000fc60000000000 */
[----:B------:R-:W2:Y:S01]  /*dbeb0*/  LDL.64 R22, [R1+0xa120] ;  /* 0x00a1200001167983 */ /* 0x000ea20000100a00 */
[----:B------:R-:W-:-:S03]  /*dbec0*/  DMUL R68, R56, R74 ;  /* 0x0000004a38447228 */ /* 0x000fc60000000000 */
[----:B------:R0:W-:Y:S01]  /*dbed0*/  STL.64 [R1+0x8488], R114 ;  /* 0x0084887201007387 */ /* 0x0001e20000100a00 */
[----:B------:R-:W-:-:S03]  /*dbee0*/  DMUL R74, R6, R104 ;  /* 0x00000068064a7228 */ /* 0x000fc60000000000 */
[----:B------:R-:W2:Y:S01]  /*dbef0*/  LDL.64 R6, [R1+0x9fb0] ;  /* 0x009fb00001067983 */ /* 0x000ea20000100a00 */
[----:B------:R-:W-:Y:S02]  /*dbf00*/  DFMA R16, R198, R18, R204 ;  /* 0x00000012c610722b */ /* 0x000fe400000000cc */
[----:B------:R-:W-:Y:S01]  /*dbf10*/  DMUL R204, R84, R98 ;  /* 0x0000006254cc7228 */ /* 0x000fe20000000000 */
[----:B------:R1:W-:Y:S04]  /*dbf20*/  STL.64 [R1+0x85d0], R14 ;  /* 0x0085d00e01007387 */ /* 0x0003e80000100a00 */
[----:B------:R-:W2:Y:S01]  /*dbf30*/  LDL.LU.64 R84, [R1+0x8558] ;  /* 0x0085580001547983 */ /* 0x000ea20000300a00 */
[----:B------:R-:W-:Y:S02]  /*dbf40*/  DMUL R190, R56, R182 ;  /* 0x000000b638be7228 */ /* 0x000fe40000000000 */
[----:B------:R-:W-:Y:S01]  /*dbf50*/  DADD R18, R68, R192 ;  /* 0x0000000044127229 */ /* 0x000fe200000000c0 */
[----:B0-----:R-:W2:Y:S01]  /*dbf60*/  LDL.LU.64 R114, [R1+0xadf8] ;  /* 0x00adf80001727983 */ /* 0x001ea20000300a00 */
[----:B------:R-:W-:-:S03]  /*dbf70*/  DMUL R188, R234, R174 ;  /* 0x000000aeeabc7228 */ /* 0x000fc60000000000 */
[----:B-1----:R-:W2:Y:S03]  /*dbf80*/  LDL.LU.64 R14, [R1+0xadf0] ;  /* 0x00adf000010e7983 */ /* 0x002ea60000300a00 */
[----:B------:R-:W-:Y:S01]  /*dbf90*/  DADD R202, R190, R18 ;  /* 0x00000000beca7229 */ /* 0x000fe20000000012 */
[----:B------:R0:W-:Y:S04]  /*dbfa0*/  STL.64 [R1+0x8698], R48 ;  /* 0x0086983001007387 */ /* 0x0001e80000100a00 */
[----:B------:R-:W-:Y:S03]  /*dbfb0*/  STL.64 [R1+0x8770], R26 ;  /* 0x0087701a01007387 */ /* 0x000fe60000100a00 */
[----:B------:R-:W-:Y:S01]  /*dbfc0*/  DFMA R202, R34, R32, R202 ;  /* 0x0000002022ca722b */ /* 0x000fe200000000ca */
[----:B------:R1:W-:Y:S04]  /*dbfd0*/  STL.64 [R1+0x86a8], R88 ;  /* 0x0086a85801007387 */ /* 0x0003e80000100a00 */
[----:B------:R-:W2:Y:S01]  /*dbfe0*/  LDL.LU.64 R34, [R1+0x87e8] ;  /* 0x0087e80001227983 */ /* 0x000ea20000300a00 */
[----:B------:R-:W-:-:S02]  /*dbff0*/  DMUL R188, R178, R188 ;  /* 0x000000bcb2bc7228 */ /* 0x000fc40000000000 */
[----:B------:R-:W-:Y:S01]  /*dc000*/  DMUL R192, R132, 0.25 ;  /* 0x3fd0000084c07828 */ /* 0x000fe20000000000 */
[----:B0-----:R-:W2:Y:S04]  /*dc010*/  LDL.LU.64 R48, [R1+0xadd8] ;  /* 0x00add80001307983 */ /* 0x001ea80000300a00 */
[----:B-1----:R-:W2:Y:S01]  /*dc020*/  LDL.LU.64 R88, [R1+0xade0] ;  /* 0x00ade00001587983 */ /* 0x002ea20000300a00 */
[----:B------:R-:W-:-:S03]  /*dc030*/  DFMA R202, R188, UR44, R202 ;  /* 0x0000002cbcca7c2b */ /* 0x000fc600080000ca */
[----:B------:R-:W2:Y:S01]  /*dc040*/  LDL.LU.64 R158, [R1+0xadd0] ;  /* 0x00add000019e7983 */ /* 0x000ea20000300a00 */
[----:B----4-:R-:W-:Y:S02]  /*dc050*/  DMUL R208, R208, R42 ;  /* 0x0000002ad0d07228 */ /* 0x010fe40000000000 */
[----:B------:R-:W-:-:S08]  /*dc060*/  DMUL R42, R166, R174 ;  /* 0x000000aea62a7228 */ /* 0x000fd00000000000 */
[----:B------:R-:W-:Y:S02]  /*dc070*/  DMUL R42, R198, R42 ;  /* 0x0000002ac62a7228 */ /* 0x000fe40000000000 */
[----:B------:R-:W-:Y:S02]  /*dc080*/  DADD R206, R126, R230 ;  /* 0x000000007ece7229 */ /* 0x000fe400000000e6 */
[----:B---3--:R-:W-:-:S06]  /*dc090*/  DMUL R108, R242, R246 ;  /* 0x000000f6f26c7228 */ /* 0x008fcc0000000000 */
[----:B------:R-:W-:Y:S02]  /*dc0a0*/  DADD R206, R72, R206 ;  /* 0x0000000048ce7229 */ /* 0x000fe400000000ce */
[----:B------:R-:W-:Y:S02]  /*dc0b0*/  DMUL R64, R56, R108 ;  /* 0x0000006c38407228 */ /* 0x000fe40000000000 */
[----:B------:R-:W-:Y:S02]  /*dc0c0*/  DMUL R108, R178, R204 ;  /* 0x000000ccb26c7228 */ /* 0x000fe40000000000 */
[----:B------:R-:W-:Y:S02]  /*dc0d0*/  DFMA R204, R188, UR44, R42 ;  /* 0x0000002cbccc7c2b */ /* 0x000fe4000800002a */
[----:B------:R-:W-:Y:S02]  /*dc0e0*/  DMUL R104, R156, R144 ;  /* 0x000000909c687228 */ /* 0x000fe40000000000 */
[----:B------:R-:W-:Y:S01]  /*dc0f0*/  DMUL R182, R148, R120 ;  /* 0x0000007894b67228 */ /* 0x000fe20000000000 */
[----:B------:R-:W3:Y:S01]  /*dc100*/  LDL.LU.64 R144, [R1+0x85b0] ;  /* 0x0085b00001907983 */ /* 0x000ee20000300a00 */
[----:B------:R-:W-:-:S02]  /*dc110*/  DFMA R202, R108, UR26, R202 ;  /* 0x0000001a6cca7c2b */ /* 0x000fc400080000ca */
[----:B------:R-:W-:Y:S01]  /*dc120*/  DFMA R204, R64, UR36, R204 ;  /* 0x0000002440cc7c2b */ /* 0x000fe200080000cc */
[----:B------:R-:W4:Y:S01]  /*dc130*/  LDL.64 R148, [R1+0x9c80] ;  /* 0x009c800001947983 */ /* 0x000f220000100a00 */
[C---:B------:R-:W-:Y:S02]  /*dc140*/  DFMA R206, R56.reuse, R106, R206 ;  /* 0x0000006a38ce722b */ /* 0x040fe400000000ce */
[----:B------:R-:W-:Y:S02]  /*dc150*/  DMUL R238, R56, R182 ;  /* 0x000000b638ee7228 */ /* 0x000fe40000000000 */
[----:B------:R-:W-:Y:S02]  /*dc160*/  DMUL R18, R28, R66 ;  /* 0x000000421c127228 */ /* 0x000fe40000000000 */
[----:B------:R-:W-:Y:S02]  /*dc170*/  DMUL R28, R56, R74 ;  /* 0x0000004a381c7228 */ /* 0x000fe40000000000 */
[----:B------:R-:W-:-:S02]  /*dc180*/  DFMA R74, R178, R122, R202 ;  /* 0x0000007ab24a722b */ /* 0x000fc400000000ca */
[----:B------:R-:W-:-:S08]  /*dc190*/  DFMA R182, R56, R228, R206 ;  /* 0x000000e438b6722b */ /* 0x000fd000000000ce */
[----:B------:R-:W-:Y:S02]  /*dc1a0*/  DADD R182, R232, R182 ;  /* 0x00000000e8b67229 */ /* 0x000fe400000000b6 */
[----:B------:R-:W-:Y:S02]  /*dc1b0*/  DMUL R156, R56, R208 ;  /* 0x000000d0389c7228 */ /* 0x000fe40000000000 */
[----:B------:R-:W-:Y:S02]  /*dc1c0*/  DMUL R132, R82, R198 ;  /* 0x000000c652847228 */ /* 0x000fe40000000000 */
[----:B------:R-:W-:Y:S02]  /*dc1d0*/  DMUL R122, R56, R104 ;  /* 0x00000068387a7228 */ /* 0x000fe40000000000 */
[----:B------:R-:W-:Y:S02]  /*dc1e0*/  DMUL R18, R176, R18 ;  /* 0x00000012b0127228 */ /* 0x000fe40000000000 */
[----:B------:R-:W-:-:S07]  /*dc1f0*/  DMUL R40, R40, R56 ;  /* 0x0000003828287228 */ /* 0x000fce0000000000 */
[----:B------:R0:W-:Y:S04]  /*dc200*/  STL.64 [R1+0x8548], R40 ;  /* 0x0085482801007387 */ /* 0x0001e80000100a00 */
[----:B0-----:R-:W3:Y:S01]  /*dc210*/  LDL.64 R40, [R1+0x8468] ;  /* 0x0084680001287983 */ /* 0x001ee20000100a00 */
[----:B--2---:R-:W-:Y:S02]  /*dc220*/  DMUL R120, R6, R196 ;  /* 0x000000c406787228 */ /* 0x004fe40000000000 */
[----:B------:R-:W-:-:S07]  /*dc230*/  DFMA R6, -R56, R104, R204 ;  /* 0x000000683806722b */ /* 0x000fce00000001cc */
[----:B------:R0:W-:Y:S01]  /*dc240*/  STL.64 [R1+0x8790], R6 ;  /* 0x0087900601007387 */ /* 0x0001e20000100a00 */
[----:B------:R-:W-:Y:S02]  /*dc250*/  DADD R204, R190, R182 ;  /* 0x00000000becc7229 */ /* 0x000fe400000000b6 */
[----:B0-----:R-:W-:Y:S02]  /*dc260*/  DMUL R6, R192, R138 ;  /* 0x0000008ac0067228 */ /* 0x001fe40000000000 */
[----:B------:R-:W-:Y:S02]  /*dc270*/  DADD R192, R238, R74 ;  /* 0x00000000eec07229 */ /* 0x000fe4000000004a */
[----:B------:R-:W-:-:S06]  /*dc280*/  DMUL R74, R110, UR30 ;  /* 0x0000001e6e4a7c28 */ /* 0x000fcc0008000000 */
[----:B------:R-:W-:Y:S01]  /*dc290*/  DFMA R192, R170, UR34, R192 ;  /* 0x00000022aac07c2b */ /* 0x000fe200080000c0 */
[----:B------:R-:W-:Y:S01]  /*dc2a0*/  UMOV UR30, 0xe0ff4a28 ;  /* 0xe0ff4a28001e7882 */ /* 0x000fe20000000000 */
[----:B------:R-:W-:Y:S01]  /*dc2b0*/  UMOV UR31, 0x3df65575 ;  /* 0x3df65575001f7882 */ /* 0x000fe20000000000 */
[----:B------:R-:W-:Y:S02]  /*dc2c0*/  DADD R204, R54, R204 ;  /* 0x0000000036cc7229 */ /* 0x000fe400000000cc */
[----:B------:R-:W-:-:S03]  /*dc2d0*/  DMUL R202, R102, UR30 ;  /* 0x0000001e66ca7c28 */ /* 0x000fc60008000000 */
[----:B------:R-:W-:Y:S02]  /*dc2e0*/  DADD R192, R80, R192 ;  /* 0x0000000050c07229 */ /* 0x000fe400000000c0 */
[----:B------:R-:W-:Y:S02]  /*dc2f0*/  DMUL R54, R168, R74 ;  /* 0x0000004aa8367228 */ /* 0x000fe40000000000 */
[----:B------:R-:W-:Y:S02]  /*dc300*/  DADD R206, R84, R210 ;  /* 0x0000000054ce7229 */ /* 0x000fe400000000d2 */
[----:B------:R-:W-:Y:S02]  /*dc310*/  DMUL R82, R168, R202 ;  /* 0x000000caa8527228 */ /* 0x000fe40000000000 */
[----:B------:R-:W-:Y:S02]  /*dc320*/  DFMA R74, R46, -R6, R192 ;  /* 0x800000062e4a722b */ /* 0x000fe400000000c0 */
[----:B------:R-:W-:-:S02]  /*dc330*/  DADD R202, R156, R204 ;  /* 0x000000009cca7229 */ /* 0x000fc400000000cc */
[----:B------:R-:W-:-:S04]  /*dc340*/  DADD R192, R96, R206 ;  /* 0x0000000060c07229 */ /* 0x000fc800000000ce */
[----:B------:R-:W-:Y:S02]  /*dc350*/  DFMA R74, R186, UR24, R74 ;  /* 0x00000018ba4a7c2b */ /* 0x000fe4000800004a */
[----:B------:R-:W-:-:S06]  /*dc360*/  DADD R206, R122, R202 ;  /* 0x000000007ace7229 */ /* 0x000fcc00000000ca */
[----:B------:R-:W-:Y:S02]  /*dc370*/  DFMA R204, R56, R24, R74 ;  /* 0x0000001838cc722b */ /* 0x000fe4000000004a */
[----:B------:R-:W-:Y:S02]  /*dc380*/  DADD R74, R28, R206 ;  /* 0x000000001c4a7229 */ /* 0x000fe400000000ce */
[----:B------:R-:W-:Y:S01]  /*dc390*/  DFMA R206, R54, UR8, R100 ;  /* 0x0000000836ce7c2b */ /* 0x000fe20008000064 */
[----:B------:R-:W-:Y:S01]  /*dc3a0*/  UMOV UR30, 0x812dea11 ;  /* 0x812dea11001e7882 */ /* 0x000fe20000000000 */
[----:B------:R-:W-:Y:S01]  /*dc3b0*/  UMOV UR31, 0x3dc19799 ;  /* 0x3dc19799001f7882 */ /* 0x000fe20000000000 */
[----:B------:R-:W-:Y:S01]  /*dc3c0*/  UMOV UR34, 0x7fdfbfd ;  /* 0x07fdfbfd00227882 */ /* 0x000fe20000000000 */
[----:B------:R-:W-:Y:S01]  /*dc3d0*/  UMOV UR35, 0x3d87bfdc ;  /* 0x3d87bfdc00237882 */ /* 0x000fe20000000000 */
[----:B------:R-:W-:Y:S02]  /*dc3e0*/  DMUL R104, R178, R200 ;  /* 0x000000c8b2687228 */ /* 0x000fe40000000000 */
[----:B------:R-:W-:Y:S01]  /*dc3f0*/  DMUL R212, R22, R176 ;  /* 0x000000b016d47228 */ /* 0x000fe20000000000 */
[----:B------:R-:W-:Y:S01]  /*dc400*/  STL.64 [R1+0x86f8], R120 ;  /* 0x0086f87801007387 */ /* 0x000fe20000100a00 */
[----:B------:R-:W-:-:S02]  /*dc410*/  DADD R166, -R18, R206 ;  /* 0x0000000012a67229 */ /* 0x000fc400000001ce */
[----:B------:R-:W-:Y:S01]  /*dc420*/  DFMA R202, R62, R120, -R18 ;  /* 0x000000783eca722b */ /* 0x000fe20000000812 */
[----:B------:R0:W-:Y:S04]  /*dc430*/  STL.64 [R1+0x8508], R6 ;  /* 0x0085080601007387 */ /* 0x0001e80000100a00 */
[----:B------:R1:W-:Y:S01]  /*dc440*/  STL.64 [R1+0xac98], R166 ;  /* 0x00ac98a601007387 */ /* 0x0003e20000100a00 */
[----:B------:R-:W-:Y:S02]  /*dc450*/  DMUL R182, R164, UR30 ;  /* 0x0000001ea4b67c28 */ /* 0x000fe40008000000 */
[----:B------:R-:W-:Y:S01]  /*dc460*/  DMUL R200, R176, UR34 ;  /* 0x00000022b0c87c28 */ /* 0x000fe20008000000 */
[----:B------:R2:W-:Y:S01]  /*dc470*/  STL.64 [R1+0x8510], R122 ;  /* 0x0085107a01007387 */ /* 0x0005e20000100a00 */
[----:B------:R-:W-:-:S02]  /*dc480*/  DFMA R74, R34, UR12, R74 ;  /* 0x0000000c224a7c2b */ /* 0x000fc4000800004a */
[----:B------:R-:W-:Y:S01]  /*dc490*/  DFMA R192, R44, R132, R192 ;  /* 0x000000842cc0722b */ /* 0x000fe200000000c0 */
[----:B0-----:R-:W4:Y:S04]  /*dc4a0*/  LDL.64 R6, [R1+0xa160] ;  /* 0x00a1600001067983 */ /* 0x001f280000100a00 */
[----:B-1----:R-:W3:Y:S01]  /*dc4b0*/  LDL.LU.64 R166, [R1+0x8548] ;  /* 0x0085480001a67983 */ /* 0x002ee20000300a00 */
[----:B------:R-:W-:Y:S02]  /*dc4c0*/  DMUL R22, R56, R182 ;  /* 0x000000b638167228 */ /* 0x000fe40000000000 */
[----:B------:R-:W-:Y:S01]  /*dc4d0*/  DMUL R182, R176, R200 ;  /* 0x000000c8b0b67228 */ /* 0x000fe20000000000 */
[----:B--2---:R-:W2:Y:S01]  /*dc4e0*/  LDL.64 R122, [R1+0xa0d0] ;  /* 0x00a0d000017a7983 */ /* 0x004ea20000100a00 */
[----:B------:R-:W-:-:S03]  /*dc4f0*/  DFMA R200, R62, -R120, R18 ;  /* 0x800000783ec8722b */ /* 0x000fc60000000012 */
[----:B------:R-:W4:Y:S01]  /*dc500*/  LDL.64 R120, [R1+0x9fe0] ;  /* 0x009fe00001787983 */ /* 0x000f220000100a00 */
[----:B------:R-:W-:-:S03]  /*dc510*/  DFMA R74, R56, R24, R74 ;  /* 0x00000018384a722b */ /* 0x000fc6000000004a */
[----:B------:R-:W2:Y:S01]  /*dc520*/  LDL.64 R24, [R1+0xa158] ;  /* 0x00a1580001187983 */ /* 0x000ea20000100a00 */
[----:B------:R-:W-:Y:S02]  /*dc530*/  DADD R192, R54, R192 ;  /* 0x0000000036c07229 */ /* 0x000fe400000000c0 */
[----:B------:R-:W-:Y:S01]  /*dc540*/  DFMA R214, R182, 2, R200 ;  /* 0x40000000b6d6782b */ /* 0x000fe200000000c8 */
[----:B------:R0:W-:Y:S01]  /*dc550*/  STL.64 [R1+0x86e8], R132 ;  /* 0x0086e88401007387 */ /* 0x0001e20000100a00 */
[----:B------:R-:W-:Y:S02]  /*dc560*/  DADD R200, R22, R204 ;  /* 0x0000000016c87229 */ /* 0x000fe400000000cc */
[----:B------:R-:W-:Y:S01]  /*dc570*/  DADD R182, R182, R182 ;  /* 0x00000000b6b67229 */ /* 0x000fe200000000b6 */
[----:B------:R1:W-:Y:S01]  /*dc580*/  STL.64 [R1+0x8878], R28 ;  /* 0x0088781c01007387 */ /* 0x0003e20000100a00 */
[----:B------:R-:W-:-:S03]  /*dc590*/  DADD R192, R82, R192 ;  /* 0x0000000052c07229 */ /* 0x000fc600000000c0 */
[----:B------:R-:W2:Y:S01]  /*dc5a0*/  LDL.64 R100, [R1+0x8428] ;  /* 0x0084280001647983 */ /* 0x000ea20000100a00 */
[----:B------:R-:W-:Y:S01]  /*dc5b0*/  DFMA R200, R164, R32, R200 ;  /* 0x00000020a4c8722b */ /* 0x000fe200000000c8 */
[----:B------:R-:W-:Y:S01]  /*dc5c0*/  UMOV UR30, 0x4fdf3b64 ;  /* 0x4fdf3b64001e7882 */ /* 0x000fe20000000000 */
[----:B------:R-:W-:Y:S01]  /*dc5d0*/  UMOV UR31, 0x3fee978d ;  /* 0x3fee978d001f7882 */ /* 0x000fe20000000000 */
[C---:B------:R-:W-:Y:S01]  /*dc5e0*/  DFMA R204, R18.reuse, 2, R182 ;  /* 0x4000000012cc782b */ /* 0x040fe200000000b6 */
[----:B------:R-:W2:Y:S01]  /*dc5f0*/  LDL.64 R32, [R1+0xa000] ;  /* 0x00a0000001207983 */ /* 0x000ea20000100a00 */
[----:B------:R-:W-:-:S03]  /*dc600*/  DFMA R192, R18, 2, R192 ;  /* 0x4000000012c0782b */ /* 0x000fc600000000c0 */
[----:B------:R-:W-:Y:S01]  /*dc610*/  DFMA R18, R104, UR30, R200 ;  /* 0x0000001e68127c2b */ /* 0x000fe200080000c8 */
[----:B0-----:R-:W2:Y:S01]  /*dc620*/  LDL.64 R132, [R1+0x8420] ;  /* 0x0084200001847983 */ /* 0x001ea20000100a00 */
[----:B------:R-:W-:-:S03]  /*dc630*/  DADD R208, -R182, R202 ;  /* 0x00000000b6d07229 */ /* 0x000fc600000001ca */
[----:B------:R-:W-:Y:S01]  /*dc640*/  DADD R210, R192, R182 ;  /* 0x00000000c0d27229 */ /* 0x000fe200000000b6 */
[----:B-1----:R-:W2:Y:S02]  /*dc650*/  LDL.64 R28, [R1+0x9830] ;  /* 0x00983000011c7983 */ /* 0x002ea40000100a00 */
[----:B------:R-:W-:Y:S02]  /*dc660*/  DFMA R18, R44, R26, R18 ;  /* 0x0000001a2c12722b */ /* 0x000fe40000000012 */
[----:B------:R0:W-:Y:S04]  /*dc670*/  STL.64 [R1+0x85e0], R22 ;  /* 0x0085e01601007387 */ /* 0x0001e80000100a00 */
[----:B------:R-:W2:Y:S04]  /*dc680*/  LDL.64 R26, [R1+0x9ec0] ;  /* 0x009ec000011a7983 */ /* 0x000ea80000100a00 */
[----:B0-----:R-:W2:Y:S01]  /*dc690*/  LDL.64 R22, [R1+0x9f58] ;  /* 0x009f580001167983 */ /* 0x001ea20000100a00 */
[----:B---3--:R-:W-:-:S02]  /*dc6a0*/  DFMA R200, R40, R166, R74 ;  /* 0x000000a628c8722b */ /* 0x008fc4000000004a */
[----:B------:R-:W-:-:S06]  /*dc6b0*/  DMUL R74, R176, R212 ;  /* 0x000000d4b04a7228 */ /* 0x000fcc0000000000 */
[----:B------:R-:W-:Y:S02]  /*dc6c0*/  DADD R206, R144, R200 ;  /* 0x0000000090ce7229 */ /* 0x000fe400000000c8 */
[----:B------:R-:W-:Y:S02]  /*dc6d0*/  DADD R200, R74, R74 ;  /* 0x000000004ac87229 */ /* 0x000fe4000000004a */
[----:B----4-:R-:W-:-:S06]  /*dc6e0*/  DMUL R202, R120, R250 ;  /* 0x000000fa78ca7228 */ /* 0x010fcc0000000000 */
[C---:B------:R-:W-:Y:S02]  /*dc6f0*/  DADD R204, R200.reuse, R204 ;  /* 0x00000000c8cc7229 */ /* 0x040fe400000000cc */
[----:B------:R-:W-:Y:S02]  /*dc700*/  DADD R208, -R200, R208 ;  /* 0x00000000c8d07229 */ /* 0x000fe400000001d0 */
[----:B------:R-:W-:Y:S02]  /*dc710*/  DADD R200, R210, R200 ;  /* 0x00000000d2c87229 */ /* 0x000fe400000000c8 */
[CC--:B------:R-:W-:Y:S02]  /*dc720*/  DMUL R234, R66.reuse, R202.reuse ;  /* 0x000000ca42ea7228 */ /* 0x0c0fe40000000000 */
[----:B------:R-:W-:-:S04]  /*dc730*/  DFMA R120, R66, R202, R204 ;  /* 0x000000ca4278722b */ /* 0x000fc800000000cc */
[----:B------:R-:W-:Y:S02]  /*dc740*/  DFMA R220, R66, R202, R200 ;  /* 0x000000ca42dc722b */ /* 0x000fe400000000c8 */
[----:B--2---:R-:W-:Y:S01]  /*dc750*/  DMUL R66, R24, R50 ;  /* 0x0000003218427228 */ /* 0x004fe20000000000 */
[----:B------:R-:W2:Y:S01]  /*dc760*/  LDL.64 R24, [R1+0x9ed0] ;  /* 0x009ed00001187983 */ /* 0x000ea20000100a00 */
[----:B------:R-:W-:Y:S02]  /*dc770*/  DMUL R192, R6, R110 ;  /* 0x0000006e06c07228 */ /* 0x000fe40000000000 */
[----:B------:R-:W-:Y:S01]  /*dc780*/  DMUL R182, R148, R102 ;  /* 0x0000006694b67228 */ /* 0x000fe20000000000 */
[----:B------:R-:W3:Y:S05]  /*dc790*/  LDL.64 R6, [R1+0x9f60] ;  /* 0x009f600001067983 */ /* 0x000eea0000100a00 */
[----:B------:R-:W-:-:S02]  /*dc7a0*/  DMUL R192, R56, R192 ;  /* 0x000000c038c07228 */ /* 0x000fc40000000000 */
[----:B------:R-:W-:Y:S02]  /*dc7b0*/  DFMA R18, R46, -R248, R18 ;  /* 0x800000f82e12722b */ /* 0x000fe40000000012 */
[----:B------:R-:W-:Y:S02]  /*dc7c0*/  DMUL R212, R122, R114 ;  /* 0x000000727ad47228 */ /* 0x000fe40000000000 */
[----:B------:R-:W-:Y:S02]  /*dc7d0*/  DMUL R182, R56, R182 ;  /* 0x000000b638b67228 */ /* 0x000fe40000000000 */
[----:B------:R-:W-:Y:S01]  /*dc7e0*/  DADD R206, R192, R206 ;  /* 0x00000000c0ce7229 */ /* 0x000fe200000000ce */
[----:B------:R0:W-:Y:S01]  /*dc7f0*/  STL.64 [R1+0xac00], R102 ;  /* 0x00ac006601007387 */ /* 0x0001e20000100a00 */
[----:B------:R-:W-:Y:S02]  /*dc800*/  DADD R210, R12, R18 ;  /* 0x000000000cd27229 */ /* 0x000fe40000000012 */
[----:B------:R-:W-:Y:S01]  /*dc810*/  DMUL R242, R56, R212 ;  /* 0x000000d438f27228 */ /* 0x000fe20000000000 */
[----:B------:R1:W-:Y:S03]  /*dc820*/  STL.64 [R1+0xab30], R14 ;  /* 0x00ab300e01007387 */ /* 0x0003e60000100a00 */
[----:B------:R-:W-:Y:S01]  /*dc830*/  DADD R18, R182, R206 ;  /* 0x00000000b6127229 */ /* 0x000fe200000000ce */
[----:B------:R-:W4:Y:S01]  /*dc840*/  LDL.LU.64 R12, [R1+0xadc0] ;  /* 0x00adc000010c7983 */ /* 0x000f220000300a00 */
[----:B0-----:R-:W-:-:S03]  /*dc850*/  DMUL R102, R32, R14 ;  /* 0x0000000e20667228 */ /* 0x001fc60000000000 */
[----:B-1----:R-:W4:Y:S03]  /*dc860*/  LDL.64 R14, [R1+0x9ed8] ;  /* 0x009ed800010e7983 */ /* 0x002f260000100a00 */
[----:B------:R-:W-:Y:S02]  /*dc870*/  DADD R200, R242, R18 ;  /* 0x00000000f2c87229 */ /* 0x000fe40000000012 */
[C---:B------:R-:W-:Y:S02]  /*dc880*/  DMUL R204, R28.reuse, R132 ;  /* 0x000000841ccc7228 */ /* 0x040fe40000000000 */
[C---:B------:R-:W-:Y:S01]  /*dc890*/  DMUL R18, R28.reuse, R48 ;  /* 0x000000301c127228 */ /* 0x040fe20000000000 */
[----:B------:R-:W-:Y:S01]  /*dc8a0*/  UMOV UR34, 0xdce4e6a ;  /* 0x0dce4e6a00227882 */ /* 0x000fe20000000000 */
[----:B------:R-:W-:Y:S01]  /*dc8b0*/  DMUL R202, R28, R100 ;  /* 0x000000641cca7228 */ /* 0x000fe20000000000 */
[----:B------:R-:W-:Y:S01]  /*dc8c0*/  UMOV UR35, 0x3dcaf023 ;  /* 0x3dcaf02300237882 */ /* 0x000fe20000000000 */
[----:B------:R-:W4:Y:S01]  /*dc8d0*/  LDL.64 R28, [R1+0x9f88] ;  /* 0x009f8800011c7983 */ /* 0x000f220000100a00 */
[----:B------:R-:W-:-:S02]  /*dc8e0*/  DMUL R122, R26, R88 ;  /* 0x000000581a7a7228 */ /* 0x000fc40000000000 */
[----:B------:R-:W-:Y:S01]  /*dc8f0*/  DMUL R22, R22, R62 ;  /* 0x0000003e16167228 */ /* 0x000fe20000000000 */
[----:B------:R-:W-:Y:S01]  /*dc900*/  STL.64 [R1+0x84f8], R96 ;  /* 0x0084f86001007387 */ /* 0x000fe20000100a00 */
[----:B------:R-:W-:Y:S02]  /*dc910*/  DMUL R26, R56, R66 ;  /* 0x00000042381a7228 */ /* 0x000fe40000000000 */
[----:B--2---:R-:W-:-:S03]  /*dc920*/  DMUL R246, R24, R216 ;  /* 0x000000d818f67228 */ /* 0x004fc60000000000 */
[----:B------:R0:W-:Y:S04]  /*dc930*/  STL.64 [R1+0xaca8], R22 ;  /* 0x00aca81601007387 */ /* 0x0001e80000100a00 */
[----:B------:R-:W2:Y:S01]  /*dc940*/  LDL.64 R24, [R1+0xa3a8] ;  /* 0x00a3a80001187983 */ /* 0x000ea20000100a00 */
[----:B------:R-:W-:Y:S02]  /*dc950*/  DFMA R66, R56, -R122, R74 ;  /* 0x8000007a3842722b */ /* 0x000fe4000000004a */
[----:B------:R-:W-:Y:S01]  /*dc960*/  DFMA R74, R38, -R22, R214 ;  /* 0x80000016264a722b */ /* 0x000fe200000000d6 */
[----:B------:R1:W-:Y:S04]  /*dc970*/  STL.64 [R1+0xab38], R48 ;  /* 0x00ab383001007387 */ /* 0x0003e80000100a00 */
[----:B0-----:R-:W2:Y:S01]  /*dc980*/  LDL.64 R22, [R1+0xa2c0] ;  /* 0x00a2c00001167983 */ /* 0x001ea20000100a00 */
[----:B------:R-:W-:-:S02]  /*dc990*/  DMUL R32, R56, R102 ;  /* 0x0000006638207228 */ /* 0x000fc40000000000 */
[----:B---3--:R-:W-:Y:S01]  /*dc9a0*/  DMUL R6, R6, R176 ;  /* 0x000000b006067228 */ /* 0x008fe20000000000 */
[----:B------:R-:W3:Y:S01]  /*dc9b0*/  LDL.LU.64 R96, [R1+0xadc8] ;  /* 0x00adc80001607983 */ /* 0x000ee20000300a00 */
[C---:B------:R-:W-:Y:S02]  /*dc9c0*/  DMUL R230, R56.reuse, R18 ;  /* 0x0000001238e67228 */ /* 0x040fe40000000000 */
[----:B------:R-:W-:Y:S01]  /*dc9d0*/  DMUL R204, R56, R204 ;  /* 0x000000cc38cc7228 */ /* 0x000fe20000000000 */
[----:B-1----:R-:W3:Y:S01]  /*dc9e0*/  LDL.64 R48, [R1+0xa150] ;  /* 0x00a1500001307983 */ /* 0x002ee20000100a00 */
[----:B------:R-:W-:Y:S02]  /*dc9f0*/  DADD R206, R32, R200 ;  /* 0x0000000020ce7229 */ /* 0x000fe400000000c8 */
[----:B------:R-:W-:Y:S01]  /*dca00*/  DMUL R18, R158, UR34 ;  /* 0x000000229e127c28 */ /* 0x000fe20008000000 */
[----:B------:R0:W-:Y:S01]  /*dca10*/  STL.64 [R1+0x8768], R218 ;  /* 0x008768da01007387 */ /* 0x0001e20000100a00 */
[----:B------:R-:W-:-:S03]  /*dca20*/  DFMA R200, -R38, R6, R208 ;  /* 0x0000000626c8722b */ /* 0x000fc600000001d0 */
[----:B------:R-:W-:Y:S01]  /*dca30*/  STL.64 [R1+0xab28], R50 ;  /* 0x00ab283201007387 */ /* 0x000fe20000100a00 */
[----:B------:R-:W-:Y:S02]  /*dca40*/  DADD R206, R26, R206 ;  /* 0x000000001ace7229 */ /* 0x000fe400000000ce */
[----:B------:R-:W-:Y:S01]  /*dca50*/  DFMA R100, R62, R18, R66 ;  /* 0x000000123e64722b */ /* 0x000fe20000000042 */
[----:B------:R1:W-:Y:S01]  /*dca60*/  STL.64 [R1+0xacc0], R166 ;  /* 0x00acc0a601007387 */ /* 0x0003e20000100a00 */
[----:B------:R-:W-:Y:S02]  /*dca70*/  DADD R66, R242, R74 ;  /* 0x00000000f2427229 */ /* 0x000fe4000000004a */
[----:B------:R-:W-:Y:S01]  /*dca80*/  DADD R74, R234, R200 ;  /* 0x00000000ea4a7229 */ /* 0x000fe200000000c8 */
[----:B------:R1:W-:Y:S01]  /*dca90*/  STL.64 [R1+0xaca0], R110 ;  /* 0x00aca06e01007387 */ /* 0x0003e20000100a00 */
[----:B----4-:R-:W-:Y:S02]  /*dcaa0*/  DMUL R14, R14, R176 ;  /* 0x000000b00e0e7228 */ /* 0x010fe40000000000 */
[----:B------:R-:W-:Y:S01]  /*dcab0*/  DADD R200, R230, R206 ;  /* 0x00000000e6c87229 */ /* 0x000fe200000000ce */
[----:B------:R4:W-:Y:S01]  /*dcac0*/  STL.64 [R1+0xab88], R164 ;  /* 0x00ab88a401007387 */ /* 0x0009e20000100a00 */
[----:B------:R-:W-:-:S02]  /*dcad0*/  DFMA R208, R56, R122, R66 ;  /* 0x0000007a38d0722b */ /* 0x000fc40000000042 */
[----:B0-----:R-:W-:Y:S01]  /*dcae0*/  DMUL R218, R56, R202 ;  /* 0x000000ca38da7228 */ /* 0x001fe20000000000 */
[----:B-1----:R-:W3:Y:S01]  /*dcaf0*/  LDL.64 R166, [R1+0xa8a0] ;  /* 0x00a8a00001a67983 */ /* 0x002ee20000100a00 */
[----:B------:R-:W-:Y:S02]  /*dcb00*/  DFMA R66, R178, -R14, R74 ;  /* 0x8000000eb242722b */ /* 0x000fe4000000004a */
[----:B------:R-:W-:Y:S01]  /*dcb10*/  DMUL R18, R62, R18 ;  /* 0x000000123e127228 */ /* 0x000fe20000000000 */
[----:B------:R-:W3:Y:S01]  /*dcb20*/  LDL.64 R110, [R1+0x9b38] ;  /* 0x009b3800016e7983 */ /* 0x000ee20000100a00 */
[----:B------:R-:W-:Y:S02]  /*dcb30*/  DFMA R74, R58, R246, R70 ;  /* 0x000000f63a4a722b */ /* 0x000fe40000000046 */
[----:B------:R-:W-:Y:S01]  /*dcb40*/  DADD R206, R204, R200 ;  /* 0x00000000ccce7229 */ /* 0x000fe200000000c8 */
[----:B------:R-:W3:Y:S01]  /*dcb50*/  LDL.64 R70, [R1+0x9b60] ;  /* 0x009b600001467983 */ /* 0x000ee20000100a00 */
[----:B------:R-:W-:-:S02]  /*dcb60*/  DMUL R202, R28, R176 ;  /* 0x000000b01cca7228 */ /* 0x000fc40000000000 */
[----:B------:R-:W-:Y:S01]  /*dcb70*/  DFMA R200, R178, R14, R210 ;  /* 0x0000000eb2c8722b */ /* 0x000fe200000000d2 */
[----:B----4-:R-:W4:Y:S01]  /*dcb80*/  LDL.64 R164, [R1+0x9968] ;  /* 0x0099680001a47983 */ /* 0x010f220000100a00 */
[C---:B------:R-:W-:Y:S02]  /*dcb90*/  DADD R28, -R18.reuse, R208 ;  /* 0x00000000121c7229 */ /* 0x040fe400000001d0 */
[----:B------:R-:W-:Y:S01]  /*dcba0*/  DADD R50, R18, R74 ;  /* 0x0000000012327229 */ /* 0x000fe2000000004a */
[----:B------:R-:W4:Y:S01]  /*dcbb0*/  LDL.64 R132, [R1+0x8bb8] ;  /* 0x008bb80001847983 */ /* 0x000f220000100a00 */
[CC--:B------:R-:W-:Y:S02]  /*dcbc0*/  DFMA R212, R46.reuse, R202.reuse, -R18 ;  /* 0x000000ca2ed4722b */ /* 0x0c0fe40000000812 */
[----:B------:R-:W-:-:S03]  /*dcbd0*/  DFMA R18, R46, -R202, R200 ;  /* 0x800000ca2e12722b */ /* 0x000fc600000000c8 */
[----:B------:R0:W-:Y:S04]  /*dcbe0*/  STL.64 [R1+0x8810], R50 ;  /* 0x0088103201007387 */ /* 0x0001e80000100a00 */
[----:B------:R1:W-:Y:S04]  /*dcbf0*/  STL.64 [R1+0x8808], R18 ;  /* 0x0088081201007387 */ /* 0x0003e80000100a00 */
[----:B0-----:R-:W4:Y:S01]  /*dcc00*/  LDL.64 R50, [R1+0xa250] ;  /* 0x00a2500001327983 */ /* 0x001f220000100a00 */
[----:B-1----:R-:W-:-:S03]  /*dcc10*/  DADD R18, R218, R206 ;  /* 0x00000000da127229 */ /* 0x002fc600000000ce */
[----:B------:R0:W-:Y:S01]  /*dcc20*/  STL.64 [R1+0xab20], R12 ;  /* 0x00ab200c01007387 */ /* 0x0001e20000100a00 */
[----:B--2---:R-:W-:-:S03]  /*dcc30*/  DMUL R24, R24, R12 ;  /* 0x0000000c18187228 */ /* 0x004fc60000000000 */
[----:B0-----:R-:W2:Y:S04]  /*dcc40*/  LDL.64 R12, [R1+0xa398] ;  /* 0x00a39800010c7983 */ /* 0x001ea80000100a00 */
[----:B------:R0:W-:Y:S01]  /*dcc50*/  STL.64 [R1+0x86f0], R24 ;  /* 0x0086f01801007387 */ /* 0x0001e20000100a00 */
[----:B------:R-:W-:Y:S02]  /*dcc60*/  DFMA R200, R56, R24, R18 ;  /* 0x0000001838c8722b */ /* 0x000fe40000000012 */
[----:B------:R-:W-:Y:S01]  /*dcc70*/  DMUL R18, R22, R86 ;  /* 0x0000005616127228 */ /* 0x000fe20000000000 */
[----:B------:R-:W2:Y:S04]  /*dcc80*/  LDL.64 R22, [R1+0xa240] ;  /* 0x00a2400001167983 */ /* 0x000ea80000100a00 */
[----:B0-----:R-:W2:Y:S04]  /*dcc90*/  LDL.64 R24, [R1+0x9960] ;  /* 0x0099600001187983 */ /* 0x001ea80000100a00 */
[----:B------:R0:W-:Y:S01]  /*dcca0*/  STL.64 [R1+0xace8], R238 ;  /* 0x00ace8ee01007387 */ /* 0x0001e20000100a00 */
[----:B------:R-:W-:-:S02]  /*dccb0*/  DFMA R74, R36, R94, R244 ;  /* 0x0000005e244a722b */ /* 0x000fc400000000f4 */
[----:B0-----:R-:W-:Y:S02]  /*dccc0*/  DFMA R238, R46, -R202, R66 ;  /* 0x800000ca2eee722b */ /* 0x001fe40000000042 */
[----:B---3--:R-:W-:-:S08]  /*dccd0*/  DMUL R66, R48, R96 ;  /* 0x0000006030427228 */ /* 0x008fd00000000000 */
[----:B------:R-:W-:Y:S02]  /*dcce0*/  DMUL R48, R36, R66 ;  /* 0x0000004224307228 */ /* 0x000fe40000000000 */
[----:B------:R-:W-:Y:S02]  /*dccf0*/  DMUL R244, R166, R160 ;  /* 0x000000a0a6f47228 */ /* 0x000fe40000000000 */
[----:B------:R-:W-:-:S04]  /*dcd00*/  DFMA R200, -R70, R60, R200 ;  /* 0x0000003c46c8722b */ /* 0x000fc800000001c8 */
[----:B------:R-:W-:Y:S02]  /*dcd10*/  DADD R74, R48, R74 ;  /* 0x00000000304a7229 */ /* 0x000fe4000000004a */
[----:B------:R-:W-:Y:S01]  /*dcd20*/  DFMA R66, R58, -R246, R142 ;  /* 0x800000f63a42722b */ /* 0x000fe2000000008e */
[----:B------:R-:W-:Y:S01]  /*dcd30*/  UMOV UR34, 0x47ae147b ;  /* 0x47ae147b00227882 */ /* 0x000fe20000000000 */
[----:B------:R-:W-:Y:S01]  /*dcd40*/  UMOV UR35, 0x3ff27ae1 ;  /* 0x3ff27ae100237882 */ /* 0x000fe20000000000 */
[----:B------:R0:W-:Y:S01]  /*dcd50*/  STL.64 [R1+0xacb0], R100 ;  /* 0x00acb06401007387 */ /* 0x0001e20000100a00 */
[----:B------:R-:W-:Y:S02]  /*dcd60*/  DFMA R206, R244, UR34, R200 ;  /* 0x00000022f4ce7c2b */ /* 0x000fe400080000c8 */
[----:B------:R-:W-:Y:S02]  /*dcd70*/  DFMA R74, -R110, R90, R74 ;  /* 0x0000005a6e4a722b */ /* 0x000fe4000000014a */
[----:B------:R-:W-:Y:S01]  /*dcd80*/  DFMA R202, R38, R134, -R144 ;  /* 0x0000008626ca722b */ /* 0x000fe20000000890 */
[----:B------:R-:W3:Y:S01]  /*dcd90*/  LDL.64 R110, [R1+0x9988] ;  /* 0x00998800016e7983 */ /* 0x000ee20000100a00 */
[----:B------:R-:W-:-:S02]  /*dcda0*/  DMUL R18, R60, R18 ;  /* 0x000000123c127228 */ /* 0x000fc40000000000 */
[----:B----4-:R-:W-:Y:S02]  /*dcdb0*/  DFMA R66, -R164, R216, R66 ;  /* 0x000000d8a442722b */ /* 0x010fe40000000142 */
[----:B--2---:R-:W-:Y:S01]  /*dcdc0*/  DMUL R208, R22, R136 ;  /* 0x0000008816d07228 */ /* 0x004fe20000000000 */
[----:B0-----:R-:W2:Y:S01]  /*dcdd0*/  LDL.64 R100, [R1+0x85d0] ;  /* 0x0085d00001647983 */ /* 0x001ea20000100a00 */
[----:B------:R-:W-:Y:S02]  /*dcde0*/  DMUL R200, R50, R216 ;  /* 0x000000d832c87228 */ /* 0x000fe40000000000 */
[----:B------:R-:W-:Y:S01]  /*dcdf0*/  DFMA R210, -R132, R136, R202 ;  /* 0x0000008884d2722b */ /* 0x000fe200000001ca */
[----:B------:R-:W-:Y:S01]  /*dce00*/  UMOV UR46, 0xa3d70a3d ;  /* 0xa3d70a3d002e7882 */ /* 0x000fe20000000000 */
[----:B------:R-:W-:Y:S01]  /*dce10*/  DFMA R202, R18, 2, R74 ;  /* 0x4000000012ca782b */ /* 0x000fe2000000004a */
[----:B------:R-:W-:Y:S01]  /*dce20*/  STL.64 [R1+0xab70], R24 ;  /* 0x00ab701801007387 */ /* 0x000fe20000100a00 */
[----:B------:R-:W-:-:S02]  /*dce30*/  DFMA R66, -R24, R216, R66 ;  /* 0x000000d81842722b */ /* 0x000fc40000000142 */
[----:B------:R-:W-:Y:S01]  /*dce40*/  DMUL R200, R40, R200 ;  /* 0x000000c828c87228 */ /* 0x000fe20000000000 */
[----:B------:R-:W-:Y:S01]  /*dce50*/  UMOV UR47, 0x3fea3d70 ;  /* 0x3fea3d70002f7882 */ /* 0x000fe20000000000 */
[----:B------:R-:W-:Y:S01]  /*dce60*/  DADD R74, -R18, R206 ;  /* 0x00000000124a7229 */ /* 0x000fe200000001ce */
[----:B------:R-:W4:Y:S01]  /*dce70*/  LDL.64 R164, [R1+0xa3e0] ;  /* 0x00a3e00001a47983 */ /* 0x000f220000100a00 */
[----:B------:R-:W-:Y:S01]  /*dce80*/  UMOV UR34, 0xa3d70a4 ;  /* 0x0a3d70a400227882 */ /* 0x000fe20000000000 */
[----:B------:R-:W-:Y:S02]  /*dce90*/  UMOV UR35, 0x3fd0a3d7 ;  /* 0x3fd0a3d700237882 */ /* 0x000fe40000000000 */
[----:B------:R0:W-:Y:S01]  /*dcea0*/  STL.64 [R1+0xabe0], R48 ;  /* 0x00abe03001007387 */ /* 0x0001e20000100a00 */
[----:B------:R-:W-:Y:S02]  /*dceb0*/  DADD R206, -R200, R66 ;  /* 0x00000000c8ce7229 */ /* 0x000fe40000000142 */
[----:B------:R-:W-:Y:S01]  /*dcec0*/  DFMA R66, R40, R208, R74 ;  /* 0x000000d02842722b */ /* 0x000fe2000000004a */
[----:B------:R1:W-:Y:S01]  /*dced0*/  STL.64 [R1+0x85e8], R6 ;  /* 0x0085e80601007387 */ /* 0x0003e20000100a00 */
[----:B------:R-:W-:-:S03]  /*dcee0*/  DMUL R74, R12, R216 ;  /* 0x000000d80c4a7228 */ /* 0x000fc60000000000 */
[----:B------:R-:W4:Y:S01]  /*dcef0*/  LDL.64 R12, [R1+0xa390] ;  /* 0x00a39000010c7983 */ /* 0x000f220000100a00 */
[----:B------:R-:W-:Y:S02]  /*dcf00*/  DFMA R210, R40, -R208, R210 ;  /* 0x800000d028d2722b */ /* 0x000fe400000000d2 */
[----:B------:R-:W-:Y:S01]  /*dcf10*/  DADD R202, R200, R202 ;  /* 0x00000000c8ca7229 */ /* 0x000fe200000000ca */
[----:B0-----:R-:W4:Y:S01]  /*dcf20*/  LDL.64 R48, [R1+0xa200] ;  /* 0x00a2000001307983 */ /* 0x001f220000100a00 */
[CC--:B------:R-:W-:Y:S02]  /*dcf30*/  DFMA R24, R60.reuse, -R74.reuse, R206 ;  /* 0x8000004a3c18722b */ /* 0x0c0fe400000000ce */
[CC--:B------:R-:W-:Y:S01]  /*dcf40*/  DFMA R214, R60.reuse, -R74.reuse, R66 ;  /* 0x8000004a3cd6722b */ /* 0x0c0fe20000000042 */
[----:B------:R-:W4:Y:S01]  /*dcf50*/  LDL.64 R50, [R1+0x9978] ;  /* 0x0099780001327983 */ /* 0x000f220000100a00 */
[CC--:B------:R-:W-:Y:S02]  /*dcf60*/  DFMA R22, R60.reuse, R74.reuse, R210 ;  /* 0x0000004a3c16722b */ /* 0x0c0fe400000000d2 */
[----:B------:R-:W-:Y:S01]  /*dcf70*/  DFMA R210, R60, R74, R202 ;  /* 0x0000004a3cd2722b */ /* 0x000fe200000000ca */
[----:B------:R-:W-:Y:S01]  /*dcf80*/  STL.64 [R1+0xab50], R244 ;  /* 0x00ab50f401007387 */ /* 0x000fe20000100a00 */
[----:B------:R-:W-:-:S03]  /*dcf90*/  DFMA R66, R38, R6, -R234 ;  /* 0x000000062642722b */ /* 0x000fc600000008ea */
[----:B------:R0:W-:Y:S04]  /*dcfa0*/  STL.64 [R1+0x88a0], R24 ;  /* 0x0088a01801007387 */ /* 0x0001e80000100a00 */
[----:B------:R0:W-:Y:S04]  /*dcfb0*/  STL.64 [R1+0xac10], R200 ;  /* 0x00ac10c801007387 */ /* 0x0001e80000100a00 */
[----:B-1----:R-:W4:Y:S01]  /*dcfc0*/  LDL.64 R6, [R1+0x8bc8] ;  /* 0x008bc80001067983 */ /* 0x002f220000100a00 */
[----:B---3--:R-:W-:-:S03]  /*dcfd0*/  DMUL R74, R110, R174 ;  /* 0x000000ae6e4a7228 */ /* 0x008fc60000000000 */
[----:B0-----:R-:W3:Y:S04]  /*dcfe0*/  LDL.64 R24, [R1+0xa3d0] ;  /* 0x00a3d00001187983 */ /* 0x001ee80000100a00 */
[----:B------:R0:W-:Y:S01]  /*dcff0*/  STL.64 [R1+0x88e0], R22 ;  /* 0x0088e01601007387 */ /* 0x0001e20000100a00 */
[----:B------:R-:W-:-:S03]  /*dd000*/  DMUL R200, R38, R74 ;  /* 0x0000004a26c87228 */ /* 0x000fc60000000000 */
[----:B------:R-:W3:Y:S04]  /*dd010*/  LDL.LU.64 R244, [R1+0x8590] ;  /* 0x0085900001f47983 */ /* 0x000ee80000300a00 */
[----:B------:R-:W-:Y:S04]  /*dd020*/  STL.64 [R1+0xab10], R8 ;  /* 0x00ab100801007387 */ /* 0x000fe80000100a00 */
[----:B0-----:R-:W3:Y:S04]  /*dd030*/  LDL.64 R22, [R1+0xa260] ;  /* 0x00a2600001167983 */ /* 0x001ee80000100a00 */
[----:B------:R0:W-:Y:S04]  /*dd040*/  STL.64 [R1+0x8738], R134 ;  /* 0x0087388601007387 */ /* 0x0001e80000100a00 */
[----:B------:R-:W3:Y:S04]  /*dd050*/  LDL.LU.64 R142, [R1+0xadb8] ;  /* 0x00adb800018e7983 */ /* 0x000ee80000300a00 */
[----:B0-----:R-:W3:Y:S01]  /*dd060*/  LDL.LU.64 R134, [R1+0xadb0] ;  /* 0x00adb00001867983 */ /* 0x001ee20000300a00 */
[----:B--2---:R-:W-:-:S08]  /*dd070*/  DFMA R174, R100, UR46, R226 ;  /* 0x0000002e64ae7c2b */ /* 0x004fd000080000e2 */
[----:B------:R-:W-:Y:S01]  /*dd080*/  DFMA R74, R2, UR34, R174 ;  /* 0x00000022024a7c2b */ /* 0x000fe200080000ae */
[----:B------:R-:W-:Y:S01]  /*dd090*/  UMOV UR34, 0xec46db4f ;  /* 0xec46db4f00227882 */ /* 0x000fe20000000000 */
[----:B------:R-:W-:Y:S01]  /*dd0a0*/  UMOV UR35, 0x3d923b5d ;  /* 0x3d923b5d00237882 */ /* 0x000fe20000000000 */
[----:B------:R-:W-:Y:S02]  /*dd0b0*/  DFMA R174, R56, R122, R66 ;  /* 0x0000007a38ae722b */ /* 0x000fe40000000042 */
[----:B------:R-:W-:-:S03]  /*dd0c0*/  DMUL R166, R198, UR34 ;  /* 0x00000022c6a67c28 */ /* 0x000fc60008000000 */
[----:B------:R-:W-:-:S05]  /*dd0d0*/  DADD R66, -R200, R74 ;  /* 0x00000000c8427229 */ /* 0x000fca000000014a */
[----:B------:R-:W-:Y:S02]  /*dd0e0*/  DFMA R74, R176, R166, R174 ;  /* 0x000000a6b04a722b */ /* 0x000fe400000000ae */
[----:B----4-:R-:W-:Y:S01]  /*dd0f0*/  DMUL R174, R12, R86 ;  /* 0x000000560cae7228 */ /* 0x010fe20000000000 */
[----:B------:R-:W2:Y:S01]  /*dd100*/  LDL.64 R12, [R1+0xa388] ;  /* 0x00a38800010c7983 */ /* 0x000ea20000100a00 */
[----:B------:R-:W-:Y:S01]  /*dd110*/  DFMA R66, R188, UR44, R66 ;  /* 0x0000002cbc427c2b */ /* 0x000fe20008000042 */
[----:B------:R-:W-:Y:S01]  /*dd120*/  UMOV UR34, 0x9999999a ;  /* 0x9999999a00227882 */ /* 0x000fe20000000000 */
[----:B------:R-:W-:Y:S01]  /*dd130*/  UMOV UR35, 0x3fe99999 ;  /* 0x3fe9999900237882 */ /* 0x000fe20000000000 */
[----:B------:R-:W-:-:S05]  /*dd140*/  DMUL R164, R164, R98 ;  /* 0x00000062a4a47228 */ /* 0x000fca0000000000 */
[----:B------:R-:W-:Y:S02]  /*dd150*/  DFMA R98, R42, UR34, R66 ;  /* 0x000000222a627c2b */ /* 0x000fe40008000042 */
[----:B------:R-:W-:Y:S02]  /*dd160*/  DMUL R66, R48, R250 ;  /* 0x000000fa30427228 */ /* 0x000fe40000000000 */
[----:B---3--:R-:W-:Y:S01]  /*dd170*/  DMUL R48, R24, R152 ;  /* 0x0000009818307228 */ /* 0x008fe20000000000 */
[----:B------:R-:W3:Y:S01]  /*dd180*/  LDL.64 R24, [R1+0x9f38] ;  /* 0x009f380001187983 */ /* 0x000ee20000100a00 */
[----:B------:R-:W-:Y:S02]  /*dd190*/  DFMA R74, -R6, R250, R74 ;  /* 0x000000fa064a722b */ /* 0x000fe4000000014a */
[----:B------:R-:W-:-:S06]  /*dd1a0*/  DFMA R152, R38, -R164, R98 ;  /* 0x800000a42698722b */ /* 0x000fcc0000000062 */
[----:B------:R-:W-:Y:S02]  /*dd1b0*/  DFMA R206, R114, -R66, R74 ;  /* 0x8000004272ce722b */ /* 0x000fe4000000004a */
[----:B------:R-:W-:Y:S02]  /*dd1c0*/  DMUL R202, R40, R174 ;  /* 0x000000ae28ca7228 */ /* 0x000fe40000000000 */
[----:B------:R-:W-:Y:S02]  /*dd1d0*/  DFMA R74, R198, R224, R16 ;  /* 0x000000e0c64a722b */ /* 0x000fe40000000010 */
[----:B------:R-:W-:Y:S02]  /*dd1e0*/  DMUL R22, R22, R158 ;  /* 0x0000009e16167228 */ /* 0x000fe40000000000 */
[----:B------:R-:W-:-:S05]  /*dd1f0*/  DFMA R174, R158, -R50, R212 ;  /* 0x800000329eae722b */ /* 0x000fca00000000d4 */
[----:B------:R0:W-:Y:S03]  /*dd200*/  STL.64 [R1+0x85a0], R22 ;  /* 0x0085a01601007387 */ /* 0x0001e60000100a00 */
[----:B------:R-:W-:Y:S01]  /*dd210*/  DADD R212, -R22, R174 ;  /* 0x0000000016d47229 */ /* 0x000fe200000001ae */
[----:B0-----:R-:W4:Y:S01]  /*dd220*/  LDL.LU.64 R22, [R1+0x8668] ;  /* 0x0086680001167983 */ /* 0x001f220000300a00 */
[----:B--2---:R-:W-:-:S03]  /*dd230*/  DMUL R98, R12, R158 ;  /* 0x0000009e0c627228 */ /* 0x004fc60000000000 */
[----:B------:R-:W2:Y:S05]  /*dd240*/  LDL.64 R12, [R1+0xa2e0] ;  /* 0x00a2e000010c7983 */ /* 0x000eaa0000100a00 */
[----:B------:R-:W-:-:S07]  /*dd250*/  DFMA R16, R60, R98, R206 ;  /* 0x000000623c10722b */ /* 0x000fce00000000ce */
[----:B------:R0:W-:Y:S04]  /*dd260*/  STL.64 [R1+0x8968], R16 ;  /* 0x0089681001007387 */ /* 0x0001e80000100a00 */
[----:B0-----:R-:W2:Y:S01]  /*dd270*/  LDL.64 R16, [R1+0xa068] ;  /* 0x00a0680001107983 */ /* 0x001ea20000100a00 */
[----:B------:R-:W-:Y:S02]  /*dd280*/  DADD R210, R202, R210 ;  /* 0x00000000cad27229 */ /* 0x000fe400000000d2 */
[----:B------:R-:W-:Y:S01]  /*dd290*/  DFMA R174, R114, R66, R214 ;  /* 0x0000004272ae722b */ /* 0x000fe200000000d6 */
[----:B------:R0:W-:Y:S01]  /*dd2a0*/  STL.64 [R1+0xac30], R66 ;  /* 0x00ac304201007387 */ /* 0x0001e20000100a00 */
[----:B------:R-:W-:-:S04]  /*dd2b0*/  DFMA R50, R60, -R98, R212 ;  /* 0x800000623c32722b */ /* 0x000fc800000000d4 */
[----:B0-----:R-:W-:-:S03]  /*dd2c0*/  DFMA R66, R60, R98, R210 ;  /* 0x000000623c42722b */ /* 0x001fc600000000d2 */
[----:B------:R0:W-:Y:S01]  /*dd2d0*/  STL.64 [R1+0x8950], R50 ;  /* 0x0089503201007387 */ /* 0x0001e20000100a00 */
[----:B------:R-:W-:-:S03]  /*dd2e0*/  DFMA R152, R108, UR26, R152 ;  /* 0x0000001a6c987c2b */ /* 0x000fc60008000098 */
[----:B------:R1:W-:Y:S01]  /*dd2f0*/  STL.64 [R1+0x8890], R66 ;  /* 0x0088904201007387 */ /* 0x0003e20000100a00 */
[----:B0-----:R-:W-:Y:S02]  /*dd300*/  DFMA R50, R60, -R98, R174 ;  /* 0x800000623c32722b */ /* 0x001fe400000000ae */
[----:B------:R-:W-:Y:S01]  /*dd310*/  DADD R98, R68, R74 ;  /* 0x0000000044627229 */ /* 0x000fe2000000004a */
[----:B-1----:R-:W2:Y:S01]  /*dd320*/  LDL.64 R66, [R1+0xa088] ;  /* 0x00a0880001427983 */ /* 0x002ea20000100a00 */
[----:B------:R-:W-:Y:S02]  /*dd330*/  DFMA R74, R38, -R48, R152 ;  /* 0x80000030264a722b */ /* 0x000fe40000000098 */
[----:B---3--:R-:W-:-:S04]  /*dd340*/  DMUL R152, R24, R8 ;  /* 0x0000000818987228 */ /* 0x008fc80000000000 */
[----:B------:R-:W-:Y:S01]  /*dd350*/  DADD R98, R190, R98 ;  /* 0x00000000be627229 */ /* 0x000fe20000000062 */
[----:B------:R-:W3:Y:S01]  /*dd360*/  LDL.64 R24, [R1+0xa070] ;  /* 0x00a0700001187983 */ /* 0x000ee20000100a00 */
[----:B------:R-:W-:Y:S01]  /*dd370*/  UMOV UR44, 0xa3d70a3d ;  /* 0xa3d70a3d002c7882 */ /* 0x000fe20000000000 */
[----:B------:R-:W-:Y:S01]  /*dd380*/  UMOV UR45, 0x3fe23d70 ;  /* 0x3fe23d70002d7882 */ /* 0x000fe20000000000 */
[----:B------:R-:W-:-:S04]  /*dd390*/  DFMA R74, R78, UR6, R74 ;  /* 0x000000064e4a7c2b */ /* 0x000fc8000800004a */
[----:B------:R-:W-:-:S04]  /*dd3a0*/  DFMA R98, R2, UR44, R98 ;  /* 0x0000002c02627c2b */ /* 0x000fc80008000062 */
[----:B------:R-:W-:-:S04]  /*dd3b0*/  DFMA R74, R56, R152, R74 ;  /* 0x00000098384a722b */ /* 0x000fc8000000004a */
[----:B------:R-:W-:Y:S01]  /*dd3c0*/  DFMA R98, R42, UR34, R98 ;  /* 0x000000222a627c2b */ /* 0x000fe20008000062 */
[----:B------:R0:W-:Y:S01]  /*dd3d0*/  STL.64 [R1+0x88c8], R50 ;  /* 0x0088c83201007387 */ /* 0x0001e20000100a00 */
[----:B------:R-:W-:Y:S01]  /*dd3e0*/  UMOV UR44, 0x7ae147ae ;  /* 0x7ae147ae002c7882 */ /* 0x000fe20000000000 */
[----:B------:R-:W-:Y:S02]  /*dd3f0*/  UMOV UR45, 0x3ff3ae14 ;  /* 0x3ff3ae14002d7882 */ /* 0x000fe40000000000 */
[----:B------:R-:W-:-:S03]  /*dd400*/  DFMA R74, R184, UR44, R74 ;  /* 0x0000002cb84a7c2b */ /* 0x000fc6000800004a */
[----:B------:R-:W-:Y:S02]  /*dd410*/  DFMA R98, R108, UR26, R98 ;  /* 0x0000001a6c627c2b */ /* 0x000fe40008000062 */
[----:B0-----:R-:W-:Y:S02]  /*dd420*/  DMUL R50, R110, R116 ;  /* 0x000000746e327228 */ /* 0x001fe40000000000 */
[----:B------:R-:W-:-:S06]  /*dd430*/  DFMA R116, R56, -R228, R128 ;  /* 0x800000e43874722b */ /* 0x000fcc0000000080 */
[----:B------:R-:W-:Y:S02]  /*dd440*/  DFMA R74, R38, -R50, R74 ;  /* 0x80000032264a722b */ /* 0x000fe4000000004a */
[----:B------:R-:W-:Y:S02]  /*dd450*/  DFMA R8, R198, R224, R116 ;  /* 0x000000e0c608722b */ /* 0x000fe40000000074 */
[----:B----4-:R-:W-:Y:S01]  /*dd460*/  DFMA R116, R178, R22, R98 ;  /* 0x00000016b274722b */ /* 0x010fe20000000062 */
[----:B------:R0:W-:Y:S03]  /*dd470*/  STL.64 [R1+0x8578], R50 ;  /* 0x0085783201007387 */ /* 0x0001e60000100a00 */
[----:B------:R-:W-:Y:S01]  /*dd480*/  DFMA R74, R170, UR42, R74 ;  /* 0x0000002aaa4a7c2b */ /* 0x000fe2000800004a */
[----:B------:R-:W-:Y:S01]  /*dd490*/  UMOV UR42, 0xe26a48f5 ;  /* 0xe26a48f5002a7882 */ /* 0x000fe20000000000 */
[----:B------:R-:W-:Y:S01]  /*dd4a0*/  UMOV UR43, 0x3d7b590c ;  /* 0x3d7b590c002b7882 */ /* 0x000fe20000000000 */
[----:B------:R1:W-:Y:S04]  /*dd4b0*/  STL.64 [R1+0x8940], R8 ;  /* 0x0089400801007387 */ /* 0x0003e80000100a00 */
[----:B0-----:R-:W4:Y:S01]  /*dd4c0*/  LDL.64 R50, [R1+0xa358] ;  /* 0x00a3580001327983 */ /* 0x001f220000100a00 */
[----:B-1----:R-:W-:-:S07]  /*dd4d0*/  DMUL R8, R198, UR42 ;  /* 0x0000002ac6087c28 */ /* 0x002fce0008000000 */
[----:B------:R0:W-:Y:S01]  /*dd4e0*/  STL.64 [R1+0x86e0], R8 ;  /* 0x0086e00801007387 */ /* 0x0001e20000100a00 */
[----:B------:R-:W-:-:S03]  /*dd4f0*/  DFMA R212, R176, R8, R220 ;  /* 0x00000008b0d4722b */ /* 0x000fc600000000dc */
[----:B0-----:R-:W4:Y:S01]  /*dd500*/  LDL.64 R8, [R1+0x9980] ;  /* 0x0099800001087983 */ /* 0x001f220000100a00 */
[----:B--2---:R-:W-:-:S03]  /*dd510*/  DMUL R248, R12, R138 ;  /* 0x0000008a0cf87228 */ /* 0x004fc60000000000 */
[----:B------:R-:W2:Y:S01]  /*dd520*/  LDL.64 R12, [R1+0xa278] ;  /* 0x00a27800010c7983 */ /* 0x000ea20000100a00 */
[----:B------:R-:W-:-:S03]  /*dd530*/  DMUL R98, R16, R176 ;  /* 0x000000b010627228 */ /* 0x000fc60000000000 */
[----:B------:R-:W2:Y:S01]  /*dd540*/  LDL.64 R16, [R1+0xa0b0] ;  /* 0x00a0b00001107983 */ /* 0x000ea20000100a00 */
[----:B------:R-:W-:-:S08]  /*dd550*/  DFMA R174, R56, R228, R124 ;  /* 0x000000e438ae722b */ /* 0x000fd0000000007c */
[----:B------:R-:W-:-:S08]  /*dd560*/  DFMA R174, R178, R244, R174 ;  /* 0x000000f4b2ae722b */ /* 0x000fd000000000ae */
[----:B------:R-:W-:Y:S01]  /*dd570*/  DFMA R174, R36, R130, R174 ;  /* 0x0000008224ae722b */ /* 0x000fe200000000ae */
[----:B------:R-:W-:Y:S01]  /*dd580*/  UMOV UR42, 0x47ae147b ;  /* 0x47ae147b002a7882 */ /* 0x000fe20000000000 */
[----:B------:R-:W-:Y:S01]  /*dd590*/  UMOV UR43, 0x3fd47ae1 ;  /* 0x3fd47ae1002b7882 */ /* 0x000fe20000000000 */
[----:B------:R-:W-:Y:S02]  /*dd5a0*/  DMUL R226, R38, R248 ;  /* 0x000000f826e27228 */ /* 0x000fe40000000000 */
[----:B------:R-:W-:-:S03]  /*dd5b0*/  DFMA R74, R150, UR42, R74 ;  /* 0x0000002a964a7c2b */ /* 0x000fc6000800004a */
[----:B------:R-:W-:Y:S02]  /*dd5c0*/  DFMA R124, R198, -R224, R174 ;  /* 0x800000e0c67c722b */ /* 0x000fe400000000ae */
[----:B------:R-:W-:Y:S02]  /*dd5d0*/  DFMA R174, R78, UR34, R116 ;  /* 0x000000224eae7c2b */ /* 0x000fe40008000074 */
[----:B------:R-:W-:Y:S01]  /*dd5e0*/  DMUL R206, R138, R240 ;  /* 0x000000f08ace7228 */ /* 0x000fe20000000000 */
[----:B------:R-:W-:Y:S01]  /*dd5f0*/  UMOV UR42, 0x5c28f5c3 ;  /* 0x5c28f5c3002a7882 */ /* 0x000fe20000000000 */
[----:B------:R-:W-:Y:S01]  /*dd600*/  UMOV UR43, 0x3fe5c28f ;  /* 0x3fe5c28f002b7882 */ /* 0x000fe20000000000 */
[----:B------:R-:W-:Y:S01]  /*dd610*/  DMUL R98, R44, R98 ;  /* 0x000000622c627228 */ /* 0x000fe20000000000 */
[----:B------:R0:W-:Y:S01]  /*dd620*/  STL.64 [R1+0x86b0], R128 ;  /* 0x0086b08001007387 */ /* 0x0001e20000100a00 */
[----:B------:R-:W-:Y:S02]  /*dd630*/  DMUL R116, R66, R176 ;  /* 0x000000b042747228 */ /* 0x000fe40000000000 */
[----:B------:R-:W-:Y:S01]  /*dd640*/  DFMA R210, R184, UR42, R174 ;  /* 0x0000002ab8d27c2b */ /* 0x000fe200080000ae */
[----:B------:R1:W-:Y:S03]  /*dd650*/  STL.64 [R1+0xac28], R208 ;  /* 0x00ac28d001007387 */ /* 0x0003e60000100a00 */
[----:B------:R-:W-:Y:S01]  /*dd660*/  DADD R212, R98, R212 ;  /* 0x0000000062d47229 */ /* 0x000fe200000000d4 */
[----:B------:R1:W-:Y:S01]  /*dd670*/  STL.64 [R1+0x8860], R130 ;  /* 0x0088608201007387 */ /* 0x0003e20000100a00 */
[----:B------:R-:W-:-:S02]  /*dd680*/  DMUL R138, R44, R116 ;  /* 0x000000742c8a7228 */ /* 0x000fc40000000000 */
[----:B------:R-:W-:Y:S01]  /*dd690*/  DADD R116, -R226, R74 ;  /* 0x00000000e2747229 */ /* 0x000fe2000000014a */
[----:B0-----:R-:W2:Y:S01]  /*dd6a0*/  LDL.LU.64 R128, [R1+0xada0] ;  /* 0x00ada00001807983 */ /* 0x001ea20000300a00 */
[----:B---3--:R-:W-:Y:S02]  /*dd6b0*/  DMUL R74, R24, R176 ;  /* 0x000000b0184a7228 */ /* 0x008fe40000000000 */
[----:B------:R-:W-:Y:S01]  /*dd6c0*/  DFMA R210, R80, 0.75, R210 ;  /* 0x3fe8000050d2782b */ /* 0x000fe200000000d2 */
[----:B------:R-:W-:Y:S01]  /*dd6d0*/  UMOV UR42, 0x28f5c28f ;  /* 0x28f5c28f002a7882 */ /* 0x000fe20000000000 */
[----:B------:R-:W-:Y:S01]  /*dd6e0*/  UMOV UR43, 0x3fe28f5c ;  /* 0x3fe28f5c002b7882 */ /* 0x000fe20000000000 */
[----:B-1----:R-:W3:Y:S03]  /*dd6f0*/  LDL.LU.64 R208, [R1+0x8610] ;  /* 0x0086100001d07983 */ /* 0x002ee60000300a00 */
[----:B------:R-:W-:Y:S01]  /*dd700*/  DMUL R174, R44, R74 ;  /* 0x0000004a2cae7228 */ /* 0x000fe20000000000 */
[----:B------:R-:W3:Y:S01]  /*dd710*/  LDL.LU.64 R130, [R1+0xada8] ;  /* 0x00ada80001827983 */ /* 0x000ee20000300a00 */
[----:B------:R-:W-:-:S02]  /*dd720*/  DFMA R74, R80, 0.75, R116 ;  /* 0x3fe80000504a782b */ /* 0x000fc40000000074 */
[----:B------:R-:W-:Y:S01]  /*dd730*/  DMUL R24, R110, R162 ;  /* 0x000000a26e187228 */ /* 0x000fe20000000000 */
[----:B------:R-:W3:Y:S01]  /*dd740*/  LDL.64 R66, [R1+0xa0b8] ;  /* 0x00a0b80001427983 */ /* 0x000ee20000100a00 */
[----:B------:R-:W-:Y:S02]  /*dd750*/  DFMA R116, R172, 1.125, R210 ;  /* 0x3ff20000ac74782b */ /* 0x000fe400000000d2 */
[----:B------:R-:W-:Y:S01]  /*dd760*/  DFMA R212, R138, 2, R212 ;  /* 0x400000008ad4782b */ /* 0x000fe200000000d4 */
[----:B------:R-:W-:Y:S01]  /*dd770*/  STL.64 [R1+0x84a0], R76 ;  /* 0x0084a04c01007387 */ /* 0x000fe20000100a00 */
[----:B------:R-:W-:Y:S02]  /*dd780*/  DFMA R74, R172, 0.875, R74 ;  /* 0x3fec0000ac4a782b */ /* 0x000fe4000000004a */
[----:B------:R-:W-:Y:S01]  /*dd790*/  DMUL R240, R38, R24 ;  /* 0x0000001826f07228 */ /* 0x000fe20000000000 */
[----:B------:R-:W3:Y:S04]  /*dd7a0*/  LDL.LU.64 R224, [R1+0x8700] ;  /* 0x0087000001e07983 */ /* 0x000ee80000300a00 */
[----:B------:R-:W-:Y:S01]  /*dd7b0*/  STL.64 [R1+0x86c8], R200 ;  /* 0x0086c8c801007387 */ /* 0x000fe20000100a00 */
[----:B------:R-:W-:-:S02]  /*dd7c0*/  DADD R74, R206, R74 ;  /* 0x00000000ce4a7229 */ /* 0x000fc4000000004a */
[----:B------:R-:W-:Y:S01]  /*dd7d0*/  DFMA R210, R206, 0.5, R116 ;  /* 0x3fe00000ced2782b */ /* 0x000fe20000000074 */
[----:B------:R-:W-:Y:S04]  /*dd7e0*/  STL.64 [R1+0x8710], R166 ;  /* 0x008710a601007387 */ /* 0x000fe80000100a00 */
[----:B------:R-:W-:Y:S01]  /*dd7f0*/  STL.64 [R1+0xac18], R202 ;  /* 0x00ac18ca01007387 */ /* 0x000fe20000100a00 */
[----:B------:R-:W-:Y:S02]  /*dd800*/  DADD R74, -R240, R74 ;  /* 0x00000000f04a7229 */ /* 0x000fe4000000014a */
[----:B------:R-:W-:Y:S02]  /*dd810*/  DFMA R162, R174, 2, R212 ;  /* 0x40000000aea2782b */ /* 0x000fe400000000d4 */
[----:B----4-:R-:W-:-:S02]  /*dd820*/  DMUL R134, R50, R134 ;  /* 0x0000008632867228 */ /* 0x010fc40000000000 */
[----:B--2---:R-:W-:Y:S01]  /*dd830*/  DMUL R12, R12, R36 ;  /* 0x000000240c0c7228 */ /* 0x004fe20000000000 */
[----:B------:R-:W2:Y:S01]  /*dd840*/  LDL.64 R50, [R1+0x9df0] ;  /* 0x009df00001327983 */ /* 0x000ea20000100a00 */
[----:B------:R-:W-:-:S03]  /*dd850*/  DFMA R220, R112, UR42, R210 ;  /* 0x0000002a70dc7c2b */ /* 0x000fc600080000d2 */
[----:B------:R0:W-:Y:S04]  /*dd860*/  STL.64 [R1+0x8708], R24 ;  /* 0x0087081801007387 */ /* 0x0001e80000100a00 */
[----:B------:R-:W-:Y:S04]  /*dd870*/  STL.64 [R1+0xac38], R114 ;  /* 0x00ac387201007387 */ /* 0x000fe80000100a00 */
[----:B------:R-:W-:Y:S04]  /*dd880*/  STL.64 [R1+0x84c0], R68 ;  /* 0x0084c04401007387 */ /* 0x000fe80000100a00 */
[----:B------:R-:W-:Y:S04]  /*dd890*/  STL.64 [R1+0x8550], R64 ;  /* 0x0085504001007387 */ /* 0x000fe80000100a00 */
[----:B------:R-:W-:Y:S01]  /*dd8a0*/  STL.64 [R1+0x87e0], R156 ;  /* 0x0087e09c01007387 */ /* 0x000fe20000100a00 */
[----:B------:R-:W-:-:S03]  /*dd8b0*/  DMUL R116, R16, R10 ;  /* 0x0000000a10747228 */ /* 0x000fc60000000000 */
[----:B------:R1:W-:Y:S01]  /*dd8c0*/  STL.64 [R1+0xabd0], R12 ;  /* 0x00abd00c01007387 */ /* 0x0003e20000100a00 */
[C---:B------:R-:W-:Y:S02]  /*dd8d0*/  DFMA R162, R12.reuse, 2, R162 ;  /* 0x400000000ca2782b */ /* 0x040fe400000000a2 */
[----:B------:R-:W-:Y:S01]  /*dd8e0*/  DFMA R210, R12, 2, R236 ;  /* 0x400000000cd2782b */ /* 0x000fe200000000ec */
[----:B0-----:R-:W4:Y:S01]  /*dd8f0*/  LDL.64 R24, [R1+0x8b90] ;  /* 0x008b900001187983 */ /* 0x001f220000100a00 */
[----:B------:R-:W-:-:S03]  /*dd900*/  DMUL R16, R38, R116 ;  /* 0x0000007426107228 */ /* 0x000fc60000000000 */
[----:B------:R-:W4:Y:S01]  /*dd910*/  LDL.LU.64 R236, [R1+0xad90] ;  /* 0x00ad900001ec7983 */ /* 0x000f220000300a00 */
[----:B------:R-:W-:Y:S02]  /*dd920*/  DFMA R116, R112, 0.25, R74 ;  /* 0x3fd000007074782b */ /* 0x000fe4000000004a */
[----:B------:R-:W-:Y:S01]  /*dd930*/  DMUL R74, R10, UR38 ;  /* 0x000000260a4a7c28 */ /* 0x000fe20008000000 */
[----:B-1----:R-:W4:Y:S04]  /*dd940*/  LDL.64 R12, [R1+0x9e08] ;  /* 0x009e0800010c7983 */ /* 0x002f280000100a00 */
[----:B------:R-:W-:Y:S03]  /*dd950*/  STL.64 [R1+0x86b8], R54 ;  /* 0x0086b83601007387 */ /* 0x000fe60000100a00 */
[----:B------:R-:W-:Y:S01]  /*dd960*/  DMUL R212, R198, R74 ;  /* 0x0000004ac6d47228 */ /* 0x000fe20000000000 */
[----:B------:R-:W-:Y:S01]  /*dd970*/  STL.64 [R1+0x85b8], R32 ;  /* 0x0085b82001007387 */ /* 0x000fe20000100a00 */
[----:B------:R-:W-:-:S03]  /*dd980*/  DFMA R198, -R8, R86, R142 ;  /* 0x0000005608c6722b */ /* 0x000fc6000000018e */
[----:B------:R-:W4:Y:S01]  /*dd990*/  LDL.LU.64 R142, [R1+0xad98] ;  /* 0x00ad9800018e7983 */ /* 0x000f220000300a00 */
[----:B------:R-:W-:-:S03]  /*dd9a0*/  DFMA R162, R134, 2, R162 ;  /* 0x4000000086a2782b */ /* 0x000fc600000000a2 */
[----:B------:R-:W-:Y:S04]  /*dd9b0*/  STL.64 [R1+0x8648], R164 ;  /* 0x008648a401007387 */ /* 0x000fe80000100a00 */
[----:B------:R-:W4:Y:S01]  /*dd9c0*/  LDL.LU.64 R200, [R1+0x8828] ;  /* 0x0088280001c87983 */ /* 0x000f220000300a00 */
[----:B------:R-:W-:Y:S02]  /*dd9d0*/  DFMA R214, R132, R136, R162 ;  /* 0x0000008884d6722b */ /* 0x000fe400000000a2 */
[----:B------:R-:W-:Y:S01]  /*dd9e0*/  DFMA R162, R104, UR30, R220 ;  /* 0x0000001e68a27c2b */ /* 0x000fe200080000dc */
[----:B------:R-:W4:Y:S01]  /*dd9f0*/  LDL.64 R114, [R1+0x9e30] ;  /* 0x009e300001727983 */ /* 0x000f220000100a00 */
[----:B------:R-:W-:Y:S02]  /*dda00*/  DADD R8, -R18, R198 ;  /* 0x0000000012087229 */ /* 0x000fe400000001c6 */
[----:B------:R-:W-:Y:S01]  /*dda10*/  DADD R116, -R16, R116 ;  /* 0x0000000010747229 */ /* 0x000fe20000000174 */
[----:B------:R0:W-:Y:S01]  /*dda20*/  STL.64 [R1+0x8530], R16 ;  /* 0x0085301001007387 */ /* 0x0001e20000100a00 */
[----:B------:R-:W-:-:S02]  /*dda30*/  DFMA R214, R6, R250, R214 ;  /* 0x000000fa06d6722b */ /* 0x000fc400000000d6 */
[----:B------:R-:W-:Y:S01]  /*dda40*/  DADD R6, R18, R210 ;  /* 0x0000000012067229 */ /* 0x000fe200000000d2 */
[----:B------:R-:W4:Y:S01]  /*dda50*/  LDL.64 R220, [R1+0x87a0] ;  /* 0x0087a00001dc7983 */ /* 0x000f220000100a00 */
[----:B------:R-:W-:-:S03]  /*dda60*/  DFMA R162, R212, 1.25, R162 ;  /* 0x3ff40000d4a2782b */ /* 0x000fc600000000a2 */
[----:B------:R-:W4:Y:S01]  /*dda70*/  LDL.LU.64 R202, [R1+0x8830] ;  /* 0x0088300001ca7983 */ /* 0x000f220000300a00 */
[----:B------:R-:W-:Y:S02]  /*dda80*/  DADD R250, R18, R214 ;  /* 0x0000000012fa7229 */ /* 0x000fe400000000d6 */
[----:B------:R-:W-:Y:S01]  /*dda90*/  DMUL R18, R10, R74 ;  /* 0x0000004a0a127228 */ /* 0x000fe20000000000 */
[----:B------:R1:W-:Y:S04]  /*ddaa0*/  STL.64 [R1+0x88e8], R8 ;  /* 0x0088e80801007387 */ /* 0x0003e80000100a00 */
[----:B0-----:R-:W4:Y:S04]  /*ddab0*/  LDL.LU.64 R16, [R1+0x8568] ;  /* 0x0085680001107983 */ /* 0x001f280000300a00 */
[----:B------:R-:W4:Y:S01]  /*ddac0*/  LDL.LU.64 R166, [R1+0x87f8] ;  /* 0x0087f80001a67983 */ /* 0x000f220000300a00 */
[----:B-1----:R-:W-:-:S03]  /*ddad0*/  DADD R8, R18, R162 ;  /* 0x0000000012087229 */ /* 0x002fc600000000a2 */
[----:B------:R0:W-:Y:S04]  /*ddae0*/  STL.64 [R1+0x8850], R6 ;  /* 0x0088500601007387 */ /* 0x0001e80000100a00 */
[----:B------:R-:W4:Y:S01]  /*ddaf0*/  LDL.LU.64 R110, [R1+0x86a0] ;  /* 0x0086a000016e7983 */ /* 0x000f220000300a00 */
[----:B0-----:R-:W-:Y:S02]  /*ddb00*/  DFMA R6, R10, R74, R18 ;  /* 0x0000004a0a06722b */ /* 0x001fe40000000012 */
[----:B---3--:R-:W-:Y:S01]  /*ddb10*/  DFMA R74, R146, R154, -R208 ;  /* 0x0000009a924a722b */ /* 0x008fe200000008d0 */
[----:B------:R-:W3:Y:S04]  /*ddb20*/  LDL.LU.64 R154, [R1+0xad88] ;  /* 0x00ad8800019a7983 */ /* 0x000ee80000300a00 */
[----:B------:R0:W-:Y:S04]  /*ddb30*/  STL.64 [R1+0x87b0], R8 ;  /* 0x0087b00801007387 */ /* 0x0001e80000100a00 */
[----:B0-----:R-:W3:Y:S01]  /*ddb40*/  LDL.LU.64 R8, [R1+0x8778] ;  /* 0x0087780001087983 */ /* 0x001ee20000300a00 */
[----:B--2---:R-:W-:-:S03]  /*ddb50*/  DMUL R162, R50, R128 ;  /* 0x0000008032a27228 */ /* 0x004fc60000000000 */
[----:B------:R0:W-:Y:S04]  /*ddb60*/  STL.64 [R1+0xab48], R50 ;  /* 0x00ab483201007387 */ /* 0x0001e80000100a00 */
[----:B0-----:R-:W2:Y:S01]  /*ddb70*/  LDL.64 R50, [R1+0x9ae0] ;  /* 0x009ae00001327983 */ /* 0x001ea20000100a00 */
[----:B----4-:R-:W-:-:S03]  /*ddb80*/  DMUL R146, R12, R142 ;  /* 0x0000008e0c927228 */ /* 0x010fc60000000000 */
[----:B------:R-:W4:Y:S01]  /*ddb90*/  LDL.64 R12, [R1+0xa320] ;  /* 0x00a32000010c7983 */ /* 0x000f220000100a00 */
[----:B------:R-:W-:Y:S02]  /*ddba0*/  DFMA R116, R104, UR30, R116 ;  /* 0x0000001e68747c2b */ /* 0x000fe40008000074 */
[----:B------:R-:W-:Y:S01]  /*ddbb0*/  DMUL R10, R66, R130 ;  /* 0x00000082420a7228 */ /* 0x000fe20000000000 */
[----:B------:R0:W-:Y:S01]  /*ddbc0*/  STL.64 [R1+0x8658], R6 ;  /* 0x0086580601007387 */ /* 0x0001e20000100a00 */
[----:B------:R-:W-:Y:S01]  /*ddbd0*/  UMOV UR38, 0xe361ce4c ;  /* 0xe361ce4c00267882 */ /* 0x000fe20000000000 */
[----:B------:R-:W-:Y:S02]  /*ddbe0*/  UMOV UR39, 0x3df49da7 ;  /* 0x3df49da700277882 */ /* 0x000fe40000000000 */
[----:B------:R-:W-:Y:S01]  /*ddbf0*/  STL.64 [R1+0xa9a0], R74 ;  /* 0x00a9a04a01007387 */ /* 0x000fe20000100a00 */
[----:B------:R-:W-:-:S03]  /*ddc00*/  DADD R116, R212, R116 ;  /* 0x00000000d4747229 */ /* 0x000fc60000000074 */
[----:B------:R-:W4:Y:S01]  /*ddc10*/  LDL.LU.64 R66, [R1+0x86c0] ;  /* 0x0086c00001427983 */ /* 0x000f220000300a00 */
[----:B0-----:R-:W-:Y:S01]  /*ddc20*/  MOV R6, R76 ;  /* 0x0000004c00067202 */ /* 0x001fe20000000f00 */
[----:B------:R-:W-:-:S03]  /*ddc30*/  IMAD.MOV.U32 R7, RZ, RZ, R77 ;  /* 0x000000ffff077224 */ /* 0x000fc600078e004d */
[----:B------:R-:W-:Y:S02]  /*ddc40*/  DADD R76, R18, R116 ;  /* 0x00000000124c7229 */ /* 0x000fe40000000074 */
[----:B------:R-:W-:Y:S02]  /*ddc50*/  DMUL R18, R168, R10 ;  /* 0x0000000aa8127228 */ /* 0x000fe40000000000 */
[----:B------:R-:W-:Y:S02]  /*ddc60*/  DMUL R116, R148, R236 ;  /* 0x000000ec94747228 */ /* 0x000fe40000000000 */
[----:B------:R-:W-:Y:S01]  /*ddc70*/  DADD R10, R146, R162 ;  /* 0x00000000920a7229 */ /* 0x000fe200000000a2 */
[----:B------:R-:W4:Y:S05]  /*ddc80*/  LDL.LU.64 R148, [R1+0x8748] ;  /* 0x0087480001947983 */ /* 0x000f2a0000300a00 */
[----:B------:R-:W-:-:S02]  /*ddc90*/  DMUL R198, R56, R116 ;  /* 0x0000007438c67228 */ /* 0x000fc40000000000 */
[----:B------:R-:W-:Y:S02]  /*ddca0*/  DADD R116, R18, R10 ;  /* 0x0000000012747229 */ /* 0x000fe4000000000a */
[----:B------:R-:W-:-:S06]  /*ddcb0*/  DMUL R10, R236, -UR38 ;  /* 0x80000026ec0a7c28 */ /* 0x000fcc0008000000 */
[----:B------:R-:W-:Y:S02]  /*ddcc0*/  DFMA R116, R24, R130, R116 ;  /* 0x000000821874722b */ /* 0x000fe40000000074 */
[----:B------:R-:W-:Y:S02]  /*ddcd0*/  DFMA R10, R168, R10, -R198 ;  /* 0x0000000aa80a722b */ /* 0x000fe400000008c6 */
[----:B------:R-:W-:Y:S01]  /*ddce0*/  DFMA R198, R38, R16, R30 ;  /* 0x0000001026c6722b */ /* 0x000fe2000000001e */
[----:B------:R-:W-:Y:S01]  /*ddcf0*/  UMOV UR48, 0x6e5b0120 ;  /* 0x6e5b012000307882 */ /* 0x000fe20000000000 */
[----:B------:R-:W-:Y:S01]  /*ddd00*/  UMOV UR49, 0x3d0b0587 ;  /* 0x3d0b058700317882 */ /* 0x000fe20000000000 */
[----:B---3--:R-:W-:Y:S02]  /*ddd10*/  DADD R8, R208, R8 ;  /* 0x00000000d0087229 */ /* 0x008fe40000000008 */
[----:B------:R-:W-:Y:S02]  /*ddd20*/  DMUL R208, R180, UR48 ;  /* 0x00000030b4d07c28 */ /* 0x000fe40008000000 */
[----:B--2---:R-:W-:-:S02]  /*ddd30*/  DFMA R16, -R50, R236, R10 ;  /* 0x000000ec3210722b */ /* 0x004fc4000000010a */
[----:B------:R-:W-:-:S07]  /*ddd40*/  DFMA R10, R50, R236, R116 ;  /* 0x000000ec320a722b */ /* 0x000fce0000000074 */
[----:B------:R-:W-:Y:S04]  /*ddd50*/  STL.64 [R1+0x8930], R10 ;  /* 0x0089300a01007387 */ /* 0x000fe80000100a00 */
[----:B------:R-:W-:Y:S01]  /*ddd60*/  STL.64 [R1+0x8460], R16 ;  /* 0x0084601001007387 */ /* 0x000fe20000100a00 */
[----:B------:R-:W-:-:S03]  /*ddd70*/  DFMA R116, R46, R220, R198 ;  /* 0x000000dc2e74722b */ /* 0x000fc600000000c6 */
[----:B------:R0:W-:Y:S04]  /*ddd80*/  STL.64 [R1+0xab18], R196 ;  /* 0x00ab18c401007387 */ /* 0x0001e80000100a00 */
[----:B------:R-:W2:Y:S01]  /*ddd90*/  LDL.LU.64 R220, [R1+0x84b8] ;  /* 0x0084b80001dc7983 */ /* 0x000ea20000300a00 */
[----:B------:R-:W-:-:S03]  /*ddda0*/  DFMA R116, R196, -R208, R116 ;  /* 0x800000d0c474722b */ /* 0x000fc60000000074 */
[----:B------:R-:W2:Y:S04]  /*dddb0*/  LDL.LU.64 R208, [R1+0x85c8] ;  /* 0x0085c80001d07983 */ /* 0x000ea80000300a00 */
[----:B0-----:R-:W3:Y:S01]  /*dddc0*/  LDL.64 R196, [R1+0x8478] ;  /* 0x0084780001c47983 */ /* 0x001ee20000100a00 */
[----:B----4-:R-:W-:-:S03]  /*dddd0*/  DMUL R10, R154, R12 ;  /* 0x0000000c9a0a7228 */ /* 0x010fc60000000000 */
[----:B------:R-:W4:Y:S04]  /*ddde0*/  LDL.LU.64 R236, [R1+0x8800] ;  /* 0x0088000001ec7983 */ /* 0x000f280000300a00 */
[----:B------:R-:W2:Y:S01]  /*dddf0*/  LDL.64 R12, [R1+0xa1b0] ;  /* 0x00a1b000010c7983 */ /* 0x000ea20000100a00 */
[----:B------:R-:W-:-:S03]  /*dde00*/  DFMA R154, R56, -R10, R224 ;  /* 0x8000000a389a722b */ /* 0x000fc600000000e0 */
[----:B------:R-:W4:Y:S01]  /*dde10*/  LDL.LU.64 R50, [R1+0x8620] ;  /* 0x0086200001327983 */ /* 0x000f220000300a00 */
[----:B------:R-:W-:Y:S01]  /*dde20*/  UMOV UR48, 0x33333333 ;  /* 0x3333333300307882 */ /* 0x000fe20000000000 */
[----:B------:R-:W-:Y:S02]  /*dde30*/  UMOV UR49, 0x3fd33333 ;  /* 0x3fd3333300317882 */ /* 0x000fe40000000000 */
[----:B------:R-:W-:Y:S01]  /*dde40*/  STL.64 [R1+0xabd8], R36 ;  /* 0x00abd82401007387 */ /* 0x000fe20000100a00 */
[----:B------:R-:W-:-:S03]  /*dde50*/  DADD R154, -R126, R154 ;  /* 0x000000007e9a7229 */ /* 0x000fc6000000019a */
[----:B------:R-:W4:Y:S01]  /*dde60*/  LDL.64 R74, [R1+0x84c8] ;  /* 0x0084c800014a7983 */ /* 0x000f220000100a00 */
[----:B------:R-:W-:-:S03]  /*dde70*/  DFMA R116, R180, -1300, R116 ;  /* 0xc0945000b474782b */ /* 0x000fc60000000074 */
[----:B------:R-:W4:Y:S01]  /*dde80*/  LDL.LU.64 R126, [R1+0xad80] ;  /* 0x00ad8000017e7983 */ /* 0x000f220000300a00 */
[----:B------:R-:W-:-:S03]  /*dde90*/  DADD R154, -R72, R154 ;  /* 0x00000000489a7229 */ /* 0x000fc6000000019a */
[----:B------:R0:W-:Y:S04]  /*ddea0*/  STL.64 [R1+0xa9a8], R116 ;  /* 0x00a9a87401007387 */ /* 0x0001e80000100a00 */
[----:B------:R-:W4:Y:S01]  /*ddeb0*/  LDL.LU.64 R72, [R1+0xad78] ;  /* 0x00ad780001487983 */ /* 0x000f220000300a00 */
[----:B------:R-:W-:-:S03]  /*ddec0*/  DFMA R154, R140, UR40, R154 ;  /* 0x000000288c9a7c2b */ /* 0x000fc6000800009a */
[----:B0-----:R-:W4:Y:S01]  /*dded0*/  LDL.LU.64 R116, [R1+0x8730] ;  /* 0x0087300001747983 */ /* 0x001f220000300a00 */
[----:B--2---:R-:W-:-:S08]  /*ddee0*/  DMUL R180, R12, R118 ;  /* 0x000000760cb47228 */ /* 0x004fd00000000000 */
[----:B------:R-:W-:Y:S02]  /*ddef0*/  DMUL R12, R56, R180 ;  /* 0x000000b4380c7228 */ /* 0x000fe40000000000 */
[----:B---3--:R-:W-:Y:S01]  /*ddf00*/  DADD R198, -R196, R200 ;  /* 0x00000000c4c67229 */ /* 0x008fe200000001c8 */
[----:B------:R-:W2:Y:S05]  /*ddf10*/  LDL.64 R200, [R1+0x8488] ;  /* 0x0084880001c87983 */ /* 0x000eaa0000100a00 */
[----:B------:R-:W-:Y:S02]  /*ddf20*/  DADD R154, -R12, R154 ;  /* 0x000000000c9a7229 */ /* 0x000fe4000000019a */
[----:B------:R-:W-:-:S02]  /*ddf30*/  DFMA R210, R114, -R66, R198 ;  /* 0x8000004272d2722b */ /* 0x000fc400000000c6 */
[C---:B------:R-:W-:Y:S01]  /*ddf40*/  DFMA R198, R222.reuse, UR36, R4 ;  /* 0x00000024dec67c2b */ /* 0x040fe20008000004 */
[----:B------:R-:W3:Y:S03]  /*ddf50*/  LDL.LU.64 R66, [R1+0x8750] ;  /* 0x0087500001427983 */ /* 0x000ee60000300a00 */
[----:B------:R-:W-:Y:S01]  /*ddf60*/  DFMA R154, R222, -UR48, R154 ;  /* 0x80000030de9a7c2b */ /* 0x000fe2000800009a */
[----:B------:R-:W3:Y:S03]  /*ddf70*/  LDL.LU.64 R114, [R1+0x8858] ;  /* 0x0088580001727983 */ /* 0x000ee60000300a00 */
[----:B------:R-:W-:Y:S02]  /*ddf80*/  DFMA R180, -R56, R106, R198 ;  /* 0x0000006a38b4722b */ /* 0x000fe400000001c6 */
[----:B----4-:R-:W-:-:S02]  /*ddf90*/  DFMA R72, R38, R72, -R222 ;  /* 0x000000482648722b */ /* 0x010fc400000008de */
[----:B------:R-:W-:Y:S02]  /*ddfa0*/  DADD R224, -R148, R202 ;  /* 0x0000000094e07229 */ /* 0x000fe400000001ca */
[C---:B------:R-:W-:Y:S01]  /*ddfb0*/  DFMA R214, R56.reuse, R110, R166 ;  /* 0x0000006e38d6722b */ /* 0x040fe200000000a6 */
[----:B------:R-:W4:Y:S01]  /*ddfc0*/  LDL.64 R202, [R1+0x8470] ;  /* 0x0084700001ca7983 */ /* 0x000f220000100a00 */
[----:B------:R-:W-:-:S03]  /*ddfd0*/  DFMA R154, -R56, R106, R154 ;  /* 0x0000006a389a722b */ /* 0x000fc6000000019a */
[----:B------:R-:W4:Y:S01]  /*ddfe0*/  LDL.LU.64 R106, [R1+0xad58] ;  /* 0x00ad5800016a7983 */ /* 0x000f220000300a00 */
[CC--:B------:R-:W-:Y:S02]  /*ddff0*/  DFMA R198, R36.reuse, R94.reuse, R126 ;  /* 0x0000005e24c6722b */ /* 0x0c0fe4000000007e */
[----:B------:R-:W-:Y:S01]  /*de000*/  DFMA R180, R36, -R94, R180 ;  /* 0x8000005e24b4722b */ /* 0x000fe200000000b4 */
[----:B------:R-:W4:Y:S04]  /*de010*/  LDL.LU.64 R126, [R1+0xad68] ;  /* 0x00ad6800017e7983 */ /* 0x000f280000300a00 */
[----:B------:R-:W4:Y:S04]  /*de020*/  LDL.64 R36, [R1+0xa0c8] ;  /* 0x00a0c80001247983 */ /* 0x000f280000100a00 */
[----:B------:R0:W-:Y:S04]  /*de030*/  STL.64 [R1+0x8748], R198 ;  /* 0x008748c601007387 */ /* 0x0001e80000100a00 */
[----:B------:R1:W-:Y:S04]  /*de040*/  STL.64 [R1+0x8778], R180 ;  /* 0x008778b401007387 */ /* 0x0003e80000100a00 */
[----:B------:R1:W-:Y:S01]  /*de050*/  STL.64 [R1+0xaac8], R72 ;  /* 0x00aac84801007387 */ /* 0x0003e20000100a00 */
[----:B0-----:R-:W-:-:S03]  /*de060*/  DADD R198, R196, R116 ;  /* 0x00000000c4c67229 */ /* 0x001fc60000000074 */
[----:B------:R-:W4:Y:S01]  /*de070*/  LDL.LU.64 R166, [R1+0x8618] ;  /* 0x0086180001a67983 */ /* 0x000f220000300a00 */
[----:B-1----:R-:W-:Y:S01]  /*de080*/  DFMA R180, R168, -R208, -R220 ;  /* 0x800000d0a8b4722b */ /* 0x002fe200000008dc */
[----:B------:R-:W-:Y:S01]  /*de090*/  UMOV UR50, 0xe0852fba ;  /* 0xe0852fba00327882 */ /* 0x000fe20000000000 */
[----:B------:R-:W-:Y:S01]  /*de0a0*/  UMOV UR51, 0x3df6ad6b ;  /* 0x3df6ad6b00337882 */ /* 0x000fe20000000000 */
[----:B------:R-:W-:Y:S01]  /*de0b0*/  UMOV UR40, 0xe54a3803 ;  /* 0xe54a380300287882 */ /* 0x000fe20000000000 */
[-C--:B------:R-:W-:Y:S01]  /*de0c0*/  DFMA R72, R46, -R50.reuse, R236 ;  /* 0x800000322e48722b */ /* 0x080fe200000000ec */
[----:B------:R-:W-:Y:S01]  /*de0d0*/  UMOV UR41, 0x3de33dcf ;  /* 0x3de33dcf00297882 */ /* 0x000fe20000000000 */
[----:B------:R-:W-:Y:S01]  /*de0e0*/  DADD R222, R220, R198 ;  /* 0x00000000dcde7229 */ /* 0x000fe200000000c6 */
[----:B------:R-:W-:Y:S01]  /*de0f0*/  UMOV UR38, 0xcccccccd ;  /* 0xcccccccd00267882 */ /* 0x000fe20000000000 */
[----:B------:R-:W-:Y:S01]  /*de100*/  DFMA R50, R46, R50, R180 ;  /* 0x000000322e32722b */ /* 0x000fe200000000b4 */
[----:B------:R-:W-:Y:S01]  /*de110*/  UMOV UR39, 0x3feccccc ;  /* 0x3feccccc00277882 */ /* 0x000fe20000000000 */
[----:B------:R-:W-:Y:S01]  /*de120*/  DADD R220, -R220, R210 ;  /* 0x00000000dcdc7229 */ /* 0x000fe200000001d2 */
[----:B------:R0:W-:Y:S04]  /*de130*/  STL.64 [R1+0x87f8], R72 ;  /* 0x0087f84801007387 */ /* 0x0001e80000100a00 */
[----:B------:R-:W4:Y:S04]  /*de140*/  LDL.LU.64 R148, [R1+0x8838] ;  /* 0x0088380001947983 */ /* 0x000f280000300a00 */
[----:B------:R-:W4:Y:S01]  /*de150*/  LDL.LU.64 R94, [R1+0xad60] ;  /* 0x00ad6000015e7983 */ /* 0x000f220000300a00 */
[----:B0-----:R-:W-:-:S03]  /*de160*/  DFMA R72, R168, -R208, R220 ;  /* 0x800000d0a848722b */ /* 0x001fc600000000dc */
[----:B------:R-:W4:Y:S01]  /*de170*/  LDL.LU.64 R110, [R1+0x8650] ;  /* 0x00865000016e7983 */ /* 0x000f220000300a00 */
[----:B------:R-:W-:Y:S01]  /*de180*/  UMOV UR42, 0xd41e8097 ;  /* 0xd41e8097002a7882 */ /* 0x000fe20000000000 */
[----:B------:R-:W-:Y:S01]  /*de190*/  UMOV UR43, 0x3def9c67 ;  /* 0x3def9c67002b7882 */ /* 0x000fe20000000000 */
[----:B------:R-:W-:Y:S01]  /*de1a0*/  UMOV UR44, 0x9999999a ;  /* 0x9999999a002c7882 */ /* 0x000fe20000000000 */
[----:B------:R-:W-:Y:S01]  /*de1b0*/  UMOV UR45, 0x3fd99999 ;  /* 0x3fd99999002d7882 */ /* 0x000fe20000000000 */
[----:B------:R-:W-:Y:S04]  /*de1c0*/  STL.64 [R1+0xabc0], R14 ;  /* 0x00abc00e01007387 */ /* 0x000fe80000100a00 */
[----:B------:R-:W-:Y:S01]  /*de1d0*/  STL.64 [R1+0x8568], R12 ;  /* 0x0085680c01007387 */ /* 0x000fe20000100a00 */
[----:B------:R-:W-:Y:S01]  /*de1e0*/  UMOV UR52, 0x47ae147b ;  /* 0x47ae147b00347882 */ /* 0x000fe20000000000 */
[----:B------:R-:W-:-:S02]  /*de1f0*/  UMOV UR53, 0x3fa47ae1 ;  /* 0x3fa47ae100357882 */ /* 0x000fc40000000000 */
[----:B------:R-:W4:Y:S04]  /*de200*/  LDL.LU.64 R196, [R1+0x8490] ;  /* 0x0084900001c47983 */ /* 0x000f280000300a00 */
[----:B------:R0:W-:Y:S04]  /*de210*/  STL.64 [R1+0xab58], R74 ;  /* 0x00ab584a01007387 */ /* 0x0001e80000100a00 */
[----:B------:R-:W-:Y:S01]  /*de220*/  STL.64 [R1+0x8440], R8 ;  /* 0x0084400801007387 */ /* 0x000fe20000100a00 */
[----:B------:R-:W-:Y:S01]  /*de230*/  UMOV UR54, 0xd70a3d71 ;  /* 0xd70a3d7100367882 */ /* 0x000fe20000000000 */
[----:B------:R-:W-:-:S02]  /*de240*/  UMOV UR55, 0x3fdd70a3 ;  /* 0x3fdd70a300377882 */ /* 0x000fc40000000000 */
[----:B------:R-:W-:Y:S04]  /*de250*/  STL.64 [R1+0xab00], R108 ;  /* 0x00ab006c01007387 */ /* 0x000fe80000100a00 */
[----:B------:R-:W4:Y:S01]  /*de260*/  LDL.LU.64 R4, [R1+0xad70] ;  /* 0x00ad700001047983 */ /* 0x000f220000300a00 */
[----:B--2---:R-:W-:Y:S02]  /*de270*/  DADD R180, R200, R214 ;  /* 0x00000000c8b47229 */ /* 0x004fe400000000d6 */
[----:B---3--:R-:W-:-:S08]  /*de280*/  DFMA R214, R38, -R66, R224 ;  /* 0x8000004226d6722b */ /* 0x008fd000000000e0 */
[----:B----4-:R-:W-:Y:S01]  /*de290*/  DFMA R220, R38, -R106, R214 ;  /* 0x8000006a26dc722b */ /* 0x010fe200000000d6 */
[----:B------:R-:W2:Y:S01]  /*de2a0*/  LDL.LU.64 R106, [R1+0xad48] ;  /* 0x00ad4800016a7983 */ /* 0x000ea20000300a00 */
[----:B------:R-:W-:Y:S02]  /*de2b0*/  DFMA R198, R56, -R228, R154 ;  /* 0x800000e438c6722b */ /* 0x000fe4000000009a */
[----:B------:R-:W-:Y:S02]  /*de2c0*/  DFMA R210, R178, R126, R180 ;  /* 0x0000007eb2d2722b */ /* 0x000fe400000000b4 */
[----:B------:R-:W-:Y:S01]  /*de2d0*/  DADD R180, -R74, R114 ;  /* 0x000000004ab47229 */ /* 0x000fe20000000172 */
[----:B------:R1:W-:Y:S01]  /*de2e0*/  STL.64 [R1+0x8730], R50 ;  /* 0x0087303201007387 */ /* 0x0003e20000100a00 */
[----:B------:R-:W-:-:S03]  /*de2f0*/  DMUL R154, R36, R130 ;  /* 0x00000082249a7228 */ /* 0x000fc60000000000 */
[----:B------:R-:W3:Y:S04]  /*de300*/  LDL.LU.64 R126, [R1+0xad50] ;  /* 0x00ad5000017e7983 */ /* 0x000ee80000300a00 */
[----:B0-----:R-:W4:Y:S01]  /*de310*/  LDL.LU.64 R74, [R1+0x8710] ;  /* 0x00871000014a7983 */ /* 0x001f220000300a00 */
[----:B------:R-:W-:Y:S02]  /*de320*/  DFMA R154, -R168, R154, -R18 ;  /* 0x0000009aa89a722b */ /* 0x000fe40000000912 */
[----:B------:R-:W-:Y:S01]  /*de330*/  DADD R18, -R202, R180 ;  /* 0x00000000ca127229 */ /* 0x000fe200000001b4 */
[----:B-1----:R-:W3:Y:S01]  /*de340*/  LDL.LU.64 R50, [R1+0x87d8] ;  /* 0x0087d80001327983 */ /* 0x002ee20000300a00 */
[----:B------:R-:W-:-:S03]  /*de350*/  DFMA R36, R168, R208, R222 ;  /* 0x000000d0a824722b */ /* 0x000fc600000000de */
[----:B------:R-:W3:Y:S03]  /*de360*/  LDL.64 R202, [R1+0x87c0] ;  /* 0x0087c00001ca7983 */ /* 0x000ee60000100a00 */
[----:B------:R-:W-:Y:S01]  /*de370*/  DFMA R214, R178, -R166, R18 ;  /* 0x800000a6b2d6722b */ /* 0x000fe20000000012 */
[----:B------:R-:W3:Y:S01]  /*de380*/  LDL.64 R208, [R1+0x8af8] ;  /* 0x008af80001d07983 */ /* 0x000ee20000100a00 */
[----:B------:R-:W-:-:S03]  /*de390*/  DFMA R18, -R24, R130, R154 ;  /* 0x000000821812722b */ /* 0x000fc6000000019a */
[----:B------:R0:W-:Y:S04]  /*de3a0*/  STL.64 [R1+0x8800], R36 ;  /* 0x0088002401007387 */ /* 0x0001e80000100a00 */
[----:B------:R2:W-:Y:S04]  /*de3b0*/  STL.64 [R1+0x84b8], R18 ;  /* 0x0084b81201007387 */ /* 0x0005e80000100a00 */
[----:B------:R-:W4:Y:S01]  /*de3c0*/  LDL.LU.64 R24, [R1+0x8638] ;  /* 0x0086380001187983 */ /* 0x000f220000300a00 */
[----:B0-----:R-:W-:-:S03]  /*de3d0*/  DFMA R36, R38, R52, -R232 ;  /* 0x000000342624722b */ /* 0x001fc600000008e8 */
[----:B------:R-:W3:Y:S04]  /*de3e0*/  LDL.64 R166, [R1+0x8af0] ;  /* 0x008af00001a67983 */ /* 0x000ee80000100a00 */
[----:B------:R-:W4:Y:S01]  /*de3f0*/  LDL.LU.64 R52, [R1+0xad40] ;  /* 0x00ad400001347983 */ /* 0x000f220000300a00 */
[----:B------:R-:W-:Y:S02]  /*de400*/  DMUL R154, R128, UR40 ;  /* 0x00000028809a7c28 */ /* 0x000fe40008000000 */
[----:B--2---:R-:W-:-:S08]  /*de410*/  DMUL R18, R106, UR50 ;  /* 0x000000326a127c28 */ /* 0x004fd00008000000 */
[----:B------:R-:W-:-:S08]  /*de420*/  DMUL R130, R168, R18 ;  /* 0x00000012a8827228 */ /* 0x000fd00000000000 */
[----:B------:R-:W-:Y:S01]  /*de430*/  DFMA R128, R54, UR38, R130 ;  /* 0x0000002636807c2b */ /* 0x000fe20008000082 */
[----:B------:R-:W2:Y:S01]  /*de440*/  LDL.LU.64 R54, [R1+0xad38] ;  /* 0x00ad380001367983 */ /* 0x000ea20000300a00 */
[----:B------:R-:W-:-:S06]  /*de450*/  DMUL R18, R142, UR42 ;  /* 0x0000002a8e127c28 */ /* 0x000fcc0008000000 */
[----:B------:R-:W-:-:S08]  /*de460*/  DADD R128, R192, R128 ;  /* 0x00000000c0807229 */ /* 0x000fd00000000080 */
[----:B------:R-:W-:Y:S02]  /*de470*/  DFMA R128, R82, 2, R128 ;  /* 0x400000005280782b */ /* 0x000fe40000000080 */
[----:B----4-:R-:W-:-:S06]  /*de480*/  DMUL R142, R52, UR40 ;  /* 0x00000028348e7c28 */ /* 0x010fcc0008000000 */
[----:B------:R-:W-:Y:S02]  /*de490*/  DFMA R128, R182, 2, R128 ;  /* 0x40000000b680782b */ /* 0x000fe40000000080 */
[----:B------:R-:W-:Y:S02]  /*de4a0*/  DMUL R114, R168, R142 ;  /* 0x0000008ea8727228 */ /* 0x000fe40000000000 */
[----:B------:R-:W-:Y:S01]  /*de4b0*/  DFMA R148, R38, R66, R148 ;  /* 0x000000422694722b */ /* 0x000fe20000000094 */
[----:B------:R0:W-:Y:S01]  /*de4c0*/  STL.64 [R1+0x8650], R36 ;  /* 0x0086502401007387 */ /* 0x0001e20000100a00 */
[C---:B------:R-:W-:Y:S02]  /*de4d0*/  DFMA R222, -R46.reuse, R24, R214 ;  /* 0x000000182ede722b */ /* 0x040fe400000001d6 */
[----:B------:R-:W-:Y:S01]  /*de4e0*/  DFMA R24, R46, R194, -R190 ;  /* 0x000000c22e18722b */ /* 0x000fe200000008be */
[----:B------:R-:W4:Y:S04]  /*de4f0*/  LDL.LU.64 R194, [R1+0xad20] ;  /* 0x00ad200001c27983 */ /* 0x000f280000300a00 */
[----:B0-----:R-:W4:Y:S01]  /*de500*/  LDL.64 R36, [R1+0xa3e8] ;  /* 0x00a3e80001247983 */ /* 0x001f220000100a00 */
[----:B------:R-:W-:Y:S01]  /*de510*/  UMOV UR40, 0xc28f5c29 ;  /* 0xc28f5c2900287882 */ /* 0x000fe20000000000 */
[----:B------:R-:W-:Y:S01]  /*de520*/  UMOV UR41, 0x3fe428f5 ;  /* 0x3fe428f500297882 */ /* 0x000fe20000000000 */
[----:B------:R-:W-:-:S02]  /*de530*/  DADD R180, -R232, R198 ;  /* 0x00000000e8b47229 */ /* 0x000fc400000001c6 */
[----:B------:R-:W-:Y:S01]  /*de540*/  DFMA R210, R38, R110, R210 ;  /* 0x0000006e26d2722b */ /* 0x000fe200000000d2 */
[----:B------:R-:W4:Y:S01]  /*de550*/  LDL.64 R110, [R1+0x8910] ;  /* 0x00891000016e7983 */ /* 0x000f220000100a00 */
[----:B--2---:R-:W-:-:S08]  /*de560*/  DMUL R142, R54, UR42 ;  /* 0x0000002a368e7c28 */ /* 0x004fd00008000000 */
[----:B------:R-:W-:Y:S02]  /*de570*/  DMUL R66, R168, R142 ;  /* 0x0000008ea8427228 */ /* 0x000fe40000000000 */
[----:B------:R-:W-:Y:S02]  /*de580*/  DADD R142, R114, R128 ;  /* 0x00000000728e7229 */ /* 0x000fe40000000080 */
[----:B------:R-:W-:Y:S01]  /*de590*/  DFMA R128, R56, -R10, R94 ;  /* 0x8000000a3880722b */ /* 0x000fe2000000005e */
[----:B------:R-:W2:Y:S05]  /*de5a0*/  LDL.LU.64 R94, [R1+0xad30] ;  /* 0x00ad3000015e7983 */ /* 0x000eaa0000300a00 */
[----:B------:R-:W-:-:S02]  /*de5b0*/  DADD R142, R66, R142 ;  /* 0x00000000428e7229 */ /* 0x000fc4000000008e */
[----:B------:R-:W-:-:S06]  /*de5c0*/  DFMA R128, R140, UR40, R128 ;  /* 0x000000288c807c2b */ /* 0x000fcc0008000080 */
[----:B------:R-:W-:Y:S02]  /*de5d0*/  DFMA R102, R56, R102, R142 ;  /* 0x000000663866722b */ /* 0x000fe4000000008e */
[C---:B------:R-:W-:Y:S02]  /*de5e0*/  DADD R142, R68.reuse, R128 ;  /* 0x00000000448e7229 */ /* 0x040fe40000000080 */
[----:B------:R-:W-:Y:S01]  /*de5f0*/  DADD R128, -R68, R180 ;  /* 0x0000000044807229 */ /* 0x000fe200000001b4 */
[----:B------:R-:W4:Y:S01]  /*de600*/  LDL.LU.64 R68, [R1+0xad28] ;  /* 0x00ad280001447983 */ /* 0x000f220000300a00 */
[----:B------:R-:W-:-:S07]  /*de610*/  DFMA R18, -R168, R18, -R146 ;  /* 0x00000012a812722b */ /* 0x000fce0000000992 */
[----:B------:R0:W-:Y:S02]  /*de620*/  STL.64 [R1+0xa9c0], R18 ;  /* 0x00a9c01201007387 */ /* 0x0001e40000100a00 */
[----:B0-----:R-:W-:Y:S02]  /*de630*/  DFMA R18, -R168, R154, -R162 ;  /* 0x0000009aa812722b */ /* 0x001fe400000009a2 */
[----:B------:R-:W-:Y:S02]  /*de640*/  DADD R168, R190, R142 ;  /* 0x00000000bea87229 */ /* 0x000fe4000000008e */
[----:B---3--:R-:W-:Y:S01]  /*de650*/  DFMA R142, R208, R202, R50 ;  /* 0x000000cad08e722b */ /* 0x008fe20000000032 */
[----:B------:R-:W-:Y:S01]  /*de660*/  UMOV UR42, 0x84a515d ;  /* 0x084a515d002a7882 */ /* 0x000fe20000000000 */
[----:B------:R-:W-:Y:S01]  /*de670*/  UMOV UR43, 0x3fe55556 ;  /* 0x3fe55556002b7882 */ /* 0x000fe20000000000 */
[----:B------:R-:W-:Y:S01]  /*de680*/  STL.64 [R1+0x84b0], R18 ;  /* 0x0084b01201007387 */ /* 0x000fe20000100a00 */
[----:B------:R-:W-:Y:S01]  /*de690*/  UMOV UR40, 0xeb851eb8 ;  /* 0xeb851eb800287882 */ /* 0x000fe20000000000 */
[----:B------:R-:W-:Y:S01]  /*de6a0*/  UMOV UR41, 0x3f9eb851 ;  /* 0x3f9eb85100297882 */ /* 0x000fe20000000000 */
[----:B------:R-:W-:Y:S01]  /*de6b0*/  DADD R128, -R190, R128 ;  /* 0x00000000be807229 */ /* 0x000fe20000000180 */
[----:B------:R0:W-:Y:S01]  /*de6c0*/  STL.64 [R1+0xab90], R24 ;  /* 0x00ab901801007387 */ /* 0x0001e20000100a00 */
[----:B--2---:R-:W-:-:S03]  /*de6d0*/  DFMA R146, R94, UR44, R220 ;  /* 0x0000002c5e927c2b */ /* 0x004fc600080000dc */
[----:B0-----:R-:W2:Y:S01]  /*de6e0*/  LDL.64 R24, [R1+0x9eb0] ;  /* 0x009eb00001187983 */ /* 0x001ea20000100a00 */
[----:B------:R-:W-:-:S03]  /*de6f0*/  DMUL R154, R78, 0.5 ;  /* 0x3fe000004e9a7828 */ /* 0x000fc60000000000 */
[----:B------:R-:W3:Y:S01]  /*de700*/  LDL.LU.64 R50, [R1+0x86e0] ;  /* 0x0086e00001327983 */ /* 0x000ee20000300a00 */
[----:B------:R-:W-:-:S03]  /*de710*/  DFMA R224, R56, R10, R146 ;  /* 0x0000000a38e0722b */ /* 0x000fc60000000092 */
[----:B------:R-:W3:Y:S01]  /*de720*/  LDL.64 R202, [R1+0x8768] ;  /* 0x0087680001ca7983 */ /* 0x000ee20000100a00 */
[----:B----4-:R-:W-:Y:S02]  /*de730*/  DMUL R10, R36, R126 ;  /* 0x0000007e240a7228 */ /* 0x010fe40000000000 */
[----:B------:R-:W-:-:S06]  /*de740*/  DADD R126, -R200, R142 ;  /* 0x00000000c87e7229 */ /* 0x000fcc000000018e */
[----:B------:R-:W-:Y:S02]  /*de750*/  DMUL R18, R56, R10 ;  /* 0x0000000a38127228 */ /* 0x000fe40000000000 */
[----:B------:R-:W-:-:S08]  /*de760*/  DADD R10, -R194, R126 ;  /* 0x00000000c20a7229 */ /* 0x000fd0000000017e */
[----:B------:R-:W-:Y:S02]  /*de770*/  DFMA R236, R178, -R244, R10 ;  /* 0x800000f4b2ec722b */ /* 0x000fe4000000000a */
[----:B------:R-:W-:Y:S02]  /*de780*/  DFMA R10, R12, UR42, R18 ;  /* 0x0000002a0c0a7c2b */ /* 0x000fe40008000012 */
[----:B------:R-:W-:Y:S01]  /*de790*/  DADD R128, -R110, R128 ;  /* 0x000000006e807229 */ /* 0x000fe20000000180 */
[----:B------:R0:W-:Y:S04]  /*de7a0*/  STL.64 [R1+0x8638], R18 ;  /* 0x0086381201007387 */ /* 0x0001e80000100a00 */
[----:B------:R-:W4:Y:S01]  /*de7b0*/  LDL.64 R12, [R1+0x9f20] ;  /* 0x009f2000010c7983 */ /* 0x000f220000100a00 */
[----:B------:R-:W-:-:S02]  /*de7c0*/  DFMA R146, R38, -R164, R10 ;  /* 0x800000a42692722b */ /* 0x000fc4000000000a */
[C---:B------:R-:W-:Y:S01]  /*de7d0*/  DFMA R10, R2.reuse, UR40, R68 ;  /* 0x00000028020a7c2b */ /* 0x040fe20008000044 */
[----:B------:R-:W-:Y:S01]  /*de7e0*/  UMOV UR40, 0x9999999a ;  /* 0x9999999a00287882 */ /* 0x000fe20000000000 */
[----:B------:R-:W-:Y:S01]  /*de7f0*/  UMOV UR41, 0x3fc99999 ;  /* 0x3fc9999900297882 */ /* 0x000fe20000000000 */
[----:B------:R-:W-:Y:S01]  /*de800*/  DFMA R126, R2, UR14, R128 ;  /* 0x0000000e027e7c2b */ /* 0x000fe20008000080 */
[----:B------:R-:W3:Y:S02]  /*de810*/  LDL.LU.64 R68, [R1+0xad18] ;  /* 0x00ad180001447983 */ /* 0x000ee40000300a00 */
[----:B------:R-:W-:Y:S02]  /*de820*/  DADD R162, -R108, R146 ;  /* 0x000000006ca27229 */ /* 0x000fe40000000192 */
[----:B------:R-:W-:Y:S02]  /*de830*/  DFMA R146, R42, UR40, R10 ;  /* 0x000000282a927c2b */ /* 0x000fe4000800000a */
[----:B------:R-:W-:Y:S01]  /*de840*/  DFMA R10, R178, R14, R28 ;  /* 0x0000000eb20a722b */ /* 0x000fe2000000001c */
[----:B------:R-:W4:Y:S01]  /*de850*/  LDL.LU.64 R14, [R1+0x8510] ;  /* 0x00851000010e7983 */ /* 0x000f220000300a00 */
[----:B------:R-:W-:-:S03]  /*de860*/  DADD R128, -R18, R126 ;  /* 0x0000000012807229 */ /* 0x000fc6000000017e */
[----:B0-----:R-:W3:Y:S05]  /*de870*/  LDL.64 R18, [R1+0xa148] ;  /* 0x00a1480001127983 */ /* 0x001eea0000100a00 */
[----:B------:R-:W-:Y:S01]  /*de880*/  DFMA R142, R64, -UR48, R128 ;  /* 0x80000030408e7c2b */ /* 0x000fe20008000080 */
[----:B------:R-:W3:Y:S01]  /*de890*/  LDL.LU.64 R64, [R1+0xad10] ;  /* 0x00ad100001407983 */ /* 0x000ee20000300a00 */
[----:B------:R-:W-:-:S03]  /*de8a0*/  DMUL R128, R156, 0.5 ;  /* 0x3fe000009c807828 */ /* 0x000fc60000000000 */
[----:B------:R-:W3:Y:S01]  /*de8b0*/  LDL.LU.64 R156, [R1+0xad08] ;  /* 0x00ad0800019c7983 */ /* 0x000ee20000300a00 */
[----:B------:R-:W-:-:S04]  /*de8c0*/  DMUL R126, R166, R92 ;  /* 0x0000005ca67e7228 */ /* 0x000fc80000000000 */
[----:B------:R-:W-:-:S04]  /*de8d0*/  DADD R142, -R128, R142 ;  /* 0x00000000808e7229 */ /* 0x000fc8000000018e */
[----:B------:R-:W-:Y:S02]  /*de8e0*/  DMUL R126, R56, R126 ;  /* 0x0000007e387e7228 */ /* 0x000fe40000000000 */
[----:B------:R-:W-:Y:S02]  /*de8f0*/  DADD R28, R128, R162 ;  /* 0x00000000801c7229 */ /* 0x000fe400000000a2 */
[----:B------:R-:W-:-:S08]  /*de900*/  DFMA R128, R78, UR40, R128 ;  /* 0x000000284e807c2b */ /* 0x000fd00008000080 */
[----:B------:R-:W-:Y:S01]  /*de910*/  DFMA R220, -R56, R152, R128 ;  /* 0x0000009838dc722b */ /* 0x000fe20000000180 */
[----:B------:R-:W-:Y:S01]  /*de920*/  STL.64 [R1+0xabe8], R126 ;  /* 0x00abe87e01007387 */ /* 0x000fe20000100a00 */
[CC--:B------:R-:W-:Y:S02]  /*de930*/  DFMA R232, R178.reuse, R244.reuse, R194 ;  /* 0x000000f4b2e8722b */ /* 0x0c0fe400000000c2 */
[----:B------:R-:W-:Y:S01]  /*de940*/  DFMA R228, R178, R244, R210 ;  /* 0x000000f4b2e4722b */ /* 0x000fe200000000d2 */
[----:B------:R0:W-:Y:S04]  /*de950*/  STL.64 [R1+0xab78], R52 ;  /* 0x00ab783401007387 */ /* 0x0001e80000100a00 */
[----:B------:R-:W3:Y:S04]  /*de960*/  LDL.LU.64 R244, [R1+0x88c0] ;  /* 0x0088c00001f47983 */ /* 0x000ee80000300a00 */
[----:B0-----:R-:W3:Y:S01]  /*de970*/  LDL.64 R52, [R1+0x9fe8] ;  /* 0x009fe80001347983 */ /* 0x001ee20000100a00 */
[----:B--2---:R-:W-:-:S02]  /*de980*/  DMUL R164, R24, R62 ;  /* 0x0000003e18a47228 */ /* 0x004fc40000000000 */
[--C-:B------:R-:W-:Y:S02]  /*de990*/  DADD R24, R146, R154.reuse ;  /* 0x0000000092187229 */ /* 0x100fe4000000009a */
[----:B------:R-:W-:-:S08]  /*de9a0*/  DFMA R146, R2, UR52, R154 ;  /* 0x0000003402927c2b */ /* 0x000fd0000800009a */
[----:B------:R-:W-:-:S08]  /*de9b0*/  DFMA R146, R126, UR36, R146 ;  /* 0x000000247e927c2b */ /* 0x000fd00008000092 */
[----:B------:R-:W-:Y:S01]  /*de9c0*/  DFMA R128, R56, R152, R146 ;  /* 0x000000983880722b */ /* 0x000fe20000000092 */
[----:B------:R-:W-:Y:S01]  /*de9d0*/  UMOV UR36, 0x3d70a3d7 ;  /* 0x3d70a3d700247882 */ /* 0x000fe20000000000 */
[----:B------:R-:W-:Y:S01]  /*de9e0*/  UMOV UR37, 0x3fd3d70a ;  /* 0x3fd3d70a00257882 */ /* 0x000fe20000000000 */
[----:B----4-:R-:W-:-:S08]  /*de9f0*/  DADD R142, -R14, R142 ;  /* 0x000000000e8e7229 */ /* 0x010fd0000000018e */
[----:B------:R-:W-:Y:S01]  /*dea00*/  DFMA R142, R126, -UR48, R142 ;  /* 0x800000307e8e7c2b */ /* 0x000fe2000800008e */
[----:B------:R0:W-:Y:S04]  /*dea10*/  STL.64 [R1+0x8720], R24 ;  /* 0x0087201801007387 */ /* 0x0001e80000100a00 */
[----:B------:R-:W2:Y:S03]  /*dea20*/  LDL.LU.64 R126, [R1+0x84f8] ;  /* 0x0084f800017e7983 */ /* 0x000ea60000300a00 */
[----:B------:R-:W-:Y:S02]  /*dea30*/  DFMA R142, -R56, R152, R142 ;  /* 0x00000098388e722b */ /* 0x000fe4000000018e */
[----:B---3--:R-:W-:Y:S01]  /*dea40*/  DMUL R152, R118, R18 ;  /* 0x0000001276987228 */ /* 0x008fe20000000000 */
[----:B0-----:R-:W3:Y:S07]  /*dea50*/  LDL.LU.64 R24, [R1+0x86e8] ;  /* 0x0086e80001187983 */ /* 0x001eee0000300a00 */
[----:B------:R-:W-:-:S02]  /*dea60*/  DMUL R208, R62, R152 ;  /* 0x000000983ed07228 */ /* 0x000fc40000000000 */
[----:B------:R-:W-:Y:S02]  /*dea70*/  DFMA R152, R2, UR36, R168 ;  /* 0x0000002402987c2b */ /* 0x000fe400080000a8 */
[CC--:B------:R-:W-:Y:S02]  /*dea80*/  DFMA R18, R56.reuse, -R68.reuse, R128 ;  /* 0x800000443812722b */ /* 0x0c0fe40000000080 */
[----:B------:R-:W-:-:S04]  /*dea90*/  DFMA R190, R56, -R68, R142 ;  /* 0x8000004438be722b */ /* 0x000fc8000000008e */
[----:B------:R-:W-:Y:S01]  /*deaa0*/  DFMA R36, R56, R68, R152 ;  /* 0x000000443824722b */ /* 0x000fe20000000098 */
[----:B------:R-:W3:Y:S01]  /*deab0*/  LDL.LU.64 R68, [R1+0xad00] ;  /* 0x00ad000001447983 */ /* 0x000ee20000300a00 */
[----:B------:R-:W-:Y:S02]  /*deac0*/  DFMA R154, R64, -R164, R10 ;  /* 0x800000a4409a722b */ /* 0x000fe4000000000a */
[----:B------:R-:W-:Y:S01]  /*dead0*/  DMUL R10, R12, R156 ;  /* 0x0000009c0c0a7228 */ /* 0x000fe20000000000 */
[----:B------:R-:W4:Y:S01]  /*deae0*/  LDL.64 R12, [R1+0x9978] ;  /* 0x00997800010c7983 */ /* 0x000f220000100a00 */
[----:B------:R-:W-:-:S03]  /*deaf0*/  DADD R142, R84, R20 ;  /* 0x00000000548e7229 */ /* 0x000fc60000000014 */
[----:B------:R-:W4:Y:S03]  /*deb00*/  LDL.LU.64 R20, [R1+0xacf8] ;  /* 0x00acf80001147983 */ /* 0x000f260000300a00 */
[----:B------:R-:W-:Y:S01]  /*deb10*/  DFMA R154, -R62, R10, R154 ;  /* 0x0000000a3e9a722b */ /* 0x000fe2000000019a */
[----:B------:R0:W-:Y:S07]  /*deb20*/  STL.64 [R1+0xabf0], R36 ;  /* 0x00abf02401007387 */ /* 0x0001ee0000100a00 */
[-C--:B------:R-:W-:Y:S01]  /*deb30*/  DFMA R146, R176, R50.reuse, R154 ;  /* 0x00000032b092722b */ /* 0x080fe2000000009a */
[----:B0-----:R-:W4:Y:S04]  /*deb40*/  LDL.LU.64 R36, [R1+0x86b8] ;  /* 0x0086b80001247983 */ /* 0x001f280000300a00 */
[----:B------:R0:W-:Y:S03]  /*deb50*/  STL.64 [R1+0xaaf8], R28 ;  /* 0x00aaf81c01007387 */ /* 0x0001e60000100a00 */
[----:B------:R-:W-:Y:S01]  /*deb60*/  DADD R146, R32, R146 ;  /* 0x0000000020927229 */ /* 0x000fe20000000092 */
[----:B0-----:R-:W4:Y:S07]  /*deb70*/  LDL.64 R28, [R1+0x9f18] ;  /* 0x009f1800011c7983 */ /* 0x001f2e0000100a00 */
[----:B------:R-:W-:Y:S01]  /*deb80*/  DADD R128, -R208, R146 ;  /* 0x00000000d0807229 */ /* 0x000fe20000000192 */
[----:B------:R-:W-:Y:S01]  /*deb90*/  UMOV UR48, 0x1723dbb3 ;  /* 0x1723dbb300307882 */ /* 0x000fe20000000000 */
[----:B------:R-:W-:Y:S01]  /*deba0*/  DFMA R180, R176, R50, R120 ;  /* 0x00000032b0b4722b */ /* 0x000fe20000000078 */
[----:B------:R-:W-:Y:S01]  /*debb0*/  UMOV UR49, 0x3cede766 ;  /* 0x3cede76600317882 */ /* 0x000fe20000000000 */
[----:B------:R0:W-:Y:S01]  /*debc0*/  STL.64 [R1+0x86d0], R18 ;  /* 0x0086d01201007387 */ /* 0x0001e20000100a00 */
[----:B------:R-:W-:-:S03]  /*debd0*/  DMUL R146, R196, UR48 ;  /* 0x00000030c4927c28 */ /* 0x000fc60008000000 */
[----:B------:R-:W-:Y:S02]  /*debe0*/  DFMA R128, -R62, R202, R128 ;  /* 0x000000ca3e80722b */ /* 0x000fe40000000180 */
[----:B------:R-:W-:Y:S02]  /*debf0*/  DFMA R200, R98, 0.5, R180 ;  /* 0x3fe0000062c8782b */ /* 0x000fe400000000b4 */
[----:B------:R-:W4:Y:S04]  /*dec00*/  LDL.LU.64 R180, [R1+0x8508] ;  /* 0x0085080001b47983 */ /* 0x000f280000300a00 */
[----:B0-----:R-:W4:Y:S01]  /*dec10*/  LDL.LU.64 R18, [R1+0x8878] ;  /* 0x0088780001127983 */ /* 0x001f220000300a00 */
[----:B------:R-:W-:Y:S02]  /*dec20*/  DMUL R214, R62, R146 ;  /* 0x000000923ed67228 */ /* 0x000fe40000000000 */
[----:B------:R-:W-:-:S02]  /*dec30*/  DFMA R146, R26, 3, R128 ;  /* 0x400800001a92782b */ /* 0x000fc40000000080 */
[----:B------:R-:W-:Y:S01]  /*dec40*/  DADD R198, R84, R244 ;  /* 0x0000000054c67229 */ /* 0x000fe200000000f4 */
[----:B------:R-:W4:Y:S01]  /*dec50*/  LDL.64 R244, [R1+0x9c20] ;  /* 0x009c200001f47983 */ /* 0x000f220000100a00 */
[----:B--2---:R-:W-:Y:S02]  /*dec60*/  DADD R142, R126, R142 ;  /* 0x000000007e8e7229 */ /* 0x004fe4000000008e */
[CC--:B---3--:R-:W-:Y:S01]  /*dec70*/  DFMA R154, R44.reuse, -R24.reuse, R68 ;  /* 0x800000182c9a722b */ /* 0x0c8fe20000000044 */
[----:B------:R-:W2:Y:S05]  /*dec80*/  LDL.LU.64 R68, [R1+0xacf0] ;  /* 0x00acf00001447983 */ /* 0x000eaa0000300a00 */
[----:B------:R-:W-:-:S02]  /*dec90*/  DFMA R162, R44, R24, R142 ;  /* 0x000000182ca2722b */ /* 0x000fc4000000008e */
[----:B----4-:R-:W-:Y:S01]  /*deca0*/  DFMA R142, R158, R12, R238 ;  /* 0x0000000c9e8e722b */ /* 0x010fe200000000ee */
[----:B------:R-:W3:Y:S01]  /*decb0*/  LDL.LU.64 R238, [R1+0xace8] ;  /* 0x00ace80001ee7983 */ /* 0x000ee20000300a00 */
[----:B------:R-:W-:-:S03]  /*decc0*/  DMUL R128, R52, R20 ;  /* 0x0000001434807228 */ /* 0x000fc60000000000 */
[----:B------:R0:W-:Y:S02]  /*decd0*/  STL.64 [R1+0xaae8], R20 ;  /* 0x00aae81401007387 */ /* 0x0001e40000100a00 */
[----:B0-----:R-:W-:Y:S02]  /*dece0*/  DADD R20, R84, R98 ;  /* 0x0000000054147229 */ /* 0x001fe40000000062 */
[----:B------:R-:W4:Y:S01]  /*decf0*/  LDL.LU.64 R84, [R1+0xace0] ;  /* 0x00ace00001547983 */ /* 0x000f220000300a00 */
[----:B------:R-:W-:Y:S02]  /*ded00*/  IMAD.MOV.U32 R52, RZ, RZ, R8 ;  /* 0x000000ffff347224 */ /* 0x000fe400078e0008 */
[----:B------:R-:W-:Y:S01]  /*ded10*/  IMAD.MOV.U32 R53, RZ, RZ, R9 ;  /* 0x000000ffff357224 */ /* 0x000fe200078e0009 */
[----:B------:R-:W-:Y:S01]  /*ded20*/  DADD R8, -R30, R222 ;  /* 0x000000001e087229 */ /* 0x000fe200000001de */
[----:B------:R0:W-:Y:S04]  /*ded30*/  STL.64 [R1+0x8718], R20 ;  /* 0x0087181401007387 */ /* 0x0001e80000100a00 */
[----:B------:R-:W4:Y:S01]  /*ded40*/  LDL.LU.64 R30, [R1+0xacd8] ;  /* 0x00acd800011e7983 */ /* 0x000f220000300a00 */
[----:B------:R-:W-:-:S02]  /*ded50*/  DFMA R146, R230, 2, R146 ;  /* 0x40000000e692782b */ /* 0x000fc40000000092 */
[----:B------:R-:W-:Y:S01]  /*ded60*/  DADD R154, R130, R154 ;  /* 0x00000000829a7229 */ /* 0x000fe2000000009a */
[----:B------:R-:W-:Y:S01]  /*ded70*/  UMOV UR48, 0xc864deb1 ;  /* 0xc864deb100307882 */ /* 0x000fe20000000000 */
[----:B------:R-:W-:Y:S01]  /*ded80*/  UMOV UR49, 0x3cd3d0da ;  /* 0x3cd3d0da00317882 */ /* 0x000fe20000000000 */
[----:B------:R-:W-:Y:S01]  /*ded90*/  DADD R210, R36, R162 ;  /* 0x0000000024d27229 */ /* 0x000fe200000000a2 */
[----:B------:R1:W-:Y:S04]  /*deda0*/  STL.64 [R1+0xab80], R54 ;  /* 0x00ab803601007387 */ /* 0x0003e80000100a00 */
[----:B0-----:R-:W4:Y:S01]  /*dedb0*/  LDL.64 R20, [R1+0xa318] ;  /* 0x00a3180001147983 */ /* 0x001f220000100a00 */
[----:B------:R-:W-:Y:S02]  /*dedc0*/  DADD R146, -R214, R146 ;  /* 0x00000000d6927229 */ /* 0x000fe40000000192 */
[----:B------:R-:W-:Y:S01]  /*dedd0*/  DFMA R154, R36, UR54, R154 ;  /* 0x00000036249a7c2b */ /* 0x000fe2000800009a */
[----:B------:R-:W-:Y:S01]  /*dede0*/  MOV R116, R6 ;  /* 0x0000000600747202 */ /* 0x000fe20000000f00 */
[----:B------:R-:W-:Y:S01]  /*dedf0*/  DFMA R162, R176, -R74, R142 ;  /* 0x8000004ab0a2722b */ /* 0x000fe2000000008e */
[----:B------:R-:W-:Y:S01]  /*dee00*/  IMAD.MOV.U32 R117, RZ, RZ, R7 ;  /* 0x000000ffff757224 */ /* 0x000fe200078e0007 */
[----:B------:R-:W-:Y:S01]  /*dee10*/  DMUL R142, R28, R88 ;  /* 0x000000581c8e7228 */ /* 0x000fe20000000000 */
[----:B------:R-:W4:Y:S03]  /*dee20*/  LDL.LU.64 R222, [R1+0x8790] ;  /* 0x0087900001de7983 */ /* 0x000f260000300a00 */
[----:B------:R-:W-:-:S02]  /*dee30*/  DADD R154, R114, R154 ;  /* 0x00000000729a7229 */ /* 0x000fc4000000009a */
[----:B------:R-:W-:Y:S02]  /*dee40*/  DFMA R168, R176, -R50, R162 ;  /* 0x80000032b0a8722b */ /* 0x000fe400000000a2 */
[----:B------:R-:W-:Y:S02]  /*dee50*/  DADD R210, R82, R210 ;  /* 0x0000000052d27229 */ /* 0x000fe400000000d2 */
[----:B------:R-:W-:Y:S01]  /*dee60*/  DFMA R194, R56, R128, -R226 ;  /* 0x0000008038c2722b */ /* 0x000fe200000008e2 */
[----:B-1----:R-:W-:Y:S01]  /*dee70*/  IMAD.MOV.U32 R54, RZ, RZ, R16 ;  /* 0x000000ffff367224 */ /* 0x002fe200078e0010 */
[----:B------:R-:W-:Y:S01]  /*dee80*/  MOV R55, R17 ;  /* 0x0000001100377202 */ /* 0x000fe20000000f00 */
[----:B------:R-:W-:Y:S01]  /*dee90*/  UMOV UR54, 0x119f21d8 ;  /* 0x119f21d800367882 */ /* 0x000fe20000000000 */
[C---:B------:R-:W-:Y:S01]  /*deea0*/  DADD R16, -R98.reuse, R168 ;  /* 0x0000000062107229 */ /* 0x040fe200000001a8 */
[----:B------:R-:W-:Y:S01]  /*deeb0*/  UMOV UR55, 0x3dc83073 ;  /* 0x3dc8307300377882 */ /* 0x000fe20000000000 */
[----:B------:R-:W-:Y:S01]  /*deec0*/  DFMA R28, R98, 0.5, R210 ;  /* 0x3fe00000621c782b */ /* 0x000fe200000000d2 */
[----:B------:R-:W4:Y:S04]  /*deed0*/  LDL.LU.64 R226, [R1+0x86d8] ;  /* 0x0086d80001e27983 */ /* 0x000f280000300a00 */
[----:B------:R0:W-:Y:S04]  /*deee0*/  STL.64 [R1+0xabc8], R16 ;  /* 0x00abc81001007387 */ /* 0x0001e80000100a00 */
[----:B0-----:R-:W4:Y:S01]  /*deef0*/  LDL.64 R16, [R1+0x86a8] ;  /* 0x0086a80001107983 */ /* 0x001f220000100a00 */
[----:B--2---:R-:W-:-:S08]  /*def00*/  DMUL R152, R68, UR48 ;  /* 0x0000003044987c28 */ /* 0x004fd00008000000 */
[----:B------:R-:W-:-:S08]  /*def10*/  DFMA R146, -R62, R152, R146 ;  /* 0x000000983e92722b */ /* 0x000fd00000000192 */
[----:B------:R-:W-:Y:S02]  /*def20*/  DFMA R162, R58, R142, R146 ;  /* 0x0000008e3aa2722b */ /* 0x000fe40000000092 */
[----:B------:R-:W-:Y:S02]  /*def30*/  DADD R146, R66, R154 ;  /* 0x0000000042927229 */ /* 0x000fe4000000009a */
[----:B---3--:R-:W-:Y:S01]  /*def40*/  DADD R154, -R238, R190 ;  /* 0x00000000ee9a7229 */ /* 0x008fe200000001be */
[----:B------:R-:W-:Y:S01]  /*def50*/  UMOV UR48, 0x33333333 ;  /* 0x3333333300307882 */ /* 0x000fe20000000000 */
[----:B------:R-:W-:Y:S01]  /*def60*/  UMOV UR49, 0x3fc33333 ;  /* 0x3fc3333300317882 */ /* 0x000fe20000000000 */
[----:B------:R0:W-:Y:S01]  /*def70*/  STL.64 [R1+0x8690], R8 ;  /* 0x0086900801007387 */ /* 0x0001e20000100a00 */
[C---:B------:R-:W-:Y:S02]  /*def80*/  DADD R120, R98.reuse, R162 ;  /* 0x0000000062787229 */ /* 0x040fe400000000a2 */
[----:B------:R-:W-:Y:S01]  /*def90*/  DADD R6, -R98, R146 ;  /* 0x0000000062067229 */ /* 0x000fe20000000192 */
[----:B------:R-:W2:Y:S01]  /*defa0*/  LDL.LU.64 R190, [R1+0x87b8] ;  /* 0x0087b80001be7983 */ /* 0x000ea20000300a00 */
[----:B------:R-:W-:-:S02]  /*defb0*/  DADD R98, -R80, R194 ;  /* 0x0000000050627229 */ /* 0x000fc400000001c2 */
[----:B------:R-:W-:Y:S01]  /*defc0*/  DADD R146, -R18, R154 ;  /* 0x0000000012927229 */ /* 0x000fe2000000019a */
[----:B------:R-:W3:Y:S04]  /*defd0*/  LDL.64 R194, [R1+0x9f30] ;  /* 0x009f300001c27983 */ /* 0x000ee80000100a00 */
[----:B0-----:R-:W2:Y:S01]  /*defe0*/  LDL.LU.64 R8, [R1+0x8728] ;  /* 0x0087280001087983 */ /* 0x001ea20000300a00 */
[----:B------:R-:W-:Y:S02]  /*deff0*/  DFMA R98, R46, -R180, R98 ;  /* 0x800000b42e62722b */ /* 0x000fe40000000062 */
[----:B------:R-:W-:Y:S01]  /*df000*/  DFMA R146, R34, -UR48, R146 ;  /* 0x8000003022927c2b */ /* 0x000fe20008000092 */
[----:B------:R-:W-:Y:S01]  /*df010*/  UMOV UR48, 0xe91b0b70 ;  /* 0xe91b0b7000307882 */ /* 0x000fe20000000000 */
[----:B------:R-:W-:-:S02]  /*df020*/  UMOV UR49, 0x3dc07e1f ;  /* 0x3dc07e1f00317882 */ /* 0x000fc40000000000 */
[----:B----4-:R-:W-:Y:S02]  /*df030*/  DMUL R84, R84, UR48 ;  /* 0x0000003054547c28 */ /* 0x010fe40008000000 */
[----:B------:R-:W-:Y:S02]  /*df040*/  DADD R98, -R172, R98 ;  /* 0x00000000ac627229 */ /* 0x000fe40000000162 */
[----:B------:R-:W-:-:S04]  /*df050*/  DADD R154, R206, R206 ;  /* 0x00000000ce9a7229 */ /* 0x000fc800000000ce */
[----:B------:R-:W-:-:S04]  /*df060*/  DMUL R84, R56, R84 ;  /* 0x0000005438547228 */ /* 0x000fc80000000000 */
[----:B------:R-:W-:-:S04]  /*df070*/  DADD R98, R98, -R154 ;  /* 0x0000000062627229 */ /* 0x000fc8000000089a */
[----:B------:R-:W-:Y:S01]  /*df080*/  DFMA R162, R38, R248, -R84 ;  /* 0x000000f826a2722b */ /* 0x000fe20000000854 */
[----:B------:R-:W4:Y:S03]  /*df090*/  LDL.64 R248, [R1+0x8430] ;  /* 0x0084300001f87983 */ /* 0x000f260000100a00 */
[----:B------:R-:W-:Y:S02]  /*df0a0*/  DADD R154, R84, R98 ;  /* 0x00000000549a7229 */ /* 0x000fe40000000062 */
[----:B------:R-:W-:Y:S02]  /*df0b0*/  DMUL R98, R20, R30 ;  /* 0x0000001e14627228 */ /* 0x000fe40000000000 */
[----:B------:R-:W-:Y:S01]  /*df0c0*/  DADD R30, -R244, UR54 ;  /* 0x00000036f41e7e29 */ /* 0x000fe20008000100 */
[----:B------:R-:W-:Y:S01]  /*df0d0*/  UMOV UR54, 0x9999999a ;  /* 0x9999999a00367882 */ /* 0x000fe20000000000 */
[----:B------:R-:W-:Y:S01]  /*df0e0*/  UMOV UR55, 0x3fa99999 ;  /* 0x3fa9999900377882 */ /* 0x000fe20000000000 */
[----:B------:R0:W-:Y:S01]  /*df0f0*/  STL.64 [R1+0x8760], R162 ;  /* 0x008760a201007387 */ /* 0x0001e20000100a00 */
[----:B------:R-:W-:Y:S01]  /*df100*/  UMOV UR48, 0x851eb852 ;  /* 0x851eb85200307882 */ /* 0x000fe20000000000 */
[----:B------:R-:W-:-:S02]  /*df110*/  UMOV UR49, 0x3fc851eb ;  /* 0x3fc851eb00317882 */ /* 0x000fc40000000000 */
[----:B------:R-:W3:Y:S04]  /*df120*/  LDL.LU.64 R20, [R1+0x85e0] ;  /* 0x0085e00001147983 */ /* 0x000ee80000300a00 */
[----:B------:R1:W-:Y:S01]  /*df130*/  STL.64 [R1+0x8750], R154 ;  /* 0x0087509a01007387 */ /* 0x0003e20000100a00 */
[----:B0-----:R-:W-:-:S03]  /*df140*/  DFMA R162, R94, UR54, R148 ;  /* 0x000000365ea27c2b */ /* 0x001fc60008000094 */
[----:B------:R-:W2:Y:S04]  /*df150*/  LDL.LU.64 R244, [R1+0x8770] ;  /* 0x0087700001f47983 */ /* 0x000ea80000300a00 */
[----:B------:R-:W4:Y:S01]  /*df160*/  LDL.LU.64 R148, [R1+0xacd0] ;  /* 0x00acd00001947983 */ /* 0x000f220000300a00 */
[----:B------:R-:W-:-:S08]  /*df170*/  DFMA R146, R150, UR48, R146 ;  /* 0x0000003096927c2b */ /* 0x000fd00008000092 */
[----:B------:R-:W-:Y:S02]  /*df180*/  DFMA R146, R56, -R128, R146 ;  /* 0x800000803892722b */ /* 0x000fe40000000092 */
[----:B-1----:R-:W-:-:S06]  /*df190*/  DMUL R154, R58, R98 ;  /* 0x000000623a9a7228 */ /* 0x002fcc0000000000 */
[----:B------:R-:W-:Y:S02]  /*df1a0*/  DADD R84, -R84, R146 ;  /* 0x0000000054547229 */ /* 0x000fe40000000192 */
[----:B------:R-:W-:Y:S02]  /*df1b0*/  DMUL R146, R30, R58 ;  /* 0x0000003a1e927228 */ /* 0x000fe40000000000 */
[CC--:B------:R-:W-:Y:S02]  /*df1c0*/  DFMA R30, R58.reuse, -R98.reuse, R198 ;  /* 0x800000623a1e722b */ /* 0x0c0fe400000000c6 */
[----:B------:R-:W-:-:S04]  /*df1d0*/  DFMA R224, R58, R98, R224 ;  /* 0x000000623ae0722b */ /* 0x000fc800000000e0 */
[CC--:B------:R-:W-:Y:S02]  /*df1e0*/  DFMA R210, R38.reuse, -R146.reuse, R76 ;  /* 0x8000009226d2722b */ /* 0x0c0fe4000000004c */
[CC--:B------:R-:W-:Y:S02]  /*df1f0*/  DFMA R30, R38.reuse, -R146.reuse, R30 ;  /* 0x80000092261e722b */ /* 0x0c0fe4000000001e */
[----:B------:R-:W-:Y:S02]  /*df200*/  DFMA R168, R38, R146, R154 ;  /* 0x0000009226a8722b */ /* 0x000fe4000000009a */
[----:B------:R-:W-:Y:S01]  /*df210*/  DFMA R76, R58, -R98, R162 ;  /* 0x800000623a4c722b */ /* 0x000fe200000000a2 */
[----:B------:R-:W-:Y:S01]  /*df220*/  UMOV UR54, 0x47ae147b ;  /* 0x47ae147b00367882 */ /* 0x000fe20000000000 */
[----:B------:R-:W-:Y:S01]  /*df230*/  UMOV UR55, 0x3f947ae1 ;  /* 0x3f947ae100377882 */ /* 0x000fe20000000000 */
[CC--:B----4-:R-:W-:Y:S02]  /*df240*/  DFMA R146, R56.reuse, R148.reuse, -R240 ;  /* 0x000000943892722b */ /* 0x0d0fe400000008f0 */
[----:B------:R-:W-:Y:S01]  /*df250*/  DFMA R98, -R56, R148, R84 ;  /* 0x000000943862722b */ /* 0x000fe20000000154 */
[----:B------:R-:W4:Y:S04]  /*df260*/  LDL.LU.64 R148, [R1+0xacc8] ;  /* 0x00acc80001947983 */ /* 0x000f280000300a00 */
[----:B------:R0:W-:Y:S02]  /*df270*/  STL.64 [R1+0x86c0], R146 ;  /* 0x0086c09201007387 */ /* 0x0001e40000100a00 */
[----:B0-----:R-:W-:-:S02]  /*df280*/  DMUL R146, R166, R248 ;  /* 0x000000f8a6927228 */ /* 0x001fc40000000000 */
[----:B------:R-:W4:Y:S01]  /*df290*/  LDL.LU.64 R166, [R1+0xacc0] ;  /* 0x00acc00001a67983 */ /* 0x000f220000300a00 */
[----:B------:R-:W-:Y:S01]  /*df2a0*/  DFMA R84, R108, UR54, R16 ;  /* 0x000000366c547c2b */ /* 0x000fe20008000010 */
[----:B------:R-:W-:-:S04]  /*df2b0*/  UMOV UR55, 0x3fc47ae1 ;  /* 0x3fc47ae100377882 */ /* 0x000fc80000000000 */
[----:B------:R-:W-:-:S03]  /*df2c0*/  DMUL R16, R56, R146 ;  /* 0x0000009238107228 */ /* 0x000fc60000000000 */
[----:B------:R-:W-:-:S08]  /*df2d0*/  DFMA R84, R170, UR54, R84 ;  /* 0x00000036aa547c2b */ /* 0x000fd00008000054 */
[----:B------:R-:W-:Y:S01]  /*df2e0*/  DFMA R84, R186, UR32, R84 ;  /* 0x00000020ba547c2b */ /* 0x000fe20008000054 */
[----:B------:R-:W-:Y:S01]  /*df2f0*/  UMOV UR32, 0x9999999a ;  /* 0x9999999a00207882 */ /* 0x000fe20000000000 */
[----:B------:R-:W-:Y:S02]  /*df300*/  UMOV UR33, 0x3fc99999 ;  /* 0x3fc9999900217882 */ /* 0x000fe40000000000 */
[----:B------:R-:W-:Y:S01]  /*df310*/  DFMA R98, R16, -UR32, R98 ;  /* 0x8000002010627c2b */ /* 0x000fe20008000062 */
[----:B------:R0:W-:Y:S03]  /*df320*/  STL.64 [R1+0x8528], R16 ;  /* 0x0085281001007387 */ /* 0x0001e60000100a00 */
[----:B0-----:R-:W-:-:S04]  /*df330*/  DFMA R16, -R56, R226, R84 ;  /* 0x000000e23810722b */ /* 0x001fc80000000154 */
[----:B------:R-:W-:Y:S01]  /*df340*/  DFMA R84, -R56, R226, R98 ;  /* 0x000000e23854722b */ /* 0x000fe20000000162 */
[----:B------:R-:W4:Y:S01]  /*df350*/  LDL.LU.64 R226, [R1+0x87d0] ;  /* 0x0087d00001e27983 */ /* 0x000f220000300a00 */
[----:B------:R-:W-:-:S03]  /*df360*/  DADD R154, R188, R228 ;  /* 0x00000000bc9a7229 */ /* 0x000fc600000000e4 */
[----:B------:R3:W-:Y:S02]  /*df370*/  STL.64 [R1+0x8758], R16 ;  /* 0x0087581001007387 */ /* 0x0007e40000100a00 */
[----:B---3--:R-:W-:-:S03]  /*df380*/  DFMA R16, R46, R180, -R20 ;  /* 0x000000b42e10722b */ /* 0x008fc60000000814 */
[----:B------:R-:W-:Y:S02]  /*df390*/  DADD R162, R108, R154 ;  /* 0x000000006ca27229 */ /* 0x000fe4000000009a */
[----:B------:R-:W-:Y:S01]  /*df3a0*/  DFMA R154, R100, UR46, R124 ;  /* 0x0000002e649a7c2b */ /* 0x000fe2000800007c */
[----:B------:R-:W3:Y:S04]  /*df3b0*/  LDL.LU.64 R124, [R1+0xacb8] ;  /* 0x00acb800017c7983 */ /* 0x000ee80000300a00 */
[----:B------:R0:W-:Y:S01]  /*df3c0*/  STL.64 [R1+0x86d8], R16 ;  /* 0x0086d81001007387 */ /* 0x0001e20000100a00 */
[----:B--2---:R-:W-:Y:S01]  /*df3d0*/  DFMA R146, R38, -R8, R30 ;  /* 0x800000082692722b */ /* 0x004fe2000000001e */
[----:B------:R-:W-:Y:S01]  /*df3e0*/  UMOV UR32, 0xe147ae14 ;  /* 0xe147ae1400207882 */ /* 0x000fe20000000000 */
[----:B------:R-:W-:Y:S01]  /*df3f0*/  UMOV UR33, 0x3fee147a ;  /* 0x3fee147a00217882 */ /* 0x000fe20000000000 */
[----:B------:R-:W-:Y:S01]  /*df400*/  DFMA R98, R80, 0.25, R220 ;  /* 0x3fd000005062782b */ /* 0x000fe200000000dc */
[----:B------:R-:W2:Y:S04]  /*df410*/  LDL.LU.64 R100, [R1+0xacb0] ;  /* 0x00acb00001647983 */ /* 0x000ea80000300a00 */
[----:B0-----:R-:W3:Y:S01]  /*df420*/  LDL.64 R16, [R1+0xa3b8] ;  /* 0x00a3b80001107983 */ /* 0x001ee20000100a00 */
[----:B------:R-:W-:-:S02]  /*df430*/  DFMA R220, R58, R246, R190 ;  /* 0x000000f63adc722b */ /* 0x000fc400000000be */
[----:B------:R-:W-:Y:S02]  /*df440*/  DADD R198, -R20, R84 ;  /* 0x0000000014c67229 */ /* 0x000fe40000000154 */
[----:B------:R-:W-:-:S08]  /*df450*/  DADD R84, R188, R232 ;  /* 0x00000000bc547229 */ /* 0x000fd000000000e8 */
[----:B------:R-:W-:Y:S02]  /*df460*/  DADD R84, R108, R84 ;  /* 0x000000006c547229 */ /* 0x000fe40000000054 */
[----:B------:R-:W-:-:S08]  /*df470*/  DFMA R98, R172, 0.375, R98 ;  /* 0x3fd80000ac62782b */ /* 0x000fd00000000062 */
[----:B------:R-:W-:-:S08]  /*df480*/  DADD R98, R206, R98 ;  /* 0x00000000ce627229 */ /* 0x000fd00000000062 */
[----:B------:R-:W-:Y:S02]  /*df490*/  DADD R240, R20, R98 ;  /* 0x0000000014f07229 */ /* 0x000fe40000000062 */
[----:B------:R-:W-:Y:S01]  /*df4a0*/  DFMA R98, R38, -R48, R14 ;  /* 0x800000302662722b */ /* 0x000fe2000000000e */
[----:B------:R-:W-:Y:S01]  /*df4b0*/  IMAD.MOV.U32 R14, RZ, RZ, R54 ;  /* 0x000000ffff0e7224 */ /* 0x000fe200078e0036 */
[----:B------:R-:W-:Y:S01]  /*df4c0*/  MOV R15, R55 ;  /* 0x00000037000f7202 */ /* 0x000fe20000000f00 */
[----:B------:R-:W-:Y:S02]  /*df4d0*/  DFMA R54, R178, R22, R84 ;  /* 0x00000016b236722b */ /* 0x000fe40000000054 */
[----:B----4-:R-:W-:-:S08]  /*df4e0*/  DMUL R30, R194, R148 ;  /* 0x00000094c21e7228 */ /* 0x010fd00000000000 */
[----:B------:R-:W-:-:S08]  /*df4f0*/  DFMA R146, R58, -R30, R146 ;  /* 0x8000001e3a92722b */ /* 0x000fd00000000092 */
[----:B------:R-:W-:-:S08]  /*df500*/  DFMA R146, R126, UR32, R146 ;  /* 0x000000207e927c2b */ /* 0x000fd00008000092 */
[----:B------:R-:W-:-:S08]  /*df510*/  DFMA R146, R40, R166, R146 ;  /* 0x000000a62892722b */ /* 0x000fd00000000092 */
[----:B------:R-:W-:-:S08]  /*df520*/  DFMA R146, R44, R244, R146 ;  /* 0x000000f42c92722b */ /* 0x000fd00000000092 */
[----:B------:R-:W-:Y:S02]  /*df530*/  DFMA R190, R58, -R246, R146 ;  /* 0x800000f63abe722b */ /* 0x000fe40000000092 */
[----:B------:R-:W-:Y:S01]  /*df540*/  DADD R146, -R188, R236 ;  /* 0x00000000bc927229 */ /* 0x000fe200000001ec */
[----:B------:R-:W4:Y:S07]  /*df550*/  LDL.64 R246, [R1+0x8498] ;  /* 0x0084980001f67983 */ /* 0x000f2e0000100a00 */
[----:B------:R-:W-:Y:S01]  /*df560*/  DADD R146, -R108, R146 ;  /* 0x000000006c927229 */ /* 0x000fe20000000192 */
[----:B------:R-:W2:Y:S01]  /*df570*/  LDL.LU.64 R108, [R1+0x86c8] ;  /* 0x0086c800016c7983 */ /* 0x000ea20000300a00 */
[----:B------:R-:W-:-:S03]  /*df580*/  DADD R84, R226, R154 ;  /* 0x00000000e2547229 */ /* 0x000fc6000000009a */
[----:B------:R-:W4:Y:S01]  /*df590*/  LDL.64 R226, [R1+0xa310] ;  /* 0x00a3100001e27983 */ /* 0x000f220000100a00 */
[----:B------:R-:W-:Y:S02]  /*df5a0*/  IMAD.MOV.U32 R20, RZ, RZ, R52 ;  /* 0x000000ffff147224 */ /* 0x000fe400078e0034 */
[----:B------:R-:W-:Y:S01]  /*df5b0*/  IMAD.MOV.U32 R21, RZ, RZ, R53 ;  /* 0x000000ffff157224 */ /* 0x000fe200078e0035 */
[----:B------:R-:W-:Y:S02]  /*df5c0*/  DFMA R52, R178, -R22, R146 ;  /* 0x80000016b234722b */ /* 0x000fe40000000092 */
[----:B---3--:R-:W-:Y:S01]  /*df5d0*/  DMUL R146, R16, R124 ;  /* 0x0000007c10927228 */ /* 0x008fe20000000000 */
[----:B------:R-:W3:Y:S01]  /*df5e0*/  LDL.64 R16, [R1+0x9eb8] ;  /* 0x009eb80001107983 */ /* 0x000ee20000100a00 */
[----:B------:R-:W-:Y:S02]  /*df5f0*/  DFMA R180, R178, R22, R162 ;  /* 0x00000016b2b4722b */ /* 0x000fe400000000a2 */
[----:B------:R-:W-:-:S02]  /*df600*/  DFMA R162, R58, R30, R168 ;  /* 0x0000001e3aa2722b */ /* 0x000fc400000000a8 */
[----:B------:R-:W-:Y:S02]  /*df610*/  DFMA R194, R178, -R22, R98 ;  /* 0x80000016b2c2722b */ /* 0x000fe40000000062 */
[----:B------:R-:W-:Y:S01]  /*df620*/  DFMA R98, R112, 0.25, R198 ;  /* 0x3fd000007062782b */ /* 0x000fe200000000c6 */
[----:B------:R-:W3:Y:S01]  /*df630*/  LDL.LU.64 R22, [R1+0xaca8] ;  /* 0x00aca80001167983 */ /* 0x000ee20000300a00 */
[----:B------:R-:W-:-:S06]  /*df640*/  DFMA R154, R188, UR52, -R238 ;  /* 0x00000034bc9a7c2b */ /* 0x000fcc00080008ee */
[----:B------:R-:W-:Y:S01]  /*df650*/  DFMA R98, R56, -R146, R98 ;  /* 0x800000923862722b */ /* 0x000fe20000000062 */
[----:B------:R4:W-:Y:S01]  /*df660*/  STL.64 [R1+0x8680], R154 ;  /* 0x0086809a01007387 */ /* 0x0009e20000100a00 */
[----:B--2---:R-:W-:-:S03]  /*df670*/  DFMA R124, R110, UR46, -R108 ;  /* 0x0000002e6e7c7c2b */ /* 0x004fc6000800086c */
[----:B------:R0:W-:Y:S01]  /*df680*/  STL.64 [R1+0xaa88], R130 ;  /* 0x00aa888201007387 */ /* 0x0001e20000100a00 */
[----:B------:R-:W-:Y:S01]  /*df690*/  DADD R222, R238, R222 ;  /* 0x00000000eede7229 */ /* 0x000fe200000000de */
[----:B------:R-:W-:Y:S01]  /*df6a0*/  UMOV UR52, 0x70a3d70a ;  /* 0x70a3d70a00347882 */ /* 0x000fe20000000000 */
[----:B------:R-:W-:Y:S01]  /*df6b0*/  UMOV UR53, 0x3fb70a3d ;  /* 0x3fb70a3d00357882 */ /* 0x000fe20000000000 */
[----:B------:R-:W2:Y:S01]  /*df6c0*/  LDL.LU.64 R110, [R1+0xaca0] ;  /* 0x00aca000016e7983 */ /* 0x000ea20000300a00 */
[----:B------:R-:W-:Y:S01]  /*df6d0*/  DADD R124, -R188, R124 ;  /* 0x00000000bc7c7229 */ /* 0x000fe2000000017c */
[----:B------:R-:W-:Y:S01]  /*df6e0*/  UMOV UR46, 0x71ea9c5c ;  /* 0x71ea9c5c002e7882 */ /* 0x000fe20000000000 */
[----:B------:R-:W-:Y:S02]  /*df6f0*/  UMOV UR47, 0x3dac9659 ;  /* 0x3dac9659002f7882 */ /* 0x000fe40000000000 */
[----:B----4-:R-:W-:-:S04]  /*df700*/  DMUL R154, R246, UR46 ;  /* 0x0000002ef69a7c28 */ /* 0x010fc80008000000 */
[----:B------:R-:W-:Y:S02]  /*df710*/  DADD R232, -R42, R124 ;  /* 0x000000002ae87229 */ /* 0x000fe4000000017c */
[----:B------:R-:W-:Y:S02]  /*df720*/  DFMA R124, R126, UR28, R162 ;  /* 0x0000001c7e7c7c2b */ /* 0x000fe400080000a2 */
[----:B------:R-:W-:Y:S02]  /*df730*/  DADD R162, R170, R180 ;  /* 0x00000000aaa27229 */ /* 0x000fe400000000b4 */
[----:B------:R-:W-:Y:S01]  /*df740*/  DFMA R98, -R56, R154, R98 ;  /* 0x0000009a3862722b */ /* 0x000fe20000000162 */
[----:B------:R-:W-:Y:S01]  /*df750*/  UMOV UR46, 0x1eb851ec ;  /* 0x1eb851ec002e7882 */ /* 0x000fe20000000000 */
[----:B------:R-:W-:-:S04]  /*df760*/  UMOV UR47, 0x3fb1eb85 ;  /* 0x3fb1eb85002f7882 */ /* 0x000fc80000000000 */
[----:B------:R-:W-:Y:S02]  /*df770*/  DADD R162, R80, R162 ;  /* 0x0000000050a27229 */ /* 0x000fe400000000a2 */
[----:B------:R-:W-:Y:S02]  /*df780*/  DFMA R84, R2, UR46, R84 ;  /* 0x0000002e02547c2b */ /* 0x000fe40008000054 */
[----:B------:R-:W-:-:S04]  /*df790*/  DFMA R98, R38, R8, R98 ;  /* 0x000000082662722b */ /* 0x000fc80000000062 */
[----:B------:R-:W-:Y:S02]  /*df7a0*/  DADD R162, R186, R162 ;  /* 0x00000000baa27229 */ /* 0x000fe400000000a2 */
[----:B------:R-:W-:Y:S02]  /*df7b0*/  DADD R84, -R42, R84 ;  /* 0x000000002a547229 */ /* 0x000fe40000000154 */
[----:B------:R-:W-:Y:S02]  /*df7c0*/  DMUL R42, R226, R160 ;  /* 0x000000a0e22a7228 */ /* 0x000fe40000000000 */
[----:B------:R-:W-:Y:S02]  /*df7d0*/  DADD R98, -R126, R98 ;  /* 0x000000007e627229 */ /* 0x000fe40000000162 */
[----:B------:R-:W-:Y:S01]  /*df7e0*/  DFMA R188, R40, -R166, R124 ;  /* 0x800000a628bc722b */ /* 0x000fe2000000007c */
[----:B------:R-:W-:Y:S01]  /*df7f0*/  UMOV UR46, 0x831653c8 ;  /* 0x831653c8002e7882 */ /* 0x000fe20000000000 */
[----:B------:R-:W-:Y:S01]  /*df800*/  DADD R162, R104, R162 ;  /* 0x0000000068a27229 */ /* 0x000fe200000000a2 */
[----:B------:R-:W-:Y:S01]  /*df810*/  UMOV UR47, 0x3dd037c1 ;  /* 0x3dd037c1002f7882 */ /* 0x000fe20000000000 */
[----:B------:R-:W-:Y:S01]  /*df820*/  DFMA R160, -R58, R42, R190 ;  /* 0x0000002a3aa0722b */ /* 0x000fe200000001be */
[----:B------:R-:W4:Y:S01]  /*df830*/  LDL.LU.64 R226, [R1+0x8628] ;  /* 0x0086280001e27983 */ /* 0x000f220000300a00 */
[----:B------:R-:W-:-:S02]  /*df840*/  DFMA R190, R38, -R8, R210 ;  /* 0x8000000826be722b */ /* 0x000fc400000000d2 */
[----:B------:R-:W-:Y:S02]  /*df850*/  DFMA R98, R40, -R166, R98 ;  /* 0x800000a62862722b */ /* 0x000fe40000000062 */
[----:B------:R-:W-:Y:S01]  /*df860*/  DFMA R168, R38, R8, R162 ;  /* 0x0000000826a8722b */ /* 0x000fe200000000a2 */
[----:B------:R-:W2:Y:S04]  /*df870*/  LDL.LU.64 R166, [R1+0xac98] ;  /* 0x00ac980001a67983 */ /* 0x000ea80000300a00 */
[----:B------:R-:W4:Y:S01]  /*df880*/  LDL.64 R8, [R1+0xa3b0] ;  /* 0x00a3b00001087983 */ /* 0x000f220000100a00 */
[----:B---3--:R-:W-:Y:S02]  /*df890*/  DMUL R124, R16, R58 ;  /* 0x0000003a107c7228 */ /* 0x008fe40000000000 */
[----:B------:R-:W-:-:S06]  /*df8a0*/  DMUL R198, R156, UR46 ;  /* 0x0000002e9cc67c28 */ /* 0x000fcc0008000000 */
[----:B------:R-:W-:-:S08]  /*df8b0*/  DFMA R160, R64, -R124, R160 ;  /* 0x8000007c40a0722b */ /* 0x000fd000000000a0 */
[----:B------:R-:W-:-:S08]  /*df8c0*/  DFMA R160, R58, -R198, R160 ;  /* 0x800000c63aa0722b */ /* 0x000fd000000000a0 */
[----:B------:R-:W-:Y:S02]  /*df8d0*/  DFMA R160, R44, R24, R160 ;  /* 0x000000182ca0722b */ /* 0x000fe400000000a0 */
[----:B------:R-:W-:Y:S02]  /*df8e0*/  DADD R98, -R144, R98 ;  /* 0x0000000090627229 */ /* 0x000fe40000000162 */
[----:B------:R-:W-:Y:S01]  /*df8f0*/  DADD R180, -R94, R72 ;  /* 0x000000005eb47229 */ /* 0x000fe20000000148 */
[----:B------:R-:W-:Y:S01]  /*df900*/  UMOV UR46, 0x66666666 ;  /* 0x66666666002e7882 */ /* 0x000fe20000000000 */
[----:B------:R-:W-:Y:S01]  /*df910*/  DADD R210, -R78, R194 ;  /* 0x000000004ed27229 */ /* 0x000fe200000001c2 */
[----:B------:R-:W-:Y:S01]  /*df920*/  UMOV UR47, 0x3fd66666 ;  /* 0x3fd66666002f7882 */ /* 0x000fe20000000000 */
[C---:B------:R-:W-:Y:S02]  /*df930*/  DFMA R160, R130.reuse, 3, R160 ;  /* 0x4008000082a0782b */ /* 0x040fe400000000a0 */
[----:B------:R-:W-:-:S02]  /*df940*/  DFMA R162, R130, 4, R36 ;  /* 0x4010000082a2782b */ /* 0x000fc40000000024 */
[----:B----4-:R-:W-:Y:S01]  /*df950*/  DMUL R118, R8, R118 ;  /* 0x0000007608767228 */ /* 0x010fe20000000000 */
[----:B------:R-:W-:Y:S01]  /*df960*/  IMAD.MOV.U32 R16, RZ, RZ, R14 ;  /* 0x000000ffff107224 */ /* 0x000fe200078e000e */
[----:B------:R-:W-:Y:S01]  /*df970*/  DADD R78, -R78, R84 ;  /* 0x000000004e4e7229 */ /* 0x000fe20000000154 */
[----:B------:R-:W-:Y:S01]  /*df980*/  MOV R17, R15 ;  /* 0x0000000f00117202 */ /* 0x000fe20000000f00 */
[----:B------:R-:W-:Y:S01]  /*df990*/  DFMA R84, R36, UR46, R160 ;  /* 0x0000002e24547c2b */ /* 0x000fe200080000a0 */
[----:B------:R-:W3:Y:S01]  /*df9a0*/  LDL.64 R14, [R1+0xa300] ;  /* 0x00a30000010e7983 */ /* 0x000ee20000100a00 */
[----:B------:R-:W-:Y:S02]  /*df9b0*/  DFMA R160, R58, R198, R98 ;  /* 0x000000c63aa0722b */ /* 0x000fe40000000062 */
[----:B------:R-:W-:Y:S01]  /*df9c0*/  DADD R98, -R130, R180 ;  /* 0x0000000082627229 */ /* 0x000fe200000001b4 */
[----:B------:R-:W4:Y:S01]  /*df9d0*/  LDL.LU.64 R144, [R1+0xac90] ;  /* 0x00ac900001907983 */ /* 0x000f220000300a00 */
[----:B--2---:R-:W-:-:S03]  /*df9e0*/  DADD R8, -R234, R166 ;  /* 0x00000000ea087229 */ /* 0x004fc600000001a6 */
[----:B------:R-:W2:Y:S03]  /*df9f0*/  LDL.LU.64 R166, [R1+0xac80] ;  /* 0x00ac800001a67983 */ /* 0x000ea60000300a00 */
[----:B------:R-:W-:Y:S02]  /*dfa00*/  DADD R98, -R36, R98 ;  /* 0x0000000024627229 */ /* 0x000fe40000000162 */
[----:B------:R-:W-:Y:S02]  /*dfa10*/  DMUL R228, R58, R118 ;  /* 0x000000763ae47228 */ /* 0x000fe40000000000 */
[----:B------:R-:W-:Y:S02]  /*dfa20*/  DADD R78, -R184, R78 ;  /* 0x00000000b84e7229 */ /* 0x000fe4000000014e */
[----:B------:R-:W-:Y:S01]  /*dfa30*/  DADD R162, R192, R162 ;  /* 0x00000000c0a27229 */ /* 0x000fe200000000a2 */
[----:B------:R-:W-:Y:S01]  /*dfa40*/  UMOV UR46, 0x47ae147b ;  /* 0x47ae147b002e7882 */ /* 0x000fe20000000000 */
[----:B------:R-:W-:Y:S01]  /*dfa50*/  DADD R72, -R82, R98 ;  /* 0x0000000052487229 */ /* 0x000fe20000000162 */
[----:B------:R-:W-:Y:S01]  /*dfa60*/  UMOV UR47, 0x3fb47ae1 ;  /* 0x3fb47ae1002f7882 */ /* 0x000fe20000000000 */
[C---:B------:R-:W-:Y:S01]  /*dfa70*/  DADD R160, -R192.reuse, R160 ;  /* 0x00000000c0a07229 */ /* 0x040fe200000001a0 */
[----:B------:R-:W4:Y:S04]  /*dfa80*/  LDL.64 R180, [R1+0xa288] ;  /* 0x00a2880001b47983 */ /* 0x000f280000100a00 */
[----:B------:R1:W-:Y:S01]  /*dfa90*/  STL.64 [R1+0xaad0], R72 ;  /* 0x00aad04801007387 */ /* 0x0003e20000100a00 */
[----:B------:R-:W-:-:S02]  /*dfaa0*/  DADD R84, R192, R84 ;  /* 0x00000000c0547229 */ /* 0x000fc40000000054 */
[C---:B------:R-:W-:Y:S01]  /*dfab0*/  DADD R194, -R82.reuse, -R182 ;  /* 0x0000000052c27229 */ /* 0x040fe200000009b6 */
[----:B0-----:R-:W4:Y:S04]  /*dfac0*/  LDL.64 R130, [R1+0xa2f0] ;  /* 0x00a2f00001827983 */ /* 0x001f280000100a00 */
[----:B-1----:R-:W3:Y:S01]  /*dfad0*/  LDL.LU.64 R72, [R1+0x8840] ;  /* 0x0088400001487983 */ /* 0x002ee20000300a00 */
[C---:B------:R-:W-:Y:S02]  /*dfae0*/  DADD R160, R82.reuse, R160 ;  /* 0x0000000052a07229 */ /* 0x040fe400000000a0 */
[----:B------:R-:W-:-:S06]  /*dfaf0*/  DFMA R84, R82, 3, R84 ;  /* 0x400800005254782b */ /* 0x000fcc0000000054 */
[C---:B------:R-:W-:Y:S02]  /*dfb00*/  DADD R160, -R182.reuse, R160 ;  /* 0x00000000b6a07229 */ /* 0x040fe400000001a0 */
[----:B------:R-:W-:Y:S02]  /*dfb10*/  DFMA R84, R182, 3, R84 ;  /* 0x40080000b654782b */ /* 0x000fe40000000054 */
[----:B------:R-:W-:-:S04]  /*dfb20*/  DADD R78, -R172, R78 ;  /* 0x00000000ac4e7229 */ /* 0x000fc8000000014e */
[----:B------:R-:W-:Y:S02]  /*dfb30*/  DADD R160, -R242, R160 ;  /* 0x00000000f2a07229 */ /* 0x000fe400000001a0 */
[----:B------:R-:W-:Y:S02]  /*dfb40*/  DADD R84, -R228, R84 ;  /* 0x00000000e4547229 */ /* 0x000fe40000000154 */
[----:B------:R-:W-:Y:S02]  /*dfb50*/  DFMA R162, R82, 3, R162 ;  /* 0x4008000052a2782b */ /* 0x000fe400000000a2 */
[----:B------:R-:W-:Y:S01]  /*dfb60*/  DFMA R78, R112, UR46, R78 ;  /* 0x0000002e704e7c2b */ /* 0x000fe2000800004e */
[----:B------:R0:W-:Y:S01]  /*dfb70*/  STL.64 [R1+0xab08], R228 ;  /* 0x00ab08e401007387 */ /* 0x0001e20000100a00 */
[----:B------:R-:W-:Y:S02]  /*dfb80*/  DADD R118, R234, R160 ;  /* 0x00000000ea767229 */ /* 0x000fe400000000a0 */
[----:B------:R-:W-:Y:S01]  /*dfb90*/  DFMA R246, R56, R122, R168 ;  /* 0x0000007a38f6722b */ /* 0x000fe200000000a8 */
[----:B------:R-:W4:Y:S01]  /*dfba0*/  LDL.LU.64 R82, [R1+0xac88] ;  /* 0x00ac880001527983 */ /* 0x000f220000300a00 */
[----:B------:R-:W-:-:S02]  /*dfbb0*/  DFMA R98, R182, 3, R162 ;  /* 0x40080000b662782b */ /* 0x000fc400000000a2 */
[----:B------:R-:W-:Y:S01]  /*dfbc0*/  DFMA R182, R58, R42, R188 ;  /* 0x0000002a3ab6722b */ /* 0x000fe200000000bc */
[----:B0-----:R-:W4:Y:S01]  /*dfbd0*/  LDL.LU.64 R228, [R1+0x86f0] ;  /* 0x0086f00001e47983 */ /* 0x001f220000300a00 */
[----:B------:R-:W-:Y:S02]  /*dfbe0*/  DFMA R118, R56, -R122, R118 ;  /* 0x8000007a3876722b */ /* 0x000fe40000000076 */
[----:B------:R-:W-:Y:S01]  /*dfbf0*/  DMUL R238, R96, UR50 ;  /* 0x0000003260ee7c28 */ /* 0x000fe20008000000 */
[----:B------:R-:W-:Y:S01]  /*dfc00*/  IMAD.MOV.U32 R234, RZ, RZ, R16 ;  /* 0x000000ffffea7224 */ /* 0x000fe200078e0010 */
[----:B------:R-:W-:Y:S01]  /*dfc10*/  UMOV UR46, 0xd9d7bdbb ;  /* 0xd9d7bdbb002e7882 */ /* 0x000fe20000000000 */
[----:B------:R-:W-:Y:S01]  /*dfc20*/  IMAD.MOV.U32 R235, RZ, RZ, R17 ;  /* 0x000000ffffeb7224 */ /* 0x000fe200078e0011 */
[----:B------:R-:W-:Y:S01]  /*dfc30*/  UMOV UR47, 0x3ddb7cdf ;  /* 0x3ddb7cdf002f7882 */ /* 0x000fe20000000000 */
[----:B------:R-:W4:Y:S01]  /*dfc40*/  LDL.64 R16, [R1+0xa308] ;  /* 0x00a3080001107983 */ /* 0x000f220000100a00 */
[----:B------:R-:W-:-:S03]  /*dfc50*/  DADD R118, -R32, R118 ;  /* 0x0000000020767229 */ /* 0x000fc60000000176 */
[----:B------:R-:W4:Y:S04]  /*dfc60*/  LDL.LU.64 R32, [R1+0xac68] ;  /* 0x00ac680001207983 */ /* 0x000f280000300a00 */
[----:B------:R-:W4:Y:S01]  /*dfc70*/  LDL.LU.64 R122, [R1+0xac78] ;  /* 0x00ac7800017a7983 */ /* 0x000f220000300a00 */
[----:B---3--:R-:W-:Y:S02]  /*dfc80*/  DFMA R160, -R58, R72, R84 ;  /* 0x000000483aa0722b */ /* 0x008fe40000000154 */
[----:B------:R-:W-:Y:S02]  /*dfc90*/  DADD R84, -R94, -R226 ;  /* 0x000000005e547229 */ /* 0x000fe400000009e2 */
[----:B------:R-:W-:Y:S01]  /*dfca0*/  DADD R118, -R26, R118 ;  /* 0x000000001a767229 */ /* 0x000fe20000000176 */
[----:B------:R-:W3:Y:S03]  /*dfcb0*/  LDL.LU.64 R94, [R1+0xac70] ;  /* 0x00ac7000015e7983 */ /* 0x000ee60000300a00 */
[----:B------:R-:W-:-:S02]  /*dfcc0*/  DADD R162, R114, R160 ;  /* 0x0000000072a27229 */ /* 0x000fc400000000a0 */
[----:B------:R-:W-:Y:S02]  /*dfcd0*/  DFMA R84, R2, UR28, R84 ;  /* 0x0000001c02547c2b */ /* 0x000fe40008000054 */
[----:B------:R-:W-:Y:S01]  /*dfce0*/  DADD R160, -R212, R78 ;  /* 0x00000000d4a07229 */ /* 0x000fe2000000014e */
[----:B------:R-:W-:Y:S01]  /*dfcf0*/  MOV R226, R20 ;  /* 0x0000001400e27202 */ /* 0x000fe20000000f00 */
[----:B------:R-:W-:Y:S02]  /*dfd00*/  IMAD.MOV.U32 R227, RZ, RZ, R21 ;  /* 0x000000ffffe37224 */ /* 0x000fe400078e0015 */
[----:B------:R-:W-:Y:S01]  /*dfd10*/  DFMA R78, R66, 2, R162 ;  /* 0x40000000424e782b */ /* 0x000fe200000000a2 */
[----:B------:R-:W4:Y:S01]  /*dfd20*/  LDL.64 R20, [R1+0xa3a0] ;  /* 0x00a3a00001147983 */ /* 0x000f220000100a00 */
[CC--:B------:R-:W-:Y:S02]  /*dfd30*/  DFMA R236, -R58.reuse, R42.reuse, R84 ;  /* 0x0000002a3aec722b */ /* 0x0c0fe40000000154 */
[----:B------:R-:W-:-:S02]  /*dfd40*/  DFMA R84, R58, R42, R160 ;  /* 0x0000002a3a54722b */ /* 0x000fc400000000a0 */
[C---:B------:R-:W-:Y:S01]  /*dfd50*/  DADD R160, R214.reuse, R100 ;  /* 0x00000000d6a07229 */ /* 0x040fe20000000064 */
[----:B------:R-:W4:Y:S01]  /*dfd60*/  LDL.LU.64 R100, [R1+0xac60] ;  /* 0x00ac600001647983 */ /* 0x000f220000300a00 */
[----:B------:R-:W-:Y:S02]  /*dfd70*/  DADD R42, R214, R78 ;  /* 0x00000000d62a7229 */ /* 0x000fe4000000004e */
[CC--:B------:R-:W-:Y:S02]  /*dfd80*/  DFMA R162, R62.reuse, R152.reuse, -R214 ;  /* 0x000000983ea2722b */ /* 0x0c0fe400000008d6 */
[-C--:B------:R-:W-:Y:S02]  /*dfd90*/  DFMA R78, -R62, R152.reuse, R220 ;  /* 0x000000983e4e722b */ /* 0x080fe400000001dc */
[----:B------:R-:W-:Y:S01]  /*dfda0*/  DADD R118, -R230, R118 ;  /* 0x00000000e6767229 */ /* 0x000fe20000000176 */
[----:B------:R-:W-:Y:S01]  /*dfdb0*/  UMOV UR28, 0x3a23383f ;  /* 0x3a23383f001c7882 */ /* 0x000fe20000000000 */
[----:B------:R-:W-:Y:S01]  /*dfdc0*/  DFMA R168, R62, R152, R42 ;  /* 0x000000983ea8722b */ /* 0x000fe2000000002a */
[----:B------:R-:W-:Y:S01]  /*dfdd0*/  UMOV UR29, 0x3dafe2c6 ;  /* 0x3dafe2c6001d7882 */ /* 0x000fe20000000000 */
[CC--:B------:R-:W-:Y:S01]  /*dfde0*/  DFMA R152, R58.reuse, -R142.reuse, R160 ;  /* 0x8000008e3a98722b */ /* 0x0c0fe200000000a0 */
[----:B------:R-:W3:Y:S01]  /*dfdf0*/  LDL.64 R214, [R1+0x9b50] ;  /* 0x009b500001d67983 */ /* 0x000ee20000100a00 */
[----:B------:R-:W-:-:S02]  /*dfe00*/  DFMA R188, R58, R142, R162 ;  /* 0x0000008e3abc722b */ /* 0x000fc400000000a2 */
[----:B------:R-:W-:Y:S01]  /*dfe10*/  DMUL R68, R14, R68 ;  /* 0x000000440e447228 */ /* 0x000fe20000000000 */
[----:B------:R-:W3:Y:S01]  /*dfe20*/  LDL.64 R220, [R1+0x8630] ;  /* 0x0086300001dc7983 */ /* 0x000ee20000100a00 */
[C---:B------:R-:W-:Y:S02]  /*dfe30*/  DFMA R160, R58.reuse, -R142, R168 ;  /* 0x8000008e3aa0722b */ /* 0x040fe400000000a8 */
[----:B--2---:R-:W-:Y:S01]  /*dfe40*/  DFMA R142, R58, -R198, R166 ;  /* 0x800000c63a8e722b */ /* 0x004fe200000000a6 */
[----:B------:R-:W2:Y:S04]  /*dfe50*/  LDL.64 R14, [R1+0x9b38] ;  /* 0x009b3800010e7983 */ /* 0x000ea80000100a00 */
[----:B------:R-:W3:Y:S01]  /*dfe60*/  LDL.LU.64 R166, [R1+0xac58] ;  /* 0x00ac580001a67983 */ /* 0x000ee20000300a00 */
[----:B------:R-:W-:-:S02]  /*dfe70*/  DFMA R42, R38, R22, -R242 ;  /* 0x00000016262a722b */ /* 0x000fc400000008f2 */
[----:B------:R-:W-:Y:S01]  /*dfe80*/  DFMA R162, R44, -R24, R84 ;  /* 0x800000182ca2722b */ /* 0x000fe20000000054 */
[----:B------:R-:W2:Y:S01]  /*dfe90*/  LDL.64 R242, [R1+0x9ad8] ;  /* 0x009ad80001f27983 */ /* 0x000ea20000100a00 */
[----:B------:R-:W-:-:S04]  /*dfea0*/  DADD R118, -R204, R118 ;  /* 0x00000000cc767229 */ /* 0x000fc80000000176 */
[----:B------:R-:W-:Y:S02]  /*dfeb0*/  DFMA R42, R64, R164, R42 ;  /* 0x000000a4402a722b */ /* 0x000fe4000000002a */
[----:B------:R-:W-:Y:S02]  /*dfec0*/  DADD R84, R138, R160 ;  /* 0x000000008a547229 */ /* 0x000fe400000000a0 */
[CC--:B------:R-:W-:Y:S02]  /*dfed0*/  DFMA R142, -R62.reuse, R10.reuse, R142 ;  /* 0x0000000a3e8e722b */ /* 0x0c0fe4000000018e */
[CC--:B------:R-:W-:Y:S02]  /*dfee0*/  DFMA R162, R62.reuse, R10.reuse, R162 ;  /* 0x0000000a3ea2722b */ /* 0x0c0fe400000000a2 */
[----:B------:R-:W-:Y:S02]  /*dfef0*/  DFMA R42, R62, R10, R42 ;  /* 0x0000000a3e2a722b */ /* 0x000fe4000000002a */
[----:B------:R-:W-:-:S08]  /*dff00*/  DMUL R160, R196, UR28 ;  /* 0x0000001cc4a07c28 */ /* 0x000fd00008000000 */
[CC--:B------:R-:W-:Y:S02]  /*dff10*/  DFMA R78, R58.reuse, R160.reuse, R78 ;  /* 0x000000a03a4e722b */ /* 0x0c0fe4000000004e */
[C---:B------:R-:W-:Y:S01]  /*dff20*/  DFMA R84, R58.reuse, -R160, R84 ;  /* 0x800000a03a54722b */ /* 0x040fe20000000054 */
[----:B------:R3:W-:Y:S07]  /*dff30*/  STL.64 [R1+0x85b0], R142 ;  /* 0x0085b08e01007387 */ /* 0x0007ee0000100a00 */
[----:B------:R-:W-:Y:S01]  /*dff40*/  DFMA R84, R58, -R238, R84 ;  /* 0x800000ee3a54722b */ /* 0x000fe20000000054 */
[----:B------:R-:W-:Y:S01]  /*dff50*/  UMOV UR28, 0x5c28f5c3 ;  /* 0x5c28f5c3001c7882 */ /* 0x000fe20000000000 */
[----:B------:R-:W-:Y:S01]  /*dff60*/  UMOV UR29, 0x3fc1c28f ;  /* 0x3fc1c28f001d7882 */ /* 0x000fe20000000000 */
[----:B----4-:R-:W-:-:S02]  /*dff70*/  DMUL R10, R20, R100 ;  /* 0x00000064140a7228 */ /* 0x010fc40000000000 */
[----:B------:R-:W-:-:S06]  /*dff80*/  DADD R100, -R218, R118 ;  /* 0x00000000da647229 */ /* 0x000fcc0000000176 */
[C---:B------:R-:W-:Y:S02]  /*dff90*/  DMUL R10, R56.reuse, R10 ;  /* 0x0000000a380a7228 */ /* 0x040fe40000000000 */
[----:B------:R-:W-:Y:S02]  /*dffa0*/  DFMA R100, R56, -R228, R100 ;  /* 0x800000e43864722b */ /* 0x000fe40000000064 */
[----:B------:R-:W-:Y:S02]  /*dffb0*/  DADD R20, -R68, R78 ;  /* 0x0000000044147229 */ /* 0x000fe4000000014e */
[----:B------:R-:W-:-:S04]  /*dffc0*/  DMUL R118, R96, R130 ;  /* 0x0000008260767228 */ /* 0x000fc80000000000 */
[----:B------:R-:W-:Y:S02]  /*dffd0*/  DADD R78, -R10, R100 ;  /* 0x000000000a4e7229 */ /* 0x000fe40000000164 */
[----:B------:R-:W-:Y:S02]  /*dffe0*/  DMUL R100, R180, R96 ;  /* 0x00000060b4647228 */ /* 0x000fe40000000000 */
[----:B------:R-:W-:Y:S02]  /*dfff0*/  DFMA R68, R68, 2, R84 ;  /* 0x400000004444782b */ /* 0x000fe40000000054 */
[----:B---3--:R-:W-:Y:S02]  /*e0000*/  DMUL R142, R166, UR46 ;  /* 0x0000002ea68e7c28 */ /* 0x008fe40008000000 */
[C---:B------:R-:W-:Y:S02]  /*e0010*/  DMUL R84, R56.reuse, R118 ;  /* 0x0000007638547228 */ /* 0x040fe40000000000 */
[----:B------:R-:W-:Y:S01]  /*e0020*/  DFMA R166, R56, -R100, R78 ;  /* 0x8000006438a6722b */ /* 0x000fe2000000004e */
[----:B------:R-:W-:Y:S01]  /*e0030*/  MOV R130, R226 ;  /* 0x000000e200827202 */ /* 0x000fe20000000f00 */
[----:B------:R-:W-:Y:S01]  /*e0040*/  IMAD.MOV.U32 R131, RZ, RZ, R227 ;  /* 0x000000ffff837224 */ /* 0x000fe200078e00e3 */
[----:B------:R-:W-:-:S02]  /*e0050*/  DFMA R78, R140, UR28, R32 ;  /* 0x0000001c8c4e7c2b */ /* 0x000fc40008000020 */
[----:B------:R-:W-:Y:S01]  /*e0060*/  DMUL R226, R56, R142 ;  /* 0x0000008e38e27228 */ /* 0x000fe20000000000 */
[----:B------:R-:W3:Y:S01]  /*e0070*/  LDL.LU.64 R32, [R1+0xac50] ;  /* 0x00ac500001207983 */ /* 0x000ee20000300a00 */
[----:B------:R-:W-:Y:S02]  /*e0080*/  DFMA R142, R36, UR52, R224 ;  /* 0x00000034248e7c2b */ /* 0x000fe400080000e0 */
[----:B------:R-:W-:Y:S01]  /*e0090*/  DADD R166, -R84, R166 ;  /* 0x0000000054a67229 */ /* 0x000fe200000001a6 */
[----:B------:R-:W4:Y:S01]  /*e00a0*/  LDL.64 R224, [R1+0xa270] ;  /* 0x00a2700001e07983 */ /* 0x000f220000100a00 */
[----:B------:R-:W-:-:S06]  /*e00b0*/  DFMA R78, R112, UR52, R78 ;  /* 0x00000034704e7c2b */ /* 0x000fcc000800004e */
[----:B------:R-:W-:Y:S02]  /*e00c0*/  DADD R166, -R226, R166 ;  /* 0x00000000e2a67229 */ /* 0x000fe400000001a6 */
[CC--:B------:R-:W-:Y:S02]  /*e00d0*/  DFMA R168, R58.reuse, -R30.reuse, R78 ;  /* 0x8000001e3aa8722b */ /* 0x0c0fe4000000004e */
[----:B------:R-:W-:Y:S02]  /*e00e0*/  DFMA R78, R58, R30, R190 ;  /* 0x0000001e3a4e722b */ /* 0x000fe400000000be */
[CC--:B------:R-:W-:Y:S02]  /*e00f0*/  DFMA R190, R70.reuse, R60.reuse, R142 ;  /* 0x0000003c46be722b */ /* 0x0c0fe4000000008e */
[----:B------:R-:W-:Y:S02]  /*e0100*/  DFMA R30, R70, R60, R166 ;  /* 0x0000003c461e722b */ /* 0x000fe400000000a6 */
[----:B------:R-:W-:Y:S01]  /*e0110*/  DFMA R60, R176, -R74, R162 ;  /* 0x8000004ab03c722b */ /* 0x000fe200000000a2 */
[----:B------:R-:W2:Y:S04]  /*e0120*/  LDL.LU.64 R70, [R1+0xac48] ;  /* 0x00ac480001467983 */ /* 0x000ea80000300a00 */
[----:B------:R-:W2:Y:S04]  /*e0130*/  LDL.64 R162, [R1+0x9b00] ;  /* 0x009b000001a27983 */ /* 0x000ea80000100a00 */
[----:B------:R-:W2:Y:S01]  /*e0140*/  LDL.64 R166, [R1+0x9258] ;  /* 0x0092580001a67983 */ /* 0x000ea20000100a00 */
[----:B------:R-:W-:Y:S01]  /*e0150*/  DMUL R142, R16, R148 ;  /* 0x00000094108e7228 */ /* 0x000fe20000000000 */
[----:B------:R-:W-:Y:S01]  /*e0160*/  IMAD.MOV.U32 R180, RZ, RZ, R116 ;  /* 0x000000ffffb47224 */ /* 0x000fe200078e0074 */
[----:B------:R-:W-:Y:S01]  /*e0170*/  MOV R181, R117 ;  /* 0x0000007500b57202 */ /* 0x000fe20000000f00 */
[----:B------:R-:W-:Y:S01]  /*e0180*/  DFMA R148, R176, -R50, R60 ;  /* 0x80000032b094722b */ /* 0x000fe2000000003c */
[----:B------:R-:W2:Y:S04]  /*e0190*/  LDL.64 R116, [R1+0x8438] ;  /* 0x0084380001747983 */ /* 0x000ea80000100a00 */
[----:B------:R-:W-:Y:S01]  /*e01a0*/  DFMA R30, R142, 2, R30 ;  /* 0x400000008e1e782b */ /* 0x000fe2000000001e */
[----:B------:R-:W2:Y:S02]  /*e01b0*/  LDL.64 R16, [R1+0x9b20] ;  /* 0x009b200001107983 */ /* 0x000ea40000100a00 */
[----:B------:R-:W-:-:S05]  /*e01c0*/  DFMA R148, R226, UR4, R148 ;  /* 0x00000004e2947c2b */ /* 0x000fca0008000094 */
[----:B---3--:R-:W-:Y:S02]  /*e01d0*/  DFMA R60, R214, R32, R30 ;  /* 0x00000020d63c722b */ /* 0x008fe4000000001e */
[----:B----4-:R-:W-:Y:S01]  /*e01e0*/  DMUL R30, R224, R94 ;  /* 0x0000005ee01e7228 */ /* 0x010fe20000000000 */
[----:B------:R-:W3:Y:S01]  /*e01f0*/  LDL.64 R224, [R1+0x9af0] ;  /* 0x009af00001e07983 */ /* 0x000ee20000100a00 */
[----:B--2---:R-:W-:-:S04]  /*e0200*/  DFMA R94, R162, R70, R148 ;  /* 0x00000046a25e722b */ /* 0x004fc80000000094 */
[----:B------:R-:W-:Y:S01]  /*e0210*/  DFMA R60, R14, R90, R60 ;  /* 0x0000005a0e3c722b */ /* 0x000fe2000000003c */
[----:B------:R-:W-:Y:S01]  /*e0220*/  UMOV UR28, 0x3b645a1d ;  /* 0x3b645a1d001c7882 */ /* 0x000fe20000000000 */
[----:B------:R-:W-:Y:S01]  /*e0230*/  UMOV UR29, 0x3fd54fdf ;  /* 0x3fd54fdf001d7882 */ /* 0x000fe20000000000 */
[----:B------:R0:W-:Y:S01]  /*e0240*/  STL.64 [R1+0xaad8], R70 ;  /* 0x00aad84601007387 */ /* 0x0001e20000100a00 */
[----:B------:R-:W-:Y:S01]  /*e0250*/  DFMA R148, R166, R4, R94 ;  /* 0x00000004a694722b */ /* 0x000fe2000000005e */
[----:B------:R-:W-:Y:S02]  /*e0260*/  UMOV UR50, 0xcccccccd ;  /* 0xcccccccd00327882 */ /* 0x000fe40000000000 */
[----:B------:R-:W2:Y:S01]  /*e0270*/  LDL.64 R166, [R1+0x91d8] ;  /* 0x0091d80001a67983 */ /* 0x000ea20000100a00 */
[----:B------:R-:W-:Y:S02]  /*e0280*/  DFMA R60, R30, UR28, R60 ;  /* 0x0000001c1e3c7c2b */ /* 0x000fe4000800003c */
[----:B------:R-:W-:Y:S01]  /*e0290*/  DFMA R68, R134, 2, R68 ;  /* 0x400000008644782b */ /* 0x000fe20000000044 */
[----:B------:R-:W4:Y:S04]  /*e02a0*/  LDL.LU.64 R4, [R1+0xac40] ;  /* 0x00ac400001047983 */ /* 0x000f280000300a00 */
[----:B0-----:R-:W4:Y:S01]  /*e02b0*/  LDL.64 R70, [R1+0x92a8] ;  /* 0x0092a80001467983 */ /* 0x001f220000100a00 */
[----:B------:R-:W-:-:S02]  /*e02c0*/  DFMA R94, R220, R156, R60 ;  /* 0x0000009cdc5e722b */ /* 0x000fc4000000003c */
[----:B------:R-:W-:Y:S01]  /*e02d0*/  DFMA R60, R220, R116, R222 ;  /* 0x00000074dc3c722b */ /* 0x000fe200000000de */
[----:B------:R-:W-:Y:S01]  /*e02e0*/  UMOV UR51, 0x3feccccc ;  /* 0x3feccccc00337882 */ /* 0x000fe20000000000 */
[----:B------:R-:W4:Y:S01]  /*e02f0*/  LDL.64 R222, [R1+0x9968] ;  /* 0x0099680001de7983 */ /* 0x000f220000100a00 */
[----:B------:R-:W-:-:S03]  /*e0300*/  DFMA R148, R16, R122, R148 ;  /* 0x0000007a1094722b */ /* 0x000fc60000000094 */
[----:B------:R-:W4:Y:S02]  /*e0310*/  LDL.64 R162, [R1+0x85c0] ;  /* 0x0085c00001a27983 */ /* 0x000f240000100a00 */
[----:B------:R-:W-:-:S07]  /*e0320*/  DFMA R60, -R242, R144, R60 ;  /* 0x00000090f23c722b */ /* 0x000fce000000013c */
[----:B------:R0:W-:Y:S02]  /*e0330*/  STL.64 [R1+0x8628], R60 ;  /* 0x0086283c01007387 */ /* 0x0001e40000100a00 */
[----:B0-----:R-:W-:Y:S02]  /*e0340*/  DFMA R60, R242, R144, R148 ;  /* 0x00000090f23c722b */ /* 0x001fe40000000094 */
[----:B------:R-:W-:Y:S01]  /*e0350*/  DFMA R144, R36, -UR50, -R192 ;  /* 0x8000003224907c2b */ /* 0x000fe200080008c0 */
[----:B------:R-:W-:Y:S01]  /*e0360*/  STL.64 [R1+0x8540], R208 ;  /* 0x008540d001007387 */ /* 0x000fe20000100a00 */
[----:B------:R-:W-:Y:S02]  /*e0370*/  DFMA R148, R114, 2, R98 ;  /* 0x400000007294782b */ /* 0x000fe40000000062 */
[----:B---3--:R-:W-:Y:S01]  /*e0380*/  DFMA R68, R224, R40, R68 ;  /* 0x00000028e044722b */ /* 0x008fe20000000044 */
[----:B------:R0:W-:Y:S04]  /*e0390*/  STL.64 [R1+0x86a0], R114 ;  /* 0x0086a07201007387 */ /* 0x0001e80000100a00 */
[----:B------:R-:W3:Y:S01]  /*e03a0*/  LDL.64 R224, [R1+0xa280] ;  /* 0x00a2800001e07983 */ /* 0x000ee20000100a00 */
[----:B------:R-:W-:-:S03]  /*e03b0*/  DFMA R94, R220, R82, R94 ;  /* 0x00000052dc5e722b */ /* 0x000fc6000000005e */
[----:B------:R1:W-:Y:S04]  /*e03c0*/  STL.64 [R1+0x8640], R66 ;  /* 0x0086404201007387 */ /* 0x0003e80000100a00 */
[----:B------:R-:W3:Y:S01]  /*e03d0*/  LDL.64 R242, [R1+0x8bc8] ;  /* 0x008bc80001f27983 */ /* 0x000ee20000100a00 */
[----:B--2---:R-:W-:-:S03]  /*e03e0*/  DFMA R60, R166, R110, R60 ;  /* 0x0000006ea63c722b */ /* 0x004fc6000000003c */
[----:B0-----:R-:W2:Y:S01]  /*e03f0*/  LDL.LU.64 R114, [R1+0xac38] ;  /* 0x00ac380001727983 */ /* 0x001ea20000300a00 */
[----:B------:R-:W-:Y:S02]  /*e0400*/  DFMA R98, -R166, R110, R144 ;  /* 0x0000006ea662722b */ /* 0x000fe40000000190 */
[----:B------:R-:W-:Y:S01]  /*e0410*/  DFMA R144, R66, 3, R148 ;  /* 0x400800004290782b */ /* 0x000fe20000000094 */
[----:B------:R-:W-:Y:S01]  /*e0420*/  UMOV UR50, 0x33333333 ;  /* 0x3333333300327882 */ /* 0x000fe20000000000 */
[----:B------:R-:W-:Y:S01]  /*e0430*/  DADD R148, R208, R42 ;  /* 0x00000000d0947229 */ /* 0x000fe2000000002a */
[----:B------:R-:W-:Y:S01]  /*e0440*/  UMOV UR51, 0x40013333 ;  /* 0x4001333300337882 */ /* 0x000fe20000000000 */
[----:B------:R-:W2:Y:S01]  /*e0450*/  LDL.LU.64 R208, [R1+0xac28] ;  /* 0x00ac280001d07983 */ /* 0x000ea20000300a00 */
[----:B------:R-:W-:Y:S02]  /*e0460*/  DFMA R68, R132, R136, R68 ;  /* 0x000000888444722b */ /* 0x000fe40000000044 */
[----:B------:R-:W-:Y:S01]  /*e0470*/  DFMA R94, R16, R122, R94 ;  /* 0x0000007a105e722b */ /* 0x000fe2000000005e */
[----:B------:R0:W-:Y:S04]  /*e0480*/  STL.64 [R1+0xa9e0], R98 ;  /* 0x00a9e06201007387 */ /* 0x0001e80000100a00 */
[----:B------:R0:W-:Y:S01]  /*e0490*/  STL.64 [R1+0x8600], R60 ;  /* 0x0086003c01007387 */ /* 0x0001e20000100a00 */
[----:B----4-:R-:W-:-:S02]  /*e04a0*/  DFMA R68, R70, R4, R68 ;  /* 0x000000044644722b */ /* 0x010fc40000000044 */
[----:B------:R-:W-:Y:S01]  /*e04b0*/  DFMA R94, R220, R116, R94 ;  /* 0x00000074dc5e722b */ /* 0x000fe2000000005e */
[----:B-1----:R-:W4:Y:S04]  /*e04c0*/  LDL.LU.64 R66, [R1+0xac30] ;  /* 0x00ac300001427983 */ /* 0x002f280000300a00 */
[----:B------:R-:W4:Y:S01]  /*e04d0*/  LDL.64 R116, [R1+0xa360] ;  /* 0x00a3600001747983 */ /* 0x000f220000100a00 */
[----:B------:R-:W-:Y:S02]  /*e04e0*/  DFMA R68, R222, R216, R68 ;  /* 0x000000d8de44722b */ /* 0x000fe40000000044 */
[----:B------:R-:W-:Y:S01]  /*e04f0*/  DFMA R42, R166, R110, R144 ;  /* 0x0000006ea62a722b */ /* 0x000fe20000000090 */
[----:B0-----:R-:W4:Y:S01]  /*e0500*/  LDL.64 R98, [R1+0xa2f8] ;  /* 0x00a2f80001627983 */ /* 0x001f220000100a00 */
[----:B------:R-:W-:-:S03]  /*e0510*/  DFMA R94, R220, R92, R94 ;  /* 0x0000005cdc5e722b */ /* 0x000fc6000000005e */
[----:B------:R-:W4:Y:S01]  /*e0520*/  LDL.64 R70, [R1+0x8450] ;  /* 0x0084500001467983 */ /* 0x000f220000100a00 */
[----:B------:R-:W-:-:S03]  /*e0530*/  DFMA R144, R166, R110, R68 ;  /* 0x0000006ea690722b */ /* 0x000fc60000000044 */
[----:B------:R-:W4:Y:S01]  /*e0540*/  LDL.LU.64 R192, [R1+0x84c0] ;  /* 0x0084c00001c07983 */ /* 0x000f220000300a00 */
[----:B------:R-:W-:Y:S02]  /*e0550*/  DADD R60, R162, R94 ;  /* 0x00000000a23c7229 */ /* 0x000fe4000000005e */
[----:B------:R-:W-:Y:S01]  /*e0560*/  DADD R162, R138, R200 ;  /* 0x000000008aa27229 */ /* 0x000fe200000000c8 */
[----:B------:R-:W4:Y:S01]  /*e0570*/  LDL.LU.64 R200, [R1+0xac10] ;  /* 0x00ac100001c87983 */ /* 0x000f220000300a00 */
[----:B------:R-:W-:-:S03]  /*e0580*/  DFMA R166, R62, R202, R148 ;  /* 0x000000ca3ea6722b */ /* 0x000fc60000000094 */
[----:B------:R-:W4:Y:S01]  /*e0590*/  LDL.LU.64 R202, [R1+0xac18] ;  /* 0x00ac180001ca7983 */ /* 0x000f220000300a00 */
[----:B---3--:R-:W-:-:S08]  /*e05a0*/  DMUL R224, R224, R86 ;  /* 0x00000056e0e07228 */ /* 0x008fd00000000000 */
[----:B------:R-:W-:Y:S01]  /*e05b0*/  DFMA R68, R224, 3, R250 ;  /* 0x40080000e044782b */ /* 0x000fe200000000fa */
[----:B------:R-:W3:Y:S07]  /*e05c0*/  LDL.LU.64 R250, [R1+0xac20] ;  /* 0x00ac200001fa7983 */ /* 0x000eee0000300a00 */
[----:B--2---:R-:W-:Y:S01]  /*e05d0*/  DFMA R68, R40, R208, R68 ;  /* 0x000000d02844722b */ /* 0x004fe20000000044 */
[----:B------:R-:W2:Y:S01]  /*e05e0*/  LDL.LU.64 R40, [R1+0xac08] ;  /* 0x00ac080001287983 */ /* 0x000ea20000300a00 */
[----:B------:R-:W-:-:S02]  /*e05f0*/  DADD R162, R174, R162 ;  /* 0x00000000aea27229 */ /* 0x000fc400000000a2 */
[----:B------:R-:W-:Y:S01]  /*e0600*/  DADD R148, R138, R28 ;  /* 0x000000008a947229 */ /* 0x000fe2000000001c */
[----:B------:R-:W2:Y:S01]  /*e0610*/  LDL.64 R28, [R1+0x8b40] ;  /* 0x008b4000011c7983 */ /* 0x000ea20000100a00 */
[----:B----4-:R-:W-:Y:S02]  /*e0620*/  DMUL R94, R116, R96 ;  /* 0x00000060745e7228 */ /* 0x010fe40000000000 */
[----:B------:R-:W-:Y:S01]  /*e0630*/  DMUL R110, R98, R88 ;  /* 0x00000058626e7228 */ /* 0x000fe20000000000 */
[----:B------:R-:W4:Y:S05]  /*e0640*/  LDL.LU.64 R116, [R1+0x8698] ;  /* 0x0086980001747983 */ /* 0x000f2a0000300a00 */
[----:B------:R-:W-:Y:S01]  /*e0650*/  DFMA R88, R62, R94, R166 ;  /* 0x0000005e3e58722b */ /* 0x000fe200000000a6 */
[----:B------:R-:W4:Y:S01]  /*e0660*/  LDL.64 R98, [R1+0xa370] ;  /* 0x00a3700001627983 */ /* 0x000f220000100a00 */
[----:B------:R-:W-:-:S02]  /*e0670*/  DADD R148, R174, R148 ;  /* 0x00000000ae947229 */ /* 0x000fc40000000094 */
[----:B------:R-:W-:Y:S02]  /*e0680*/  DADD R68, R200, R68 ;  /* 0x00000000c8447229 */ /* 0x000fe40000000044 */
[----:B------:R-:W-:-:S06]  /*e0690*/  DADD R152, -R110, R152 ;  /* 0x000000006e987229 */ /* 0x000fcc0000000198 */
[----:B------:R-:W-:Y:S02]  /*e06a0*/  DFMA R68, R202, 2, R68 ;  /* 0x40000000ca44782b */ /* 0x000fe40000000044 */
[----:B------:R-:W-:Y:S01]  /*e06b0*/  DADD R166, R26, R102 ;  /* 0x000000001aa67229 */ /* 0x000fe20000000066 */
[----:B------:R-:W4:Y:S01]  /*e06c0*/  LDL.LU.64 R102, [R1+0xac00] ;  /* 0x00ac000001667983 */ /* 0x000f220000300a00 */
[----:B---3--:R-:W-:-:S08]  /*e06d0*/  DADD R60, R250, R60 ;  /* 0x00000000fa3c7229 */ /* 0x008fd0000000003c */
[----:B------:R-:W-:Y:S02]  /*e06e0*/  DFMA R60, R220, R248, R60 ;  /* 0x000000f8dc3c722b */ /* 0x000fe4000000003c */
[----:B------:R-:W-:Y:S02]  /*e06f0*/  DFMA R248, R114, -R66, R88 ;  /* 0x8000004272f8722b */ /* 0x000fe40000000058 */
[----:B------:R-:W-:Y:S01]  /*e0700*/  DFMA R88, R242, R70, R162 ;  /* 0x00000046f258722b */ /* 0x000fe200000000a2 */
[----:B------:R0:W-:Y:S01]  /*e0710*/  STL.64 [R1+0xaae0], R250 ;  /* 0x00aae0fa01007387 */ /* 0x0001e20000100a00 */
[----:B------:R-:W-:Y:S02]  /*e0720*/  DFMA R162, R134, 2, R148 ;  /* 0x4000000086a2782b */ /* 0x000fe40000000094 */
[CC--:B------:R-:W-:Y:S01]  /*e0730*/  DFMA R70, R114.reuse, R66.reuse, R68 ;  /* 0x000000427246722b */ /* 0x0c0fe20000000044 */
[----:B------:R-:W3:Y:S03]  /*e0740*/  LDL.64 R242, [R1+0x9ae0] ;  /* 0x009ae00001f27983 */ /* 0x000ee60000100a00 */
[----:B0-----:R-:W-:-:S02]  /*e0750*/  DFMA R250, R114, R66, R88 ;  /* 0x0000004272fa722b */ /* 0x001fc40000000058 */
[----:B--2---:R-:W-:Y:S01]  /*e0760*/  DFMA R60, R220, R40, R60 ;  /* 0x00000028dc3c722b */ /* 0x004fe2000000003c */
[----:B------:R-:W2:Y:S01]  /*e0770*/  LDL.64 R88, [R1+0xa380] ;  /* 0x00a3800001587983 */ /* 0x000ea20000100a00 */
[----:B------:R-:W-:Y:S01]  /*e0780*/  IMAD.MOV.U32 R220, RZ, RZ, R234 ;  /* 0x000000ffffdc7224 */ /* 0x000fe200078e00ea */
[----:B------:R-:W-:Y:S01]  /*e0790*/  DFMA R148, R114, R66, R152 ;  /* 0x000000427294722b */ /* 0x000fe20000000098 */
[----:B------:R-:W-:Y:S01]  /*e07a0*/  IMAD.MOV.U32 R221, RZ, RZ, R235 ;  /* 0x000000ffffdd7224 */ /* 0x000fe200078e00eb */
[CC--:B------:R-:W-:Y:S01]  /*e07b0*/  DFMA R234, R132.reuse, R136.reuse, R162 ;  /* 0x0000008884ea722b */ /* 0x0c0fe200000000a2 */
[----:B------:R-:W3:Y:S02]  /*e07c0*/  LDL.LU.64 R152, [R1+0x8808] ;  /* 0x0088080001987983 */ /* 0x000ee40000300a00 */
[-C--:B------:R-:W-:Y:S02]  /*e07d0*/  DFMA R66, R132, R136.reuse, R60 ;  /* 0x000000888442722b */ /* 0x080fe4000000003c */
[----:B------:R-:W3:Y:S01]  /*e07e0*/  LDL.LU.64 R132, [R1+0xabf8] ;  /* 0x00abf80001847983 */ /* 0x000ee20000300a00 */
[----:B----4-:R-:W-:-:S04]  /*e07f0*/  DMUL R60, R98, R136 ;  /* 0x00000088623c7228 */ /* 0x010fc80000000000 */
[----:B------:R0:W-:Y:S04]  /*e0800*/  STL.64 [R1+0x8678], R66 ;  /* 0x0086784201007387 */ /* 0x0001e80000100a00 */
[----:B------:R-:W4:Y:S01]  /*e0810*/  LDL.64 R98, [R1+0xa268] ;  /* 0x00a2680001627983 */ /* 0x000f220000100a00 */
[----:B------:R-:W-:Y:S02]  /*e0820*/  DMUL R60, R114, R60 ;  /* 0x0000003c723c7228 */ /* 0x000fe40000000000 */
[----:B0-----:R-:W-:Y:S01]  /*e0830*/  DADD R66, R230, R166 ;  /* 0x00000000e6427229 */ /* 0x001fe200000000a6 */
[----:B------:R-:W-:Y:S04]  /*e0840*/  STL.64 [R1+0xaa80], R116 ;  /* 0x00aa807401007387 */ /* 0x000fe80000100a00 */
[----:B------:R0:W-:Y:S03]  /*e0850*/  STL.64 [R1+0xa970], R148 ;  /* 0x00a9709401007387 */ /* 0x0001e60000100a00 */
[----:B------:R-:W-:Y:S01]  /*e0860*/  DADD R66, R204, R66 ;  /* 0x00000000cc427229 */ /* 0x000fe20000000042 */
[----:B------:R-:W4:Y:S07]  /*e0870*/  LDL.64 R166, [R1+0x9980] ;  /* 0x0099800001a67983 */ /* 0x000f2e0000100a00 */
[----:B------:R-:W-:Y:S01]  /*e0880*/  DADD R66, R218, R66 ;  /* 0x00000000da427229 */ /* 0x000fe20000000042 */
[----:B0-----:R-:W4:Y:S01]  /*e0890*/  LDL.LU.64 R148, [R1+0x8550] ;  /* 0x0085500001947983 */ /* 0x001f220000300a00 */
[----:B--2---:R-:W-:-:S02]  /*e08a0*/  DMUL R68, R88, R216 ;  /* 0x000000d858447228 */ /* 0x004fc40000000000 */
[----:B------:R-:W-:-:S06]  /*e08b0*/  DMUL R88, R28, UR50 ;  /* 0x000000321c587c28 */ /* 0x000fcc0008000000 */
[----:B------:R-:W-:Y:S01]  /*e08c0*/  DMUL R68, R114, R68 ;  /* 0x0000004472447228 */ /* 0x000fe20000000000 */
[----:B------:R-:W2:Y:S01]  /*e08d0*/  LDL.LU.64 R28, [R1+0x89b0] ;  /* 0x0089b000011c7983 */ /* 0x000ea20000300a00 */
[----:B---3--:R-:W-:Y:S01]  /*e08e0*/  DMUL R114, R88, R132 ;  /* 0x0000008458727228 */ /* 0x008fe20000000000 */
[----:B------:R-:W-:Y:S01]  /*e08f0*/  UMOV UR50, 0x20c49ba ;  /* 0x020c49ba00327882 */ /* 0x000fe20000000000 */
[----:B------:R-:W-:Y:S01]  /*e0900*/  UMOV UR51, 0x3fa6872b ;  /* 0x3fa6872b00337882 */ /* 0x000fe20000000000 */
[----:B------:R-:W-:Y:S02]  /*e0910*/  DFMA R88, R212, 0.25, R240 ;  /* 0x3fd00000d458782b */ /* 0x000fe400000000f0 */
[----:B----4-:R-:W-:Y:S02]  /*e0920*/  DMUL R106, R98, R106 ;  /* 0x0000006a626a7228 */ /* 0x010fe40000000000 */
[----:B------:R0:W-:Y:S01]  /*e0930*/  STL.64 [R1+0x8538], R114 ;  /* 0x0085387201007387 */ /* 0x0001e20000100a00 */
[----:B------:R-:W-:-:S03]  /*e0940*/  DFMA R132, R56, R154, -R192 ;  /* 0x0000009a3884722b */ /* 0x000fc600000008c0 */
[----:B------:R-:W3:Y:S04]  /*e0950*/  LDL.LU.64 R240, [R1+0x8530] ;  /* 0x0085300001f07983 */ /* 0x000ee80000300a00 */
[----:B------:R-:W4:Y:S01]  /*e0960*/  LDL.LU.64 R98, [R1+0x8578] ;  /* 0x0085780001627983 */ /* 0x000f220000300a00 */
[----:B0-----:R-:W-:Y:S02]  /*e0970*/  DFMA R114, R104, UR50, R116 ;  /* 0x0000003268727c2b */ /* 0x001fe40008000074 */
[----:B------:R-:W-:-:S06]  /*e0980*/  DFMA R116, R56, R154, R88 ;  /* 0x0000009a3874722b */ /* 0x000fcc0000000058 */
[C---:B------:R-:W-:Y:S02]  /*e0990*/  DFMA R88, -R56.reuse, R154, R114 ;  /* 0x0000009a3858722b */ /* 0x040fe40000000172 */
[C---:B------:R-:W-:Y:S01]  /*e09a0*/  DFMA R114, R56.reuse, -R128, -R150 ;  /* 0x800000803872722b */ /* 0x040fe20000000896 */
[----:B------:R0:W-:Y:S04]  /*e09b0*/  STL.64 [R1+0x8588], R116 ;  /* 0x0085887401007387 */ /* 0x0001e80000100a00 */
[----:B------:R1:W-:Y:S01]  /*e09c0*/  STL.64 [R1+0x8620], R88 ;  /* 0x0086205801007387 */ /* 0x0003e20000100a00 */
[----:B------:R-:W-:Y:S02]  /*e09d0*/  DFMA R128, R56, R228, R66 ;  /* 0x000000e43880722b */ /* 0x000fe40000000042 */
[----:B------:R-:W-:Y:S01]  /*e09e0*/  DMUL R66, R242, R102 ;  /* 0x00000066f2427228 */ /* 0x000fe20000000000 */
[----:B------:R-:W-:Y:S01]  /*e09f0*/  UMOV UR50, 0xcccccccd ;  /* 0xcccccccd00327882 */ /* 0x000fe20000000000 */
[----:B------:R-:W-:Y:S01]  /*e0a00*/  MOV R242, R220 ;  /* 0x000000dc00f27202 */ /* 0x000fe20000000f00 */
[----:B------:R-:W-:Y:S01]  /*e0a10*/  IMAD.MOV.U32 R243, RZ, RZ, R221 ;  /* 0x000000fffff37224 */ /* 0x000fe200078e00dd */
[----:B------:R-:W-:Y:S01]  /*e0a20*/  UMOV UR51, 0x3fe4cccc ;  /* 0x3fe4cccc00337882 */ /* 0x000fe20000000000 */
[----:B0-----:R-:W3:Y:S01]  /*e0a30*/  LDL.LU.64 R116, [R1+0x8650] ;  /* 0x0086500001747983 */ /* 0x001ee20000300a00 */
[----:B-1----:R-:W-:Y:S01]  /*e0a40*/  DADD R88, R204, R204 ;  /* 0x00000000cc587229 */ /* 0x002fe200000000cc */
[----:B------:R-:W-:-:S02]  /*e0a50*/  IMAD.MOV.U32 R220, RZ, RZ, R180 ;  /* 0x000000ffffdc7224 */ /* 0x000fc400078e00b4 */
[----:B------:R0:W-:Y:S01]  /*e0a60*/  STL.64 [R1+0x8598], R132 ;  /* 0x0085988401007387 */ /* 0x0001e20000100a00 */
[----:B------:R-:W-:Y:S01]  /*e0a70*/  IMAD.MOV.U32 R221, RZ, RZ, R181 ;  /* 0x000000ffffdd7224 */ /* 0x000fe200078e00b5 */
[----:B------:R-:W-:Y:S01]  /*e0a80*/  MOV R193, R131 ;  /* 0x0000008300c17202 */ /* 0x000fe20000000f00 */
[----:B------:R-:W-:Y:S01]  /*e0a90*/  IMAD.MOV.U32 R192, RZ, RZ, R130 ;  /* 0x000000ffffc07224 */ /* 0x000fe200078e0082 */
[----:B------:R-:W-:Y:S01]  /*e0aa0*/  DFMA R102, R112, UR50, R114 ;  /* 0x0000003270667c2b */ /* 0x000fe20008000072 */
[----:B------:R-:W4:Y:S01]  /*e0ab0*/  LDL.LU.64 R154, [R1+0x8810] ;  /* 0x00881000019a7983 */ /* 0x000f220000300a00 */
[----:B------:R-:W-:Y:S02]  /*e0ac0*/  DFMA R180, R36, UR52, R88 ;  /* 0x0000003424b47c2b */ /* 0x000fe40008000058 */
[----:B------:R-:W-:Y:S01]  /*e0ad0*/  DFMA R88, R126, UR32, R78 ;  /* 0x000000207e587c2b */ /* 0x000fe2000800004e */
[----:B------:R-:W3:Y:S04]  /*e0ae0*/  LDL.LU.64 R36, [R1+0xabf0] ;  /* 0x00abf00001247983 */ /* 0x000ee80000300a00 */
[----:B------:R-:W4:Y:S01]  /*e0af0*/  LDL.LU.64 R126, [R1+0xabe8] ;  /* 0x00abe800017e7983 */ /* 0x000f220000300a00 */
[----:B------:R-:W-:-:S02]  /*e0b00*/  DFMA R114, R106, 4, R42 ;  /* 0x401000006a72782b */ /* 0x000fc4000000002a */
[C---:B------:R-:W-:Y:S01]  /*e0b10*/  DADD R128, R106.reuse, R128 ;  /* 0x000000006a807229 */ /* 0x040fe20000000080 */
[----:B------:R-:W3:Y:S01]  /*e0b20*/  LDL.LU.64 R130, [R1+0x8658] ;  /* 0x0086580001827983 */ /* 0x000ee20000300a00 */
[----:B0-----:R-:W-:Y:S02]  /*e0b30*/  DFMA R132, R106, 4, R144 ;  /* 0x401000006a84782b */ /* 0x001fe40000000090 */
[----:B------:R-:W-:Y:S01]  /*e0b40*/  DFMA R78, R104, UR30, R102 ;  /* 0x0000001e684e7c2b */ /* 0x000fe20008000066 */
[----:B------:R-:W-:Y:S01]  /*e0b50*/  UMOV UR30, 0xc28f5c29 ;  /* 0xc28f5c29001e7882 */ /* 0x000fe20000000000 */
[----:B------:R-:W-:Y:S01]  /*e0b60*/  UMOV UR31, 0x3fcc28f5 ;  /* 0x3fcc28f5001f7882 */ /* 0x000fe20000000000 */
[----:B------:R-:W-:Y:S01]  /*e0b70*/  DFMA R102, R158, R12, R152 ;  /* 0x0000000c9e66722b */ /* 0x000fe20000000098 */
[----:B------:R-:W3:Y:S04]  /*e0b80*/  LDL.LU.64 R12, [R1+0xabd0] ;  /* 0x00abd000010c7983 */ /* 0x000ee80000300a00 */
[----:B------:R-:W3:Y:S01]  /*e0b90*/  LDL.LU.64 R152, [R1+0x87b0] ;  /* 0x0087b00001987983 */ /* 0x000ee20000300a00 */
[----:B--2---:R-:W-:-:S07]  /*e0ba0*/  DADD R42, -R134, R28 ;  /* 0x00000000862a7229 */ /* 0x004fce000000011c */
[----:B------:R0:W-:Y:S01]  /*e0bb0*/  STL.64 [R1+0xa9e8], R42 ;  /* 0x00a9e82a01007387 */ /* 0x0001e20000100a00 */
[C---:B------:R-:W-:Y:S02]  /*e0bc0*/  DFMA R28, R66.reuse, 3, R114 ;  /* 0x40080000421c782b */ /* 0x040fe40000000072 */
[C---:B0-----:R-:W-:Y:S02]  /*e0bd0*/  DFMA R42, R66.reuse, 2, R128 ;  /* 0x40000000422a782b */ /* 0x041fe40000000080 */
[----:B------:R-:W-:-:S05]  /*e0be0*/  DFMA R114, R66, 3, R132 ;  /* 0x400800004272782b */ /* 0x000fca0000000084 */
[----:B------:R0:W-:Y:S01]  /*e0bf0*/  STL.64 [R1+0x8580], R42 ;  /* 0x0085802a01007387 */ /* 0x0001e20000100a00 */
[----:B------:R-:W-:-:S03]  /*e0c00*/  DFMA R132, R212, 0.5, R78 ;  /* 0x3fe00000d484782b */ /* 0x000fc6000000004e */
[----:B------:R1:W-:Y:S01]  /*e0c10*/  STL.64 [R1+0x8558], R28 ;  /* 0x0085581c01007387 */ /* 0x0003e20000100a00 */
[----:B0-----:R-:W-:-:S03]  /*e0c20*/  DADD R42, R108, -R148 ;  /* 0x000000006c2a7229 */ /* 0x001fc60000000894 */
[----:B------:R-:W2:Y:S04]  /*e0c30*/  LDL.64 R108, [R1+0x9970] ;  /* 0x00997000016c7983 */ /* 0x000ea80000100a00 */
[----:B-1----:R-:W2:Y:S01]  /*e0c40*/  LDL.64 R28, [R1+0x9b18] ;  /* 0x009b1800011c7983 */ /* 0x002ea20000100a00 */
[----:B----4-:R-:W-:-:S03]  /*e0c50*/  DFMA R162, R38, R48, -R126 ;  /* 0x0000003026a2722b */ /* 0x010fc6000000087e */
[----:B------:R-:W4:Y:S01]  /*e0c60*/  LDL.LU.64 R48, [R1+0xabe0] ;  /* 0x00abe00001307983 */ /* 0x000f220000300a00 */
[----:B---3--:R-:W-:-:S03]  /*e0c70*/  DFMA R78, R150, UR30, R36 ;  /* 0x0000001e964e7c2b */ /* 0x008fc60008000024 */
[----:B------:R-:W3:Y:S05]  /*e0c80*/  LDL.LU.64 R36, [R1+0xabd8] ;  /* 0x00abd80001247983 */ /* 0x000eea0000300a00 */
[----:B------:R-:W-:Y:S02]  /*e0c90*/  DFMA R144, R80, 0.25, R78 ;  /* 0x3fd000005090782b */ /* 0x000fe4000000004e */
[----:B------:R-:W-:Y:S01]  /*e0ca0*/  DFMA R78, -R16, R122, R116 ;  /* 0x0000007a104e722b */ /* 0x000fe20000000174 */
[----:B------:R-:W3:Y:S01]  /*e0cb0*/  LDL.LU.64 R16, [R1+0xabc8] ;  /* 0x00abc80001107983 */ /* 0x000ee20000300a00 */
[----:B------:R-:W-:Y:S02]  /*e0cc0*/  DFMA R136, R126, UR6, R210 ;  /* 0x000000067e887c2b */ /* 0x000fe400080000d2 */
[----:B------:R-:W-:-:S02]  /*e0cd0*/  DMUL R128, R40, UR46 ;  /* 0x0000002e28807c28 */ /* 0x000fc40008000000 */
[----:B------:R-:W-:Y:S02]  /*e0ce0*/  DADD R132, R130, R132 ;  /* 0x0000000082847229 */ /* 0x000fe40000000084 */
[----:B------:R-:W-:Y:S02]  /*e0cf0*/  DADD R66, -R66, R194 ;  /* 0x0000000042427229 */ /* 0x000fe400000001c2 */
[----:B------:R-:W-:Y:S01]  /*e0d00*/  DFMA R134, R148, UR6, R232 ;  /* 0x0000000694867c2b */ /* 0x000fe200080000e8 */
[----:B------:R0:W-:Y:S01]  /*e0d10*/  STL.64 [R1+0xaa00], R18 ;  /* 0x00aa001201007387 */ /* 0x0001e20000100a00 */
[CC--:B------:R-:W-:Y:S02]  /*e0d20*/  DFMA R232, R56.reuse, -R128.reuse, R240 ;  /* 0x8000008038e8722b */ /* 0x0c0fe400000000f0 */
[----:B------:R-:W-:Y:S01]  /*e0d30*/  DFMA R194, R56, R128, R132 ;  /* 0x0000008038c2722b */ /* 0x000fe20000000084 */
[----:B------:R-:W3:Y:S01]  /*e0d40*/  LDL.LU.64 R148, [R1+0x8738] ;  /* 0x0087380001947983 */ /* 0x000ee20000300a00 */
[----:B------:R-:W-:Y:S01]  /*e0d50*/  DFMA R128, R172, 0.125, R144 ;  /* 0x3fc00000ac80782b */ /* 0x000fe20000000090 */
[----:B------:R-:W-:Y:S01]  /*e0d60*/  UMOV UR6, 0x1eb851ec ;  /* 0x1eb851ec00067882 */ /* 0x000fe20000000000 */
[----:B------:R-:W-:Y:S01]  /*e0d70*/  UMOV UR7, 0x3fc1eb85 ;  /* 0x3fc1eb8500077882 */ /* 0x000fe20000000000 */
[----:B------:R-:W-:Y:S01]  /*e0d80*/  UMOV UR32, 0x33333333 ;  /* 0x3333333300207882 */ /* 0x000fe20000000000 */
[----:B------:R-:W-:Y:S01]  /*e0d90*/  UMOV UR33, 0x3fc33333 ;  /* 0x3fc3333300217882 */ /* 0x000fe20000000000 */
[----:B--2---:R-:W-:Y:S01]  /*e0da0*/  DFMA R102, -R108, R46, R102 ;  /* 0x0000002e6c66722b */ /* 0x004fe20000000166 */
[----:B------:R1:W-:Y:S02]  /*e0db0*/  STL.64 [R1+0x85e0], R42 ;  /* 0x0085e02a01007387 */ /* 0x0003e40000100a00 */
[----:B------:R-:W-:-:S02]  /*e0dc0*/  DFMA R128, R206, 0.5, R128 ;  /* 0x3fe00000ce80782b */ /* 0x000fc40000000080 */
[----:B------:R-:W-:Y:S01]  /*e0dd0*/  DFMA R122, R56, R146, -R240 ;  /* 0x00000092387a722b */ /* 0x000fe200000008f0 */
[----:B------:R-:W2:Y:S01]  /*e0de0*/  LDL.64 R116, [R1+0x92a8] ;  /* 0x0092a80001747983 */ /* 0x000ea20000100a00 */
[----:B----4-:R-:W-:Y:S02]  /*e0df0*/  DADD R126, -R48, R154 ;  /* 0x00000000307e7229 */ /* 0x010fe4000000019a */
[----:B---3--:R-:W-:-:S06]  /*e0e00*/  DFMA R132, R28, R36, R102 ;  /* 0x000000241c84722b */ /* 0x008fcc0000000066 */
[----:B------:R-:W-:Y:S02]  /*e0e10*/  DFMA R126, -R28, R36, R126 ;  /* 0x000000241c7e722b */ /* 0x000fe4000000017e */
[----:B------:R-:W-:Y:S02]  /*e0e20*/  DADD R102, R18, -R184 ;  /* 0x0000000012667229 */ /* 0x000fe400000008b8 */
[----:B------:R-:W-:Y:S01]  /*e0e30*/  DFMA R132, R166, R86, R132 ;  /* 0x00000056a684722b */ /* 0x000fe20000000084 */
[----:B0-----:R-:W3:Y:S03]  /*e0e40*/  LDL.64 R18, [R1+0x8b30] ;  /* 0x008b300001127983 */ /* 0x001ee60000100a00 */
[----:B------:R-:W-:Y:S02]  /*e0e50*/  DADD R126, -R12, R126 ;  /* 0x000000000c7e7229 */ /* 0x000fe4000000017e */
[----:B------:R-:W-:-:S06]  /*e0e60*/  DFMA R102, R38, -R98, R102 ;  /* 0x800000622666722b */ /* 0x000fcc0000000066 */
[----:B------:R-:W-:Y:S02]  /*e0e70*/  DFMA R126, R166, R86, R126 ;  /* 0x00000056a67e722b */ /* 0x000fe4000000007e */
[----:B------:R-:W-:Y:S02]  /*e0e80*/  DFMA R86, R112, UR6, R128 ;  /* 0x0000000670567c2b */ /* 0x000fe40008000080 */
[----:B------:R-:W-:Y:S02]  /*e0e90*/  DADD R102, -R170, R102 ;  /* 0x00000000aa667229 */ /* 0x000fe40000000166 */
[----:B------:R-:W-:Y:S02]  /*e0ea0*/  DFMA R132, R14, R90, R132 ;  /* 0x0000005a0e84722b */ /* 0x000fe40000000084 */
[----:B------:R-:W-:Y:S01]  /*e0eb0*/  DADD R122, -R104, R122 ;  /* 0x00000000687a7229 */ /* 0x000fe2000000017a */
[----:B------:R-:W-:Y:S01]  /*e0ec0*/  UMOV UR46, 0x624dd2f2 ;  /* 0x624dd2f2002e7882 */ /* 0x000fe20000000000 */
[CC--:B------:R-:W-:Y:S01]  /*e0ed0*/  DFMA R90, R64.reuse, R124.reuse, R86 ;  /* 0x0000007c405a722b */ /* 0x0c0fe20000000056 */
[----:B------:R-:W-:Y:S01]  /*e0ee0*/  UMOV UR47, 0x3fe55810 ;  /* 0x3fe55810002f7882 */ /* 0x000fe20000000000 */
[----:B------:R-:W-:-:S02]  /*e0ef0*/  DFMA R86, R64, -R124, R152 ;  /* 0x8000007c4056722b */ /* 0x000fc40000000098 */
[----:B-1----:R-:W-:Y:S01]  /*e0f00*/  DFMA R42, R38, R98, -R34 ;  /* 0x00000062262a722b */ /* 0x002fe20000000822 */
[----:B------:R-:W-:Y:S01]  /*e0f10*/  UMOV UR6, 0x9999999a ;  /* 0x9999999a00067882 */ /* 0x000fe20000000000 */
[----:B------:R-:W-:Y:S01]  /*e0f20*/  DFMA R152, R34, UR32, R102 ;  /* 0x0000002022987c2b */ /* 0x000fe20008000066 */
[----:B------:R-:W-:Y:S01]  /*e0f30*/  UMOV UR7, 0x400d9999 ;  /* 0x400d999900077882 */ /* 0x000fe20000000000 */
[----:B------:R-:W-:Y:S01]  /*e0f40*/  DADD R102, -R138, R16 ;  /* 0x000000008a667229 */ /* 0x000fe20000000110 */
[----:B------:R-:W4:Y:S04]  /*e0f50*/  LDL.LU.64 R34, [R1+0xabb8] ;  /* 0x00abb80001227983 */ /* 0x000f280000300a00 */
[----:B------:R-:W2:Y:S01]  /*e0f60*/  LDL.LU.64 R16, [R1+0xabb0] ;  /* 0x00abb00001107983 */ /* 0x000ea20000300a00 */
[----:B------:R-:W-:-:S02]  /*e0f70*/  DFMA R128, R38, -R148, R88 ;  /* 0x800000942680722b */ /* 0x000fc40000000058 */
[----:B------:R-:W-:Y:S01]  /*e0f80*/  DADD R88, -R212, R122 ;  /* 0x00000000d4587229 */ /* 0x000fe2000000017a */
[----:B------:R-:W4:Y:S01]  /*e0f90*/  LDL.64 R148, [R1+0x8b58] ;  /* 0x008b580001947983 */ /* 0x000f220000100a00 */
[-C--:B------:R-:W-:Y:S02]  /*e0fa0*/  DFMA R122, R64, R124.reuse, R182 ;  /* 0x0000007c407a722b */ /* 0x080fe400000000b6 */
[----:B------:R-:W-:Y:S01]  /*e0fb0*/  DFMA R132, R30, UR46, R132 ;  /* 0x0000002e1e847c2b */ /* 0x000fe20008000084 */
[----:B------:R0:W-:Y:S01]  /*e0fc0*/  STL.64 [R1+0xa9f8], R78 ;  /* 0x00a9f84e01007387 */ /* 0x0001e20000100a00 */
[----:B------:R-:W-:Y:S02]  /*e0fd0*/  DFMA R124, R64, R124, R128 ;  /* 0x0000007c407c722b */ /* 0x000fe40000000080 */
[----:B------:R-:W-:Y:S01]  /*e0fe0*/  DADD R166, R88, -R130 ;  /* 0x0000000058a67229 */ /* 0x000fe20000000882 */
[----:B------:R-:W-:Y:S01]  /*e0ff0*/  STL.64 [R1+0xaaa0], R4 ;  /* 0x00aaa00401007387 */ /* 0x000fe20000100a00 */
[----:B------:R-:W-:-:S02]  /*e1000*/  DADD R128, R138, R120 ;  /* 0x000000008a807229 */ /* 0x000fc40000000078 */
[----:B------:R-:W-:Y:S01]  /*e1010*/  DADD R138, -R138, R6 ;  /* 0x000000008a8a7229 */ /* 0x000fe20000000106 */
[----:B------:R-:W4:Y:S01]  /*e1020*/  LDL.LU.64 R130, [R1+0x85e8] ;  /* 0x0085e80001827983 */ /* 0x000f220000300a00 */
[----:B------:R-:W-:-:S03]  /*e1030*/  DFMA R124, R44, R24, R124 ;  /* 0x000000182c7c722b */ /* 0x000fc6000000007c */
[----:B------:R-:W4:Y:S04]  /*e1040*/  LDL.LU.64 R6, [R1+0xaba0] ;  /* 0x00aba00001067983 */ /* 0x000f280000300a00 */
[----:B------:R-:W4:Y:S01]  /*e1050*/  LDL.LU.64 R120, [R1+0xaba8] ;  /* 0x00aba80001787983 */ /* 0x000f220000300a00 */
[CC--:B------:R-:W-:Y:S02]  /*e1060*/  DFMA R144, R58.reuse, R198.reuse, R86 ;  /* 0x000000c63a90722b */ /* 0x0c0fe40000000056 */
[----:B------:R-:W-:Y:S01]  /*e1070*/  DFMA R122, R58, R198, R122 ;  /* 0x000000c63a7a722b */ /* 0x000fe2000000007a */
[----:B------:R-:W-:Y:S01]  /*e1080*/  MOV R98, R242 ;  /* 0x000000f200627202 */ /* 0x000fe20000000f00 */
[----:B------:R-:W-:Y:S01]  /*e1090*/  IMAD.MOV.U32 R99, RZ, RZ, R243 ;  /* 0x000000ffff637224 */ /* 0x000fe200078e00f3 */
[----:B0-----:R-:W4:Y:S04]  /*e10a0*/  LDL.LU.64 R78, [R1+0x8498] ;  /* 0x00849800014e7983 */ /* 0x001f280000300a00 */
[----:B------:R-:W4:Y:S01]  /*e10b0*/  LDL.64 R182, [R1+0x9248] ;  /* 0x0092480001b67983 */ /* 0x000f220000100a00 */
[----:B------:R-:W-:-:S03]  /*e10c0*/  DFMA R126, R30, UR28, R126 ;  /* 0x0000001c1e7e7c2b */ /* 0x000fc6000800007e */
[----:B------:R0:W-:Y:S04]  /*e10d0*/  STL.64 [R1+0xaa90], R106 ;  /* 0x00aa906a01007387 */ /* 0x0001e80000100a00 */
[----:B------:R1:W-:Y:S04]  /*e10e0*/  STL.64 [R1+0xa9f0], R136 ;  /* 0x00a9f08801007387 */ /* 0x0003e80000100a00 */
[----:B------:R-:W4:Y:S01]  /*e10f0*/  LDL.LU.64 R14, [R1+0xabc0] ;  /* 0x00abc000010e7983 */ /* 0x000f220000300a00 */
[----:B---3--:R-:W-:-:S03]  /*e1100*/  DMUL R88, R18, UR48 ;  /* 0x0000003012587c28 */ /* 0x008fc60008000000 */
[----:B0-----:R-:W3:Y:S01]  /*e1110*/  LDL.64 R106, [R1+0x9990] ;  /* 0x00999000016a7983 */ /* 0x001ee20000100a00 */
[----:B------:R-:W-:-:S03]  /*e1120*/  DFMA R144, R44, R24, R144 ;  /* 0x000000182c90722b */ /* 0x000fc60000000090 */
[----:B------:R-:W3:Y:S01]  /*e1130*/  LDL.LU.64 R24, [R1+0xab90] ;  /* 0x00ab900001187983 */ /* 0x000ee20000300a00 */
[C---:B------:R-:W-:Y:S02]  /*e1140*/  DADD R242, -R174.reuse, R102 ;  /* 0x00000000aef27229 */ /* 0x040fe40000000166 */
[C---:B------:R-:W-:Y:S01]  /*e1150*/  DADD R86, R174.reuse, R188 ;  /* 0x00000000ae567229 */ /* 0x040fe200000000bc */
[----:B------:R0:W-:Y:S01]  /*e1160*/  STL.64 [R1+0x8570], R42 ;  /* 0x0085702a01007387 */ /* 0x0001e20000100a00 */
[----:B------:R-:W-:-:S03]  /*e1170*/  DADD R138, -R174, R138 ;  /* 0x00000000ae8a7229 */ /* 0x000fc6000000018a */
[----:B-1----:R-:W3:Y:S01]  /*e1180*/  LDL.LU.64 R136, [R1+0x8450] ;  /* 0x0084500001887983 */ /* 0x002ee20000300a00 */
[----:B--2---:R-:W-:-:S03]  /*e1190*/  DFMA R154, R88, R16, R132 ;  /* 0x00000010589a722b */ /* 0x004fc60000000084 */
[----:B0-----:R-:W2:Y:S01]  /*e11a0*/  LDL.64 R42, [R1+0x8bc8] ;  /* 0x008bc800012a7983 */ /* 0x001ea20000100a00 */
[----:B------:R-:W-:-:S03]  /*e11b0*/  DFMA R132, R38, -R22, R124 ;  /* 0x800000162684722b */ /* 0x000fc6000000007c */
[----:B------:R-:W3:Y:S01]  /*e11c0*/  LDL.LU.64 R22, [R1+0xab98] ;  /* 0x00ab980001167983 */ /* 0x000ee20000300a00 */
[----:B------:R-:W-:Y:S02]  /*e11d0*/  DADD R124, -R142, R168 ;  /* 0x000000008e7c7229 */ /* 0x000fe400000001a8 */
[C---:B----4-:R-:W-:Y:S01]  /*e11e0*/  DMUL R198, R6.reuse, UR6 ;  /* 0x0000000606c67c28 */ /* 0x050fe20008000000 */
[----:B------:R-:W-:Y:S01]  /*e11f0*/  STL.64 [R1+0xaab0], R116 ;  /* 0x00aab07401007387 */ /* 0x000fe20000100a00 */
[----:B------:R-:W-:Y:S02]  /*e1200*/  DFMA R142, R6, R34, R154 ;  /* 0x00000022068e722b */ /* 0x000fe4000000009a */
[----:B------:R-:W-:Y:S01]  /*e1210*/  DFMA R132, -R38, R130, R132 ;  /* 0x000000822684722b */ /* 0x000fe20000000184 */
[----:B------:R0:W-:Y:S01]  /*e1220*/  STL.64 [R1+0xaab8], R212 ;  /* 0x00aab8d401007387 */ /* 0x0001e20000100a00 */
[----:B------:R-:W-:Y:S01]  /*e1230*/  DFMA R154, R58, R160, R128 ;  /* 0x000000a03a9a722b */ /* 0x000fe20000000080 */
[----:B------:R-:W-:Y:S01]  /*e1240*/  UMOV UR6, 0xd91d9bf5 ;  /* 0xd91d9bf500067882 */ /* 0x000fe20000000000 */
[----:B------:R-:W-:Y:S01]  /*e1250*/  UMOV UR7, 0x3d5ef655 ;  /* 0x3d5ef65500077882 */ /* 0x000fe20000000000 */
[----:B------:R-:W4:Y:S01]  /*e1260*/  LDL.64 R130, [R1+0x91e0] ;  /* 0x0091e00001827983 */ /* 0x000f220000100a00 */
[----:B------:R-:W-:-:S02]  /*e1270*/  DFMA R102, R198, R120, R142 ;  /* 0x00000078c666722b */ /* 0x000fc4000000008e */
[CC--:B------:R-:W-:Y:S01]  /*e1280*/  DFMA R142, R64.reuse, -R164.reuse, R144 ;  /* 0x800000a4408e722b */ /* 0x0c0fe20000000090 */
[----:B------:R-:W-:Y:S01]  /*e1290*/  STL.64 [R1+0xaa20], R78 ;  /* 0x00aa204e01007387 */ /* 0x000fe20000100a00 */
[----:B------:R-:W-:Y:S02]  /*e12a0*/  DFMA R132, R64, R164, R132 ;  /* 0x000000a44084722b */ /* 0x000fe40000000084 */
[----:B------:R-:W-:Y:S01]  /*e12b0*/  DFMA R86, R58, -R160, R86 ;  /* 0x800000a03a56722b */ /* 0x000fe20000000056 */
[----:B------:R1:W-:Y:S04]  /*e12c0*/  STL.64 [R1+0xaa10], R124 ;  /* 0x00aa107c01007387 */ /* 0x0003e80000100a00 */
[----:B0-----:R-:W2:Y:S04]  /*e12d0*/  LDL.LU.64 R212, [R1+0x8980] ;  /* 0x0089800001d47983 */ /* 0x001ea80000300a00 */
[----:B------:R0:W-:Y:S01]  /*e12e0*/  STL.64 [R1+0xaa70], R166 ;  /* 0x00aa70a601007387 */ /* 0x0001e20000100a00 */
[----:B------:R-:W-:-:S02]  /*e12f0*/  IMAD.MOV.U32 R240, RZ, RZ, R220 ;  /* 0x000000fffff07224 */ /* 0x000fc400078e00dc */
[----:B------:R-:W-:Y:S01]  /*e1300*/  IMAD.MOV.U32 R241, RZ, RZ, R221 ;  /* 0x000000fffff17224 */ /* 0x000fe200078e00dd */
[----:B------:R-:W-:Y:S04]  /*e1310*/  STL.64 [R1+0xaa08], R152 ;  /* 0x00aa089801007387 */ /* 0x000fe80000100a00 */
[----:B------:R-:W2:Y:S01]  /*e1320*/  LDL.LU.64 R174, [R1+0x8648] ;  /* 0x0086480001ae7983 */ /* 0x000ea20000300a00 */
[----:B---3--:R-:W-:-:S03]  /*e1330*/  DMUL R128, R198, R22 ;  /* 0x00000016c6807228 */ /* 0x008fc60000000000 */
[----:B-1----:R-:W3:Y:S01]  /*e1340*/  LDL.64 R124, [R1+0xa898] ;  /* 0x00a89800017c7983 */ /* 0x002ee20000100a00 */
[----:B------:R-:W-:-:S03]  /*e1350*/  DFMA R22, R64, R164, R90 ;  /* 0x000000a44016722b */ /* 0x000fc6000000005a */
[----:B------:R-:W4:Y:S01]  /*e1360*/  LDL.LU.64 R164, [R1+0xab88] ;  /* 0x00ab880001a47983 */ /* 0x000f220000300a00 */
[----:B------:R-:W-:Y:S02]  /*e1370*/  DMUL R90, R96, UR6 ;  /* 0x00000006605a7c28 */ /* 0x000fe40008000000 */
[----:B------:R-:W-:Y:S01]  /*e1380*/  DADD R96, R128, R102 ;  /* 0x0000000080607229 */ /* 0x000fe20000000066 */
[----:B0-----:R-:W2:Y:S01]  /*e1390*/  LDL.64 R166, [R1+0x9e08] ;  /* 0x009e080001a67983 */ /* 0x001ea20000100a00 */
[----:B------:R-:W-:-:S03]  /*e13a0*/  DFMA R102, R34, -R148, R24 ;  /* 0x800000942266722b */ /* 0x000fc60000000018 */
[----:B------:R-:W3:Y:S01]  /*e13b0*/  LDL.LU.64 R24, [R1+0xab70] ;  /* 0x00ab700001187983 */ /* 0x000ee20000300a00 */
[----:B------:R-:W-:Y:S02]  /*e13c0*/  DADD R144, R170, R54 ;  /* 0x00000000aa907229 */ /* 0x000fe40000000036 */
[----:B------:R-:W-:Y:S02]  /*e13d0*/  DADD R154, R204, R154 ;  /* 0x00000000cc9a7229 */ /* 0x000fe4000000009a */
[----:B------:R-:W-:Y:S01]  /*e13e0*/  DADD R160, -R170, R52 ;  /* 0x00000000aaa07229 */ /* 0x000fe20000000134 */
[----:B------:R-:W-:Y:S01]  /*e13f0*/  UMOV UR6, 0xe147ae14 ;  /* 0xe147ae1400067882 */ /* 0x000fe20000000000 */
[----:B------:R-:W-:Y:S01]  /*e1400*/  DFMA R102, -R6, R34, R102 ;  /* 0x000000220666722b */ /* 0x000fe20000000166 */
[----:B------:R-:W2:Y:S01]  /*e1410*/  LDL.LU.64 R52, [R1+0xab78] ;  /* 0x00ab780001347983 */ /* 0x000ea20000300a00 */
[----:B------:R-:W-:Y:S02]  /*e1420*/  DADD R144, R80, R144 ;  /* 0x0000000050907229 */ /* 0x000fe40000000090 */
[----:B------:R-:W-:Y:S01]  /*e1430*/  DFMA R154, R218, 2, R154 ;  /* 0x40000000da9a782b */ /* 0x000fe2000000009a */
[----:B------:R-:W-:Y:S01]  /*e1440*/  UMOV UR7, 0x3fe6147a ;  /* 0x3fe6147a00077882 */ /* 0x000fe20000000000 */
[----:B------:R-:W2:Y:S01]  /*e1450*/  LDL.LU.64 R220, [R1+0x84d0] ;  /* 0x0084d00001dc7983 */ /* 0x000ea20000300a00 */
[----:B----4-:R-:W-:-:S03]  /*e1460*/  DFMA R96, R6, R164, R96 ;  /* 0x000000a40660722b */ /* 0x010fc60000000060 */
[----:B------:R-:W2:Y:S04]  /*e1470*/  LDL.LU.64 R54, [R1+0xab80] ;  /* 0x00ab800001367983 */ /* 0x000ea80000300a00 */
[----:B------:R-:W4:Y:S01]  /*e1480*/  LDL.LU.64 R6, [R1+0xab68] ;  /* 0x00ab680001067983 */ /* 0x000f220000300a00 */
[----:B------:R-:W-:Y:S02]  /*e1490*/  DADD R160, -R80, R160 ;  /* 0x0000000050a07229 */ /* 0x000fe400000001a0 */
[----:B------:R-:W-:Y:S02]  /*e14a0*/  DFMA R34, R198, R78, R96 ;  /* 0x0000004ec622722b */ /* 0x000fe40000000060 */
[----:B------:R-:W-:Y:S01]  /*e14b0*/  DADD R96, R186, R144 ;  /* 0x00000000ba607229 */ /* 0x000fe20000000090 */
[----:B------:R-:W2:Y:S01]  /*e14c0*/  LDL.LU.64 R78, [R1+0x85a0] ;  /* 0x0085a000014e7983 */ /* 0x000ea20000300a00 */
[----:B------:R-:W-:-:S02]  /*e14d0*/  DFMA R144, R56, R228, R154 ;  /* 0x000000e43890722b */ /* 0x000fc4000000009a */
[----:B------:R-:W-:Y:S02]  /*e14e0*/  DADD R154, -R186, R160 ;  /* 0x00000000ba9a7229 */ /* 0x000fe400000001a0 */
[----:B------:R-:W-:Y:S02]  /*e14f0*/  DFMA R160, R116, R4, R34 ;  /* 0x0000000474a0722b */ /* 0x000fe40000000022 */
[C---:B------:R-:W-:Y:S01]  /*e1500*/  DADD R34, R104.reuse, R96 ;  /* 0x0000000068227229 */ /* 0x040fe20000000060 */
[----:B------:R-:W2:Y:S03]  /*e1510*/  LDL.64 R4, [R1+0x9958] ;  /* 0x0099580001047983 */ /* 0x000ea60000100a00 */
[----:B------:R-:W-:Y:S01]  /*e1520*/  DADD R154, -R104, R154 ;  /* 0x00000000689a7229 */ /* 0x000fe2000000019a */
[----:B------:R-:W2:Y:S04]  /*e1530*/  LDL.64 R116, [R1+0x8cb0] ;  /* 0x008cb00001747983 */ /* 0x000ea80000100a00 */
[----:B------:R0:W-:Y:S01]  /*e1540*/  STL.64 [R1+0xaa18], R34 ;  /* 0x00aa182201007387 */ /* 0x0001e20000100a00 */
[----:B------:R-:W-:-:S02]  /*e1550*/  DFMA R96, R182, R64, R22 ;  /* 0x00000040b660722b */ /* 0x000fc40000000016 */
[----:B0-----:R-:W-:Y:S02]  /*e1560*/  DFMA R34, R222, R216, R126 ;  /* 0x000000d8de22722b */ /* 0x001fe4000000007e */
[----:B------:R-:W-:-:S05]  /*e1570*/  DFMA R126, R176, R50, R132 ;  /* 0x00000032b07e722b */ /* 0x000fca0000000084 */
[----:B------:R3:W-:Y:S01]  /*e1580*/  STL.64 [R1+0x8560], R34 ;  /* 0x0085602201007387 */ /* 0x0007e20000100a00 */
[----:B------:R-:W-:Y:S02]  /*e1590*/  DFMA R22, R44, -R244, R154 ;  /* 0x800000f42c16722b */ /* 0x000fe4000000009a */
[----:B------:R-:W-:Y:S01]  /*e15a0*/  DFMA R132, R176, R74, R142 ;  /* 0x0000004ab084722b */ /* 0x000fe2000000008e */
[----:B------:R-:W2:Y:S01]  /*e15b0*/  LDL.LU.64 R244, [R1+0xab50] ;  /* 0x00ab500001f47983 */ /* 0x000ea20000300a00 */
[----:B---3--:R-:W-:Y:S01]  /*e15c0*/  DFMA R34, R24, R216, R160 ;  /* 0x000000d81822722b */ /* 0x008fe200000000a0 */
[----:B------:R-:W-:Y:S01]  /*e15d0*/  IMAD.MOV.U32 R148, RZ, RZ, R98 ;  /* 0x000000ffff947224 */ /* 0x000fe200078e0062 */
[----:B------:R-:W-:Y:S01]  /*e15e0*/  DFMA R44, R18, R64, R96 ;  /* 0x00000040122c722b */ /* 0x000fe20000000060 */
[----:B------:R-:W-:-:S03]  /*e15f0*/  MOV R149, R99 ;  /* 0x0000006300957202 */ /* 0x000fc60000000f00 */
[----:B------:R-:W-:Y:S01]  /*e1600*/  DFMA R96, R176, R50, R132 ;  /* 0x00000032b060722b */ /* 0x000fe20000000084 */
[----:B------:R-:W3:Y:S04]  /*e1610*/  LDL.64 R98, [R1+0x9e10] ;  /* 0x009e100001627983 */ /* 0x000ee80000100a00 */
[----:B------:R-:W3:Y:S01]  /*e1620*/  LDL.LU.64 R50, [R1+0xab48] ;  /* 0x00ab480001327983 */ /* 0x000ee20000300a00 */
[----:B----4-:R-:W-:-:S03]  /*e1630*/  DFMA R138, R130, R6, R138 ;  /* 0x00000006828a722b */ /* 0x010fc6000000008a */
[----:B------:R-:W-:Y:S01]  /*e1640*/  STL.64 [R1+0xaa50], R136 ;  /* 0x00aa508801007387 */ /* 0x000fe20000100a00 */
[----:B------:R-:W-:Y:S02]  /*e1650*/  DFMA R144, R62, -R94, R144 ;  /* 0x8000005e3e90722b */ /* 0x000fe40000000090 */
[----:B------:R-:W-:Y:S01]  /*e1660*/  DADD R126, R10, R126 ;  /* 0x000000000a7e7229 */ /* 0x000fe2000000007e */
[----:B------:R0:W-:Y:S01]  /*e1670*/  STL.64 [R1+0xaa98], R164 ;  /* 0x00aa98a401007387 */ /* 0x0001e20000100a00 */
[----:B------:R-:W-:-:S03]  /*e1680*/  DFMA R216, R24, R216, R138 ;  /* 0x000000d818d8722b */ /* 0x000fc6000000008a */
[----:B------:R-:W4:Y:S04]  /*e1690*/  LDL.LU.64 R74, [R1+0xab58] ;  /* 0x00ab5800014a7983 */ /* 0x000f280000300a00 */
[----:B------:R-:W3:Y:S01]  /*e16a0*/  LDL.LU.64 R24, [R1+0xab60] ;  /* 0x00ab600001187983 */ /* 0x000ee20000300a00 */
[----:B------:R-:W-:-:S03]  /*e16b0*/  DFMA R104, R176, R90, R144 ;  /* 0x0000005ab068722b */ /* 0x000fc60000000090 */
[----:B------:R1:W-:Y:S01]  /*e16c0*/  STL.64 [R1+0x8550], R34 ;  /* 0x0085502201007387 */ /* 0x0003e20000100a00 */
[----:B--2---:R-:W-:-:S03]  /*e16d0*/  DMUL R54, R166, R54 ;  /* 0x00000036a6367228 */ /* 0x004fc60000000000 */
[----:B0-----:R-:W2:Y:S01]  /*e16e0*/  LDL.64 R164, [R1+0x9d00] ;  /* 0x009d000001a47983 */ /* 0x001ea20000100a00 */
[----:B------:R-:W-:Y:S02]  /*e16f0*/  DFMA R138, R110, 2, R104 ;  /* 0x400000006e8a782b */ /* 0x000fe40000000068 */
[----:B------:R-:W-:Y:S01]  /*e1700*/  DFMA R104, R18, R64, R190 ;  /* 0x000000401268722b */ /* 0x000fe200000000be */
[----:B-1----:R-:W4:Y:S05]  /*e1710*/  LDL.64 R34, [R1+0x8ba8] ;  /* 0x008ba80001227983 */ /* 0x002f2a0000100a00 */
[----:B------:R-:W-:Y:S02]  /*e1720*/  DFMA R132, R4, R176, R138 ;  /* 0x000000b00484722b */ /* 0x000fe4000000008a */
[----:B------:R-:W-:-:S02]  /*e1730*/  DADD R110, R106, R44 ;  /* 0x000000006a6e7229 */ /* 0x000fc4000000002c */
[-C--:B------:R-:W-:Y:S02]  /*e1740*/  DFMA R44, R56, -R100.reuse, -R84 ;  /* 0x80000064382c722b */ /* 0x080fe40000000854 */
[----:B------:R-:W-:Y:S02]  /*e1750*/  DFMA R4, R244, UR36, R104 ;  /* 0x00000024f4047c2b */ /* 0x000fe40008000068 */
[-C--:B------:R-:W-:Y:S02]  /*e1760*/  DFMA R104, R56, R100.reuse, R96 ;  /* 0x000000643868722b */ /* 0x080fe40000000060 */
[----:B------:R-:W-:Y:S02]  /*e1770*/  DADD R210, R244, R110 ;  /* 0x00000000f4d27229 */ /* 0x000fe4000000006e */
[CC--:B------:R-:W-:Y:S02]  /*e1780*/  DFMA R96, R56.reuse, R100.reuse, R246 ;  /* 0x000000643860722b */ /* 0x0c0fe400000000f6 */
[----:B------:R-:W-:Y:S01]  /*e1790*/  DFMA R110, R56, R100, R48 ;  /* 0x00000064386e722b */ /* 0x000fe20000000030 */
[----:B------:R0:W-:Y:S04]  /*e17a0*/  STL.64 [R1+0x8530], R4 ;  /* 0x0085300401007387 */ /* 0x0001e80000100a00 */
[----:B0-----:R-:W2:Y:S01]  /*e17b0*/  LDL.64 R4, [R1+0xa2a0] ;  /* 0x00a2a00001047983 */ /* 0x001ea20000100a00 */
[----:B---3--:R-:W-:-:S02]  /*e17c0*/  DMUL R222, R124, R24 ;  /* 0x000000187cde7228 */ /* 0x008fc40000000000 */
[----:B------:R-:W-:Y:S01]  /*e17d0*/  DADD R24, R84, R126 ;  /* 0x0000000054187229 */ /* 0x000fe2000000007e */
[----:B------:R-:W3:Y:S01]  /*e17e0*/  LDL.64 R124, [R1+0xa2a8] ;  /* 0x00a2a800017c7983 */ /* 0x000ee20000100a00 */
[----:B------:R-:W-:Y:S02]  /*e17f0*/  DFMA R84, R42, R136, R132 ;  /* 0x000000882a54722b */ /* 0x000fe40000000084 */
[----:B------:R-:W-:Y:S01]  /*e1800*/  DFMA R126, R182, R64, R76 ;  /* 0x00000040b67e722b */ /* 0x000fe2000000004c */
[----:B------:R-:W3:Y:S04]  /*e1810*/  LDL.64 R136, [R1+0x8630] ;  /* 0x0086300001887983 */ /* 0x000ee80000100a00 */
[----:B------:R-:W4:Y:S01]  /*e1820*/  LDL.LU.64 R76, [R1+0xab40] ;  /* 0x00ab4000014c7983 */ /* 0x000f220000300a00 */
[----:B------:R-:W-:-:S02]  /*e1830*/  DADD R100, R222, R84 ;  /* 0x00000000de647229 */ /* 0x000fc40000000054 */
[----:B------:R-:W-:Y:S02]  /*e1840*/  DFMA R142, R244, UR6, R126 ;  /* 0x00000006f48e7c2b */ /* 0x000fe4000800007e */
[----:B------:R-:W-:Y:S02]  /*e1850*/  DFMA R84, R178, -R14, R22 ;  /* 0x8000000eb254722b */ /* 0x000fe40000000016 */
[----:B------:R-:W-:Y:S01]  /*e1860*/  DADD R126, -R48, R44 ;  /* 0x00000000307e7229 */ /* 0x000fe2000000012c */
[----:B------:R-:W2:Y:S01]  /*e1870*/  LDL.LU.64 R14, [R1+0xab30] ;  /* 0x00ab3000010e7983 */ /* 0x000ea20000300a00 */
[----:B------:R-:W-:Y:S02]  /*e1880*/  DMUL R22, R50, R52 ;  /* 0x0000003432167228 */ /* 0x000fe40000000000 */
[----:B------:R-:W-:Y:S01]  /*e1890*/  DADD R44, R48, R104 ;  /* 0x00000000302c7229 */ /* 0x000fe20000000068 */
[----:B------:R-:W3:Y:S04]  /*e18a0*/  LDL.LU.64 R50, [R1+0xab28] ;  /* 0x00ab280001327983 */ /* 0x000ee80000300a00 */
[----:B------:R-:W3:Y:S03]  /*e18b0*/  LDL.LU.64 R48, [R1+0xab38] ;  /* 0x00ab380001307983 */ /* 0x000ee60000300a00 */
[----:B------:R-:W-:Y:S01]  /*e18c0*/  DADD R52, R226, R44 ;  /* 0x00000000e2347229 */ /* 0x000fe2000000002c */
[----:B------:R-:W-:Y:S01]  /*e18d0*/  UMOV UR6, 0xd9d7bdbb ;  /* 0xd9d7bdbb00067882 */ /* 0x000fe20000000000 */
[----:B------:R-:W-:Y:S01]  /*e18e0*/  UMOV UR7, 0x3dcb7cdf ;  /* 0x3dcb7cdf00077882 */ /* 0x000fe20000000000 */
[----:B------:R-:W-:-:S05]  /*e18f0*/  DFMA R84, R108, R46, R84 ;  /* 0x0000002e6c54722b */ /* 0x000fca0000000054 */
[----:B------:R-:W-:Y:S02]  /*e1900*/  DFMA R52, R58, R238, R52 ;  /* 0x000000ee3a34722b */ /* 0x000fe40000000034 */
[----:B----4-:R-:W-:Y:S02]  /*e1910*/  DMUL R104, R76, UR6 ;  /* 0x000000064c687c28 */ /* 0x010fe40008000000 */
[----:B------:R-:W-:Y:S02]  /*e1920*/  DFMA R76, R78, UR12, R100 ;  /* 0x0000000c4e4c7c2b */ /* 0x000fe40008000064 */
[----:B------:R-:W-:-:S06]  /*e1930*/  DFMA R100, R226, UR44, R24 ;  /* 0x0000002ce2647c2b */ /* 0x000fcc0008000018 */
[----:B--2---:R-:W-:Y:S02]  /*e1940*/  DFMA R76, R34, R14, R76 ;  /* 0x0000000e224c722b */ /* 0x004fe4000000004c */
[----:B---3--:R-:W-:Y:S01]  /*e1950*/  DMUL R24, R4, R50 ;  /* 0x0000003204187228 */ /* 0x008fe20000000000 */
[----:B------:R-:W2:Y:S01]  /*e1960*/  LDL.64 R34, [R1+0x9950] ;  /* 0x0099500001227983 */ /* 0x000ea20000100a00 */
[----:B------:R-:W-:Y:S02]  /*e1970*/  DFMA R50, R62, R94, R52 ;  /* 0x0000005e3e32722b */ /* 0x000fe40000000034 */
[----:B------:R-:W-:Y:S01]  /*e1980*/  DMUL R44, R124, R48 ;  /* 0x000000307c2c7228 */ /* 0x000fe20000000000 */
[----:B------:R-:W3:Y:S01]  /*e1990*/  LDL.64 R4, [R1+0xa880] ;  /* 0x00a8800001047983 */ /* 0x000ee20000100a00 */
[----:B------:R-:W-:Y:S02]  /*e19a0*/  DMUL R48, R38, R104 ;  /* 0x0000006826307228 */ /* 0x000fe40000000000 */
[----:B------:R-:W-:-:S04]  /*e19b0*/  DFMA R52, -R116, R178, R84 ;  /* 0x000000b27434722b */ /* 0x000fc80000000154 */
[----:B------:R-:W-:Y:S02]  /*e19c0*/  DFMA R104, R44, 2, R76 ;  /* 0x400000002c68782b */ /* 0x000fe4000000004c */
[----:B------:R-:W-:Y:S02]  /*e19d0*/  DADD R76, -R48, R100 ;  /* 0x00000000304c7229 */ /* 0x000fe40000000164 */
[----:B------:R-:W-:Y:S01]  /*e19e0*/  DADD R84, R12, R52 ;  /* 0x000000000c547229 */ /* 0x000fe20000000034 */
[----:B------:R-:W3:Y:S01]  /*e19f0*/  LDL.LU.64 R12, [R1+0xab20] ;  /* 0x00ab2000010c7983 */ /* 0x000ee20000300a00 */
[----:B------:R-:W-:-:S03]  /*e1a00*/  DFMA R100, -R214, R32, R212 ;  /* 0x00000020d664722b */ /* 0x000fc600000001d4 */
[----:B------:R-:W4:Y:S01]  /*e1a10*/  LDL.64 R212, [R1+0x9d20] ;  /* 0x009d200001d47983 */ /* 0x000f220000100a00 */
[----:B------:R-:W-:Y:S02]  /*e1a20*/  DMUL R220, R98, R220 ;  /* 0x000000dc62dc7228 */ /* 0x000fe40000000000 */
[----:B------:R-:W-:Y:S02]  /*e1a30*/  DFMA R104, R24, 3, R104 ;  /* 0x400800001868782b */ /* 0x000fe40000000068 */
[----:B------:R-:W-:-:S06]  /*e1a40*/  DADD R114, R54, R114 ;  /* 0x0000000036727229 */ /* 0x000fcc0000000072 */
[----:B------:R-:W-:Y:S02]  /*e1a50*/  DADD R104, R220, R104 ;  /* 0x00000000dc687229 */ /* 0x000fe40000000068 */
[----:B------:R-:W-:Y:S02]  /*e1a60*/  DADD R114, R22, R114 ;  /* 0x0000000016727229 */ /* 0x000fe40000000072 */
[----:B------:R-:W-:Y:S01]  /*e1a70*/  DFMA R214, R214, R32, R84 ;  /* 0x00000020d6d6722b */ /* 0x000fe20000000054 */
[----:B------:R0:W-:Y:S01]  /*e1a80*/  STL.64 [R1+0xaa38], R142 ;  /* 0x00aa388e01007387 */ /* 0x0001e20000100a00 */
[----:B------:R-:W-:Y:S02]  /*e1a90*/  DADD R144, -R244, R236 ;  /* 0x00000000f4907229 */ /* 0x000fe400000001ec */
[----:B------:R-:W-:Y:S02]  /*e1aa0*/  DFMA R76, R30, UR46, R76 ;  /* 0x0000002e1e4c7c2b */ /* 0x000fe4000800004c */
[CC--:B------:R-:W-:Y:S01]  /*e1ab0*/  DFMA R50, R136.reuse, R156.reuse, R50 ;  /* 0x0000009c8832722b */ /* 0x0c0fe20000000032 */
[----:B0-----:R-:W4:Y:S05]  /*e1ac0*/  LDL.LU.64 R142, [R1+0x8688] ;  /* 0x00868800018e7983 */ /* 0x001f2a0000300a00 */
[----:B------:R-:W-:-:S02]  /*e1ad0*/  DFMA R76, R136, R156, R76 ;  /* 0x0000009c884c722b */ /* 0x000fc4000000004c */
[-C--:B------:R-:W-:Y:S01]  /*e1ae0*/  DFMA R50, -R182, R64.reuse, R50 ;  /* 0x00000040b632722b */ /* 0x080fe20000000132 */
[----:B------:R0:W-:Y:S04]  /*e1af0*/  STL.64 [R1+0xaa28], R144 ;  /* 0x00aa289001007387 */ /* 0x0001e80000100a00 */
[----:B------:R-:W-:Y:S04]  /*e1b00*/  STL.64 [R1+0xa948], R216 ;  /* 0x00a948d801007387 */ /* 0x000fe80000100a00 */
[----:B------:R-:W-:Y:S04]  /*e1b10*/  STL.64 [R1+0xaa30], R42 ;  /* 0x00aa302a01007387 */ /* 0x000fe80000100a00 */
[----:B------:R-:W-:Y:S04]  /*e1b20*/  STL.64 [R1+0xaa40], R222 ;  /* 0x00aa40de01007387 */ /* 0x000fe80000100a00 */
[----:B------:R-:W-:Y:S04]  /*e1b30*/  STL.64 [R1+0xaa48], R78 ;  /* 0x00aa484e01007387 */ /* 0x000fe80000100a00 */
[----:B------:R-:W-:Y:S04]  /*e1b40*/  STL.64 [R1+0xaa78], R14 ;  /* 0x00aa780e01007387 */ /* 0x000fe80000100a00 */
[----:B------:R-:W-:Y:S04]  /*e1b50*/  STL.64 [R1+0xaa58], R98 ;  /* 0x00aa586201007387 */ /* 0x000fe80000100a00 */
[----:B0-----:R-:W4:Y:S04]  /*e1b60*/  LDL.LU.64 R144, [R1+0x8528] ;  /* 0x0085280001907983 */ /* 0x001f280000300a00 */
[----:B------:R0:W-:Y:S04]  /*e1b70*/  STL.128 [R1+0xa980], R100 ;  /* 0x00a9806401007387 */ /* 0x0001e80000100c00 */
[----:B------:R1:W-:Y:S01]  /*e1b80*/  STL.64 [R1+0xaa60], R214 ;  /* 0x00aa60d601007387 */ /* 0x0003e20000100a00 */
[----:B------:R-:W-:-:S02]  /*e1b90*/  DFMA R50, -R18, R64, R50 ;  /* 0x000000401232722b */ /* 0x000fc40000000132 */
[CC--:B--2---:R-:W-:Y:S02]  /*e1ba0*/  DFMA R84, -R34.reuse, R196.reuse, R86 ;  /* 0x000000c42254722b */ /* 0x0c4fe40000000156 */
[CC--:B------:R-:W-:Y:S02]  /*e1bb0*/  DFMA R168, R34.reuse, R196.reuse, R104 ;  /* 0x000000c422a8722b */ /* 0x0c0fe40000000068 */
[----:B------:R-:W-:Y:S01]  /*e1bc0*/  DFMA R138, R34, R196, R114 ;  /* 0x000000c4228a722b */ /* 0x000fe20000000072 */
[----:B------:R-:W2:Y:S04]  /*e1bd0*/  LDL.LU.64 R196, [R1+0xab18] ;  /* 0x00ab180001c47983 */ /* 0x000ea80000300a00 */
[----:B------:R-:W2:Y:S01]  /*e1be0*/  LDL.LU.64 R34, [R1+0x87e0] ;  /* 0x0087e00001227983 */ /* 0x000ea20000300a00 */
[----:B---3--:R-:W-:-:S02]  /*e1bf0*/  DMUL R32, R4, R12 ;  /* 0x0000000c04207228 */ /* 0x008fc40000000000 */
[----:B----4-:R-:W-:Y:S01]  /*e1c00*/  DADD R12, R212, R8 ;  /* 0x00000000d40c7229 */ /* 0x010fe20000000008 */
[----:B------:R-:W3:Y:S04]  /*e1c10*/  LDL.LU.64 R8, [R1+0xab10] ;  /* 0x00ab100001087983 */ /* 0x000ee80000300a00 */
[----:B------:R-:W4:Y:S01]  /*e1c20*/  LDL.LU.64 R124, [R1+0x8a98] ;  /* 0x008a9800017c7983 */ /* 0x000f220000300a00 */
[----:B------:R-:W-:Y:S01]  /*e1c30*/  DFMA R104, R18, R64, R76 ;  /* 0x000000401268722b */ /* 0x000fe2000000004c */
[----:B------:R-:W-:Y:S01]  /*e1c40*/  IMAD.MOV.U32 R18, RZ, RZ, R148 ;  /* 0x000000ffff127224 */ /* 0x000fe200078e0094 */
[----:B------:R-:W-:Y:S01]  /*e1c50*/  MOV R19, R149 ;  /* 0x0000009500137202 */ /* 0x000fe20000000f00 */
[----:B------:R-:W4:Y:S04]  /*e1c60*/  LDL.LU.64 R152, [R1+0x8708] ;  /* 0x0087080001987983 */ /* 0x000f280000300a00 */
[----:B------:R-:W4:Y:S01]  /*e1c70*/  LDL.LU.64 R148, [R1+0x8848] ;  /* 0x0088480001947983 */ /* 0x000f220000300a00 */
[----:B------:R-:W-:-:S02]  /*e1c80*/  DADD R52, R230, R230 ;  /* 0x00000000e6347229 */ /* 0x000fc400000000e6 */
[C---:B0-----:R-:W-:Y:S01]  /*e1c90*/  DFMA R102, R56.reuse, -R146, -R112 ;  /* 0x800000923866722b */ /* 0x041fe20000000870 */
[----:B------:R-:W4:Y:S01]  /*e1ca0*/  LDL.LU.64 R14, [R1+0x8458] ;  /* 0x00845800010e7983 */ /* 0x000f220000300a00 */
[----:B------:R-:W-:-:S03]  /*e1cb0*/  DFMA R96, R56, R118, R96 ;  /* 0x000000763860722b */ /* 0x000fc60000000060 */
[----:B------:R-:W4:Y:S01]  /*e1cc0*/  LDL.64 R166, [R1+0x9258] ;  /* 0x0092580001a67983 */ /* 0x000f220000100a00 */
[----:B------:R-:W-:-:S03]  /*e1cd0*/  DFMA R52, R26, 3, R52 ;  /* 0x400800001a34782b */ /* 0x000fc60000000034 */
[----:B------:R-:W4:Y:S04]  /*e1ce0*/  LDL.LU.64 R190, [R1+0x89c0] ;  /* 0x0089c00001be7983 */ /* 0x000f280000300a00 */
[----:B------:R-:W4:Y:S01]  /*e1cf0*/  LDL.LU.64 R154, [R1+0x8780] ;  /* 0x00878000019a7983 */ /* 0x000f220000300a00 */
[----:B------:R-:W-:Y:S02]  /*e1d00*/  DADD R52, R204, R52 ;  /* 0x00000000cc347229 */ /* 0x000fe40000000034 */
[----:B------:R-:W-:Y:S01]  /*e1d10*/  DADD R76, R218, R180 ;  /* 0x00000000da4c7229 */ /* 0x000fe200000000b4 */
[----:B------:R-:W-:Y:S01]  /*e1d20*/  MOV R182, R240 ;  /* 0x000000f000b67202 */ /* 0x000fe20000000f00 */
[----:B------:R-:W-:Y:S01]  /*e1d30*/  DFMA R64, R88, R16, R50 ;  /* 0x000000105840722b */ /* 0x000fe20000000032 */
[----:B------:R-:W-:Y:S01]  /*e1d40*/  IMAD.MOV.U32 R183, RZ, RZ, R241 ;  /* 0x000000ffffb77224 */ /* 0x000fe200078e00f1 */
[----:B------:R-:W4:Y:S02]  /*e1d50*/  LDL.LU.64 R188, [R1+0x8730] ;  /* 0x0087300001bc7983 */ /* 0x000f240000300a00 */
[----:B------:R-:W-:-:S02]  /*e1d60*/  DFMA R52, R218, 2, R52 ;  /* 0x40000000da34782b */ /* 0x000fc40000000034 */
[C---:B------:R-:W-:Y:S01]  /*e1d70*/  DFMA R50, R56.reuse, R118, -R226 ;  /* 0x000000763832722b */ /* 0x040fe200000008e2 */
[----:B-1----:R-:W4:Y:S01]  /*e1d80*/  LDL.LU.64 R214, [R1+0x8438] ;  /* 0x0084380001d67983 */ /* 0x002f220000300a00 */
[----:B------:R-:W-:-:S03]  /*e1d90*/  DFMA R76, R56, R228, R76 ;  /* 0x000000e4384c722b */ /* 0x000fc6000000004c */
[----:B------:R-:W4:Y:S01]  /*e1da0*/  LDL.LU.64 R132, [R1+0x8748] ;  /* 0x0087480001847983 */ /* 0x000f220000300a00 */
[CC--:B------:R-:W-:Y:S02]  /*e1db0*/  DFMA R52, R56.reuse, R228.reuse, R52 ;  /* 0x000000e43834722b */ /* 0x0c0fe40000000034 */
[----:B------:R-:W-:Y:S01]  /*e1dc0*/  DFMA R56, R56, -R228, -R32 ;  /* 0x800000e43838722b */ /* 0x000fe20000000820 */
[----:B------:R-:W4:Y:S04]  /*e1dd0*/  LDL.LU.64 R236, [R1+0x8860] ;  /* 0x0088600001ec7983 */ /* 0x000f280000300a00 */
[----:B------:R-:W4:Y:S01]  /*e1de0*/  LDL.LU.64 R228, [R1+0xab08] ;  /* 0x00ab080001e47983 */ /* 0x000f220000300a00 */
[----:B------:R-:W-:Y:S02]  /*e1df0*/  IMAD.MOV.U32 R240, RZ, RZ, R192 ;  /* 0x000000fffff07224 */ /* 0x000fe400078e00c0 */
[----:B------:R-:W-:Y:S01]  /*e1e00*/  IMAD.MOV.U32 R241, RZ, RZ, R193 ;  /* 0x000000fffff17224 */ /* 0x000fe200078e00c1 */
[----:B------:R-:W4:Y:S04]  /*e1e10*/  LDL.LU.64 R160, [R1+0x8568] ;  /* 0x0085680001a07983 */ /* 0x000f280000300a00 */
[----:B------:R-:W4:Y:S04]  /*e1e20*/  LDL.LU.64 R192, [R1+0x87a8] ;  /* 0x0087a80001c07983 */ /* 0x000f280000300a00 */
[----:B------:R-:W4:Y:S04]  /*e1e30*/  LDL.LU.64 R78, [R1+0x85d0] ;  /* 0x0085d000014e7983 */ /* 0x000f280000300a00 */
[----:B------:R-:W4:Y:S04]  /*e1e40*/  LDL.64 R4, [R1+0x8b40] ;  /* 0x008b400001047983 */ /* 0x000f280000100a00 */
[----:B------:R-:W4:Y:S04]  /*e1e50*/  LDL.LU.64 R42, [R1+0x8468] ;  /* 0x00846800012a7983 */ /* 0x000f280000300a00 */
[----:B------:R-:W4:Y:S01]  /*e1e60*/  LDL.64 R216, [R1+0x9af0] ;  /* 0x009af00001d87983 */ /* 0x000f220000100a00 */
[----:B------:R-:W-:Y:S01]  /*e1e70*/  UMOV UR6, 0xe147ae14 ;  /* 0xe147ae1400067882 */ /* 0x000fe20000000000 */
[----:B------:R-:W-:-:S02]  /*e1e80*/  UMOV UR7, 0x3fde147a ;  /* 0x3fde147a00077882 */ /* 0x000fc40000000000 */
[----:B------:R-:W4:Y:S04]  /*e1e90*/  LDL.LU.64 R244, [R1+0x86b0] ;  /* 0x0086b00001f47983 */ /* 0x000f280000300a00 */
[----:B------:R-:W4:Y:S01]  /*e1ea0*/  LDL.LU R0, [R1+0xa1d0] ;  /* 0x00a1d00001007983 */ /* 0x000f220000300800 */
[----:B--2---:R-:W-:-:S08]  /*e1eb0*/  DFMA R12, R164, R196, R12 ;  /* 0x000000c4a40c722b */ /* 0x004fd0000000000c */
[----:B------:R-:W-:Y:S02]  /*e1ec0*/  DFMA R114, R108, R46, R12 ;  /* 0x0000002e6c72722b */ /* 0x000fe4000000000c */
[----:B------:R-:W-:Y:S01]  /*e1ed0*/  DFMA R86, R38, R174, -R34 ;  /* 0x000000ae2656722b */ /* 0x000fe20000000822 */
[----:B------:R-:W2:Y:S01]  /*e1ee0*/  LDL.LU.64 R108, [R1+0xab00] ;  /* 0x00ab0000016c7983 */ /* 0x000ea20000300a00 */
[----:B------:R-:W-:-:S03]  /*e1ef0*/  DFMA R104, R136, R82, R104 ;  /* 0x000000528868722b */ /* 0x000fc60000000068 */
[----:B------:R-:W2:Y:S01]  /*e1f00*/  LDL.LU.64 R174, [R1+0x8778] ;  /* 0x0087780001ae7983 */ /* 0x000ea20000300a00 */
[----:B---3--:R-:W-:Y:S02]  /*e1f10*/  DFMA R64, R142, R8, R64 ;  /* 0x000000088e40722b */ /* 0x008fe40000000040 */
[----:B------:R-:W-:Y:S01]  /*e1f20*/  DFMA R114, R116, R178, R114 ;  /* 0x000000b27472722b */ /* 0x000fe20000000072 */
[----:B------:R-:W3:Y:S05]  /*e1f30*/  LDL.LU.64 R34, [R1+0x87a0] ;  /* 0x0087a00001227983 */ /* 0x000eea0000300a00 */
[----:B------:R-:W-:Y:S02]  /*e1f40*/  DFMA R12, R136, R92, R64 ;  /* 0x0000005c880c722b */ /* 0x000fe40000000040 */
[----:B----4-:R-:W-:-:S02]  /*e1f50*/  DADD R64, R74, R124 ;  /* 0x000000004a407229 */ /* 0x010fc4000000007c */
[C---:B------:R-:W-:Y:S01]  /*e1f60*/  DFMA R98, R38.reuse, R152, -R144 ;  /* 0x000000982662722b */ /* 0x040fe20000000890 */
[----:B------:R-:W4:Y:S04]  /*e1f70*/  LDL.LU.64 R124, [R1+0x86d0] ;  /* 0x0086d000017c7983 */ /* 0x000f280000300a00 */
[----:B------:R-:W4:Y:S01]  /*e1f80*/  LDL.LU.64 R152, [R1+0x8850] ;  /* 0x0088500001987983 */ /* 0x000f220000300a00 */
[----:B------:R-:W-:Y:S02]  /*e1f90*/  DFMA R148, R38, R148, R64 ;  /* 0x000000942694722b */ /* 0x000fe40000000040 */
[----:B------:R-:W-:Y:S01]  /*e1fa0*/  DFMA R38, R28, R36, R114 ;  /* 0x000000241c26722b */ /* 0x000fe20000000072 */
[----:B------:R-:W2:Y:S01]  /*e1fb0*/  LDL.LU.64 R28, [R1+0xaaf8] ;  /* 0x00aaf800011c7983 */ /* 0x000ea20000300a00 */
[----:B------:R-:W-:-:S08]  /*e1fc0*/  DADD R118, R228, R122 ;  /* 0x00000000e4767229 */ /* 0x000fd0000000007a */
[----:B------:R-:W-:Y:S02]  /*e1fd0*/  DFMA R64, R58, R72, R118 ;  /* 0x000000483a40722b */ /* 0x000fe40000000076 */
[----:B------:R-:W-:Y:S02]  /*e1fe0*/  DFMA R118, R166, R14, R104 ;  /* 0x0000000ea676722b */ /* 0x000fe40000000068 */
[----:B------:R-:W-:Y:S02]  /*e1ff0*/  DFMA R104, R178, -R154, R190 ;  /* 0x8000009ab268722b */ /* 0x000fe400000000be */
[----:B------:R-:W-:Y:S01]  /*e2000*/  DFMA R222, R46, R192, R188 ;  /* 0x000000c02ede722b */ /* 0x000fe200000000bc */
[----:B------:R0:W-:Y:S03]  /*e2010*/  STL.64 [R1+0xaa68], R218 ;  /* 0x00aa68da01007387 */ /* 0x0001e60000100a00 */
[----:B------:R-:W-:Y:S01]  /*e2020*/  DFMA R118, R136, R214, R118 ;  /* 0x000000d68876722b */ /* 0x000fe20000000076 */
[----:B------:R-:W4:Y:S01]  /*e2030*/  LDL.LU.64 R188, [R1+0x8890] ;  /* 0x0088900001bc7983 */ /* 0x000f220000300a00 */
[----:B------:R-:W-:-:S02]  /*e2040*/  DFMA R104, R46, -R192, R104 ;  /* 0x800000c02e68722b */ /* 0x000fc40000000068 */
[----:B------:R-:W-:Y:S01]  /*e2050*/  DFMA R36, R36, R236, R132 ;  /* 0x000000ec2424722b */ /* 0x000fe20000000084 */
[----:B------:R-:W-:Y:S01]  /*e2060*/  IMAD.MOV.U32 R100, RZ, RZ, R18 ;  /* 0x000000ffff647224 */ /* 0x000fe200078e0012 */
[----:B------:R-:W-:Y:S01]  /*e2070*/  DADD R114, -R140, -R160 ;  /* 0x000000008c727229 */ /* 0x000fe200000009a0 */
[----:B------:R-:W-:Y:S01]  /*e2080*/  MOV R101, R19 ;  /* 0x0000001300657202 */ /* 0x000fe20000000f00 */
[----:B------:R-:W-:Y:S01]  /*e2090*/  DFMA R64, R58, R238, R64 ;  /* 0x000000ee3a40722b */ /* 0x000fe20000000040 */
[----:B0-----:R-:W4:Y:S01]  /*e20a0*/  LDL.LU.64 R218, [R1+0x85c0] ;  /* 0x0085c00001da7983 */ /* 0x001f220000300a00 */
[----:B------:R-:W-:Y:S02]  /*e20b0*/  DFMA R92, -R136, R92, R162 ;  /* 0x0000005c885c722b */ /* 0x000fe400000001a2 */
[----:B------:R-:W-:Y:S01]  /*e20c0*/  DFMA R96, R226, UR44, R96 ;  /* 0x0000002ce2607c2b */ /* 0x000fe20008000060 */
[----:B------:R-:W4:Y:S01]  /*e20d0*/  LDL.LU.64 R160, [R1+0x88a0] ;  /* 0x0088a00001a07983 */ /* 0x000f220000300a00 */
[----:B------:R-:W-:-:S02]  /*e20e0*/  DFMA R76, R54, 2, R76 ;  /* 0x40000000364c782b */ /* 0x000fc4000000004c */
[----:B------:R-:W-:Y:S01]  /*e20f0*/  DFMA R52, R44, 2, R52 ;  /* 0x400000002c34782b */ /* 0x000fe20000000034 */
[----:B------:R-:W4:Y:S01]  /*e2100*/  LDL.LU.64 R190, [R1+0x86c0] ;  /* 0x0086c00001be7983 */ /* 0x000f220000300a00 */
[----:B--2---:R-:W-:-:S03]  /*e2110*/  DFMA R192, R228, UR42, R28 ;  /* 0x0000002ae4c07c2b */ /* 0x004fc6000800001c */
[----:B------:R-:W2:Y:S01]  /*e2120*/  LDL.LU.64 R28, [R1+0xaaf0] ;  /* 0x00aaf000011c7983 */ /* 0x000ea20000300a00 */
[----:B------:R-:W-:Y:S02]  /*e2130*/  DFMA R132, R142, R8, R118 ;  /* 0x000000088e84722b */ /* 0x000fe40000000076 */
[----:B------:R-:W-:Y:S02]  /*e2140*/  DADD R122, R78, R174 ;  /* 0x000000004e7a7229 */ /* 0x000fe400000000ae */
[----:B---3--:R-:W-:Y:S02]  /*e2150*/  DFMA R118, -R46, R34, R104 ;  /* 0x000000222e76722b */ /* 0x008fe40000000168 */
[----:B----4-:R-:W-:Y:S01]  /*e2160*/  DFMA R146, R150, UR38, R124 ;  /* 0x0000002696927c2b */ /* 0x010fe2000800007c */
[----:B------:R-:W3:Y:S01]  /*e2170*/  LDL.LU.64 R34, [R1+0x8690] ;  /* 0x0086900001227983 */ /* 0x000ee20000300a00 */
[----:B------:R-:W-:Y:S02]  /*e2180*/  DADD R246, -R228, R114 ;  /* 0x00000000e4f67229 */ /* 0x000fe40000000172 */
[----:B------:R-:W-:Y:S01]  /*e2190*/  DFMA R122, R2, UR6, R122 ;  /* 0x00000006027a7c2b */ /* 0x000fe2000800007a */
[----:B------:R-:W4:Y:S01]  /*e21a0*/  LDL.LU.64 R228, [R1+0x85f8] ;  /* 0x0085f80001e47983 */ /* 0x000f220000300a00 */
[----:B------:R-:W-:-:S02]  /*e21b0*/  DFMA R64, -R216, R42, R64 ;  /* 0x0000002ad840722b */ /* 0x000fc40000000140 */
[-C--:B------:R-:W-:Y:S01]  /*e21c0*/  DFMA R114, R42, R208.reuse, R20 ;  /* 0x000000d02a72722b */ /* 0x080fe20000000014 */
[----:B------:R-:W3:Y:S04]  /*e21d0*/  LDL.LU.64 R124, [R1+0x8720] ;  /* 0x00872000017c7983 */ /* 0x000ee80000300a00 */
[----:B------:R-:W4:Y:S01]  /*e21e0*/  LDL.LU.64 R20, [R1+0xaae8] ;  /* 0x00aae80001147983 */ /* 0x000f220000300a00 */
[----:B------:R-:W-:Y:S01]  /*e21f0*/  DFMA R146, R80, 0.5, R146 ;  /* 0x3fe000005092782b */ /* 0x000fe20000000092 */
[----:B------:R-:W-:Y:S01]  /*e2200*/  UMOV UR6, 0xef6b5d46 ;  /* 0xef6b5d4600067882 */ /* 0x000fe20000000000 */
[----:B------:R-:W-:Y:S01]  /*e2210*/  UMOV UR7, 0x3fd55553 ;  /* 0x3fd5555300077882 */ /* 0x000fe20000000000 */
[CC--:B------:R-:W-:Y:S02]  /*e2220*/  DFMA R104, R42.reuse, -R208.reuse, R64 ;  /* 0x800000d02a68722b */ /* 0x0c0fe40000000040 */
[----:B------:R-:W-:Y:S01]  /*e2230*/  DFMA R64, R42, R208, R234 ;  /* 0x000000d02a40722b */ /* 0x000fe200000000ea */
[----:B------:R-:W3:Y:S01]  /*e2240*/  LDL.LU.64 R208, [R1+0x88b8] ;  /* 0x0088b80001d07983 */ /* 0x000ee20000300a00 */
[----:B------:R-:W-:Y:S01]  /*e2250*/  MOV R236, R182 ;  /* 0x000000b600ec7202 */ /* 0x000fe20000000f00 */
[----:B------:R-:W-:-:S02]  /*e2260*/  IMAD.MOV.U32 R237, RZ, RZ, R183 ;  /* 0x000000ffffed7224 */ /* 0x000fc400078e00b7 */
[----:B------:R-:W3:Y:S01]  /*e2270*/  LDL.LU.64 R234, [R1+0x8638] ;  /* 0x0086380001ea7983 */ /* 0x000ee20000300a00 */
[----:B--2---:R-:W-:Y:S02]  /*e2280*/  DFMA R46, R4, R28, R132 ;  /* 0x0000001c042e722b */ /* 0x004fe40000000084 */
[----:B------:R-:W-:Y:S01]  /*e2290*/  DFMA R132, R224, 3, R152 ;  /* 0x40080000e084782b */ /* 0x000fe20000000098 */
[----:B------:R-:W2:Y:S07]  /*e22a0*/  LDL.LU.64 R152, [R1+0x8818] ;  /* 0x0088180001987983 */ /* 0x000eae0000300a00 */
[----:B------:R-:W-:-:S02]  /*e22b0*/  DFMA R80, R200, 0.5, R132 ;  /* 0x3fe00000c850782b */ /* 0x000fc40000000084 */
[----:B------:R-:W-:Y:S02]  /*e22c0*/  DFMA R132, R108, UR26, R122 ;  /* 0x0000001a6c847c2b */ /* 0x000fe4000800007a */
[----:B------:R-:W-:Y:S01]  /*e22d0*/  DFMA R122, R68, UR6, R250 ;  /* 0x00000006447a7c2b */ /* 0x000fe200080000fa */
[----:B------:R-:W3:Y:S01]  /*e22e0*/  LDL.LU.64 R250, [R1+0xaae0] ;  /* 0x00aae00001fa7983 */ /* 0x000ee20000300a00 */
[----:B------:R-:W-:Y:S02]  /*e22f0*/  DFMA R46, R198, R120, R46 ;  /* 0x00000078c62e722b */ /* 0x000fe4000000002e */
[----:B------:R-:W-:-:S06]  /*e2300*/  DADD R108, R68, R84 ;  /* 0x00000000446c7229 */ /* 0x000fcc0000000054 */
[----:B------:R-:W-:-:S08]  /*e2310*/  DFMA R84, R218, UR16, R46 ;  /* 0x00000010da547c2b */ /* 0x000fd0000800002e */
[CC--:B----4-:R-:W-:Y:S02]  /*e2320*/  DFMA R84, R228.reuse, R20.reuse, R84 ;  /* 0x00000014e454722b */ /* 0x0d0fe40000000054 */
[----:B------:R-:W-:Y:S02]  /*e2330*/  DFMA R162, R228, R20, R12 ;  /* 0x00000014e4a2722b */ /* 0x000fe4000000000c */
[----:B------:R-:W-:-:S04]  /*e2340*/  DFMA R64, R200, 0.5, R64 ;  /* 0x3fe00000c840782b */ /* 0x000fc80000000040 */
[----:B---3--:R-:W-:Y:S02]  /*e2350*/  DFMA R154, R250, 0.75, R84 ;  /* 0x3fe80000fa9a782b */ /* 0x008fe40000000054 */
[----:B------:R-:W-:Y:S01]  /*e2360*/  DFMA R84, R196, -R208, R34 ;  /* 0x800000d0c454722b */ /* 0x000fe20000000022 */
[----:B------:R-:W3:Y:S01]  /*e2370*/  LDL.64 R34, [R1+0xa378] ;  /* 0x00a3780001227983 */ /* 0x000ee20000100a00 */
[----:B------:R-:W-:Y:S02]  /*e2380*/  DFMA R162, R250, 0.75, R162 ;  /* 0x3fe80000faa2782b */ /* 0x000fe400000000a2 */
[C---:B------:R-:W-:Y:S01]  /*e2390*/  DADD R80, R202.reuse, R80 ;  /* 0x00000000ca507229 */ /* 0x040fe20000000050 */
[----:B------:R-:W-:Y:S01]  /*e23a0*/  UMOV UR26, 0x9999999a ;  /* 0x9999999a001a7882 */ /* 0x000fe20000000000 */
[----:B------:R-:W-:Y:S01]  /*e23b0*/  DADD R64, R202, R64 ;  /* 0x00000000ca407229 */ /* 0x000fe20000000040 */
[----:B------:R-:W-:Y:S02]  /*e23c0*/  UMOV UR27, 0x3fcd9999 ;  /* 0x3fcd9999001b7882 */ /* 0x000fe40000000000 */
[----:B--2---:R-:W-:-:S02]  /*e23d0*/  DFMA R12, R140, UR26, -R152 ;  /* 0x0000001a8c0c7c2b */ /* 0x004fc40008000898 */
[----:B------:R-:W-:Y:S01]  /*e23e0*/  DFMA R152, R136, R40, R162 ;  /* 0x000000288898722b */ /* 0x000fe200000000a2 */
[----:B------:R-:W2:Y:S01]  /*e23f0*/  LDL.LU.64 R162, [R1+0x86a8] ;  /* 0x0086a80001a27983 */ /* 0x000ea20000300a00 */
[C---:B------:R-:W-:Y:S02]  /*e2400*/  DADD R174, R68.reuse, R188 ;  /* 0x0000000044ae7229 */ /* 0x040fe400000000bc */
[C---:B------:R-:W-:Y:S02]  /*e2410*/  DFMA R188, R68.reuse, UR6, R80 ;  /* 0x0000000644bc7c2b */ /* 0x040fe40008000050 */
[C---:B------:R-:W-:Y:S02]  /*e2420*/  DADD R46, -R68.reuse, R248 ;  /* 0x00000000442e7229 */ /* 0x040fe400000001f8 */
[C---:B------:R-:W-:Y:S01]  /*e2430*/  DFMA R64, R68.reuse, UR6, R64 ;  /* 0x0000000644407c2b */ /* 0x040fe20008000040 */
[----:B------:R-:W4:Y:S01]  /*e2440*/  LDL.LU.64 R248, [R1+0x85b0] ;  /* 0x0085b00001f87983 */ /* 0x000f220000300a00 */
[----:B------:R-:W-:-:S02]  /*e2450*/  DADD R80, R68, R70 ;  /* 0x0000000044507229 */ /* 0x000fc40000000046 */
[----:B------:R-:W-:Y:S01]  /*e2460*/  DADD R180, -R68, R160 ;  /* 0x0000000044b47229 */ /* 0x000fe200000001a0 */
[----:B------:R-:W4:Y:S01]  /*e2470*/  LDL.LU.64 R70, [R1+0xaad8] ;  /* 0x00aad80001467983 */ /* 0x000f220000300a00 */
[----:B------:R-:W-:-:S08]  /*e2480*/  DFMA R68, R184, UR22, R124 ;  /* 0x00000016b8447c2b */ /* 0x000fd0000800007c */
[C---:B------:R-:W-:Y:S02]  /*e2490*/  DFMA R182, R172.reuse, 0.25, R68 ;  /* 0x3fd00000acb6782b */ /* 0x040fe40000000044 */
[----:B------:R-:W-:Y:S02]  /*e24a0*/  DFMA R68, R172, 0.5, R146 ;  /* 0x3fe00000ac44782b */ /* 0x000fe40000000092 */
[----:B------:R-:W-:Y:S02]  /*e24b0*/  DFMA R146, R184, UR20, R132 ;  /* 0x00000014b8927c2b */ /* 0x000fe40008000084 */
[----:B------:R-:W-:Y:S01]  /*e24c0*/  DFMA R132, R196, R208, R118 ;  /* 0x000000d0c484722b */ /* 0x000fe20000000076 */
[----:B------:R-:W4:Y:S01]  /*e24d0*/  LDL.LU.64 R184, [R1+0x8640] ;  /* 0x0086400001b87983 */ /* 0x000f220000300a00 */
[----:B------:R-:W-:Y:S02]  /*e24e0*/  DFMA R160, R128, UR16, R154 ;  /* 0x0000001080a07c2b */ /* 0x000fe4000800009a */
[----:B------:R-:W-:Y:S01]  /*e24f0*/  DADD R140, -R140, R84 ;  /* 0x000000008c8c7229 */ /* 0x000fe20000000154 */
[----:B------:R-:W4:Y:S01]  /*e2500*/  LDL.LU.64 R208, [R1+0x8588] ;  /* 0x0085880001d07983 */ /* 0x000f220000300a00 */
[----:B---3--:R-:W-:-:S03]  /*e2510*/  DMUL R118, R34, R158 ;  /* 0x0000009e22767228 */ /* 0x008fc60000000000 */
[----:B------:R-:W3:Y:S01]  /*e2520*/  LDL.LU.64 R34, [R1+0x88c8] ;  /* 0x0088c80001227983 */ /* 0x000ee20000300a00 */
[----:B------:R-:W-:Y:S02]  /*e2530*/  DFMA R154, -R228, R20, R194 ;  /* 0x00000014e49a722b */ /* 0x000fe400000001c2 */
[CC--:B------:R-:W-:Y:S01]  /*e2540*/  DFMA R84, -R136.reuse, R40.reuse, R232 ;  /* 0x000000288854722b */ /* 0x0c0fe200000001e8 */
[----:B------:R-:W3:Y:S01]  /*e2550*/  LDL.64 R158, [R1+0x9b00] ;  /* 0x009b0000019e7983 */ /* 0x000ee20000100a00 */
[-C--:B------:R-:W-:Y:S02]  /*e2560*/  DFMA R18, R136, R40.reuse, R160 ;  /* 0x000000288812722b */ /* 0x080fe400000000a0 */
[----:B------:R-:W-:Y:S01]  /*e2570*/  DADD R36, R2, R36 ;  /* 0x0000000002247229 */ /* 0x000fe20000000024 */
[----:B------:R-:W3:Y:S01]  /*e2580*/  LDL.LU.64 R232, [R1+0x86a0] ;  /* 0x0086a00001e87983 */ /* 0x000ee20000300a00 */
[----:B------:R-:W-:Y:S02]  /*e2590*/  DFMA R124, R136, R40, R154 ;  /* 0x00000028887c722b */ /* 0x000fe4000000009a */
[----:B------:R-:W-:-:S02]  /*e25a0*/  DADD R40, R244, R140 ;  /* 0x00000000f4287229 */ /* 0x000fc4000000008c */
[----:B------:R-:W-:Y:S01]  /*e25b0*/  DFMA R146, R170, UR18, R146 ;  /* 0x00000012aa927c2b */ /* 0x000fe20008000092 */
[----:B------:R-:W3:Y:S01]  /*e25c0*/  LDL.LU.64 R244, [R1+0x88e0] ;  /* 0x0088e00001f47983 */ /* 0x000ee20000300a00 */
[----:B--2---:R-:W-:Y:S02]  /*e25d0*/  DADD R36, R162, R36 ;  /* 0x00000000a2247229 */ /* 0x004fe40000000024 */
[C---:B------:R-:W-:Y:S01]  /*e25e0*/  DFMA R154, R2.reuse, UR30, R12 ;  /* 0x0000001e029a7c2b */ /* 0x040fe2000800000c */
[----:B------:R-:W2:Y:S01]  /*e25f0*/  LDL.LU.64 R170, [R1+0x87f0] ;  /* 0x0087f00001aa7983 */ /* 0x000ea20000300a00 */
[----:B------:R-:W-:Y:S02]  /*e2600*/  DADD R40, -R2, R40 ;  /* 0x0000000002287229 */ /* 0x000fe40000000128 */
[----:B------:R-:W-:Y:S02]  /*e2610*/  DMUL R12, R42, R118 ;  /* 0x000000762a0c7228 */ /* 0x000fe40000000000 */
[----:B----4-:R-:W-:-:S02]  /*e2620*/  DFMA R156, -R136, R156, R248 ;  /* 0x0000009c889c722b */ /* 0x010fc400000001f8 */
[----:B------:R-:W-:Y:S01]  /*e2630*/  DADD R194, -R60, R46 ;  /* 0x000000003cc27229 */ /* 0x000fe2000000012e */
[----:B------:R0:W-:Y:S01]  /*e2640*/  STL.128 [R1+0xa990], R132 ;  /* 0x00a9908401007387 */ /* 0x0001e20000100c00 */
[C---:B------:R-:W-:Y:S02]  /*e2650*/  DADD R118, R150.reuse, R36 ;  /* 0x0000000096767229 */ /* 0x040fe40000000024 */
[----:B------:R-:W-:Y:S01]  /*e2660*/  DADD R36, -R150, R40 ;  /* 0x0000000096247229 */ /* 0x000fe20000000128 */
[----:B------:R1:W-:Y:S01]  /*e2670*/  STL.128 [R1+0xa9b0], R84 ;  /* 0x00a9b05401007387 */ /* 0x0003e20000100c00 */
[----:B------:R-:W-:Y:S02]  /*e2680*/  DADD R140, -R2, -R234 ;  /* 0x00000000028c7229 */ /* 0x000fe400000009ea */
[----:B------:R-:W-:Y:S01]  /*e2690*/  DADD R40, R12, R80 ;  /* 0x000000000c287229 */ /* 0x000fe20000000050 */
[----:B------:R-:W4:Y:S01]  /*e26a0*/  LDL.LU.64 R160, [R1+0x8558] ;  /* 0x0085580001a07983 */ /* 0x000f220000300a00 */
[----:B------:R-:W-:-:S02]  /*e26b0*/  DFMA R2, R186, UR24, R146 ;  /* 0x00000018ba027c2b */ /* 0x000fc40008000092 */
[C---:B---3--:R-:W-:Y:S01]  /*e26c0*/  DADD R248, R60.reuse, R34 ;  /* 0x000000003cf87229 */ /* 0x048fe20000000022 */
[----:B0-----:R-:W3:Y:S03]  /*e26d0*/  LDL.LU.64 R134, [R1+0x86f8] ;  /* 0x0086f80001867983 */ /* 0x001ee60000300a00 */
[----:B------:R-:W-:Y:S02]  /*e26e0*/  DADD R34, R60, R40 ;  /* 0x000000003c227229 */ /* 0x000fe40000000028 */
[----:B------:R-:W-:Y:S01]  /*e26f0*/  DFMA R40, -R58, R72, R2 ;  /* 0x000000483a28722b */ /* 0x000fe20000000102 */
[----:B-1----:R-:W4:Y:S04]  /*e2700*/  LDL.LU.64 R84, [R1+0x8580] ;  /* 0x0085800001547983 */ /* 0x002f280000300a00 */
[----:B------:R-:W2:Y:S01]  /*e2710*/  LDL.LU.64 R72, [R1+0xaad0] ;  /* 0x00aad00001487983 */ /* 0x000ea20000300a00 */
[----:B------:R-:W-:-:S02]  /*e2720*/  DFMA R64, R12, UR6, R64 ;  /* 0x000000060c407c2b */ /* 0x000fc40008000040 */
[----:B------:R-:W-:Y:S02]  /*e2730*/  DFMA R46, R226, UR4, -R10 ;  /* 0x00000004e22e7c2b */ /* 0x000fe4000800080a */
[C---:B------:R-:W-:Y:S01]  /*e2740*/  DADD R172, -R60.reuse, R244 ;  /* 0x000000003cac7229 */ /* 0x040fe200000001f4 */
[----:B------:R-:W-:Y:S01]  /*e2750*/  IMAD.MOV.U32 R86, RZ, RZ, R100 ;  /* 0x000000ffff567224 */ /* 0x000fe200078e0064 */
[----:B------:R-:W-:Y:S01]  /*e2760*/  MOV R100, R236 ;  /* 0x000000ec00647202 */ /* 0x000fe20000000f00 */
[----:B------:R-:W-:Y:S01]  /*e2770*/  IMAD.MOV.U32 R87, RZ, RZ, R101 ;  /* 0x000000ffff577224 */ /* 0x000fe200078e0065 */
[----:B------:R-:W-:Y:S01]  /*e2780*/  DFMA R244, R60, 0.5, R64 ;  /* 0x3fe000003cf4782b */ /* 0x000fe20000000040 */
[----:B------:R-:W-:Y:S01]  /*e2790*/  IMAD.MOV.U32 R101, RZ, RZ, R237 ;  /* 0x000000ffff657224 */ /* 0x000fe200078e00ed */
[----:B------:R-:W-:Y:S01]  /*e27a0*/  DFMA R64, R158, R70, R46 ;  /* 0x000000469e40722b */ /* 0x000fe2000000002e */
[----:B------:R-:W4:Y:S01]  /*e27b0*/  LDL.LU.64 R236, [R1+0x8768] ;  /* 0x0087680001ec7983 */ /* 0x000f220000300a00 */
[----:B------:R-:W-:-:S02]  /*e27c0*/  DADD R36, -R112, R36 ;  /* 0x0000000070247229 */ /* 0x000fc40000000124 */
[----:B--2---:R-:W-:Y:S01]  /*e27d0*/  DADD R46, -R232, R72 ;  /* 0x00000000e82e7229 */ /* 0x004fe20000000148 */
[----:B------:R-:W2:Y:S01]  /*e27e0*/  LDL.LU.64 R72, [R1+0xaac8] ;  /* 0x00aac80001487983 */ /* 0x000ea20000300a00 */
[C---:B------:R-:W-:Y:S02]  /*e27f0*/  DADD R108, R12.reuse, R108 ;  /* 0x000000000c6c7229 */ /* 0x040fe4000000006c */
[----:B------:R-:W-:Y:S02]  /*e2800*/  DFMA R122, R12, UR6, R122 ;  /* 0x000000060c7a7c2b */ /* 0x000fe4000800007a */
[----:B------:R-:W-:Y:S01]  /*e2810*/  DFMA R36, R58, -R170, R36 ;  /* 0x800000aa3a24722b */ /* 0x000fe20000000024 */
[----:B------:R-:W-:Y:S01]  /*e2820*/  IMAD.MOV.U32 R132, RZ, RZ, R240 ;  /* 0x000000ffff847224 */ /* 0x000fe200078e00f0 */
[----:B------:R-:W-:Y:S01]  /*e2830*/  MOV R133, R241 ;  /* 0x000000f100857202 */ /* 0x000fe20000000f00 */
[----:B------:R-:W-:Y:S01]  /*e2840*/  UMOV UR4, 0xce3718e1 ;  /* 0xce3718e100047882 */ /* 0x000fe20000000000 */
[----:B------:R-:W-:Y:S01]  /*e2850*/  UMOV UR5, 0x3d551c51 ;  /* 0x3d551c5100057882 */ /* 0x000fe20000000000 */
[C---:B------:R-:W-:Y:S01]  /*e2860*/  DADD R234, R60.reuse, R108 ;  /* 0x000000003cea7229 */ /* 0x040fe2000000006c */
[----:B------:R-:W2:Y:S01]  /*e2870*/  LDL.LU.64 R170, [R1+0x87f8] ;  /* 0x0087f80001aa7983 */ /* 0x000ea20000300a00 */
[----:B------:R-:W-:-:S02]  /*e2880*/  DFMA R240, R60, 0.5, R122 ;  /* 0x3fe000003cf0782b */ /* 0x000fc4000000007a */
[----:B------:R-:W-:Y:S02]  /*e2890*/  DFMA R2, -R158, R70, R110 ;  /* 0x000000469e02722b */ /* 0x000fe4000000016e */
[----:B------:R-:W-:Y:S02]  /*e28a0*/  DMUL R60, R70, UR4 ;  /* 0x00000004463c7c28 */ /* 0x000fe40008000000 */
[----:B------:R-:W-:Y:S01]  /*e28b0*/  DFMA R96, R58, R238, R96 ;  /* 0x000000ee3a60722b */ /* 0x000fe20000000060 */
[----:B------:R0:W-:Y:S01]  /*e28c0*/  STL.128 [R1+0xa9d0], R64 ;  /* 0x00a9d04001007387 */ /* 0x0001e20000100c00 */
[----:B---3--:R-:W-:Y:S02]  /*e28d0*/  DFMA R80, R62, -R134, R36 ;  /* 0x800000863e50722b */ /* 0x008fe40000000024 */
[----:B------:R-:W-:Y:S01]  /*e28e0*/  DFMA R36, -R142, R8, R208 ;  /* 0x000000088e24722b */ /* 0x000fe200000001d0 */
[----:B------:R-:W3:Y:S01]  /*e28f0*/  LDL.LU.64 R158, [R1+0x8718] ;  /* 0x00871800019e7983 */ /* 0x000ee20000300a00 */
[----:B------:R-:W-:-:S03]  /*e2900*/  DADD R108, R206, R68 ;  /* 0x00000000ce6c7229 */ /* 0x000fc60000000044 */
[----:B------:R-:W3:Y:S01]  /*e2910*/  LDL.LU.64 R208, [R1+0x8598] ;  /* 0x0085980001d07983 */ /* 0x000ee20000300a00 */
[----:B----4-:R-:W-:Y:S02]  /*e2920*/  DFMA R68, -R62, R236, R40 ;  /* 0x000000ec3e44722b */ /* 0x010fe40000000128 */
[----:B------:R-:W-:Y:S01]  /*e2930*/  DFMA R40, R232, 2, R184 ;  /* 0x40000000e828782b */ /* 0x000fe200000000b8 */
[----:B------:R-:W4:Y:S01]  /*e2940*/  LDL.64 R142, [R1+0x8b90] ;  /* 0x008b9000018e7983 */ /* 0x000f220000100a00 */
[CC--:B------:R-:W-:Y:S02]  /*e2950*/  DFMA R70, R196.reuse, -R60.reuse, R2 ;  /* 0x8000003cc446722b */ /* 0x0c0fe40000000002 */
[CC--:B------:R-:W-:Y:S01]  /*e2960*/  DFMA R2, R196.reuse, -R60.reuse, R80 ;  /* 0x8000003cc402722b */ /* 0x0c0fe20000000050 */
[----:B0-----:R-:W4:Y:S01]  /*e2970*/  LDL.64 R66, [R1+0x9cc8] ;  /* 0x009cc80001427983 */ /* 0x001f220000100a00 */
[----:B------:R-:W-:Y:S02]  /*e2980*/  DFMA R236, R196, R60, -R48 ;  /* 0x0000003cc4ec722b */ /* 0x000fe40000000830 */
[----:B------:R-:W-:Y:S01]  /*e2990*/  DADD R60, -R184, R46 ;  /* 0x00000000b83c7229 */ /* 0x000fe2000000012e */
[----:B------:R-:W4:Y:S01]  /*e29a0*/  LDL.64 R64, [R1+0xa298] ;  /* 0x00a2980001407983 */ /* 0x000f220000100a00 */
[----:B------:R-:W-:-:S02]  /*e29b0*/  DFMA R8, R226, UR44, R48 ;  /* 0x0000002ce2087c2b */ /* 0x000fc40008000030 */
[----:B------:R-:W-:Y:S01]  /*e29c0*/  DADD R46, -R184, -R54 ;  /* 0x00000000b82e7229 */ /* 0x000fe20000000936 */
[----:B------:R-:W-:Y:S01]  /*e29d0*/  UMOV UR20, 0xcccccccd ;  /* 0xcccccccd00147882 */ /* 0x000fe20000000000 */
[C---:B------:R-:W-:Y:S01]  /*e29e0*/  DADD R40, R54.reuse, R40 ;  /* 0x0000000036287229 */ /* 0x040fe20000000028 */
[----:B------:R-:W4:Y:S01]  /*e29f0*/  LDL.64 R184, [R1+0x9958] ;  /* 0x0099580001b87983 */ /* 0x000f220000100a00 */
[----:B------:R-:W-:Y:S02]  /*e2a00*/  DFMA R80, R54, 3, R160 ;  /* 0x400800003650782b */ /* 0x000fe400000000a0 */
[-C--:B------:R-:W-:Y:S01]  /*e2a10*/  DFMA R48, R58, -R238.reuse, R126 ;  /* 0x800000ee3a30722b */ /* 0x080fe2000000007e */
[----:B------:R-:W4:Y:S01]  /*e2a20*/  LDL.LU.64 R160, [R1+0x8a90] ;  /* 0x008a900001a07983 */ /* 0x000f220000300a00 */
[----:B------:R-:W-:Y:S02]  /*e2a30*/  DADD R54, R54, R84 ;  /* 0x0000000036367229 */ /* 0x000fe40000000054 */
[----:B------:R-:W-:Y:S01]  /*e2a40*/  DFMA R110, R58, R238, R70 ;  /* 0x000000ee3a6e722b */ /* 0x000fe20000000046 */
[----:B------:R-:W4:Y:S03]  /*e2a50*/  LDL.64 R84, [R1+0x9de8] ;  /* 0x009de80001547983 */ /* 0x000f260000100a00 */
[-C--:B------:R-:W-:Y:S01]  /*e2a60*/  DFMA R70, R62, -R94.reuse, R48 ;  /* 0x8000005e3e46722b */ /* 0x080fe20000000030 */
[----:B------:R-:W-:Y:S01]  /*e2a70*/  UMOV UR21, 0x3fdccccc ;  /* 0x3fdccccc00157882 */ /* 0x000fe20000000000 */
[----:B------:R-:W-:Y:S01]  /*e2a80*/  DADD R54, R22, R54 ;  /* 0x0000000016367229 */ /* 0x000fe20000000036 */
[----:B------:R-:W4:Y:S01]  /*e2a90*/  LDL.64 R126, [R1+0x8b58] ;  /* 0x008b5800017e7983 */ /* 0x000f220000100a00 */
[----:B------:R-:W-:-:S02]  /*e2aa0*/  DFMA R110, R62, R94, R110 ;  /* 0x0000005e3e6e722b */ /* 0x000fc4000000006e */
[----:B------:R-:W-:Y:S01]  /*e2ab0*/  DFMA R62, R62, R94, R96 ;  /* 0x0000005e3e3e722b */ /* 0x000fe20000000060 */
[----:B------:R-:W4:Y:S01]  /*e2ac0*/  LDL.64 R226, [R1+0x8b20] ;  /* 0x008b200001e27983 */ /* 0x000f220000100a00 */
[-C--:B------:R-:W-:Y:S02]  /*e2ad0*/  DFMA R58, R136, R82.reuse, R68 ;  /* 0x00000052883a722b */ /* 0x080fe40000000044 */
[----:B------:R-:W-:Y:S01]  /*e2ae0*/  DADD R68, R106, R38 ;  /* 0x000000006a447229 */ /* 0x000fe20000000026 */
[----:B------:R-:W4:Y:S01]  /*e2af0*/  LDL.LU.64 R96, [R1+0x8750] ;  /* 0x0087500001607983 */ /* 0x000f220000300a00 */
[----:B------:R-:W-:Y:S02]  /*e2b00*/  DADD R38, R44, R54 ;  /* 0x000000002c267229 */ /* 0x000fe40000000036 */
[----:B------:R-:W-:Y:S01]  /*e2b10*/  DADD R54, R212, R62 ;  /* 0x00000000d4367229 */ /* 0x000fe2000000003e */
[----:B------:R-:W4:Y:S04]  /*e2b20*/  LDL.LU.64 R206, [R1+0x8a00] ;  /* 0x008a000001ce7983 */ /* 0x000f280000300a00 */
[----:B------:R-:W4:Y:S01]  /*e2b30*/  LDL.LU.64 R212, [R1+0xaab8] ;  /* 0x00aab80001d47983 */ /* 0x000f220000300a00 */
[----:B--2---:R-:W-:-:S03]  /*e2b40*/  DFMA R134, -R136, R82, R72 ;  /* 0x000000528886722b */ /* 0x004fc60000000148 */
[----:B------:R-:W2:Y:S01]  /*e2b50*/  LDL.LU.64 R72, [R1+0xaac0] ;  /* 0x00aac00001487983 */ /* 0x000ea20000300a00 */
[----:B------:R-:W-:Y:S02]  /*e2b60*/  DFMA R82, R166, R14, R210 ;  /* 0x0000000ea652722b */ /* 0x000fe400000000d2 */
[----:B------:R-:W-:Y:S02]  /*e2b70*/  DADD R48, -R230, -R44 ;  /* 0x00000000e6307229 */ /* 0x000fe4000000092c */
[----:B------:R-:W-:Y:S02]  /*e2b80*/  DFMA R44, R130, R6, R68 ;  /* 0x00000006822c722b */ /* 0x000fe40000000044 */
[CC--:B---3--:R-:W-:Y:S02]  /*e2b90*/  DFMA R68, -R88.reuse, R16.reuse, R208 ;  /* 0x000000105844722b */ /* 0x0c8fe400000001d0 */
[----:B------:R-:W-:Y:S02]  /*e2ba0*/  DFMA R16, R88, R16, R82 ;  /* 0x000000105810722b */ /* 0x000fe40000000052 */
[----:B------:R-:W-:-:S02]  /*e2bb0*/  DFMA R82, R176, R90, R50 ;  /* 0x0000005ab052722b */ /* 0x000fc40000000032 */
[----:B------:R-:W-:-:S08]  /*e2bc0*/  DFMA R62, R176, -R90, R242 ;  /* 0x8000005ab03e722b */ /* 0x000fd000000000f2 */
[-C--:B----4-:R-:W-:Y:S02]  /*e2bd0*/  DFMA R208, -R184, R176.reuse, R62 ;  /* 0x000000b0b8d0722b */ /* 0x090fe4000000013e */
[----:B------:R-:W-:Y:S01]  /*e2be0*/  DADD R94, -R30, R160 ;  /* 0x000000001e5e7229 */ /* 0x000fe200000001a0 */
[----:B------:R-:W3:Y:S01]  /*e2bf0*/  LDL.LU.64 R160, [R1+0x88e8] ;  /* 0x0088e80001a07983 */ /* 0x000ee20000300a00 */
[----:B------:R-:W-:-:S03]  /*e2c00*/  DFMA R210, R184, R176, R44 ;  /* 0x000000b0b8d2722b */ /* 0x000fc6000000002c */
[----:B------:R-:W4:Y:S01]  /*e2c10*/  LDL.LU.64 R184, [R1+0x8420] ;  /* 0x0084200001b87983 */ /* 0x000f220000300a00 */
[----:B------:R-:W-:Y:S02]  /*e2c20*/  DFMA R44, R24, 3, R52 ;  /* 0x40080000182c782b */ /* 0x000fe40000000034 */
[----:B------:R-:W-:Y:S02]  /*e2c30*/  DFMA R176, R176, -R90, R70 ;  /* 0x8000005ab0b0722b */ /* 0x000fe40000000046 */
[----:B------:R-:W-:Y:S02]  /*e2c40*/  DFMA R70, R116, R178, R170 ;  /* 0x000000b27446722b */ /* 0x000fe400000000aa */
[----:B------:R-:W-:Y:S01]  /*e2c50*/  DFMA R52, R4, R28, R16 ;  /* 0x0000001c0434722b */ /* 0x000fe20000000010 */
[----:B------:R-:W3:Y:S01]  /*e2c60*/  LDL.64 R170, [R1+0x8af8] ;  /* 0x008af80001aa7983 */ /* 0x000ee20000100a00 */
[----:B------:R-:W-:Y:S02]  /*e2c70*/  DFMA R62, R212, 0.25, R108 ;  /* 0x3fd00000d43e782b */ /* 0x000fe4000000006c */
[----:B--2---:R-:W-:-:S08]  /*e2c80*/  DFMA R50, R142, R72, R54 ;  /* 0x000000488e32722b */ /* 0x004fd00000000036 */
[----:B------:R-:W-:Y:S02]  /*e2c90*/  DFMA R54, R116, R178, R50 ;  /* 0x000000b27436722b */ /* 0x000fe40000000032 */
[----:B------:R-:W-:Y:S01]  /*e2ca0*/  DADD R50, -R26, -R24 ;  /* 0x000000001a327229 */ /* 0x000fe20000000918 */
[----:B------:R-:W2:Y:S04]  /*e2cb0*/  LDL.LU.64 R116, [R1+0xaab0] ;  /* 0x00aab00001747983 */ /* 0x000ea80000300a00 */
[----:B------:R-:W4:Y:S01]  /*e2cc0*/  LDL.LU.64 R26, [R1+0xaaa8] ;  /* 0x00aaa800011a7983 */ /* 0x000f220000300a00 */
[----:B------:R-:W-:Y:S02]  /*e2cd0*/  DADD R24, R24, R38 ;  /* 0x0000000018187229 */ /* 0x000fe40000000026 */
[----:B------:R-:W-:Y:S01]  /*e2ce0*/  DFMA R38, -R4, R28, R62 ;  /* 0x0000001c0426722b */ /* 0x000fe2000000013e */
[----:B------:R-:W2:Y:S01]  /*e2cf0*/  LDL.LU.64 R4, [R1+0xaaa0] ;  /* 0x00aaa00001047983 */ /* 0x000ea20000300a00 */
[----:B------:R-:W-:-:S02]  /*e2d00*/  DFMA R30, R30, UR28, R54 ;  /* 0x0000001c1e1e7c2b */ /* 0x000fc40008000036 */
[----:B------:R-:W-:Y:S02]  /*e2d10*/  DFMA R54, -R66, R196, R2 ;  /* 0x000000c44236722b */ /* 0x000fe40000000102 */
[----:B------:R-:W-:Y:S02]  /*e2d20*/  DFMA R20, R228, R20, R52 ;  /* 0x00000014e414722b */ /* 0x000fe40000000034 */
[-C--:B------:R-:W-:Y:S01]  /*e2d30*/  DFMA R16, R66, R196.reuse, R60 ;  /* 0x000000c44210722b */ /* 0x080fe2000000003c */
[----:B------:R-:W2:Y:S03]  /*e2d40*/  LDL.LU.64 R228, [R1+0x8428] ;  /* 0x0084280001e47983 */ /* 0x000ea60000300a00 */
[----:B------:R-:W-:Y:S01]  /*e2d50*/  DFMA R196, -R164, R196, R54 ;  /* 0x000000c4a4c4722b */ /* 0x000fe20000000136 */
[----:B------:R-:W2:Y:S01]  /*e2d60*/  LDL.LU.64 R66, [R1+0x85e0] ;  /* 0x0085e00001427983 */ /* 0x000ea20000300a00 */
[----:B------:R-:W-:-:S02]  /*e2d70*/  DFMA R54, -R130, R6, R158 ;  /* 0x000000068236722b */ /* 0x000fc4000000019e */
[----:B------:R-:W-:Y:S01]  /*e2d80*/  DADD R190, -R186, R190 ;  /* 0x00000000babe7229 */ /* 0x000fe200000001be */
[----:B------:R-:W2:Y:S01]  /*e2d90*/  LDL.LU.64 R164, [R1+0xaa98] ;  /* 0x00aa980001a47983 */ /* 0x000ea20000300a00 */
[----:B------:R-:W-:-:S03]  /*e2da0*/  DFMA R146, R150, UR20, R154 ;  /* 0x0000001496927c2b */ /* 0x000fc6000800009a */
[----:B------:R-:W2:Y:S01]  /*e2db0*/  LDL.LU.64 R150, [R1+0x8a80] ;  /* 0x008a800001967983 */ /* 0x000ea20000300a00 */
[----:B------:R-:W-:-:S03]  /*e2dc0*/  DADD R108, R200, R114 ;  /* 0x00000000c86c7229 */ /* 0x000fc60000000072 */
[----:B------:R-:W2:Y:S04]  /*e2dd0*/  LDL.LU.64 R186, [R1+0x87c0] ;  /* 0x0087c00001ba7983 */ /* 0x000ea80000300a00 */
[----:B------:R-:W2:Y:S04]  /*e2de0*/  LDL.LU.64 R154, [R1+0x8680] ;  /* 0x00868000019a7983 */ /* 0x000ea80000300a00 */
[----:B------:R-:W2:Y:S01]  /*e2df0*/  LDL.LU.64 R158, [R1+0x8628] ;  /* 0x00862800019e7983 */ /* 0x000ea20000300a00 */
[----:B----4-:R-:W-:Y:S02]  /*e2e00*/  DMUL R2, R84, R26 ;  /* 0x0000001a54027228 */ /* 0x010fe40000000000 */
[----:B------:R-:W-:-:S06]  /*e2e10*/  DADD R26, R106, R30 ;  /* 0x000000006a1a7229 */ /* 0x000fcc000000001e */
[----:B------:R-:W-:Y:S01]  /*e2e20*/  DADD R52, R2, R168 ;  /* 0x0000000002347229 */ /* 0x000fe200000000a8 */
[----:B------:R-:W4:Y:S01]  /*e2e30*/  LDL.LU.64 R106, [R1+0xaa90] ;  /* 0x00aa9000016a7983 */ /* 0x000f220000300a00 */
[----:B------:R-:W-:Y:S02]  /*e2e40*/  DFMA R6, R130, R6, R26 ;  /* 0x000000068206722b */ /* 0x000fe4000000001a */
[----:B------:R-:W-:Y:S01]  /*e2e50*/  DMUL R30, R64, R184 ;  /* 0x000000b8401e7228 */ /* 0x000fe20000000000 */
[----:B------:R-:W4:Y:S03]  /*e2e60*/  LDL.LU.64 R130, [R1+0xaa88] ;  /* 0x00aa880001827983 */ /* 0x000f260000300a00 */
[----:B------:R-:W-:Y:S01]  /*e2e70*/  DADD R62, R32, R52 ;  /* 0x00000000203e7229 */ /* 0x000fe20000000034 */
[----:B------:R-:W4:Y:S01]  /*e2e80*/  LDL.64 R64, [R1+0xa8b0] ;  /* 0x00a8b00001407983 */ /* 0x000f220000100a00 */
[----:B---3--:R-:W-:-:S02]  /*e2e90*/  DADD R52, -R224, R160 ;  /* 0x00000000e0347229 */ /* 0x008fc400000001a0 */
[-C--:B--2---:R-:W-:Y:S01]  /*e2ea0*/  DFMA R238, R116, R4.reuse, R6 ;  /* 0x0000000474ee722b */ /* 0x084fe20000000006 */
[----:B------:R-:W2:Y:S05]  /*e2eb0*/  LDL.LU.64 R160, [R1+0x86d8] ;  /* 0x0086d80001a07983 */ /* 0x000eaa0000300a00 */
[----:B------:R-:W-:Y:S02]  /*e2ec0*/  DADD R114, -R202, R52 ;  /* 0x00000000ca727229 */ /* 0x000fe40000000134 */
[----:B------:R-:W-:Y:S01]  /*e2ed0*/  DFMA R52, -R116, R4, R202 ;  /* 0x000000047434722b */ /* 0x000fe200000001ca */
[----:B------:R-:W3:Y:S01]  /*e2ee0*/  LDL.LU.64 R116, [R1+0xaa80] ;  /* 0x00aa800001747983 */ /* 0x000ee20000300a00 */
[----:B------:R-:W-:-:S02]  /*e2ef0*/  DADD R24, R220, R24 ;  /* 0x00000000dc187229 */ /* 0x000fc40000000018 */
[----:B------:R-:W-:-:S06]  /*e2f00*/  DADD R60, R2, R138 ;  /* 0x00000000023c7229 */ /* 0x000fcc000000008a */
[----:B------:R-:W-:Y:S02]  /*e2f10*/  DADD R24, R2, R24 ;  /* 0x0000000002187229 */ /* 0x000fe40000000018 */
[C---:B------:R-:W-:Y:S02]  /*e2f20*/  DADD R26, R32.reuse, R44 ;  /* 0x00000000201a7229 */ /* 0x040fe4000000002c */
[----:B------:R-:W-:-:S04]  /*e2f30*/  DADD R88, R32, R60 ;  /* 0x0000000020587229 */ /* 0x000fc8000000003c */
[----:B------:R-:W-:Y:S02]  /*e2f40*/  DADD R44, R32, R24 ;  /* 0x00000000202c7229 */ /* 0x000fe40000000018 */
[----:B------:R-:W-:Y:S02]  /*e2f50*/  DFMA R24, R30, 2, R32 ;  /* 0x400000001e18782b */ /* 0x000fe40000000020 */
[----:B------:R-:W-:Y:S02]  /*e2f60*/  DADD R60, -R204, -R30 ;  /* 0x00000000cc3c7229 */ /* 0x000fe4000000091e */
[C---:B------:R-:W-:Y:S01]  /*e2f70*/  DADD R26, R30.reuse, R26 ;  /* 0x000000001e1a7229 */ /* 0x040fe2000000001a */
[----:B------:R-:W3:Y:S01]  /*e2f80*/  LDL.LU.64 R204, [R1+0x8560] ;  /* 0x0085600001cc7983 */ /* 0x000ee20000300a00 */
[C---:B------:R-:W-:Y:S02]  /*e2f90*/  DADD R168, R30.reuse, R62 ;  /* 0x000000001ea87229 */ /* 0x040fe4000000003e */
[----:B------:R-:W-:-:S02]  /*e2fa0*/  DFMA R184, R30, 2, R88 ;  /* 0x400000001eb8782b */ /* 0x000fc40000000058 */
[----:B------:R-:W-:Y:S02]  /*e2fb0*/  DADD R32, R30, R44 ;  /* 0x000000001e207229 */ /* 0x000fe4000000002c */
[----:B------:R-:W-:Y:S02]  /*e2fc0*/  DFMA R122, R170, -R186, R150 ;  /* 0x800000baaa7a722b */ /* 0x000fe40000000096 */
[----:B------:R-:W-:Y:S01]  /*e2fd0*/  DFMA R30, -R166, R14, R58 ;  /* 0x0000000ea61e722b */ /* 0x000fe2000000013a */
[----:B------:R-:W3:Y:S01]  /*e2fe0*/  LDL.LU.64 R186, [R1+0x85b8] ;  /* 0x0085b80001ba7983 */ /* 0x000ee20000300a00 */
[----:B------:R-:W-:-:S03]  /*e2ff0*/  DADD R6, R22, R76 ;  /* 0x0000000016067229 */ /* 0x000fc6000000004c */
[----:B------:R-:W3:Y:S01]  /*e3000*/  LDL.LU.64 R14, [R1+0xaa78] ;  /* 0x00aa7800010e7983 */ /* 0x000ee20000300a00 */
[----:B------:R-:W-:Y:S02]  /*e3010*/  DFMA R230, R22, 2, R40 ;  /* 0x4000000016e6782b */ /* 0x000fe40000000028 */
[CC--:B------:R-:W-:Y:S01]  /*e3020*/  DFMA R76, -R198.reuse, R120.reuse, R154 ;  /* 0x00000078c64c722b */ /* 0x0c0fe2000000019a */
[----:B------:R-:W3:Y:S01]  /*e3030*/  LDL.LU.64 R170, [R1+0x8600] ;  /* 0x0086000001aa7983 */ /* 0x000ee20000300a00 */
[----:B------:R-:W-:-:S03]  /*e3040*/  DFMA R120, R198, R120, R158 ;  /* 0x00000078c678722b */ /* 0x000fc6000000009e */
[----:B------:R-:W3:Y:S04]  /*e3050*/  LDL.LU.64 R154, [R1+0x8940] ;  /* 0x00894000019a7983 */ /* 0x000ee80000300a00 */
[----:B------:R-:W3:Y:S04]  /*e3060*/  LDL.LU.64 R158, [R1+0x8540] ;  /* 0x00854000019e7983 */ /* 0x000ee80000300a00 */
[----:B------:R-:W3:Y:S01]  /*e3070*/  LDL.LU.64 R150, [R1+0x8430] ;  /* 0x0084300001967983 */ /* 0x000ee20000300a00 */
[----:B----4-:R-:W-:-:S03]  /*e3080*/  DMUL R4, R64, R228 ;  /* 0x000000e440047228 */ /* 0x010fc60000000000 */
[----:B------:R-:W4:Y:S04]  /*e3090*/  LDL.LU.64 R166, [R1+0xaa70] ;  /* 0x00aa700001a67983 */ /* 0x000f280000300a00 */
[----:B------:R-:W4:Y:S01]  /*e30a0*/  LDL.64 R228, [R1+0x8ba8] ;  /* 0x008ba80001e47983 */ /* 0x000f220000100a00 */
[----:B--2---:R-:W-:-:S03]  /*e30b0*/  DFMA R40, R164, -R126, R160 ;  /* 0x8000007ea428722b */ /* 0x004fc600000000a0 */
[----:B------:R-:W2:Y:S01]  /*e30c0*/  LDL.LU.64 R64, [R1+0x8570] ;  /* 0x0085700001407983 */ /* 0x000ea20000300a00 */
[----:B---3--:R-:W-:-:S03]  /*e30d0*/  DADD R160, -R116, R102 ;  /* 0x0000000074a07229 */ /* 0x008fc60000000166 */
[----:B------:R-:W3:Y:S01]  /*e30e0*/  LDL.LU.64 R102, [R1+0x8950] ;  /* 0x0089500001667983 */ /* 0x000ee20000300a00 */
[----:B------:R-:W-:Y:S02]  /*e30f0*/  DADD R28, -R200, R104 ;  /* 0x00000000c81c7229 */ /* 0x000fe40000000168 */
[----:B------:R-:W-:Y:S01]  /*e3100*/  DADD R44, -R232, -R22 ;  /* 0x00000000e82c7229 */ /* 0x000fe20000000916 */
[----:B------:R-:W2:Y:S01]  /*e3110*/  LDL.LU.64 R104, [R1+0x8800] ;  /* 0x0088000001687983 */ /* 0x000ea20000300a00 */
[----:B------:R-:W-:Y:S02]  /*e3120*/  DFMA R232, R22, 2, R80 ;  /* 0x4000000016e8782b */ /* 0x000fe40000000050 */
[----:B------:R-:W-:Y:S01]  /*e3130*/  DFMA R22, R250, 0.25, R36 ;  /* 0x3fd00000fa16782b */ /* 0x000fe20000000024 */
[----:B------:R-:W2:Y:S01]  /*e3140*/  LDL.LU.64 R200, [R1+0x8530] ;  /* 0x0085300001c87983 */ /* 0x000ea20000300a00 */
[----:B------:R-:W-:Y:S02]  /*e3150*/  DADD R28, -R202, R28 ;  /* 0x00000000ca1c7229 */ /* 0x000fe4000000011c */
[----:B------:R-:W-:-:S02]  /*e3160*/  DFMA R80, -R226, R164, R40 ;  /* 0x000000a4e250722b */ /* 0x000fc40000000128 */
[----:B------:R-:W-:Y:S02]  /*e3170*/  DFMA R40, R164, R126, R96 ;  /* 0x0000007ea428722b */ /* 0x000fe40000000060 */
[----:B------:R-:W-:Y:S01]  /*e3180*/  DFMA R164, R226, R164, R22 ;  /* 0x000000a4e2a4722b */ /* 0x000fe20000000016 */
[----:B------:R-:W2:Y:S01]  /*e3190*/  LDL.LU.64 R126, [R1+0x8958] ;  /* 0x00895800017e7983 */ /* 0x000ea20000300a00 */
[----:B------:R-:W-:Y:S02]  /*e31a0*/  DADD R62, R112, R118 ;  /* 0x00000000703e7229 */ /* 0x000fe40000000076 */
[----:B------:R-:W-:Y:S02]  /*e31b0*/  DFMA R30, R218, UR14, R30 ;  /* 0x0000000eda1e7c2b */ /* 0x000fe4000800001e */
[----:B------:R-:W-:Y:S02]  /*e31c0*/  DADD R242, -R130, -R106 ;  /* 0x0000000082f27229 */ /* 0x000fe4000000096a */
[----:B------:R-:W-:Y:S01]  /*e31d0*/  DFMA R90, -R136, R214, R66 ;  /* 0x000000d6885a722b */ /* 0x000fe20000000142 */
[----:B------:R-:W2:Y:S01]  /*e31e0*/  LDL.LU.64 R130, [R1+0x8620] ;  /* 0x0086200001827983 */ /* 0x000ea20000300a00 */
[----:B------:R-:W-:-:S03]  /*e31f0*/  DADD R116, R116, R62 ;  /* 0x0000000074747229 */ /* 0x000fc6000000003e */
[----:B------:R-:W2:Y:S04]  /*e3200*/  LDL.64 R62, [R1+0xa368] ;  /* 0x00a36800013e7983 */ /* 0x000ea80000100a00 */
[----:B------:R-:W2:Y:S01]  /*e3210*/  LDL.LU.64 R66, [R1+0x8760] ;  /* 0x0087600001427983 */ /* 0x000ea20000300a00 */
[----:B------:R-:W-:Y:S02]  /*e3220*/  DFMA R96, R78, UR22, R154 ;  /* 0x000000164e607c2b */ /* 0x000fe4000800009a */
[----:B------:R-:W-:Y:S01]  /*e3230*/  DADD R162, -R162, R140 ;  /* 0x00000000a2a27229 */ /* 0x000fe2000000018c */
[----:B------:R-:W2:Y:S01]  /*e3240*/  LDL.LU.64 R78, [R1+0xaa48] ;  /* 0x00aa4800014e7983 */ /* 0x000ea20000300a00 */
[C---:B------:R-:W-:Y:S02]  /*e3250*/  DFMA R178, R158.reuse, UR42, R192 ;  /* 0x0000002a9eb27c2b */ /* 0x040fe400080000c0 */
[----:B------:R-:W-:Y:S01]  /*e3260*/  DADD R154, -R158, R246 ;  /* 0x000000009e9a7229 */ /* 0x000fe200000001f6 */
[----:B------:R-:W-:Y:S01]  /*e3270*/  STL.64 [R1+0x8448], R134 ;  /* 0x0084488601007387 */ /* 0x000fe20000100a00 */
[----:B------:R-:W-:-:S02]  /*e3280*/  DFMA R88, -R136, R150, R98 ;  /* 0x000000968858722b */ /* 0x000fc40000000162 */
[CC--:B------:R-:W-:Y:S01]  /*e3290*/  DFMA R22, R136.reuse, R150.reuse, R206 ;  /* 0x000000968816722b */ /* 0x0c0fe200000000ce */
[----:B------:R-:W2:Y:S01]  /*e32a0*/  LDL.LU.64 R98, [R1+0xaa58] ;  /* 0x00aa580001627983 */ /* 0x000ea20000300a00 */
[----:B------:R-:W-:-:S03]  /*e32b0*/  DFMA R36, R136, R150, R30 ;  /* 0x000000968824722b */ /* 0x000fc6000000001e */
[----:B------:R-:W2:Y:S04]  /*e32c0*/  LDL.LU.64 R136, [R1+0xaa50] ;  /* 0x00aa500001887983 */ /* 0x000ea80000300a00 */
[----:B------:R-:W2:Y:S01]  /*e32d0*/  LDL.LU.64 R206, [R1+0x8538] ;  /* 0x0085380001ce7983 */ /* 0x000ea20000300a00 */
[CCC-:B----4-:R-:W-:Y:S02]  /*e32e0*/  DFMA R58, -R228.reuse, R14.reuse, -R186.reuse ;  /* 0x0000000ee43a722b */ /* 0x1d0fe400000009ba */
[CC--:B------:R-:W-:Y:S01]  /*e32f0*/  DFMA R226, R228.reuse, R14.reuse, R186 ;  /* 0x0000000ee4e2722b */ /* 0x0c0fe200000000ba */
[----:B------:R0:W-:Y:S01]  /*e3300*/  STL.128 [R1+0xa960], R164 ;  /* 0x00a960a401007387 */ /* 0x0001e20000100c00 */
[----:B------:R-:W-:Y:S02]  /*e3310*/  DFMA R228, R228, R14, R170 ;  /* 0x0000000ee4e4722b */ /* 0x000fe400000000aa */
[C---:B------:R-:W-:Y:S01]  /*e3320*/  DADD R14, -R12.reuse, R28 ;  /* 0x000000000c0e7229 */ /* 0x040fe2000000011c */
[----:B------:R-:W4:Y:S01]  /*e3330*/  LDL.LU.64 R186, [R1+0x8a10] ;  /* 0x008a100001ba7983 */ /* 0x000f220000300a00 */
[----:B------:R-:W-:-:S02]  /*e3340*/  DFMA R28, R12, UR6, R188 ;  /* 0x000000060c1c7c2b */ /* 0x000fc400080000bc */
[-C--:B------:R-:W-:Y:S01]  /*e3350*/  DFMA R188, R142, R72.reuse, R16 ;  /* 0x000000488ebc722b */ /* 0x080fe20000000010 */
[----:B------:R-:W4:Y:S01]  /*e3360*/  LDL.LU.64 R170, [R1+0x8758] ;  /* 0x0087580001aa7983 */ /* 0x000f220000300a00 */
[----:B---3--:R-:W-:Y:S02]  /*e3370*/  DADD R158, -R12, R102 ;  /* 0x000000000c9e7229 */ /* 0x008fe40000000166 */
[----:B------:R-:W-:Y:S01]  /*e3380*/  DFMA R72, -R142, R72, R222 ;  /* 0x000000488e48722b */ /* 0x000fe200000001de */
[----:B------:R-:W3:Y:S04]  /*e3390*/  LDL.LU.64 R102, [R1+0x8550] ;  /* 0x0085500001667983 */ /* 0x000ee80000300a00 */
[----:B------:R-:W3:Y:S01]  /*e33a0*/  LDL.LU.64 R222, [R1+0xaa40] ;  /* 0x00aa400001de7983 */ /* 0x000ee20000300a00 */
[----:B--2---:R-:W-:-:S03]  /*e33b0*/  DADD R106, -R218, R64 ;  /* 0x00000000da6a7229 */ /* 0x004fc60000000140 */
[----:B------:R-:W2:Y:S04]  /*e33c0*/  LDL.LU.64 R218, [R1+0xaa68] ;  /* 0x00aa680001da7983 */ /* 0x000ea80000300a00 */
[----:B------:R-:W2:Y:S01]  /*e33d0*/  LDL.LU.64 R64, [R1+0x8a18] ;  /* 0x008a180001407983 */ /* 0x000ea20000300a00 */
[----:B------:R-:W-:Y:S02]  /*e33e0*/  DADD R150, R12, R174 ;  /* 0x000000000c967229 */ /* 0x000fe400000000ae */
[----:B------:R-:W-:Y:S01]  /*e33f0*/  DADD R30, R126, R104 ;  /* 0x000000007e1e7229 */ /* 0x000fe20000000068 */
[----:B------:R-:W2:Y:S01]  /*e3400*/  LDL.LU.64 R214, [R1+0xaa60] ;  /* 0x00aa600001d67983 */ /* 0x000ea20000300a00 */
[----:B------:R-:W-:Y:S02]  /*e3410*/  DFMA R104, R112, UR18, R146 ;  /* 0x0000001270687c2b */ /* 0x000fe40008000092 */
[----:B------:R-:W-:-:S02]  /*e3420*/  DFMA R126, R212, 0.25, R182 ;  /* 0x3fd00000d47e782b */ /* 0x000fc400000000b6 */
[----:B------:R-:W-:Y:S01]  /*e3430*/  DFMA R192, R216, R42, R200 ;  /* 0x0000002ad8c0722b */ /* 0x000fe200000000c8 */
[----:B0-----:R-:W-:Y:S01]  /*e3440*/  IMAD.MOV.U32 R164, RZ, RZ, R86 ;  /* 0x000000ffffa47224 */ /* 0x001fe200078e0056 */
[----:B------:R-:W-:Y:S01]  /*e3450*/  DFMA R174, R112, UR8, R40 ;  /* 0x0000000870ae7c2b */ /* 0x000fe20008000028 */
[----:B------:R-:W2:Y:S01]  /*e3460*/  LDL.LU.64 R216, [R1+0x8968] ;  /* 0x0089680001d87983 */ /* 0x000ea20000300a00 */
[----:B------:R-:W-:Y:S01]  /*e3470*/  DFMA R146, R144, UR40, R190 ;  /* 0x0000002890927c2b */ /* 0x000fe200080000be */
[----:B------:R-:W-:Y:S01]  /*e3480*/  IMAD.MOV.U32 R165, RZ, RZ, R87 ;  /* 0x000000ffffa57224 */ /* 0x000fe200078e0057 */
[----:B------:R-:W-:Y:S01]  /*e3490*/  DFMA R140, R250, 0.5, R38 ;  /* 0x3fe00000fa8c782b */ /* 0x000fe20000000026 */
[----:B------:R-:W2:Y:S01]  /*e34a0*/  LDL.LU.64 R86, [R1+0x84e8] ;  /* 0x0084e80001567983 */ /* 0x000ea20000300a00 */
[C---:B------:R-:W-:Y:S02]  /*e34b0*/  DADD R38, R4.reuse, R24 ;  /* 0x0000000004267229 */ /* 0x040fe40000000018 */
[----:B------:R-:W-:-:S02]  /*e34c0*/  DADD R246, R4, R32 ;  /* 0x0000000004f67229 */ /* 0x000fc40000000020 */
[----:B------:R-:W-:Y:S02]  /*e34d0*/  DADD R202, R4, R184 ;  /* 0x0000000004ca7229 */ /* 0x000fe400000000b8 */
[C---:B------:R-:W-:Y:S01]  /*e34e0*/  DFMA R138, R250.reuse, 0.25, R20 ;  /* 0x3fd00000fa8a782b */ /* 0x040fe20000000014 */
[----:B------:R0:W-:Y:S01]  /*e34f0*/  STL.128 [R1+0xa950], R28 ;  /* 0x00a9501c01007387 */ /* 0x0001e20000100c00 */
[----:B------:R-:W-:-:S03]  /*e3500*/  DADD R112, -R250, R66 ;  /* 0x00000000fa707229 */ /* 0x000fc60000000142 */
[----:B------:R-:W2:Y:S01]  /*e3510*/  LDL.LU.64 R66, [R1+0x8480] ;  /* 0x0084800001427983 */ /* 0x000ea20000300a00 */
[----:B------:R-:W-:-:S03]  /*e3520*/  DFMA R212, R78, UR32, R208 ;  /* 0x000000204ed47c2b */ /* 0x000fc600080000d0 */
[----:B------:R-:W-:Y:S04]  /*e3530*/  STL.64 [R1+0x84c0], R116 ;  /* 0x0084c07401007387 */ /* 0x000fe80000100a00 */
[----:B------:R-:W2:Y:S01]  /*e3540*/  LDL.LU.64 R142, [R1+0xaa38] ;  /* 0x00aa3800018e7983 */ /* 0x000ea20000300a00 */
[----:B------:R-:W-:-:S03]  /*e3550*/  DMUL R12, R62, R136 ;  /* 0x000000883e0c7228 */ /* 0x000fc60000000000 */
[----:B0-----:R-:W2:Y:S01]  /*e3560*/  LDL.LU.64 R28, [R1+0x8930] ;  /* 0x00893000011c7983 */ /* 0x001ea20000300a00 */
[----:B------:R-:W-:-:S03]  /*e3570*/  DFMA R40, R144, UR34, -R206 ;  /* 0x0000002290287c2b */ /* 0x000fc600080008ce */
[----:B------:R-:W2:Y:S01]  /*e3580*/  LDL.LU.64 R200, [R1+0x8678] ;  /* 0x0086780001c87983 */ /* 0x000ea20000300a00 */
[----:B------:R-:W-:Y:S02]  /*e3590*/  DFMA R190, R206, 2, R22 ;  /* 0x40000000cebe782b */ /* 0x000fe40000000016 */
[----:B------:R-:W-:Y:S01]  /*e35a0*/  DFMA R206, R4, 2, R168 ;  /* 0x4000000004ce782b */ /* 0x000fe200000000a8 */
[----:B------:R-:W2:Y:S01]  /*e35b0*/  LDL.LU.64 R144, [R1+0xaa28] ;  /* 0x00aa280001907983 */ /* 0x000ea20000300a00 */
[----:B------:R-:W-:Y:S02]  /*e35c0*/  DFMA R20, R78, UR12, R204 ;  /* 0x0000000c4e147c2b */ /* 0x000fe400080000cc */
[C---:B----4-:R-:W-:Y:S01]  /*e35d0*/  DFMA R182, R128.reuse, UR14, R186 ;  /* 0x0000000e80b67c2b */ /* 0x050fe200080000ba */
[----:B------:R-:W4:Y:S01]  /*e35e0*/  LDL.64 R30, [R1+0x8488] ;  /* 0x00848800011e7983 */ /* 0x000f220000100a00 */
[----:B------:R-:W-:Y:S02]  /*e35f0*/  DFMA R186, R128, UR14, R36 ;  /* 0x0000000e80ba7c2b */ /* 0x000fe40008000024 */
[----:B---3--:R-:W-:Y:S01]  /*e3600*/  DADD R16, R222, R102 ;  /* 0x00000000de107229 */ /* 0x008fe20000000066 */
[----:B------:R-:W3:Y:S01]  /*e3610*/  LDL.LU.64 R102, [R1+0x84e0] ;  /* 0x0084e00001667983 */ /* 0x000ee20000300a00 */
[----:B--2---:R-:W-:-:S02]  /*e3620*/  DADD R62, -R218, -R4 ;  /* 0x00000000da3e7229 */ /* 0x004fc40000000904 */
[----:B------:R-:W-:-:S04]  /*e3630*/  DFMA R36, R4, 2, R26 ;  /* 0x400000000424782b */ /* 0x000fc8000000001a */
[----:B------:R-:W-:Y:S01]  /*e3640*/  DFMA R218, R78, UR32, R16 ;  /* 0x000000204eda7c2b */ /* 0x000fe20008000010 */
[----:B------:R-:W2:Y:S01]  /*e3650*/  LDL.64 R4, [R1+0x8ba0] ;  /* 0x008ba00001047983 */ /* 0x000ea20000100a00 */
[----:B------:R-:W-:-:S03]  /*e3660*/  DFMA R118, R128, UR16, R64 ;  /* 0x0000001080767c2b */ /* 0x000fc60008000040 */
[----:B------:R-:W3:Y:S04]  /*e3670*/  LDL.64 R16, [R1+0xa8c8] ;  /* 0x00a8c80001107983 */ /* 0x000ee80000100a00 */
[----:B------:R-:W2:Y:S04]  /*e3680*/  LDL.LU.64 R64, [R1+0x84d8] ;  /* 0x0084d80001407983 */ /* 0x000ea80000300a00 */
[----:B------:R-:W4:Y:S01]  /*e3690*/  LDL.LU.64 R78, [R1+0xaa20] ;  /* 0x00aa2000014e7983 */ /* 0x000f220000300a00 */
[----:B------:R-:W-:Y:S02]  /*e36a0*/  DMUL R12, R42, R12 ;  /* 0x0000000c2a0c7228 */ /* 0x000fe40000000000 */
[----:B------:R-:W-:Y:S01]  /*e36b0*/  DFMA R32, R220, 3, R230 ;  /* 0x40080000dc20782b */ /* 0x000fe200000000e6 */
[----:B------:R-:W4:Y:S05]  /*e36c0*/  LDL.LU.64 R42, [R1+0xaa30] ;  /* 0x00aa3000012a7983 */ /* 0x000f2a0000300a00 */
[----:B------:R-:W-:-:S02]  /*e36d0*/  DADD R184, -R12, R216 ;  /* 0x000000000cb87229 */ /* 0x000fc400000001d8 */
[----:B------:R-:W-:Y:S02]  /*e36e0*/  DADD R216, -R12, R14 ;  /* 0x000000000cd87229 */ /* 0x000fe4000000010e */
[----:B------:R-:W-:Y:S02]  /*e36f0*/  DMUL R14, R84, R86 ;  /* 0x00000056540e7228 */ /* 0x000fe40000000000 */
[----:B------:R-:W-:Y:S01]  /*e3700*/  DADD R170, -R128, R170 ;  /* 0x0000000080aa7229 */ /* 0x000fe200000001aa */
[----:B------:R-:W4:Y:S01]  /*e3710*/  LDL.64 R84, [R1+0x84b0] ;  /* 0x0084b00001547983 */ /* 0x000f220000100a00 */
[----:B------:R-:W-:Y:S02]  /*e3720*/  DADD R128, R12, R234 ;  /* 0x000000000c807229 */ /* 0x000fe400000000ea */
[----:B------:R-:W-:Y:S01]  /*e3730*/  DADD R234, -RZ, -R2 ;  /* 0x00000000ffea7229 */ /* 0x000fe20000000902 */
[----:B------:R-:W4:Y:S01]  /*e3740*/  LDL.64 R86, [R1+0x84b8] ;  /* 0x0084b80001567983 */ /* 0x000f220000100a00 */
[----:B------:R-:W-:-:S02]  /*e3750*/  DMUL R26, R98, R66 ;  /* 0x00000042621a7228 */ /* 0x000fc40000000000 */
[----:B---3--:R-:W-:Y:S01]  /*e3760*/  DMUL R166, R16, R102 ;  /* 0x0000006610a67228 */ /* 0x008fe20000000000 */
[----:B------:R0:W-:Y:S01]  /*e3770*/  STL.64 [R1+0x8420], R20 ;  /* 0x0084201401007387 */ /* 0x0001e20000100a00 */
[----:B------:R-:W-:Y:S02]  /*e3780*/  DADD R16, R220, R226 ;  /* 0x00000000dc107229 */ /* 0x000fe400000000e2 */
[----:B--2---:R-:W-:Y:S01]  /*e3790*/  DMUL R4, R4, R64 ;  /* 0x0000004004047228 */ /* 0x004fe20000000000 */
[----:B------:R-:W2:Y:S01]  /*e37a0*/  LDL.LU.64 R98, [R1+0xa9e0] ;  /* 0x00a9e00001627983 */ /* 0x000ea20000300a00 */
[----:B----4-:R-:W-:-:S03]  /*e37b0*/  DFMA R130, -R198, R78, R130 ;  /* 0x0000004ec682722b */ /* 0x010fc60000000182 */
[----:B------:R-:W3:Y:S01]  /*e37c0*/  LDL.128 R64, [R1+0x8470] ;  /* 0x0084700001407983 */ /* 0x000ee20000100c00 */
[CC--:B------:R-:W-:Y:S02]  /*e37d0*/  DFMA R168, R198.reuse, R78.reuse, R124 ;  /* 0x0000004ec6a8722b */ /* 0x0c0fe4000000007c */
[CC--:B------:R-:W-:Y:S02]  /*e37e0*/  DFMA R208, R198.reuse, R78.reuse, R152 ;  /* 0x0000004ec6d0722b */ /* 0x0c0fe40000000098 */
[----:B------:R-:W-:Y:S02]  /*e37f0*/  DFMA R250, R198, R78, R18 ;  /* 0x0000004ec6fa722b */ /* 0x000fe40000000012 */
[----:B------:R-:W-:Y:S01]  /*e3800*/  DADD R204, R12, R248 ;  /* 0x000000000ccc7229 */ /* 0x000fe200000000f8 */
[----:B------:R-:W4:Y:S01]  /*e3810*/  LDL.LU.64 R18, [R1+0xaa00] ;  /* 0x00aa000001127983 */ /* 0x000f220000300a00 */
[----:B------:R-:W-:Y:S02]  /*e3820*/  DADD R102, R2, R16 ;  /* 0x0000000002667229 */ /* 0x000fe40000000010 */
[----:B------:R-:W-:-:S02]  /*e3830*/  DADD R198, R4, R228 ;  /* 0x0000000004c67229 */ /* 0x000fc400000000e4 */
[C---:B------:R-:W-:Y:S02]  /*e3840*/  DFMA R22, R12.reuse, 0.5, R240 ;  /* 0x3fe000000c16782b */ /* 0x040fe400000000f0 */
[----:B------:R-:W-:Y:S02]  /*e3850*/  DFMA R24, R12, 0.5, R244 ;  /* 0x3fe000000c18782b */ /* 0x000fe400000000f4 */
[----:B------:R-:W-:Y:S01]  /*e3860*/  DADD R230, -RZ, -R4 ;  /* 0x00000000ffe67229 */ /* 0x000fe20000000904 */
[----:B------:R-:W-:Y:S01]  /*e3870*/  MOV R248, R20 ;  /* 0x0000001400f87202 */ /* 0x000fe20000000f00 */
[----:B------:R-:W-:Y:S01]  /*e3880*/  DADD R16, R14, R28 ;  /* 0x000000000e107229 */ /* 0x000fe2000000001c */
[----:B------:R-:W-:Y:S01]  /*e3890*/  IMAD.MOV.U32 R249, RZ, RZ, R21 ;  /* 0x000000fffff97224 */ /* 0x000fe200078e0015 */
[----:B------:R-:W-:Y:S01]  /*e38a0*/  DADD R228, -RZ, -R220 ;  /* 0x00000000ffe47229 */ /* 0x000fe200000009dc */
[----:B------:R-:W2:Y:S01]  /*e38b0*/  LDL.LU.64 R240, [R1+0x8928] ;  /* 0x0089280001f07983 */ /* 0x000ea20000300a00 */
[----:B------:R-:W-:-:S02]  /*e38c0*/  DFMA R4, R2, 2, R32 ;  /* 0x400000000204782b */ /* 0x000fc40000000020 */
[----:B------:R-:W-:Y:S01]  /*e38d0*/  DADD R28, R2, R232 ;  /* 0x00000000021c7229 */ /* 0x000fe200000000e8 */
[----:B------:R-:W4:Y:S04]  /*e38e0*/  LDL.LU.64 R220, [R1+0x88b0] ;  /* 0x0088b00001dc7983 */ /* 0x000f280000300a00 */
[----:B------:R-:W2:Y:S01]  /*e38f0*/  LDL.LU.64 R2, [R1+0x8910] ;  /* 0x0089100001027983 */ /* 0x000ea20000300a00 */
[----:B0-----:R-:W-:Y:S02]  /*e3900*/  DADD R20, R12, R34 ;  /* 0x000000000c147229 */ /* 0x001fe40000000022 */
[----:B------:R-:W-:Y:S02]  /*e3910*/  DADD R12, R224, R224 ;  /* 0x00000000e00c7229 */ /* 0x000fe400000000e0 */
[----:B------:R-:W-:Y:S01]  /*e3920*/  DFMA R200, R42, R136, R200 ;  /* 0x000000882ac8722b */ /* 0x000fe200000000c8 */
[----:B------:R-:W-:Y:S01]  /*e3930*/  STL.64 [R1+0x8468], R166 ;  /* 0x008468a601007387 */ /* 0x000fe20000100a00 */
[----:B------:R-:W-:-:S02]  /*e3940*/  DADD R226, -RZ, -R14 ;  /* 0x00000000ffe27229 */ /* 0x000fc4000000090e */
[----:B------:R-:W-:Y:S01]  /*e3950*/  DADD R232, -RZ, -R222 ;  /* 0x00000000ffe87229 */ /* 0x000fe200000009de */
[----:B------:R-:W2:Y:S01]  /*e3960*/  LDL.LU.64 R42, [R1+0xa9e8] ;  /* 0x00a9e800012a7983 */ /* 0x000ea20000300a00 */
[----:B------:R-:W-:Y:S02]  /*e3970*/  DADD R32, R222, R238 ;  /* 0x00000000de207229 */ /* 0x000fe400000000ee */
[----:B------:R-:W-:Y:S01]  /*e3980*/  IMAD.MOV.U32 R14, RZ, RZ, R12 ;  /* 0x000000ffff0e7224 */ /* 0x000fe200078e000c */
[----:B------:R-:W-:Y:S01]  /*e3990*/  MOV R15, R13 ;  /* 0x0000000d000f7202 */ /* 0x000fe20000000f00 */
[----:B------:R-:W-:Y:S01]  /*e39a0*/  DADD R224, -RZ, -R166 ;  /* 0x00000000ffe07229 */ /* 0x000fe200000009a6 */
[----:B------:R-:W-:Y:S04]  /*e39b0*/  STL.64 [R1+0x84a8], R102 ;  /* 0x0084a86601007387 */ /* 0x000fe80000100a00 */
[----:B------:R-:W-:Y:S04]  /*e39c0*/  STL.128 [R1+0x60], R12 ;  /* 0x0000600c01007387 */ /* 0x000fe80000100c00 */
[----:B------:R-:W2:Y:S04]  /*e39d0*/  LDL.LU.64 R78, [R1+0xa9f8] ;  /* 0x00a9f800014e7983 */ /* 0x000ea80000300a00 */
[----:B------:R-:W2:Y:S04]  /*e39e0*/  LDL.LU.64 R152, [R1+0xaa08] ;  /* 0x00aa080001987983 */ /* 0x000ea80000300a00 */
[----:B------:R-:W2:Y:S01]  /*e39f0*/  LDL.LU.64 R124, [R1+0xaa10] ;  /* 0x00aa1000017c7983 */ /* 0x000ea20000300a00 */
[----:B------:R-:W-:-:S02]  /*e3a00*/  DADD R16, R26, R16 ;  /* 0x000000001a107229 */ /* 0x000fc40000000010 */
[----:B------:R-:W-:Y:S01]  /*e3a10*/  DADD R244, -RZ, -R26 ;  /* 0x00000000fff47229 */ /* 0x000fe2000000091a */
[----:B------:R-:W-:Y:S04]  /*e3a20*/  STL.64 [R1+0x8480], R28 ;  /* 0x0084801c01007387 */ /* 0x000fe80000100a00 */
[----:B------:R-:W2:Y:S04]  /*e3a30*/  LDL.LU.64 R136, [R1+0xa9f0] ;  /* 0x00a9f00001887983 */ /* 0x000ea80000300a00 */
[----:B------:R-:W2:Y:S04]  /*e3a40*/  LDL.LU.64 R34, [R1+0xaa18] ;  /* 0x00aa180001227983 */ /* 0x000ea80000300a00 */
[----:B---3--:R0:W-:Y:S04]  /*e3a50*/  STL.128 [R1+0xa0], R64 ;  /* 0x0000a04001007387 */ /* 0x0081e80000100c00 */
[----:B------:R-:W-:Y:S04]  /*e3a60*/  STL.128 [R1+0x10], R228 ;  /* 0x000010e401007387 */ /* 0x000fe80000100c00 */
[----:B------:R-:W-:Y:S04]  /*e3a70*/  STL.128 [R1], R232 ;  /* 0x000000e801007387 */ /* 0x000fe80000100c00 */
[----:B------:R-:W-:Y:S01]  /*e3a80*/  STL.128 [R1+0x20], R224 ;  /* 0x000020e001007387 */ /* 0x000fe20000100c00 */
[----:B----4-:R-:W-:-:S02]  /*e3a90*/  DADD R220, -RZ, -R220 ;  /* 0x00000000ffdc7229 */ /* 0x010fc400000009dc */
[----:B--2---:R-:W-:-:S07]  /*e3aa0*/  DADD R222, -RZ, -R2 ;  /* 0x00000000ffde7229 */ /* 0x004fce0000000902 */
[----:B------:R-:W-:Y:S04]  /*e3ab0*/  STL.128 [R1+0x180], R220 ;  /* 0x000180dc01007387 */ /* 0x000fe80000100c00 */
[----:B------:R-:W-:Y:S04]  /*e3ac0*/  STL.128 [R1+0x160], R48 ;  /* 0x0001603001007387 */ /* 0x000fe80000100c00 */
[----:B------:R-:W-:Y:S04]  /*e3ad0*/  STL.128 [R1+0x1b0], R60 ;  /* 0x0001b03c01007387 */ /* 0x000fe80000100c00 */
[----:B------:R-:W-:Y:S04]  /*e3ae0*/  STL.128 [R1+0x1a0], R56 ;  /* 0x0001a03801007387 */ /* 0x000fe80000100c00 */
[----:B------:R1:W-:Y:S01]  /*e3af0*/  STL.128 [R1+0x80], R84 ;  /* 0x0000805401007387 */ /* 0x0003e20000100c00 */
[----:B------:R-:W-:-:S02]  /*e3b00*/  IMAD.MOV.U32 R2, RZ, RZ, R64 ;  /* 0x000000ffff027224 */ /* 0x000fc400078e0040 */
[----:B------:R-:W-:Y:S02]  /*e3b10*/  IMAD.MOV.U32 R3, RZ, RZ, R65 ;  /* 0x000000ffff037224 */ /* 0x000fe400078e0041 */
[----:B0-----:R-:W2:Y:S04]  /*e3b20*/  LDL.LU.128 R64, [R1+0xa9d0] ;  /* 0x00a9d00001407983 */ /* 0x001ea80000300c00 */
[----:B-1----:R-:W3:Y:S01]  /*e3b30*/  LDL.LU.128 R84, [R1+0xa9b0] ;  /* 0x00a9b00001547983 */ /* 0x002ee20000300c00 */
[----:B------:R-:W-:Y:S02]  /*e3b40*/  DADD R238, -RZ, -R240 ;  /* 0x00000000ffee7229 */ /* 0x000fe400000009f0 */
[----:B------:R-:W-:Y:S01]  /*e3b50*/  DADD R240, -RZ, -R18 ;  /* 0x00000000fff07229 */ /* 0x000fe20000000912 */
[----:B------:R0:W-:Y:S04]  /*e3b60*/  STL.128 [R1+0x90], R164 ;  /* 0x000090a401007387 */ /* 0x0001e80000100c00 */
[----:B------:R-:W-:Y:S04]  /*e3b70*/  STL.128 [R1+0x220], R88 ;  /* 0x0002205801007387 */ /* 0x000fe80000100c00 */
[----:B------:R-:W-:Y:S04]  /*e3b80*/  STL.128 [R1+0x130], R40 ;  /* 0x0001302801007387 */ /* 0x000fe80000100c00 */
[----:B------:R-:W-:Y:S01]  /*e3b90*/  STL.128 [R1+0x350], R160 ;  /* 0x000350a001007387 */ /* 0x000fe20000100c00 */
[----:B0-----:R-:W-:Y:S01]  /*e3ba0*/  IMAD.MOV.U32 R166, RZ, RZ, R74 ;  /* 0x000000ffffa67224 */ /* 0x001fe200078e004a */
[----:B------:R-:W-:-:S02]  /*e3bb0*/  MOV R167, R75 ;  /* 0x0000004b00a77202 */ /* 0x000fc40000000f00 */
[----:B------:R-:W4:Y:S04]  /*e3bc0*/  LDL.LU.64 R18, [R1+0xa9c0] ;  /* 0x00a9c00001127983 */ /* 0x000f280000300a00 */
[----:B------:R-:W4:Y:S01]  /*e3bd0*/  LDL.LU.64 R74, [R1+0xa9a0] ;  /* 0x00a9a000014a7983 */ /* 0x000f220000300a00 */
[----:B------:R-:W-:Y:S01]  /*e3be0*/  MOV R164, R116 ;  /* 0x0000007400a47202 */ /* 0x000fe20000000f00 */
[----:B------:R-:W-:Y:S02]  /*e3bf0*/  IMAD.MOV.U32 R165, RZ, RZ, R117 ;  /* 0x000000ffffa57224 */ /* 0x000fe400078e0075 */
[----:B------:R-:W4:Y:S04]  /*e3c00*/  LDL.LU.64 R116, [R1+0xa9a8] ;  /* 0x00a9a80001747983 */ /* 0x000f280000300a00 */
[----:B---3--:R-:W-:Y:S04]  /*e3c10*/  STL.128 [R1+0x210], R84 ;  /* 0x0002105401007387 */ /* 0x008fe80000100c00 */
[----:B------:R-:W-:Y:S04]  /*e3c20*/  STL.128 [R1+0x140], R240 ;  /* 0x000140f001007387 */ /* 0x000fe80000100c00 */
[----:B------:R-:W-:Y:S04]  /*e3c30*/  STL.128 [R1+0x170], R236 ;  /* 0x000170ec01007387 */ /* 0x000fe80000100c00 */
[----:B------:R-:W-:Y:S04]  /*e3c40*/  STL.128 [R1+0x150], R44 ;  /* 0x0001502c01007387 */ /* 0x000fe80000100c00 */
[----:B------:R-:W-:Y:S04]  /*e3c50*/  STL.128 [R1+0x240], R92 ;  /* 0x0002405c01007387 */ /* 0x000fe80000100c00 */
[----:B------:R-:W-:Y:S04]  /*e3c60*/  STL.128 [R1+0x190], R52 ;  /* 0x0001903401007387 */ /* 0x000fe80000100c00 */
[----:B------:R-:W-:Y:S04]  /*e3c70*/  STL.128 [R1+0x50], R8 ;  /* 0x0000500801007387 */ /* 0x000fe80000100c00 */
[----:B--2---:R-:W-:Y:S04]  /*e3c80*/  STL.128 [R1+0x1c0], R64 ;  /* 0x0001c04001007387 */ /* 0x004fe80000100c00 */
[----:B------:R-:W-:Y:S04]  /*e3c90*/  STL.128 [R1+0x250], R96 ;  /* 0x0002506001007387 */ /* 0x000fe80000100c00 */
[----:B------:R0:W-:Y:S04]  /*e3ca0*/  STL.128 [R1+0x230], R132 ;  /* 0x0002308401007387 */ /* 0x0001e80000100c00 */
[----:B------:R1:W-:Y:S04]  /*e3cb0*/  STL.128 [R1+0xf0], R100 ;  /* 0x0000f06401007387 */ /* 0x0003e80000100c00 */
[----:B0-----:R-:W2:Y:S04]  /*e3cc0*/  LDL.LU.128 R132, [R1+0xa990] ;  /* 0x00a9900001847983 */ /* 0x001ea80000300c00 */
[----:B-1----:R-:W3:Y:S04]  /*e3cd0*/  LDL.LU.128 R100, [R1+0xa980] ;  /* 0x00a9800001647983 */ /* 0x002ee80000300c00 */
[----:B------:R-:W-:Y:S01]  /*e3ce0*/  STL.128 [R1+0x1d0], R68 ;  /* 0x0001d04401007387 */ /* 0x000fe20000100c00 */
[----:B------:R-:W-:-:S03]  /*e3cf0*/  DADD R26, R2, R148 ;  /* 0x00000000021a7229 */ /* 0x000fc60000000094 */
[----:B------:R-:W2:Y:S04]  /*e3d00*/  LDL.LU.64 R148, [R1+0xa970] ;  /* 0x00a9700001947983 */ /* 0x000ea80000300a00 */
[----:B---3--:R-:W-:Y:S04]  /*e3d10*/  STL.128 [R1+0x260], R100 ;  /* 0x0002606401007387 */ /* 0x008fe80000100c00 */
[----:B------:R-:W-:Y:S04]  /*e3d20*/  STL.128 [R1+0x1f0], R76 ;  /* 0x0001f04c01007387 */ /* 0x000fe80000100c00 */
[----:B----4-:R-:W-:Y:S04]  /*e3d30*/  STL.128 [R1+0x1e0], R72 ;  /* 0x0001e04801007387 */ /* 0x010fe80000100c00 */
        /* <DEDUP_REMOVED lines=14> */
[----:B------:R-:W-:Y:S04]  /*e3e20*/  STL.128 [R1+0x380], R172 ;  /* 0x000380ac01007387 */ /* 0x000fe80000100c00 */
[----:B------:R-:W-:Y:S04]  /*e3e30*/  STL.128 [R1+0x370], R168 ;  /* 0x000370a801007387 */ /* 0x000fe80000100c00 */
[----:B------:R0:W-:Y:S04]  /*e3e40*/  STL.128 [R1+0xe0], R164 ;  /* 0x0000e0a401007387 */ /* 0x0001e80000100c00 */
[----:B0-----:R-:W2:Y:S04]  /*e3e50*/  LDL.LU.128 R164, [R1+0xa960] ;  /* 0x00a9600001a47983 */ /* 0x001ea80000300c00 */
[----:B------:R-:W-:Y:S04]  /*e3e60*/  STL.128 [R1+0x2d0], R128 ;  /* 0x0002d08001007387 */ /* 0x000fe80000100c00 */
[----:B------:R-:W-:Y:S04]  /*e3e70*/  STL.128 [R1+0x120], R36 ;  /* 0x0001202401007387 */ /* 0x000fe80000100c00 */
[----:B--2---:R-:W-:Y:S04]  /*e3e80*/  STL.128 [R1+0x360], R164 ;  /* 0x000360a401007387 */ /* 0x004fe80000100c00 */
[----:B------:R-:W-:Y:S04]  /*e3e90*/  STL.128 [R1+0x300], R140 ;  /* 0x0003008c01007387 */ /* 0x000fe80000100c00 */
[----:B------:R-:W-:Y:S04]  /*e3ea0*/  STL.128 [R1+0x320], R148 ;  /* 0x0003209401007387 */ /* 0x000fe80000100c00 */
[----:B------:R0:W-:Y:S04]  /*e3eb0*/  STL.128 [R1+0x100], R28 ;  /* 0x0001001c01007387 */ /* 0x0001e80000100c00 */
[----:B0-----:R-:W2:Y:S04]  /*e3ec0*/  LDL.LU.128 R28, [R1+0xa950] ;  /* 0x00a95000011c7983 */ /* 0x001ea80000300c00 */
[----:B------:R-:W-:Y:S04]  /*e3ed0*/  STL.128 [R1+0x3a0], R180 ;  /* 0x0003a0b401007387 */ /* 0x000fe80000100c00 */
[----:B------:R-:W-:Y:S04]  /*e3ee0*/  STL.64 [R1+0x8490], R216 ;  /* 0x008490d801007387 */ /* 0x000fe80000100a00 */
[----:B--2---:R-:W-:Y:S04]  /*e3ef0*/  STL.128 [R1+0xd0], R28 ;  /* 0x0000d01c01007387 */ /* 0x004fe80000100c00 */
[----:B------:R-:W-:Y:S04]  /*e3f00*/  STL.128 [R1+0x3d0], R192 ;  /* 0x0003d0c001007387 */ /* 0x000fe80000100c00 */
[----:B------:R0:W-:Y:S04]  /*e3f10*/  STL.64 [R1+0x450], R216 ;  /* 0x000450d801007387 */ /* 0x0001e80000100a00 */
[----:B0-----:R-:W2:Y:S04]  /*e3f20*/  LDL.LU.64 R216, [R1+0xa948] ;  /* 0x00a9480001d87983 */ /* 0x001ea80000300a00 */
[----:B------:R0:W-:Y:S04]  /*e3f30*/  STL.128 [R1+0x3b0], R184 ;  /* 0x0003b0b801007387 */ /* 0x0001e80000100c00 */
[----:B------:R0:W-:Y:S04]  /*e3f40*/  STL.128 [R1+0xc0], R24 ;  /* 0x0000c01801007387 */ /* 0x0001e80000100c00 */
[----:B------:R0:W-:Y:S04]  /*e3f50*/  STL.128 [R1+0x2f0], R136 ;  /* 0x0002f08801007387 */ /* 0x0001e80000100c00 */
[----:B------:R0:W-:Y:S04]  /*e3f60*/  STL.128 [R1+0x30], R244 ;  /* 0x000030f401007387 */ /* 0x0001e80000100c00 */
[----:B------:R0:W-:Y:S01]  /*e3f70*/  STL.128 [R1+0x420], R212 ;  /* 0x000420d401007387 */ /* 0x0001e20000100c00 */
[----:B------:R-:W-:-:S03]  /*e3f80*/  VIADD R0, R0, 0x1 ;  /* 0x0000000100007836 */ /* 0x000fc60000000000 */
[----:B------:R0:W-:Y:S04]  /*e3f90*/  STL.128 [R1+0x110], R32 ;  /* 0x0001102001007387 */ /* 0x0001e80000100c00 */
[----:B------:R0:W-:Y:S04]  /*e3fa0*/  STL.128 [R1+0x3c0], R188 ;  /* 0x0003c0bc01007387 */ /* 0x0001e80000100c00 */
[----:B------:R0:W-:Y:S04]  /*e3fb0*/  STL.128 [R1+0x3e0], R196 ;  /* 0x0003e0c401007387 */ /* 0x0001e80000100c00 */
[----:B------:R0:W-:Y:S04]  /*e3fc0*/  STL.128 [R1+0x410], R208 ;  /* 0x000410d001007387 */ /* 0x0001e80000100c00 */
[----:B------:R0:W-:Y:S04]  /*e3fd0*/  STL.128 [R1+0x400], R204 ;  /* 0x000400cc01007387 */ /* 0x0001e80000100c00 */
[----:B------:R0:W-:Y:S04]  /*e3fe0*/  STL.64 [R1+0x8428], R250 ;  /* 0x008428fa01007387 */ /* 0x0001e80000100a00 */
[----:B------:R0:W-:Y:S04]  /*e3ff0*/  STL [R1+0xa1d0], R0 ;  /* 0x00a1d00001007387 */ /* 0x0001e80000100800 */
[----:B--2---:R0:W-:Y:S04]  /*e4000*/  STL.128 [R1+0x430], R216 ;  /* 0x000430d801007387 */ /* 0x0041e80000100c00 */
[----:B------:R0:W-:Y:S04]  /*e4010*/  STL.128 [R1+0xb0], R20 ;  /* 0x0000b01401007387 */ /* 0x0001e80000100c00 */
[----:B------:R0:W-:Y:S04]  /*e4020*/  STL.128 [R1+0x440], R248 ;  /* 0x000440f801007387 */ /* 0x0001e80000100c00 */
[----:B------:R0:W-:Y:S02]  /*e4030*/  STL.128 [R1+0x3f0], R200 ;  /* 0x0003f0c801007387 */ /* 0x0001e40000100c00 */
.L_x_5156:
[----:B0-----:R-:W2:Y:S01]  /*e4040*/  LDL R2, [R1+0x8518] ;  /* 0x0085180001027983 */ /* 0x001ea20000100800 */
[----:B------:R-:W-:-:S03]  /*e4050*/  VIADD R3, R1, 0x6a10 ;  /* 0x00006a1001037836 */ /* 0x000fc60000000000 */
[----:B------:R-:W3:Y:S04]  /*e4060*/  LDL.64 R250, [R1+0x8480] ;  /* 0x0084800001fa7983 */ /* 0x000ee80000100a00 */
[----:B------:R-:W4:Y:S04]  /*e4070*/  LDL.64 R248, [R1+0x8488] ;  /* 0x0084880001f87983 */ /* 0x000f280000100a00 */
        /* <DEDUP_REMOVED lines=14> */
[----:B------:R-:W4:Y:S04]  /*e4160*/  LDL.64 R212, [R1+0x8478] ;  /* 0x0084780001d47983 */ /* 0x000f280000100a00 */
[----:B------:R-:W4:Y:S04]  /*e4170*/  LDL.64 R214, [R1+0x84c0] ;  /* 0x0084c00001d67983 */ /* 0x000f280000100a00 */
[----:B------:R-:W4:Y:S04]  /*e4180*/  LDL.64 R216, [R1+0x84c8] ;  /* 0x0084c80001d87983 */ /* 0x000f280000100a00 */
[----:B------:R-:W4:Y:S01]  /*e4190*/  LDL.64 R218, [R1+0x84a0] ;  /* 0x0084a00001da7983 */ /* 0x000f220000100a00 */
[----:B--2---:R-:W-:-:S03]  /*e41a0*/  IMAD R0, R2, 0x8b, RZ ;  /* 0x0000008b02007824 */ /* 0x004fc600078e02ff */
[----:B------:R0:W-:Y:S02]  /*e41b0*/  STL [R1+0xa948], R2 ;  /* 0x00a9480201007387 */ /* 0x0001e40000100800 */
[----:B------:R-:W-:Y:S02]  /*e41c0*/  LEA R0, R0, R3, 0x3 ;  /* 0x0000000300007211 */ /* 0x000fe400078e18ff */
[----:B0-----:R-:W2:Y:S04]  /*e41d0*/  LDL.64 R2, [R1+0x84a8] ;  /* 0x0084a80001027983 */ /* 0x001ea80000100a00 */
[----:B---3--:R0:W-:Y:S04]  /*e41e0*/  STL.64 [R0+0x100], R250 ;  /* 0x000100fa00007387 */ /* 0x0081e80000100a00 */
[----:B----4-:R1:W-:Y:S04]  /*e41f0*/  STL.64 [R0+0x108], R248 ;  /* 0x000108f800007387 */ /* 0x0103e80000100a00 */
[----:B0-----:R-:W3:Y:S04]  /*e4200*/  LDL.64 R250, [R1+0x8440] ;  /* 0x0084400001fa7983 */ /* 0x001ee80000100a00 */
[----:B-1----:R-:W4:Y:S04]  /*e4210*/  LDL.64 R248, [R1+0x8448] ;  /* 0x0084480001f87983 */ /* 0x002f280000100a00 */
[----:B--2---:R0:W-:Y:S04]  /*e4220*/  STL.64 [R0+0xf8], R2 ;  /* 0x0000f80200007387 */ /* 0x0041e80000100a00 */
[----:B0-----:R-:W2:Y:S04]  /*e4230*/  LDL.64 R2, [R1+0x8420] ;  /* 0x0084200001027983 */ /* 0x001ea80000100a00 */
        /* <DEDUP_REMOVED lines=9> */
[----:B---3--:R3:W-:Y:S04]  /*e42d0*/  STL.64 [R0+0x230], R250 ;  /* 0x000230fa00007387 */ /* 0x0087e80000100a00 */
[----:B----4-:R4:W-:Y:S04]  /*e42e0*/  STL.64 [R0+0x238], R248 ;  /* 0x000238f800007387 */ /* 0x0109e80000100a00 */
[----:B0-----:R-:W2:Y:S04]  /*e42f0*/  LDL.LU.64 R202, [R1+0xa990] ;  /* 0x00a9900001ca7983 */ /* 0x001ea80000300a00 */
[----:B-1----:R-:W2:Y:S04]  /*e4300*/  LDL.LU.64 R204, [R1+0xa988] ;  /* 0x00a9880001cc7983 */ /* 0x002ea80000300a00 */
[----:B------:R-:W2:Y:S04]  /*e4310*/  LDL.LU.64 R206, [R1+0xa980] ;  /* 0x00a9800001ce7983 */ /* 0x000ea80000300a00 */
[----:B------:R-:W2:Y:S04]  /*e4320*/  LDL.LU.64 R208, [R1+0xa978] ;  /* 0x00a9780001d07983 */ /* 0x000ea80000300a00 */
[----:B------:R-:W2:Y:S04]  /*e4330*/  LDL.LU.64 R210, [R1+0xa970] ;  /* 0x00a9700001d27983 */ /* 0x000ea80000300a00 */
[----:B------:R-:W2:Y:S04]  /*e4340*/  LDL.LU.64 R212, [R1+0xa968] ;  /* 0x00a9680001d47983 */ /* 0x000ea80000300a00 */
[----:B------:R-:W2:Y:S04]  /*e4350*/  LDL.LU.64 R214, [R1+0xa960] ;  /* 0x00a9600001d67983 */ /* 0x000ea80000300a00 */
[----:B------:R-:W2:Y:S04]  /*e4360*/  LDL.LU.64 R216, [R1+0xa958] ;  /* 0x00a9580001d87983 */ /* 0x000ea80000300a00 */
[----:B------:R-:W2:Y:S04]  /*e4370*/  LDL.LU.64 R218, [R1+0xa950] ;  /* 0x00a9500001da7983 */ /* 0x000ea80000300a00 */
[----:B---3--:R-:W3:Y:S04]  /*e4380*/  LDL.64 R250, [R1+0x8428] ;  /* 0x0084280001fa7983 */ /* 0x008ee80000100a00 */
[----:B----4-:R-:W4:Y:S04]  /*e4390*/  LDL.64 R248, [R1+0x8490] ;  /* 0x0084900001f87983 */ /* 0x010f280000100a00 */
[----:B--2---:R0:W-:Y:S04]  /*e43a0*/  STL.64 [R0+0x440], R2 ;  /* 0x0004400200007387 */ /* 0x0041e80000100a00 */
[----:B0-----:R-:W2:Y:S04]  /*e43b0*/  LDL.LU R2, [R1+0xa948] ;  /* 0x00a9480001027983 */ /* 0x001ea80000300800 */
[----:B------:R0:W-:Y:S04]  /*e43c0*/  STL.64 [R0], R232 ;  /* 0x000000e800007387 */ /* 0x0001e80000100a00 */
        /* <DEDUP_REMOVED lines=122> */
[----:B----4-:R0:W-:Y:S01]  /*e4b70*/  STL.64 [R0+0x450], R248 ;  /* 0x000450f800007387 */ /* 0x0101e20000100a00 */
[----:B--2---:R-:W-:-:S13]  /*e4b80*/  ISETP.NE.AND P1, PT, R2, RZ, PT ;  /* 0x000000ff0200720c */ /* 0x004fda0003f25270 */
[----:B0-----:R-:W-:Y:S05]  /*e4b90*/  @!P1 BRA `(.L_x_5159) ;  /* 0x0000002000189947 */ /* 0x001fea0003800000 */
[----:B------:R-:W-:Y:S01]  /*e4ba0*/  VIADD R0, R2, 0xffffffff ;  /* 0xffffffff02007836 */ /* 0x000fe20000000000 */
[----:B------:R0:W-:Y:S03]  /*e4bb0*/  STL [R1+0x849c], RZ ;  /* 0x00849cff01007387 */ /* 0x0001e60000100800 */
[----:B------:R-:W-:-:S05]  /*e4bc0*/  IMAD R0, R0, R2, RZ ;  /* 0x0000000200007224 */ /* 0x000fca00078e02ff */
[----:B------:R-:W-:-:S04]  /*e4bd0*/  LEA.HI R0, R0, R0, RZ, 0x1 ;  /* 0x0000000000007211 */ /* 0x000fc800078f08ff */
[----:B------:R-:W-:-:S05]  /*e4be0*/  SHF.R.S32.HI R0, RZ, 0x1, R0 ;  /* 0x00000001ff007819 */ /* 0x000fca0000011400 */
[----:B------:R0:W-:Y:S02]  /*e4bf0*/  STL [R1+0x84d4], R0 ;  /* 0x0084d40001007387 */ /* 0x0001e40000100800 */
.L_x_5162:
[----:B------:R1:W-:Y:S01]  /*e4c00*/  STL.64 [R1+0xa948], R4 ;  /* 0x00a9480401007387 */ /* 0x0003e20000100a00 */
[----:B------:R-:W2:Y:S03]  /*e4c10*/  LDC R250, c[0x0][0x3b4] ;  /* 0x0000ed00fffa7b82 */ /* 0x000ea60000000800 */
[----:B------:R-:W3:Y:S04]  /*e4c20*/  LDL R251, [R1+0x849c] ;  /* 0x00849c0001fb7983 */ /* 0x000ee80000100800 */
[----:B0-----:R-:W3:Y:S04]  /*e4c30*/  LDL R0, [R1+0x84d4] ;  /* 0x0084d40001007983 */ /* 0x001ee80000100800 */
[----:B-1----:R-:W4:Y:S01]  /*e4c40*/  LDL.64 R4, [R1+0x84f0] ;  /* 0x0084f00001047983 */ /* 0x002f220000100a00 */
[----:B------:R-:W-:-:S03]  /*e4c50*/  IMAD.MOV.U32 R2, RZ, RZ, 0x1 ;  /* 0x00000001ff027424 */ /* 0x000fc600078e00ff */
[----:B------:R0:W-:Y:S01]  /*e4c60*/  STL.64 [R1+0xa950], R6 ;  /* 0x00a9500601007387 */ /* 0x0001e20000100a00 */
[----:B----4-:R-:W1:Y:S01]  /*e4c70*/  MUFU.RCP64H R3, R5 ;  /* 0x0000000500037308 */ /* 0x010e620000001800 */
[----:B---3--:R-:W-:-:S05]  /*e4c80*/  IADD3 R0, PT, PT, R0, R251, RZ ;  /* 0x000000fb00007210 */ /* 0x008fca0007ffe0ff */
[----:B------:R-:W-:Y:S01]  /*e4c90*/  IMAD.SHL.U32 R0, R0, 0x8, RZ ;  /* 0x0000000800007824 */ /* 0x000fe200078e00ff */
[----:B-1----:R-:W-:-:S03]  /*e4ca0*/  DFMA R248, -R4, R2, 1 ;  /* 0x3ff0000004f8742b */ /* 0x002fc60000000102 */
[----:B--2---:R-:W-:-:S05]  /*e4cb0*/  IMAD R0, R250, 0x1e0, R0 ;  /* 0x000001e0fa007824 */ /* 0x004fca00078e0200 */
[----:B------:R-:W-:Y:S01]  /*e4cc0*/  DFMA R248, R248, R248, R248 ;  /* 0x000000f8f8f8722b */ /* 0x000fe200000000f8 */
[----:B------:R-:W1:Y:S07]  /*e4cd0*/  LDC.64 R250, c[0x3][R0+-0x168] ;  /* 0x00ffa60000fa7b82 */ /* 0x000e6e0000000a00 */
[----:B------:R-:W-:-:S08]  /*e4ce0*/  DFMA R2, R2, R248, R2 ;  /* 0x000000f80202722b */ /* 0x000fd00000000002 */
[----:B------:R-:W-:-:S08]  /*e4cf0*/  DFMA R248, -R4, R2, 1 ;  /* 0x3ff0000004f8742b */ /* 0x000fd00000000102 */
[----:B------:R-:W-:-:S08]  /*e4d00*/  DFMA R248, R2, R248, R2 ;  /* 0x000000f802f8722b */ /* 0x000fd00000000002 */
[----:B-1----:R-:W-:-:S08]  /*e4d10*/  DMUL R2, R250, R248 ;  /* 0x000000f8fa027228 */ /* 0x002fd00000000000 */
[----:B0-----:R-:W-:-:S08]  /*e4d20*/  DFMA R6, -R4, R2, R250 ;  /* 0x000000020406722b */ /* 0x001fd000000001fa */
[----:B------:R-:W-:Y:S02]  /*e4d30*/  DFMA R2, R248, R6, R2 ;  /* 0x00000006f802722b */ /* 0x000fe40000000002 */
[----:B-----5:R0:W5:Y:S08]  /*e4d40*/  LDL.LU.64 R6, [R1+0xa950] ;  /* 0x00a9500001067983 */ /* 0x0201700000300a00 */
[----:B------:R-:W-:-:S02]  /*e4d50*/  FFMA R0, RZ, R5, R3 ;  /* 0x00000005ff007223 */ /* 0x000fc40000000003 */
[----:B------:R0:W5:Y:S01]  /*e4d60*/  LDL.LU.64 R4, [R1+0xa948] ;  /* 0x00a9480001047983 */ /* 0x0001620000300a00 */
[----:B------:R-:W-:Y:S02]  /*e4d70*/  FSETP.GEU.AND P2, PT, |R251|, 6.5827683646048100446e-37, PT ;  /* 0x03600000fb00780b */ /* 0x000fe40003f4e200 */
[----:B------:R-:W-:Y:S01]  /*e4d80*/  FSETP.GT.AND P1, PT, |R0|, 1.469367938527859385e-39, PT ;  /* 0x001000000000780b */ /* 0x000fe20003f24200 */
[----:B------:R-:W-:-:S12]  /*e4d90*/  BSSY.RECONVERGENT B3, `(.L_x_5160) ;  /* 0x000000d000037945 */ /* 0x000fd80003800200 */
[----:B0-----:R-:W-:Y:S05]  /*e4da0*/  @P1 BRA P2, `(.L_x_5161) ;  /* 0x00000000002c1947 */ /* 0x001fea0001000000 */
[----:B-----5:R0:W-:Y:S04]  /*e4db0*/  STL.64 [R1+0xa948], R4 ;  /* 0x00a9480401007387 */ /* 0x0201e80000100a00 */
[----:B0-----:R-:W2:Y:S01]  /*e4dc0*/  LDL.64 R4, [R1+0x84f0] ;  /* 0x0084f00001047983 */ /* 0x001ea20000100a00 */
[----:B------:R-:W-:Y:S01]  /*e4dd0*/  MOV R249, R251 ;  /* 0x000000fb00f97202 */ /* 0x000fe20000000f00 */
[----:B------:R-:W-:Y:S01]  /*e4de0*/  IMAD.MOV.U32 R248, RZ, RZ, R250 ;  /* 0x000000fffff87224 */ /* 0x000fe200078e00fa */
[----:B------:R-:W-:Y:S01]  /*e4df0*/  MOV R252, 0xe4e40 ;  /* 0x000e4e4000fc7802 */ /* 0x000fe20000000f00 */
[----:B--2---:R-:W-:Y:S02]  /*e4e00*/  IMAD.MOV.U32 R2, RZ, RZ, R4 ;  /* 0x000000ffff027224 */ /* 0x004fe400078e0004 */
[----:B------:R-:W-:-:S02]  /*e4e10*/  IMAD.MOV.U32 R251, RZ, RZ, R5 ;  /* 0x000000fffffb7224 */ /* 0x000fc400078e0005 */
[----:B------:R0:W5:Y:S05]  /*e4e20*/  LDL.LU.64 R4, [R1+0xa948] ;  /* 0x00a9480001047983 */ /* 0x00016a0000300a00 */
[----:B0----5:R-:W-:Y:S05]  /*e4e30*/  CALL.REL.NOINC `($__internal_4_$__cuda_sm20_div_rn_f64_full) ;  /* 0x0000028c00e47944 */ /* 0x021fea0003c00000 */
[----:B------:R-:W-:Y:S01]  /*e4e40*/  MOV R2, R250 ;  /* 0x000000fa00027202 */ /* 0x000fe20000000f00 */
[----:B------:R-:W-:-:S07]  /*e4e50*/  IMAD.MOV.U32 R3, RZ, RZ, R251 ;  /* 0x000000ffff037224 */ /* 0x000fce00078e00fb */
.L_x_5161:
[----:B------:R-:W-:Y:S05]  /*e4e60*/  BSYNC.RECONVERGENT B3 ;  /* 0x0000000000037941 */ /* 0x000fea0003800200 */
.L_x_5160:
[----:B------:R-:W2:Y:S01]  /*e4e70*/  LDL.LU R252, [R1+0x849c] ;  /* 0x00849c0001fc7983 */ /* 0x000ea20000300800 */
[----:B------:R-:W-:-:S03]  /*e4e80*/  VIADD R0, R1, 0x6a10 ;  /* 0x00006a1001007836 */ /* 0x000fc60000000000 */
[----:B------:R-:W3:Y:S04]  /*e4e90*/  LDL R249, [R1+0x8518] ;  /* 0x0085180001f97983 */ /* 0x000ee80000100800 */
[----:B------:R0:W-:Y:S04]  /*e4ea0*/  STL.64 [R1+0xa960], R218 ;  /* 0x00a960da01007387 */ /* 0x0001e80000100a00 */
[----:B------:R1:W-:Y:S04]  /*e4eb0*/  STL.64 [R1+0xa968], R216 ;  /* 0x00a968d801007387 */ /* 0x0003e80000100a00 */
[----:B------:R4:W-:Y:S04]  /*e4ec0*/  STL.64 [R1+0xa970], R214 ;  /* 0x00a970d601007387 */ /* 0x0009e80000100a00 */
[----:B0-----:R-:W3:Y:S04]  /*e4ed0*/  LDL.LU.64 R218, [R1+0x8468] ;  /* 0x0084680001da7983 */ /* 0x001ee80000300a00 */
[----:B-1----:R-:W3:Y:S04]  /*e4ee0*/  LDL.LU.64 R216, [R1+0x8470] ;  /* 0x0084700001d87983 */ /* 0x002ee80000300a00 */
[----:B----4-:R-:W4:Y:S01]  /*e4ef0*/  LDL.LU.64 R214, [R1+0x8478] ;  /* 0x0084780001d67983 */ /* 0x010f220000300a00 */
[----:B--2---:R-:W-:-:S05]  /*e4f00*/  IMAD R248, R252, 0x458, R0 ;  /* 0x00000458fcf87824 */ /* 0x004fca00078e0200 */
[----:B------:R-:W2:Y:S01]  /*e4f10*/  LDL.64 R250, [R248] ;  /* 0x00000000f8fa7983 */ /* 0x000ea20000100a00 */
[----:B---3--:R-:W-:Y:S01]  /*e4f20*/  IMAD R0, R249, 0x458, R0 ;  /* 0x00000458f9007824 */ /* 0x008fe200078e0200 */
[----:B--2---:R-:W-:-:S07]  /*e4f30*/  DFMA R232, R250, R2, R232 ;  /* 0x00000002fae8722b */ /* 0x004fce00000000e8 */
[----:B------:R-:W-:Y:S04]  /*e4f40*/  STL.64 [R0], R232 ;  /* 0x000000e800007387 */ /* 0x000fe80000100a00 */
        /* <DEDUP_REMOVED lines=22> */
[----:B--2--5:R-:W-:-:S07]  /*e50b0*/  DFMA R4, R250, R2, R4 ;  /* 0x00000002fa04722b */ /* 0x024fce0000000004 */
        /* <DEDUP_REMOVED lines=19> */
[----:B------:R-:W2:Y:S04]  /*e51f0*/  LDL.64 R250, [R248+0x78] ;  /* 0x00007800f8fa7983 */ /* 0x000ea80000100a00 */
[----:B------:R0:W-:Y:S04]  /*e5200*/  STL.64 [R1+0xa958], R228 ;  /* 0x00a958e401007387 */ /* 0x0001e80000100a00 */
[----:B0-----:R-:W3:Y:S01]  /*e5210*/  LDL.LU.64 R228, [R1+0x84b0] ;  /* 0x0084b00001e47983 */ /* 0x001ee20000300a00 */
[----:B--2---:R-:W-:-:S07]  /*e5220*/  DFMA R18, R250, R2, R18 ;  /* 0x00000002fa12722b */ /* 0x004fce0000000012 */
[----:B------:R-:W-:Y:S04]  /*e5230*/  STL.64 [R0+0x78], R18 ;  /* 0x0000781200007387 */ /* 0x000fe80000100a00 */
[----:B------:R-:W3:Y:S04]  /*e5240*/  LDL.64 R250, [R248+0x80] ;  /* 0x00008000f8fa7983 */ /* 0x000ee80000100a00 */
[----:B------:R0:W-:Y:S04]  /*e5250*/  STL.64 [R1+0xa950], R234 ;  /* 0x00a950ea01007387 */ /* 0x0001e80000100a00 */
[----:B0-----:R-:W2:Y:S01]  /*e5260*/  LDL.LU.64 R234, [R1+0x84b8] ;  /* 0x0084b80001ea7983 */ /* 0x001ea20000300a00 */
[----:B---3--:R-:W-:-:S07]  /*e5270*/  DFMA R228, R250, R2, R228 ;  /* 0x00000002fae4722b */ /* 0x008fce00000000e4 */
[----:B------:R-:W-:Y:S04]  /*e5280*/  STL.64 [R0+0x80], R228 ;  /* 0x000080e400007387 */ /* 0x000fe80000100a00 */
[----:B------:R-:W2:Y:S04]  /*e5290*/  LDL.64 R250, [R248+0x88] ;  /* 0x00008800f8fa7983 */ /* 0x000ea80000100a00 */
[----:B------:R0:W-:Y:S04]  /*e52a0*/  STL.64 [R1+0xa948], R232 ;  /* 0x00a948e801007387 */ /* 0x0001e80000100a00 */
[----:B0-----:R-:W3:Y:S01]  /*e52b0*/  LDL.LU.64 R232, [R1+0x8460] ;  /* 0x0084600001e87983 */ /* 0x001ee20000300a00 */
[----:B--2---:R-:W-:-:S07]  /*e52c0*/  DFMA R234, R250, R2, R234 ;  /* 0x00000002faea722b */ /* 0x004fce00000000ea */
[----:B------:R-:W-:Y:S04]  /*e52d0*/  STL.64 [R0+0x88], R234 ;  /* 0x000088ea00007387 */ /* 0x000fe80000100a00 */
[----:B------:R-:W3:Y:S02]  /*e52e0*/  LDL.64 R250, [R248+0x90] ;  /* 0x00009000f8fa7983 */ /* 0x000ee40000100a00 */
[----:B---3--:R-:W-:-:S07]  /*e52f0*/  DFMA R232, R250, R2, R232 ;  /* 0x00000002fae8722b */ /* 0x008fce00000000e8 */
[----:B------:R-:W-:Y:S04]  /*e5300*/  STL.64 [R0+0x90], R232 ;  /* 0x000090e800007387 */ /* 0x000fe80000100a00 */
[----:B------:R-:W2:Y:S02]  /*e5310*/  LDL.64 R250, [R248+0x98] ;  /* 0x00009800f8fa7983 */ /* 0x000ea40000100a00 */
[----:B--2---:R-:W-:-:S07]  /*e5320*/  DFMA R218, R250, R2, R218 ;  /* 0x00000002fada722b */ /* 0x004fce00000000da */
[----:B------:R-:W-:Y:S04]  /*e5330*/  STL.64 [R0+0x98], R218 ;  /* 0x000098da00007387 */ /* 0x000fe80000100a00 */
[----:B------:R-:W2:Y:S02]  /*e5340*/  LDL.64 R250, [R248+0xa0] ;  /* 0x0000a000f8fa7983 */ /* 0x000ea40000100a00 */
[----:B--2---:R-:W-:-:S07]  /*e5350*/  DFMA R216, R250, R2, R216 ;  /* 0x00000002fad8722b */ /* 0x004fce00000000d8 */
[----:B------:R-:W-:Y:S04]  /*e5360*/  STL.64 [R0+0xa0], R216 ;  /* 0x0000a0d800007387 */ /* 0x000fe80000100a00 */
[----:B------:R-:W4:Y:S02]  /*e5370*/  LDL.64 R250, [R248+0xa8] ;  /* 0x0000a800f8fa7983 */ /* 0x000f240000100a00 */
[----:B----4-:R-:W-:-:S07]  /*e5380*/  DFMA R214, R250, R2, R214 ;  /* 0x00000002fad6722b */ /* 0x010fce00000000d6 */
        /* <DEDUP_REMOVED lines=375> */
[----:B---3--:R-:W-:Y:S01]  /*e6b00*/  DFMA R234, R250, R2, R234 ;  /* 0x00000002faea722b */ /* 0x008fe200000000ea */
[----:B------:R-:W-:-:S06]  /*e6b10*/  MOV R251, R249 ;  /* 0x000000f900fb7202 */ /* 0x000fcc0000000f00 */
[----:B------:R-:W-:Y:S04]  /*e6b20*/  STL.64 [R0+0x448], R234 ;  /* 0x000448ea00007387 */ /* 0x000fe80000100a00 */
[----:B------:R-:W2:Y:S04]  /*e6b30*/  LDL.64 R248, [R248+0x450] ;  /* 0x00045000f8f87983 */ /* 0x000ea80000100a00 */
[----:B------:R0:W-:Y:S04]  /*e6b40*/  STL.64 [R1+0x8420], R228 ;  /* 0x008420e401007387 */ /* 0x0001e80000100a00 */
[----:B------:R1:W-:Y:S04]  /*e6b50*/  STL.64 [R1+0x8428], R234 ;  /* 0x008428ea01007387 */ /* 0x0003e80000100a00 */
[----:B0-----:R3:W5:Y:S04]  /*e6b60*/  LDL.LU.64 R228, [R1+0xa958] ;  /* 0x00a9580001e47983 */ /* 0x0017680000300a00 */
[----:B-1----:R3:W5:Y:S01]  /*e6b70*/  LDL.LU.64 R234, [R1+0xa950] ;  /* 0x00a9500001ea7983 */ /* 0x0027620000300a00 */
[----:B--2---:R-:W-:-:S07]  /*e6b80*/  DFMA R232, R248, R2, R232 ;  /* 0x00000002f8e8722b */ /* 0x004fce00000000e8 */
[----:B------:R-:W-:Y:S04]  /*e6b90*/  STL.64 [R1+0x8490], R232 ;  /* 0x008490e801007387 */ /* 0x000fe80000100a00 */
[----:B------:R0:W-:Y:S04]  /*e6ba0*/  STL.64 [R0+0x450], R232 ;  /* 0x000450e800007387 */ /* 0x0001e80000100a00 */
[----:B0-----:R3:W5:Y:S01]  /*e6bb0*/  LDL.LU.64 R232, [R1+0xa948] ;  /* 0x00a9480001e87983 */ /* 0x0017620000300a00 */
[----:B------:R-:W-:-:S05]  /*e6bc0*/  VIADD R252, R252, 0x1 ;  /* 0x00000001fcfc7836 */ /* 0x000fca0000000000 */
[----:B------:R3:W-:Y:S01]  /*e6bd0*/  STL [R1+0x849c], R252 ;  /* 0x00849cfc01007387 */ /* 0x0007e20000100800 */
[----:B------:R-:W-:-:S13]  /*e6be0*/  ISETP.NE.AND P1, PT, R252, R251, PT ;  /* 0x000000fbfc00720c */ /* 0x000fda0003f25270 */
[----:B---3--:R-:W-:Y:S05]  /*e6bf0*/  @P1 BRA `(.L_x_5162) ;  /* 0xffffffe000001947 */ /* 0x008fea000383ffff */
.L_x_5159:
[----:B------:R-:W0:Y:S02]  /*e6c00*/  LDCU UR4, c[0x0][0x3a8] ;  /* 0x00007500ff0477ac */ /* 0x000e240008000800 */
[----:B0-----:R-:W-:-:S09]  /*e6c10*/  UISETP.NE.AND UP0, UPT, UR4, URZ, UPT ;  /* 0x000000ff0400728c */ /* 0x001fd2000bf05270 */
[----:B------:R-:W-:Y:S05]  /*e6c20*/  BRA.U UP0, `(.L_x_5163) ;  /* 0x0000002100547547 */ /* 0x000fea000b800000 */
[----:B------:R-:W2:Y:S01]  /*e6c30*/  LDL R2, [R1+0x8518] ;  /* 0x0085180001027983 */ /* 0x000ea20000100800 */
[----:B------:R-:W0:Y:S01]  /*e6c40*/  LDC R3, c[0x0][0x3b4] ;  /* 0x0000ed00ff037b82 */ /* 0x000e220000000800 */
[----:B--2---:R-:W-:-:S04]  /*e6c50*/  IMAD.SHL.U32 R2, R2, 0x8, RZ ;  /* 0x0000000802027824 */ /* 0x004fc800078e00ff */
[----:B0-----:R-:W-:-:S04]  /*e6c60*/  IMAD R248, R3, 0x1e0, R2 ;  /* 0x000001e003f87824 */ /* 0x001fc800078e0202 */
[----:B------:R-:W0:Y:S02]  /*e6c70*/  LDC.64 R2, c[0x3][R248+-0x40] ;  /* 0x00fff000f8027b82 */ /* 0x000e240000000a00 */
[----:B0-----:R-:W-:-:S14]  /*e6c80*/  DSETP.NEU.AND P1, PT, R2, RZ, PT ;  /* 0x000000ff0200722a */ /* 0x001fdc0003f2d000 */
[----:B------:R-:W-:Y:S05]  /*e6c90*/  @!P1 BRA `(.L_x_5163) ;  /* 0x0000002000389947 */ /* 0x000fea0003800000 */
[----:B------:R0:W-:Y:S04]  /*e6ca0*/  STL.64 [R1+0xaa20], R188 ;  /* 0x00aa20bc01007387 */ /* 0x0001e80000100a00 */
[----:B------:R1:W-:Y:S04]  /*e6cb0*/  STL.64 [R1+0xa9e0], R204 ;  /* 0x00a9e0cc01007387 */ /* 0x0003e80000100a00 */
[----:B------:R2:W-:Y:S04]  /*e6cc0*/  STL.64 [R1+0xa9d0], R208 ;  /* 0x00a9d0d001007387 */ /* 0x0005e80000100a00 */
[----:B0-----:R-:W3:Y:S04]  /*e6cd0*/  LDL.64 R188, [R1+0x84f0] ;  /* 0x0084f00001bc7983 */ /* 0x001ee80000100a00 */
[----:B------:R0:W-:Y:S04]  /*e6ce0*/  STL.64 [R1+0xa9c0], R212 ;  /* 0x00a9c0d401007387 */ /* 0x0001e80000100a00 */
[----:B-1----:R-:W4:Y:S04]  /*e6cf0*/  LDL.64 R204, [R1+0xa858] ;  /* 0x00a8580001cc7983 */ /* 0x002f280000100a00 */
[----:B--2---:R-:W2:Y:S04]  /*e6d00*/  LDL.64 R208, [R1+0xa850] ;  /* 0x00a8500001d07983 */ /* 0x004ea80000100a00 */
[----:B0-----:R-:W2:Y:S01]  /*e6d10*/  LDL.64 R212, [R1+0xa868] ;  /* 0x00a8680001d47983 */ /* 0x001ea20000100a00 */
[----:B------:R0:W3:Y:S03]  /*e6d20*/  LDC.64 R2, c[0x3][R248+-0x40] ;  /* 0x00fff000f8027b82 */ /* 0x0000e60000000a00 */
[----:B------:R1:W-:Y:S04]  /*e6d30*/  STL.64 [R1+0xa9f8], R198 ;  /* 0x00a9f8c601007387 */ /* 0x0003e80000100a00 */
[----:B------:R0:W-:Y:S04]  /*e6d40*/  STL.64 [R1+0xa9c8], R210 ;  /* 0x00a9c8d201007387 */ /* 0x0001e80000100a00 */
[----:B------:R0:W-:Y:S04]  /*e6d50*/  STL.64 [R1+0xaa28], R186 ;  /* 0x00aa28ba01007387 */ /* 0x0001e80000100a00 */
[----:B-1----:R-:W2:Y:S04]  /*e6d60*/  LDL.64 R198, [R1+0x9d30] ;  /* 0x009d300001c67983 */ /* 0x002ea80000100a00 */
[----:B0-----:R-:W2:Y:S04]  /*e6d70*/  LDL.LU.64 R210, [R1+0x8468] ;  /* 0x0084680001d27983 */ /* 0x001ea80000300a00 */
[----:B------:R-:W2:Y:S04]  /*e6d80*/  LDL.64 R186, [R1+0xa448] ;  /* 0x00a4480001ba7983 */ /* 0x000ea80000100a00 */
[----:B------:R-:W2:Y:S04]  /*e6d90*/  LDL.LU.64 R250, [R1+0x8490] ;  /* 0x0084900001fa7983 */ /* 0x000ea80000300a00 */
[----:B------:R0:W-:Y:S04]  /*e6da0*/  STL.64 [R1+0xa9b0], R216 ;  /* 0x00a9b0d801007387 */ /* 0x0001e80000100a00 */
[----:B------:R-:W2:Y:S04]  /*e6db0*/  LDL.64 R248, [R1+0xa7e8] ;  /* 0x00a7e80001f87983 */ /* 0x000ea80000100a00 */
[----:B------:R1:W-:Y:S04]  /*e6dc0*/  STL.64 [R1+0xaa30], R184 ;  /* 0x00aa30b801007387 */ /* 0x0003e80000100a00 */
[----:B0-----:R-:W2:Y:S04]  /*e6dd0*/  LDL.LU.64 R216, [R1+0x8478] ;  /* 0x0084780001d87983 */ /* 0x001ea80000300a00 */
[----:B------:R0:W-:Y:S04]  /*e6de0*/  STL.64 [R1+0xa9b8], R214 ;  /* 0x00a9b8d601007387 */ /* 0x0001e80000100a00 */
[----:B------:R0:W-:Y:S04]  /*e6df0*/  STL.64 [R1+0xa9f0], R200 ;  /* 0x00a9f0c801007387 */ /* 0x0001e80000100a00 */
[----:B-1----:R-:W2:Y:S04]  /*e6e00*/  LDL.64 R184, [R1+0xa870] ;  /* 0x00a8700001b87983 */ /* 0x002ea80000100a00 */
[----:B0-----:R-:W2:Y:S04]  /*e6e10*/  LDL.LU.64 R214, [R1+0x8488] ;  /* 0x0084880001d67983 */ /* 0x001ea80000300a00 */
[----:B------:R-:W2:Y:S01]  /*e6e20*/  LDL.64 R200, [R1+0xa860] ;  /* 0x00a8600001c87983 */ /* 0x000ea20000100a00 */
[----:B---3--:R-:W-:-:S03]  /*e6e30*/  DMUL R2, R188, R2 ;  /* 0x00000002bc027228 */ /* 0x008fc60000000000 */
[----:B------:R-:W-:Y:S04]  /*e6e40*/  STL.64 [R1+0xaa18], R190 ;  /* 0x00aa18be01007387 */ /* 0x000fe80000100a00 */
[----:B------:R-:W-:Y:S01]  /*e6e50*/  STL.64 [R1+0xaa08], R194 ;  /* 0x00aa08c201007387 */ /* 0x000fe20000100a00 */
[----:B----4-:R-:W-:-:S03]  /*e6e60*/  DFMA R230, R204, R2, R230 ;  /* 0x00000002cce6722b */ /* 0x010fc600000000e6 */
[----:B------:R0:W-:Y:S01]  /*e6e70*/  STL.64 [R1+0xa9d8], R206 ;  /* 0x00a9d8ce01007387 */ /* 0x0001e20000100a00 */
[----:B--2---:R-:W-:-:S03]  /*e6e80*/  DFMA R226, R208, R2, R226 ;  /* 0x00000002d0e2722b */ /* 0x004fc600000000e2 */
[----:B------:R-:W2:Y:S01]  /*e6e90*/  LDL.64 R204, [R1+0x9d28] ;  /* 0x009d280001cc7983 */ /* 0x000ea20000100a00 */
[----:B-----5:R-:W-:-:S03]  /*e6ea0*/  DFMA R234, R212, R2, R234 ;  /* 0x00000002d4ea722b */ /* 0x020fc600000000ea */
[----:B------:R-:W3:Y:S04]  /*e6eb0*/  LDL.64 R208, [R1+0xa7d8] ;  /* 0x00a7d80001d07983 */ /* 0x000ee80000100a00 */
[----:B------:R-:W4:Y:S04]  /*e6ec0*/  LDL.64 R212, [R1+0xa7e0] ;  /* 0x00a7e00001d47983 */ /* 0x000f280000100a00 */
[----:B0-----:R-:W4:Y:S04]  /*e6ed0*/  LDL.64 R206, [R1+0xa848] ;  /* 0x00a8480001ce7983 */ /* 0x001f280000100a00 */
[----:B------:R-:W4:Y:S04]  /*e6ee0*/  LDL.64 R194, [R1+0xa840] ;  /* 0x00a8400001c27983 */ /* 0x000f280000100a00 */
[----:B------:R-:W4:Y:S04]  /*e6ef0*/  LDL.64 R190, [R1+0xa838] ;  /* 0x00a8380001be7983 */ /* 0x000f280000100a00 */
[----:B------:R-:W-:Y:S01]  /*e6f00*/  STL.64 [R1+0xaa10], R192 ;  /* 0x00aa10c001007387 */ /* 0x000fe20000100a00 */
[----:B------:R-:W-:-:S03]  /*e6f10*/  DFMA R210, R198, R2, R210 ;  /* 0x00000002c6d2722b */ /* 0x000fc600000000d2 */
[----:B------:R-:W-:Y:S04]  /*e6f20*/  STL.64 [R1+0xaa00], R196 ;  /* 0x00aa00c401007387 */ /* 0x000fe80000100a00 */
[----:B------:R-:W-:Y:S04]  /*e6f30*/  STL.64 [R1+0xa9e8], R202 ;  /* 0x00a9e8ca01007387 */ /* 0x000fe80000100a00 */
[----:B------:R-:W-:Y:S04]  /*e6f40*/  STL.64 [R1+0xa9a8], R218 ;  /* 0x00a9a8da01007387 */ /* 0x000fe80000100a00 */
[----:B------:R-:W4:Y:S01]  /*e6f50*/  LDL.LU.64 R188, [R1+0x84b0] ;  /* 0x0084b00001bc7983 */ /* 0x000f220000300a00 */
[----:B--2---:R-:W-:-:S02]  /*e6f60*/  DFMA R12, R204, R2, R12 ;  /* 0x00000002cc0c722b */ /* 0x004fc4000000000c */
[-C--:B------:R-:W-:Y:S02]  /*e6f70*/  DFMA R14, R204, R2.reuse, R14 ;  /* 0x00000002cc0e722b */ /* 0x080fe4000000000e */
[-C--:B---3--:R-:W-:Y:S01]  /*e6f80*/  DFMA R22, R208, R2.reuse, R22 ;  /* 0x00000002d016722b */ /* 0x088fe20000000016 */
[----:B------:R-:W2:Y:S01]  /*e6f90*/  LDL.64 R204, [R1+0xa7d0] ;  /* 0x00a7d00001cc7983 */ /* 0x000ea20000100a00 */
[----:B----4-:R-:W-:-:S03]  /*e6fa0*/  DFMA R20, R212, R2, R20 ;  /* 0x00000002d414722b */ /* 0x010fc60000000014 */
[----:B------:R0:W-:Y:S04]  /*e6fb0*/  STL.64 [R1+0x8468], R210 ;  /* 0x008468d201007387 */ /* 0x0001e80000100a00 */
[----:B------:R1:W-:Y:S04]  /*e6fc0*/  STL.64 [R1+0xa980], R22 ;  /* 0x00a9801601007387 */ /* 0x0003e80000100a00 */
[----:B------:R3:W-:Y:S04]  /*e6fd0*/  STL.64 [R1+0xa978], R20 ;  /* 0x00a9781401007387 */ /* 0x0007e80000100a00 */
[----:B0-----:R-:W4:Y:S04]  /*e6fe0*/  LDL.64 R210, [R1+0xa7c8] ;  /* 0x00a7c80001d27983 */ /* 0x001f280000100a00 */
[----:B-1----:R-:W4:Y:S04]  /*e6ff0*/  LDL.64 R22, [R1+0xa7c0] ;  /* 0x00a7c00001167983 */ /* 0x002f280000100a00 */
[----:B---3--:R-:W3:Y:S01]  /*e7000*/  LDL.64 R20, [R1+0xa7b8] ;  /* 0x00a7b80001147983 */ /* 0x008ee20000100a00 */
[----:B------:R-:W-:-:S02]  /*e7010*/  DFMA R250, R186, R2, R250 ;  /* 0x00000002bafa722b */ /* 0x000fc400000000fa */
[-C--:B------:R-:W-:Y:S01]  /*e7020*/  DFMA R216, R248, R2.reuse, R216 ;  /* 0x00000002f8d8722b */ /* 0x080fe200000000d8 */
[----:B------:R-:W3:Y:S04]  /*e7030*/  LDL.64 R208, [R1+0xa7a8] ;  /* 0x00a7a80001d07983 */ /* 0x000ee80000100a00 */
[----:B------:R-:W-:Y:S04]  /*e7040*/  STL.64 [R1+0x8490], R250 ;  /* 0x008490fa01007387 */ /* 0x000fe80000100a00 */
[----:B------:R0:W-:Y:S04]  /*e7050*/  STL.64 [R1+0xa948], R250 ;  /* 0x00a948fa01007387 */ /* 0x0001e80000100a00 */
[----:B------:R-:W3:Y:S01]  /*e7060*/  LDL.64 R212, [R1+0xa780] ;  /* 0x00a7800001d47983 */ /* 0x000ee20000100a00 */
[----:B------:R-:W-:-:S02]  /*e7070*/  DFMA R228, R200, R2, R228 ;  /* 0x00000002c8e4722b */ /* 0x000fc400000000e4 */
[-C--:B------:R-:W-:Y:S01]  /*e7080*/  DFMA R232, R184, R2.reuse, R232 ;  /* 0x00000002b8e8722b */ /* 0x080fe200000000e8 */
[----:B------:R-:W3:Y:S04]  /*e7090*/  LDL.LU.64 R192, [R1+0x84b8] ;  /* 0x0084b80001c07983 */ /* 0x000ee80000300a00 */
[----:B0-----:R-:W3:Y:S01]  /*e70a0*/  LDL.LU.64 R250, [R1+0x84a8] ;  /* 0x0084a80001fa7983 */ /* 0x001ee20000300a00 */
[-C--:B------:R-:W-:Y:S02]  /*e70b0*/  DFMA R244, R206, R2.reuse, R244 ;  /* 0x00000002cef4722b */ /* 0x080fe400000000f4 */
[-C--:B------:R-:W-:Y:S01]  /*e70c0*/  DFMA R246, R194, R2.reuse, R246 ;  /* 0x00000002c2f6722b */ /* 0x080fe200000000f6 */
[----:B------:R-:W3:Y:S01]  /*e70d0*/  LDL.LU.64 R196, [R1+0x8460] ;  /* 0x0084600001c47983 */ /* 0x000ee20000300a00 */
[----:B------:R-:W-:-:S03]  /*e70e0*/  DFMA R4, R190, R2, R4 ;  /* 0x00000002be04722b */ /* 0x000fc60000000004 */
[----:B------:R-:W3:Y:S04]  /*e70f0*/  LDL.LU.64 R202, [R1+0x8470] ;  /* 0x0084700001ca7983 */ /* 0x000ee80000300a00 */
[----:B------:R-:W3:Y:S01]  /*e7100*/  LDL.LU.64 R218, [R1+0x8480] ;  /* 0x0084800001da7983 */ /* 0x000ee20000300a00 */
[-C--:B--2---:R-:W-:Y:S02]  /*e7110*/  DFMA R24, R204, R2.reuse, R24 ;  /* 0x00000002cc18722b */ /* 0x084fe40000000018 */
[----:B----4-:R-:W-:-:S05]  /*e7120*/  DFMA R28, R22, R2, R28 ;  /* 0x00000002161c722b */ /* 0x010fca000000001c */
[----:B------:R0:W-:Y:S01]  /*e7130*/  STL.64 [R1+0xa988], R24 ;  /* 0x00a9881801007387 */ /* 0x0001e20000100a00 */
[----:B---3--:R-:W-:-:S03]  /*e7140*/  DFMA R30, R20, R2, R30 ;  /* 0x00000002141e722b */ /* 0x008fc6000000001e */
[----:B------:R-:W2:Y:S04]  /*e7150*/  LDL.64 R22, [R1+0xa770] ;  /* 0x00a7700001167983 */ /* 0x000ea80000100a00 */
[----:B------:R-:W3:Y:S04]  /*e7160*/  LDL.64 R20, [R1+0xa768] ;  /* 0x00a7680001147983 */ /* 0x000ee80000100a00 */
[----:B0-----:R-:W4:Y:S01]  /*e7170*/  LDL.64 R24, [R1+0xa798] ;  /* 0x00a7980001187983 */ /* 0x001f220000100a00 */
[----:B------:R-:W-:-:S03]  /*e7180*/  DFMA R26, R210, R2, R26 ;  /* 0x00000002d21a722b */ /* 0x000fc6000000001a */
[----:B------:R0:W-:Y:S04]  /*e7190*/  STL.64 [R1+0xa998], R28 ;  /* 0x00a9981c01007387 */ /* 0x0001e80000100a00 */
[----:B------:R1:W-:Y:S04]  /*e71a0*/  STL.64 [R1+0xa990], R26 ;  /* 0x00a9901a01007387 */ /* 0x0003e80000100a00 */
[----:B------:R1:W-:Y:S04]  /*e71b0*/  STL.64 [R1+0x8478], R216 ;  /* 0x008478d801007387 */ /* 0x0003e80000100a00 */
[----:B0-----:R-:W4:Y:S04]  /*e71c0*/  LDL.64 R28, [R1+0xa7a0] ;  /* 0x00a7a000011c7983 */ /* 0x001f280000100a00 */
[----:B-1----:R-:W4:Y:S04]  /*e71d0*/  LDL.LU.64 R26, [R1+0x84a0] ;  /* 0x0084a000011a7983 */ /* 0x002f280000300a00 */
[----:B------:R-:W4:Y:S04]  /*e71e0*/  LDL.64 R216, [R1+0xa788] ;  /* 0x00a7880001d87983 */ /* 0x000f280000100a00 */
[----:B------:R0:W-:Y:S04]  /*e71f0*/  STL.64 [R1+0xa9a0], R30 ;  /* 0x00a9a01e01007387 */ /* 0x0001e80000100a00 */
[----:B------:R-:W4:Y:S01]  /*e7200*/  LDL.64 R210, [R1+0xa778] ;  /* 0x00a7780001d27983 */ /* 0x000f220000100a00 */
[----:B------:R-:W-:-:S03]  /*e7210*/  DFMA R32, R212, R2, R32 ;  /* 0x00000002d420722b */ /* 0x000fc60000000020 */
[----:B------:R-:W4:Y:S04]  /*e7220*/  LDL.64 R212, [R1+0xa740] ;  /* 0x00a7400001d47983 */ /* 0x000f280000100a00 */
[----:B0-----:R-:W4:Y:S04]  /*e7230*/  LDL.LU.64 R30, [R1+0x84c8] ;  /* 0x0084c800011e7983 */ /* 0x001f280000300a00 */
        /* <DEDUP_REMOVED lines=9> */
[----:B------:R-:W2:Y:S01]  /*e72d0*/  LDL.64 R22, [R1+0xa748] ;  /* 0x00a7480001167983 */ /* 0x000ea20000100a00 */
[----:B---3--:R-:W-:-:S03]  /*e72e0*/  DFMA R38, R20, R2, R38 ;  /* 0x000000021426722b */ /* 0x008fc60000000026 */
[----:B------:R-:W3:Y:S01]  /*e72f0*/  LDL.64 R20, [R1+0xa738] ;  /* 0x00a7380001147983 */ /* 0x000ee20000100a00 */
[----:B----4-:R-:W-:-:S03]  /*e7300*/  DFMA R250, R24, R2, R250 ;  /* 0x0000000218fa722b */ /* 0x010fc600000000fa */
[----:B------:R-:W4:Y:S01]  /*e7310*/  LDL.64 R24, [R1+0xa758] ;  /* 0x00a7580001187983 */ /* 0x000f220000100a00 */
[----:B------:R-:W-:-:S03]  /*e7320*/  DFMA R26, R28, R2, R26 ;  /* 0x000000021c1a722b */ /* 0x000fc6000000001a */
[----:B------:R-:W4:Y:S04]  /*e7330*/  LDL.64 R28, [R1+0xa760] ;  /* 0x00a76000011c7983 */ /* 0x000f280000100a00 */
[----:B------:R0:W-:Y:S04]  /*e7340*/  STL.64 [R1+0x84a0], R26 ;  /* 0x0084a01a01007387 */ /* 0x0001e80000100a00 */
[----:B0-----:R-:W4:Y:S01]  /*e7350*/  LDL.64 R26, [R1+0xa728] ;  /* 0x00a72800011a7983 */ /* 0x001f220000100a00 */
[----:B--2---:R-:W-:-:S03]  /*e7360*/  DFMA R242, R22, R2, R242 ;  /* 0x0000000216f2722b */ /* 0x004fc600000000f2 */
[----:B------:R-:W2:Y:S01]  /*e7370*/  LDL.64 R22, [R1+0xa6f0] ;  /* 0x00a6f00001167983 */ /* 0x000ea20000100a00 */
[----:B---3--:R-:W-:-:S03]  /*e7380*/  DFMA R46, R20, R2, R46 ;  /* 0x00000002142e722b */ /* 0x008fc6000000002e */
[----:B------:R-:W3:Y:S01]  /*e7390*/  LDL.64 R20, [R1+0xa6e8] ;  /* 0x00a6e80001147983 */ /* 0x000ee20000100a00 */
[----:B----4-:R-:W-:-:S03]  /*e73a0*/  DFMA R42, R24, R2, R42 ;  /* 0x00000002182a722b */ /* 0x010fc6000000002a */
[----:B------:R-:W4:Y:S01]  /*e73b0*/  LDL.64 R24, [R1+0xa6f8] ;  /* 0x00a6f80001187983 */ /* 0x000f220000100a00 */
[-C--:B------:R-:W-:Y:S02]  /*e73c0*/  DFMA R214, R216, R2.reuse, R214 ;  /* 0x00000002d8d6722b */ /* 0x080fe400000000d6 */
[-C--:B------:R-:W-:Y:S01]  /*e73d0*/  DFMA R30, R208, R2.reuse, R30 ;  /* 0x00000002d01e722b */ /* 0x080fe2000000001e */
[----:B------:R-:W-:Y:S04]  /*e73e0*/  STL.64 [R1+0x84a8], R250 ;  /* 0x0084a8fa01007387 */ /* 0x000fe80000100a00 */
[----:B------:R0:W-:Y:S01]  /*e73f0*/  STL.64 [R1+0x8488], R214 ;  /* 0x008488d601007387 */ /* 0x0001e20000100a00 */
[-C--:B------:R-:W-:Y:S02]  /*e7400*/  DFMA R40, R28, R2.reuse, R40 ;  /* 0x000000021c28722b */ /* 0x080fe40000000028 */
[-C--:B------:R-:W-:Y:S01]  /*e7410*/  DFMA R50, R26, R2.reuse, R50 ;  /* 0x000000021a32722b */ /* 0x080fe20000000032 */
[----:B0-----:R-:W4:Y:S04]  /*e7420*/  LDL.64 R214, [R1+0xa750] ;  /* 0x00a7500001d67983 */ /* 0x001f280000100a00 */
[----:B------:R-:W4:Y:S04]  /*e7430*/  LDL.64 R28, [R1+0xa700] ;  /* 0x00a70000011c7983 */ /* 0x000f280000100a00 */
[----:B------:R-:W4:Y:S01]  /*e7440*/  LDL.64 R26, [R1+0xa6e0] ;  /* 0x00a6e000011a7983 */ /* 0x000f220000100a00 */
[----:B--2---:R-:W-:-:S02]  /*e7450*/  DFMA R56, R22, R2, R56 ;  /* 0x000000021638722b */ /* 0x004fc40000000038 */
[-C--:B---3--:R-:W-:Y:S01]  /*e7460*/  DFMA R58, R20, R2.reuse, R58 ;  /* 0x00000002143a722b */ /* 0x088fe2000000003a */
[----:B------:R-:W2:Y:S01]  /*e7470*/  LDL.64 R22, [R1+0xa6b8] ;  /* 0x00a6b80001167983 */ /* 0x000ea20000100a00 */
[----:B----4-:R-:W-:-:S03]  /*e7480*/  DFMA R54, R24, R2, R54 ;  /* 0x000000021836722b */ /* 0x010fc60000000036 */
[----:B------:R-:W3:Y:S04]  /*e7490*/  LDL.64 R20, [R1+0xa6a8] ;  /* 0x00a6a80001147983 */ /* 0x000ee80000100a00 */
[----:B------:R-:W4:Y:S01]  /*e74a0*/  LDL.64 R24, [R1+0xa6c8] ;  /* 0x00a6c80001187983 */ /* 0x000f220000100a00 */
[----:B------:R-:W-:-:S03]  /*e74b0*/  DFMA R34, R210, R2, R34 ;  /* 0x00000002d222722b */ /* 0x000fc60000000022 */
[----:B------:R-:W-:Y:S04]  /*e74c0*/  STL.64 [R1+0x84c8], R30 ;  /* 0x0084c81e01007387 */ /* 0x000fe80000100a00 */
[----:B------:R0:W-:Y:S04]  /*e74d0*/  STL.64 [R1+0xa950], R32 ;  /* 0x00a9502001007387 */ /* 0x0001e80000100a00 */
[----:B------:R1:W-:Y:S04]  /*e74e0*/  STL.64 [R1+0xa960], R36 ;  /* 0x00a9602401007387 */ /* 0x0003e80000100a00 */
[----:B------:R-:W4:Y:S04]  /*e74f0*/  LDL.64 R210, [R1+0xa730] ;  /* 0x00a7300001d27983 */ /* 0x000f280000100a00 */
[----:B0-----:R-:W4:Y:S04]  /*e7500*/  LDL.64 R32, [R1+0xa710] ;  /* 0x00a7100001207983 */ /* 0x001f280000100a00 */
[----:B-1----:R-:W4:Y:S04]  /*e7510*/  LDL.64 R36, [R1+0xa720] ;  /* 0x00a7200001247983 */ /* 0x002f280000100a00 */
[----:B------:R-:W4:Y:S01]  /*e7520*/  LDL.64 R30, [R1+0xa708] ;  /* 0x00a70800011e7983 */ /* 0x000f220000100a00 */
[----:B------:R-:W-:-:S03]  /*e7530*/  DFMA R240, R214, R2, R240 ;  /* 0x00000002d6f0722b */ /* 0x000fc600000000f0 */
[----:B------:R-:W4:Y:S01]  /*e7540*/  LDL.LU.64 R250, [R1+0x8448] ;  /* 0x0084480001fa7983 */ /* 0x000f220000300a00 */
[----:B------:R-:W-:-:S03]  /*e7550*/  DFMA R52, R28, R2, R52 ;  /* 0x000000021c34722b */ /* 0x000fc60000000034 */
[----:B------:R-:W4:Y:S01]  /*e7560*/  LDL.LU.64 R214, [R1+0x8440] ;  /* 0x0084400001d67983 */ /* 0x000f220000300a00 */
[----:B------:R-:W-:-:S03]  /*e7570*/  DFMA R60, R26, R2, R60 ;  /* 0x000000021a3c722b */ /* 0x000fc6000000003c */
[----:B------:R-:W4:Y:S04]  /*e7580*/  LDL.64 R28, [R1+0xa6d8] ;  /* 0x00a6d800011c7983 */ /* 0x000f280000100a00 */
[----:B------:R-:W4:Y:S01]  /*e7590*/  LDL.64 R26, [R1+0xa678] ;  /* 0x00a67800011a7983 */ /* 0x000f220000100a00 */
[----:B------:R-:W-:-:S03]  /*e75a0*/  DFMA R44, R212, R2, R44 ;  /* 0x00000002d42c722b */ /* 0x000fc6000000002c */
[----:B------:R-:W-:Y:S01]  /*e75b0*/  STL.64 [R1+0xa968], R38 ;  /* 0x00a9682601007387 */ /* 0x000fe20000100a00 */
[-C--:B------:R-:W-:Y:S02]  /*e75c0*/  DFMA R6, R186, R2.reuse, R6 ;  /* 0x00000002ba06722b */ /* 0x080fe40000000006 */
[-C--:B------:R-:W-:Y:S01]  /*e75d0*/  DFMA R10, R200, R2.reuse, R10 ;  /* 0x00000002c80a722b */ /* 0x080fe2000000000a */
[----:B------:R-:W4:Y:S01]  /*e75e0*/  LDL.64 R216, [R1+0xa4b0] ;  /* 0x00a4b00001d87983 */ /* 0x000f220000100a00 */
[-C--:B------:R-:W-:Y:S02]  /*e75f0*/  DFMA R8, R184, R2.reuse, R8 ;  /* 0x00000002b808722b */ /* 0x080fe40000000008 */
[-C--:B------:R-:W-:Y:S01]  /*e7600*/  DFMA R16, R206, R2.reuse, R16 ;  /* 0x00000002ce10722b */ /* 0x080fe20000000010 */
[----:B------:R-:W4:Y:S01]  /*e7610*/  LDL.LU.64 R208, [R1+0xa9d0] ;  /* 0x00a9d00001d07983 */ /* 0x000f220000300a00 */
[-C--:B--2---:R-:W-:Y:S02]  /*e7620*/  DFMA R70, R22, R2.reuse, R70 ;  /* 0x000000021646722b */ /* 0x084fe40000000046 */
[-C--:B---3--:R-:W-:Y:S01]  /*e7630*/  DFMA R74, R20, R2.reuse, R74 ;  /* 0x00000002144a722b */ /* 0x088fe2000000004a */
[----:B------:R-:W2:Y:S01]  /*e7640*/  LDL.64 R22, [R1+0xa660] ;  /* 0x00a6600001167983 */ /* 0x000ea20000100a00 */
[----:B----4-:R-:W-:-:S03]  /*e7650*/  DFMA R66, R24, R2, R66 ;  /* 0x000000021842722b */ /* 0x010fc60000000042 */
[----:B------:R-:W3:Y:S04]  /*e7660*/  LDL.64 R20, [R1+0xa658] ;  /* 0x00a6580001147983 */ /* 0x000ee80000100a00 */
[----:B------:R-:W4:Y:S04]  /*e7670*/  LDL.64 R24, [R1+0xa668] ;  /* 0x00a6680001187983 */ /* 0x000f280000100a00 */
[----:B------:R0:W-:Y:S04]  /*e7680*/  STL.64 [R1+0xa958], R34 ;  /* 0x00a9582201007387 */ /* 0x0001e80000100a00 */
[----:B------:R-:W4:Y:S01]  /*e7690*/  LDL.64 R212, [R1+0xa6d0] ;  /* 0x00a6d00001d47983 */ /* 0x000f220000100a00 */
[----:B------:R-:W-:-:S03]  /*e76a0*/  DFMA R48, R210, R2, R48 ;  /* 0x00000002d230722b */ /* 0x000fc60000000030 */
[----:B------:R1:W-:Y:S01]  /*e76b0*/  STL.64 [R1+0xa970], R40 ;  /* 0x00a9702801007387 */ /* 0x0003e20000100a00 */
[----:B------:R-:W-:-:S03]  /*e76c0*/  DFMA R220, R32, R2, R220 ;  /* 0x0000000220dc722b */ /* 0x000fc600000000dc */
[----:B0-----:R-:W4:Y:S01]  /*e76d0*/  LDL.64 R34, [R1+0xa718] ;  /* 0x00a7180001227983 */ /* 0x001f220000100a00 */
[----:B------:R-:W-:-:S03]  /*e76e0*/  DFMA R236, R36, R2, R236 ;  /* 0x0000000224ec722b */ /* 0x000fc600000000ec */
[----:B------:R-:W4:Y:S01]  /*e76f0*/  LDL.64 R210, [R1+0xa6c0] ;  /* 0x00a6c00001d27983 */ /* 0x000f220000100a00 */
[----:B------:R-:W-:-:S03]  /*e7700*/  DFMA R222, R30, R2, R222 ;  /* 0x000000021ede722b */ /* 0x000fc600000000de */
[----:B------:R-:W4:Y:S04]  /*e7710*/  LDL.64 R36, [R1+0xa698] ;  /* 0x00a6980001247983 */ /* 0x000f280000100a00 */
[----:B------:R-:W4:Y:S04]  /*e7720*/  LDL.64 R32, [R1+0xa688] ;  /* 0x00a6880001207983 */ /* 0x000f280000100a00 */
[----:B------:R-:W4:Y:S01]  /*e7730*/  LDL.64 R30, [R1+0xa680] ;  /* 0x00a68000011e7983 */ /* 0x000f220000100a00 */
[----:B------:R-:W-:-:S03]  /*e7740*/  DFMA R62, R28, R2, R62 ;  /* 0x000000021c3e722b */ /* 0x000fc6000000003e */
[----:B-1----:R-:W4:Y:S01]  /*e7750*/  LDL.64 R40, [R1+0xa6b0] ;  /* 0x00a6b00001287983 */ /* 0x002f220000100a00 */
[----:B------:R-:W-:-:S03]  /*e7760*/  DFMA R86, R26, R2, R86 ;  /* 0x000000021a56722b */ /* 0x000fc60000000056 */
[----:B------:R-:W4:Y:S04]  /*e7770*/  LDL.64 R28, [R1+0xa670] ;  /* 0x00a67000011c7983 */ /* 0x000f280000100a00 */
[----:B------:R-:W4:Y:S04]  /*e7780*/  LDL.64 R26, [R1+0xa650] ;  /* 0x00a65000011a7983 */ /* 0x000f280000100a00 */
[----:B------:R-:W4:Y:S04]  /*e7790*/  LDL.64 R38, [R1+0xa6a0] ;  /* 0x00a6a00001267983 */ /* 0x000f280000100a00 */
[----:B------:R-:W4:Y:S04]  /*e77a0*/  LDL.64 R186, [R1+0xa808] ;  /* 0x00a8080001ba7983 */ /* 0x000f280000100a00 */
[----:B------:R-:W4:Y:S04]  /*e77b0*/  LDL.64 R200, [R1+0xa7f0] ;  /* 0x00a7f00001c87983 */ /* 0x000f280000100a00 */
[----:B------:R-:W4:Y:S01]  /*e77c0*/  LDL.64 R184, [R1+0xa810] ;  /* 0x00a8100001b87983 */ /* 0x000f220000100a00 */
[----:B------:R-:W-:-:S02]  /*e77d0*/  DFMA R192, R190, R2, R192 ;  /* 0x00000002bec0722b */ /* 0x000fc400000000c0 */
[-C--:B------:R-:W-:Y:S01]  /*e77e0*/  DFMA R196, R194, R2.reuse, R196 ;  /* 0x00000002c2c4722b */ /* 0x080fe200000000c4 */
[----:B------:R-:W4:Y:S01]  /*e77f0*/  LDL.LU.64 R206, [R1+0x84c0] ;  /* 0x0084c00001ce7983 */ /* 0x000f220000300a00 */
[-C--:B--2---:R-:W-:Y:S02]  /*e7800*/  DFMA R214, R22, R2.reuse, R214 ;  /* 0x0000000216d6722b */ /* 0x084fe400000000d6 */
[-C--:B---3--:R-:W-:Y:S01]  /*e7810*/  DFMA R250, R20, R2.reuse, R250 ;  /* 0x0000000214fa722b */ /* 0x088fe200000000fa */
[----:B------:R-:W2:Y:S01]  /*e7820*/  LDL.64 R22, [R1+0xa620] ;  /* 0x00a6200001167983 */ /* 0x000ea20000100a00 */
[----:B----4-:R-:W-:-:S03]  /*e7830*/  DFMA R90, R24, R2, R90 ;  /* 0x00000002185a722b */ /* 0x010fc6000000005a */
[----:B------:R-:W3:Y:S04]  /*e7840*/  LDL.64 R20, [R1+0xa5f0] ;  /* 0x00a5f00001147983 */ /* 0x000ee80000100a00 */
[----:B------:R-:W4:Y:S01]  /*e7850*/  LDL.64 R24, [R1+0xa630] ;  /* 0x00a6300001187983 */ /* 0x000f220000100a00 */
[-C--:B------:R-:W-:Y:S02]  /*e7860*/  DFMA R64, R212, R2.reuse, R64 ;  /* 0x00000002d440722b */ /* 0x080fe40000000040 */
[-C--:B------:R-:W-:Y:S01]  /*e7870*/  DFMA R238, R34, R2.reuse, R238 ;  /* 0x0000000222ee722b */ /* 0x080fe200000000ee */
        /* <DEDUP_REMOVED lines=10> */
[-C--:B------:R-:W-:Y:S02]  /*e7920*/  DFMA R88, R28, R2.reuse, R88 ;  /* 0x000000021c58722b */ /* 0x080fe40000000058 */
[-C--:B------:R-:W-:Y:S01]  /*e7930*/  DFMA R92, R26, R2.reuse, R92 ;  /* 0x000000021a5c722b */ /* 0x080fe2000000005c */
[----:B------:R-:W4:Y:S04]  /*e7940*/  LDL.64 R28, [R1+0xa5f8] ;  /* 0x00a5f800011c7983 */ /* 0x000f280000100a00 */
[----:B------:R-:W4:Y:S01]  /*e7950*/  LDL.64 R26, [R1+0xa5e8] ;  /* 0x00a5e800011a7983 */ /* 0x000f220000100a00 */
[----:B------:R-:W-:-:S02]  /*e7960*/  DFMA R72, R40, R2, R72 ;  /* 0x000000022848722b */ /* 0x000fc40000000048 */
[-C--:B------:R-:W-:Y:S01]  /*e7970*/  DFMA R76, R38, R2.reuse, R76 ;  /* 0x00000002264c722b */ /* 0x080fe2000000004c */
[----:B------:R-:W4:Y:S04]  /*e7980*/  LDL.64 R40, [R1+0xa628] ;  /* 0x00a6280001287983 */ /* 0x000f280000100a00 */
[----:B------:R-:W4:Y:S01]  /*e7990*/  LDL.64 R38, [R1+0xa618] ;  /* 0x00a6180001267983 */ /* 0x000f220000100a00 */
[-C--:B------:R-:W-:Y:S02]  /*e79a0*/  DFMA R188, R186, R2.reuse, R188 ;  /* 0x00000002babc722b */ /* 0x080fe400000000bc */
[-C--:B------:R-:W-:Y:S02]  /*e79b0*/  DFMA R202, R200, R2.reuse, R202 ;  /* 0x00000002c8ca722b */ /* 0x080fe400000000ca */
[-C--:B------:R-:W-:Y:S01]  /*e79c0*/  DFMA R218, R248, R2.reuse, R218 ;  /* 0x00000002f8da722b */ /* 0x080fe200000000da */
[----:B------:R-:W-:Y:S01]  /*e79d0*/  STL.64 [R1+0x84b8], R192 ;  /* 0x0084b8c001007387 */ /* 0x000fe20000100a00 */
[----:B------:R-:W-:-:S02]  /*e79e0*/  DFMA R224, R198, R2, R224 ;  /* 0x00000002c6e0722b */ /* 0x000fc400000000e0 */
[-C--:B------:R-:W-:Y:S01]  /*e79f0*/  DFMA R18, R184, R2.reuse, R18 ;  /* 0x00000002b812722b */ /* 0x080fe20000000012 */
[----:B------:R-:W4:Y:S04]  /*e7a00*/  LDL.LU.64 R190, [R1+0xaa18] ;  /* 0x00aa180001be7983 */ /* 0x000f280000300a00 */
        /* <DEDUP_REMOVED lines=26> */
[----:B------:R-:W4:Y:S04]  /*e7bb0*/  LDL.64 R38, [R1+0xa590] ;  /* 0x00a5900001267983 */ /* 0x000f280000100a00 */
[----:B------:R0:W-:Y:S04]  /*e7bc0*/  STL.64 [R1+0x84b0], R188 ;  /* 0x0084b0bc01007387 */ /* 0x0001e80000100a00 */
[----:B------:R1:W-:Y:S04]  /*e7bd0*/  STL.64 [R1+0x8460], R196 ;  /* 0x008460c401007387 */ /* 0x0003e80000100a00 */
[----:B------:R1:W-:Y:S04]  /*e7be0*/  STL.64 [R1+0x8470], R202 ;  /* 0x008470ca01007387 */ /* 0x0003e80000100a00 */
[----:B------:R-:W-:Y:S04]  /*e7bf0*/  STL.64 [R1+0x8480], R218 ;  /* 0x008480da01007387 */ /* 0x000fe80000100a00 */
[----:B------:R1:W-:Y:S04]  /*e7c00*/  STL.64 [R1+0x8440], R214 ;  /* 0x008440d601007387 */ /* 0x0003e80000100a00 */
[----:B------:R-:W4:Y:S04]  /*e7c10*/  LDL.LU.64 R184, [R1+0xaa30] ;  /* 0x00aa300001b87983 */ /* 0x000f280000300a00 */
[----:B------:R-:W4:Y:S04]  /*e7c20*/  LDL.LU.64 R186, [R1+0xaa28] ;  /* 0x00aa280001ba7983 */ /* 0x000f280000300a00 */
[----:B0-----:R-:W4:Y:S04]  /*e7c30*/  LDL.LU.64 R188, [R1+0xaa20] ;  /* 0x00aa200001bc7983 */ /* 0x001f280000300a00 */
[----:B------:R-:W4:Y:S04]  /*e7c40*/  LDL.LU.64 R192, [R1+0xaa10] ;  /* 0x00aa100001c07983 */ /* 0x000f280000300a00 */
[----:B-1----:R-:W4:Y:S04]  /*e7c50*/  LDL.LU.64 R196, [R1+0xaa00] ;  /* 0x00aa000001c47983 */ /* 0x002f280000300a00 */
[----:B------:R-:W4:Y:S04]  /*e7c60*/  LDL.LU.64 R198, [R1+0xa9f8] ;  /* 0x00a9f80001c67983 */ /* 0x000f280000300a00 */
[----:B------:R-:W4:Y:S04]  /*e7c70*/  LDL.LU.64 R200, [R1+0xa9f0] ;  /* 0x00a9f00001c87983 */ /* 0x000f280000300a00 */
[----:B------:R-:W4:Y:S04]  /*e7c80*/  LDL.LU.64 R202, [R1+0xa9e8] ;  /* 0x00a9e80001ca7983 */ /* 0x000f280000300a00 */
[----:B------:R-:W4:Y:S04]  /*e7c90*/  LDL.64 R214, [R1+0xa4b8] ;  /* 0x00a4b80001d67983 */ /* 0x000f280000100a00 */
[----:B------:R-:W4:Y:S01]  /*e7ca0*/  LDL.64 R218, [R1+0xa498] ;  /* 0x00a4980001da7983 */ /* 0x000f220000100a00 */
[----:B------:R-:W-:-:S03]  /*e7cb0*/  DFMA R206, R204, R2, R206 ;  /* 0x00000002ccce722b */ /* 0x000fc600000000ce */
[----:B------:R-:W4:Y:S04]  /*e7cc0*/  LDL.LU.64 R204, [R1+0xa9e0] ;  /* 0x00a9e00001cc7983 */ /* 0x000f280000300a00 */
[----:B------:R-:W4:Y:S01]  /*e7cd0*/  LDL.LU.64 R248, [R1+0x8428] ;  /* 0x0084280001f87983 */ /* 0x000f220000300a00 */
[----:B--2---:R-:W-:-:S03]  /*e7ce0*/  DFMA R124, R22, R2, R124 ;  /* 0x00000002167c722b */ /* 0x004fc6000000007c */
[----:B------:R-:W2:Y:S01]  /*e7cf0*/  LDL.64 R22, [R1+0xa568] ;  /* 0x00a5680001167983 */ /* 0x000ea20000100a00 */
        /* <DEDUP_REMOVED lines=54> */
[----:B------:R0:W-:Y:S01]  /*e8060*/  STL.64 [R1+0x84c0], R206 ;  /* 0x0084c0ce01007387 */ /* 0x0001e20000100a00 */
[-C--:B------:R-:W-:Y:S02]  /*e8070*/  DFMA R196, R216, R2.reuse, R196 ;  /* 0x00000002d8c4722b */ /* 0x080fe400000000c4 */
[-C--:B------:R-:W-:Y:S01]  /*e8080*/  DFMA R170, R38, R2.reuse, R170 ;  /* 0x0000000226aa722b */ /* 0x080fe200000000aa */
[----:B------:R-:W4:Y:S01]  /*e8090*/  LDL.64 R40, [R1+0xa490] ;  /* 0x00a4900001287983 */ /* 0x000f220000100a00 */
[-C--:B------:R-:W-:Y:S02]  /*e80a0*/  DFMA R202, R218, R2.reuse, R202 ;  /* 0x00000002daca722b */ /* 0x080fe400000000ca */
[-C--:B------:R-:W-:Y:S01]  /*e80b0*/  DFMA R192, R212, R2.reuse, R192 ;  /* 0x00000002d4c0722b */ /* 0x080fe200000000c0 */
[----:B------:R-:W4:Y:S01]  /*e80c0*/  LDL.64 R38, [R1+0xa488] ;  /* 0x00a4880001267983 */ /* 0x000f220000100a00 */
[----:B------:R-:W-:-:S03]  /*e80d0*/  DFMA R172, R34, R2, R172 ;  /* 0x0000000222ac722b */ /* 0x000fc600000000ac */
[----:B0-----:R-:W4:Y:S01]  /*e80e0*/  LDL.LU.64 R206, [R1+0xa9d8] ;  /* 0x00a9d80001ce7983 */ /* 0x001f220000300a00 */
[----:B------:R-:W-:-:S03]  /*e80f0*/  DFMA R190, R210, R2, R190 ;  /* 0x00000002d2be722b */ /* 0x000fc600000000be */
[----:B------:R-:W4:Y:S01]  /*e8100*/  LDL.LU.64 R34, [R1+0x8420] ;  /* 0x0084200001227983 */ /* 0x000f220000300a00 */
[----:B------:R-:W-:-:S03]  /*e8110*/  DFMA R198, R36, R2, R198 ;  /* 0x0000000224c6722b */ /* 0x000fc600000000c6 */
[----:B------:R-:W4:Y:S01]  /*e8120*/  LDL.LU.64 R210, [R1+0xa9c8] ;  /* 0x00a9c80001d27983 */ /* 0x000f220000300a00 */
[----:B------:R-:W-:-:S03]  /*e8130*/  DFMA R200, R32, R2, R200 ;  /* 0x0000000220c8722b */ /* 0x000fc600000000c8 */
[----:B------:R-:W4:Y:S01]  /*e8140*/  LDL.LU.64 R212, [R1+0xa9c0] ;  /* 0x00a9c00001d47983 */ /* 0x000f220000300a00 */
[----:B------:R-:W-:-:S03]  /*e8150*/  DFMA R178, R30, R2, R178 ;  /* 0x000000021eb2722b */ /* 0x000fc600000000b2 */
[----:B------:R-:W4:Y:S04]  /*e8160*/  LDL.64 R30, [R1+0xa480] ;  /* 0x00a48000011e7983 */ /* 0x000f280000100a00 */
[----:B------:R-:W4:Y:S01]  /*e8170*/  LDL.LU.64 R214, [R1+0xa9b8] ;  /* 0x00a9b80001d67983 */ /* 0x000f220000300a00 */
[----:B------:R-:W-:-:S03]  /*e8180*/  DFMA R180, R28, R2, R180 ;  /* 0x000000021cb4722b */ /* 0x000fc600000000b4 */
[----:B------:R-:W4:Y:S01]  /*e8190*/  LDL.64 R28, [R1+0xa478] ;  /* 0x00a47800011c7983 */ /* 0x000f220000100a00 */
[----:B------:R-:W-:-:S03]  /*e81a0*/  DFMA R182, R26, R2, R182 ;  /* 0x000000021ab6722b */ /* 0x000fc600000000b6 */
[----:B------:R-:W4:Y:S04]  /*e81b0*/  LDL.64 R26, [R1+0xa470] ;  /* 0x00a47000011a7983 */ /* 0x000f280000100a00 */
[----:B------:R-:W4:Y:S04]  /*e81c0*/  LDL.LU.64 R216, [R1+0xa9b0] ;  /* 0x00a9b00001d87983 */ /* 0x000f280000300a00 */
[----:B------:R-:W4:Y:S04]  /*e81d0*/  LDL.64 R36, [R1+0xa450] ;  /* 0x00a4500001247983 */ /* 0x000f280000100a00 */
[----:B------:R-:W4:Y:S04]  /*e81e0*/  LDL.64 R32, [R1+0xa440] ;  /* 0x00a4400001207983 */ /* 0x000f280000100a00 */
        /* <DEDUP_REMOVED lines=21> */
[-C--:B--2---:R-:W-:Y:S02]  /*e8340*/  DFMA R216, R22, R2.reuse, R216 ;  /* 0x0000000216d8722b */ /* 0x084fe400000000d8 */
[-C--:B---3--:R-:W-:Y:S02]  /*e8350*/  DFMA R218, R20, R2.reuse, R218 ;  /* 0x0000000214da722b */ /* 0x088fe400000000da */
[----:B----4-:R-:W-:Y:S01]  /*e8360*/  DFMA R214, R24, R2, R214 ;  /* 0x0000000218d6722b */ /* 0x010fe200000000d6 */
[----:B------:R0:W-:Y:S04]  /*e8370*/  STL.64 [R1+0x8420], R34 ;  /* 0x0084202201007387 */ /* 0x0001e80000100a00 */
[----:B------:R-:W2:Y:S04]  /*e8380*/  LDL.64 R2, [R1+0x8488] ;  /* 0x0084880001027983 */ /* 0x000ea80000100a00 */
[----:B------:R-:W3:Y:S04]  /*e8390*/  LDL.64 R24, [R1+0x8468] ;  /* 0x0084680001187983 */ /* 0x000ee80000100a00 */
[----:B------:R-:W4:Y:S04]  /*e83a0*/  LDL.64 R22, [R1+0x8470] ;  /* 0x0084700001167983 */ /* 0x000f280000100a00 */
[----:B------:R-:W4:Y:S04]  /*e83b0*/  LDL.64 R20, [R1+0x8478] ;  /* 0x0084780001147983 */ /* 0x000f280000100a00 */
[----:B0-----:R-:W4:Y:S04]  /*e83c0*/  LDL.64 R34, [R1+0x84a8] ;  /* 0x0084a80001227983 */ /* 0x001f280000100a00 */
[----:B--2---:R0:W-:Y:S04]  /*e83d0*/  STL.64 [R0+0x108], R2 ;  /* 0x0001080200007387 */ /* 0x0041e80000100a00 */
[----:B0-----:R-:W2:Y:S04]  /*e83e0*/  LDL.64 R2, [R1+0x8440] ;  /* 0x0084400001027983 */ /* 0x001ea80000100a00 */
[----:B------:R-:W-:Y:S04]  /*e83f0*/  STL.64 [R1+0x8448], R250 ;  /* 0x008448fa01007387 */ /* 0x000fe80000100a00 */
[----:B------:R0:W-:Y:S04]  /*e8400*/  STL.64 [R0+0x80], R30 ;  /* 0x0000801e00007387 */ /* 0x0001e80000100a00 */
[----:B------:R1:W-:Y:S04]  /*e8410*/  STL.64 [R0+0x88], R28 ;  /* 0x0000881c00007387 */ /* 0x0003e80000100a00 */
[----:B------:R1:W-:Y:S04]  /*e8420*/  STL.64 [R0+0x90], R26 ;  /* 0x0000901a00007387 */ /* 0x0003e80000100a00 */
[----:B---3--:R3:W-:Y:S04]  /*e8430*/  STL.64 [R0+0x98], R24 ;  /* 0x0000981800007387 */ /* 0x0087e80000100a00 */
        /* <DEDUP_REMOVED lines=9> */
[----:B-1----:R-:W2:Y:S04]  /*e84d0*/  LDL.LU.64 R28, [R1+0xa998] ;  /* 0x00a99800011c7983 */ /* 0x002ea80000300a00 */
[----:B------:R-:W2:Y:S04]  /*e84e0*/  LDL.LU.64 R26, [R1+0xa990] ;  /* 0x00a99000011a7983 */ /* 0x000ea80000300a00 */
[----:B---3--:R-:W3:Y:S04]  /*e84f0*/  LDL.LU.64 R24, [R1+0xa988] ;  /* 0x00a9880001187983 */ /* 0x008ee80000300a00 */
[----:B----4-:R-:W4:Y:S04]  /*e8500*/  LDL.LU.64 R22, [R1+0xa980] ;  /* 0x00a9800001167983 */ /* 0x010f280000300a00 */
[----:B------:R-:W3:Y:S04]  /*e8510*/  LDL.LU.64 R20, [R1+0xa978] ;  /* 0x00a9780001147983 */ /* 0x000ee80000300a00 */
[----:B------:R-:W4:Y:S04]  /*e8520*/  LDL.LU.64 R40, [R1+0xa970] ;  /* 0x00a9700001287983 */ /* 0x000f280000300a00 */
[----:B------:R-:W4:Y:S04]  /*e8530*/  LDL.LU.64 R38, [R1+0xa968] ;  /* 0x00a9680001267983 */ /* 0x000f280000300a00 */
[----:B------:R-:W4:Y:S04]  /*e8540*/  LDL.LU.64 R36, [R1+0xa960] ;  /* 0x00a9600001247983 */ /* 0x000f280000300a00 */
[----:B------:R-:W4:Y:S04]  /*e8550*/  LDL.LU.64 R34, [R1+0xa958] ;  /* 0x00a9580001227983 */ /* 0x000f280000300a00 */
[----:B------:R-:W4:Y:S04]  /*e8560*/  LDL.LU.64 R32, [R1+0xa950] ;  /* 0x00a9500001207983 */ /* 0x000f280000300a00 */
[----:B------:R-:W4:Y:S04]  /*e8570*/  LDL.LU.64 R250, [R1+0xa948] ;  /* 0x00a9480001fa7983 */ /* 0x000f280000300a00 */
[----:B--2---:R0:W-:Y:S04]  /*e8580*/  STL.64 [R0+0x230], R2 ;  /* 0x0002300200007387 */ /* 0x0041e80000100a00 */
[----:B0-----:R-:W2:Y:S04]  /*e8590*/  LDL.64 R2, [R1+0x8420] ;  /* 0x0084200001027983 */ /* 0x001ea80000100a00 */
        /* <DEDUP_REMOVED lines=124> */
[----:B------:R0:W-:Y:S04]  /*e8d60*/  STL.64 [R0+0x448], R248 ;  /* 0x000448f800007387 */ /* 0x0001e80000100a00 */
[----:B------:R0:W-:Y:S02]  /*e8d70*/  STL.64 [R0+0x450], R250 ;  /* 0x000450fa00007387 */ /* 0x0001e40000100a00 */
.L_x_5163:
[----:B0-----:R-:W2:Y:S04]  /*e8d80*/  LDL.128 R248, [R1+0x3bd0] ;  /* 0x003bd00001f87983 */ /* 0x001ea80000100c00 */
[----:B------:R-:W-:Y:S04]  /*e8d90*/  STL.64 [R1+0xa958], R10 ;  /* 0x00a9580a01007387 */ /* 0x000fe80000100a00 */
[----:B------:R0:W-:Y:S04]  /*e8da0*/  STL.64 [R1+0xa950], R8 ;  /* 0x00a9500801007387 */ /* 0x0001e80000100a00 */
[----:B------:R1:W-:Y:S04]  /*e8db0*/  STL.64 [R1+0xa9d8], R218 ;  /* 0x00a9d8da01007387 */ /* 0x0003e80000100a00 */
[----:B------:R-:W-:Y:S04]  /*e8dc0*/  STL.64 [R1+0xa9e0], R236 ;  /* 0x00a9e0ec01007387 */ /* 0x000fe80000100a00 */
[----:B0-----:R-:W3:Y:S04]  /*e8dd0*/  LDL.128 R8, [R1+0x3be0] ;  /* 0x003be00001087983 */ /* 0x001ee80000100c00 */
[----:B------:R-:W-:Y:S04]  /*e8de0*/  STL.64 [R1+0xa948], R6 ;  /* 0x00a9480601007387 */ /* 0x000fe80000100a00 */
[----:B------:R0:W-:Y:S04]  /*e8df0*/  STL.64 [R1+0xa9b0], R36 ;  /* 0x00a9b02401007387 */ /* 0x0001e80000100a00 */
[----:B------:R4:W-:Y:S04]  /*e8e00*/  STL.64 [R1+0xa9b8], R38 ;  /* 0x00a9b82601007387 */ /* 0x0009e80000100a00 */
[----:B-1----:R-:W3:Y:S04]  /*e8e10*/  LDL.LU.64 R218, [R1+0x8480] ;  /* 0x0084800001da7983 */ /* 0x002ee80000300a00 */
[----:B0-----:R-:W3:Y:S04]  /*e8e20*/  LDL.LU.64 R36, [R1+0x8468] ;  /* 0x0084680001247983 */ /* 0x001ee80000300a00 */
[----:B----4-:R-:W4:Y:S04]  /*e8e30*/  LDL.LU.64 R38, [R1+0x84a8] ;  /* 0x0084a80001267983 */ /* 0x010f280000300a00 */
[----:B------:R-:W4:Y:S01]  /*e8e40*/  LDL.LU.64 R236, [R1+0x8440] ;  /* 0x0084400001ec7983 */ /* 0x000f220000300a00 */
[----:B--2---:R-:W-:Y:S01]  /*e8e50*/  MOV R2, R250 ;  /* 0x000000fa00027202 */ /* 0x004fe20000000f00 */
[----:B------:R-:W-:-:S06]  /*e8e60*/  IMAD.MOV.U32 R3, RZ, RZ, R251 ;  /* 0x000000ffff037224 */ /* 0x000fcc00078e00fb */
[----:B-----5:R-:W-:Y:S01]  /*e8e70*/  DFMA R2, -R2, R234, R246 ;  /* 0x000000ea0202722b */ /* 0x020fe200000001f6 */
[----:B---3--:R-:W-:Y:S01]  /*e8e80*/  IMAD.MOV.U32 R6, RZ, RZ, R8 ;  /* 0x000000ffff067224 */ /* 0x008fe200078e0008 */
[----:B------:R-:W-:-:S06]  /*e8e90*/  MOV R7, R9 ;  /* 0x0000000900077202 */ /* 0x000fcc0000000f00 */
[----:B------:R-:W-:Y:S01]  /*e8ea0*/  DFMA R6, -R6, R228, R2 ;  /* 0x000000e40606722b */ /* 0x000fe20000000102 */
[----:B------:R0:W-:Y:S06]  /*e8eb0*/  STL.64 [R1+0x85d8], R10 ;  /* 0x0085d80a01007387 */ /* 0x0001ec0000100a00 */
[----:B------:R-:W-:Y:S04]  /*e8ec0*/  STL.64 [R0+0x38], R6 ;  /* 0x0000380600007387 */ /* 0x000fe80000100a00 */
[----:B0-----:R-:W2:Y:S04]  /*e8ed0*/  LDL.128 R8, [R1+0x3c50] ;  /* 0x003c500001087983 */ /* 0x001ea80000100c00 */
[----:B--2---:R0:W-:Y:S01]  /*e8ee0*/  STL.64 [R1+0x86a0], R8 ;  /* 0x0086a00801007387 */ /* 0x0041e20000100a00 */
[----:B------:R-:W-:-:S02]  /*e8ef0*/  IMAD.MOV.U32 R2, RZ, RZ, R10 ;  /* 0x000000ffff027224 */ /* 0x000fc400078e000a */
[----:B------:R-:W-:Y:S02]  /*e8f00*/  IMAD.MOV.U32 R3, RZ, RZ, R11 ;  /* 0x000000ffff037224 */ /* 0x000fe400078e000b */
[----:B0-----:R-:W2:Y:S04]  /*e8f10*/  LDL.128 R8, [R1+0x3c60] ;  /* 0x003c600001087983 */ /* 0x001ea80000100c00 */
[----:B------:R-:W-:Y:S01]  /*e8f20*/  DFMA R2, -R2, R234, R4 ;  /* 0x000000ea0202722b */ /* 0x000fe20000000104 */
[----:B------:R2:W-:Y:S04]  /*e8f30*/  STL.64 [R1+0x86b8], R6 ;  /* 0x0086b80601007387 */ /* 0x0005e80000100a00 */
[----:B------:R0:W-:Y:S01]  /*e8f40*/  STL.64 [R1+0x85c0], R248 ;  /* 0x0085c0f801007387 */ /* 0x0001e20000100a00 */
[----:B--2---:R-:W-:Y:S01]  /*e8f50*/  MOV R6, R8 ;  /* 0x0000000800067202 */ /* 0x004fe20000000f00 */
[----:B------:R-:W-:-:S06]  /*e8f60*/  IMAD.MOV.U32 R7, RZ, RZ, R9 ;  /* 0x000000ffff077224 */ /* 0x000fcc00078e0009 */
[----:B------:R-:W-:-:S07]  /*e8f70*/  DFMA R6, -R6, R228, R2 ;  /* 0x000000e40606722b */ /* 0x000fce0000000102 */
[----:B------:R-:W-:Y:S04]  /*e8f80*/  STL.64 [R0+0x40], R6 ;  /* 0x0000400600007387 */ /* 0x000fe80000100a00 */
[----:B0-----:R-:W2:Y:S04]  /*e8f90*/  LDL.128 R248, [R1+0x3d30] ;  /* 0x003d300001f87983 */ /* 0x001ea80000100c00 */
[----:B------:R-:W-:Y:S01]  /*e8fa0*/  STL.64 [R1+0x86b0], R6 ;  /* 0x0086b00601007387 */ /* 0x000fe20000100a00 */
[----:B--2---:R-:W-:-:S08]  /*e8fb0*/  DFMA R2, -R248, R226, R16 ;  /* 0x000000e2f802722b */ /* 0x004fd00000000110 */
[----:B------:R-:W-:-:S07]  /*e8fc0*/  DFMA R4, -R250, R244, R2 ;  /* 0x000000f4fa04722b */ /* 0x000fce0000000102 */
[----:B------:R-:W-:Y:S04]  /*e8fd0*/  STL.64 [R1+0x86a8], R4 ;  /* 0x0086a80401007387 */ /* 0x000fe80000100a00 */
[----:B------:R0:W-:Y:S04]  /*e8fe0*/  STL.64 [R0+0x70], R4 ;  /* 0x0000700400007387 */ /* 0x0001e80000100a00 */
[----:B0-----:R-:W2:Y:S02]  /*e8ff0*/  LDL.128 R4, [R1+0x3db0] ;  /* 0x003db00001047983 */ /* 0x001ea40000100c00 */
[----:B--2---:R-:W-:Y:S01]  /*e9000*/  IMAD.MOV.U32 R2, RZ, RZ, R6 ;  /* 0x000000ffff027224 */ /* 0x004fe200078e0006 */
[----:B------:R-:W-:-:S06]  /*e9010*/  MOV R3, R7 ;  /* 0x0000000700037202 */ /* 0x000fcc0000000f00 */
[----:B------:R-:W-:-:S07]  /*e9020*/  DFMA R2, -R2, R224, R36 ;  /* 0x000000e00202722b */ /* 0x000fce0000000124 */
[----:B------:R-:W-:Y:S04]  /*e9030*/  STL.64 [R0+0x98], R2 ;  /* 0x0000980200007387 */ /* 0x000fe80000100a00 */
[----:B------:R-:W4:Y:S04]  /*e9040*/  LDL.128 R248, [R1+0x4180] ;  /* 0x0041800001f87983 */ /* 0x000f280000100c00 */
[----:B------:R4:W-:Y:S04]  /*e9050*/  STL.64 [R1+0x85e8], R2 ;  /* 0x0085e80201007387 */ /* 0x0009e80000100a00 */
[----:B------:R0:W-:Y:S01]  /*e9060*/  STL.64 [R1+0x8690], R4 ;  /* 0x0086900401007387 */ /* 0x0001e20000100a00 */
[----:B----4-:R-:W-:-:S08]  /*e9070*/  DFMA R2, -R248, R234, R38 ;  /* 0x000000eaf802722b */ /* 0x010fd00000000126 */
[----:B0-----:R-:W-:-:S07]  /*e9080*/  DFMA R4, -R250, R228, R2 ;  /* 0x000000e4fa04722b */ /* 0x001fce0000000102 */
[----:B------:R-:W-:Y:S04]  /*e9090*/  STL.64 [R1+0x8698], R4 ;  /* 0x0086980401007387 */ /* 0x000fe80000100a00 */
[----:B------:R0:W-:Y:S04]  /*e90a0*/  STL.64 [R0+0xf8], R4 ;  /* 0x0000f80400007387 */ /* 0x0001e80000100a00 */
[----:B0-----:R-:W2:Y:S02]  /*e90b0*/  LDL.128 R4, [R1+0x41a0] ;  /* 0x0041a00001047983 */ /* 0x001ea40000100c00 */
[----:B--2---:R-:W-:-:S02]  /*e90c0*/  IMAD.MOV.U32 R2, RZ, RZ, R6 ;  /* 0x000000ffff027224 */ /* 0x004fc400078e0006 */
[----:B------:R-:W-:-:S06]  /*e90d0*/  IMAD.MOV.U32 R3, RZ, RZ, R7 ;  /* 0x000000ffff037224 */ /* 0x000fcc00078e0007 */
[----:B------:R-:W-:Y:S01]  /*e90e0*/  DFMA R2, -R2, R234, R218 ;  /* 0x000000ea0202722b */ /* 0x000fe200000001da */
[----:B------:R0:W-:Y:S06]  /*e90f0*/  STL.64 [R1+0x8680], R4 ;  /* 0x0086800401007387 */ /* 0x0001ec0000100a00 */
[----:B------:R-:W-:Y:S04]  /*e9100*/  STL.64 [R0+0x100], R2 ;  /* 0x0001000200007387 */ /* 0x000fe80000100a00 */
[----:B0-----:R-:W2:Y:S04]  /*e9110*/  LDL.128 R4, [R1+0x4200] ;  /* 0x0042000001047983 */ /* 0x001ea80000100c00 */
[----:B------:R2:W-:Y:S02]  /*e9120*/  STL.64 [R1+0x8688], R2 ;  /* 0x0086880201007387 */ /* 0x0005e40000100a00 */
[----:B--2---:R-:W-:Y:S01]  /*e9130*/  MOV R2, R6 ;  /* 0x0000000600027202 */ /* 0x004fe20000000f00 */
[----:B------:R-:W-:-:S06]  /*e9140*/  IMAD.MOV.U32 R3, RZ, RZ, R7 ;  /* 0x000000ffff037224 */ /* 0x000fcc00078e0007 */
[----:B------:R-:W-:Y:S01]  /*e9150*/  DFMA R2, -R2, R232, R32 ;  /* 0x000000e80202722b */ /* 0x000fe20000000120 */
[----:B------:R0:W-:Y:S06]  /*e9160*/  STL.64 [R1+0x8670], R4 ;  /* 0x0086700401007387 */ /* 0x0001ec0000100a00 */
[----:B------:R-:W-:Y:S04]  /*e9170*/  STL.64 [R0+0x110], R2 ;  /* 0x0001100200007387 */ /* 0x000fe80000100a00 */
[----:B0-----:R-:W2:Y:S04]  /*e9180*/  LDL.128 R4, [R1+0x4540] ;  /* 0x0045400001047983 */ /* 0x001ea80000100c00 */
[----:B------:R2:W-:Y:S02]  /*e9190*/  STL.64 [R1+0x8638], R2 ;  /* 0x0086380201007387 */ /* 0x0005e40000100a00 */
[----:B--2---:R-:W-:Y:S01]  /*e91a0*/  IMAD.MOV.U32 R2, RZ, RZ, R6 ;  /* 0x000000ffff027224 */ /* 0x004fe200078e0006 */
[----:B------:R-:W-:-:S06]  /*e91b0*/  MOV R3, R7 ;  /* 0x0000000700037202 */ /* 0x000fcc0000000f00 */
[----:B------:R-:W-:Y:S01]  /*e91c0*/  DFMA R32, -R2, R70, R72 ;  /* 0x000000460220722b */ /* 0x000fe20000000148 */
[----:B------:R0:W-:Y:S06]  /*e91d0*/  STL.64 [R1+0x8660], R4 ;  /* 0x0086600401007387 */ /* 0x0001ec0000100a00 */
[----:B------:R-:W-:Y:S04]  /*e91e0*/  STL.64 [R0+0x1e0], R32 ;  /* 0x0001e02000007387 */ /* 0x000fe80000100a00 */
[----:B0-----:R-:W2:Y:S02]  /*e91f0*/  LDL.128 R4, [R1+0x4690] ;  /* 0x0046900001047983 */ /* 0x001ea40000100c00 */
[----:B--2---:R-:W-:-:S02]  /*e9200*/  IMAD.MOV.U32 R2, RZ, RZ, R6 ;  /* 0x000000ffff027224 */ /* 0x004fc400078e0006 */
[----:B------:R-:W-:-:S06]  /*e9210*/  IMAD.MOV.U32 R3, RZ, RZ, R7 ;  /* 0x000000ffff037224 */ /* 0x000fcc00078e0007 */
[----:B------:R-:W-:Y:S01]  /*e9220*/  DFMA R16, -R2, R74, R236 ;  /* 0x0000004a0210722b */ /* 0x000fe200000001ec */
[----:B------:R0:W-:Y:S06]  /*e9230*/  STL.64 [R1+0x8650], R4 ;  /* 0x0086500401007387 */ /* 0x0001ec0000100a00 */
[----:B------:R-:W-:Y:S04]  /*e9240*/  STL.64 [R0+0x230], R16 ;  /* 0x0002301000007387 */ /* 0x000fe80000100a00 */
[----:B0-----:R-:W2:Y:S02]  /*e9250*/  LDL.128 R4, [R1+0x48f0] ;  /* 0x0048f00001047983 */ /* 0x001ea40000100c00 */
[----:B--2---:R-:W-:Y:S01]  /*e9260*/  MOV R2, R4 ;  /* 0x0000000400027202 */ /* 0x004fe20000000f00 */
[----:B------:R-:W-:-:S06]  /*e9270*/  IMAD.MOV.U32 R3, RZ, RZ, R5 ;  /* 0x000000ffff037224 */ /* 0x000fcc00078e0005 */
[----:B------:R-:W-:-:S07]  /*e9280*/  DFMA R236, -R2, R106, R118 ;  /* 0x0000006a02ec722b */ /* 0x000fce0000000176 */
[----:B------:R-:W-:Y:S04]  /*e9290*/  STL.64 [R0+0x2a8], R236 ;  /* 0x0002a8ec00007387 */ /* 0x000fe80000100a00 */
[----:B------:R-:W2:Y:S02]  /*e92a0*/  LDL.128 R248, [R1+0x4930] ;  /* 0x0049300001f87983 */ /* 0x000ea40000100c00 */
[----:B--2---:R-:W-:-:S08]  /*e92b0*/  DFMA R2, -R248, R76, R120 ;  /* 0x0000004cf802722b */ /* 0x004fd00000000178 */
[----:B------:R-:W-:-:S07]  /*e92c0*/  DFMA R218, -R250, R90, R2 ;  /* 0x0000005afada722b */ /* 0x000fce0000000102 */
[----:B------:R-:W-:Y:S04]  /*e92d0*/  STL.64 [R0+0x2b0], R218 ;  /* 0x0002b0da00007387 */ /* 0x000fe80000100a00 */
[----:B------:R-:W2:Y:S04]  /*e92e0*/  LDL.128 R248, [R1+0x4970] ;  /* 0x0049700001f87983 */ /* 0x000ea80000100c00 */
[----:B------:R-:W-:Y:S01]  /*e92f0*/  STL.64 [R1+0x85a8], R6 ;  /* 0x0085a80601007387 */ /* 0x000fe20000100a00 */
[----:B--2---:R-:W-:-:S08]  /*e9300*/  DFMA R2, R16, -R248, R122 ;  /* 0x800000f81002722b */ /* 0x004fd0000000007a */
        /* <DEDUP_REMOVED lines=8> */
[----:B------:R-:W2:Y:S04]  /*e9390*/  LDL.64 R2, [R1+0x4ad8] ;  /* 0x004ad80001027983 */ /* 0x000ea80000100a00 */
[----:B------:R-:W3:Y:S04]  /*e93a0*/  LDL.64 R4, [R1+0x4ae0] ;  /* 0x004ae00001047983 */ /* 0x000ee80000100a00 */
[----:B------:R3:W-:Y:S04]  /*e93b0*/  STL.64 [R1+0xa9d0], R224 ;  /* 0x00a9d0e001007387 */ /* 0x0007e80000100a00 */
[----:B------:R0:W-:Y:S01]  /*e93c0*/  STL.64 [R1+0x85b8], R10 ;  /* 0x0085b80a01007387 */ /* 0x0001e20000100a00 */
[----:B--2---:R-:W-:-:S08]  /*e93d0*/  DFMA R2, -R2, R238, R132 ;  /* 0x000000ee0202722b */ /* 0x004fd00000000184 */
[----:B---3--:R-:W-:-:S07]  /*e93e0*/  DFMA R224, -R4, R116, R2 ;  /* 0x0000007404e0722b */ /* 0x008fce0000000102 */
[----:B------:R-:W-:Y:S04]  /*e93f0*/  STL.64 [R0+0x2e0], R224 ;  /* 0x0002e0e000007387 */ /* 0x000fe80000100a00 */
[----:B0-----:R-:W2:Y:S04]  /*e9400*/  LDL.128 R8, [R1+0x4b10] ;  /* 0x004b100001087983 */ /* 0x001ea80000100c00 */
[----:B------:R-:W3:Y:S04]  /*e9410*/  LDL.64 R4, [R1+0x4b20] ;  /* 0x004b200001047983 */ /* 0x000ee80000100a00 */
[----:B------:R3:W-:Y:S01]  /*e9420*/  STL.64 [R1+0xa9c0], R226 ;  /* 0x00a9c0e201007387 */ /* 0x0007e20000100a00 */
[----:B--2---:R-:W-:-:S02]  /*e9430*/  IMAD.MOV.U32 R2, RZ, RZ, R10 ;  /* 0x000000ffff027224 */ /* 0x004fc400078e000a */
[----:B------:R-:W-:-:S06]  /*e9440*/  IMAD.MOV.U32 R3, RZ, RZ, R11 ;  /* 0x000000ffff037224 */ /* 0x000fcc00078e000b */
[----:B------:R-:W-:-:S08]  /*e9450*/  DFMA R2, -R2, R222, R134 ;  /* 0x000000de0202722b */ /* 0x000fd00000000186 */
[----:B---3--:R-:W-:-:S07]  /*e9460*/  DFMA R226, -R4, R90, R2 ;  /* 0x0000005a04e2722b */ /* 0x008fce0000000102 */
[----:B------:R-:W-:Y:S04]  /*e9470*/  STL.64 [R0+0x2e8], R226 ;  /* 0x0002e8e200007387 */ /* 0x000fe80000100a00 */
[----:B------:R-:W2:Y:S04]  /*e9480*/  LDL.128 R120, [R1+0x4b50] ;  /* 0x004b500001787983 */ /* 0x000ea80000100c00 */
[----:B------:R0:W-:Y:S04]  /*e9490*/  STL.64 [R1+0x8640], R8 ;  /* 0x0086400801007387 */ /* 0x0001e80000100a00 */
[----:B0-----:R-:W3:Y:S01]  /*e94a0*/  LDL.128 R8, [R1+0x4b60] ;  /* 0x004b600001087983 */ /* 0x001ee20000100c00 */
[----:B--2---:R-:W-:-:S08]  /*e94b0*/  DFMA R2, -R120, R92, R136 ;  /* 0x0000005c7802722b */ /* 0x004fd00000000188 */
[----:B------:R-:W-:Y:S01]  /*e94c0*/  DFMA R2, R218, -R122, R2 ;  /* 0x8000007ada02722b */ /* 0x000fe20000000002 */
[----:B---3--:R-:W-:Y:S01]  /*e94d0*/  MOV R4, R8 ;  /* 0x0000000800047202 */ /* 0x008fe20000000f00 */
[----:B------:R-:W-:-:S06]  /*e94e0*/  IMAD.MOV.U32 R5, RZ, RZ, R9 ;  /* 0x000000ffff057224 */ /* 0x000fcc00078e0009 */
[----:B------:R-:W-:-:S07]  /*e94f0*/  DFMA R38, R226, -R4, R2 ;  /* 0x80000004e226722b */ /* 0x000fce0000000002 */
[----:B------:R-:W-:Y:S04]  /*e9500*/  STL.64 [R0+0x2f0], R38 ;  /* 0x0002f02600007387 */ /* 0x000fe80000100a00 */
[----:B------:R-:W2:Y:S04]  /*e9510*/  LDL.128 R132, [R1+0x4b90] ;  /* 0x004b900001847983 */ /* 0x000ea80000100c00 */
[----:B------:R-:W3:Y:S04]  /*e9520*/  LDL.128 R120, [R1+0x4ba0] ;  /* 0x004ba00001787983 */ /* 0x000ee80000100c00 */
[----:B------:R0:W-:Y:S01]  /*e9530*/  STL.64 [R1+0x8588], R6 ;  /* 0x0085880601007387 */ /* 0x0001e20000100a00 */
[----:B--2---:R-:W-:-:S08]  /*e9540*/  DFMA R2, -R132, R68, R138 ;  /* 0x000000448402722b */ /* 0x004fd0000000018a */
[----:B------:R-:W-:-:S08]  /*e9550*/  DFMA R2, -R134, R102, R2 ;  /* 0x000000668602722b */ /* 0x000fd00000000102 */
[----:B---3--:R-:W-:-:S08]  /*e9560*/  DFMA R2, -R120, R112, R2 ;  /* 0x000000707802722b */ /* 0x008fd00000000102 */
[----:B------:R-:W-:-:S07]  /*e9570*/  DFMA R128, -R122, R130, R2 ;  /* 0x000000827a80722b */ /* 0x000fce0000000102 */
[----:B------:R-:W-:Y:S04]  /*e9580*/  STL.64 [R0+0x2f8], R128 ;  /* 0x0002f88000007387 */ /* 0x000fe80000100a00 */
[----:B0-----:R-:W2:Y:S04]  /*e9590*/  LDL.128 R4, [R1+0x4c50] ;  /* 0x004c500001047983 */ /* 0x001ea80000100c00 */
[----:B------:R-:W3:Y:S04]  /*e95a0*/  LDL.128 R120, [R1+0x4c60] ;  /* 0x004c600001787983 */ /* 0x000ee80000100c00 */
[----:B------:R0:W-:Y:S01]  /*e95b0*/  STL.64 [R1+0xa9c8], R244 ;  /* 0x00a9c8f401007387 */ /* 0x0001e20000100a00 */
[----:B--2---:R-:W-:Y:S01]  /*e95c0*/  IMAD.MOV.U32 R2, RZ, RZ, R6 ;  /* 0x000000ffff027224 */ /* 0x004fe200078e0006 */
[----:B------:R-:W-:-:S06]  /*e95d0*/  MOV R3, R7 ;  /* 0x0000000700037202 */ /* 0x000fcc0000000f00 */
[----:B------:R-:W-:Y:S01]  /*e95e0*/  DFMA R2, -R2, R92, R140 ;  /* 0x0000005c0202722b */ /* 0x000fe2000000018c */
[----:B------:R1:W-:Y:S04]  /*e95f0*/  STL.64 [R1+0x8620], R4 ;  /* 0x0086200401007387 */ /* 0x0003e80000100a00 */
[----:B------:R2:W-:Y:S03]  /*e9600*/  STL.64 [R1+0x8578], R10 ;  /* 0x0085780a01007387 */ /* 0x0005e60000100a00 */
[----:B---3--:R-:W-:Y:S01]  /*e9610*/  DFMA R2, -R120, R112, R2 ;  /* 0x000000707802722b */ /* 0x008fe20000000102 */
[----:B------:R3:W-:Y:S04]  /*e9620*/  STL.64 [R1+0xa990], R26 ;  /* 0x00a9901a01007387 */ /* 0x0007e80000100a00 */
[----:B------:R4:W-:Y:S03]  /*e9630*/  STL.64 [R1+0xa9a8], R34 ;  /* 0x00a9a82201007387 */ /* 0x0009e60000100a00 */
[----:B0-----:R-:W-:Y:S01]  /*e9640*/  DFMA R244, R38, -R122, R2 ;  /* 0x8000007a26f4722b */ /* 0x001fe20000000002 */
[----:B------:R0:W-:Y:S04]  /*e9650*/  STL.64 [R1+0xa9a0], R30 ;  /* 0x00a9a01e01007387 */ /* 0x0001e80000100a00 */
[----:B------:R0:W-:Y:S04]  /*e9660*/  STL.64 [R1+0xa998], R28 ;  /* 0x00a9981c01007387 */ /* 0x0001e80000100a00 */
[----:B------:R-:W-:Y:S04]  /*e9670*/  STL.64 [R0+0x300], R244 ;  /* 0x000300f400007387 */ /* 0x000fe80000100a00 */
[----:B------:R-:W2:Y:S04]  /*e9680*/  LDL.64 R2, [R1+0x4d38] ;  /* 0x004d380001027983 */ /* 0x000ea80000100a00 */
[----:B-1----:R-:W3:Y:S04]  /*e9690*/  LDL.64 R4, [R1+0x4d40] ;  /* 0x004d400001047983 */ /* 0x002ee80000100a00 */
[----:B------:R-:W-:Y:S04]  /*e96a0*/  STL.64 [R1+0xa988], R24 ;  /* 0x00a9881801007387 */ /* 0x000fe80000100a00 */
[----:B------:R-:W-:Y:S04]  /*e96b0*/  STL.64 [R1+0xa980], R22 ;  /* 0x00a9801601007387 */ /* 0x000fe80000100a00 */
[----:B------:R-:W-:Y:S04]  /*e96c0*/  STL.64 [R1+0xa978], R20 ;  /* 0x00a9781401007387 */ /* 0x000fe80000100a00 */
[----:B------:R-:W-:Y:S04]  /*e96d0*/  STL.64 [R1+0xa968], R14 ;  /* 0x00a9680e01007387 */ /* 0x000fe80000100a00 */
[----:B------:R-:W4:Y:S01]  /*e96e0*/  LDL.64 R140, [R1+0x8448] ;  /* 0x00844800018c7983 */ /* 0x000f220000100a00 */
[----:B--2---:R-:W-:-:S08]  /*e96f0*/  DFMA R2, -R2, R88, R146 ;  /* 0x000000580202722b */ /* 0x004fd00000000192 */
[----:B---3--:R-:W-:-:S07]  /*e9700*/  DFMA R36, R236, -R4, R2 ;  /* 0x80000004ec24722b */ /* 0x008fce0000000002 */
[----:B------:R-:W-:Y:S04]  /*e9710*/  STL.64 [R0+0x318], R36 ;  /* 0x0003182400007387 */ /* 0x000fe80000100a00 */
[----:B------:R-:W2:Y:S02]  /*e9720*/  LDL.128 R8, [R1+0x4d80] ;  /* 0x004d800001087983 */ /* 0x000ea40000100c00 */
[----:B--2---:R-:W-:Y:S02]  /*e9730*/  IMAD.MOV.U32 R2, RZ, RZ, R8 ;  /* 0x000000ffff027224 */ /* 0x004fe400078e0008 */
[----:B------:R-:W-:-:S06]  /*e9740*/  IMAD.MOV.U32 R3, RZ, RZ, R9 ;  /* 0x000000ffff037224 */ /* 0x000fcc00078e0009 */
[----:B------:R-:W-:-:S07]  /*e9750*/  DFMA R72, R118, -R2, R148 ;  /* 0x800000027648722b */ /* 0x000fce0000000094 */
[----:B------:R-:W-:Y:S04]  /*e9760*/  STL.64 [R0+0x320], R72 ;  /* 0x0003204800007387 */ /* 0x000fe80000100a00 */
[----:B------:R-:W2:Y:S02]  /*e9770*/  LDL.128 R4, [R1+0x4de0] ;  /* 0x004de00001047983 */ /* 0x000ea40000100c00 */
[----:B--2---:R-:W-:Y:S01]  /*e9780*/  MOV R2, R6 ;  /* 0x0000000600027202 */ /* 0x004fe20000000f00 */
[----:B------:R-:W-:-:S06]  /*e9790*/  IMAD.MOV.U32 R3, RZ, RZ, R7 ;  /* 0x000000ffff037224 */ /* 0x000fcc00078e0007 */
[----:B------:R-:W-:-:S07]  /*e97a0*/  DFMA R26, -R2, R114, R150 ;  /* 0x00000072021a722b */ /* 0x000fce0000000196 */
[----:B------:R-:W-:Y:S04]  /*e97b0*/  STL.64 [R0+0x328], R26 ;  /* 0x0003281a00007387 */ /* 0x000fe80000100a00 */
[----:B------:R-:W2:Y:S02]  /*e97c0*/  LDL.128 R120, [R1+0x4e50] ;  /* 0x004e500001787983 */ /* 0x000ea40000100c00 */
[----:B--2---:R-:W-:-:S08]  /*e97d0*/  DFMA R2, -R120, R240, R152 ;  /* 0x000000f07802722b */ /* 0x004fd00000000198 */
[----:B----4-:R-:W-:-:S07]  /*e97e0*/  DFMA R34, -R122, R106, R2 ;  /* 0x0000006a7a22722b */ /* 0x010fce0000000102 */
[----:B------:R-:W-:Y:S04]  /*e97f0*/  STL.64 [R0+0x330], R34 ;  /* 0x0003302200007387 */ /* 0x000fe80000100a00 */
[----:B------:R-:W2:Y:S04]  /*e9800*/  LDL.128 R136, [R1+0x4f50] ;  /* 0x004f500001887983 */ /* 0x000ea80000100c00 */
[----:B------:R-:W3:Y:S04]  /*e9810*/  LDL.128 R132, [R1+0x4f60] ;  /* 0x004f600001847983 */ /* 0x000ee80000100c00 */
[----:B------:R-:W4:Y:S01]  /*e9820*/  LDL.128 R120, [R1+0x4f70] ;  /* 0x004f700001787983 */ /* 0x000f220000100c00 */
[----:B--2---:R-:W-:-:S08]  /*e9830*/  DFMA R2, -R136, R80, R164 ;  /* 0x000000508802722b */ /* 0x004fd000000001a4 */
[----:B------:R-:W-:-:S08]  /*e9840*/  DFMA R2, -R138, R86, R2 ;  /* 0x000000568a02722b */ /* 0x000fd00000000102 */
[----:B---3--:R-:W-:-:S08]  /*e9850*/  DFMA R2, -R132, R112, R2 ;  /* 0x000000708402722b */ /* 0x008fd00000000102 */
[----:B------:R-:W-:-:S08]  /*e9860*/  DFMA R2, -R134, R130, R2 ;  /* 0x000000828602722b */ /* 0x000fd00000000102 */
[----:B----4-:R-:W-:-:S08]  /*e9870*/  DFMA R2, R38, -R120, R2 ;  /* 0x800000782602722b */ /* 0x010fd00000000002 */
[----:B0-----:R-:W-:-:S07]  /*e9880*/  DFMA R30, -R122, R160, R2 ;  /* 0x000000a07a1e722b */ /* 0x001fce0000000102 */
[----:B------:R-:W-:Y:S04]  /*e9890*/  STL.64 [R0+0x360], R30 ;  /* 0x0003601e00007387 */ /* 0x000fe80000100a00 */
[----:B------:R-:W2:Y:S04]  /*e98a0*/  LDL.64 R2, [R1+0x4fd8] ;  /* 0x004fd80001027983 */ /* 0x000ea80000100a00 */
[----:B------:R0:W-:Y:S01]  /*e98b0*/  STL.64 [R1+0x8610], R4 ;  /* 0x0086100401007387 */ /* 0x0001e20000100a00 */
[----:B--2---:R-:W-:-:S07]  /*e98c0*/  DFMA R28, -R2, R160, R166 ;  /* 0x000000a0021c722b */ /* 0x004fce00000001a6 */
[----:B------:R-:W-:Y:S04]  /*e98d0*/  STL.64 [R0+0x368], R28 ;  /* 0x0003681c00007387 */ /* 0x000fe80000100a00 */
[----:B------:R-:W2:Y:S04]  /*e98e0*/  LDL.64 R2, [R1+0x5018] ;  /* 0x0050180001027983 */ /* 0x000ea80000100a00 */
[----:B------:R-:W3:Y:S04]  /*e98f0*/  LDL.128 R120, [R1+0x5020] ;  /* 0x0050200001787983 */ /* 0x000ee80000100c00 */
[----:B0-----:R-:W4:Y:S01]  /*e9900*/  LDL.64 R4, [R1+0x5030] ;  /* 0x0050300001047983 */ /* 0x001f220000100a00 */
[----:B--2---:R-:W-:-:S08]  /*e9910*/  DFMA R2, -R2, R84, R168 ;  /* 0x000000540202722b */ /* 0x004fd000000001a8 */
[----:B---3--:R-:W-:-:S08]  /*e9920*/  DFMA R2, -R120, R130, R2 ;  /* 0x000000827802722b */ /* 0x008fd00000000102 */
[----:B------:R-:W-:-:S08]  /*e9930*/  DFMA R2, -R122, R160, R2 ;  /* 0x000000a07a02722b */ /* 0x000fd00000000102 */
[----:B----4-:R-:W-:-:S07]  /*e9940*/  DFMA R24, R28, -R4, R2 ;  /* 0x800000041c18722b */ /* 0x010fce0000000002 */
[----:B------:R-:W-:Y:S04]  /*e9950*/  STL.64 [R0+0x370], R24 ;  /* 0x0003701800007387 */ /* 0x000fe80000100a00 */
[----:B------:R-:W2:Y:S04]  /*e9960*/  LDL.128 R120, [R1+0x5070] ;  /* 0x0050700001787983 */ /* 0x000ea80000100c00 */
[----:B------:R-:W3:Y:S04]  /*e9970*/  LDL.64 R2, [R1+0x5080] ;  /* 0x0050800001027983 */ /* 0x000ee80000100a00 */
[----:B------:R0:W-:Y:S01]  /*e9980*/  STL.64 [R1+0x8568], R10 ;  /* 0x0085680a01007387 */ /* 0x0001e20000100a00 */
[----:B--2---:R-:W-:-:S08]  /*e9990*/  DFMA R4, R36, -R120, R170 ;  /* 0x800000782404722b */ /* 0x004fd000000000aa */
[----:B------:R-:W-:-:S08]  /*e99a0*/  DFMA R4, R34, -R122, R4 ;  /* 0x8000007a2204722b */ /* 0x000fd00000000004 */
[----:B---3--:R-:W-:-:S07]  /*e99b0*/  DFMA R22, -R2, R162, R4 ;  /* 0x000000a20216722b */ /* 0x008fce0000000104 */
[----:B------:R-:W-:Y:S04]  /*e99c0*/  STL.64 [R0+0x378], R22 ;  /* 0x0003781600007387 */ /* 0x000fe80000100a00 */
[----:B0-----:R-:W2:Y:S04]  /*e99d0*/  LDL.128 R8, [R1+0x5100] ;  /* 0x0051000001087983 */ /* 0x001ea80000100c00 */
[----:B------:R-:W3:Y:S04]  /*e99e0*/  LDL.128 R120, [R1+0x5110] ;  /* 0x0051100001787983 */ /* 0x000ee80000100c00 */
[----:B------:R-:W4:Y:S01]  /*e99f0*/  LDL.128 R4, [R1+0x5120] ;  /* 0x0051200001047983 */ /* 0x000f220000100c00 */
[----:B--2---:R-:W-:Y:S01]  /*e9a00*/  IMAD.MOV.U32 R2, RZ, RZ, R10 ;  /* 0x000000ffff027224 */ /* 0x004fe200078e000a */
[----:B------:R-:W-:-:S06]  /*e9a10*/  MOV R3, R11 ;  /* 0x0000000b00037202 */ /* 0x000fcc0000000f00 */
[----:B------:R-:W-:-:S08]  /*e9a20*/  DFMA R2, -R2, R80, R174 ;  /* 0x000000500202722b */ /* 0x000fd000000001ae */
[----:B---3--:R-:W-:-:S08]  /*e9a30*/  DFMA R2, -R120, R112, R2 ;  /* 0x000000707802722b */ /* 0x008fd00000000102 */
[----:B------:R-:W-:-:S08]  /*e9a40*/  DFMA R2, -R122, R160, R2 ;  /* 0x000000a07a02722b */ /* 0x000fd00000000102 */
[----:B----4-:R-:W-:-:S07]  /*e9a50*/  DFMA R20, R24, -R4, R2 ;  /* 0x800000041814722b */ /* 0x010fce0000000002 */
[----:B------:R-:W-:Y:S04]  /*e9a60*/  STL.64 [R0+0x388], R20 ;  /* 0x0003881400007387 */ /* 0x000fe80000100a00 */
[----:B------:R-:W2:Y:S04]  /*e9a70*/  LDL.64 R2, [R1+0x5198] ;  /* 0x0051980001027983 */ /* 0x000ea80000100a00 */
[----:B------:R-:W3:Y:S01]  /*e9a80*/  LDL.128 R120, [R1+0x51a0] ;  /* 0x0051a00001787983 */ /* 0x000ee20000100c00 */
[----:B--2---:R-:W-:-:S08]  /*e9a90*/  DFMA R2, -R2, R86, R178 ;  /* 0x000000560202722b */ /* 0x004fd000000001b2 */
[----:B---3--:R-:W-:-:S08]  /*e9aa0*/  DFMA R2, -R120, R154, R2 ;  /* 0x0000009a7802722b */ /* 0x008fd00000000102 */
[----:B------:R-:W-:-:S07]  /*e9ab0*/  DFMA R14, -R122, R162, R2 ;  /* 0x000000a27a0e722b */ /* 0x000fce0000000102 */
[----:B------:R-:W-:Y:S04]  /*e9ac0*/  STL.64 [R0+0x398], R14 ;  /* 0x0003980e00007387 */ /* 0x000fe80000100a00 */
[----:B------:R-:W2:Y:S04]  /*e9ad0*/  LDL.128 R148, [R1+0x5230] ;  /* 0x0052300001947983 */ /* 0x000ea80000100c00 */
[----:B------:R-:W3:Y:S04]  /*e9ae0*/  LDL.128 R136, [R1+0x5240] ;  /* 0x0052400001887983 */ /* 0x000ee80000100c00 */
[----:B------:R-:W4:Y:S04]  /*e9af0*/  LDL.128 R132, [R1+0x5250] ;  /* 0x0052500001847983 */ /* 0x000f280000100c00 */
[----:B------:R-:W4:Y:S04]  /*e9b00*/  LDL.128 R120, [R1+0x5260] ;  /* 0x0052600001787983 */ /* 0x000f280000100c00 */
[----:B------:R-:W4:Y:S04]  /*e9b10*/  LDL.64 R2, [R1+0x5270] ;  /* 0x0052700001027983 */ /* 0x000f280000100a00 */
[----:B------:R0:W-:Y:S01]  /*e9b20*/  STL.64 [R1+0xa960], R12 ;  /* 0x00a9600c01007387 */ /* 0x0001e20000100a00 */
[----:B--2---:R-:W-:-:S08]  /*e9b30*/  DFMA R4, -R148, R220, R182 ;  /* 0x000000dc9404722b */ /* 0x004fd000000001b6 */
[----:B------:R-:W-:-:S08]  /*e9b40*/  DFMA R4, -R150, R222, R4 ;  /* 0x000000de9604722b */ /* 0x000fd00000000104 */
[----:B---3--:R-:W-:-:S08]  /*e9b50*/  DFMA R4, -R136, R140, R4 ;  /* 0x0000008c8804722b */ /* 0x008fd00000000104 */
[----:B------:R-:W-:-:S08]  /*e9b60*/  DFMA R4, -R138, R106, R4 ;  /* 0x0000006a8a04722b */ /* 0x000fd00000000104 */
[----:B----4-:R-:W-:-:S08]  /*e9b70*/  DFMA R4, R236, -R132, R4 ;  /* 0x80000084ec04722b */ /* 0x010fd00000000004 */
[----:B------:R-:W-:-:S08]  /*e9b80*/  DFMA R4, R34, -R134, R4 ;  /* 0x800000862204722b */ /* 0x000fd00000000004 */
[----:B------:R-:W-:-:S08]  /*e9b90*/  DFMA R4, -R120, R162, R4 ;  /* 0x000000a27804722b */ /* 0x000fd00000000104 */
[----:B------:R-:W-:-:S08]  /*e9ba0*/  DFMA R4, R22, -R122, R4 ;  /* 0x8000007a1604722b */ /* 0x000fd00000000004 */
[----:B0-----:R-:W-:-:S07]  /*e9bb0*/  DFMA R12, R14, -R2, R4 ;  /* 0x800000020e0c722b */ /* 0x001fce0000000004 */
[----:B------:R-:W-:Y:S04]  /*e9bc0*/  STL.64 [R0+0x3a8], R12 ;  /* 0x0003a80c00007387 */ /* 0x000fe80000100a00 */
[----:B------:R-:W2:Y:S04]  /*e9bd0*/  LDL.64 R4, [R1+0x52c8] ;  /* 0x0052c80001047983 */ /* 0x000ea80000100a00 */
[----:B------:R-:W3:Y:S04]  /*e9be0*/  LDL.128 R120, [R1+0x52d0] ;  /* 0x0052d00001787983 */ /* 0x000ee80000100c00 */
[----:B------:R-:W4:Y:S04]  /*e9bf0*/  LDL.64 R2, [R1+0x52e0] ;  /* 0x0052e00001027983 */ /* 0x000f280000100a00 */
[----:B------:R4:W-:Y:S01]  /*e9c00*/  STL.64 [R1+0xa970], R18 ;  /* 0x00a9701201007387 */ /* 0x0009e20000100a00 */
[----:B--2---:R-:W-:-:S08]  /*e9c10*/  DFMA R4, R72, -R4, R184 ;  /* 0x800000044804722b */ /* 0x004fd000000000b8 */
[----:B---3--:R-:W-:-:S08]  /*e9c20*/  DFMA R4, -R120, R158, R4 ;  /* 0x0000009e7804722b */ /* 0x008fd00000000104 */
[----:B------:R-:W-:-:S08]  /*e9c30*/  DFMA R4, -R122, R172, R4 ;  /* 0x000000ac7a04722b */ /* 0x000fd00000000104 */
[----:B----4-:R-:W-:-:S07]  /*e9c40*/  DFMA R18, -R2, R180, R4 ;  /* 0x000000b40212722b */ /* 0x010fce0000000104 */
        /* <DEDUP_REMOVED lines=10> */
[----:B------:R-:W-:-:S08]  /*e9cf0*/  DFMA R4, R36, -R138, R4 ;  /* 0x8000008a2404722b */ /* 0x000fd00000000004 */
[----:B----4-:R-:W-:-:S08]  /*e9d00*/  DFMA R4, R34, -R132, R4 ;  /* 0x800000842204722b */ /* 0x010fd00000000004 */
[----:B------:R-:W-:-:S08]  /*e9d10*/  DFMA R4, -R134, R162, R4 ;  /* 0x000000a28604722b */ /* 0x000fd00000000104 */
[----:B------:R-:W-:-:S08]  /*e9d20*/  DFMA R4, R22, -R120, R4 ;  /* 0x800000781604722b */ /* 0x000fd00000000004 */
[----:B------:R-:W-:-:S08]  /*e9d30*/  DFMA R4, R14, -R122, R4 ;  /* 0x8000007a0e04722b */ /* 0x000fd00000000004 */
[----:B0-----:R-:W-:-:S07]  /*e9d40*/  DFMA R8, R12, -R2, R4 ;  /* 0x800000020c08722b */ /* 0x001fce0000000004 */
[----:B------:R-:W-:Y:S04]  /*e9d50*/  STL.64 [R0+0x3b8], R8 ;  /* 0x0003b80800007387 */ /* 0x000fe80000100a00 */
[----:B------:R-:W2:Y:S04]  /*e9d60*/  LDL.64 R4, [R1+0x53e8] ;  /* 0x0053e80001047983 */ /* 0x000ea80000100a00 */
[----:B------:R-:W3:Y:S04]  /*e9d70*/  LDL.128 R148, [R1+0x53f0] ;  /* 0x0053f00001947983 */ /* 0x000ee80000100c00 */
[----:B------:R-:W4:Y:S04]  /*e9d80*/  LDL.128 R136, [R1+0x5400] ;  /* 0x0054000001887983 */ /* 0x000f280000100c00 */
[----:B------:R-:W4:Y:S04]  /*e9d90*/  LDL.128 R132, [R1+0x5410] ;  /* 0x0054100001847983 */ /* 0x000f280000100c00 */
[----:B------:R-:W4:Y:S04]  /*e9da0*/  LDL.128 R120, [R1+0x5420] ;  /* 0x0054200001787983 */ /* 0x000f280000100c00 */
[----:B------:R-:W4:Y:S01]  /*e9db0*/  LDL.64 R2, [R1+0x5430] ;  /* 0x0054300001027983 */ /* 0x000f220000100a00 */
[----:B--2---:R-:W-:-:S08]  /*e9dc0*/  DFMA R4, -R4, R242, R188 ;  /* 0x000000f20404722b */ /* 0x004fd000000001bc */
[----:B---3--:R-:W-:-:S08]  /*e9dd0*/  DFMA R4, -R148, R44, R4 ;  /* 0x0000002c9404722b */ /* 0x008fd00000000104 */
[----:B------:R-:W-:-:S08]  /*e9de0*/  DFMA R4, -R150, R46, R4 ;  /* 0x0000002e9604722b */ /* 0x000fd00000000104 */
[----:B----4-:R-:W-:-:S08]  /*e9df0*/  DFMA R4, -R136, R66, R4 ;  /* 0x000000428804722b */ /* 0x010fd00000000104 */
[----:B------:R-:W-:-:S08]  /*e9e00*/  DFMA R4, R32, -R138, R4 ;  /* 0x8000008a2004722b */ /* 0x000fd00000000004 */
[----:B------:R-:W-:-:S08]  /*e9e10*/  DFMA R4, -R132, R98, R4 ;  /* 0x000000628404722b */ /* 0x000fd00000000104 */
[----:B------:R-:W-:-:S08]  /*e9e20*/  DFMA R4, R224, -R134, R4 ;  /* 0x80000086e004722b */ /* 0x000fd00000000004 */
[----:B------:R-:W-:-:S08]  /*e9e30*/  DFMA R4, -R120, R142, R4 ;  /* 0x0000008e7804722b */ /* 0x000fd00000000104 */
[----:B------:R-:W-:-:S08]  /*e9e40*/  DFMA R4, -R122, R144, R4 ;  /* 0x000000907a04722b */ /* 0x000fd00000000104 */
[----:B------:R-:W-:-:S07]  /*e9e50*/  DFMA R10, -R2, R162, R4 ;  /* 0x000000a2020a722b */ /* 0x000fce0000000104 */
[----:B------:R-:W-:Y:S04]  /*e9e60*/  STL.64 [R0+0x3c0], R10 ;  /* 0x0003c00a00007387 */ /* 0x000fe80000100a00 */
[----:B------:R-:W2:Y:S04]  /*e9e70*/  LDL.128 R136, [R1+0x5490] ;  /* 0x0054900001887983 */ /* 0x000ea80000100c00 */
[----:B------:R-:W3:Y:S04]  /*e9e80*/  LDL.128 R132, [R1+0x54a0] ;  /* 0x0054a00001847983 */ /* 0x000ee80000100c00 */
[----:B------:R-:W4:Y:S04]  /*e9e90*/  LDL.128 R120, [R1+0x54b0] ;  /* 0x0054b00001787983 */ /* 0x000f280000100c00 */
[----:B------:R-:W4:Y:S04]  /*e9ea0*/  LDL.128 R168, [R1+0x54c0] ;  /* 0x0054c00001a87983 */ /* 0x000f280000100c00 */
[----:B------:R-:W4:Y:S04]  /*e9eb0*/  LDL.128 R184, [R1+0x54d0] ;  /* 0x0054d00001b87983 */ /* 0x000f280000100c00 */
[----:B------:R-:W4:Y:S04]  /*e9ec0*/  LDL.128 R248, [R1+0x54e0] ;  /* 0x0054e00001f87983 */ /* 0x000f280000100c00 */
[----:B------:R-:W4:Y:S04]  /*e9ed0*/  LDL.128 R164, [R1+0x54f0] ;  /* 0x0054f00001a47983 */ /* 0x000f280000100c00 */
[----:B------:R-:W4:Y:S01]  /*e9ee0*/  LDL.128 R148, [R1+0x5500] ;  /* 0x0055000001947983 */ /* 0x000f220000100c00 */
        /* <DEDUP_REMOVED lines=9> */
[----:B------:R-:W-:-:S08]  /*e9f80*/  DFMA R2, R236, -R168, R2 ;  /* 0x800000a8ec02722b */ /* 0x000fd00000000002 */
[----:B------:R-:W-:-:S08]  /*e9f90*/  DFMA R2, R218, -R170, R2 ;  /* 0x800000aada02722b */ /* 0x000fd00000000002 */
[----:B------:R-:W-:-:S08]  /*e9fa0*/  DFMA R2, R226, -R184, R2 ;  /* 0x800000b8e202722b */ /* 0x000fd00000000002 */
[----:B------:R-:W-:-:S08]  /*e9fb0*/  DFMA R2, R38, -R186, R2 ;  /* 0x800000ba2602722b */ /* 0x000fd00000000002 */
[----:B------:R-:W-:Y:S02]  /*e9fc0*/  DFMA R4, R244, -R248, R2 ;  /* 0x800000f8f404722b */ /* 0x000fe40000000002 */
[----:B------:R-:W4:Y:S06]  /*e9fd0*/  LDL.64 R2, [R1+0x5540] ;  /* 0x0055400001027983 */ /* 0x000f2c0000100a00 */
[----:B------:R-:W-:-:S08]  /*e9fe0*/  DFMA R4, R36, -R250, R4 ;  /* 0x800000fa2404722b */ /* 0x000fd00000000004 */
[----:B------:R-:W-:-:S08]  /*e9ff0*/  DFMA R4, R34, -R164, R4 ;  /* 0x800000a42204722b */ /* 0x000fd00000000004 */
[----:B------:R-:W-:-:S08]  /*ea000*/  DFMA R4, -R166, R160, R4 ;  /* 0x000000a0a604722b */ /* 0x000fd00000000104 */
[----:B------:R-:W-:-:S08]  /*ea010*/  DFMA R4, -R148, R162, R4 ;  /* 0x000000a29404722b */ /* 0x000fd00000000104 */
[----:B------:R-:W-:-:S08]  /*ea020*/  DFMA R4, R30, -R150, R4 ;  /* 0x800000961e04722b */ /* 0x000fd00000000004 */
[----:B--2---:R-:W-:-:S08]  /*ea030*/  DFMA R4, R28, -R136, R4 ;  /* 0x800000881c04722b */ /* 0x004fd00000000004 */
[----:B------:R-:W-:-:S08]  /*ea040*/  DFMA R4, R24, -R138, R4 ;  /* 0x8000008a1804722b */ /* 0x000fd00000000004 */
[----:B---3--:R-:W-:-:S08]  /*ea050*/  DFMA R4, R22, -R132, R4 ;  /* 0x800000841604722b */ /* 0x008fd00000000004 */
[----:B------:R-:W-:-:S08]  /*ea060*/  DFMA R4, R20, -R134, R4 ;  /* 0x800000861404722b */ /* 0x000fd00000000004 */
[----:B----4-:R-:W-:-:S08]  /*ea070*/  DFMA R4, R14, -R120, R4 ;  /* 0x800000780e04722b */ /* 0x010fd00000000004 */
[----:B------:R-:W-:-:S08]  /*ea080*/  DFMA R4, R12, -R122, R4 ;  /* 0x8000007a0c04722b */ /* 0x000fd00000000004 */
[----:B------:R-:W-:-:S07]  /*ea090*/  DFMA R246, R8, -R2, R4 ;  /* 0x8000000208f6722b */ /* 0x000fce0000000004 */
[----:B------:R-:W-:Y:S04]  /*ea0a0*/  STL.64 [R0+0x3c8], R246 ;  /* 0x0003c8f600007387 */ /* 0x000fe80000100a00 */
[----:B------:R-:W2:Y:S04]  /*ea0b0*/  LDL.64 R2, [R1+0x5598] ;  /* 0x0055980001027983 */ /* 0x000ea80000100a00 */
[----:B------:R-:W3:Y:S04]  /*ea0c0*/  LDL.128 R120, [R1+0x55a0] ;  /* 0x0055a00001787983 */ /* 0x000ee80000100c00 */
[----:B------:R-:W4:Y:S04]  /*ea0d0*/  LDL.128 R168, [R1+0x55b0] ;  /* 0x0055b00001a87983 */ /* 0x000f280000100c00 */
[----:B------:R-:W4:Y:S04]  /*ea0e0*/  LDL.128 R164, [R1+0x55c0] ;  /* 0x0055c00001a47983 */ /* 0x000f280000100c00 */
[----:B------:R-:W4:Y:S04]  /*ea0f0*/  LDL.128 R148, [R1+0x55d0] ;  /* 0x0055d00001947983 */ /* 0x000f280000100c00 */
[----:B------:R-:W4:Y:S04]  /*ea100*/  LDL.128 R136, [R1+0x55e0] ;  /* 0x0055e00001887983 */ /* 0x000f280000100c00 */
[----:B------:R-:W4:Y:S01]  /*ea110*/  LDL.128 R132, [R1+0x55f0] ;  /* 0x0055f00001847983 */ /* 0x000f220000100c00 */
[----:B--2---:R-:W-:-:S08]  /*ea120*/  DFMA R2, -R2, R98, R192 ;  /* 0x000000620202722b */ /* 0x004fd000000001c0 */
[----:B---3--:R-:W-:-:S08]  /*ea130*/  DFMA R2, R128, -R120, R2 ;  /* 0x800000788002722b */ /* 0x008fd00000000002 */
[----:B------:R-:W-:Y:S01]  /*ea140*/  DFMA R2, R244, -R122, R2 ;  /* 0x8000007af402722b */ /* 0x000fe20000000002 */
[----:B------:R-:W2:Y:S07]  /*ea150*/  LDL.128 R120, [R1+0x5600] ;  /* 0x0056000001787983 */ /* 0x000eae0000100c00 */
[----:B----4-:R-:W-:Y:S02]  /*ea160*/  DFMA R4, -R168, R142, R2 ;  /* 0x0000008ea804722b */ /* 0x010fe40000000102 */
[----:B------:R-:W3:Y:S06]  /*ea170*/  LDL.64 R2, [R1+0x5610] ;  /* 0x0056100001027983 */ /* 0x000eec0000100a00 */
[----:B------:R-:W-:-:S08]  /*ea180*/  DFMA R4, -R170, R144, R4 ;  /* 0x00000090aa04722b */ /* 0x000fd00000000104 */
[----:B------:R-:W-:-:S08]  /*ea190*/  DFMA R4, -R164, R154, R4 ;  /* 0x0000009aa404722b */ /* 0x000fd00000000104 */
[----:B------:R-:W-:-:S08]  /*ea1a0*/  DFMA R4, -R166, R160, R4 ;  /* 0x000000a0a604722b */ /* 0x000fd00000000104 */
[----:B------:R-:W-:-:S08]  /*ea1b0*/  DFMA R4, -R148, R162, R4 ;  /* 0x000000a29404722b */ /* 0x000fd00000000104 */
[----:B------:R-:W-:-:S08]  /*ea1c0*/  DFMA R4, R30, -R150, R4 ;  /* 0x800000961e04722b */ /* 0x000fd00000000004 */
[----:B------:R-:W-:-:S08]  /*ea1d0*/  DFMA R4, R28, -R136, R4 ;  /* 0x800000881c04722b */ /* 0x000fd00000000004 */
[----:B------:R-:W-:-:S08]  /*ea1e0*/  DFMA R4, R24, -R138, R4 ;  /* 0x8000008a1804722b */ /* 0x000fd00000000004 */
[----:B------:R-:W-:-:S08]  /*ea1f0*/  DFMA R4, R20, -R132, R4 ;  /* 0x800000841404722b */ /* 0x000fd00000000004 */
[----:B------:R-:W-:Y:S01]  /*ea200*/  DFMA R4, R14, -R134, R4 ;  /* 0x800000860e04722b */ /* 0x000fe20000000004 */
[----:B------:R3:W-:Y:S07]  /*ea210*/  STL.64 [R1+0x8548], R6 ;  /* 0x0085480601007387 */ /* 0x0007ee0000100a00 */
[----:B--2---:R-:W-:-:S08]  /*ea220*/  DFMA R4, R8, -R120, R4 ;  /* 0x800000780804722b */ /* 0x004fd00000000004 */
[----:B------:R-:W-:-:S08]  /*ea230*/  DFMA R4, R10, -R122, R4 ;  /* 0x8000007a0a04722b */ /* 0x000fd00000000004 */
[----:B---3--:R-:W-:-:S07]  /*ea240*/  DFMA R6, R246, -R2, R4 ;  /* 0x80000002f606722b */ /* 0x008fce0000000004 */
[----:B------:R-:W-:Y:S04]  /*ea250*/  STL.64 [R0+0x3d0], R6 ;  /* 0x0003d00600007387 */ /* 0x000fe80000100a00 */
[----:B------:R-:W2:Y:S04]  /*ea260*/  LDL.64 R4, [R1+0x5688] ;  /* 0x0056880001047983 */ /* 0x000ea80000100a00 */
[----:B------:R-:W3:Y:S04]  /*ea270*/  LDL.128 R136, [R1+0x5690] ;  /* 0x0056900001887983 */ /* 0x000ee80000100c00 */
[----:B------:R-:W4:Y:S04]  /*ea280*/  LDL.128 R132, [R1+0x56a0] ;  /* 0x0056a00001847983 */ /* 0x000f280000100c00 */
[----:B------:R-:W4:Y:S04]  /*ea290*/  LDL.128 R120, [R1+0x56b0] ;  /* 0x0056b00001787983 */ /* 0x000f280000100c00 */
[----:B------:R-:W4:Y:S01]  /*ea2a0*/  LDL.64 R2, [R1+0x56c0] ;  /* 0x0056c00001027983 */ /* 0x000f220000100a00 */
[----:B--2---:R-:W-:-:S08]  /*ea2b0*/  DFMA R4, -R4, R154, R194 ;  /* 0x0000009a0404722b */ /* 0x004fd000000001c2 */
[----:B---3--:R-:W-:-:S08]  /*ea2c0*/  DFMA R4, -R136, R156, R4 ;  /* 0x0000009c8804722b */ /* 0x008fd00000000104 */
[----:B------:R-:W-:-:S08]  /*ea2d0*/  DFMA R4, -R138, R172, R4 ;  /* 0x000000ac8a04722b */ /* 0x000fd00000000104 */
[----:B----4-:R-:W-:-:S08]  /*ea2e0*/  DFMA R4, -R132, R176, R4 ;  /* 0x000000b08404722b */ /* 0x010fd00000000104 */
[----:B------:R-:W-:-:S08]  /*ea2f0*/  DFMA R4, -R134, R180, R4 ;  /* 0x000000b48604722b */ /* 0x000fd00000000104 */
[----:B------:R-:W-:-:S08]  /*ea300*/  DFMA R4, R18, -R120, R4 ;  /* 0x800000781204722b */ /* 0x000fd00000000004 */
        /* <DEDUP_REMOVED lines=8> */
[----:B------:R-:W4:Y:S01]  /*ea390*/  LDL.128 R120, [R1+0x5790] ;  /* 0x0057900001787983 */ /* 0x000f220000100c00 */
[----:B--2---:R-:W-:-:S08]  /*ea3a0*/  DFMA R2, -R2, R110, R196 ;  /* 0x0000006e0202722b */ /* 0x004fd000000001c4 */
[----:B---3--:R-:W-:-:S08]  /*ea3b0*/  DFMA R2, -R164, R116, R2 ;  /* 0x00000074a402722b */ /* 0x008fd00000000102 */
[----:B------:R-:W-:-:S08]  /*ea3c0*/  DFMA R2, R224, -R166, R2 ;  /* 0x800000a6e002722b */ /* 0x000fd00000000002 */
[----:B----4-:R-:W-:-:S08]  /*ea3d0*/  DFMA R2, -R148, R154, R2 ;  /* 0x0000009a9402722b */ /* 0x010fd00000000102 */
[----:B------:R-:W-:-:S08]  /*ea3e0*/  DFMA R2, -R150, R160, R2 ;  /* 0x000000a09602722b */ /* 0x000fd00000000102 */
[----:B------:R-:W-:-:S08]  /*ea3f0*/  DFMA R2, -R136, R162, R2 ;  /* 0x000000a28802722b */ /* 0x000fd00000000102 */
[----:B------:R-:W-:-:S08]  /*ea400*/  DFMA R2, R24, -R138, R2 ;  /* 0x8000008a1802722b */ /* 0x000fd00000000002 */
[----:B------:R-:W-:-:S08]  /*ea410*/  DFMA R2, -R132, R176, R2 ;  /* 0x000000b08402722b */ /* 0x000fd00000000102 */
[----:B------:R-:W-:-:S08]  /*ea420*/  DFMA R2, R10, -R134, R2 ;  /* 0x800000860a02722b */ /* 0x000fd00000000002 */
[----:B------:R-:W-:-:S08]  /*ea430*/  DFMA R2, R246, -R120, R2 ;  /* 0x80000078f602722b */ /* 0x000fd00000000002 */
[----:B------:R-:W-:-:S07]  /*ea440*/  DFMA R194, R6, -R122, R2 ;  /* 0x8000007a06c2722b */ /* 0x000fce0000000002 */
        /* <DEDUP_REMOVED lines=9> */
[----:B--2---:R-:W-:-:S03]  /*ea4e0*/  DFMA R2, -R148, R230, R198 ;  /* 0x000000e69402722b */ /* 0x004fc600000001c6 */
[----:B------:R-:W2:Y:S05]  /*ea4f0*/  LDL.64 R198, [R1+0x85a0] ;  /* 0x0085a00001c67983 */ /* 0x000eaa0000100a00 */
        /* <DEDUP_REMOVED lines=8> */
[----:B------:R-:W-:-:S08]  /*ea580*/  DFMA R2, -R120, R110, R2 ;  /* 0x0000006e7802722b */ /* 0x000fd00000000102 */
[----:B------:R-:W-:Y:S01]  /*ea590*/  DFMA R2, R218, -R122, R2 ;  /* 0x8000007ada02722b */ /* 0x000fe20000000002 */
[----:B------:R-:W4:Y:S07]  /*ea5a0*/  LDL.128 R120, [R1+0x58c0] ;  /* 0x0058c00001787983 */ /* 0x000f2e0000100c00 */
[----:B------:R-:W-:-:S08]  /*ea5b0*/  DFMA R2, R226, -R184, R2 ;  /* 0x800000b8e202722b */ /* 0x000fd00000000002 */
[----:B------:R-:W-:-:S08]  /*ea5c0*/  DFMA R2, R38, -R186, R2 ;  /* 0x800000ba2602722b */ /* 0x000fd00000000002 */
[----:B------:R-:W-:-:S08]  /*ea5d0*/  DFMA R2, -R188, R144, R2 ;  /* 0x00000090bc02722b */ /* 0x000fd00000000102 */
[----:B------:R-:W-:-:S08]  /*ea5e0*/  DFMA R2, R34, -R190, R2 ;  /* 0x800000be2202722b */ /* 0x000fd00000000002 */
[----:B------:R-:W-:-:S08]  /*ea5f0*/  DFMA R2, -R168, R156, R2 ;  /* 0x0000009ca802722b */ /* 0x000fd00000000102 */
[----:B------:R-:W-:-:S08]  /*ea600*/  DFMA R2, -R170, R160, R2 ;  /* 0x000000a0aa02722b */ /* 0x000fd00000000102 */
[----:B------:R-:W-:-:S08]  /*ea610*/  DFMA R2, -R164, R162, R2 ;  /* 0x000000a2a402722b */ /* 0x000fd00000000102 */
[----:B------:R-:W-:-:S08]  /*ea620*/  DFMA R2, R28, -R166, R2 ;  /* 0x800000a61c02722b */ /* 0x000fd00000000002 */
[----:B--2---:R-:W-:-:S08]  /*ea630*/  DFMA R2, R20, -R148, R2 ;  /* 0x800000941402722b */ /* 0x004fd00000000002 */
[----:B------:R-:W-:-:S08]  /*ea640*/  DFMA R2, -R150, R176, R2 ;  /* 0x000000b09602722b */ /* 0x000fd00000000102 */
[----:B---3--:R-:W-:-:S08]  /*ea650*/  DFMA R2, R12, -R136, R2 ;  /* 0x800000880c02722b */ /* 0x008fd00000000002 */
[----:B------:R-:W-:-:S08]  /*ea660*/  DFMA R2, R8, -R138, R2 ;  /* 0x8000008a0802722b */ /* 0x000fd00000000002 */
[----:B----4-:R-:W-:-:S08]  /*ea670*/  DFMA R2, R10, -R132, R2 ;  /* 0x800000840a02722b */ /* 0x010fd00000000002 */
        /* <DEDUP_REMOVED lines=45> */
[----:B------:R-:W-:-:S08]  /*ea950*/  DFMA R2, R16, -R188, R2 ;  /* 0x800000bc1002722b */ /* 0x000fd00000000002 */
        /* <DEDUP_REMOVED lines=13> */
[----:B------:R-:W3:Y:S07]  /*eaa30*/  LDL.128 R136, [R1+0x5ae0] ;  /* 0x005ae00001887983 */ /* 0x000eee0000100c00 */
[----:B------:R-:W-:-:S08]  /*eaa40*/  DFMA R2, -R184, R110, R2 ;  /* 0x0000006eb802722b */ /* 0x000fd00000000102 */
[----:B------:R-:W-:Y:S01]  /*eaa50*/  DFMA R2, -R186, R112, R2 ;  /* 0x00000070ba02722b */ /* 0x000fe20000000102 */
[----:B------:R-:W3:Y:S07]  /*eaa60*/  LDL.128 R184, [R1+0x5ac0] ;  /* 0x005ac00001b87983 */ /* 0x000eee0000100c00 */
[----:B----4-:R-:W-:-:S08]  /*eaa70*/  DFMA R2, -R188, R116, R2 ;  /* 0x00000074bc02722b */ /* 0x010fd00000000102 */
[----:B------:R-:W-:Y:S01]  /*eaa80*/  DFMA R2, R236, -R190, R2 ;  /* 0x800000beec02722b */ /* 0x000fe20000000002 */
[----:B------:R-:W4:Y:S07]  /*eaa90*/  LDL.128 R188, [R1+0x5ab0] ;  /* 0x005ab00001bc7983 */ /* 0x000f2e0000100c00 */
[----:B------:R-:W-:-:S08]  /*eaaa0*/  DFMA R2, R218, -R168, R2 ;  /* 0x800000a8da02722b */ /* 0x000fd00000000002 */
[----:B------:R-:W-:Y:S01]  /*eaab0*/  DFMA R2, R198, -R170, R2 ;  /* 0x800000aac602722b */ /* 0x000fe20000000002 */
[----:B------:R-:W4:Y:S07]  /*eaac0*/  LDL.128 R168, [R1+0x5b10] ;  /* 0x005b100001a87983 */ /* 0x000f2e0000100c00 */
[----:B------:R-:W-:-:S08]  /*eaad0*/  DFMA R2, -R164, R124, R2 ;  /* 0x0000007ca402722b */ /* 0x000fd00000000102 */
[----:B------:R-:W-:Y:S01]  /*eaae0*/  DFMA R2, -R166, R126, R2 ;  /* 0x0000007ea602722b */ /* 0x000fe20000000102 */
[----:B------:R-:W4:Y:S07]  /*eaaf0*/  LDL.128 R164, [R1+0x5ad0] ;  /* 0x005ad00001a47983 */ /* 0x000f2e0000100c00 */
[----:B--2---:R-:W-:-:S08]  /*eab00*/  DFMA R2, -R132, R130, R2 ;  /* 0x000000828402722b */ /* 0x004fd00000000102 */
[----:B------:R-:W-:Y:S01]  /*eab10*/  DFMA R2, R224, -R134, R2 ;  /* 0x80000086e002722b */ /* 0x000fe20000000002 */
[----:B------:R-:W2:Y:S07]  /*eab20*/  LDL.128 R132, [R1+0x5af0] ;  /* 0x005af00001847983 */ /* 0x000eae0000100c00 */
[----:B---3--:R-:W-:-:S08]  /*eab30*/  DFMA R2, R226, -R120, R2 ;  /* 0x80000078e202722b */ /* 0x008fd00000000002 */
[----:B------:R-:W-:Y:S01]  /*eab40*/  DFMA R2, R38, -R122, R2 ;  /* 0x8000007a2602722b */ /* 0x000fe20000000002 */
[----:B------:R-:W3:Y:S07]  /*eab50*/  LDL.128 R120, [R1+0x5b00] ;  /* 0x005b000001787983 */ /* 0x000eee0000100c00 */
[----:B------:R-:W-:-:S08]  /*eab60*/  DFMA R2, R128, -R148, R2 ;  /* 0x800000948002722b */ /* 0x000fd00000000002 */
[----:B------:R-:W-:Y:S01]  /*eab70*/  DFMA R2, R244, -R150, R2 ;  /* 0x80000096f402722b */ /* 0x000fe20000000002 */
[----:B------:R-:W3:Y:S07]  /*eab80*/  LDL.128 R148, [R1+0x5b50] ;  /* 0x005b500001947983 */ /* 0x000eee0000100c00 */
[----:B----4-:R-:W-:-:S08]  /*eab90*/  DFMA R2, -R188, R142, R2 ;  /* 0x0000008ebc02722b */ /* 0x010fd00000000102 */
[----:B------:R-:W-:Y:S01]  /*eaba0*/  DFMA R2, -R190, R144, R2 ;  /* 0x00000090be02722b */ /* 0x000fe20000000102 */
[----:B------:R-:W4:Y:S07]  /*eabb0*/  LDL.128 R188, [R1+0x5b20] ;  /* 0x005b200001bc7983 */ /* 0x000f2e0000100c00 */
[----:B------:R-:W-:-:S08]  /*eabc0*/  DFMA R2, R36, -R184, R2 ;  /* 0x800000b82402722b */ /* 0x000fd00000000002 */
        /* <DEDUP_REMOVED lines=12> */
[----:B------:R-:W-:Y:S01]  /*eac90*/  DFMA R2, R30, -R122, R2 ;  /* 0x8000007a1e02722b */ /* 0x000fe20000000002 */
[----:B------:R-:W3:Y:S07]  /*eaca0*/  LDL.128 R120, [R1+0x5b80] ;  /* 0x005b800001787983 */ /* 0x000eee0000100c00 */
[----:B------:R-:W-:-:S08]  /*eacb0*/  DFMA R2, R28, -R168, R2 ;  /* 0x800000a81c02722b */ /* 0x000fd00000000002 */
[----:B------:R-:W-:-:S08]  /*eacc0*/  DFMA R2, R24, -R170, R2 ;  /* 0x800000aa1802722b */ /* 0x000fd00000000002 */
[----:B----4-:R-:W-:-:S08]  /*eacd0*/  DFMA R2, R22, -R188, R2 ;  /* 0x800000bc1602722b */ /* 0x010fd00000000002 */
[----:B------:R-:W-:-:S08]  /*eace0*/  DFMA R2, -R190, R172, R2 ;  /* 0x000000acbe02722b */ /* 0x000fd00000000102 */
[----:B------:R-:W-:Y:S02]  /*eacf0*/  DFMA R4, R20, -R184, R2 ;  /* 0x800000b81404722b */ /* 0x000fe40000000002 */
[----:B------:R-:W4:Y:S06]  /*ead00*/  LDL.64 R2, [R1+0x5b90] ;  /* 0x005b900001027983 */ /* 0x000f2c0000100a00 */
[----:B------:R-:W-:-:S08]  /*ead10*/  DFMA R4, -R186, R176, R4 ;  /* 0x000000b0ba04722b */ /* 0x000fd00000000104 */
[----:B------:R-:W-:-:S08]  /*ead20*/  DFMA R4, R14, -R164, R4 ;  /* 0x800000a40e04722b */ /* 0x000fd00000000004 */
[----:B------:R-:W-:-:S08]  /*ead30*/  DFMA R4, -R166, R180, R4 ;  /* 0x000000b4a604722b */ /* 0x000fd00000000104 */
[----:B------:R-:W-:-:S08]  /*ead40*/  DFMA R4, R12, -R148, R4 ;  /* 0x800000940c04722b */ /* 0x000fd00000000004 */
[----:B------:R-:W-:-:S08]  /*ead50*/  DFMA R4, R18, -R150, R4 ;  /* 0x800000961204722b */ /* 0x000fd00000000004 */
[----:B------:R-:W-:-:S08]  /*ead60*/  DFMA R4, R8, -R136, R4 ;  /* 0x800000880804722b */ /* 0x000fd00000000004 */
[----:B------:R-:W-:-:S08]  /*ead70*/  DFMA R4, R10, -R138, R4 ;  /* 0x8000008a0a04722b */ /* 0x000fd00000000004 */
[----:B--2---:R-:W-:-:S08]  /*ead80*/  DFMA R4, R246, -R132, R4 ;  /* 0x80000084f604722b */ /* 0x004fd00000000004 */
[----:B------:R-:W-:-:S08]  /*ead90*/  DFMA R4, R6, -R134, R4 ;  /* 0x800000860604722b */ /* 0x000fd00000000004 */
[----:B---3--:R-:W-:-:S08]  /*eada0*/  DFMA R4, R248, -R120, R4 ;  /* 0x80000078f804722b */ /* 0x008fd00000000004 */
[----:B------:R-:W-:-:S08]  /*eadb0*/  DFMA R4, R194, -R122, R4 ;  /* 0x8000007ac204722b */ /* 0x000fd00000000004 */
[----:B----4-:R-:W-:-:S07]  /*eadc0*/  DFMA R192, R196, -R2, R4 ;  /* 0x80000002c4c0722b */ /* 0x010fce0000000004 */
        /* <DEDUP_REMOVED lines=30> */
[----:B--2---:R-:W-:-:S08]  /*eafb0*/  DFMA R2, R118, -R132, R2 ;  /* 0x800000847602722b */ /* 0x004fd00000000002 */
[----:B------:R-:W-:Y:S01]  /*eafc0*/  DFMA R2, -R134, R142, R2 ;  /* 0x0000008e8602722b */ /* 0x000fe20000000102 */
[----:B------:R-:W2:Y:S07]  /*eafd0*/  LDL.128 R132, [R1+0x5cf0] ;  /* 0x005cf00001847983 */ /* 0x000eae0000100c00 */
[----:B---3--:R-:W-:-:S08]  /*eafe0*/  DFMA R2, -R120, R144, R2 ;  /* 0x000000907802722b */ /* 0x008fd00000000102 */
[----:B------:R-:W-:Y:S01]  /*eaff0*/  DFMA R2, R72, -R122, R2 ;  /* 0x8000007a4802722b */ /* 0x000fe20000000002 */
[----:B------:R-:W3:Y:S07]  /*eb000*/  LDL.128 R120, [R1+0x5d00] ;  /* 0x005d000001787983 */ /* 0x000eee0000100c00 */
[----:B------:R-:W-:-:S08]  /*eb010*/  DFMA R2, -R168, R154, R2 ;  /* 0x0000009aa802722b */ /* 0x000fd00000000102 */
[----:B------:R-:W-:-:S08]  /*eb020*/  DFMA R2, -R170, R156, R2 ;  /* 0x0000009caa02722b */ /* 0x000fd00000000102 */
[----:B----4-:R-:W-:-:S08]  /*eb030*/  DFMA R2, -R184, R158, R2 ;  /* 0x0000009eb802722b */ /* 0x010fd00000000102 */
[----:B------:R-:W-:-:S08]  /*eb040*/  DFMA R2, -R186, R160, R2 ;  /* 0x000000a0ba02722b */ /* 0x000fd00000000102 */
[----:B------:R-:W-:Y:S02]  /*eb050*/  DFMA R4, -R188, R162, R2 ;  /* 0x000000a2bc04722b */ /* 0x000fe40000000102 */
[----:B------:R-:W4:Y:S06]  /*eb060*/  LDL.64 R2, [R1+0x5d10] ;  /* 0x005d100001027983 */ /* 0x000f2c0000100a00 */
[----:B------:R-:W-:-:S08]  /*eb070*/  DFMA R4, -R190, R172, R4 ;  /* 0x000000acbe04722b */ /* 0x000fd00000000104 */
[----:B------:R-:W-:-:S08]  /*eb080*/  DFMA R4, -R164, R176, R4 ;  /* 0x000000b0a404722b */ /* 0x000fd00000000104 */
        /* <DEDUP_REMOVED lines=9> */
[----:B----4-:R-:W-:Y:S01]  /*eb120*/  DFMA R182, R192, -R2, R4 ;  /* 0x80000002c0b6722b */ /* 0x010fe20000000004 */
[----:B------:R-:W-:Y:S04]  /*eb130*/  STL.64 [R1+0x85f0], R128 ;  /* 0x0085f08001007387 */ /* 0x000fe80000100a00 */
[----:B------:R-:W-:Y:S04]  /*eb140*/  STL.64 [R1+0x85e0], R16 ;  /* 0x0085e01001007387 */ /* 0x000fe80000100a00 */
        /* <DEDUP_REMOVED lines=8> */
[----:B------:R-:W4:Y:S04]  /*eb1d0*/  LDL.128 R164, [R1+0x5de0] ;  /* 0x005de00001a47983 */ /* 0x000f280000100c00 */
[----:B------:R-:W4:Y:S04]  /*eb1e0*/  LDL.128 R188, [R1+0x5e30] ;  /* 0x005e300001bc7983 */ /* 0x000f280000100c00 */
[----:B------:R0:W-:Y:S04]  /*eb1f0*/  STL.64 [R1+0x85c8], R236 ;  /* 0x0085c8ec01007387 */ /* 0x0001e80000100a00 */
[----:B------:R-:W4:Y:S04]  /*eb200*/  LDL.64 R4, [R1+0x93b0] ;  /* 0x0093b00001047983 */ /* 0x000f280000100a00 */
[----:B0-----:R-:W4:Y:S01]  /*eb210*/  LDL.LU.64 R236, [R1+0xa9e0] ;  /* 0x00a9e00001ec7983 */ /* 0x001f220000300a00 */
[----:B--2---:R-:W-:-:S02]  /*eb220*/  IMAD.MOV.U32 R2, RZ, RZ, R202 ;  /* 0x000000ffff027224 */ /* 0x004fc400078e00ca */
[----:B------:R-:W-:-:S06]  /*eb230*/  IMAD.MOV.U32 R3, RZ, RZ, R203 ;  /* 0x000000ffff037224 */ /* 0x000fcc00078e00cb */
[----:B------:R-:W-:Y:S01]  /*eb240*/  DFMA R2, -R2, R240, R204 ;  /* 0x000000f00202722b */ /* 0x000fe200000001cc */
[----:B------:R0:W-:Y:S04]  /*eb250*/  STL.64 [R1+0x8590], R200 ;  /* 0x008590c801007387 */ /* 0x0001e80000100a00 */
[----:B------:R-:W-:Y:S03]  /*eb260*/  STL.64 [R1+0x8570], R72 ;  /* 0x0085704801007387 */ /* 0x000fe60000100a00 */
[----:B---3--:R-:W-:Y:S01]  /*eb270*/  DFMA R2, -R132, R48, R2 ;  /* 0x000000308402722b */ /* 0x008fe20000000102 */
[----:B------:R-:W-:Y:S04]  /*eb280*/  STL.64 [R1+0x85d0], R118 ;  /* 0x0085d07601007387 */ /* 0x000fe80000100a00 */
[----:B------:R-:W-:Y:S03]  /*eb290*/  STL.64 [R1+0x85f8], R32 ;  /* 0x0085f82001007387 */ /* 0x000fe60000100a00 */
[----:B------:R-:W-:Y:S01]  /*eb2a0*/  DFMA R2, -R134, R50, R2 ;  /* 0x000000328602722b */ /* 0x000fe20000000102 */
[----:B------:R-:W2:Y:S04]  /*eb2b0*/  LDL.64 R204, [R1+0x9320] ;  /* 0x0093200001cc7983 */ /* 0x000ea80000100a00 */
[----:B------:R-:W3:Y:S03]  /*eb2c0*/  LDL.128 R132, [R1+0x5e20] ;  /* 0x005e200001847983 */ /* 0x000ee60000100c00 */
[----:B----4-:R-:W-:-:S08]  /*eb2d0*/  DFMA R2, -R120, R238, R2 ;  /* 0x000000ee7802722b */ /* 0x010fd00000000102 */
[----:B------:R-:W-:Y:S01]  /*eb2e0*/  DFMA R2, -R122, R220, R2 ;  /* 0x000000dc7a02722b */ /* 0x000fe20000000102 */
[----:B------:R-:W4:Y:S07]  /*eb2f0*/  LDL.128 R120, [R1+0x5df0] ;  /* 0x005df00001787983 */ /* 0x000f2e0000100c00 */
[----:B------:R-:W-:-:S08]  /*eb300*/  DFMA R2, -R148, R222, R2 ;  /* 0x000000de9402722b */ /* 0x000fd00000000102 */
[----:B------:R-:W-:Y:S01]  /*eb310*/  DFMA R2, -R150, R56, R2 ;  /* 0x000000389602722b */ /* 0x000fe20000000102 */
[----:B------:R-:W2:Y:S07]  /*eb320*/  LDL.128 R148, [R1+0x5e00] ;  /* 0x005e000001947983 */ /* 0x000eae0000100c00 */
[----:B------:R-:W-:-:S08]  /*eb330*/  DFMA R2, -R136, R58, R2 ;  /* 0x0000003a8802722b */ /* 0x000fd00000000102 */
        /* <DEDUP_REMOVED lines=8> */
[----:B------:R-:W-:-:S08]  /*eb3c0*/  DFMA R2, -R164, R86, R2 ;  /* 0x00000056a402722b */ /* 0x000fd00000000102 */
[----:B------:R-:W-:Y:S01]  /*eb3d0*/  DFMA R2, R16, -R166, R2 ;  /* 0x800000a61002722b */ /* 0x000fe20000000002 */
        /* <DEDUP_REMOVED lines=14> */
[----:B------:R-:W-:-:S08]  /*eb4c0*/  DFMA R2, R218, -R190, R2 ;  /* 0x800000beda02722b */ /* 0x000fd00000000002 */
[----:B----4-:R-:W-:-:S08]  /*eb4d0*/  DFMA R2, R198, -R120, R2 ;  /* 0x80000078c602722b */ /* 0x010fd00000000002 */
[----:B------:R-:W-:Y:S01]  /*eb4e0*/  DFMA R2, -R122, R124, R2 ;  /* 0x0000007c7a02722b */ /* 0x000fe20000000102 */
[----:B------:R-:W4:Y:S07]  /*eb4f0*/  LDL.128 R120, [R1+0x5eb0] ;  /* 0x005eb00001787983 */ /* 0x000f2e0000100c00 */
[----:B------:R-:W-:-:S08]  /*eb500*/  DFMA R2, R224, -R164, R2 ;  /* 0x800000a4e002722b */ /* 0x000fd00000000002 */
[----:B------:R-:W-:Y:S01]  /*eb510*/  DFMA R2, R226, -R166, R2 ;  /* 0x800000a6e202722b */ /* 0x000fe20000000002 */
[----:B------:R-:W4:Y:S07]  /*eb520*/  LDL.128 R164, [R1+0x5ee0] ;  /* 0x005ee00001a47983 */ /* 0x000f2e0000100c00 */
[----:B------:R-:W-:-:S08]  /*eb530*/  DFMA R2, -R168, R142, R2 ;  /* 0x0000008ea802722b */ /* 0x000fd00000000102 */
[----:B------:R-:W-:Y:S01]  /*eb540*/  DFMA R2, -R170, R144, R2 ;  /* 0x00000090aa02722b */ /* 0x000fe20000000102 */
[----:B------:R-:W4:Y:S07]  /*eb550*/  LDL.128 R168, [R1+0x5ec0] ;  /* 0x005ec00001a87983 */ /* 0x000f2e0000100c00 */
[----:B------:R-:W-:-:S08]  /*eb560*/  DFMA R2, R26, -R184, R2 ;  /* 0x800000b81a02722b */ /* 0x000fd00000000002 */
[----:B------:R-:W-:Y:S01]  /*eb570*/  DFMA R2, R34, -R186, R2 ;  /* 0x800000ba2202722b */ /* 0x000fe20000000002 */
        /* <DEDUP_REMOVED lines=8> */
[----:B------:R-:W-:Y:S01]  /*eb600*/  DFMA R2, R24, -R134, R2 ;  /* 0x800000861802722b */ /* 0x000fe20000000002 */
[----:B------:R-:W3:Y:S07]  /*eb610*/  LDL.128 R132, [R1+0x5f10] ;  /* 0x005f100001847983 */ /* 0x000eee0000100c00 */
[----:B----4-:R-:W-:-:S08]  /*eb620*/  DFMA R2, R22, -R120, R2 ;  /* 0x800000781602722b */ /* 0x010fd00000000002 */
[----:B------:R-:W-:Y:S01]  /*eb630*/  DFMA R2, -R122, R172, R2 ;  /* 0x000000ac7a02722b */ /* 0x000fe20000000102 */
[----:B------:R-:W4:Y:S07]  /*eb640*/  LDL.128 R120, [R1+0x5f20] ;  /* 0x005f200001787983 */ /* 0x000f2e0000100c00 */
[----:B------:R-:W-:-:S08]  /*eb650*/  DFMA R2, -R168, R176, R2 ;  /* 0x000000b0a802722b */ /* 0x000fd00000000102 */
[----:B------:R-:W-:-:S08]  /*eb660*/  DFMA R2, R14, -R170, R2 ;  /* 0x800000aa0e02722b */ /* 0x000fd00000000002 */
[----:B------:R-:W-:-:S08]  /*eb670*/  DFMA R2, -R184, R180, R2 ;  /* 0x000000b4b802722b */ /* 0x000fd00000000102 */
[----:B------:R-:W-:-:S08]  /*eb680*/  DFMA R2, R12, -R186, R2 ;  /* 0x800000ba0c02722b */ /* 0x000fd00000000002 */
[----:B------:R-:W-:-:S08]  /*eb690*/  DFMA R2, R18, -R164, R2 ;  /* 0x800000a41202722b */ /* 0x000fd00000000002 */
[----:B------:R-:W-:-:S08]  /*eb6a0*/  DFMA R2, R8, -R166, R2 ;  /* 0x800000a60802722b */ /* 0x000fd00000000002 */
[----:B--2---:R-:W-:-:S08]  /*eb6b0*/  DFMA R2, R10, -R148, R2 ;  /* 0x800000940a02722b */ /* 0x004fd00000000002 */
[----:B------:R-:W-:-:S08]  /*eb6c0*/  DFMA R2, R246, -R150, R2 ;  /* 0x80000096f602722b */ /* 0x000fd00000000002 */
[----:B---3--:R-:W-:-:S08]  /*eb6d0*/  DFMA R2, R6, -R136, R2 ;  /* 0x800000880602722b */ /* 0x008fd00000000002 */
[----:B------:R-:W-:-:S08]  /*eb6e0*/  DFMA R2, R248, -R138, R2 ;  /* 0x8000008af802722b */ /* 0x000fd00000000002 */
[----:B------:R-:W-:-:S08]  /*eb6f0*/  DFMA R2, R194, -R132, R2 ;  /* 0x80000084c202722b */ /* 0x000fd00000000002 */
[----:B------:R-:W-:-:S08]  /*eb700*/  DFMA R2, R196, -R134, R2 ;  /* 0x80000086c402722b */ /* 0x000fd00000000002 */
[----:B----4-:R-:W-:-:S08]  /*eb710*/  DFMA R2, R192, -R120, R2 ;  /* 0x80000078c002722b */ /* 0x010fd00000000002 */
[----:B------:R-:W-:-:S07]  /*eb720*/  DFMA R178, R182, -R122, R2 ;  /* 0x8000007ab6b2722b */ /* 0x000fce0000000002 */
[----:B------:R-:W-:Y:S04]  /*eb730*/  STL.64 [R0+0x400], R178 ;  /* 0x000400b200007387 */ /* 0x000fe80000100a00 */
[----:B0-----:R-:W2:Y:S04]  /*eb740*/  LDL.128 R200, [R1+0x5f80] ;  /* 0x005f800001c87983 */ /* 0x001ea80000100c00 */
        /* <DEDUP_REMOVED lines=8> */
[----:B------:R-:W2:Y:S04]  /*eb7d0*/  LDL.64 R206, [R1+0x8448] ;  /* 0x0084480001ce7983 */ /* 0x000ea80000100a00 */
[----:B------:R0:W-:Y:S01]  /*eb7e0*/  STL.64 [R1+0x85b0], R218 ;  /* 0x0085b0da01007387 */ /* 0x0001e20000100a00 */
[----:B---3--:R-:W-:-:S03]  /*eb7f0*/  DFMA R2, -R132, R234, R2 ;  /* 0x000000ea8402722b */ /* 0x008fc60000000102 */
[----:B------:R-:W3:Y:S05]  /*eb800*/  LDL.64 R202, [R1+0x99e0] ;  /* 0x0099e00001ca7983 */ /* 0x000eea0000100a00 */
[----:B------:R-:W-:Y:S01]  /*eb810*/  DFMA R2, -R134, R228, R2 ;  /* 0x000000e48602722b */ /* 0x000fe20000000102 */
[----:B------:R-:W2:Y:S04]  /*eb820*/  LDL.128 R132, [R1+0x5fe0] ;  /* 0x005fe00001847983 */ /* 0x000ea80000100c00 */
[----:B0-----:R-:W3:Y:S03]  /*eb830*/  LDL.LU.64 R218, [R1+0xa9d8] ;  /* 0x00a9d80001da7983 */ /* 0x001ee60000300a00 */
[----:B----4-:R-:W-:-:S08]  /*eb840*/  DFMA R2, -R148, R48, R2 ;  /* 0x000000309402722b */ /* 0x010fd00000000102 */
[----:B------:R-:W-:Y:S01]  /*eb850*/  DFMA R2, -R150, R50, R2 ;  /* 0x000000329602722b */ /* 0x000fe20000000102 */
[----:B------:R-:W4:Y:S07]  /*eb860*/  LDL.128 R148, [R1+0x6020] ;  /* 0x0060200001947983 */ /* 0x000f2e0000100c00 */
[----:B------:R-:W-:-:S08]  /*eb870*/  DFMA R2, -R164, R56, R2 ;  /* 0x00000038a402722b */ /* 0x000fd00000000102 */
[----:B------:R-:W-:Y:S01]  /*eb880*/  DFMA R2, -R166, R58, R2 ;  /* 0x0000003aa602722b */ /* 0x000fe20000000102 */
[----:B------:R-:W3:Y:S07]  /*eb890*/  LDL.128 R164, [R1+0x6010] ;  /* 0x0060100001a47983 */ /* 0x000eee0000100c00 */
[----:B------:R-:W-:-:S08]  /*eb8a0*/  DFMA R2, -R136, R60, R2 ;  /* 0x0000003c8802722b */ /* 0x000fd00000000102 */
[----:B------:R-:W-:Y:S01]  /*eb8b0*/  DFMA R2, -R138, R62, R2 ;  /* 0x0000003e8a02722b */ /* 0x000fe20000000102 */
[----:B------:R-:W4:Y:S07]  /*eb8c0*/  LDL.128 R136, [R1+0x6030] ;  /* 0x0060300001887983 */ /* 0x000f2e0000100c00 */
[----:B------:R-:W-:-:S08]  /*eb8d0*/  DFMA R2, -R120, R108, R2 ;  /* 0x0000006c7802722b */ /* 0x000fd00000000102 */
[----:B------:R-:W-:Y:S01]  /*eb8e0*/  DFMA R2, R118, -R122, R2 ;  /* 0x8000007a7602722b */ /* 0x000fe20000000002 */
[----:B------:R-:W4:Y:S04]  /*eb8f0*/  LDL.128 R120, [R1+0x6040] ;  /* 0x0060400001787983 */ /* 0x000f280000100c00 */
[----:B------:R-:W4:Y:S03]  /*eb900*/  LDL.64 R118, [R1+0x9360] ;  /* 0x0093600001767983 */ /* 0x000f260000100a00 */
[----:B--2---:R-:W-:Y:S01]  /*eb910*/  DFMA R2, R72, -R132, R2 ;  /* 0x800000844802722b */ /* 0x004fe20000000002 */
[----:B------:R-:W2:Y:S07]  /*eb920*/  LDL.64 R72, [R1+0x9368] ;  /* 0x0093680001487983 */ /* 0x000eae0000100a00 */
[----:B------:R-:W-:Y:S01]  /*eb930*/  DFMA R2, -R134, R154, R2 ;  /* 0x0000009a8602722b */ /* 0x000fe20000000102 */
[----:B------:R-:W2:Y:S07]  /*eb940*/  LDL.128 R132, [R1+0x6050] ;  /* 0x0060500001847983 */ /* 0x000eae0000100c00 */
[----:B------:R-:W-:-:S08]  /*eb950*/  DFMA R2, -R168, R156, R2 ;  /* 0x0000009ca802722b */ /* 0x000fd00000000102 */
[----:B------:R-:W-:-:S08]  /*eb960*/  DFMA R2, -R170, R158, R2 ;  /* 0x0000009eaa02722b */ /* 0x000fd00000000102 */
[----:B------:R-:W-:-:S08]  /*eb970*/  DFMA R2, -R184, R172, R2 ;  /* 0x000000acb802722b */ /* 0x000fd00000000102 */
[----:B------:R-:W-:-:S08]  /*eb980*/  DFMA R2, -R186, R176, R2 ;  /* 0x000000b0ba02722b */ /* 0x000fd00000000102 */
[----:B---3--:R-:W-:-:S08]  /*eb990*/  DFMA R2, -R164, R180, R2 ;  /* 0x000000b4a402722b */ /* 0x008fd00000000102 */
[----:B------:R-:W-:-:S08]  /*eb9a0*/  DFMA R2, R18, -R166, R2 ;  /* 0x800000a61202722b */ /* 0x000fd00000000002 */
[----:B----4-:R-:W-:-:S08]  /*eb9b0*/  DFMA R2, R8, -R148, R2 ;  /* 0x800000940802722b */ /* 0x010fd00000000002 */
[----:B------:R-:W-:-:S08]  /*eb9c0*/  DFMA R2, R246, -R150, R2 ;  /* 0x80000096f602722b */ /* 0x000fd00000000002 */
[----:B------:R-:W-:-:S08]  /*eb9d0*/  DFMA R2, R248, -R136, R2 ;  /* 0x80000088f802722b */ /* 0x000fd00000000002 */
[----:B------:R-:W-:-:S08]  /*eb9e0*/  DFMA R2, R194, -R138, R2 ;  /* 0x8000008ac202722b */ /* 0x000fd00000000002 */
[----:B------:R-:W-:-:S08]  /*eb9f0*/  DFMA R2, R196, -R120, R2 ;  /* 0x80000078c402722b */ /* 0x000fd00000000002 */
[----:B------:R-:W-:-:S08]  /*eba00*/  DFMA R2, R192, -R122, R2 ;  /* 0x8000007ac002722b */ /* 0x000fd00000000002 */
[----:B--2---:R-:W-:-:S08]  /*eba10*/  DFMA R2, R182, -R132, R2 ;  /* 0x80000084b602722b */ /* 0x004fd00000000002 */
        /* <DEDUP_REMOVED lines=23> */
[----:B------:R-:W-:Y:S01]  /*ebb90*/  DFMA R2, R38, -R170, R2 ;  /* 0x800000aa2602722b */ /* 0x000fe20000000002 */
[----:B------:R-:W4:Y:S07]  /*ebba0*/  LDL.128 R168, [R1+0x6140] ;  /* 0x0061400001a87983 */ /* 0x000f2e0000100c00 */
[----:B------:R-:W-:-:S08]  /*ebbb0*/  DFMA R2, -R164, R144, R2 ;  /* 0x00000090a402722b */ /* 0x000fd00000000102 */
        /* <DEDUP_REMOVED lines=9> */
[----:B------:R-:W-:Y:S01]  /*ebc50*/  DFMA R2, R28, -R134, R2 ;  /* 0x800000861c02722b */ /* 0x000fe20000000002 */
[----:B------:R-:W4:Y:S07]  /*ebc60*/  LDL.128 R132, [R1+0x61a0] ;  /* 0x0061a00001847983 */ /* 0x000f2e0000100c00 */
[----:B------:R-:W-:-:S08]  /*ebc70*/  DFMA R2, R24, -R168, R2 ;  /* 0x800000a81802722b */ /* 0x000fd00000000002 */
[----:B------:R-:W-:-:S08]  /*ebc80*/  DFMA R2, R20, -R170, R2 ;  /* 0x800000aa1402722b */ /* 0x000fd00000000002 */
[----:B------:R-:W-:-:S08]  /*ebc90*/  DFMA R2, -R184, R176, R2 ;  /* 0x000000b0b802722b */ /* 0x000fd00000000102 */
[----:B------:R-:W-:-:S08]  /*ebca0*/  DFMA R2, R14, -R186, R2 ;  /* 0x800000ba0e02722b */ /* 0x000fd00000000002 */
        /* <DEDUP_REMOVED lines=8> */
[----:B----4-:R-:W-:-:S08]  /*ebd30*/  DFMA R2, R178, -R132, R2 ;  /* 0x80000084b202722b */ /* 0x010fd00000000002 */
[----:B------:R-:W-:-:S07]  /*ebd40*/  DFMA R146, R174, -R134, R2 ;  /* 0x80000086ae92722b */ /* 0x000fce0000000002 */
[----:B------:R-:W-:Y:S04]  /*ebd50*/  STL.64 [R0+0x410], R146 ;  /* 0x0004109200007387 */ /* 0x000fe80000100a00 */
[----:B------:R-:W2:Y:S04]  /*ebd60*/  LDL.128 R188, [R1+0x61f0] ;  /* 0x0061f00001bc7983 */ /* 0x000ea80000100c00 */
[----:B------:R-:W3:Y:S04]  /*ebd70*/  LDL.128 R120, [R1+0x6200] ;  /* 0x0062000001787983 */ /* 0x000ee80000100c00 */
[----:B------:R-:W4:Y:S04]  /*ebd80*/  LDL.128 R132, [R1+0x6210] ;  /* 0x0062100001847983 */ /* 0x000f280000100c00 */
[----:B------:R-:W4:Y:S04]  /*ebd90*/  LDL.128 R164, [R1+0x6220] ;  /* 0x0062200001a47983 */ /* 0x000f280000100c00 */
[----:B------:R-:W4:Y:S04]  /*ebda0*/  LDL.128 R148, [R1+0x6230] ;  /* 0x0062300001947983 */ /* 0x000f280000100c00 */
[----:B------:R-:W4:Y:S01]  /*ebdb0*/  LDL.128 R136, [R1+0x6260] ;  /* 0x0062600001887983 */ /* 0x000f220000100c00 */
[----:B--2---:R-:W-:-:S03]  /*ebdc0*/  DFMA R2, -R190, R54, R210 ;  /* 0x00000036be02722b */ /* 0x004fc600000001d2 */
[----:B------:R-:W2:Y:S04]  /*ebdd0*/  LDL.64 R190, [R1+0x99c8] ;  /* 0x0099c80001be7983 */ /* 0x000ea80000100a00 */
[----:B------:R-:W2:Y:S01]  /*ebde0*/  LDL.64 R210, [R1+0x8f08] ;  /* 0x008f080001d27983 */ /* 0x000ea20000100a00 */
[----:B---3--:R-:W-:-:S08]  /*ebdf0*/  DFMA R2, -R120, R70, R2 ;  /* 0x000000467802722b */ /* 0x008fd00000000102 */
[----:B------:R-:W-:Y:S01]  /*ebe00*/  DFMA R2, -R122, R98, R2 ;  /* 0x000000627a02722b */ /* 0x000fe20000000102 */
[----:B------:R-:W3:Y:S07]  /*ebe10*/  LDL.128 R120, [R1+0x6240] ;  /* 0x0062400001787983 */ /* 0x000eee0000100c00 */
[----:B----4-:R-:W-:-:S08]  /*ebe20*/  DFMA R2, -R132, R180, R2 ;  /* 0x000000b48402722b */ /* 0x010fd00000000102 */
[----:B------:R-:W-:Y:S01]  /*ebe30*/  DFMA R2, R18, -R134, R2 ;  /* 0x800000861202722b */ /* 0x000fe20000000002 */
[----:B------:R-:W4:Y:S07]  /*ebe40*/  LDL.128 R132, [R1+0x6250] ;  /* 0x0062500001847983 */ /* 0x000f2e0000100c00 */
[----:B------:R-:W-:-:S08]  /*ebe50*/  DFMA R2, R10, -R164, R2 ;  /* 0x800000a40a02722b */ /* 0x000fd00000000002 */
[----:B------:R-:W-:-:S08]  /*ebe60*/  DFMA R2, R6, -R166, R2 ;  /* 0x800000a60602722b */ /* 0x000fd00000000002 */
[----:B------:R-:W-:-:S08]  /*ebe70*/  DFMA R2, R248, -R148, R2 ;  /* 0x80000094f802722b */ /* 0x000fd00000000002 */
[----:B------:R-:W-:-:S08]  /*ebe80*/  DFMA R2, R194, -R150, R2 ;  /* 0x80000096c202722b */ /* 0x000fd00000000002 */
[----:B---3--:R-:W-:-:S08]  /*ebe90*/  DFMA R2, R196, -R120, R2 ;  /* 0x80000078c402722b */ /* 0x008fd00000000002 */
[----:B------:R-:W-:-:S08]  /*ebea0*/  DFMA R2, R192, -R122, R2 ;  /* 0x8000007ac002722b */ /* 0x000fd00000000002 */
[----:B----4-:R-:W-:-:S08]  /*ebeb0*/  DFMA R2, R182, -R132, R2 ;  /* 0x80000084b602722b */ /* 0x010fd00000000002 */
[----:B------:R-:W-:-:S08]  /*ebec0*/  DFMA R2, R178, -R134, R2 ;  /* 0x80000086b202722b */ /* 0x000fd00000000002 */
[----:B------:R-:W-:-:S08]  /*ebed0*/  DFMA R2, R174, -R136, R2 ;  /* 0x80000088ae02722b */ /* 0x000fd00000000002 */
[----:B------:R-:W-:-:S07]  /*ebee0*/  DFMA R152, R146, -R138, R2 ;  /* 0x8000008a9298722b */ /* 0x000fce0000000002 */
[----:B------:R-:W-:Y:S04]  /*ebef0*/  STL.64 [R0+0x418], R152 ;  /* 0x0004189800007387 */ /* 0x000fe80000100a00 */
[----:B------:R-:W3:Y:S04]  /*ebf00*/  LDL.128 R132, [R1+0x62b0] ;  /* 0x0062b00001847983 */ /* 0x000ee80000100c00 */
[----:B------:R-:W4:Y:S04]  /*ebf10*/  LDL.128 R164, [R1+0x62c0] ;  /* 0x0062c00001a47983 */ /* 0x000f280000100c00 */
[----:B------:R-:W2:Y:S04]  /*ebf20*/  LDL.128 R148, [R1+0x62d0] ;  /* 0x0062d00001947983 */ /* 0x000ea80000100c00 */
[----:B------:R-:W2:Y:S04]  /*ebf30*/  LDL.128 R120, [R1+0x62e0] ;  /* 0x0062e00001787983 */ /* 0x000ea80000100c00 */
[----:B------:R-:W2:Y:S01]  /*ebf40*/  LDL.128 R136, [R1+0x6300] ;  /* 0x0063000001887983 */ /* 0x000ea20000100c00 */
[----:B---3--:R-:W-:-:S03]  /*ebf50*/  DFMA R2, -R132, R158, R212 ;  /* 0x0000009e8402722b */ /* 0x008fc600000001d4 */
[----:B------:R-:W3:Y:S05]  /*ebf60*/  LDL.64 R212, [R1+0x90c8] ;  /* 0x0090c80001d47983 */ /* 0x000eea0000100a00 */
[----:B------:R-:W-:Y:S01]  /*ebf70*/  DFMA R2, -R134, R176, R2 ;  /* 0x000000b08602722b */ /* 0x000fe20000000102 */
[----:B------:R-:W3:Y:S07]  /*ebf80*/  LDL.128 R132, [R1+0x62f0] ;  /* 0x0062f00001847983 */ /* 0x000eee0000100c00 */
[----:B----4-:R-:W-:-:S08]  /*ebf90*/  DFMA R2, R18, -R164, R2 ;  /* 0x800000a41202722b */ /* 0x010fd00000000002 */
[----:B------:R-:W-:-:S08]  /*ebfa0*/  DFMA R2, R248, -R166, R2 ;  /* 0x800000a6f802722b */ /* 0x000fd00000000002 */
[----:B--2---:R-:W-:-:S08]  /*ebfb0*/  DFMA R2, R194, -R148, R2 ;  /* 0x80000094c202722b */ /* 0x004fd00000000002 */
[----:B------:R-:W-:-:S08]  /*ebfc0*/  DFMA R2, R196, -R150, R2 ;  /* 0x80000096c402722b */ /* 0x000fd00000000002 */
[----:B------:R-:W-:-:S08]  /*ebfd0*/  DFMA R2, R192, -R120, R2 ;  /* 0x80000078c002722b */ /* 0x000fd00000000002 */
[----:B------:R-:W-:-:S08]  /*ebfe0*/  DFMA R2, R182, -R122, R2 ;  /* 0x8000007ab602722b */ /* 0x000fd00000000002 */
[----:B---3--:R-:W-:-:S08]  /*ebff0*/  DFMA R2, R178, -R132, R2 ;  /* 0x80000084b202722b */ /* 0x008fd00000000002 */
        /* <DEDUP_REMOVED lines=8> */
[----:B------:R-:W4:Y:S01]  /*ec080*/  LDL.128 R136, [R1+0x6380] ;  /* 0x0063800001887983 */ /* 0x000f220000100c00 */
[----:B--2---:R-:W-:-:S03]  /*ec090*/  DFMA R2, -R186, R70, R214 ;  /* 0x00000046ba02722b */ /* 0x004fc600000001d6 */
[----:B------:R-:W2:Y:S04]  /*ec0a0*/  LDL.64 R186, [R1+0x9350] ;  /* 0x0093500001ba7983 */ /* 0x000ea80000100a00 */
[----:B------:R-:W2:Y:S01]  /*ec0b0*/  LDL.64 R214, [R1+0x8db0] ;  /* 0x008db00001d67983 */ /* 0x000ea20000100a00 */
[----:B---3--:R-:W-:-:S03]  /*ec0c0*/  DFMA R2, R32, -R120, R2 ;  /* 0x800000782002722b */ /* 0x008fc60000000002 */
[----:B------:R-:W3:Y:S05]  /*ec0d0*/  LDL.64 R32, [R1+0x9340] ;  /* 0x0093400001207983 */ /* 0x000eea0000100a00 */
[----:B------:R-:W-:Y:S01]  /*ec0e0*/  DFMA R2, R16, -R122, R2 ;  /* 0x8000007a1002722b */ /* 0x000fe20000000002 */
[----:B------:R-:W2:Y:S04]  /*ec0f0*/  LDL.128 R120, [R1+0x6390] ;  /* 0x0063900001787983 */ /* 0x000ea80000100c00 */
[----:B------:R-:W3:Y:S03]  /*ec100*/  LDL.LU.64 R16, [R1+0x8428] ;  /* 0x0084280001107983 */ /* 0x000ee60000300a00 */
[----:B----4-:R-:W-:-:S08]  /*ec110*/  DFMA R2, -R132, R100, R2 ;  /* 0x000000648402722b */ /* 0x010fd00000000102 */
[----:B------:R-:W-:Y:S01]  /*ec120*/  DFMA R2, -R134, R116, R2 ;  /* 0x000000748602722b */ /* 0x000fe20000000102 */
[----:B------:R-:W4:Y:S07]  /*ec130*/  LDL.128 R132, [R1+0x63a0] ;  /* 0x0063a00001847983 */ /* 0x000f2e0000100c00 */
[----:B------:R-:W-:-:S08]  /*ec140*/  DFMA R2, R198, -R148, R2 ;  /* 0x80000094c602722b */ /* 0x000fd00000000002 */
[----:B------:R-:W-:Y:S01]  /*ec150*/  DFMA R2, R224, -R150, R2 ;  /* 0x80000096e002722b */ /* 0x000fe20000000002 */
[----:B------:R-:W3:Y:S07]  /*ec160*/  LDL.128 R148, [R1+0x63c0] ;  /* 0x0063c00001947983 */ /* 0x000eee0000100c00 */
[----:B------:R-:W-:-:S08]  /*ec170*/  DFMA R2, R226, -R136, R2 ;  /* 0x80000088e202722b */ /* 0x000fd00000000002 */
[----:B------:R-:W-:Y:S01]  /*ec180*/  DFMA R2, R38, -R138, R2 ;  /* 0x8000008a2602722b */ /* 0x000fe20000000002 */
[----:B------:R-:W3:Y:S07]  /*ec190*/  LDL.128 R136, [R1+0x63b0] ;  /* 0x0063b00001887983 */ /* 0x000eee0000100c00 */
[----:B--2---:R-:W-:-:S08]  /*ec1a0*/  DFMA R2, R36, -R120, R2 ;  /* 0x800000782402722b */ /* 0x004fd00000000002 */
[----:B------:R-:W-:Y:S01]  /*ec1b0*/  DFMA R2, R34, -R122, R2 ;  /* 0x8000007a2202722b */ /* 0x000fe20000000002 */
[----:B------:R-:W2:Y:S07]  /*ec1c0*/  LDL.128 R120, [R1+0x63d0] ;  /* 0x0063d00001787983 */ /* 0x000eae0000100c00 */
[----:B----4-:R-:W-:-:S08]  /*ec1d0*/  DFMA R2, R28, -R132, R2 ;  /* 0x800000841c02722b */ /* 0x010fd00000000002 */
[----:B------:R-:W-:Y:S01]  /*ec1e0*/  DFMA R2, R22, -R134, R2 ;  /* 0x800000861602722b */ /* 0x000fe20000000002 */
[----:B------:R-:W4:Y:S07]  /*ec1f0*/  LDL.128 R132, [R1+0x63e0] ;  /* 0x0063e00001847983 */ /* 0x000f2e0000100c00 */
[----:B---3--:R-:W-:-:S08]  /*ec200*/  DFMA R2, R20, -R136, R2 ;  /* 0x800000881402722b */ /* 0x008fd00000000002 */
        /* <DEDUP_REMOVED lines=12> */
[----:B------:R-:W-:-:S08]  /*ec2d0*/  DFMA R2, R182, -R138, R2 ;  /* 0x8000008ab602722b */ /* 0x000fd00000000002 */
[----:B------:R-:W-:-:S08]  /*ec2e0*/  DFMA R2, R178, -R148, R2 ;  /* 0x80000094b202722b */ /* 0x000fd00000000002 */
[----:B------:R-:W-:-:S08]  /*ec2f0*/  DFMA R2, R174, -R150, R2 ;  /* 0x80000096ae02722b */ /* 0x000fd00000000002 */
[----:B--2---:R-:W-:-:S08]  /*ec300*/  DFMA R2, R146, -R120, R2 ;  /* 0x800000789202722b */ /* 0x004fd00000000002 */
[----:B------:R-:W-:-:S08]  /*ec310*/  DFMA R2, R152, -R122, R2 ;  /* 0x8000007a9802722b */ /* 0x000fd00000000002 */
[----:B----4-:R-:W-:Y:S02]  /*ec320*/  DFMA R128, R140, -R132, R2 ;  /* 0x800000848c80722b */ /* 0x010fe40000000002 */
[----:B------:R-:W-:Y:S01]  /*ec330*/  DFMA R4, R236, R4, R16 ;  /* 0x00000004ec04722b */ /* 0x000fe20000000010 */
[----:B------:R-:W2:Y:S04]  /*ec340*/  LDL.64 R132, [R1+0x8b18] ;  /* 0x008b180001847983 */ /* 0x000ea80000100a00 */
[----:B------:R-:W-:Y:S04]  /*ec350*/  STL.64 [R0+0x428], R128 ;  /* 0x0004288000007387 */ /* 0x000fe80000100a00 */
[----:B------:R-:W3:Y:S04]  /*ec360*/  LDL.128 R168, [R1+0x6450] ;  /* 0x0064500001a87983 */ /* 0x000ee80000100c00 */
[----:B------:R-:W4:Y:S04]  /*ec370*/  LDL.128 R120, [R1+0x6460] ;  /* 0x0064600001787983 */ /* 0x000f280000100c00 */
[----:B------:R-:W2:Y:S04]  /*ec380*/  LDL.128 R136, [R1+0x6470] ;  /* 0x0064700001887983 */ /* 0x000ea80000100c00 */
[----:B------:R-:W2:Y:S04]  /*ec390*/  LDL.128 R164, [R1+0x6480] ;  /* 0x0064800001a47983 */ /* 0x000ea80000100c00 */
[----:B------:R-:W2:Y:S04]  /*ec3a0*/  LDL.128 R148, [R1+0x64b0] ;  /* 0x0064b00001947983 */ /* 0x000ea80000100c00 */
[----:B------:R-:W2:Y:S01]  /*ec3b0*/  LDL.64 R16, [R1+0x8e98] ;  /* 0x008e980001107983 */ /* 0x000ea20000100a00 */
[----:B---3--:R-:W-:-:S03]  /*ec3c0*/  DFMA R2, -R170, R42, R216 ;  /* 0x0000002aaa02722b */ /* 0x008fc600000001d8 */
[----:B------:R-:W3:Y:S01]  /*ec3d0*/  LDL.64 R170, [R1+0x9328] ;  /* 0x0093280001aa7983 */ /* 0x000ee20000100a00 */
[----:B------:R-:W-:-:S03]  /*ec3e0*/  DFMA R4, R64, R72, R4 ;  /* 0x000000484004722b */ /* 0x000fc60000000004 */
[----:B------:R-:W3:Y:S01]  /*ec3f0*/  LDL.64 R72, [R1+0x90b8] ;  /* 0x0090b80001487983 */ /* 0x000ee20000100a00 */
[----:B----4-:R-:W-:-:S03]  /*ec400*/  DFMA R2, -R120, R242, R2 ;  /* 0x000000f27802722b */ /* 0x010fc60000000102 */
[----:B------:R-:W4:Y:S05]  /*ec410*/  LDL.64 R216, [R1+0x8eb8] ;  /* 0x008eb80001d87983 */ /* 0x000f2a0000100a00 */
[----:B------:R-:W-:Y:S01]  /*ec420*/  DFMA R2, -R122, R44, R2 ;  /* 0x0000002c7a02722b */ /* 0x000fe20000000102 */
[----:B------:R-:W3:Y:S07]  /*ec430*/  LDL.128 R120, [R1+0x6490] ;  /* 0x0064900001787983 */ /* 0x000eee0000100c00 */
[----:B--2---:R-:W-:-:S08]  /*ec440*/  DFMA R2, -R136, R46, R2 ;  /* 0x0000002e8802722b */ /* 0x004fd00000000102 */
[----:B------:R-:W-:Y:S01]  /*ec450*/  DFMA R2, -R138, R54, R2 ;  /* 0x000000368a02722b */ /* 0x000fe20000000102 */
[----:B------:R-:W2:Y:S07]  /*ec460*/  LDL.128 R136, [R1+0x64a0] ;  /* 0x0064a00001887983 */ /* 0x000eae0000100c00 */
[----:B------:R-:W-:-:S08]  /*ec470*/  DFMA R2, -R164, R98, R2 ;  /* 0x00000062a402722b */ /* 0x000fd00000000102 */
[----:B------:R-:W-:Y:S01]  /*ec480*/  DFMA R2, -R166, R172, R2 ;  /* 0x000000aca602722b */ /* 0x000fe20000000102 */
[----:B------:R-:W4:Y:S07]  /*ec490*/  LDL.128 R164, [R1+0x64c0] ;  /* 0x0064c00001a47983 */ /* 0x000f2e0000100c00 */
[----:B---3--:R-:W-:-:S08]  /*ec4a0*/  DFMA R2, -R120, R180, R2 ;  /* 0x000000b47802722b */ /* 0x008fd00000000102 */
[----:B------:R-:W-:Y:S01]  /*ec4b0*/  DFMA R2, R10, -R122, R2 ;  /* 0x8000007a0a02722b */ /* 0x000fe20000000002 */
[----:B------:R-:W3:Y:S07]  /*ec4c0*/  LDL.128 R120, [R1+0x64d0] ;  /* 0x0064d00001787983 */ /* 0x000eee0000100c00 */
[----:B--2---:R-:W-:-:S08]  /*ec4d0*/  DFMA R2, R6, -R136, R2 ;  /* 0x800000880602722b */ /* 0x004fd00000000002 */
[----:B------:R-:W-:Y:S02]  /*ec4e0*/  DFMA R2, R248, -R138, R2 ;  /* 0x8000008af802722b */ /* 0x000fe40000000002 */
[----:B------:R-:W-:Y:S01]  /*ec4f0*/  DFMA R4, R76, R118, R4 ;  /* 0x000000764c04722b */ /* 0x000fe20000000004 */
[----:B------:R-:W2:Y:S04]  /*ec500*/  LDL.128 R136, [R1+0x64e0] ;  /* 0x0064e00001887983 */ /* 0x000ea80000100c00 */
[----:B------:R-:W2:Y:S01]  /*ec510*/  LDL.64 R118, [R1+0x99b8] ;  /* 0x0099b80001767983 */ /* 0x000ea20000100a00 */
[----:B------:R-:W-:-:S08]  /*ec520*/  DFMA R2, R194, -R148, R2 ;  /* 0x80000094c202722b */ /* 0x000fd00000000002 */
[----:B------:R-:W-:Y:S02]  /*ec530*/  DFMA R2, R196, -R150, R2 ;  /* 0x80000096c402722b */ /* 0x000fe40000000002 */
[----:B------:R-:W-:Y:S01]  /*ec540*/  DFMA R4, R82, R186, R4 ;  /* 0x000000ba5204722b */ /* 0x000fe20000000004 */
[----:B------:R-:W2:Y:S04]  /*ec550*/  LDL.128 R148, [R1+0x64f0] ;  /* 0x0064f00001947983 */ /* 0x000ea80000100c00 */
[----:B------:R-:W2:Y:S01]  /*ec560*/  LDL.64 R186, [R1+0x90a0] ;  /* 0x0090a00001ba7983 */ /* 0x000ea20000100a00 */
[----:B----4-:R-:W-:Y:S02]  /*ec570*/  DFMA R2, R192, -R164, R2 ;  /* 0x800000a4c002722b */ /* 0x010fe40000000002 */
[----:B------:R-:W-:Y:S01]  /*ec580*/  DFMA R4, R84, R208, R4 ;  /* 0x000000d05404722b */ /* 0x000fe20000000004 */
[----:B------:R-:W4:Y:S01]  /*ec590*/  LDL.64 R164, [R1+0x9908] ;  /* 0x0099080001a47983 */ /* 0x000f220000100a00 */
[----:B------:R-:W-:-:S03]  /*ec5a0*/  DFMA R16, R232, -R16, R218 ;  /* 0x80000010e810722b */ /* 0x000fc600000000da */
[----:B------:R-:W4:Y:S01]  /*ec5b0*/  LDL.64 R208, [R1+0x8e00] ;  /* 0x008e000001d07983 */ /* 0x000f220000100a00 */
[----:B------:R-:W-:-:S03]  /*ec5c0*/  DFMA R2, R182, -R166, R2 ;  /* 0x800000a6b602722b */ /* 0x000fc60000000002 */
[----:B------:R-:W2:Y:S01]  /*ec5d0*/  LDL.64 R166, [R1+0x9310] ;  /* 0x0093100001a67983 */ /* 0x000ea20000100a00 */
        /* <DEDUP_REMOVED lines=9> */
[----:B---3--:R-:W-:-:S03]  /*ec670*/  DFMA R2, R178, -R120, R2 ;  /* 0x80000078b202722b */ /* 0x008fc60000000002 */
[----:B------:R-:W3:Y:S01]  /*ec680*/  LDL.LU.64 R204, [R1+0x8490] ;  /* 0x0084900001cc7983 */ /* 0x000ee20000300a00 */
[----:B------:R-:W-:-:S03]  /*ec690*/  DFMA R4, R104, R72, R4 ;  /* 0x000000486804722b */ /* 0x000fc60000000004 */
[----:B------:R-:W3:Y:S04]  /*ec6a0*/  LDL.64 R120, [R1+0x9818] ;  /* 0x0098180001787983 */ /* 0x000ee80000100a00 */
[----:B------:R-:W3:Y:S01]  /*ec6b0*/  LDL.64 R72, [R1+0x9198] ;  /* 0x0091980001487983 */ /* 0x000ee20000100a00 */
[----:B--2---:R-:W-:-:S03]  /*ec6c0*/  DFMA R4, R106, R166, R4 ;  /* 0x000000a66a04722b */ /* 0x004fc60000000004 */
[----:B------:R-:W2:Y:S01]  /*ec6d0*/  LDL.64 R166, [R1+0x98f8] ;  /* 0x0098f80001a67983 */ /* 0x000ea20000100a00 */
[----:B------:R-:W-:-:S03]  /*ec6e0*/  DFMA R16, R68, R190, R16 ;  /* 0x000000be4410722b */ /* 0x000fc60000000010 */
[----:B------:R-:W3:Y:S05]  /*ec6f0*/  LDL.64 R190, [R1+0x9178] ;  /* 0x0091780001be7983 */ /* 0x000eea0000100a00 */
[----:B------:R-:W-:Y:S01]  /*ec700*/  DFMA R16, R70, R118, R16 ;  /* 0x000000764610722b */ /* 0x000fe20000000010 */
[----:B------:R-:W3:Y:S07]  /*ec710*/  LDL.64 R118, [R1+0x9068] ;  /* 0x0090680001767983 */ /* 0x000eee0000100a00 */
[----:B----4-:R-:W-:-:S02]  /*ec720*/  DFMA R16, R76, R164, R16 ;  /* 0x000000a44c10722b */ /* 0x010fc40000000010 */
[----:B------:R-:W-:Y:S01]  /*ec730*/  DFMA R4, R110, R186, R4 ;  /* 0x000000ba6e04722b */ /* 0x000fe20000000004 */
[----:B------:R-:W4:Y:S04]  /*ec740*/  LDL.64 R164, [R1+0x9180] ;  /* 0x0091800001a47983 */ /* 0x000f280000100a00 */
[----:B------:R-:W4:Y:S01]  /*ec750*/  LDL.64 R186, [R1+0x9690] ;  /* 0x0096900001ba7983 */ /* 0x000f220000100a00 */
[----:B------:R-:W-:Y:S02]  /*ec760*/  DFMA R16, R80, R170, R16 ;  /* 0x000000aa5010722b */ /* 0x000fe40000000010 */
[----:B------:R-:W-:Y:S01]  /*ec770*/  DFMA R32, R112, R32, R4 ;  /* 0x000000207020722b */ /* 0x000fe20000000004 */
[----:B------:R-:W4:Y:S01]  /*ec780*/  LDL.64 R170, [R1+0x9210] ;  /* 0x0092100001aa7983 */ /* 0x000f220000100a00 */
[----:B------:R-:W0:Y:S01]  /*ec790*/  MUFU.RCP64H R5, R133 ;  /* 0x0000008500057308 */ /* 0x000e220000001800 */
[----:B------:R-:W-:-:S03]  /*ec7a0*/  MOV R4, 0x1 ;  /* 0x0000000100047802 */ /* 0x000fc60000000f00 */
[----:B--2---:R-:W-:Y:S01]  /*ec7b0*/  DFMA R16, R94, R166, R16 ;  /* 0x000000a65e10722b */ /* 0x004fe20000000010 */
[----:B------:R-:W2:Y:S07]  /*ec7c0*/  LDL.64 R166, [R1+0x9688] ;  /* 0x0096880001a67983 */ /* 0x000eae0000100a00 */
[----:B---3--:R-:W-:Y:S01]  /*ec7d0*/  DFMA R16, R100, R120, R16 ;  /* 0x000000786410722b */ /* 0x008fe20000000010 */
[----:B------:R-:W3:Y:S01]  /*ec7e0*/  LDL.64 R120, [R1+0x9680] ;  /* 0x0096800001787983 */ /* 0x000ee20000100a00 */
[----:B------:R-:W-:-:S02]  /*ec7f0*/  DFMA R32, R198, R72, R32 ;  /* 0x00000048c620722b */ /* 0x000fc40000000020 */
[----:B------:R-:W-:Y:S02]  /*ec800*/  DFMA R72, R174, -R122, R2 ;  /* 0x8000007aae48722b */ /* 0x000fe40000000002 */
[----:B0-----:R-:W-:Y:S01]  /*ec810*/  DFMA R2, -R132, R4, 1 ;  /* 0x3ff000008402742b */ /* 0x001fe20000000104 */
[----:B------:R-:W3:Y:S07]  /*ec820*/  LDL.64 R122, [R1+0x9028] ;  /* 0x00902800017a7983 */ /* 0x000eee0000100a00 */
[----:B------:R-:W-:-:S02]  /*ec830*/  DFMA R2, R2, R2, R2 ;  /* 0x000000020202722b */ /* 0x000fc40000000002 */
[----:B------:R-:W-:Y:S01]  /*ec840*/  DFMA R32, R124, R118, R32 ;  /* 0x000000767c20722b */ /* 0x000fe20000000020 */
[----:B------:R-:W3:Y:S05]  /*ec850*/  LDL.64 R118, [R1+0x91e8] ;  /* 0x0091e80001767983 */ /* 0x000eea0000100a00 */
[----:B------:R-:W-:Y:S02]  /*ec860*/  DFMA R2, R4, R2, R4 ;  /* 0x000000020402722b */ /* 0x000fe40000000004 */
[----:B------:R-:W-:Y:S02]  /*ec870*/  DFMA R4, R102, R206, R16 ;  /* 0x000000ce6604722b */ /* 0x000fe40000000010 */
[----:B------:R-:W-:Y:S01]  /*ec880*/  DFMA R32, R126, R208, R32 ;  /* 0x000000d07e20722b */ /* 0x000fe20000000020 */
[----:B------:R-:W3:Y:S04]  /*ec890*/  LDL.64 R206, [R1+0x8f48] ;  /* 0x008f480001ce7983 */ /* 0x000ee80000100a00 */
[----:B------:R-:W3:Y:S01]  /*ec8a0*/  LDL.LU.64 R208, [R1+0x8420] ;  /* 0x0084200001d07983 */ /* 0x000ee20000300a00 */
[----:B------:R-:W-:-:S02]  /*ec8b0*/  DFMA R4, R114, R202, R4 ;  /* 0x000000ca7204722b */ /* 0x000fc40000000004 */
[----:B----4-:R-:W-:Y:S01]  /*ec8c0*/  DFMA R16, R130, R164, R32 ;  /* 0x000000a48210722b */ /* 0x010fe20000000020 */
[----:B------:R-:W4:Y:S01]  /*ec8d0*/  LDL.64 R202, [R1+0x8d28] ;  /* 0x008d280001ca7983 */ /* 0x000f220000100a00 */
[----:B------:R-:W-:-:S03]  /*ec8e0*/  DFMA R32, R146, -R136, R72 ;  /* 0x800000889220722b */ /* 0x000fc60000000048 */
[----:B------:R-:W4:Y:S01]  /*ec8f0*/  LDL.64 R164, [R1+0x8da0] ;  /* 0x008da00001a47983 */ /* 0x000f220000100a00 */
[----:B------:R-:W-:-:S03]  /*ec900*/  DFMA R4, R198, R186, R4 ;  /* 0x000000bac604722b */ /* 0x000fc60000000004 */
[----:B------:R-:W4:Y:S01]  /*ec910*/  LDL.64 R198, [R1+0x97d8] ;  /* 0x0097d80001c67983 */ /* 0x000f220000100a00 */
[----:B------:R-:W-:-:S03]  /*ec920*/  DFMA R32, R152, -R138, R32 ;  /* 0x8000008a9820722b */ /* 0x000fc60000000020 */
[----:B------:R-:W4:Y:S01]  /*ec930*/  LDL.64 R138, [R1+0x97b8] ;  /* 0x0097b800018a7983 */ /* 0x000f220000100a00 */
[----:B------:R-:W-:-:S03]  /*ec940*/  DFMA R16, R224, R190, R16 ;  /* 0x000000bee010722b */ /* 0x000fc60000000010 */
[----:B------:R-:W4:Y:S04]  /*ec950*/  LDL.64 R190, [R1+0x9008] ;  /* 0x0090080001be7983 */ /* 0x000f280000100a00 */
[----:B------:R-:W4:Y:S04]  /*ec960*/  LDL.64 R72, [R1+0x97b0] ;  /* 0x0097b00001487983 */ /* 0x000f280000100a00 */
[----:B------:R-:W4:Y:S04]  /*ec970*/  LDL.64 R186, [R1+0x8ee0] ;  /* 0x008ee00001ba7983 */ /* 0x000f280000100a00 */
[----:B------:R-:W4:Y:S01]  /*ec980*/  LDL.64 R136, [R1+0x8e08] ;  /* 0x008e080001887983 */ /* 0x000f220000100a00 */
[----:B--2---:R-:W-:-:S02]  /*ec990*/  DFMA R4, R130, R166, R4 ;  /* 0x000000a68204722b */ /* 0x004fc40000000004 */
[----:B------:R-:W-:Y:S01]  /*ec9a0*/  DFMA R16, R226, R170, R16 ;  /* 0x000000aae210722b */ /* 0x000fe20000000010 */
[----:B------:R-:W2:Y:S01]  /*ec9b0*/  LDL.64 R166, [R1+0x91b8] ;  /* 0x0091b80001a67983 */ /* 0x000ea20000100a00 */
[----:B------:R-:W-:-:S03]  /*ec9c0*/  DFMA R32, R140, -R148, R32 ;  /* 0x800000948c20722b */ /* 0x000fc60000000020 */
[----:B------:R-:W2:Y:S01]  /*ec9d0*/  LDL.64 R170, [R1+0x91d0] ;  /* 0x0091d00001aa7983 */ /* 0x000ea20000100a00 */
[----:B---3--:R-:W-:-:S03]  /*ec9e0*/  DFMA R4, R224, R120, R4 ;  /* 0x00000078e004722b */ /* 0x008fc60000000004 */
[----:B------:R-:W3:Y:S04]  /*ec9f0*/  LDL.64 R120, [R1+0x9358] ;  /* 0x0093580001787983 */ /* 0x000ee80000100a00 */
[----:B------:R-:W2:Y:S01]  /*eca00*/  LDL.64 R148, [R1+0x9108] ;  /* 0x0091080001947983 */ /* 0x000ea20000100a00 */
[----:B------:R-:W-:Y:S02]  /*eca10*/  DFMA R16, R38, R118, R16 ;  /* 0x000000762610722b */ /* 0x000fe40000000010 */
[----:B------:R-:W-:Y:S01]  /*eca20*/  DFMA R118, R128, -R150, R32 ;  /* 0x800000968076722b */ /* 0x000fe20000000020 */
[----:B------:R-:W2:Y:S01]  /*eca30*/  LDL.64 R150, [R1+0x8fe8] ;  /* 0x008fe80001967983 */ /* 0x000ea20000100a00 */
[----:B----4-:R-:W-:-:S04]  /*eca40*/  DFMA R4, R226, R198, R4 ;  /* 0x000000c6e204722b */ /* 0x010fc80000000004 */
[----:B------:R-:W-:Y:S01]  /*eca50*/  DFMA R16, R244, R164, R16 ;  /* 0x000000a4f410722b */ /* 0x000fe20000000010 */
[----:B------:R-:W4:Y:S04]  /*eca60*/  LDL.64 R198, [R1+0x9540] ;  /* 0x0095400001c67983 */ /* 0x000f280000100a00 */
[----:B------:R-:W4:Y:S01]  /*eca70*/  LDL.64 R164, [R1+0x8f98] ;  /* 0x008f980001a47983 */ /* 0x000f220000100a00 */
[----:B------:R-:W-:Y:S02]  /*eca80*/  DFMA R4, R38, R138, R4 ;  /* 0x0000008a2604722b */ /* 0x000fe40000000004 */
[----:B------:R-:W-:Y:S01]  /*eca90*/  DFMA R32, R114, R122, R204 ;  /* 0x0000007a7220722b */ /* 0x000fe200000000cc */
[----:B------:R-:W4:Y:S04]  /*ecaa0*/  LDL.64 R138, [R1+0x9278] ;  /* 0x00927800018a7983 */ /* 0x000f280000100a00 */
[----:B------:R-:W4:Y:S01]  /*ecab0*/  LDL.64 R122, [R1+0x9000] ;  /* 0x00900000017a7983 */ /* 0x000f220000100a00 */
[----:B---3--:R-:W-:-:S03]  /*ecac0*/  DFMA R4, R36, R120, R4 ;  /* 0x000000782404722b */ /* 0x008fc60000000004 */
[----:B------:R-:W3:Y:S04]  /*ecad0*/  LDL.64 R204, [R1+0x9880] ;  /* 0x0098800001cc7983 */ /* 0x000ee80000100a00 */
[----:B------:R-:W3:Y:S01]  /*ecae0*/  LDL.64 R120, [R1+0x95c8] ;  /* 0x0095c80001787983 */ /* 0x000ee20000100a00 */
[----:B------:R-:W-:Y:S02]  /*ecaf0*/  DFMA R16, R36, R190, R16 ;  /* 0x000000be2410722b */ /* 0x000fe40000000010 */
[----:B------:R-:W-:Y:S01]  /*ecb00*/  DFMA R32, R124, R186, R32 ;  /* 0x000000ba7c20722b */ /* 0x000fe20000000020 */
[----:B------:R-:W3:Y:S04]  /*ecb10*/  LDL.64 R190, [R1+0x90c0] ;  /* 0x0090c00001be7983 */ /* 0x000ee80000100a00 */
[----:B------:R-:W3:Y:S01]  /*ecb20*/  LDL.64 R186, [R1+0x9318] ;  /* 0x0093180001ba7983 */ /* 0x000ee20000100a00 */
[----:B--2---:R-:W-:-:S02]  /*ecb30*/  DFMA R4, R26, R150, R4 ;  /* 0x000000961a04722b */ /* 0x004fc40000000004 */
[----:B------:R-:W-:Y:S01]  /*ecb40*/  DFMA R16, R34, R170, R16 ;  /* 0x000000aa2210722b */ /* 0x000fe20000000010 */
[----:B------:R-:W2:Y:S01]  /*ecb50*/  LDL.64 R150, [R1+0x9268] ;  /* 0x0092680001967983 */ /* 0x000ea20000100a00 */
[----:B------:R-:W-:-:S03]  /*ecb60*/  DFMA R32, R142, R136, R32 ;  /* 0x000000888e20722b */ /* 0x000fc60000000020 */
[----:B------:R-:W2:Y:S01]  /*ecb70*/  LDL.64 R136, [R1+0x8f68] ;  /* 0x008f680001887983 */ /* 0x000ea20000100a00 */
[----:B------:R-:W-:-:S03]  /*ecb80*/  DFMA R4, R34, R72, R4 ;  /* 0x000000482204722b */ /* 0x000fc60000000004 */
[----:B------:R-:W2:Y:S01]  /*ecb90*/  LDL.64 R72, [R1+0x96b8] ;  /* 0x0096b80001487983 */ /* 0x000ea20000100a00 */
[----:B------:R-:W-:-:S03]  /*ecba0*/  DFMA R16, R154, R166, R16 ;  /* 0x000000a69a10722b */ /* 0x000fc60000000010 */
[----:B------:R-:W2:Y:S04]  /*ecbb0*/  LDL.64 R166, [R1+0x8ef8] ;  /* 0x008ef80001a67983 */ /* 0x000ea80000100a00 */
[----:B------:R-:W2:Y:S01]  /*ecbc0*/  LDL.64 R170, [R1+0x8ff8] ;  /* 0x008ff80001aa7983 */ /* 0x000ea20000100a00 */
[----:B----4-:R-:W-:Y:S02]  /*ecbd0*/  DFMA R32, R144, R164, R32 ;  /* 0x000000a49020722b */ /* 0x010fe40000000020 */
[----:B---3--:R-:W-:Y:S01]  /*ecbe0*/  DFMA R4, R158, R120, R4 ;  /* 0x000000789e04722b */ /* 0x008fe20000000004 */
[----:B------:R-:W3:Y:S04]  /*ecbf0*/  LDL.64 R164, [R1+0x90a8] ;  /* 0x0090a80001a47983 */ /* 0x000ee80000100a00 */
[----:B------:R-:W4:Y:S01]  /*ecc00*/  LDL.64 R120, [R1+0x92c8] ;  /* 0x0092c80001787983 */ /* 0x000f220000100a00 */
[----:B------:R-:W-:-:S03]  /*ecc10*/  DFMA R32, R154, R122, R32 ;  /* 0x0000007a9a20722b */ /* 0x000fc60000000020 */
[----:B------:R-:W3:Y:S01]  /*ecc20*/  LDL.64 R122, [R1+0x9270] ;  /* 0x00927000017a7983 */ /* 0x000ee20000100a00 */
[----:B--2---:R-:W-:Y:S02]  /*ecc30*/  DFMA R72, R94, R72, R208 ;  /* 0x000000485e48722b */ /* 0x004fe400000000d0 */
[----:B------:R-:W-:Y:S01]  /*ecc40*/  DFMA R16, R156, R148, R16 ;  /* 0x000000949c10722b */ /* 0x000fe20000000010 */
[----:B------:R-:W2:Y:S04]  /*ecc50*/  LDL.64 R208, [R1+0x9548] ;  /* 0x0095480001d07983 */ /* 0x000ea80000100a00 */
[----:B------:R-:W2:Y:S01]  /*ecc60*/  LDL.64 R148, [R1+0x8ff0] ;  /* 0x008ff00001947983 */ /* 0x000ea20000100a00 */
[----:B------:R-:W-:Y:S02]  /*ecc70*/  DFMA R72, R114, R198, R72 ;  /* 0x000000c67248722b */ /* 0x000fe40000000048 */
[----:B------:R-:W-:Y:S01]  /*ecc80*/  DFMA R16, R160, R138, R16 ;  /* 0x0000008aa010722b */ /* 0x000fe20000000010 */
[----:B------:R-:W2:Y:S04]  /*ecc90*/  LDL.64 R198, [R1+0x9240] ;  /* 0x0092400001c67983 */ /* 0x000ea80000100a00 */
[----:B------:R-:W2:Y:S01]  /*ecca0*/  LDL.64 R138, [R1+0x8db8] ;  /* 0x008db800018a7983 */ /* 0x000ea20000100a00 */
[----:B------:R-:W-:-:S02]  /*eccb0*/  DFMA R72, R26, R166, R72 ;  /* 0x000000a61a48722b */ /* 0x000fc40000000048 */
[----:B------:R-:W-:Y:S01]  /*eccc0*/  DFMA R32, R156, R136, R32 ;  /* 0x000000889c20722b */ /* 0x000fe20000000020 */
[----:B------:R-:W2:Y:S04]  /*eccd0*/  LDL.64 R166, [R1+0x9228] ;  /* 0x0092280001a67983 */ /* 0x000ea80000100a00 */
[----:B------:R-:W2:Y:S01]  /*ecce0*/  LDL.64 R136, [R1+0x9250] ;  /* 0x0092500001887983 */ /* 0x000ea20000100a00 */
[----:B----4-:R-:W-:-:S03]  /*eccf0*/  DFMA R72, R158, R120, R72 ;  /* 0x000000789e48722b */ /* 0x010fc60000000048 */
[----:B------:R-:W4:Y:S01]  /*ecd00*/  LDL.64 R120, [R1+0x96b0] ;  /* 0x0096b00001787983 */ /* 0x000f220000100a00 */
[----:B---3--:R-:W-:-:S03]  /*ecd10*/  DFMA R16, R162, R122, R16 ;  /* 0x0000007aa210722b */ /* 0x008fc60000000010 */
[----:B------:R-:W3:Y:S05]  /*ecd20*/  LDL.64 R122, [R1+0x8f40] ;  /* 0x008f4000017a7983 */ /* 0x000eea0000100a00 */
[----:B------:R-:W-:Y:S01]  /*ecd30*/  DFMA R16, R30, R202, R16 ;  /* 0x000000ca1e10722b */ /* 0x000fe20000000010 */
[----:B------:R-:W3:Y:S07]  /*ecd40*/  LDL.64 R202, [R1+0x8d80] ;  /* 0x008d800001ca7983 */ /* 0x000eee0000100a00 */
[----:B------:R-:W-:Y:S01]  /*ecd50*/  DFMA R16, R28, R170, R16 ;  /* 0x000000aa1c10722b */ /* 0x000fe20000000010 */
[----:B------:R-:W3:Y:S07]  /*ecd60*/  LDL.64 R170, [R1+0x8b50] ;  /* 0x008b500001aa7983 */ /* 0x000eee0000100a00 */
[----:B--2---:R-:W-:Y:S01]  /*ecd70*/  DFMA R16, R24, R148, R16 ;  /* 0x000000941810722b */ /* 0x004fe20000000010 */
[----:B------:R-:W2:Y:S01]  /*ecd80*/  LDL.64 R148, [R1+0x8c90] ;  /* 0x008c900001947983 */ /* 0x000ea20000100a00 */
[----:B------:R-:W-:-:S03]  /*ecd90*/  DFMA R4, R160, R204, R4 ;  /* 0x000000cca004722b */ /* 0x000fc60000000004 */
[----:B------:R-:W2:Y:S05]  /*ecda0*/  LDL.64 R204, [R1+0x9698] ;  /* 0x0096980001cc7983 */ /* 0x000eaa0000100a00 */
[----:B------:R-:W-:Y:S01]  /*ecdb0*/  DFMA R4, R28, R186, R4 ;  /* 0x000000ba1c04722b */ /* 0x000fe20000000004 */
[----:B------:R-:W2:Y:S07]  /*ecdc0*/  LDL.64 R186, [R1+0x92a0] ;  /* 0x0092a00001ba7983 */ /* 0x000eae0000100a00 */
[----:B------:R-:W-:Y:S01]  /*ecdd0*/  DFMA R4, R22, R150, R4 ;  /* 0x000000961604722b */ /* 0x000fe20000000004 */
[----:B------:R-:W2:Y:S01]  /*ecde0*/  LDL.64 R150, [R1+0x9170] ;  /* 0x0091700001967983 */ /* 0x000ea20000100a00 */
[----:B------:R-:W-:-:S03]  /*ecdf0*/  DFMA R32, R158, R206, R32 ;  /* 0x000000ce9e20722b */ /* 0x000fc60000000020 */
[----:B------:R-:W2:Y:S01]  /*ece00*/  LDL.64 R206, [R1+0x8f18] ;  /* 0x008f180001ce7983 */ /* 0x000ea20000100a00 */
[----:B----4-:R-:W-:-:S03]  /*ece10*/  DFMA R72, R160, R120, R72 ;  /* 0x00000078a048722b */ /* 0x010fc60000000048 */
[----:B------:R-:W4:Y:S01]  /*ece20*/  LDL.64 R120, [R1+0x8c30] ;  /* 0x008c300001787983 */ /* 0x000f220000100a00 */
[----:B---3--:R-:W-:-:S03]  /*ece30*/  DFMA R16, R22, R122, R16 ;  /* 0x0000007a1610722b */ /* 0x008fc60000000010 */
[----:B------:R-:W3:Y:S01]  /*ece40*/  LDL.64 R122, [R1+0x8fc0] ;  /* 0x008fc000017a7983 */ /* 0x000ee20000100a00 */
[----:B------:R-:W-:-:S03]  /*ece50*/  DFMA R32, R160, R190, R32 ;  /* 0x000000bea020722b */ /* 0x000fc60000000020 */
[----:B------:R-:W3:Y:S05]  /*ece60*/  LDL.64 R190, [R1+0x9060] ;  /* 0x0090600001be7983 */ /* 0x000eea0000100a00 */
[----:B------:R-:W-:Y:S01]  /*ece70*/  DFMA R32, R162, R164, R32 ;  /* 0x000000a4a220722b */ /* 0x000fe20000000020 */
[----:B------:R-:W3:Y:S07]  /*ece80*/  LDL.64 R164, [R1+0x8f00] ;  /* 0x008f000001a47983 */ /* 0x000eee0000100a00 */
[----:B------:R-:W-:-:S02]  /*ece90*/  DFMA R32, R172, R138, R32 ;  /* 0x0000008aac20722b */ /* 0x000fc40000000020 */
[----:B------:R-:W-:Y:S01]  /*ecea0*/  DFMA R4, R20, R136, R4 ;  /* 0x000000881404722b */ /* 0x000fe20000000004 */
[----:B------:R-:W3:Y:S04]  /*eceb0*/  LDL.64 R138, [R1+0x9100] ;  /* 0x00910000018a7983 */ /* 0x000ee80000100a00 */
        /* <DEDUP_REMOVED lines=9> */
[----:B--2---:R-:W-:Y:S02]  /*ecf50*/  DFMA R32, R8, R148, R32 ;  /* 0x000000940820722b */ /* 0x004fe40000000020 */
[----:B------:R-:W-:Y:S01]  /*ecf60*/  DFMA R72, R162, R204, R72 ;  /* 0x000000cca248722b */ /* 0x000fe20000000048 */
[----:B------:R-:W2:Y:S01]  /*ecf70*/  LDL.64 R148, [R1+0x8bb0] ;  /* 0x008bb00001947983 */ /* 0x000ea20000100a00 */
[----:B------:R-:W-:-:S03]  /*ecf80*/  DFMA R4, R14, R198, R4 ;  /* 0x000000c60e04722b */ /* 0x000fc60000000004 */
[----:B------:R-:W2:Y:S03]  /*ecf90*/  LDL.64 R198, [R1+0x8fa8] ;  /* 0x008fa80001c67983 */ /* 0x000ea60000100a00 */
[----:B------:R-:W-:Y:S01]  /*ecfa0*/  DFMA R72, R176, R186, R72 ;  /* 0x000000bab048722b */ /* 0x000fe20000000048 */
[----:B------:R-:W2:Y:S01]  /*ecfb0*/  LDL.64 R204, [R1+0x90b0] ;  /* 0x0090b00001cc7983 */ /* 0x000ea20000100a00 */
[----:B------:R-:W-:-:S03]  /*ecfc0*/  DFMA R16, R20, R206, R16 ;  /* 0x000000ce1410722b */ /* 0x000fc60000000010 */
[----:B------:R-:W2:Y:S03]  /*ecfd0*/  LDL.64 R186, [R1+0x8c38] ;  /* 0x008c380001ba7983 */ /* 0x000ea60000100a00 */
[----:B------:R-:W-:Y:S01]  /*ecfe0*/  DFMA R72, R180, R150, R72 ;  /* 0x00000096b448722b */ /* 0x000fe20000000048 */
[----:B------:R-:W2:Y:S04]  /*ecff0*/  LDL.64 R206, [R1+0x8c80] ;  /* 0x008c800001ce7983 */ /* 0x000ea80000100a00 */
[----:B------:R-:W2:Y:S01]  /*ed000*/  LDL.64 R150, [R1+0x8cd0] ;  /* 0x008cd00001967983 */ /* 0x000ea20000100a00 */
[----:B----4-:R-:W-:-:S03]  /*ed010*/  DFMA R32, R10, R120, R32 ;  /* 0x000000780a20722b */ /* 0x010fc60000000020 */
[----:B------:R-:W4:Y:S01]  /*ed020*/  LDL.64 R120, [R1+0x8bc0] ;  /* 0x008bc00001787983 */ /* 0x000f220000100a00 */
[----:B---3--:R-:W-:-:S03]  /*ed030*/  DFMA R72, R12, R122, R72 ;  /* 0x0000007a0c48722b */ /* 0x008fc60000000048 */
[----:B------:R-:W3:Y:S01]  /*ed040*/  LDL.64 R122, [R1+0x8c98] ;  /* 0x008c9800017a7983 */ /* 0x000ee20000100a00 */
[----:B------:R-:W-:-:S03]  /*ed050*/  DFMA R16, R176, R190, R16 ;  /* 0x000000beb010722b */ /* 0x000fc60000000010 */
[----:B------:R-:W3:Y:S05]  /*ed060*/  LDL.64 R190, [R1+0x8b38] ;  /* 0x008b380001be7983 */ /* 0x000eea0000100a00 */
[----:B------:R-:W-:Y:S02]  /*ed070*/  DFMA R16, R14, R164, R16 ;  /* 0x000000a40e10722b */ /* 0x000fe40000000010 */
[----:B------:R-:W-:Y:S01]  /*ed080*/  DFMA R4, R180, R166, R4 ;  /* 0x000000a6b404722b */ /* 0x000fe20000000004 */
[----:B------:R-:W3:Y:S04]  /*ed090*/  LDL.64 R164, [R1+0x8e68] ;  /* 0x008e680001a47983 */ /* 0x000ee80000100a00 */
[----:B------:R-:W3:Y:S01]  /*ed0a0*/  LDL.64 R166, [R1+0x8ae0] ;  /* 0x008ae00001a67983 */ /* 0x000ee20000100a00 */
[----:B------:R-:W-:-:S02]  /*ed0b0*/  DFMA R16, R12, R136, R16 ;  /* 0x000000880c10722b */ /* 0x000fc40000000010 */
[----:B------:R-:W-:Y:S01]  /*ed0c0*/  DFMA R4, R12, R138, R4 ;  /* 0x0000008a0c04722b */ /* 0x000fe20000000004 */
[----:B------:R-:W3:Y:S04]  /*ed0d0*/  LDL.64 R136, [R1+0x8e38] ;  /* 0x008e380001887983 */ /* 0x000ee80000100a00 */
[----:B------:R-:W3:Y:S01]  /*ed0e0*/  LDL.64 R138, [R1+0x8b28] ;  /* 0x008b2800018a7983 */ /* 0x000ee20000100a00 */
[C---:B------:R-:W-:Y:S02]  /*ed0f0*/  DFMA R16, R8.reuse, R210, R16 ;  /* 0x000000d20810722b */ /* 0x040fe40000000010 */
[----:B------:R-:W-:Y:S01]  /*ed100*/  DFMA R72, R8, R208, R72 ;  /* 0x000000d00848722b */ /* 0x000fe20000000048 */
[----:B------:R-:W3:Y:S05]  /*ed110*/  LDL.64 R210, [R1+0x8b48] ;  /* 0x008b480001d27983 */ /* 0x000eea0000100a00 */
[----:B------:R-:W-:-:S02]  /*ed120*/  DFMA R16, R246, R202, R16 ;  /* 0x000000caf610722b */ /* 0x000fc40000000010 */
[----:B------:R-:W-:Y:S01]  /*ed130*/  DFMA R4, R8, R212, R4 ;  /* 0x000000d40804722b */ /* 0x000fe20000000004 */
[----:B------:R-:W3:Y:S01]  /*ed140*/  LDL.64 R208, [R1+0x8f60] ;  /* 0x008f600001d07983 */ /* 0x000ee20000100a00 */
[----:B--2---:R-:W-:-:S03]  /*ed150*/  DFMA R72, R246, R198, R72 ;  /* 0x000000c6f648722b */ /* 0x004fc60000000048 */
[----:B------:R-:W2:Y:S04]  /*ed160*/  LDL.64 R212, [R1+0x8c00] ;  /* 0x008c000001d47983 */ /* 0x000ea80000100a00 */
[----:B------:R-:W2:Y:S01]  /*ed170*/  LDL.64 R202, [R1+0x8fc8] ;  /* 0x008fc80001ca7983 */ /* 0x000ea20000100a00 */
[----:B------:R-:W-:-:S03]  /*ed180*/  DFMA R72, R248, R170, R72 ;  /* 0x000000aaf848722b */ /* 0x000fc60000000048 */
[----:B------:R-:W2:Y:S01]  /*ed190*/  LDL.64 R198, [R1+0x8ef0] ;  /* 0x008ef00001c67983 */ /* 0x000ea20000100a00 */
[----:B----4-:R-:W-:-:S03]  /*ed1a0*/  DFMA R16, R6, R120, R16 ;  /* 0x000000780610722b */ /* 0x010fc60000000010 */
[----:B------:R-:W4:Y:S04]  /*ed1b0*/  LDL.64 R170, [R1+0x9040] ;  /* 0x0090400001aa7983 */ /* 0x000f280000100a00 */
[----:B------:R-:W2:Y:S01]  /*ed1c0*/  LDL.64 R120, [R1+0x8b98] ;  /* 0x008b980001787983 */ /* 0x000ea20000100a00 */
[----:B------:R-:W-:Y:S02]  /*ed1d0*/  DFMA R72, R194, R150, R72 ;  /* 0x00000096c248722b */ /* 0x000fe40000000048 */
[----:B------:R-:W-:Y:S01]  /*ed1e0*/  DFMA R4, R246, R204, R4 ;  /* 0x000000ccf604722b */ /* 0x000fe20000000004 */
[----:B------:R-:W4:Y:S04]  /*ed1f0*/  LDL.64 R150, [R1+0x8c48] ;  /* 0x008c480001967983 */ /* 0x000f280000100a00 */
[----:B------:R-:W4:Y:S01]  /*ed200*/  LDL.64 R204, [R1+0x8bd0] ;  /* 0x008bd00001cc7983 */ /* 0x000f220000100a00 */
[----:B---3--:R-:W-:-:S03]  /*ed210*/  DFMA R72, R196, R122, R72 ;  /* 0x0000007ac448722b */ /* 0x008fc60000000048 */
[----:B------:R-:W3:Y:S01]  /*ed220*/  LDL.64 R122, [R1+0x8c40] ;  /* 0x008c4000017a7983 */ /* 0x000ee20000100a00 */
[----:B------:R-:W-:-:S03]  /*ed230*/  DFMA R4, R248, R186, R4 ;  /* 0x000000baf804722b */ /* 0x000fc60000000004 */
[----:B------:R-:W4:Y:S01]  /*ed240*/  LDL.64 R186, [R1+0x8c08] ;  /* 0x008c080001ba7983 */ /* 0x000f220000100a00 */
[----:B------:R-:W-:Y:S02]  /*ed250*/  DFMA R16, R194, R148, R16 ;  /* 0x00000094c210722b */ /* 0x000fe40000000010 */
[----:B------:R-:W-:Y:S01]  /*ed260*/  DFMA R32, R246, R206, R32 ;  /* 0x000000cef620722b */ /* 0x000fe20000000020 */
[----:B------:R-:W4:Y:S04]  /*ed270*/  LDL.64 R148, [R1+0x9110] ;  /* 0x0091100001947983 */ /* 0x000f280000100a00 */
[----:B------:R-:W4:Y:S03]  /*ed280*/  LDL.64 R206, [R1+0x8e60] ;  /* 0x008e600001ce7983 */ /* 0x000f260000100a00 */
[----:B------:R-:W-:Y:S01]  /*ed290*/  DFMA R32, R6, R190, R32 ;  /* 0x000000be0620722b */ /* 0x000fe20000000020 */
[----:B------:R-:W4:Y:S07]  /*ed2a0*/  LDL.64 R190, [R1+0x8cb8] ;  /* 0x008cb80001be7983 */ /* 0x000f2e0000100a00 */
[----:B------:R-:W-:Y:S01]  /*ed2b0*/  DFMA R32, R248, R166, R32 ;  /* 0x000000a6f820722b */ /* 0x000fe20000000020 */
[----:B------:R-:W4:Y:S01]  /*ed2c0*/  LDL.64 R166, [R1+0x8f90] ;  /* 0x008f900001a67983 */ /* 0x000f220000100a00 */
[----:B------:R-:W-:-:S03]  /*ed2d0*/  DFMA R4, R194, R164, R4 ;  /* 0x000000a4c204722b */ /* 0x000fc60000000004 */
[----:B------:R-:W4:Y:S03]  /*ed2e0*/  LDL.64 R164, [R1+0x8d20] ;  /* 0x008d200001a47983 */ /* 0x000f260000100a00 */
[----:B------:R-:W-:Y:S01]  /*ed2f0*/  DFMA R32, R194, R138, R32 ;  /* 0x0000008ac220722b */ /* 0x000fe20000000020 */
[----:B------:R-:W4:Y:S01]  /*ed300*/  LDL.64 R138, [R1+0x8fe0] ;  /* 0x008fe000018a7983 */ /* 0x000f220000100a00 */
[----:B------:R-:W-:-:S03]  /*ed310*/  DFMA R4, R196, R136, R4 ;  /* 0x00000088c404722b */ /* 0x000fc60000000004 */
[----:B------:R-:W4:Y:S01]  /*ed320*/  LDL.64 R136, [R1+0x8dc8] ;  /* 0x008dc80001887983 */ /* 0x000f220000100a00 */
[----:B--2---:R-:W-:-:S03]  /*ed330*/  DFMA R16, R196, R120, R16 ;  /* 0x00000078c410722b */ /* 0x004fc60000000010 */
[----:B------:R-:W2:Y:S05]  /*ed340*/  LDL.64 R120, [R1+0x8c88] ;  /* 0x008c880001787983 */ /* 0x000eaa0000100a00 */
[----:B------:R-:W-:Y:S02]  /*ed350*/  DFMA R16, R192, R212, R16 ;  /* 0x000000d4c010722b */ /* 0x000fe40000000010 */
[----:B------:R-:W-:Y:S01]  /*ed360*/  DFMA R32, R196, R218, R32 ;  /* 0x000000dac420722b */ /* 0x000fe20000000020 */
[----:B------:R-:W2:Y:S01]  /*ed370*/  LDL.64 R212, [R1+0x9260] ;  /* 0x0092600001d47983 */ /* 0x000ea20000100a00 */
[----:B------:R-:W-:-:S03]  /*ed380*/  DFMA R4, R192, R216, R4 ;  /* 0x000000d8c004722b */ /* 0x000fc60000000004 */
[----:B------:R-:W2:Y:S01]  /*ed390*/  LDL.64 R218, [R1+0x9070] ;  /* 0x0090700001da7983 */ /* 0x000ea20000100a00 */
[----:B---3--:R-:W-:-:S03]  /*ed3a0*/  DFMA R16, R182, R122, R16 ;  /* 0x0000007ab610722b */ /* 0x008fc60000000010 */
[----:B------:R-:W3:Y:S01]  /*ed3b0*/  LDL.64 R122, [R1+0x91b0] ;  /* 0x0091b000017a7983 */ /* 0x000ee20000100a00 */
[C---:B------:R-:W-:Y:S02]  /*ed3c0*/  DFMA R32, R192.reuse, R210, R32 ;  /* 0x000000d2c020722b */ /* 0x040fe40000000020 */
[----:B------:R-:W-:Y:S01]  /*ed3d0*/  DFMA R72, R192, R214, R72 ;  /* 0x000000d6c048722b */ /* 0x000fe20000000048 */
[----:B------:R-:W3:Y:S04]  /*ed3e0*/  LDL.64 R216, [R1+0x8eb0] ;  /* 0x008eb00001d87983 */ /* 0x000ee80000100a00 */
[----:B------:R-:W3:Y:S01]  /*ed3f0*/  LDL.64 R214, [R1+0x8cd8] ;  /* 0x008cd80001d67983 */ /* 0x000ee20000100a00 */
[C---:B----4-:R-:W-:Y:S02]  /*ed400*/  DFMA R32, R182.reuse, R204, R32 ;  /* 0x000000ccb620722b */ /* 0x050fe40000000020 */
[C---:B------:R-:W-:Y:S01]  /*ed410*/  DFMA R4, R182.reuse, R208, R4 ;  /* 0x000000d0b604722b */ /* 0x040fe20000000004 */
[----:B------:R-:W4:Y:S01]  /*ed420*/  LDL.64 R210, [R1+0x9188] ;  /* 0x0091880001d27983 */ /* 0x000f220000100a00 */
[----:B------:R-:W-:-:S03]  /*ed430*/  DFMA R72, R182, R206, R72 ;  /* 0x000000ceb648722b */ /* 0x000fc60000000048 */
[----:B------:R-:W4:Y:S01]  /*ed440*/  LDL.64 R208, [R1+0x8f10] ;  /* 0x008f100001d07983 */ /* 0x000f220000100a00 */
[----:B------:R-:W-:-:S03]  /*ed450*/  DFMA R32, R178, R186, R32 ;  /* 0x000000bab220722b */ /* 0x000fc60000000020 */
[----:B------:R-:W4:Y:S01]  /*ed460*/  LDL.64 R206, [R1+0x8cf8] ;  /* 0x008cf80001ce7983 */ /* 0x000f220000100a00 */
[----:B------:R-:W-:-:S03]  /*ed470*/  DFMA R4, R178, R202, R4 ;  /* 0x000000cab204722b */ /* 0x000fc60000000004 */
[----:B------:R-:W4:Y:S01]  /*ed480*/  LDL.64 R204, [R1+0x9218] ;  /* 0x0092180001cc7983 */ /* 0x000f220000100a00 */
[----:B------:R-:W-:Y:S02]  /*ed490*/  DFMA R32, R174, R150, R32 ;  /* 0x00000096ae20722b */ /* 0x000fe40000000020 */
[C---:B------:R-:W-:Y:S01]  /*ed4a0*/  DFMA R72, R178.reuse, R198, R72 ;  /* 0x000000c6b248722b */ /* 0x040fe20000000048 */
[----:B------:R-:W4:Y:S01]  /*ed4b0*/  LDL.64 R202, [R1+0x8fb8] ;  /* 0x008fb80001ca7983 */ /* 0x000f220000100a00 */
[----:B------:R-:W-:-:S03]  /*ed4c0*/  DFMA R16, R178, R190, R16 ;  /* 0x000000beb210722b */ /* 0x000fc60000000010 */
[----:B------:R-:W4:Y:S01]  /*ed4d0*/  LDL.64 R198, [R1+0x8e30] ;  /* 0x008e300001c67983 */ /* 0x000f220000100a00 */
[----:B------:R-:W-:-:S03]  /*ed4e0*/  DFMA R4, R174, R170, R4 ;  /* 0x000000aaae04722b */ /* 0x000fc60000000004 */
[----:B------:R-:W4:Y:S01]  /*ed4f0*/  LDL.64 R190, [R1+0x95c0] ;  /* 0x0095c00001be7983 */ /* 0x000f220000100a00 */
[----:B------:R-:W-:-:S03]  /*ed500*/  DFMA R72, R174, R166, R72 ;  /* 0x000000a6ae48722b */ /* 0x000fc60000000048 */
[----:B------:R-:W4:Y:S04]  /*ed510*/  LDL.64 R186, [R1+0x92c0] ;  /* 0x0092c00001ba7983 */ /* 0x000f280000100a00 */
[----:B------:R-:W4:Y:S04]  /*ed520*/  LDL.64 R170, [R1+0x9048] ;  /* 0x0090480001aa7983 */ /* 0x000f280000100a00 */
[----:B------:R-:W4:Y:S01]  /*ed530*/  LDL.64 R166, [R1+0x8ee8] ;  /* 0x008ee80001a67983 */ /* 0x000f220000100a00 */
[----:B------:R-:W-:Y:S02]  /*ed540*/  DFMA R16, R174, R164, R16 ;  /* 0x000000a4ae10722b */ /* 0x000fe40000000010 */
[C---:B------:R-:W-:Y:S01]  /*ed550*/  DFMA R4, R146.reuse, R148, R4 ;  /* 0x000000949204722b */ /* 0x040fe20000000004 */
[----:B------:R-:W4:Y:S04]  /*ed560*/  LDL.64 R164, [R1+0x93b8] ;  /* 0x0093b80001a47983 */ /* 0x000f280000100a00 */
[----:B------:R-:W4:Y:S04]  /*ed570*/  LDL.64 R150, [R1+0x9190] ;  /* 0x0091900001967983 */ /* 0x000f280000100a00 */
[----:B------:R-:W4:Y:S01]  /*ed580*/  LDL.64 R148, [R1+0x8fa0] ;  /* 0x008fa00001947983 */ /* 0x000f220000100a00 */
[----:B------:R-:W-:-:S02]  /*ed590*/  DFMA R72, R146, R138, R72 ;  /* 0x0000008a9248722b */ /* 0x000fc40000000048 */
[C---:B------:R-:W-:Y:S01]  /*ed5a0*/  DFMA R16, R146.reuse, R136, R16 ;  /* 0x000000889210722b */ /* 0x040fe20000000010 */
[----:B------:R-:W4:Y:S04]  /*ed5b0*/  LDL.64 R138, [R1+0x9220] ;  /* 0x00922000018a7983 */ /* 0x000f280000100a00 */
[----:B------:R-:W4:Y:S04]  /*ed5c0*/  LDL.64 R136, [R1+0x9020] ;  /* 0x0090200001887983 */ /* 0x000f280000100a00 */
[----:B------:R0:W-:Y:S04]  /*ed5d0*/  STL.64 [R1+0x8550], R224 ;  /* 0x008550e001007387 */ /* 0x0001e80000100a00 */
[----:B------:R-:W-:Y:S04]  /*ed5e0*/  STL.64 [R1+0x8530], R226 ;  /* 0x008530e201007387 */ /* 0x000fe80000100a00 */
[----:B------:R-:W-:Y:S04]  /*ed5f0*/  STL.64 [R1+0x8528], R38 ;  /* 0x0085282601007387 */ /* 0x000fe80000100a00 */
        /* <DEDUP_REMOVED lines=11> */
[----:B------:R1:W-:Y:S04]  /*ed6b0*/  STL.64 [R1+0x8500], R18 ;  /* 0x0085001201007387 */ /* 0x0003e80000100a00 */
[----:B------:R-:W-:Y:S04]  /*ed6c0*/  STL.64 [R1+0x8468], R8 ;  /* 0x0084680801007387 */ /* 0x000fe80000100a00 */
        /* <DEDUP_REMOVED lines=21> */
[----:B------:R-:W2:Y:S01]  /*ed820*/  LDL.64 R120, [R1+0x9308] ;  /* 0x0093080001787983 */ /* 0x000ea20000100a00 */
[----:B---3--:R-:W-:-:S03]  /*ed830*/  DFMA R4, R152, R122, R4 ;  /* 0x0000007a9804722b */ /* 0x008fc60000000004 */
[----:B------:R-:W3:Y:S01]  /*ed840*/  LDL.64 R122, [R1+0x9118] ;  /* 0x00911800017a7983 */ /* 0x000ee20000100a00 */
[C---:B------:R-:W-:Y:S02]  /*ed850*/  DFMA R72, R152.reuse, R218, R72 ;  /* 0x000000da9848722b */ /* 0x040fe40000000048 */
[C---:B------:R-:W-:Y:S02]  /*ed860*/  DFMA R16, R152.reuse, R216, R16 ;  /* 0x000000d89810722b */ /* 0x040fe40000000010 */
[----:B------:R-:W-:Y:S02]  /*ed870*/  DFMA R32, R152, R214, R32 ;  /* 0x000000d69820722b */ /* 0x000fe40000000020 */
[C---:B------:R-:W-:Y:S02]  /*ed880*/  DFMA R4, R140.reuse, R212, R4 ;  /* 0x000000d48c04722b */ /* 0x040fe40000000004 */
[C---:B----4-:R-:W-:Y:S02]  /*ed890*/  DFMA R72, R140.reuse, R210, R72 ;  /* 0x000000d28c48722b */ /* 0x050fe40000000048 */
[----:B------:R-:W-:-:S02]  /*ed8a0*/  DFMA R16, R140, R208, R16 ;  /* 0x000000d08c10722b */ /* 0x000fc40000000010 */
[----:B------:R-:W-:-:S06]  /*ed8b0*/  DFMA R32, R140, R206, R32 ;  /* 0x000000ce8c20722b */ /* 0x000fcc0000000020 */
[C---:B------:R-:W-:Y:S02]  /*ed8c0*/  DFMA R16, R128.reuse, R202, R16 ;  /* 0x000000ca8010722b */ /* 0x040fe40000000010 */
[C---:B------:R-:W-:Y:S01]  /*ed8d0*/  DFMA R32, R128.reuse, R198, R32 ;  /* 0x000000c68020722b */ /* 0x040fe20000000020 */
[----:B------:R0:W-:Y:S04]  /*ed8e0*/  STL.64 [R1+0x8480], R248 ;  /* 0x008480f801007387 */ /* 0x0001e80000100a00 */
[----:B------:R0:W-:Y:S01]  /*ed8f0*/  STL.64 [R0+0x430], R118 ;  /* 0x0004307600007387 */ /* 0x0001e20000100a00 */
[----:B------:R-:W-:Y:S01]  /*ed900*/  BSSY.RECONVERGENT B3, `(.L_x_5164) ;  /* 0x000001e000037945 */ /* 0x000fe20003800200 */
[C---:B--2---:R-:W-:Y:S02]  /*ed910*/  DFMA R120, R128.reuse, R120, R4 ;  /* 0x000000788078722b */ /* 0x044fe40000000004 */
[----:B------:R-:W-:-:S06]  /*ed920*/  DFMA R4, R128, R204, R72 ;  /* 0x000000cc8004722b */ /* 0x000fcc0000000048 */
[C---:B------:R-:W-:Y:S02]  /*ed930*/  DFMA R72, R118.reuse, R190, R120 ;  /* 0x000000be7648722b */ /* 0x040fe40000000078 */
[C---:B------:R-:W-:Y:S02]  /*ed940*/  DFMA R120, R118.reuse, R186, R4 ;  /* 0x000000ba7678722b */ /* 0x040fe40000000004 */
[C---:B------:R-:W-:Y:S02]  /*ed950*/  DFMA R4, R118.reuse, R170, R16 ;  /* 0x000000aa7604722b */ /* 0x040fe40000000010 */
[----:B------:R-:W-:-:S04]  /*ed960*/  DFMA R16, R118, R166, R32 ;  /* 0x000000a67610722b */ /* 0x000fc80000000020 */
[C---:B------:R-:W-:Y:S02]  /*ed970*/  DFMA R32, R72.reuse, R164, R120 ;  /* 0x000000a44820722b */ /* 0x040fe40000000078 */
[C---:B------:R-:W-:Y:S02]  /*ed980*/  DFMA R4, R72.reuse, R150, R4 ;  /* 0x000000964804722b */ /* 0x040fe40000000004 */
[----:B------:R-:W-:-:S06]  /*ed990*/  DFMA R120, R72, R148, R16 ;  /* 0x000000944878722b */ /* 0x000fcc0000000010 */
[----:B------:R-:W-:Y:S02]  /*ed9a0*/  DFMA R16, R32, R138, R4 ;  /* 0x0000008a2010722b */ /* 0x000fe40000000004 */
[----:B------:R-:W-:Y:S02]  /*ed9b0*/  DFMA R4, -R132, R2, 1 ;  /* 0x3ff000008404742b */ /* 0x000fe40000000102 */
[----:B------:R-:W-:-:S06]  /*ed9c0*/  DFMA R120, R32, R136, R120 ;  /* 0x000000882078722b */ /* 0x000fcc0000000078 */
[----:B------:R-:W-:Y:S02]  /*ed9d0*/  DFMA R4, R2, R4, R2 ;  /* 0x000000040204722b */ /* 0x000fe40000000002 */
[----:B---3--:R-:W-:-:S08]  /*ed9e0*/  DFMA R2, R16, R122, R120 ;  /* 0x0000007a1002722b */ /* 0x008fd00000000078 */
        /* <DEDUP_REMOVED lines=15> */
.L_x_5165:
[----:B------:R-:W-:Y:S05]  /*edae0*/  BSYNC.RECONVERGENT B3 ;  /* 0x0000000000037941 */ /* 0x000fea0003800200 */
.L_x_5164:
[----:B------:R-:W2:Y:S04]  /*edaf0*/  LDL.64 R132, [R1+0x8b08] ;  /* 0x008b080001847983 */ /* 0x000ea80000100a00 */
        /* <DEDUP_REMOVED lines=10> */
[----:B---3--:R-:W-:-:S08]  /*edba0*/  DFMA R2, R122, -R4, R16 ;  /* 0x800000047a02722b */ /* 0x008fd00000000010 */
        /* <DEDUP_REMOVED lines=15> */
.L_x_5167:
[----:B------:R-:W-:Y:S05]  /*edca0*/  BSYNC.RECONVERGENT B3 ;  /* 0x0000000000037941 */ /* 0x000fea0003800200 */
.L_x_5166:
[----:B------:R-:W2:Y:S04]  /*edcb0*/  LDL.64 R132, [R1+0x89f0] ;  /* 0x0089f00001847983 */ /* 0x000ea80000100a00 */
[----:B------:R-:W3:Y:S04]  /*edcc0*/  LDL.64 R136, [R1+0x89f8] ;  /* 0x0089f80001887983 */ /* 0x000ee80000100a00 */
        /* <DEDUP_REMOVED lines=8> */
[----:B---3--:R-:W-:-:S06]  /*edd50*/  DFMA R2, R136, -R16, R32 ;  /* 0x800000108802722b */ /* 0x008fcc0000000020 */
        /* <DEDUP_REMOVED lines=18> */
.L_x_5169:
[----:B------:R-:W-:Y:S05]  /*ede80*/  BSYNC.RECONVERGENT B3 ;  /* 0x0000000000037941 */ /* 0x000fea0003800200 */
.L_x_5168:
[----:B------:R-:W2:Y:S04]  /*ede90*/  LDL.64 R132, [R1+0x89a0] ;  /* 0x0089a00001847983 */ /* 0x000ea80000100a00 */
[----:B------:R-:W3:Y:S04]  /*edea0*/  LDL.64 R138, [R1+0x89a8] ;  /* 0x0089a800018a7983 */ /* 0x000ee80000100a00 */
[----:B------:R-:W4:Y:S04]  /*edeb0*/  LDL.64 R136, [R1+0x8bf0] ;  /* 0x008bf00001887983 */ /* 0x000f280000100a00 */
[----:B------:R-:W4:Y:S01]  /*edec0*/  LDL.64 R122, [R1+0x8bf8] ;  /* 0x008bf800017a7983 */ /* 0x000f220000100a00 */
[----:B------:R-:W-:-:S03]  /*eded0*/  MOV R2, 0x1 ;  /* 0x0000000100027802 */ /* 0x000fc60000000f00 */
        /* <DEDUP_REMOVED lines=26> */
.L_x_5171:
[----:B------:R-:W-:Y:S05]  /*ee080*/  BSYNC.RECONVERGENT B3 ;  /* 0x0000000000037941 */ /* 0x000fea0003800200 */
.L_x_5170:
[----:B------:R0:W-:Y:S04]  /*ee090*/  STL.64 [R0+0x438], R72 ;  /* 0x0004384800007387 */ /* 0x0001e80000100a00 */
[----:B------:R-:W2:Y:S04]  /*ee0a0*/  LDL.128 R120, [R1+0x6500] ;  /* 0x0065000001787983 */ /* 0x000ea80000100c00 */
[----:B------:R-:W3:Y:S04]  /*ee0b0*/  LDL.128 R136, [R1+0x6510] ;  /* 0x0065100001887983 */ /* 0x000ee80000100c00 */
[----:B------:R-:W4:Y:S01]  /*ee0c0*/  LDL.64 R132, [R1+0x8e90] ;  /* 0x008e900001847983 */ /* 0x000f220000100a00 */
[----:B------:R-:W-:Y:S01]  /*ee0d0*/  IMAD.MOV.U32 R2, RZ, RZ, 0x1 ;  /* 0x00000001ff027424 */ /* 0x000fe200078e00ff */
[----:B------:R-:W-:Y:S01]  /*ee0e0*/  BSSY.RECONVERGENT B3, `(.L_x_5172) ;  /* 0x000001a000037945 */ /* 0x000fe20003800200 */
[----:B--2---:R-:W1:Y:S01]  /*ee0f0*/  MUFU.RCP64H R3, R121 ;  /* 0x0000007900037308 */ /* 0x004e620000001800 */
[----:B------:R-:W-:-:S03]  /*ee100*/  DFMA R118, R122, -R72, R118 ;  /* 0x800000487a76722b */ /* 0x000fc60000000076 */
[----:B-1----:R-:W-:-:S08]  /*ee110*/  DFMA R122, -R120, R2, 1 ;  /* 0x3ff00000787a742b */ /* 0x002fd00000000102 */
[----:B------:R-:W-:Y:S02]  /*ee120*/  DFMA R122, R122, R122, R122 ;  /* 0x0000007a7a7a722b */ /* 0x000fe4000000007a */
[----:B---3--:R-:W-:-:S06]  /*ee130*/  DFMA R118, -R136, R32, R118 ;  /* 0x000000208876722b */ /* 0x008fcc0000000176 */
        /* <DEDUP_REMOVED lines=20> */
.L_x_5173:
[----:B------:R-:W-:Y:S05]  /*ee280*/  BSYNC.RECONVERGENT B3 ;  /* 0x0000000000037941 */ /* 0x000fea0003800200 */
.L_x_5172:
[----:B------:R0:W-:Y:S04]  /*ee290*/  STL.64 [R0+0x430], R138 ;  /* 0x0004308a00007387 */ /* 0x0001e80000100a00 */
[----:B------:R-:W2:Y:S04]  /*ee2a0*/  LDL.128 R148, [R1+0x6430] ;  /* 0x0064300001947983 */ /* 0x000ea80000100c00 */
[----:B------:R-:W3:Y:S01]  /*ee2b0*/  LDL.128 R120, [R1+0x6440] ;  /* 0x0064400001787983 */ /* 0x000ee20000100c00 */
[----:B------:R-:W1:Y:S01]  /*ee2c0*/  MUFU.RCP64H R119, R135 ;  /* 0x0000008700777308 */ /* 0x000e620000001800 */
[----:B------:R-:W-:Y:S01]  /*ee2d0*/  IMAD.MOV.U32 R118, RZ, RZ, 0x1 ;  /* 0x00000001ff767424 */ /* 0x000fe200078e00ff */
[----:B------:R-:W-:Y:S01]  /*ee2e0*/  BSSY.RECONVERGENT B3, `(.L_x_5174) ;  /* 0x000001a000037945 */ /* 0x000fe20003800200 */
[----:B--2---:R-:W-:-:S08]  /*ee2f0*/  DFMA R2, R148, -R138, R128 ;  /* 0x8000008a9402722b */ /* 0x004fd00000000080 */
[----:B------:R-:W-:-:S08]  /*ee300*/  DFMA R2, -R150, R72, R2 ;  /* 0x000000489602722b */ /* 0x000fd00000000102 */
[----:B---3--:R-:W-:Y:S02]  /*ee310*/  DFMA R2, -R120, R32, R2 ;  /* 0x000000207802722b */ /* 0x008fe40000000102 */
[----:B-1----:R-:W-:-:S06]  /*ee320*/  DFMA R120, -R134, R118, 1 ;  /* 0x3ff000008678742b */ /* 0x002fcc0000000176 */
[----:B------:R-:W-:Y:S02]  /*ee330*/  DFMA R2, -R122, R16, R2 ;  /* 0x000000107a02722b */ /* 0x000fe40000000102 */
[----:B------:R-:W-:-:S06]  /*ee340*/  DFMA R120, R120, R120, R120 ;  /* 0x000000787878722b */ /* 0x000fcc0000000078 */
[----:B------:R-:W-:Y:S02]  /*ee350*/  DFMA R2, -R168, R4, R2 ;  /* 0x00000004a802722b */ /* 0x000fe40000000102 */
[----:B------:R-:W-:-:S08]  /*ee360*/  DFMA R118, R118, R120, R118 ;  /* 0x000000787676722b */ /* 0x000fd00000000076 */
[----:B------:R-:W-:Y:S01]  /*ee370*/  DFMA R120, -R134, R118, 1 ;  /* 0x3ff000008678742b */ /* 0x000fe20000000176 */
[----:B------:R-:W-:-:S07]  /*ee380*/  FSETP.GEU.AND P2, PT, |R3|, 6.5827683646048100446e-37, PT ;  /* 0x036000000300780b */ /* 0x000fce0003f4e200 */
        /* <DEDUP_REMOVED lines=15> */
.L_x_5175:
[----:B------:R-:W-:Y:S05]  /*ee480*/  BSYNC.RECONVERGENT B3 ;  /* 0x0000000000037941 */ /* 0x000fea0003800200 */
.L_x_5174:
[----:B------:R-:W2:Y:S04]  /*ee490*/  LDL.64 R2, [R1+0x88d8] ;  /* 0x0088d80001027983 */ /* 0x000ea80000100a00 */
[----:B------:R-:W3:Y:S04]  /*ee4a0*/  LDL.64 R132, [R1+0x88d0] ;  /* 0x0088d00001847983 */ /* 0x000ee80000100a00 */
[----:B------:R0:W-:Y:S04]  /*ee4b0*/  STL.64 [R0+0x428], R118 ;  /* 0x0004287600007387 */ /* 0x0001e80000100a00 */
[----:B------:R-:W4:Y:S04]  /*ee4c0*/  LDL.128 R120, [R1+0x6320] ;  /* 0x0063200001787983 */ /* 0x000f280000100c00 */
[----:B------:R-:W4:Y:S04]  /*ee4d0*/  LDL.64 R136, [R1+0x8c10] ;  /* 0x008c100001887983 */ /* 0x000f280000100a00 */
[----:B------:R-:W4:Y:S01]  /*ee4e0*/  LDL.64 R134, [R1+0x8c18] ;  /* 0x008c180001867983 */ /* 0x000f220000100a00 */
[----:B------:R-:W-:Y:S01]  /*ee4f0*/  MOV R128, 0x1 ;  /* 0x0000000100807802 */ /* 0x000fe20000000f00 */
[----:B------:R-:W-:Y:S01]  /*ee500*/  BSSY.RECONVERGENT B3, `(.L_x_5176) ;  /* 0x000001c000037945 */ /* 0x000fe20003800200 */
[----:B--2---:R-:W-:Y:S01]  /*ee510*/  DFMA R2, R2, -R118, R140 ;  /* 0x800000760202722b */ /* 0x004fe2000000008c */
        /* <DEDUP_REMOVED lines=26> */
.L_x_5177:
[----:B------:R-:W-:Y:S05]  /*ee6c0*/  BSYNC.RECONVERGENT B3 ;  /* 0x0000000000037941 */ /* 0x000fea0003800200 */
.L_x_5176:
[----:B------:R0:W-:Y:S04]  /*ee6d0*/  STL.64 [R0+0x420], R140 ;  /* 0x0004208c00007387 */ /* 0x0001e80000100a00 */
[----:B------:R-:W2:Y:S04]  /*ee6e0*/  LDL.128 R120, [R1+0x6270] ;  /* 0x0062700001787983 */ /* 0x000ea80000100c00 */
[----:B------:R-:W3:Y:S04]  /*ee6f0*/  LDL.128 R164, [R1+0x6280] ;  /* 0x0062800001a47983 */ /* 0x000ee80000100c00 */
[----:B------:R-:W4:Y:S04]  /*ee700*/  LDL.128 R148, [R1+0x6290] ;  /* 0x0062900001947983 */ /* 0x000f280000100c00 */
[----:B------:R-:W4:Y:S01]  /*ee710*/  LDL.128 R132, [R1+0x62a0] ;  /* 0x0062a00001847983 */ /* 0x000f220000100c00 */
[----:B------:R-:W-:Y:S01]  /*ee720*/  BSSY.RECONVERGENT B3, `(.L_x_5178) ;  /* 0x000001e000037945 */ /* 0x000fe20003800200 */
[----:B--2---:R-:W-:Y:S01]  /*ee730*/  DFMA R2, R122, -R140, R152 ;  /* 0x8000008c7a02722b */ /* 0x004fe20000000098 */
[----:B------:R-:W1:Y:S01]  /*ee740*/  MUFU.RCP64H R123, R121 ;  /* 0x00000079007b7308 */ /* 0x000e620000001800 */
[----:B------:R-:W-:-:S06]  /*ee750*/  IMAD.MOV.U32 R122, RZ, RZ, 0x1 ;  /* 0x00000001ff7a7424 */ /* 0x000fcc00078e00ff */
[----:B---3--:R-:W-:-:S08]  /*ee760*/  DFMA R2, -R164, R118, R2 ;  /* 0x00000076a402722b */ /* 0x008fd00000000102 */
[----:B------:R-:W-:Y:S02]  /*ee770*/  DFMA R2, -R166, R138, R2 ;  /* 0x0000008aa602722b */ /* 0x000fe40000000102 */
[----:B-1----:R-:W-:-:S06]  /*ee780*/  DFMA R128, -R120, R122, 1 ;  /* 0x3ff000007880742b */ /* 0x002fcc000000017a */
[----:B----4-:R-:W-:Y:S02]  /*ee790*/  DFMA R2, -R148, R72, R2 ;  /* 0x000000489402722b */ /* 0x010fe40000000102 */
[----:B------:R-:W-:-:S06]  /*ee7a0*/  DFMA R128, R128, R128, R128 ;  /* 0x000000808080722b */ /* 0x000fcc0000000080 */
[----:B------:R-:W-:Y:S02]  /*ee7b0*/  DFMA R2, -R150, R32, R2 ;  /* 0x000000209602722b */ /* 0x000fe40000000102 */
[----:B------:R-:W-:-:S06]  /*ee7c0*/  DFMA R122, R122, R128, R122 ;  /* 0x000000807a7a722b */ /* 0x000fcc000000007a */
[----:B------:R-:W-:Y:S02]  /*ee7d0*/  DFMA R2, -R132, R16, R2 ;  /* 0x000000108402722b */ /* 0x000fe40000000102 */
[----:B------:R-:W-:-:S06]  /*ee7e0*/  DFMA R128, -R120, R122, 1 ;  /* 0x3ff000007880742b */ /* 0x000fcc000000017a */
[----:B------:R-:W-:Y:S02]  /*ee7f0*/  DFMA R2, -R134, R4, R2 ;  /* 0x000000048602722b */ /* 0x000fe40000000102 */
[----:B------:R-:W-:-:S08]  /*ee800*/  DFMA R122, R122, R128, R122 ;  /* 0x000000807a7a722b */ /* 0x000fd0000000007a */
[----:B------:R-:W-:Y:S01]  /*ee810*/  FSETP.GEU.AND P2, PT, |R3|, 6.5827683646048100446e-37, PT ;  /* 0x036000000300780b */ /* 0x000fe20003f4e200 */
        /* <DEDUP_REMOVED lines=14> */
.L_x_5179:
[----:B------:R-:W-:Y:S05]  /*ee900*/  BSYNC.RECONVERGENT B3 ;  /* 0x0000000000037941 */ /* 0x000fea0003800200 */
.L_x_5178:
        /* <DEDUP_REMOVED lines=36> */
.L_x_5181:
[----:B------:R-:W-:Y:S05]  /*eeb50*/  BSYNC.RECONVERGENT B3 ;  /* 0x0000000000037941 */ /* 0x000fea0003800200 */
.L_x_5180:
[----:B------:R0:W-:Y:S04]  /*eeb60*/  STL.64 [R0+0x410], R150 ;  /* 0x0004109600007387 */ /* 0x0001e80000100a00 */
[----:B------:R-:W2:Y:S04]  /*eeb70*/  LDL.128 R120, [R1+0x6060] ;  /* 0x0060600001787983 */ /* 0x000ea80000100c00 */
[----:B------:R-:W3:Y:S04]  /*eeb80*/  LDL.64 R152, [R1+0x8b80] ;  /* 0x008b800001987983 */ /* 0x000ee80000100a00 */
[----:B------:R-:W4:Y:S04]  /*eeb90*/  LDL.64 R146, [R1+0x8b88] ;  /* 0x008b880001927983 */ /* 0x000f280000100a00 */
[----:B------:R-:W4:Y:S04]  /*eeba0*/  LDL.128 R164, [R1+0x6080] ;  /* 0x0060800001a47983 */ /* 0x000f280000100c00 */
[----:B------:R-:W4:Y:S04]  /*eebb0*/  LDL.64 R128, [R1+0x8d00] ;  /* 0x008d000001807983 */ /* 0x000f280000100a00 */
[----:B------:R-:W4:Y:S04]  /*eebc0*/  LDL.64 R136, [R1+0x8d08] ;  /* 0x008d080001887983 */ /* 0x000f280000100a00 */
[----:B------:R-:W4:Y:S01]  /*eebd0*/  LDL.128 R132, [R1+0x60a0] ;  /* 0x0060a00001847983 */ /* 0x000f220000100c00 */
[----:B------:R-:W-:Y:S01]  /*eebe0*/  BSSY.RECONVERGENT B3, `(.L_x_5182) ;  /* 0x0000020000037945 */ /* 0x000fe20003800200 */
[----:B--2---:R-:W-:-:S08]  /*eebf0*/  DFMA R2, R122, -R150, R174 ;  /* 0x800000967a02722b */ /* 0x004fd000000000ae */
[----:B---3--:R-:W-:-:S08]  /*eec00*/  DFMA R2, -R152, R148, R2 ;  /* 0x000000949802722b */ /* 0x008fd00000000102 */
[----:B----4-:R-:W-:-:S08]  /*eec10*/  DFMA R2, -R146, R140, R2 ;  /* 0x0000008c9202722b */ /* 0x010fd00000000102 */
[----:B------:R-:W-:Y:S02]  /*eec20*/  DFMA R122, -R164, R118, R2 ;  /* 0x00000076a47a722b */ /* 0x000fe40000000102 */
[----:B------:R-:W1:Y:S01]  /*eec30*/  MUFU.RCP64H R3, R121 ;  /* 0x0000007900037308 */ /* 0x000e620000001800 */
[----:B------:R-:W-:-:S05]  /*eec40*/  MOV R2, 0x1 ;  /* 0x0000000100027802 */ /* 0x000fca0000000f00 */
        /* <DEDUP_REMOVED lines=25> */
.L_x_5183:
[----:B------:R-:W-:Y:S05]  /*eede0*/  BSYNC.RECONVERGENT B3 ;  /* 0x0000000000037941 */ /* 0x000fea0003800200 */
.L_x_5182:
        /* <DEDUP_REMOVED lines=41> */
.L_x_5185:
[----:B------:R-:W-:Y:S05]  /*ef080*/  BSYNC.RECONVERGENT B3 ;  /* 0x0000000000037941 */ /* 0x000fea0003800200 */
.L_x_5184:
[----:B------:R0:W-:Y:S04]  /*ef090*/  STL.64 [R0+0x400], R146 ;  /* 0x0004009200007387 */ /* 0x0001e80000100a00 */
[----:B------:R-:W2:Y:S04]  /*ef0a0*/  LDL.128 R132, [R1+0x5d20] ;  /* 0x005d200001847983 */ /* 0x000ea80000100c00 */
[----:B------:R-:W3:Y:S04]  /*ef0b0*/  LDL.128 R120, [R1+0x5d30] ;  /* 0x005d300001787983 */ /* 0x000ee80000100c00 */
[----:B------:R-:W4:Y:S04]  /*ef0c0*/  LDL.64 R2, [R1+0x5d40] ;  /* 0x005d400001027983 */ /* 0x000f280000100a00 */
[----:B------:R-:W4:Y:S04]  /*ef0d0*/  LDL.64 R170, [R1+0x9828] ;  /* 0x0098280001aa7983 */ /* 0x000f280000100a00 */
[----:B------:R-:W4:Y:S04]  /*ef0e0*/  LDL.64 R128, [R1+0x5d50] ;  /* 0x005d500001807983 */ /* 0x000f280000100a00 */
[----:B------:R-:W4:Y:S04]  /*ef0f0*/  LDL.64 R152, [R1+0x8898] ;  /* 0x0088980001987983 */ /* 0x000f280000100a00 */
[----:B------:R-:W4:Y:S04]  /*ef100*/  LDL.64 R168, [R1+0x97d0] ;  /* 0x0097d00001a87983 */ /* 0x000f280000100a00 */
[----:B------:R-:W4:Y:S04]  /*ef110*/  LDL.64 R166, [R1+0x99a8] ;  /* 0x0099a80001a67983 */ /* 0x000f280000100a00 */
[----:B------:R-:W4:Y:S01]  /*ef120*/  LDL.LU.64 R164, [R1+0x8590] ;  /* 0x0085900001a47983 */ /* 0x000f220000300a00 */
[----:B--2---:R-:W-:-:S08]  /*ef130*/  DFMA R132, R132, -R146, R182 ;  /* 0x800000928484722b */ /* 0x004fd000000000b6 */
[----:B------:R-:W-:Y:S01]  /*ef140*/  DFMA R132, -R134, R136, R132 ;  /* 0x000000888684722b */ /* 0x000fe20000000184 */
[----:B------:R-:W2:Y:S07]  /*ef150*/  LDL.64 R134, [R1+0x5d60] ;  /* 0x005d600001867983 */ /* 0x000eae0000100a00 */
[----:B---3--:R-:W-:-:S08]  /*ef160*/  DFMA R120, -R120, R150, R132 ;  /* 0x000000967878722b */ /* 0x008fd00000000184 */
[----:B------:R-:W-:-:S08]  /*ef170*/  DFMA R120, -R122, R148, R120 ;  /* 0x000000947a78722b */ /* 0x000fd00000000178 */
[----:B----4-:R-:W-:-:S08]  /*ef180*/  DFMA R2, -R2, R140, R120 ;  /* 0x0000008c0202722b */ /* 0x010fd00000000178 */
[----:B------:R-:W-:-:S08]  /*ef190*/  DFMA R2, -R170, R118, R2 ;  /* 0x00000076aa02722b */ /* 0x000fd00000000102 */
[----:B------:R-:W-:Y:S02]  /*ef1a0*/  DFMA R120, -R128, R138, R2 ;  /* 0x0000008a8078722b */ /* 0x000fe40000000102 */
[----:B------:R-:W1:Y:S01]  /*ef1b0*/  MUFU.RCP64H R3, R153 ;  /* 0x0000009900037308 */ /* 0x000e620000001800 */
[----:B------:R-:W-:-:S05]  /*ef1c0*/  IMAD.MOV.U32 R2, RZ, RZ, 0x1 ;  /* 0x00000001ff027424 */ /* 0x000fca00078e00ff */
[----:B------:R-:W-:Y:S02]  /*ef1d0*/  DFMA R120, -R168, R72, R120 ;  /* 0x00000048a878722b */ /* 0x000fe40000000178 */
[----:B-1----:R-:W-:-:S08]  /*ef1e0*/  DFMA R122, -R152, R2, 1 ;  /* 0x3ff00000987a742b */ /* 0x002fd00000000102 */
[----:B------:R-:W-:-:S08]  /*ef1f0*/  DFMA R122, R122, R122, R122 ;  /* 0x0000007a7a7a722b */ /* 0x000fd0000000007a */
[----:B------:R-:W-:Y:S01]  /*ef200*/  DFMA R122, R2, R122, R2 ;  /* 0x0000007a027a722b */ /* 0x000fe20000000002 */
[----:B------:R-:W-:Y:S01]  /*ef210*/  BSSY.RECONVERGENT B3, `(.L_x_5186) ;  /* 0x0000015000037945 */ /* 0x000fe20003800200 */
[----:B--2---:R-:W-:-:S08]  /*ef220*/  DFMA R120, -R134, R32, R120 ;  /* 0x000000208678722b */ /* 0x004fd00000000178 */
        /* <DEDUP_REMOVED lines=19> */
.L_x_5187:
[----:B------:R-:W-:Y:S05]  /*ef360*/  BSYNC.RECONVERGENT B3 ;  /* 0x0000000000037941 */ /* 0x000fea0003800200 */
.L_x_5186:
        /* <DEDUP_REMOVED lines=13> */
[----:B------:R0:W-:Y:S01]  /*ef440*/  STL.64 [R0+0x3f8], R120 ;  /* 0x0003f87800007387 */ /* 0x0001e20000100a00 */
        /* <DEDUP_REMOVED lines=35> */
.L_x_5189:
[----:B------:R-:W-:Y:S05]  /*ef680*/  BSYNC.RECONVERGENT B3 ;  /* 0x0000000000037941 */ /* 0x000fea0003800200 */
.L_x_5188:
        /* <DEDUP_REMOVED lines=51> */
.L_x_5191:
[----:B------:R-:W-:Y:S05]  /*ef9c0*/  BSYNC.RECONVERGENT B3 ;  /* 0x0000000000037941 */ /* 0x000fea0003800200 */
.L_x_5190:
        /* <DEDUP_REMOVED lines=51> */
.L_x_5193:
[----:B------:R-:W-:Y:S05]  /*efd00*/  BSYNC.RECONVERGENT B3 ;  /* 0x0000000000037941 */ /* 0x000fea0003800200 */
.L_x_5192:
        /* <DEDUP_REMOVED lines=56> */
.L_x_5195:
[----:B------:R-:W-:Y:S05]  /*f0090*/  BSYNC.RECONVERGENT B3 ;  /* 0x0000000000037941 */ /* 0x000fea0003800200 */
.L_x_5194:
        /* <DEDUP_REMOVED lines=52> */
.L_x_5197:
[----:B------:R-:W-:Y:S05]  /*f03e0*/  BSYNC.RECONVERGENT B3 ;  /* 0x0000000000037941 */ /* 0x000fea0003800200 */
.L_x_5196:
        /* <DEDUP_REMOVED lines=43> */
.L_x_5199:
[----:B------:R-:W-:Y:S05]  /*f06a0*/  BSYNC.RECONVERGENT B3 ;  /* 0x0000000000037941 */ /* 0x000fea0003800200 */
.L_x_5198:
[----:B------:R-:W2:Y:S04]  /*f06b0*/  LDL.LU.64 R190, [R1+0x84a8] ;  /* 0x0084a80001be7983 */ /* 0x000ea80000300a00 */
[----:B------:R-:W2:Y:S04]  /*f06c0*/  LDL.64 R174, [R1+0x9868] ;  /* 0x0098680001ae7983 */ /* 0x000ea80000100a00 */
[----:B------:R0:W-:Y:S04]  /*f06d0*/  STL.64 [R0+0x3c8], R168 ;  /* 0x0003c8a800007387 */ /* 0x0001e80000100a00 */
        /* <DEDUP_REMOVED lines=10> */
[----:B------:R-:W-:Y:S01]  /*f0780*/  BSSY.RECONVERGENT B3, `(.L_x_5200) ;  /* 0x0000021000037945 */ /* 0x000fe20003800200 */
[----:B--2---:R-:W-:-:S08]  /*f0790*/  DFMA R174, -R174, R210, R190 ;  /* 0x000000d2aeae722b */ /* 0x004fd000000001be */
[----:B---3--:R-:W-:-:S08]  /*f07a0*/  DFMA R166, -R166, R132, R174 ;  /* 0x00000084a6a6722b */ /* 0x008fd000000001ae */
[----:B----4-:R-:W-:-:S08]  /*f07b0*/  DFMA R166, -R188, R122, R166 ;  /* 0x0000007abca6722b */ /* 0x010fd000000001a6 */
[----:B------:R-:W-:Y:S01]  /*f07c0*/  DFMA R166, -R164, R120, R166 ;  /* 0x00000078a4a6722b */ /* 0x000fe200000001a6 */
[----:B------:R-:W1:Y:S01]  /*f07d0*/  MUFU.RCP64H R165, R179 ;  /* 0x000000b300a57308 */ /* 0x000e620000001800 */
[----:B------:R-:W-:-:S06]  /*f07e0*/  MOV R164, 0x1 ;  /* 0x0000000100a47802 */ /* 0x000fcc0000000f00 */
        /* <DEDUP_REMOVED lines=26> */
.L_x_5201:
[----:B------:R-:W-:Y:S05]  /*f0990*/  BSYNC.RECONVERGENT B3 ;  /* 0x0000000000037941 */ /* 0x000fea0003800200 */
.L_x_5200:
        /* <DEDUP_REMOVED lines=44> */
.L_x_5203:
[----:B------:R-:W-:Y:S05]  /*f0c60*/  BSYNC.RECONVERGENT B3 ;  /* 0x0000000000037941 */ /* 0x000fea0003800200 */
.L_x_5202:
        /* <DEDUP_REMOVED lines=50> */
.L_x_5205:
[----:B------:R-:W-:Y:S05]  /*f0f90*/  BSYNC.RECONVERGENT B3 ;  /* 0x0000000000037941 */ /* 0x000fea0003800200 */
.L_x_5204:
        /* <DEDUP_REMOVED lines=44> */
.L_x_5207:
[----:B------:R-:W-:Y:S05]  /*f1260*/  BSYNC.RECONVERGENT B3 ;  /* 0x0000000000037941 */ /* 0x000fea0003800200 */
.L_x_5206:
[----:B------:R0:W-:Y:S04]  /*f1270*/  STL.64 [R0+0x3a8], R188 ;  /* 0x0003a8bc00007387 */ /* 0x0001e80000100a00 */
        /* <DEDUP_REMOVED lines=8> */
[----:B------:R-:W-:Y:S01]  /*f1300*/  BSSY.RECONVERGENT B3, `(.L_x_5208) ;  /* 0x000001e000037945 */ /* 0x000fe20003800200 */
[----:B--2---:R-:W-:Y:S01]  /*f1310*/  DFMA R174, -R164, R170, R180 ;  /* 0x000000aaa4ae722b */ /* 0x004fe200000001b4 */
[----:B---3--:R-:W1:Y:S01]  /*f1320*/  MUFU.RCP64H R165, R183 ;  /* 0x000000b700a57308 */ /* 0x008e620000001800 */
[----:B------:R-:W-:-:S06]  /*f1330*/  IMAD.MOV.U32 R164, RZ, RZ, 0x1 ;  /* 0x00000001ffa47424 */ /* 0x000fcc00078e00ff */
[----:B----4-:R-:W-:-:S08]  /*f1340*/  DFMA R174, -R186, R120, R174 ;  /* 0x00000078baae722b */ /* 0x010fd000000001ae */
        /* <DEDUP_REMOVED lines=25> */
.L_x_5209:
[----:B------:R-:W-:Y:S05]  /*f14e0*/  BSYNC.RECONVERGENT B3 ;  /* 0x0000000000037941 */ /* 0x000fea0003800200 */
.L_x_5208:
        /* <DEDUP_REMOVED lines=9> */
[----:B------:R-:W-:-:S03]  /*f1580*/  IMAD.MOV.U32 R2, RZ, RZ, 0x1 ;  /* 0x00000001ff027424 */ /* 0x000fc600078e00ff */
[----:B------:R0:W-:Y:S01]  /*f1590*/  STL.64 [R0+0x3a0], R178 ;  /* 0x0003a0b200007387 */ /* 0x0001e20000100a00 */
[----:B------:R-:W-:Y:S01]  /*f15a0*/  BSSY.RECONVERGENT B3, `(.L_x_5210) ;  /* 0x000001d000037945 */ /* 0x000fe20003800200 */
[----:B--2---:R-:W-:Y:S01]  /*f15b0*/  DFMA R152, -R152, R132, R190 ;  /* 0x000000849898722b */ /* 0x004fe200000001be */
[----:B---3--:R-:W1:Y:S07]  /*f15c0*/  MUFU.RCP64H R3, R175 ;  /* 0x000000af00037308 */ /* 0x008e6e0000001800 */
[----:B----4-:R-:W-:-:S08]  /*f15d0*/  DFMA R152, -R186, R122, R152 ;  /* 0x0000007aba98722b */ /* 0x010fd00000000198 */
        /* <DEDUP_REMOVED lines=25> */
.L_x_5211:
[----:B------:R-:W-:Y:S05]  /*f1770*/  BSYNC.RECONVERGENT B3 ;  /* 0x0000000000037941 */ /* 0x000fea0003800200 */
.L_x_5210:
[----:B------:R-:W2:Y:S04]  /*f1780*/  LDL.64 R174, [R1+0x8938] ;  /* 0x0089380001ae7983 */ /* 0x000ea80000100a00 */
[----:B------:R-:W3:Y:S04]  /*f1790*/  LDL.64 R152, [R1+0x8dd0] ;  /* 0x008dd00001987983 */ /* 0x000ee80000100a00 */
[----:B------:R-:W4:Y:S04]  /*f17a0*/  LDL.64 R184, [R1+0x8dd8] ;  /* 0x008dd80001b87983 */ /* 0x000f280000100a00 */
[----:B------:R-:W4:Y:S04]  /*f17b0*/  LDL.64 R182, [R1+0x91a0] ;  /* 0x0091a00001b67983 */ /* 0x000f280000100a00 */
[----:B------:R-:W4:Y:S04]  /*f17c0*/  LDL.64 R180, [R1+0x91a8] ;  /* 0x0091a80001b47983 */ /* 0x000f280000100a00 */
[----:B------:R-:W4:Y:S01]  /*f17d0*/  LDL.64 R166, [R1+0x99f8] ;  /* 0x0099f80001a67983 */ /* 0x000f220000100a00 */
[----:B------:R-:W-:-:S03]  /*f17e0*/  MOV R2, 0x1 ;  /* 0x0000000100027802 */ /* 0x000fc60000000f00 */
[----:B------:R0:W-:Y:S01]  /*f17f0*/  STL.64 [R0+0x398], R200 ;  /* 0x000398c800007387 */ /* 0x0001e20000100a00 */
[----:B------:R-:W-:Y:S01]  /*f1800*/  BSSY.RECONVERGENT B3, `(.L_x_5212) ;  /* 0x000001b000037945 */ /* 0x000fe20003800200 */
[----:B--2---:R-:W1:Y:S01]  /*f1810*/  MUFU.RCP64H R3, R175 ;  /* 0x000000af00037308 */ /* 0x004e620000001800 */
[----:B---3--:R-:W-:Y:S02]  /*f1820*/  DFMA R164, -R152, R122, R176 ;  /* 0x0000007a98a4722b */ /* 0x008fe400000001b0 */
[----:B-1----:R-:W-:-:S06]  /*f1830*/  DFMA R152, -R174, R2, 1 ;  /* 0x3ff00000ae98742b */ /* 0x002fcc0000000102 */
[----:B----4-:R-:W-:Y:S02]  /*f1840*/  DFMA R164, -R184, R120, R164 ;  /* 0x00000078b8a4722b */ /* 0x010fe400000001a4 */
        /* <DEDUP_REMOVED lines=22> */
.L_x_5213:
[----:B------:R-:W-:Y:S05]  /*f19b0*/  BSYNC.RECONVERGENT B3 ;  /* 0x0000000000037941 */ /* 0x000fea0003800200 */
.L_x_5212:
        /* <DEDUP_REMOVED lines=12> */
[----:B---3--:R-:W-:Y:S01]  /*f1a80*/  DFMA R174, -R166, R128, R174 ;  /* 0x00000080a6ae722b */ /* 0x008fe200000001ae */
[----:B----4-:R-:W1:Y:S01]  /*f1a90*/  MUFU.RCP64H R167, R177 ;  /* 0x000000b100a77308 */ /* 0x010e620000001800 */
        /* <DEDUP_REMOVED lines=26> */
.L_x_5215:
[----:B------:R-:W-:Y:S05]  /*f1c40*/  BSYNC.RECONVERGENT B3 ;  /* 0x0000000000037941 */ /* 0x000fea0003800200 */
.L_x_5214:
[----:B------:R-:W2:Y:S04]  /*f1c50*/  LDL.64 R166, [R1+0x99d0] ;  /* 0x0099d00001a67983 */ /* 0x000ea80000100a00 */
[----:B------:R-:W3:Y:S04]  /*f1c60*/  LDL.64 R184, [R1+0x99d8] ;  /* 0x0099d80001b87983 */ /* 0x000ee80000100a00 */
[----:B------:R0:W-:Y:S04]  /*f1c70*/  STL.64 [R0+0x388], R180 ;  /* 0x000388b400007387 */ /* 0x0001e80000100a00 */
[----:B------:R-:W4:Y:S04]  /*f1c80*/  LDL.64 R164, [R1+0x50e0] ;  /* 0x0050e00001a47983 */ /* 0x000f280000100a00 */
[----:B------:R-:W4:Y:S04]  /*f1c90*/  LDL.64 R2, [R1+0x50c8] ;  /* 0x0050c80001027983 */ /* 0x000f280000100a00 */
[----:B------:R-:W4:Y:S04]  /*f1ca0*/  LDL.64 R182, [R1+0x9898] ;  /* 0x0098980001b67983 */ /* 0x000f280000100a00 */
[----:B------:R-:W4:Y:S04]  /*f1cb0*/  LDL.64 R152, [R1+0x50f0] ;  /* 0x0050f00001987983 */ /* 0x000f280000100a00 */
[----:B------:R-:W4:Y:S04]  /*f1cc0*/  LDL.64 R176, [R1+0x9cf8] ;  /* 0x009cf80001b07983 */ /* 0x000f280000100a00 */
[----:B------:R-:W4:Y:S01]  /*f1cd0*/  LDL.LU.64 R174, [R1+0x8600] ;  /* 0x0086000001ae7983 */ /* 0x000f220000300a00 */
[----:B------:R-:W-:Y:S01]  /*f1ce0*/  BSSY.RECONVERGENT B3, `(.L_x_5216) ;  /* 0x000001d000037945 */ /* 0x000fe20003800200 */
[----:B--2---:R-:W-:-:S08]  /*f1cf0*/  DFMA R166, -R166, R178, R172 ;  /* 0x000000b2a6a6722b */ /* 0x004fd000000001ac */
[----:B---3--:R-:W-:-:S08]  /*f1d00*/  DFMA R166, -R184, R170, R166 ;  /* 0x000000aab8a6722b */ /* 0x008fd000000001a6 */
[----:B----4-:R-:W-:Y:S01]  /*f1d10*/  DFMA R166, -R164, R122, R166 ;  /* 0x0000007aa4a6722b */ /* 0x010fe200000001a6 */
[----:B------:R-:W1:Y:S01]  /*f1d20*/  MUFU.RCP64H R165, R3 ;  /* 0x0000000300a57308 */ /* 0x000e620000001800 */
[----:B------:R-:W-:-:S06]  /*f1d30*/  IMAD.MOV.U32 R164, RZ, RZ, 0x1 ;  /* 0x00000001ffa47424 */ /* 0x000fcc00078e00ff */
        /* <DEDUP_REMOVED lines=18> */
[----:B------:R-:W-:Y:S01]  /*f1e60*/  MOV R252, 0xf1e90 ;  /* 0x000f1e9000fc7802 */ /* 0x000fe20000000f00 */
[----:B------:R-:W-:-:S07]  /*f1e70*/  IMAD.MOV.U32 R251, RZ, RZ, R3 ;  /* 0x000000fffffb7224 */ /* 0x000fce00078e0003 */
[----:B-----5:R-:W-:Y:S05]  /*f1e80*/  CALL.REL.NOINC `($__internal_4_$__cuda_sm20_div_rn_f64_full) ;  /* 0x000001bc00d07944 */ /* 0x020fea0003c00000 */
[----:B------:R-:W-:Y:S01]  /*f1e90*/  MOV R194, R250 ;  /* 0x000000fa00c27202 */ /* 0x000fe20000000f00 */
[----:B------:R-:W-:-:S07]  /*f1ea0*/  IMAD.MOV.U32 R195, RZ, RZ, R251 ;  /* 0x000000ffffc37224 */ /* 0x000fce00078e00fb */
.L_x_5217:
[----:B------:R-:W-:Y:S05]  /*f1eb0*/  BSYNC.RECONVERGENT B3 ;  /* 0x0000000000037941 */ /* 0x000fea0003800200 */
.L_x_5216:
[----:B------:R0:W-:Y:S04]  /*f1ec0*/  STL.64 [R0+0x380], R194 ;  /* 0x000380c200007387 */ /* 0x0001e80000100a00 */
        /* <DEDUP_REMOVED lines=39> */
.L_x_5219:
[----:B------:R-:W-:Y:S05]  /*f2140*/  BSYNC.RECONVERGENT B3 ;  /* 0x0000000000037941 */ /* 0x000fea0003800200 */
.L_x_5218:
[----:B------:R0:W-:Y:S04]  /*f2150*/  STL.64 [R0+0x378], R182 ;  /* 0x000378b600007387 */ /* 0x0001e80000100a00 */
[----:B------:R-:W2:Y:S04]  /*f2160*/  LDL.LU.64 R186, [R1+0x8520] ;  /* 0x0085200001ba7983 */ /* 0x000ea80000300a00 */
[----:B------:R-:W3:Y:S04]  /*f2170*/  LDL.64 R172, [R1+0x8a68] ;  /* 0x008a680001ac7983 */ /* 0x000ee80000100a00 */
[----:B------:R-:W2:Y:S04]  /*f2180*/  LDL.64 R166, [R1+0x5040] ;  /* 0x0050400001a67983 */ /* 0x000ea80000100a00 */
[----:B------:R-:W4:Y:S04]  /*f2190*/  LDL.64 R184, [R1+0x99f0] ;  /* 0x0099f00001b87983 */ /* 0x000f280000100a00 */
[----:B------:R-:W4:Y:S04]  /*f21a0*/  LDL.64 R152, [R1+0x5050] ;  /* 0x0050500001987983 */ /* 0x000f280000100a00 */
[----:B------:R-:W4:Y:S04]  /*f21b0*/  LDL.64 R176, [R1+0x9db8] ;  /* 0x009db80001b07983 */ /* 0x000f280000100a00 */
[----:B------:R-:W4:Y:S04]  /*f21c0*/  LDL.64 R2, [R1+0x5060] ;  /* 0x0050600001027983 */ /* 0x000f280000100a00 */
[----:B------:R-:W4:Y:S01]  /*f21d0*/  LDL.64 R174, [R1+0x99e8] ;  /* 0x0099e80001ae7983 */ /* 0x000f220000100a00 */
[----:B------:R-:W-:Y:S01]  /*f21e0*/  MOV R164, 0x1 ;  /* 0x0000000100a47802 */ /* 0x000fe20000000f00 */
[----:B------:R-:W-:Y:S01]  /*f21f0*/  BSSY.RECONVERGENT B3, `(.L_x_5220) ;  /* 0x000001c000037945 */ /* 0x000fe20003800200 */
[----:B---3--:R-:W1:Y:S01]  /*f2200*/  MUFU.RCP64H R165, R173 ;  /* 0x000000ad00a57308 */ /* 0x008e620000001800 */
[----:B--2---:R-:W-:-:S08]  /*f2210*/  DFMA R166, -R166, R132, R186 ;  /* 0x00000084a6a6722b */ /* 0x004fd000000001ba */
        /* <DEDUP_REMOVED lines=25> */
.L_x_5221:
[----:B------:R-:W-:Y:S05]  /*f23b0*/  BSYNC.RECONVERGENT B3 ;  /* 0x0000000000037941 */ /* 0x000fea0003800200 */
.L_x_5220:
[----:B------:R0:W-:Y:S04]  /*f23c0*/  STL.64 [R0+0x370], R204 ;  /* 0x000370cc00007387 */ /* 0x0001e80000100a00 */
[----:B------:R-:W2:Y:S04]  /*f23d0*/  LDL.LU.64 R172, [R1+0x84f8] ;  /* 0x0084f80001ac7983 */ /* 0x000ea80000300a00 */
[----:B------:R-:W2:Y:S04]  /*f23e0*/  LDL.128 R164, [R1+0x4fe0] ;  /* 0x004fe00001a47983 */ /* 0x000ea80000100c00 */
[----:B------:R-:W3:Y:S04]  /*f23f0*/  LDL.64 R184, [R1+0x9d60] ;  /* 0x009d600001b87983 */ /* 0x000ee80000100a00 */
[----:B------:R-:W4:Y:S04]  /*f2400*/  LDL.64 R152, [R1+0x4ff8] ;  /* 0x004ff80001987983 */ /* 0x000f280000100a00 */
[----:B------:R-:W4:Y:S04]  /*f2410*/  LDL.64 R176, [R1+0x9c40] ;  /* 0x009c400001b07983 */ /* 0x000f280000100a00 */
[----:B------:R-:W4:Y:S04]  /*f2420*/  LDL.64 R2, [R1+0x5008] ;  /* 0x0050080001027983 */ /* 0x000f280000100a00 */
[----:B------:R-:W4:Y:S01]  /*f2430*/  LDL.64 R174, [R1+0x9af8] ;  /* 0x009af80001ae7983 */ /* 0x000f220000100a00 */
        /* <DEDUP_REMOVED lines=29> */
.L_x_5223:
[----:B------:R-:W-:Y:S05]  /*f2610*/  BSYNC.RECONVERGENT B3 ;  /* 0x0000000000037941 */ /* 0x000fea0003800200 */
.L_x_5222:
        /* <DEDUP_REMOVED lines=14> */
[----:B--2---:R-:W-:-:S08]  /*f2700*/  DFMA R172, R172, -R176, R198 ;  /* 0x800000b0acac722b */ /* 0x004fd000000000c6 */
[----:B---3--:R-:W-:-:S08]  /*f2710*/  DFMA R172, -R196, R180, R172 ;  /* 0x000000b4c4ac722b */ /* 0x008fd000000001ac */
[----:B----4-:R-:W-:-:S08]  /*f2720*/  DFMA R166, -R166, R200, R172 ;  /* 0x000000c8a6a6722b */ /* 0x010fd000000001ac */
[----:B------:R-:W-:-:S08]  /*f2730*/  DFMA R166, -R192, R132, R166 ;  /* 0x00000084c0a6722b */ /* 0x000fd000000001a6 */
[----:B------:R-:W-:Y:S01]  /*f2740*/  DFMA R166, -R164, R128, R166 ;  /* 0x00000080a4a6722b */ /* 0x000fe200000001a6 */
[----:B------:R-:W1:Y:S01]  /*f2750*/  MUFU.RCP64H R165, R175 ;  /* 0x000000af00a57308 */ /* 0x000e620000001800 */
        /* <DEDUP_REMOVED lines=26> */
.L_x_5225:
[----:B------:R-:W-:Y:S05]  /*f2900*/  BSYNC.RECONVERGENT B3 ;  /* 0x0000000000037941 */ /* 0x000fea0003800200 */
.L_x_5224:
        /* <DEDUP_REMOVED lines=31> */
.L_x_5227:
[----:B------:R-:W-:Y:S05]  /*f2b00*/  BSYNC.RECONVERGENT B3 ;  /* 0x0000000000037941 */ /* 0x000fea0003800200 */
.L_x_5226:
[----:B------:R-:W2:Y:S04]  /*f2b10*/  LDL.64 R164, [R1+0x88f0] ;  /* 0x0088f00001a47983 */ /* 0x000ea80000100a00 */
[----:B------:R-:W3:Y:S04]  /*f2b20*/  LDL.64 R174, [R1+0x88f8] ;  /* 0x0088f80001ae7983 */ /* 0x000ee80000100a00 */
[----:B------:R-:W4:Y:S04]  /*f2b30*/  LDL.64 R166, [R1+0x8e10] ;  /* 0x008e100001a67983 */ /* 0x000f280000100a00 */
        /* <DEDUP_REMOVED lines=28> */
.L_x_5229:
[----:B------:R-:W-:Y:S05]  /*f2d00*/  BSYNC.RECONVERGENT B3 ;  /* 0x0000000000037941 */ /* 0x000fea0003800200 */
.L_x_5228:
[----:B------:R-:W2:Y:S04]  /*f2d10*/  LDL.64 R162, [R1+0x8900] ;  /* 0x0089000001a27983 */ /* 0x000ea80000100a00 */
[----:B------:R-:W3:Y:S04]  /*f2d20*/  LDL.64 R152, [R1+0x8908] ;  /* 0x0089080001987983 */ /* 0x000ee80000100a00 */
[----:B------:R-:W4:Y:S04]  /*f2d30*/  LDL.64 R174, [R1+0x8f30] ;  /* 0x008f300001ae7983 */ /* 0x000f280000100a00 */
[----:B------:R-:W4:Y:S04]  /*f2d40*/  LDL.64 R166, [R1+0x8f38] ;  /* 0x008f380001a67983 */ /* 0x000f280000100a00 */
[----:B------:R-:W4:Y:S04]  /*f2d50*/  LDL.64 R164, [R1+0x9410] ;  /* 0x0094100001a47983 */ /* 0x000f280000100a00 */
[----:B------:R-:W4:Y:S01]  /*f2d60*/  LDL.64 R160, [R1+0x9418] ;  /* 0x0094180001a07983 */ /* 0x000f220000100a00 */
[----:B------:R-:W-:-:S03]  /*f2d70*/  IMAD.MOV.U32 R2, RZ, RZ, 0x1 ;  /* 0x00000001ff027424 */ /* 0x000fc600078e00ff */
        /* <DEDUP_REMOVED lines=28> */
.L_x_5231:
[----:B------:R-:W-:Y:S05]  /*f2f40*/  BSYNC.RECONVERGENT B3 ;  /* 0x0000000000037941 */ /* 0x000fea0003800200 */
.L_x_5230:
        /* <DEDUP_REMOVED lines=35> */
.L_x_5233:
[----:B------:R-:W-:Y:S05]  /*f3180*/  BSYNC.RECONVERGENT B3 ;  /* 0x0000000000037941 */ /* 0x000fea0003800200 */
.L_x_5232:
[----:B------:R-:W2:Y:S04]  /*f3190*/  LDL.64 R160, [R1+0x8a38] ;  /* 0x008a380001a07983 */ /* 0x000ea80000100a00 */
[----:B------:R-:W3:Y:S04]  /*f31a0*/  LDL.64 R166, [R1+0x9c10] ;  /* 0x009c100001a67983 */ /* 0x000ee80000100a00 */
        /* <DEDUP_REMOVED lines=20> */
[----:B0-----:R-:W-:-:S05]  /*f32f0*/  FFMA R2, RZ, R161, R203 ;  /* 0x000000a1ff027223 */ /* 0x001fca00000000cb */
        /* <DEDUP_REMOVED lines=10> */
.L_x_5235:
[----:B------:R-:W-:Y:S05]  /*f33a0*/  BSYNC.RECONVERGENT B3 ;  /* 0x0000000000037941 */ /* 0x000fea0003800200 */
.L_x_5234:
[----:B------:R-:W2:Y:S04]  /*f33b0*/  LDL.64 R158, [R1+0x8920] ;  /* 0x00892000019e7983 */ /* 0x000ea80000100a00 */
[----:B------:R0:W-:Y:S04]  /*f33c0*/  STL.64 [R0+0x338], R202 ;  /* 0x000338ca00007387 */ /* 0x0001e80000100a00 */
[----:B------:R-:W3:Y:S04]  /*f33d0*/  LDL.LU.64 R156, [R1+0x84d8] ;  /* 0x0084d800019c7983 */ /* 0x000ee80000300a00 */
[----:B------:R-:W3:Y:S04]  /*f33e0*/  LDL.64 R154, [R1+0x4e68] ;  /* 0x004e6800019a7983 */ /* 0x000ee80000100a00 */
[----:B------:R-:W4:Y:S04]  /*f33f0*/  LDL.64 R162, [R1+0x9bd0] ;  /* 0x009bd00001a27983 */ /* 0x000f280000100a00 */
[----:B------:R-:W4:Y:S04]  /*f3400*/  LDL.64 R2, [R1+0x4e78] ;  /* 0x004e780001027983 */ /* 0x000f280000100a00 */
[----:B------:R-:W4:Y:S01]  /*f3410*/  LDL.64 R160, [R1+0x8a30] ;  /* 0x008a300001a07983 */ /* 0x000f220000100a00 */
[----:B------:R-:W-:Y:S01]  /*f3420*/  IMAD.MOV.U32 R152, RZ, RZ, 0x1 ;  /* 0x00000001ff987424 */ /* 0x000fe200078e00ff */
[----:B------:R-:W-:Y:S01]  /*f3430*/  BSSY.RECONVERGENT B3, `(.L_x_5236) ;  /* 0x000001a000037945 */ /* 0x000fe20003800200 */
[----:B--2---:R-:W1:Y:S01]  /*f3440*/  MUFU.RCP64H R153, R159 ;  /* 0x0000009f00997308 */ /* 0x004e620000001800 */
[----:B---3--:R-:W-:-:S03]  /*f3450*/  DFMA R154, -R154, R128, R156 ;  /* 0x000000809a9a722b */ /* 0x008fc6000000019c */
[----:B-1----:R-:W-:-:S08]  /*f3460*/  DFMA R156, -R158, R152, 1 ;  /* 0x3ff000009e9c742b */ /* 0x002fd00000000198 */
[----:B------:R-:W-:Y:S02]  /*f3470*/  DFMA R156, R156, R156, R156 ;  /* 0x0000009c9c9c722b */ /* 0x000fe4000000009c */
[----:B----4-:R-:W-:-:S06]  /*f3480*/  DFMA R154, -R162, R122, R154 ;  /* 0x0000007aa29a722b */ /* 0x010fcc000000019a */
        /* <DEDUP_REMOVED lines=20> */
.L_x_5237:
[----:B------:R-:W-:Y:S05]  /*f35d0*/  BSYNC.RECONVERGENT B3 ;  /* 0x0000000000037941 */ /* 0x000fea0003800200 */
.L_x_5236:
        /* <DEDUP_REMOVED lines=12> */
[----:B--2---:R-:W-:-:S03]  /*f36a0*/  DFMA R2, -R2, R184, R156 ;  /* 0x000000b80202722b */ /* 0x004fc6000000019c */
[----:B------:R-:W2:Y:S05]  /*f36b0*/  LDL.64 R156, [R1+0x9a18] ;  /* 0x009a1800019c7983 */ /* 0x000eaa0000100a00 */
[----:B---3--:R-:W-:-:S08]  /*f36c0*/  DFMA R2, -R198, R208, R2 ;  /* 0x000000d0c602722b */ /* 0x008fd00000000102 */
[----:B----4-:R-:W-:-:S08]  /*f36d0*/  DFMA R2, -R196, R178, R2 ;  /* 0x000000b2c402722b */ /* 0x010fd00000000102 */
[----:B------:R-:W-:-:S08]  /*f36e0*/  DFMA R2, -R174, R218, R2 ;  /* 0x000000daae02722b */ /* 0x000fd00000000102 */
        /* <DEDUP_REMOVED lines=8> */
[----:B------:R-:W-:Y:S02]  /*f3770*/  DFMA R152, R2, R152, R2 ;  /* 0x000000980298722b */ /* 0x000fe40000000002 */
[----:B------:R-:W-:-:S06]  /*f3780*/  DFMA R2, -R162, R72, R154 ;  /* 0x00000048a202722b */ /* 0x000fcc000000019a */
[----:B------:R-:W-:Y:S02]  /*f3790*/  DFMA R154, -R158, R152, 1 ;  /* 0x3ff000009e9a742b */ /* 0x000fe40000000198 */
[----:B------:R-:W-:-:S06]  /*f37a0*/  DFMA R2, -R160, R32, R2 ;  /* 0x00000020a002722b */ /* 0x000fcc0000000102 */
        /* <DEDUP_REMOVED lines=19> */
[----:B------:R-:W-:-:S05]  /*f38e0*/  MOV R3, R251 ;  /* 0x000000fb00037202 */ /* 0x000fca0000000f00 */
[----:B------:R0:W-:Y:S02]  /*f38f0*/  STL.64 [R1+0x8428], R2 ;  /* 0x0084280201007387 */ /* 0x0001e40000100a00 */
.L_x_5239:
[----:B------:R-:W-:Y:S05]  /*f3900*/  BSYNC.RECONVERGENT B3 ;  /* 0x0000000000037941 */ /* 0x000fea0003800200 */
.L_x_5238:
[----:B------:R-:W2:Y:S04]  /*f3910*/  LDL.64 R152, [R1+0x8428] ;  /* 0x0084280001987983 */ /* 0x000ea80000100a00 */
[----:B0-----:R-:W3:Y:S04]  /*f3920*/  LDL.LU.64 R2, [R1+0x8570] ;  /* 0x0085700001027983 */ /* 0x001ee80000300a00 */
[----:B------:R-:W4:Y:S04]  /*f3930*/  LDL.64 R174, [R1+0x8568] ;  /* 0x0085680001ae7983 */ /* 0x000f280000100a00 */
[----:B------:R-:W4:Y:S04]  /*f3940*/  LDL.LU.64 R196, [R1+0x8610] ;  /* 0x0086100001c47983 */ /* 0x000f280000300a00 */
[----:B--2---:R0:W-:Y:S04]  /*f3950*/  STL.64 [R0+0x328], R152 ;  /* 0x0003289800007387 */ /* 0x0041e80000100a00 */
[----:B------:R-:W2:Y:S04]  /*f3960*/  LDL.128 R164, [R1+0x4da0] ;  /* 0x004da00001a47983 */ /* 0x000ea80000100c00 */
[----:B------:R-:W4:Y:S04]  /*f3970*/  LDL.128 R160, [R1+0x4db0] ;  /* 0x004db00001a07983 */ /* 0x000f280000100c00 */
[----:B0-----:R-:W3:Y:S04]  /*f3980*/  LDL.128 R152, [R1+0x4d90] ;  /* 0x004d900001987983 */ /* 0x001ee80000100c00 */
[----:B------:R-:W4:Y:S01]  /*f3990*/  LDL.128 R156, [R1+0x4dc0] ;  /* 0x004dc000019c7983 */ /* 0x000f220000100c00 */
[----:B---3--:R-:W-:-:S08]  /*f39a0*/  DFMA R2, -R152, R184, R2 ;  /* 0x000000b89802722b */ /* 0x008fd00000000102 */
[----:B------:R-:W-:Y:S01]  /*f39b0*/  DFMA R2, -R154, R194, R2 ;  /* 0x000000c29a02722b */ /* 0x000fe20000000102 */
[----:B------:R-:W3:Y:S07]  /*f39c0*/  LDL.128 R152, [R1+0x4dd0] ;  /* 0x004dd00001987983 */ /* 0x000eee0000100c00 */
[----:B--2---:R-:W-:-:S08]  /*f39d0*/  DFMA R2, -R164, R178, R2 ;  /* 0x000000b2a402722b */ /* 0x004fd00000000102 */
[----:B------:R-:W-:-:S08]  /*f39e0*/  DFMA R2, -R166, R206, R2 ;  /* 0x000000cea602722b */ /* 0x000fd00000000102 */
[----:B----4-:R-:W-:-:S08]  /*f39f0*/  DFMA R2, -R160, R170, R2 ;  /* 0x000000aaa002722b */ /* 0x010fd00000000102 */
[----:B------:R-:W-:-:S08]  /*f3a00*/  DFMA R2, -R162, R122, R2 ;  /* 0x0000007aa202722b */ /* 0x000fd00000000102 */
[----:B------:R-:W-:Y:S01]  /*f3a10*/  DFMA R2, -R156, R120, R2 ;  /* 0x000000789c02722b */ /* 0x000fe20000000102 */
[----:B------:R-:W0:Y:S01]  /*f3a20*/  MUFU.RCP64H R157, R175 ;  /* 0x000000af009d7308 */ /* 0x000e220000001800 */
[----:B------:R-:W-:-:S06]  /*f3a30*/  IMAD.MOV.U32 R156, RZ, RZ, 0x1 ;  /* 0x00000001ff9c7424 */ /* 0x000fcc00078e00ff */
[----:B------:R-:W-:Y:S01]  /*f3a40*/  DFMA R2, -R158, R136, R2 ;  /* 0x000000889e02722b */ /* 0x000fe20000000102 */
[----:B------:R-:W-:Y:S07]  /*f3a50*/  BSSY.RECONVERGENT B3, `(.L_x_5240) ;  /* 0x0000018000037945 */ /* 0x000fee0003800200 */
[----:B---3--:R-:W-:Y:S02]  /*f3a60*/  DFMA R2, -R152, R140, R2 ;  /* 0x0000008c9802722b */ /* 0x008fe40000000102 */
[----:B0-----:R-:W-:-:S08]  /*f3a70*/  DFMA R152, -R174, R156, 1 ;  /* 0x3ff00000ae98742b */ /* 0x001fd0000000019c */
        /* <DEDUP_REMOVED lines=21> */
.L_x_5241:
[----:B------:R-:W-:Y:S05]  /*f3bd0*/  BSYNC.RECONVERGENT B3 ;  /* 0x0000000000037941 */ /* 0x000fea0003800200 */
.L_x_5240:
        /* <DEDUP_REMOVED lines=38> */
.L_x_5243:
[----:B------:R-:W-:Y:S05]  /*f3e40*/  BSYNC.RECONVERGENT B3 ;  /* 0x0000000000037941 */ /* 0x000fea0003800200 */
.L_x_5242:
[----:B------:R-:W2:Y:S04]  /*f3e50*/  LDL.64 R156, [R1+0x8ae8] ;  /* 0x008ae800019c7983 */ /* 0x000ea80000100a00 */
[----:B------:R-:W3:Y:S04]  /*f3e60*/  LDL.64 R162, [R1+0x98e0] ;  /* 0x0098e00001a27983 */ /* 0x000ee80000100a00 */
[----:B------:R0:W-:Y:S04]  /*f3e70*/  STL.64 [R0+0x318], R212 ;  /* 0x000318d400007387 */ /* 0x0001e80000100a00 */
[----:B------:R-:W4:Y:S04]  /*f3e80*/  LDL.64 R154, [R1+0x4d18] ;  /* 0x004d1800019a7983 */ /* 0x000f280000100a00 */
[----:B------:R-:W4:Y:S04]  /*f3e90*/  LDL.64 R160, [R1+0x98d8] ;  /* 0x0098d80001a07983 */ /* 0x000f280000100a00 */
[----:B------:R-:W4:Y:S04]  /*f3ea0*/  LDL.64 R2, [R1+0x4d28] ;  /* 0x004d280001027983 */ /* 0x000f280000100a00 */
[----:B------:R-:W4:Y:S01]  /*f3eb0*/  LDL.64 R158, [R1+0x98d0] ;  /* 0x0098d000019e7983 */ /* 0x000f220000100a00 */
[----:B------:R-:W-:Y:S01]  /*f3ec0*/  MOV R152, 0x1 ;  /* 0x0000000100987802 */ /* 0x000fe20000000f00 */
        /* <DEDUP_REMOVED lines=27> */
.L_x_5245:
[----:B------:R-:W-:Y:S05]  /*f4080*/  BSYNC.RECONVERGENT B3 ;  /* 0x0000000000037941 */ /* 0x000fea0003800200 */
.L_x_5244:
[----:B------:R-:W2:Y:S04]  /*f4090*/  LDL.64 R152, [R1+0x8c60] ;  /* 0x008c600001987983 */ /* 0x000ea80000100a00 */
[----:B------:R-:W3:Y:S04]  /*f40a0*/  LDL.64 R154, [R1+0x8a60] ;  /* 0x008a6000019a7983 */ /* 0x000ee80000100a00 */
[----:B------:R-:W4:Y:S04]  /*f40b0*/  LDL.64 R162, [R1+0x8c68] ;  /* 0x008c680001a27983 */ /* 0x000f280000100a00 */
[----:B------:R0:W-:Y:S04]  /*f40c0*/  STL.64 [R0+0x310], R216 ;  /* 0x000310d800007387 */ /* 0x0001e80000100a00 */
[----:B------:R-:W4:Y:S04]  /*f40d0*/  LDL.64 R144, [R1+0x4ce0] ;  /* 0x004ce00001907983 */ /* 0x000f280000100a00 */
[----:B------:R-:W4:Y:S04]  /*f40e0*/  LDL.64 R160, [R1+0x98f0] ;  /* 0x0098f00001a07983 */ /* 0x000f280000100a00 */
[----:B------:R-:W4:Y:S04]  /*f40f0*/  LDL.64 R158, [R1+0x9a80] ;  /* 0x009a8000019e7983 */ /* 0x000f280000100a00 */
[----:B------:R-:W4:Y:S04]  /*f4100*/  LDL.64 R156, [R1+0x9a88] ;  /* 0x009a8800019c7983 */ /* 0x000f280000100a00 */
[----:B------:R-:W4:Y:S01]  /*f4110*/  LDL.64 R2, [R1+0x4d00] ;  /* 0x004d000001027983 */ /* 0x000f220000100a00 */
[----:B------:R-:W-:Y:S01]  /*f4120*/  BSSY.RECONVERGENT B3, `(.L_x_5246) ;  /* 0x0000020000037945 */ /* 0x000fe20003800200 */
[----:B--2---:R-:W-:Y:S01]  /*f4130*/  DFMA R152, R152, -R216, R142 ;  /* 0x800000d89898722b */ /* 0x004fe2000000008e */
[----:B---3--:R-:W1:Y:S01]  /*f4140*/  MUFU.RCP64H R143, R155 ;  /* 0x0000009b008f7308 */ /* 0x008e620000001800 */
[----:B------:R-:W-:-:S06]  /*f4150*/  IMAD.MOV.U32 R142, RZ, RZ, 0x1 ;  /* 0x00000001ff8e7424 */ /* 0x000fcc00078e00ff */
        /* <DEDUP_REMOVED lines=26> */
[----:B------:R-:W-:-:S05]  /*f4300*/  IMAD.MOV.U32 R3, RZ, RZ, R251 ;  /* 0x000000ffff037224 */ /* 0x000fca00078e00fb */
[----:B------:R0:W-:Y:S02]  /*f4310*/  STL.64 [R1+0x8420], R2 ;  /* 0x0084200201007387 */ /* 0x0001e40000100a00 */
.L_x_5247:
[----:B------:R-:W-:Y:S05]  /*f4320*/  BSYNC.RECONVERGENT B3 ;  /* 0x0000000000037941 */ /* 0x000fea0003800200 */
.L_x_5246:
[----:B0-----:R-:W2:Y:S04]  /*f4330*/  LDL.64 R2, [R1+0x8420] ;  /* 0x0084200001027983 */ /* 0x001ea80000100a00 */
[----:B------:R-:W3:Y:S04]  /*f4340*/  LDL.LU.64 R174, [R1+0x8580] ;  /* 0x0085800001ae7983 */ /* 0x000ee80000300a00 */
        /* <DEDUP_REMOVED lines=8> */
[----:B--2---:R0:W-:Y:S04]  /*f43d0*/  STL.64 [R0+0x308], R2 ;  /* 0x0003080200007387 */ /* 0x0041e80000100a00 */
[----:B------:R-:W2:Y:S04]  /*f43e0*/  LDL.64 R152, [R1+0x4c80] ;  /* 0x004c800001987983 */ /* 0x000ea80000100a00 */
[----:B------:R-:W4:Y:S04]  /*f43f0*/  LDL.64 R142, [R1+0x4cc0] ;  /* 0x004cc000018e7983 */ /* 0x000f280000100a00 */
[----:B0-----:R-:W4:Y:S01]  /*f4400*/  LDL.64 R2, [R1+0x4ca0] ;  /* 0x004ca00001027983 */ /* 0x001f220000100a00 */
[----:B---3--:R-:W-:Y:S01]  /*f4410*/  DFMA R144, -R144, R186, R174 ;  /* 0x000000ba9090722b */ /* 0x008fe200000001ae */
[----:B------:R-:W-:Y:S07]  /*f4420*/  BSSY.RECONVERGENT B3, `(.L_x_5248) ;  /* 0x0000020000037945 */ /* 0x000fee0003800200 */
[----:B--2---:R-:W-:-:S08]  /*f4430*/  DFMA R144, -R152, R172, R144 ;  /* 0x000000ac9890722b */ /* 0x004fd00000000190 */
[----:B----4-:R-:W-:-:S08]  /*f4440*/  DFMA R144, -R166, R176, R144 ;  /* 0x000000b0a690722b */ /* 0x010fd00000000190 */
[----:B------:R-:W-:Y:S02]  /*f4450*/  DFMA R152, -R164, R204, R144 ;  /* 0x000000cca498722b */ /* 0x000fe40000000190 */
[----:B------:R-:W0:Y:S01]  /*f4460*/  MUFU.RCP64H R145, R155 ;  /* 0x0000009b00917308 */ /* 0x000e220000001800 */
[----:B------:R-:W-:-:S05]  /*f4470*/  IMAD.MOV.U32 R144, RZ, RZ, 0x1 ;  /* 0x00000001ff907424 */ /* 0x000fca00078e00ff */
[----:B------:R-:W-:-:S08]  /*f4480*/  DFMA R152, -R162, R180, R152 ;  /* 0x000000b4a298722b */ /* 0x000fd00000000198 */
        /* <DEDUP_REMOVED lines=25> */
.L_x_5249:
[----:B------:R-:W-:Y:S05]  /*f4620*/  BSYNC.RECONVERGENT B3 ;  /* 0x0000000000037941 */ /* 0x000fea0003800200 */
.L_x_5248:
[----:B------:R0:W-:Y:S04]  /*f4630*/  STL.64 [R0+0x300], R2 ;  /* 0x0003000200007387 */ /* 0x0001e80000100a00 */
[----:B------:R-:W0:Y:S04]  /*f4640*/  LDL.LU.64 R144, [R1+0x85f0] ;  /* 0x0085f00001907983 */ /* 0x000e280000300a00 */
[----:B------:R-:W0:Y:S04]  /*f4650*/  LDL.128 R152, [R1+0x4bb0] ;  /* 0x004bb00001987983 */ /* 0x000e280000100c00 */
[----:B------:R-:W2:Y:S04]  /*f4660*/  LDL.128 R160, [R1+0x4bc0] ;  /* 0x004bc00001a07983 */ /* 0x000ea80000100c00 */
[----:B------:R-:W3:Y:S04]  /*f4670*/  LDL.128 R156, [R1+0x4bd0] ;  /* 0x004bd000019c7983 */ /* 0x000ee80000100c00 */
[----:B------:R-:W4:Y:S04]  /*f4680*/  LDL.128 R164, [R1+0x4be0] ;  /* 0x004be00001a47983 */ /* 0x000f280000100c00 */
[----:B------:R-:W4:Y:S04]  /*f4690*/  LDL.128 R172, [R1+0x4c10] ;  /* 0x004c100001ac7983 */ /* 0x000f280000100c00 */
[----:B------:R-:W4:Y:S01]  /*f46a0*/  LDL.LU.64 R196, [R1+0x8620] ;  /* 0x0086200001c47983 */ /* 0x000f220000300a00 */
[----:B0-----:R-:W-:-:S08]  /*f46b0*/  DFMA R2, R154, -R2, R144 ;  /* 0x800000029a02722b */ /* 0x001fd00000000090 */
        /* <DEDUP_REMOVED lines=15> */
[----:B------:R-:W-:Y:S01]  /*f47b0*/  DFMA R2, -R172, R128, R2 ;  /* 0x00000080ac02722b */ /* 0x000fe20000000102 */
[----:B------:R-:W0:Y:S07]  /*f47c0*/  MUFU.RCP64H R143, R153 ;  /* 0x00000099008f7308 */ /* 0x000e2e0000001800 */
[----:B------:R-:W-:-:S08]  /*f47d0*/  DFMA R2, -R174, R122, R2 ;  /* 0x0000007aae02722b */ /* 0x000fd00000000102 */
[----:B----4-:R-:W-:Y:S01]  /*f47e0*/  DFMA R2, -R164, R120, R2 ;  /* 0x00000078a402722b */ /* 0x010fe20000000102 */
[----:B------:R-:W-:-:S07]  /*f47f0*/  MOV R142, 0x1 ;  /* 0x00000001008e7802 */ /* 0x000fce0000000f00 */
[----:B------:R-:W-:Y:S02]  /*f4800*/  DFMA R2, -R166, R136, R2 ;  /* 0x00000088a602722b */ /* 0x000fe40000000102 */
[----:B0-----:R-:W-:-:S08]  /*f4810*/  DFMA R144, -R152, R142, 1 ;  /* 0x3ff000009890742b */ /* 0x001fd0000000018e */
[----:B------:R-:W-:-:S08]  /*f4820*/  DFMA R144, R144, R144, R144 ;  /* 0x000000909090722b */ /* 0x000fd00000000090 */
[----:B------:R-:W-:-:S08]  /*f4830*/  DFMA R142, R142, R144, R142 ;  /* 0x000000908e8e722b */ /* 0x000fd0000000008e */
[----:B------:R-:W-:-:S08]  /*f4840*/  DFMA R144, -R152, R142, 1 ;  /* 0x3ff000009890742b */ /* 0x000fd0000000018e */
[----:B------:R-:W-:Y:S01]  /*f4850*/  DFMA R142, R142, R144, R142 ;  /* 0x000000908e8e722b */ /* 0x000fe2000000008e */
[----:B------:R-:W-:Y:S01]  /*f4860*/  BSSY.RECONVERGENT B3, `(.L_x_5250) ;  /* 0x0000015000037945 */ /* 0x000fe20003800200 */
[----:B--2---:R-:W-:-:S08]  /*f4870*/  DFMA R2, -R160, R150, R2 ;  /* 0x00000096a002722b */ /* 0x004fd00000000102 */
[----:B------:R-:W-:-:S08]  /*f4880*/  DFMA R2, -R162, R118, R2 ;  /* 0x00000076a202722b */ /* 0x000fd00000000102 */
[----:B---3--:R-:W-:-:S08]  /*f4890*/  DFMA R2, -R156, R72, R2 ;  /* 0x000000489c02722b */ /* 0x008fd00000000102 */
        /* <DEDUP_REMOVED lines=17> */
.L_x_5251:
[----:B------:R-:W-:Y:S05]  /*f49b0*/  BSYNC.RECONVERGENT B3 ;  /* 0x0000000000037941 */ /* 0x000fea0003800200 */
.L_x_5250:
[----:B------:R-:W2:Y:S04]  /*f49c0*/  LDL.64 R154, [R1+0x8578] ;  /* 0x00857800019a7983 */ /* 0x000ea80000100a00 */
[----:B------:R-:W3:Y:S04]  /*f49d0*/  LDL.LU.64 R158, [R1+0x8528] ;  /* 0x00852800019e7983 */ /* 0x000ee80000300a00 */
[----:B------:R-:W3:Y:S04]  /*f49e0*/  LDL.64 R152, [R1+0x9c90] ;  /* 0x009c900001987983 */ /* 0x000ee80000100a00 */
[----:B------:R0:W-:Y:S04]  /*f49f0*/  STL.64 [R0+0x2f8], R142 ;  /* 0x0002f88e00007387 */ /* 0x0001e80000100a00 */
[----:B------:R-:W4:Y:S04]  /*f4a00*/  LDL.64 R144, [R1+0x4b78] ;  /* 0x004b780001907983 */ /* 0x000f280000100a00 */
[----:B------:R-:W4:Y:S04]  /*f4a10*/  LDL.64 R156, [R1+0x9c50] ;  /* 0x009c5000019c7983 */ /* 0x000f280000100a00 */
[----:B------:R-:W4:Y:S01]  /*f4a20*/  LDL.64 R2, [R1+0x4b88] ;  /* 0x004b880001027983 */ /* 0x000f220000100a00 */
[----:B0-----:R-:W-:Y:S01]  /*f4a30*/  IMAD.MOV.U32 R142, RZ, RZ, 0x1 ;  /* 0x00000001ff8e7424 */ /* 0x001fe200078e00ff */
[----:B------:R-:W-:Y:S01]  /*f4a40*/  BSSY.RECONVERGENT B3, `(.L_x_5252) ;  /* 0x000001a000037945 */ /* 0x000fe20003800200 */
[----:B--2---:R-:W0:Y:S01]  /*f4a50*/  MUFU.RCP64H R143, R155 ;  /* 0x0000009b008f7308 */ /* 0x004e220000001800 */
[----:B---3--:R-:W-:-:S08]  /*f4a60*/  DFMA R152, -R152, R128, R158 ;  /* 0x000000809898722b */ /* 0x008fd0000000019e */
[----:B----4-:R-:W-:Y:S02]  /*f4a70*/  DFMA R144, -R144, R122, R152 ;  /* 0x0000007a9090722b */ /* 0x010fe40000000198 */
        /* <DEDUP_REMOVED lines=22> */
.L_x_5253:
[----:B------:R-:W-:Y:S05]  /*f4be0*/  BSYNC.RECONVERGENT B3 ;  /* 0x0000000000037941 */ /* 0x000fea0003800200 */
.L_x_5252:
        /* <DEDUP_REMOVED lines=34> */
.L_x_5255:
[----:B------:R-:W-:Y:S05]  /*f4e10*/  BSYNC.RECONVERGENT B3 ;  /* 0x0000000000037941 */ /* 0x000fea0003800200 */
.L_x_5254:
[----:B------:R0:W-:Y:S04]  /*f4e20*/  STL.64 [R0+0x2e8], R142 ;  /* 0x0002e88e00007387 */ /* 0x0001e80000100a00 */
[----:B------:R-:W2:Y:S04]  /*f4e30*/  LDL.LU.64 R152, [R1+0x8550] ;  /* 0x0085500001987983 */ /* 0x000ea80000300a00 */
[----:B------:R-:W2:Y:S04]  /*f4e40*/  LDL.64 R2, [R1+0x4af0] ;  /* 0x004af00001027983 */ /* 0x000ea80000100a00 */
[----:B------:R-:W3:Y:S04]  /*f4e50*/  LDL.64 R156, [R1+0x8a88] ;  /* 0x008a8800019c7983 */ /* 0x000ee80000100a00 */
[----:B------:R-:W4:Y:S04]  /*f4e60*/  LDL.64 R160, [R1+0x9d88] ;  /* 0x009d880001a07983 */ /* 0x000f280000100a00 */
[----:B------:R-:W4:Y:S04]  /*f4e70*/  LDL.64 R144, [R1+0x4b00] ;  /* 0x004b000001907983 */ /* 0x000f280000100a00 */
[----:B------:R-:W4:Y:S04]  /*f4e80*/  LDL.64 R158, [R1+0x9c08] ;  /* 0x009c0800019e7983 */ /* 0x000f280000100a00 */
[----:B------:R-:W4:Y:S01]  /*f4e90*/  LDL.LU.64 R154, [R1+0x8640] ;  /* 0x00864000019a7983 */ /* 0x000f220000300a00 */
[----:B------:R-:W-:Y:S01]  /*f4ea0*/  BSSY.RECONVERGENT B3, `(.L_x_5256) ;  /* 0x000001c000037945 */ /* 0x000fe20003800200 */
[----:B--2---:R-:W-:Y:S01]  /*f4eb0*/  DFMA R152, -R2, R132, R152 ;  /* 0x000000840298722b */ /* 0x004fe20000000198 */
[----:B---3--:R-:W1:Y:S01]  /*f4ec0*/  MUFU.RCP64H R3, R157 ;  /* 0x0000009d00037308 */ /* 0x008e620000001800 */
[----:B------:R-:W-:-:S06]  /*f4ed0*/  MOV R2, 0x1 ;  /* 0x0000000100027802 */ /* 0x000fcc0000000f00 */
[----:B----4-:R-:W-:-:S08]  /*f4ee0*/  DFMA R152, -R160, R122, R152 ;  /* 0x0000007aa098722b */ /* 0x010fd00000000198 */
        /* <DEDUP_REMOVED lines=23> */
.L_x_5257:
[----:B------:R-:W-:Y:S05]  /*f5060*/  BSYNC.RECONVERGENT B3 ;  /* 0x0000000000037941 */ /* 0x000fea0003800200 */
.L_x_5256:
[----:B------:R0:W-:Y:S04]  /*f5070*/  STL.64 [R0+0x2e0], R196 ;  /* 0x0002e0c400007387 */ /* 0x0001e80000100a00 */
[----:B------:R-:W2:Y:S04]  /*f5080*/  LDL.128 R152, [R1+0x4aa0] ;  /* 0x004aa00001987983 */ /* 0x000ea80000100c00 */
[----:B------:R-:W3:Y:S04]  /*f5090*/  LDL.64 R144, [R1+0x9a90] ;  /* 0x009a900001907983 */ /* 0x000ee80000100a00 */
[----:B------:R-:W4:Y:S04]  /*f50a0*/  LDL.64 R162, [R1+0x9a98] ;  /* 0x009a980001a27983 */ /* 0x000f280000100a00 */
[----:B------:R-:W4:Y:S04]  /*f50b0*/  LDL.64 R160, [R1+0x9030] ;  /* 0x0090300001a07983 */ /* 0x000f280000100a00 */
[----:B------:R-:W4:Y:S04]  /*f50c0*/  LDL.64 R158, [R1+0x9038] ;  /* 0x00903800019e7983 */ /* 0x000f280000100a00 */
[----:B------:R-:W4:Y:S01]  /*f50d0*/  LDL.64 R156, [R1+0x9e50] ;  /* 0x009e5000019c7983 */ /* 0x000f220000100a00 */
[----:B------:R-:W-:Y:S01]  /*f50e0*/  IMAD.MOV.U32 R2, RZ, RZ, 0x1 ;  /* 0x00000001ff027424 */ /* 0x000fe200078e00ff */
[----:B------:R-:W-:Y:S01]  /*f50f0*/  BSSY.RECONVERGENT B3, `(.L_x_5258) ;  /* 0x000001b000037945 */ /* 0x000fe20003800200 */
[----:B--2---:R-:W1:Y:S01]  /*f5100*/  MUFU.RCP64H R3, R155 ;  /* 0x0000009b00037308 */ /* 0x004e620000001800 */
[----:B---3--:R-:W-:-:S03]  /*f5110*/  DFMA R144, -R144, R192, R130 ;  /* 0x000000c09090722b */ /* 0x008fc60000000182 */
[----:B-1----:R-:W-:-:S05]  /*f5120*/  DFMA R130, -R154, R2, 1 ;  /* 0x3ff000009a82742b */ /* 0x002fca0000000102 */
[----:B----4-:R-:W-:-:S03]  /*f5130*/  DFMA R144, -R162, R176, R144 ;  /* 0x000000b0a290722b */ /* 0x010fc60000000190 */
        /* <DEDUP_REMOVED lines=22> */
.L_x_5259:
[----:B------:R-:W-:Y:S05]  /*f52a0*/  BSYNC.RECONVERGENT B3 ;  /* 0x0000000000037941 */ /* 0x000fea0003800200 */
.L_x_5258:
[----:B------:R0:W-:Y:S04]  /*f52b0*/  STL.64 [R0+0x2d8], R214 ;  /* 0x0002d8d600007387 */ /* 0x0001e80000100a00 */
[----:B------:R-:W2:Y:S04]  /*f52c0*/  LDL.LU.64 R2, [R1+0x85d0] ;  /* 0x0085d00001027983 */ /* 0x000ea80000300a00 */
[----:B------:R-:W2:Y:S04]  /*f52d0*/  LDL.128 R156, [R1+0x4a50] ;  /* 0x004a5000019c7983 */ /* 0x000ea80000100c00 */
[----:B------:R-:W3:Y:S04]  /*f52e0*/  LDL.128 R172, [R1+0x4a60] ;  /* 0x004a600001ac7983 */ /* 0x000ee80000100c00 */
[----:B------:R-:W4:Y:S04]  /*f52f0*/  LDL.64 R154, [R1+0x8588] ;  /* 0x00858800019a7983 */ /* 0x000f280000100a00 */
[----:B------:R-:W4:Y:S04]  /*f5300*/  LDL.128 R164, [R1+0x4a70] ;  /* 0x004a700001a47983 */ /* 0x000f280000100c00 */
[----:B------:R-:W4:Y:S01]  /*f5310*/  LDL.128 R160, [R1+0x4a80] ;  /* 0x004a800001a07983 */ /* 0x000f220000100c00 */
[----:B--2---:R-:W-:-:S08]  /*f5320*/  DFMA R2, -R156, R246, R2 ;  /* 0x000000f69c02722b */ /* 0x004fd00000000102 */
[----:B------:R-:W-:Y:S01]  /*f5330*/  DFMA R2, -R158, R184, R2 ;  /* 0x000000b89e02722b */ /* 0x000fe20000000102 */
[----:B------:R-:W2:Y:S07]  /*f5340*/  LDL.128 R156, [R1+0x4a90] ;  /* 0x004a9000019c7983 */ /* 0x000eae0000100c00 */
[----:B---3--:R-:W-:Y:S01]  /*f5350*/  DFMA R2, -R172, R194, R2 ;  /* 0x000000c2ac02722b */ /* 0x008fe20000000102 */
[----:B----4-:R-:W1:Y:S07]  /*f5360*/  MUFU.RCP64H R131, R155 ;  /* 0x0000009b00837308 */ /* 0x010e6e0000001800 */
[----:B------:R-:W-:-:S08]  /*f5370*/  DFMA R2, -R174, R178, R2 ;  /* 0x000000b2ae02722b */ /* 0x000fd00000000102 */
[----:B------:R-:W-:Y:S01]  /*f5380*/  DFMA R2, -R164, R206, R2 ;  /* 0x000000cea402722b */ /* 0x000fe20000000102 */
[----:B------:R-:W-:-:S07]  /*f5390*/  IMAD.MOV.U32 R130, RZ, RZ, 0x1 ;  /* 0x00000001ff827424 */ /* 0x000fce00078e00ff */
[----:B------:R-:W-:Y:S02]  /*f53a0*/  DFMA R2, -R166, R170, R2 ;  /* 0x000000aaa602722b */ /* 0x000fe40000000102 */
[----:B-1----:R-:W-:-:S06]  /*f53b0*/  DFMA R144, -R154, R130, 1 ;  /* 0x3ff000009a90742b */ /* 0x002fcc0000000182 */
[----:B------:R-:W-:Y:S02]  /*f53c0*/  DFMA R2, -R160, R120, R2 ;  /* 0x00000078a002722b */ /* 0x000fe40000000102 */
[----:B------:R-:W-:-:S06]  /*f53d0*/  DFMA R144, R144, R144, R144 ;  /* 0x000000909090722b */ /* 0x000fcc0000000090 */
[----:B------:R-:W-:Y:S02]  /*f53e0*/  DFMA R2, -R162, R136, R2 ;  /* 0x00000088a202722b */ /* 0x000fe40000000102 */
[----:B------:R-:W-:-:S08]  /*f53f0*/  DFMA R130, R130, R144, R130 ;  /* 0x000000908282722b */ /* 0x000fd00000000082 */
[----:B------:R-:W-:-:S08]  /*f5400*/  DFMA R144, -R154, R130, 1 ;  /* 0x3ff000009a90742b */ /* 0x000fd00000000182 */
[----:B------:R-:W-:Y:S01]  /*f5410*/  DFMA R130, R130, R144, R130 ;  /* 0x000000908282722b */ /* 0x000fe20000000082 */
[----:B------:R-:W-:Y:S01]  /*f5420*/  BSSY.RECONVERGENT B3, `(.L_x_5260) ;  /* 0x0000013000037945 */ /* 0x000fe20003800200 */
[----:B--2---:R-:W-:-:S08]  /*f5430*/  DFMA R2, -R156, R140, R2 ;  /* 0x0000008c9c02722b */ /* 0x004fd00000000102 */
        /* <DEDUP_REMOVED lines=17> */
.L_x_5261:
[----:B------:R-:W-:Y:S05]  /*f5550*/  BSYNC.RECONVERGENT B3 ;  /* 0x0000000000037941 */ /* 0x000fea0003800200 */
.L_x_5260:
        /* <DEDUP_REMOVED lines=40> */
[----:B------:R-:W-:-:S07]  /*f57e0*/  MOV R252, 0xf5800 ;  /* 0x000f580000fc7802 */ /* 0x000fce0000000f00 */
[----:B-----5:R-:W-:Y:S05]  /*f57f0*/  CALL.REL.NOINC `($__internal_4_$__cuda_sm20_div_rn_f64_full) ;  /* 0x0000018400747944 */ /* 0x020fea0003c00000 */
[----:B------:R-:W-:Y:S02]  /*f5800*/  IMAD.MOV.U32 R144, RZ, RZ, R250 ;  /* 0x000000ffff907224 */ /* 0x000fe400078e00fa */
[----:B------:R-:W-:-:S07]  /*f5810*/  IMAD.MOV.U32 R145, RZ, RZ, R251 ;  /* 0x000000ffff917224 */ /* 0x000fce00078e00fb */
.L_x_5263:
[----:B------:R-:W-:Y:S05]  /*f5820*/  BSYNC.RECONVERGENT B3 ;  /* 0x0000000000037941 */ /* 0x000fea0003800200 */
.L_x_5262:
[----:B------:R-:W2:Y:S04]  /*f5830*/  LDL.64 R154, [R1+0x89d0] ;  /* 0x0089d000019a7983 */ /* 0x000ea80000100a00 */
[----:B------:R-:W3:Y:S04]  /*f5840*/  LDL.64 R126, [R1+0x89d8] ;  /* 0x0089d800017e7983 */ /* 0x000ee80000100a00 */
[----:B------:R-:W4:Y:S04]  /*f5850*/  LDL.64 R162, [R1+0x9940] ;  /* 0x0099400001a27983 */ /* 0x000f280000100a00 */
        /* <DEDUP_REMOVED lines=8> */
[----:B---3--:R-:W-:-:S08]  /*f58e0*/  DFMA R126, -R126, R202, R124 ;  /* 0x000000ca7e7e722b */ /* 0x008fd0000000017c */
[----:B----4-:R-:W-:Y:S02]  /*f58f0*/  DFMA R126, -R162, R192, R126 ;  /* 0x000000c0a27e722b */ /* 0x010fe4000000017e */
        /* <DEDUP_REMOVED lines=24> */
.L_x_5265:
[----:B------:R-:W-:Y:S05]  /*f5a80*/  BSYNC.RECONVERGENT B3 ;  /* 0x0000000000037941 */ /* 0x000fea0003800200 */
.L_x_5264:
[----:B------:R0:W-:Y:S04]  /*f5a90*/  STL.64 [R0+0x2c0], R124 ;  /* 0x0002c07c00007387 */ /* 0x0001e80000100a00 */
[----:B------:R-:W2:Y:S04]  /*f5aa0*/  LDL.64 R2, [R1+0x4980] ;  /* 0x0049800001027983 */ /* 0x000ea80000100a00 */
[----:B------:R-:W3:Y:S04]  /*f5ab0*/  LDL.LU.64 R158, [R1+0x85a0] ;  /* 0x0085a000019e7983 */ /* 0x000ee80000300a00 */
[----:B------:R-:W3:Y:S04]  /*f5ac0*/  LDL.64 R154, [R1+0x9ad0] ;  /* 0x009ad000019a7983 */ /* 0x000ee80000100a00 */
[----:B------:R-:W4:Y:S04]  /*f5ad0*/  LDL.64 R152, [R1+0x4990] ;  /* 0x0049900001987983 */ /* 0x000f280000100a00 */
[----:B------:R-:W4:Y:S04]  /*f5ae0*/  LDL.64 R156, [R1+0x9e28] ;  /* 0x009e2800019c7983 */ /* 0x000f280000100a00 */
[----:B0-----:R-:W4:Y:S01]  /*f5af0*/  LDL.128 R124, [R1+0x49a0] ;  /* 0x0049a000017c7983 */ /* 0x001f220000100c00 */
[----:B------:R-:W-:Y:S01]  /*f5b00*/  IMAD.MOV.U32 R144, RZ, RZ, 0x1 ;  /* 0x00000001ff907424 */ /* 0x000fe200078e00ff */
[----:B------:R-:W-:Y:S01]  /*f5b10*/  BSSY.RECONVERGENT B3, `(.L_x_5266) ;  /* 0x000001a000037945 */ /* 0x000fe20003800200 */
[----:B--2---:R-:W0:Y:S01]  /*f5b20*/  MUFU.RCP64H R145, R3 ;  /* 0x0000000300917308 */ /* 0x004e220000001800 */
[----:B---3--:R-:W-:-:S08]  /*f5b30*/  DFMA R154, -R154, R196, R158 ;  /* 0x000000c49a9a722b */ /* 0x008fd0000000019e */
[----:B----4-:R-:W-:Y:S02]  /*f5b40*/  DFMA R154, -R152, R132, R154 ;  /* 0x00000084989a722b */ /* 0x010fe4000000019a */
[----:B0-----:R-:W-:-:S06]  /*f5b50*/  DFMA R152, -R2, R144, 1 ;  /* 0x3ff000000298742b */ /* 0x001fcc0000000190 */
        /* <DEDUP_REMOVED lines=17> */
[----:B------:R-:W-:-:S07]  /*f5c70*/  MOV R252, 0xf5c90 ;  /* 0x000f5c9000fc7802 */ /* 0x000fce0000000f00 */
[----:B-----5:R-:W-:Y:S05]  /*f5c80*/  CALL.REL.NOINC `($__internal_4_$__cuda_sm20_div_rn_f64_full) ;  /* 0x0000018000507944 */ /* 0x020fea0003c00000 */
[----:B------:R-:W-:Y:S01]  /*f5c90*/  IMAD.MOV.U32 R144, RZ, RZ, R250 ;  /* 0x000000ffff907224 */ /* 0x000fe200078e00fa */
[----:B------:R-:W-:-:S07]  /*f5ca0*/  MOV R145, R251 ;  /* 0x000000fb00917202 */ /* 0x000fce0000000f00 */
.L_x_5267:
[----:B------:R-:W-:Y:S05]  /*f5cb0*/  BSYNC.RECONVERGENT B3 ;  /* 0x0000000000037941 */ /* 0x000fea0003800200 */
.L_x_5266:
[----:B------:R0:W-:Y:S04]  /*f5cc0*/  STL.64 [R0+0x2b8], R144 ;  /* 0x0002b89000007387 */ /* 0x0001e80000100a00 */
[----:B------:R-:W2:Y:S04]  /*f5cd0*/  LDL.128 R124, [R1+0x4940] ;  /* 0x00494000017c7983 */ /* 0x000ea80000100c00 */
[----:B------:R-:W3:Y:S04]  /*f5ce0*/  LDL.LU.64 R160, [R1+0x85b0] ;  /* 0x0085b00001a07983 */ /* 0x000ee80000300a00 */
[----:B------:R-:W4:Y:S04]  /*f5cf0*/  LDL.128 R156, [R1+0x4950] ;  /* 0x00495000019c7983 */ /* 0x000f280000100c00 */
[----:B------:R-:W4:Y:S01]  /*f5d00*/  LDL.128 R152, [R1+0x4960] ;  /* 0x0049600001987983 */ /* 0x000f220000100c00 */
[----:B------:R-:W-:Y:S01]  /*f5d10*/  IMAD.MOV.U32 R2, RZ, RZ, 0x1 ;  /* 0x00000001ff027424 */ /* 0x000fe200078e00ff */
[----:B------:R-:W-:Y:S01]  /*f5d20*/  BSSY.RECONVERGENT B3, `(.L_x_5268) ;  /* 0x000001b000037945 */ /* 0x000fe20003800200 */
[----:B--2---:R-:W1:Y:S01]  /*f5d30*/  MUFU.RCP64H R3, R125 ;  /* 0x0000007d00037308 */ /* 0x004e620000001800 */
[----:B---3--:R-:W-:-:S08]  /*f5d40*/  DFMA R126, -R126, R142, R160 ;  /* 0x0000008e7e7e722b */ /* 0x008fd000000001a0 */
[----:B----4-:R-:W-:Y:S02]  /*f5d50*/  DFMA R126, -R156, R128, R126 ;  /* 0x000000809c7e722b */ /* 0x010fe4000000017e */
        /* <DEDUP_REMOVED lines=23> */
.L_x_5269:
[----:B------:R-:W-:Y:S05]  /*f5ed0*/  BSYNC.RECONVERGENT B3 ;  /* 0x0000000000037941 */ /* 0x000fea0003800200 */
.L_x_5268:
[----:B------:R0:W-:Y:S04]  /*f5ee0*/  STL.64 [R0+0x2b0], R126 ;  /* 0x0002b07e00007387 */ /* 0x0001e80000100a00 */
[----:B------:R-:W2:Y:S04]  /*f5ef0*/  LDL.LU.64 R2, [R1+0x85c8] ;  /* 0x0085c80001027983 */ /* 0x000ea80000300a00 */
[----:B------:R-:W2:Y:S04]  /*f5f00*/  LDL.128 R156, [R1+0x4900] ;  /* 0x00490000019c7983 */ /* 0x000ea80000100c00 */
[----:B------:R-:W3:Y:S04]  /*f5f10*/  LDL.64 R160, [R1+0x85a8] ;  /* 0x0085a80001a07983 */ /* 0x000ee80000100a00 */
[----:B------:R-:W4:Y:S04]  /*f5f20*/  LDL.128 R152, [R1+0x4910] ;  /* 0x0049100001987983 */ /* 0x000f280000100c00 */
[----:B0-----:R-:W4:Y:S01]  /*f5f30*/  LDL.128 R124, [R1+0x4920] ;  /* 0x00492000017c7983 */ /* 0x001f220000100c00 */
[----:B------:R-:W-:Y:S01]  /*f5f40*/  BSSY.RECONVERGENT B3, `(.L_x_5270) ;  /* 0x000001d000037945 */ /* 0x000fe20003800200 */
[----:B--2---:R-:W-:Y:S01]  /*f5f50*/  DFMA R2, -R156, R190, R2 ;  /* 0x000000be9c02722b */ /* 0x004fe20000000102 */
[----:B---3--:R-:W0:Y:S01]  /*f5f60*/  MUFU.RCP64H R157, R161 ;  /* 0x000000a1009d7308 */ /* 0x008e220000001800 */
[----:B------:R-:W-:-:S06]  /*f5f70*/  IMAD.MOV.U32 R156, RZ, RZ, 0x1 ;  /* 0x00000001ff9c7424 */ /* 0x000fcc00078e00ff */
[----:B------:R-:W-:-:S08]  /*f5f80*/  DFMA R2, -R158, R182, R2 ;  /* 0x000000b69e02722b */ /* 0x000fd00000000102 */
        /* <DEDUP_REMOVED lines=24> */
.L_x_5271:
[----:B------:R-:W-:Y:S05]  /*f6110*/  BSYNC.RECONVERGENT B3 ;  /* 0x0000000000037941 */ /* 0x000fea0003800200 */
.L_x_5270:
[----:B------:R0:W-:Y:S04]  /*f6120*/  STL.64 [R0+0x2a8], R124 ;  /* 0x0002a87c00007387 */ /* 0x0001e80000100a00 */
[----:B------:R-:W2:Y:S04]  /*f6130*/  LDL.128 R152, [R1+0x48c0] ;  /* 0x0048c00001987983 */ /* 0x000ea80000100c00 */
[----:B------:R-:W3:Y:S04]  /*f6140*/  LDL.128 R156, [R1+0x48d0] ;  /* 0x0048d000019c7983 */ /* 0x000ee80000100c00 */
[----:B0-----:R-:W4:Y:S01]  /*f6150*/  LDL.128 R124, [R1+0x48e0] ;  /* 0x0048e000017c7983 */ /* 0x001f220000100c00 */
[----:B------:R-:W-:Y:S01]  /*f6160*/  MOV R2, 0x1 ;  /* 0x0000000100027802 */ /* 0x000fe20000000f00 */
[----:B------:R-:W-:Y:S01]  /*f6170*/  BSSY.RECONVERGENT B3, `(.L_x_5272) ;  /* 0x000001a000037945 */ /* 0x000fe20003800200 */
[----:B--2---:R-:W0:Y:S01]  /*f6180*/  MUFU.RCP64H R3, R155 ;  /* 0x0000009b00037308 */ /* 0x004e220000001800 */
[----:B---3--:R-:W-:-:S08]  /*f6190*/  DFMA R116, -R156, R196, R116 ;  /* 0x000000c49c74722b */ /* 0x008fd00000000174 */
[----:B------:R-:W-:Y:S02]  /*f61a0*/  DFMA R116, -R158, R132, R116 ;  /* 0x000000849e74722b */ /* 0x000fe40000000174 */
[----:B0-----:R-:W-:-:S06]  /*f61b0*/  DFMA R156, -R154, R2, 1 ;  /* 0x3ff000009a9c742b */ /* 0x001fcc0000000102 */
[----:B----4-:R-:W-:Y:S02]  /*f61c0*/  DFMA R116, -R124, R72, R116 ;  /* 0x000000487c74722b */ /* 0x010fe40000000174 */
        /* <DEDUP_REMOVED lines=20> */
.L_x_5273:
[----:B------:R-:W-:Y:S05]  /*f6310*/  BSYNC.RECONVERGENT B3 ;  /* 0x0000000000037941 */ /* 0x000fea0003800200 */
.L_x_5272:
[----:B------:R0:W-:Y:S04]  /*f6320*/  STL.64 [R0+0x2a0], R166 ;  /* 0x0002a0a600007387 */ /* 0x0001e80000100a00 */
[----:B------:R-:W2:Y:S04]  /*f6330*/  LDL.128 R124, [R1+0x48a0] ;  /* 0x0048a000017c7983 */ /* 0x000ea80000100c00 */
[----:B------:R-:W3:Y:S04]  /*f6340*/  LDL.64 R156, [R1+0x9ab0] ;  /* 0x009ab000019c7983 */ /* 0x000ee80000100a00 */
[----:B------:R-:W4:Y:S01]  /*f6350*/  LDL.64 R154, [R1+0x9ab8] ;  /* 0x009ab800019a7983 */ /* 0x000f220000100a00 */
[----:B------:R-:W-:Y:S01]  /*f6360*/  IMAD.MOV.U32 R2, RZ, RZ, 0x1 ;  /* 0x00000001ff027424 */ /* 0x000fe200078e00ff */
[----:B------:R-:W-:Y:S01]  /*f6370*/  BSSY.RECONVERGENT B3, `(.L_x_5274) ;  /* 0x000001a000037945 */ /* 0x000fe20003800200 */
[----:B--2---:R-:W1:Y:S01]  /*f6380*/  MUFU.RCP64H R3, R125 ;  /* 0x0000007d00037308 */ /* 0x004e620000001800 */
[----:B------:R-:W-:-:S03]  /*f6390*/  DFMA R116, -R126, R146, R114 ;  /* 0x000000927e74722b */ /* 0x000fc60000000172 */
        /* <DEDUP_REMOVED lines=23> */
.L_x_5275:
[----:B------:R-:W-:Y:S05]  /*f6510*/  BSYNC.RECONVERGENT B3 ;  /* 0x0000000000037941 */ /* 0x000fea0003800200 */
.L_x_5274:
        /* <DEDUP_REMOVED lines=30> */
.L_x_5277:
[----:B------:R-:W-:Y:S05]  /*f6700*/  BSYNC.RECONVERGENT B3 ;  /* 0x0000000000037941 */ /* 0x000fea0003800200 */
.L_x_5276:
[----:B------:R0:W-:Y:S04]  /*f6710*/  STL.64 [R0+0x290], R112 ;  /* 0x0002907000007387 */ /* 0x0001e80000100a00 */
[----:B------:R-:W2:Y:S04]  /*f6720*/  LDL.128 R152, [R1+0x4850] ;  /* 0x0048500001987983 */ /* 0x000ea80000100c00 */
[----:B------:R-:W3:Y:S04]  /*f6730*/  LDL.64 R158, [R1+0x8e50] ;  /* 0x008e5000019e7983 */ /* 0x000ee80000100a00 */
[----:B0-----:R-:W4:Y:S04]  /*f6740*/  LDL.128 R112, [R1+0x4840] ;  /* 0x0048400001707983 */ /* 0x001f280000100c00 */
[----:B------:R-:W3:Y:S04]  /*f6750*/  LDL.64 R156, [R1+0x8e58] ;  /* 0x008e5800019c7983 */ /* 0x000ee80000100a00 */
[----:B------:R-:W3:Y:S01]  /*f6760*/  LDL.128 R124, [R1+0x4870] ;  /* 0x00487000017c7983 */ /* 0x000ee20000100c00 */
[----:B------:R-:W-:Y:S01]  /*f6770*/  MOV R2, 0x1 ;  /* 0x0000000100027802 */ /* 0x000fe20000000f00 */
[----:B------:R-:W-:Y:S01]  /*f6780*/  BSSY.RECONVERGENT B3, `(.L_x_5278) ;  /* 0x000001c000037945 */ /* 0x000fe20003800200 */
[----:B--2---:R-:W-:Y:S01]  /*f6790*/  DFMA R110, -R152, R208, R110 ;  /* 0x000000d0986e722b */ /* 0x004fe2000000016e */
[----:B----4-:R-:W0:Y:S07]  /*f67a0*/  MUFU.RCP64H R3, R115 ;  /* 0x0000007300037308 */ /* 0x010e2e0000001800 */
[----:B------:R-:W-:-:S08]  /*f67b0*/  DFMA R110, -R154, R132, R110 ;  /* 0x000000849a6e722b */ /* 0x000fd0000000016e */
[----:B---3--:R-:W-:Y:S02]  /*f67c0*/  DFMA R152, -R158, R122, R110 ;  /* 0x0000007a9e98722b */ /* 0x008fe4000000016e */
        /* <DEDUP_REMOVED lines=23> */
.L_x_5279:
[----:B------:R-:W-:Y:S05]  /*f6940*/  BSYNC.RECONVERGENT B3 ;  /* 0x0000000000037941 */ /* 0x000fea0003800200 */
.L_x_5278:
[----:B------:R0:W-:Y:S04]  /*f6950*/  STL.64 [R0+0x288], R164 ;  /* 0x000288a400007387 */ /* 0x0001e80000100a00 */
[----:B------:R-:W2:Y:S04]  /*f6960*/  LDL.128 R160, [R1+0x4810] ;  /* 0x0048100001a07983 */ /* 0x000ea80000100c00 */
[----:B------:R-:W3:Y:S04]  /*f6970*/  LDL.128 R124, [R1+0x4800] ;  /* 0x00480000017c7983 */ /* 0x000ee80000100c00 */
[----:B------:R-:W4:Y:S04]  /*f6980*/  LDL.128 R156, [R1+0x4820] ;  /* 0x00482000019c7983 */ /* 0x000f280000100c00 */
[----:B------:R-:W4:Y:S01]  /*f6990*/  LDL.128 R152, [R1+0x4830] ;  /* 0x0048300001987983 */ /* 0x000f220000100c00 */
[----:B------:R-:W-:Y:S01]  /*f69a0*/  BSSY.RECONVERGENT B3, `(.L_x_5280) ;  /* 0x000001e000037945 */ /* 0x000fe20003800200 */
[----:B--2---:R-:W-:Y:S01]  /*f69b0*/  DFMA R2, -R160, R130, R108 ;  /* 0x00000082a002722b */ /* 0x004fe2000000016c */
[----:B---3--:R-:W1:Y:S01]  /*f69c0*/  MUFU.RCP64H R109, R127 ;  /* 0x0000007f006d7308 */ /* 0x008e620000001800 */
[----:B------:R-:W-:-:S06]  /*f69d0*/  IMAD.MOV.U32 R108, RZ, RZ, 0x1 ;  /* 0x00000001ff6c7424 */ /* 0x000fcc00078e00ff */
[----:B------:R-:W-:-:S08]  /*f69e0*/  DFMA R2, -R162, R194, R2 ;  /* 0x000000c2a202722b */ /* 0x000fd00000000102 */
[----:B----4-:R-:W-:Y:S02]  /*f69f0*/  DFMA R2, -R156, R178, R2 ;  /* 0x000000b29c02722b */ /* 0x010fe40000000102 */
        /* <DEDUP_REMOVED lines=24> */
.L_x_5281:
[----:B------:R-:W-:Y:S05]  /*f6b80*/  BSYNC.RECONVERGENT B3 ;  /* 0x0000000000037941 */ /* 0x000fea0003800200 */
.L_x_5280:
[----:B------:R0:W-:Y:S04]  /*f6b90*/  STL.64 [R0+0x280], R108 ;  /* 0x0002806c00007387 */ /* 0x0001e80000100a00 */
[----:B------:R-:W2:Y:S04]  /*f6ba0*/  LDL.128 R112, [R1+0x47f0] ;  /* 0x0047f00001707983 */ /* 0x000ea80000100c00 */
[----:B0-----:R-:W3:Y:S01]  /*f6bb0*/  LDL.128 R108, [R1+0x47e0] ;  /* 0x0047e000016c7983 */ /* 0x001ee20000100c00 */
[----:B------:R-:W-:Y:S01]  /*f6bc0*/  IMAD.MOV.U32 R2, RZ, RZ, 0x1 ;  /* 0x00000001ff027424 */ /* 0x000fe200078e00ff */
[----:B------:R-:W-:Y:S01]  /*f6bd0*/  BSSY.RECONVERGENT B3, `(.L_x_5282) ;  /* 0x0000019000037945 */ /* 0x000fe20003800200 */
[----:B---3--:R-:W0:Y:S01]  /*f6be0*/  MUFU.RCP64H R3, R111 ;  /* 0x0000006f00037308 */ /* 0x008e220000001800 */
[----:B--2---:R-:W-:-:S03]  /*f6bf0*/  DFMA R106, -R112, R190, R106 ;  /* 0x000000be706a722b */ /* 0x004fc6000000016a */
        /* <DEDUP_REMOVED lines=22> */
.L_x_5283:
[----:B------:R-:W-:Y:S05]  /*f6d60*/  BSYNC.RECONVERGENT B3 ;  /* 0x0000000000037941 */ /* 0x000fea0003800200 */
.L_x_5282:
[----:B------:R-:W2:Y:S04]  /*f6d70*/  LDL.64 R2, [R1+0x8ab8] ;  /* 0x008ab80001027983 */ /* 0x000ea80000100a00 */
[----:B------:R-:W3:Y:S04]  /*f6d80*/  LDL.64 R110, [R1+0x8ab0] ;  /* 0x008ab000016e7983 */ /* 0x000ee80000100a00 */
[----:B------:R0:W-:Y:S04]  /*f6d90*/  STL.64 [R0+0x278], R106 ;  /* 0x0002786a00007387 */ /* 0x0001e80000100a00 */
[----:B------:R-:W4:Y:S04]  /*f6da0*/  LDL.128 R124, [R1+0x47c0] ;  /* 0x0047c000017c7983 */ /* 0x000f280000100c00 */
[----:B------:R-:W4:Y:S01]  /*f6db0*/  LDL.128 R112, [R1+0x47d0] ;  /* 0x0047d00001707983 */ /* 0x000f220000100c00 */
[----:B------:R-:W-:Y:S01]  /*f6dc0*/  BSSY.RECONVERGENT B3, `(.L_x_5284) ;  /* 0x000001d000037945 */ /* 0x000fe20003800200 */
[----:B--2---:R-:W-:Y:S01]  /*f6dd0*/  DFMA R2, -R2, R202, R104 ;  /* 0x000000ca0202722b */ /* 0x004fe20000000168 */
[----:B------:R-:W-:Y:S01]  /*f6de0*/  MOV R104, 0x1 ;  /* 0x0000000100687802 */ /* 0x000fe20000000f00 */
[----:B---3--:R-:W0:Y:S06]  /*f6df0*/  MUFU.RCP64H R105, R111 ;  /* 0x0000006f00697308 */ /* 0x008e2c0000001800 */
[----:B----4-:R-:W-:-:S08]  /*f6e00*/  DFMA R2, -R124, R192, R2 ;  /* 0x000000c07c02722b */ /* 0x010fd00000000102 */
        /* <DEDUP_REMOVED lines=24> */
.L_x_5285:
[----:B------:R-:W-:Y:S05]  /*f6f90*/  BSYNC.RECONVERGENT B3 ;  /* 0x0000000000037941 */ /* 0x000fea0003800200 */
.L_x_5284:
[----:B------:R0:W-:Y:S04]  /*f6fa0*/  STL.64 [R0+0x270], R104 ;  /* 0x0002706800007387 */ /* 0x0001e80000100a00 */
[----:B------:R-:W2:Y:S04]  /*f6fb0*/  LDL.128 R108, [R1+0x47a0] ;  /* 0x0047a000016c7983 */ /* 0x000ea80000100c00 */
[----:B0-----:R-:W3:Y:S01]  /*f6fc0*/  LDL.128 R104, [R1+0x4790] ;  /* 0x0047900001687983 */ /* 0x001ee20000100c00 */
[----:B------:R-:W-:Y:S01]  /*f6fd0*/  IMAD.MOV.U32 R2, RZ, RZ, 0x1 ;  /* 0x00000001ff027424 */ /* 0x000fe200078e00ff */
[----:B------:R-:W-:Y:S01]  /*f6fe0*/  BSSY.RECONVERGENT B3, `(.L_x_5286) ;  /* 0x0000019000037945 */ /* 0x000fe20003800200 */
[----:B---3--:R-:W0:Y:S01]  /*f6ff0*/  MUFU.RCP64H R3, R105 ;  /* 0x0000006900037308 */ /* 0x008e220000001800 */
[----:B------:R-:W-:-:S03]  /*f7000*/  DFMA R102, -R106, R168, R102 ;  /* 0x000000a86a66722b */ /* 0x000fc60000000166 */
[----:B0-----:R-:W-:-:S08]  /*f7010*/  DFMA R106, -R104, R2, 1 ;  /* 0x3ff00000686a742b */ /* 0x001fd00000000102 */
[----:B------:R-:W-:Y:S02]  /*f7020*/  DFMA R106, R106, R106, R106 ;  /* 0x0000006a6a6a722b */ /* 0x000fe4000000006a */
[----:B--2---:R-:W-:-:S06]  /*f7030*/  DFMA R102, -R108, R122, R102 ;  /* 0x0000007a6c66722b */ /* 0x004fcc0000000166 */
        /* <DEDUP_REMOVED lines=19> */
.L_x_5287:
[----:B------:R-:W-:Y:S05]  /*f7170*/  BSYNC.RECONVERGENT B3 ;  /* 0x0000000000037941 */ /* 0x000fea0003800200 */
.L_x_5286:
[----:B------:R0:W-:Y:S04]  /*f7180*/  STL.64 [R0+0x268], R102 ;  /* 0x0002686600007387 */ /* 0x0001e80000100a00 */
[----:B------:R-:W2:Y:S04]  /*f7190*/  LDL.128 R104, [R1+0x4760] ;  /* 0x0047600001687983 */ /* 0x000ea80000100c00 */
[----:B------:R-:W3:Y:S04]  /*f71a0*/  LDL.128 R108, [R1+0x4770] ;  /* 0x00477000016c7983 */ /* 0x000ee80000100c00 */
[----:B------:R-:W4:Y:S01]  /*f71b0*/  LDL.128 R112, [R1+0x4780] ;  /* 0x0047800001707983 */ /* 0x000f220000100c00 */
[----:B------:R-:W-:Y:S01]  /*f71c0*/  IMAD.MOV.U32 R2, RZ, RZ, 0x1 ;  /* 0x00000001ff027424 */ /* 0x000fe200078e00ff */
        /* <DEDUP_REMOVED lines=26> */
.L_x_5289:
[----:B------:R-:W-:Y:S05]  /*f7370*/  BSYNC.RECONVERGENT B3 ;  /* 0x0000000000037941 */ /* 0x000fea0003800200 */
.L_x_5288:
[----:B------:R0:W-:Y:S04]  /*f7380*/  STL.64 [R0+0x260], R124 ;  /* 0x0002607c00007387 */ /* 0x0001e80000100a00 */
[----:B------:R-:W2:Y:S01]  /*f7390*/  LDL.128 R100, [R1+0x4750] ;  /* 0x0047500001647983 */ /* 0x000ea20000100c00 */
[----:B------:R-:W-:Y:S01]  /*f73a0*/  MOV R2, 0x1 ;  /* 0x0000000100027802 */ /* 0x000fe20000000f00 */
[----:B------:R-:W-:Y:S01]  /*f73b0*/  BSSY.RECONVERGENT B3, `(.L_x_5290) ;  /* 0x0000018000037945 */ /* 0x000fe20003800200 */
[----:B--2---:R-:W1:Y:S01]  /*f73c0*/  MUFU.RCP64H R3, R101 ;  /* 0x0000006500037308 */ /* 0x004e620000001800 */
[----:B------:R-:W-:-:S03]  /*f73d0*/  DFMA R98, -R102, R134, R98 ;  /* 0x000000866662722b */ /* 0x000fc60000000162 */
        /* <DEDUP_REMOVED lines=21> */
.L_x_5291:
[----:B------:R-:W-:Y:S05]  /*f7530*/  BSYNC.RECONVERGENT B3 ;  /* 0x0000000000037941 */ /* 0x000fea0003800200 */
.L_x_5290:
[----:B------:R0:W-:Y:S04]  /*f7540*/  STL.64 [R0+0x258], R104 ;  /* 0x0002586800007387 */ /* 0x0001e80000100a00 */
[----:B------:R-:W2:Y:S04]  /*f7550*/  LDL.128 R100, [R1+0x4720] ;  /* 0x0047200001647983 */ /* 0x000ea80000100c00 */
[----:B------:R-:W3:Y:S04]  /*f7560*/  LDL.128 R108, [R1+0x4730] ;  /* 0x00473000016c7983 */ /* 0x000ee80000100c00 */
[----:B------:R-:W4:Y:S01]  /*f7570*/  LDL.128 R112, [R1+0x4740] ;  /* 0x0047400001707983 */ /* 0x000f220000100c00 */
[----:B------:R-:W-:Y:S01]  /*f7580*/  BSSY.RECONVERGENT B3, `(.L_x_5292) ;  /* 0x000001c000037945 */ /* 0x000fe20003800200 */
[----:B--2---:R-:W-:Y:S01]  /*f7590*/  DFMA R2, -R102, R188, R96 ;  /* 0x000000bc6602722b */ /* 0x004fe20000000160 */
        /* <DEDUP_REMOVED lines=26> */
.L_x_5293:
[----:B------:R-:W-:Y:S05]  /*f7740*/  BSYNC.RECONVERGENT B3 ;  /* 0x0000000000037941 */ /* 0x000fea0003800200 */
.L_x_5292:
[----:B------:R0:W-:Y:S04]  /*f7750*/  STL.64 [R0+0x250], R96 ;  /* 0x0002506000007387 */ /* 0x0001e80000100a00 */
[----:B------:R-:W2:Y:S04]  /*f7760*/  LDL.64 R106, [R1+0x8f20] ;  /* 0x008f2000016a7983 */ /* 0x000ea80000100a00 */
[----:B------:R-:W3:Y:S04]  /*f7770*/  LDL.64 R102, [R1+0x8f28] ;  /* 0x008f280001667983 */ /* 0x000ee80000100a00 */
[----:B0-----:R-:W4:Y:S01]  /*f7780*/  LDL.128 R96, [R1+0x4700] ;  /* 0x0047000001607983 */ /* 0x001f220000100c00 */
[----:B------:R-:W-:Y:S01]  /*f7790*/  IMAD.MOV.U32 R2, RZ, RZ, 0x1 ;  /* 0x00000001ff027424 */ /* 0x000fe200078e00ff */
[----:B------:R-:W-:Y:S01]  /*f77a0*/  BSSY.RECONVERGENT B3, `(.L_x_5294) ;  /* 0x0000019000037945 */ /* 0x000fe20003800200 */
[----:B----4-:R-:W0:Y:S01]  /*f77b0*/  MUFU.RCP64H R3, R97 ;  /* 0x0000006100037308 */ /* 0x010e220000001800 */
[----:B------:R-:W-:-:S03]  /*f77c0*/  DFMA R94, -R98, R122, R94 ;  /* 0x0000007a625e722b */ /* 0x000fc6000000015e */
[----:B0-----:R-:W-:-:S08]  /*f77d0*/  DFMA R100, -R96, R2, 1 ;  /* 0x3ff000006064742b */ /* 0x001fd00000000102 */
[----:B------:R-:W-:-:S08]  /*f77e0*/  DFMA R100, R100, R100, R100 ;  /* 0x000000646464722b */ /* 0x000fd00000000064 */
[----:B------:R-:W-:Y:S02]  /*f77f0*/  DFMA R98, R2, R100, R2 ;  /* 0x000000640262722b */ /* 0x000fe40000000002 */
[----:B--2---:R-:W-:-:S06]  /*f7800*/  DFMA R2, -R106, R72, R94 ;  /* 0x000000486a02722b */ /* 0x004fcc000000015e */
[----:B------:R-:W-:Y:S02]  /*f7810*/  DFMA R94, -R96, R98, 1 ;  /* 0x3ff00000605e742b */ /* 0x000fe40000000162 */
[----:B---3--:R-:W-:-:S06]  /*f7820*/  DFMA R2, -R102, R16, R2 ;  /* 0x000000106602722b */ /* 0x008fcc0000000102 */
        /* <DEDUP_REMOVED lines=16> */
.L_x_5295:
[----:B------:R-:W-:Y:S05]  /*f7930*/  BSYNC.RECONVERGENT B3 ;  /* 0x0000000000037941 */ /* 0x000fea0003800200 */
.L_x_5294:
[----:B------:R0:W-:Y:S04]  /*f7940*/  STL.64 [R0+0x248], R108 ;  /* 0x0002486c00007387 */ /* 0x0001e80000100a00 */
[----:B------:R-:W2:Y:S04]  /*f7950*/  LDL.128 R96, [R1+0x46e0] ;  /* 0x0046e00001607983 */ /* 0x000ea80000100c00 */
[----:B------:R-:W3:Y:S01]  /*f7960*/  LDL.128 R100, [R1+0x46f0] ;  /* 0x0046f00001647983 */ /* 0x000ee20000100c00 */
[----:B------:R-:W-:Y:S01]  /*f7970*/  MOV R2, 0x1 ;  /* 0x0000000100027802 */ /* 0x000fe20000000f00 */
[----:B------:R-:W-:Y:S01]  /*f7980*/  BSSY.RECONVERGENT B3, `(.L_x_5296) ;  /* 0x0000019000037945 */ /* 0x000fe20003800200 */
[----:B--2---:R-:W1:Y:S01]  /*f7990*/  MUFU.RCP64H R3, R97 ;  /* 0x0000006100037308 */ /* 0x004e620000001800 */
[----:B------:R-:W-:-:S08]  /*f79a0*/  DFMA R92, -R98, R198, R92 ;  /* 0x000000c6625c722b */ /* 0x000fd0000000015c */
[----:B---3--:R-:W-:Y:S02]  /*f79b0*/  DFMA R92, -R100, R122, R92 ;  /* 0x0000007a645c722b */ /* 0x008fe4000000015c */
        /* <DEDUP_REMOVED lines=21> */
.L_x_5297:
[----:B------:R-:W-:Y:S05]  /*f7b10*/  BSYNC.RECONVERGENT B3 ;  /* 0x0000000000037941 */ /* 0x000fea0003800200 */
.L_x_5296:
[----:B------:R0:W-:Y:S04]  /*f7b20*/  STL.64 [R0+0x240], R92 ;  /* 0x0002405c00007387 */ /* 0x0001e80000100a00 */
[----:B------:R-:W2:Y:S04]  /*f7b30*/  LDL.LU.64 R102, [R1+0x8448] ;  /* 0x0084480001667983 */ /* 0x000ea80000300a00 */
[----:B------:R-:W3:Y:S04]  /*f7b40*/  LDL.64 R100, [R1+0x9b90] ;  /* 0x009b900001647983 */ /* 0x000ee80000100a00 */
[----:B0-----:R-:W4:Y:S04]  /*f7b50*/  LDL.128 R92, [R1+0x46c0] ;  /* 0x0046c000015c7983 */ /* 0x001f280000100c00 */
[----:B------:R-:W3:Y:S01]  /*f7b60*/  LDL.64 R98, [R1+0x9b98] ;  /* 0x009b980001627983 */ /* 0x000ee20000100a00 */
[----:B------:R-:W-:Y:S01]  /*f7b70*/  IMAD.MOV.U32 R2, RZ, RZ, 0x1 ;  /* 0x00000001ff027424 */ /* 0x000fe200078e00ff */
[----:B------:R-:W-:Y:S01]  /*f7b80*/  BSSY.RECONVERGENT B3, `(.L_x_5298) ;  /* 0x0000019000037945 */ /* 0x000fe20003800200 */
[----:B----4-:R-:W0:Y:S01]  /*f7b90*/  MUFU.RCP64H R3, R93 ;  /* 0x0000005d00037308 */ /* 0x010e220000001800 */
[----:B--2---:R-:W-:-:S03]  /*f7ba0*/  DFMA R94, -R94, R188, R102 ;  /* 0x000000bc5e5e722b */ /* 0x004fc60000000166 */
[----:B0-----:R-:W-:-:S08]  /*f7bb0*/  DFMA R96, -R92, R2, 1 ;  /* 0x3ff000005c60742b */ /* 0x001fd00000000102 */
        /* <DEDUP_REMOVED lines=21> */
.L_x_5299:
[----:B------:R-:W-:Y:S05]  /*f7d10*/  BSYNC.RECONVERGENT B3 ;  /* 0x0000000000037941 */ /* 0x000fea0003800200 */
.L_x_5298:
[----:B------:R0:W-:Y:S04]  /*f7d20*/  STL.64 [R0+0x238], R94 ;  /* 0x0002385e00007387 */ /* 0x0001e80000100a00 */
[----:B------:R-:W2:Y:S04]  /*f7d30*/  LDL.LU.64 R100, [R1+0x85e0] ;  /* 0x0085e00001647983 */ /* 0x000ea80000300a00 */
[----:B------:R-:W3:Y:S04]  /*f7d40*/  LDL.128 R96, [R1+0x46b0] ;  /* 0x0046b00001607983 */ /* 0x000ee80000100c00 */
[----:B0-----:R-:W4:Y:S01]  /*f7d50*/  LDL.128 R92, [R1+0x46a0] ;  /* 0x0046a000015c7983 */ /* 0x001f220000100c00 */
[----:B------:R-:W-:Y:S01]  /*f7d60*/  IMAD.MOV.U32 R2, RZ, RZ, 0x1 ;  /* 0x00000001ff027424 */ /* 0x000fe200078e00ff */
[----:B------:R-:W-:Y:S01]  /*f7d70*/  BSSY.RECONVERGENT B3, `(.L_x_5300) ;  /* 0x0000019000037945 */ /* 0x000fe20003800200 */
[----:B----4-:R-:W0:Y:S01]  /*f7d80*/  MUFU.RCP64H R3, R93 ;  /* 0x0000005d00037308 */ /* 0x010e220000001800 */
[----:B--2---:R-:W-:-:S03]  /*f7d90*/  DFMA R94, -R94, R166, R100 ;  /* 0x000000a65e5e722b */ /* 0x004fc60000000164 */
[----:B0-----:R-:W-:-:S08]  /*f7da0*/  DFMA R100, -R92, R2, 1 ;  /* 0x3ff000005c64742b */ /* 0x001fd00000000102 */
        /* <DEDUP_REMOVED lines=21> */
.L_x_5301:
[----:B------:R-:W-:Y:S05]  /*f7f00*/  BSYNC.RECONVERGENT B3 ;  /* 0x0000000000037941 */ /* 0x000fea0003800200 */
.L_x_5300:
[----:B------:R0:W-:Y:S04]  /*f7f10*/  STL.64 [R0+0x230], R106 ;  /* 0x0002306a00007387 */ /* 0x0001e80000100a00 */
[----:B------:R-:W2:Y:S04]  /*f7f20*/  LDL.128 R92, [R1+0x4670] ;  /* 0x00467000015c7983 */ /* 0x000ea80000100c00 */
[----:B------:R-:W3:Y:S04]  /*f7f30*/  LDL.64 R102, [R1+0x8e80] ;  /* 0x008e800001667983 */ /* 0x000ee80000100a00 */
[----:B------:R-:W4:Y:S04]  /*f7f40*/  LDL.64 R100, [R1+0x8e88] ;  /* 0x008e880001647983 */ /* 0x000f280000100a00 */
[----:B------:R-:W4:Y:S01]  /*f7f50*/  LDL.LU.64 R98, [R1+0x8650] ;  /* 0x0086500001627983 */ /* 0x000f220000300a00 */
[----:B------:R-:W-:Y:S01]  /*f7f60*/  MOV R2, 0x1 ;  /* 0x0000000100027802 */ /* 0x000fe20000000f00 */
[----:B------:R-:W-:Y:S01]  /*f7f70*/  BSSY.RECONVERGENT B3, `(.L_x_5302) ;  /* 0x0000019000037945 */ /* 0x000fe20003800200 */
[----:B--2---:R-:W1:Y:S04]  /*f7f80*/  MUFU.RCP64H R3, R95 ;  /* 0x0000005f00037308 */ /* 0x004e680000001800 */
        /* <DEDUP_REMOVED lines=23> */
.L_x_5303:
[----:B------:R-:W-:Y:S05]  /*f8100*/  BSYNC.RECONVERGENT B3 ;  /* 0x0000000000037941 */ /* 0x000fea0003800200 */
.L_x_5302:
[----:B------:R0:W-:Y:S04]  /*f8110*/  STL.64 [R0+0x228], R90 ;  /* 0x0002285a00007387 */ /* 0x0001e80000100a00 */
[----:B------:R-:W2:Y:S04]  /*f8120*/  LDL.128 R96, [R1+0x4650] ;  /* 0x0046500001607983 */ /* 0x000ea80000100c00 */
[----:B------:R-:W3:Y:S01]  /*f8130*/  LDL.128 R100, [R1+0x4660] ;  /* 0x0046600001647983 */ /* 0x000ee20000100c00 */
[----:B------:R-:W-:Y:S01]  /*f8140*/  IMAD.MOV.U32 R2, RZ, RZ, 0x1 ;  /* 0x00000001ff027424 */ /* 0x000fe200078e00ff */
[----:B------:R-:W-:Y:S01]  /*f8150*/  BSSY.RECONVERGENT B3, `(.L_x_5304) ;  /* 0x0000019000037945 */ /* 0x000fe20003800200 */
[----:B--2---:R-:W0:Y:S01]  /*f8160*/  MUFU.RCP64H R3, R99 ;  /* 0x0000006300037308 */ /* 0x004e220000001800 */
[----:B---3--:R-:W-:-:S08]  /*f8170*/  DFMA R88, -R100, R212, R88 ;  /* 0x000000d46458722b */ /* 0x008fd00000000158 */
[----:B------:R-:W-:Y:S02]  /*f8180*/  DFMA R88, -R102, R122, R88 ;  /* 0x0000007a6658722b */ /* 0x000fe40000000158 */
        /* <DEDUP_REMOVED lines=21> */
.L_x_5305:
[----:B------:R-:W-:Y:S05]  /*f82e0*/  BSYNC.RECONVERGENT B3 ;  /* 0x0000000000037941 */ /* 0x000fea0003800200 */
.L_x_5304:
[----:B------:R0:W-:Y:S04]  /*f82f0*/  STL.64 [R0+0x220], R102 ;  /* 0x0002206600007387 */ /* 0x0001e80000100a00 */
[----:B------:R-:W2:Y:S04]  /*f8300*/  LDL.128 R92, [R1+0x4630] ;  /* 0x00463000015c7983 */ /* 0x000ea80000100c00 */
[----:B------:R-:W3:Y:S01]  /*f8310*/  LDL.128 R88, [R1+0x4640] ;  /* 0x0046400001587983 */ /* 0x000ee20000100c00 */
[----:B------:R-:W-:Y:S01]  /*f8320*/  IMAD.MOV.U32 R2, RZ, RZ, 0x1 ;  /* 0x00000001ff027424 */ /* 0x000fe200078e00ff */
[----:B------:R-:W-:Y:S01]  /*f8330*/  BSSY.RECONVERGENT B3, `(.L_x_5306) ;  /* 0x0000019000037945 */ /* 0x000fe20003800200 */
[----:B--2---:R-:W1:Y:S01]  /*f8340*/  MUFU.RCP64H R3, R95 ;  /* 0x0000005f00037308 */ /* 0x004e620000001800 */
[----:B---3--:R-:W-:-:S08]  /*f8350*/  DFMA R86, -R88, R200, R86 ;  /* 0x000000c85856722b */ /* 0x008fd00000000156 */
[----:B------:R-:W-:Y:S02]  /*f8360*/  DFMA R86, -R90, R122, R86 ;  /* 0x0000007a5a56722b */ /* 0x000fe40000000156 */
        /* <DEDUP_REMOVED lines=21> */
.L_x_5307:
[----:B------:R-:W-:Y:S05]  /*f84c0*/  BSYNC.RECONVERGENT B3 ;  /* 0x0000000000037941 */ /* 0x000fea0003800200 */
.L_x_5306:
[----:B------:R0:W-:Y:S04]  /*f84d0*/  STL.64 [R0+0x218], R86 ;  /* 0x0002185600007387 */ /* 0x0001e80000100a00 */
[----:B------:R-:W2:Y:S04]  /*f84e0*/  LDL.128 R88, [R1+0x4610] ;  /* 0x0046100001587983 */ /* 0x000ea80000100c00 */
[----:B------:R-:W3:Y:S01]  /*f84f0*/  LDL.128 R96, [R1+0x4620] ;  /* 0x0046200001607983 */ /* 0x000ee20000100c00 */
[----:B------:R-:W-:Y:S01]  /*f8500*/  MOV R2, 0x1 ;  /* 0x0000000100027802 */ /* 0x000fe20000000f00 */
        /* <DEDUP_REMOVED lines=25> */
.L_x_5309:
[----:B------:R-:W-:Y:S05]  /*f86a0*/  BSYNC.RECONVERGENT B3 ;  /* 0x0000000000037941 */ /* 0x000fea0003800200 */
.L_x_5308:
[----:B------:R-:W2:Y:S04]  /*f86b0*/  LDL.64 R90, [R1+0x8ad8] ;  /* 0x008ad800015a7983 */ /* 0x000ea80000100a00 */
[----:B------:R0:W-:Y:S04]  /*f86c0*/  STL.64 [R0+0x210], R84 ;  /* 0x0002105400007387 */ /* 0x0001e80000100a00 */
[----:B0-----:R-:W3:Y:S01]  /*f86d0*/  LDL.128 R84, [R1+0x4600] ;  /* 0x0046000001547983 */ /* 0x001ee20000100c00 */
[----:B------:R-:W-:Y:S01]  /*f86e0*/  IMAD.MOV.U32 R2, RZ, RZ, 0x1 ;  /* 0x00000001ff027424 */ /* 0x000fe200078e00ff */
[----:B------:R-:W-:Y:S01]  /*f86f0*/  BSSY.RECONVERGENT B3, `(.L_x_5310) ;  /* 0x0000019000037945 */ /* 0x000fe20003800200 */
[----:B--2---:R-:W0:Y:S01]  /*f8700*/  MUFU.RCP64H R3, R91 ;  /* 0x0000005b00037308 */ /* 0x004e220000001800 */
[----:B---3--:R-:W-:-:S03]  /*f8710*/  DFMA R82, -R84, R208, R82 ;  /* 0x000000d05452722b */ /* 0x008fc60000000152 */
[----:B0-----:R-:W-:-:S05]  /*f8720*/  DFMA R84, -R90, R2, 1 ;  /* 0x3ff000005a54742b */ /* 0x001fca0000000102 */
[----:B------:R-:W-:-:S03]  /*f8730*/  DFMA R82, -R86, R122, R82 ;  /* 0x0000007a5652722b */ /* 0x000fc60000000152 */
        /* <DEDUP_REMOVED lines=20> */
.L_x_5311:
[----:B------:R-:W-:Y:S05]  /*f8880*/  BSYNC.RECONVERGENT B3 ;  /* 0x0000000000037941 */ /* 0x000fea0003800200 */
.L_x_5310:
[----:B------:R0:W-:Y:S04]  /*f8890*/  STL.64 [R0+0x208], R88 ;  /* 0x0002085800007387 */ /* 0x0001e80000100a00 */
[----:B------:R-:W2:Y:S04]  /*f88a0*/  LDL.128 R84, [R1+0x45d0] ;  /* 0x0045d00001547983 */ /* 0x000ea80000100c00 */
[----:B------:R-:W3:Y:S04]  /*f88b0*/  LDL.128 R92, [R1+0x45e0] ;  /* 0x0045e000015c7983 */ /* 0x000ee80000100c00 */
[----:B------:R-:W4:Y:S01]  /*f88c0*/  LDL.64 R90, [R1+0x8ad0] ;  /* 0x008ad000015a7983 */ /* 0x000f220000100a00 */
[----:B------:R-:W-:Y:S01]  /*f88d0*/  IMAD.MOV.U32 R2, RZ, RZ, 0x1 ;  /* 0x00000001ff027424 */ /* 0x000fe200078e00ff */
[----:B------:R-:W-:Y:S01]  /*f88e0*/  BSSY.RECONVERGENT B3, `(.L_x_5312) ;  /* 0x0000019000037945 */ /* 0x000fe20003800200 */
[----:B--2---:R-:W1:Y:S04]  /*f88f0*/  MUFU.RCP64H R3, R87 ;  /* 0x0000005700037308 */ /* 0x004e680000001800 */
[----:B-1----:R-:W-:-:S08]  /*f8900*/  DFMA R82, -R86, R2, 1 ;  /* 0x3ff000005652742b */ /* 0x002fd00000000102 */
[----:B------:R-:W-:Y:S02]  /*f8910*/  DFMA R82, R82, R82, R82 ;  /* 0x000000525252722b */ /* 0x000fe40000000052 */
[----:B---3--:R-:W-:-:S06]  /*f8920*/  DFMA R80, -R92, R180, R80 ;  /* 0x000000b45c50722b */ /* 0x008fcc0000000150 */
[----:B------:R-:W-:Y:S02]  /*f8930*/  DFMA R2, R2, R82, R2 ;  /* 0x000000520202722b */ /* 0x000fe40000000002 */
[----:B------:R-:W-:-:S06]  /*f8940*/  DFMA R82, -R94, R122, R80 ;  /* 0x0000007a5e52722b */ /* 0x000fcc0000000150 */
        /* <DEDUP_REMOVED lines=18> */
.L_x_5313:
[----:B------:R-:W-:Y:S05]  /*f8a70*/  BSYNC.RECONVERGENT B3 ;  /* 0x0000000000037941 */ /* 0x000fea0003800200 */
.L_x_5312:
[----:B------:R0:W-:Y:S04]  /*f8a80*/  STL.64 [R0+0x200], R80 ;  /* 0x0002005000007387 */ /* 0x0001e80000100a00 */
[----:B------:R-:W2:Y:S04]  /*f8a90*/  LDL.128 R92, [R1+0x45c0] ;  /* 0x0045c000015c7983 */ /* 0x000ea80000100c00 */
[----:B0-----:R-:W3:Y:S01]  /*f8aa0*/  LDL.128 R80, [R1+0x45b0] ;  /* 0x0045b00001507983 */ /* 0x001ee20000100c00 */
[----:B------:R-:W-:Y:S01]  /*f8ab0*/  MOV R2, 0x1 ;  /* 0x0000000100027802 */ /* 0x000fe20000000f00 */
        /* <DEDUP_REMOVED lines=25> */
.L_x_5315:
[----:B------:R-:W-:Y:S05]  /*f8c50*/  BSYNC.RECONVERGENT B3 ;  /* 0x0000000000037941 */ /* 0x000fea0003800200 */
.L_x_5314:
[----:B------:R0:W-:Y:S04]  /*f8c60*/  STL.64 [R0+0x1f8], R78 ;  /* 0x0001f84e00007387 */ /* 0x0001e80000100a00 */
[----:B------:R-:W2:Y:S04]  /*f8c70*/  LDL.128 R84, [R1+0x4590] ;  /* 0x0045900001547983 */ /* 0x000ea80000100c00 */
[----:B------:R-:W3:Y:S04]  /*f8c80*/  LDL.64 R90, [R1+0x9080] ;  /* 0x00908000015a7983 */ /* 0x000ee80000100a00 */
[----:B------:R-:W4:Y:S01]  /*f8c90*/  LDL.64 R82, [R1+0x9088] ;  /* 0x0090880001527983 */ /* 0x000f220000100a00 */
[----:B------:R-:W-:Y:S01]  /*f8ca0*/  IMAD.MOV.U32 R2, RZ, RZ, 0x1 ;  /* 0x00000001ff027424 */ /* 0x000fe200078e00ff */
[----:B------:R-:W-:Y:S01]  /*f8cb0*/  BSSY.RECONVERGENT B3, `(.L_x_5316) ;  /* 0x0000019000037945 */ /* 0x000fe20003800200 */
[----:B--2---:R-:W0:Y:S04]  /*f8cc0*/  MUFU.RCP64H R3, R87 ;  /* 0x0000005700037308 */ /* 0x004e280000001800 */
[----:B0-----:R-:W-:-:S08]  /*f8cd0*/  DFMA R78, -R86, R2, 1 ;  /* 0x3ff00000564e742b */ /* 0x001fd00000000102 */
        /* <DEDUP_REMOVED lines=22> */
.L_x_5317:
[----:B------:R-:W-:Y:S05]  /*f8e40*/  BSYNC.RECONVERGENT B3 ;  /* 0x0000000000037941 */ /* 0x000fea0003800200 */
.L_x_5316:
        /* <DEDUP_REMOVED lines=29> */
.L_x_5319:
[----:B------:R-:W-:Y:S05]  /*f9020*/  BSYNC.RECONVERGENT B3 ;  /* 0x0000000000037941 */ /* 0x000fea0003800200 */
.L_x_5318:
[----:B------:R0:W-:Y:S04]  /*f9030*/  STL.64 [R0+0x1e8], R74 ;  /* 0x0001e84a00007387 */ /* 0x0001e80000100a00 */
[----:B------:R-:W2:Y:S04]  /*f9040*/  LDL.128 R80, [R1+0x4550] ;  /* 0x0045500001507983 */ /* 0x000ea80000100c00 */
[----:B------:R-:W0:Y:S04]  /*f9050*/  LDL.LU.64 R78, [R1+0x85f8] ;  /* 0x0085f800014e7983 */ /* 0x000e280000300a00 */
[----:B------:R-:W3:Y:S01]  /*f9060*/  LDL.128 R84, [R1+0x4560] ;  /* 0x0045600001547983 */ /* 0x000ee20000100c00 */
[----:B------:R-:W-:Y:S01]  /*f9070*/  MOV R2, 0x1 ;  /* 0x0000000100027802 */ /* 0x000fe20000000f00 */
[----:B------:R-:W-:Y:S01]  /*f9080*/  BSSY.RECONVERGENT B3, `(.L_x_5320) ;  /* 0x000001a000037945 */ /* 0x000fe20003800200 */
[----:B--2---:R-:W1:Y:S01]  /*f9090*/  MUFU.RCP64H R3, R81 ;  /* 0x0000005100037308 */ /* 0x004e620000001800 */
[----:B0-----:R-:W-:-:S03]  /*f90a0*/  DFMA R74, -R82, R196, R78 ;  /* 0x000000c4524a722b */ /* 0x001fc6000000014e */
[----:B-1----:R-:W-:-:S05]  /*f90b0*/  DFMA R78, -R80, R2, 1 ;  /* 0x3ff00000504e742b */ /* 0x002fca0000000102 */
[----:B---3--:R-:W-:-:S03]  /*f90c0*/  DFMA R74, -R84, R134, R74 ;  /* 0x00000086544a722b */ /* 0x008fc6000000014a */
[----:B------:R-:W-:-:S05]  /*f90d0*/  DFMA R78, R78, R78, R78 ;  /* 0x0000004e4e4e722b */ /* 0x000fca000000004e */
[----:B------:R-:W-:-:S03]  /*f90e0*/  DFMA R74, -R86, R118, R74 ;  /* 0x00000076564a722b */ /* 0x000fc6000000014a */
[----:B------:R-:W-:-:S05]  /*f90f0*/  DFMA R78, R2, R78, R2 ;  /* 0x0000004e024e722b */ /* 0x000fca0000000002 */
[----:B------:R-:W-:-:S03]  /*f9100*/  DFMA R2, -R76, R72, R74 ;  /* 0x000000484c02722b */ /* 0x000fc6000000014a */
        /* <DEDUP_REMOVED lines=17> */
.L_x_5321:
[----:B------:R-:W-:Y:S05]  /*f9220*/  BSYNC.RECONVERGENT B3 ;  /* 0x0000000000037941 */ /* 0x000fea0003800200 */
.L_x_5320:
[----:B------:R0:W-:Y:S04]  /*f9230*/  STL.64 [R0+0x1e0], R74 ;  /* 0x0001e04a00007387 */ /* 0x0001e80000100a00 */
[----:B------:R-:W2:Y:S04]  /*f9240*/  LDL.128 R76, [R1+0x4530] ;  /* 0x00453000014c7983 */ /* 0x000ea80000100c00 */
[----:B------:R-:W3:Y:S01]  /*f9250*/  LDL.LU.64 R82, [R1+0x8660] ;  /* 0x0086600001527983 */ /* 0x000ee20000300a00 */
        /* <DEDUP_REMOVED lines=25> */
.L_x_5323:
[----:B------:R-:W-:Y:S05]  /*f93f0*/  BSYNC.RECONVERGENT B3 ;  /* 0x0000000000037941 */ /* 0x000fea0003800200 */
.L_x_5322:
[----:B------:R0:W-:Y:S04]  /*f9400*/  STL.64 [R0+0x1d8], R86 ;  /* 0x0001d85600007387 */ /* 0x0001e80000100a00 */
[----:B------:R-:W2:Y:S04]  /*f9410*/  LDL.128 R76, [R1+0x4510] ;  /* 0x00451000014c7983 */ /* 0x000ea80000100c00 */
[----:B------:R-:W3:Y:S01]  /*f9420*/  LDL.128 R80, [R1+0x4520] ;  /* 0x0045200001507983 */ /* 0x000ee20000100c00 */
[----:B------:R-:W-:Y:S01]  /*f9430*/  IMAD.MOV.U32 R2, RZ, RZ, 0x1 ;  /* 0x00000001ff027424 */ /* 0x000fe200078e00ff */
[----:B------:R-:W-:Y:S01]  /*f9440*/  BSSY.RECONVERGENT B3, `(.L_x_5324) ;  /* 0x0000018000037945 */ /* 0x000fe20003800200 */
[----:B--2---:R-:W1:Y:S01]  /*f9450*/  MUFU.RCP64H R3, R79 ;  /* 0x0000004f00037308 */ /* 0x004e620000001800 */
[----:B---3--:R-:W-:-:S03]  /*f9460*/  DFMA R68, -R80, R214, R68 ;  /* 0x000000d65044722b */ /* 0x008fc60000000144 */
        /* <DEDUP_REMOVED lines=21> */
.L_x_5325:
[----:B------:R-:W-:Y:S05]  /*f95c0*/  BSYNC.RECONVERGENT B3 ;  /* 0x0000000000037941 */ /* 0x000fea0003800200 */
.L_x_5324:
[----:B------:R0:W-:Y:S04]  /*f95d0*/  STL.64 [R0+0x1d0], R68 ;  /* 0x0001d04400007387 */ /* 0x0001e80000100a00 */
[----:B0-----:R-:W2:Y:S01]  /*f95e0*/  LDL.128 R68, [R1+0x4500] ;  /* 0x0045000001447983 */ /* 0x001ea20000100c00 */
[----:B------:R-:W-:Y:S01]  /*f95f0*/  MOV R2, 0x1 ;  /* 0x0000000100027802 */ /* 0x000fe20000000f00 */
[----:B------:R-:W-:Y:S01]  /*f9600*/  BSSY.RECONVERGENT B3, `(.L_x_5326) ;  /* 0x0000018000037945 */ /* 0x000fe20003800200 */
[----:B--2---:R-:W0:Y:S01]  /*f9610*/  MUFU.RCP64H R3, R69 ;  /* 0x0000004500037308 */ /* 0x004e220000001800 */
[----:B------:R-:W-:-:S03]  /*f9620*/  DFMA R66, -R70, R134, R66 ;  /* 0x000000864642722b */ /* 0x000fc60000000142 */
        /* <DEDUP_REMOVED lines=21> */
.L_x_5327:
[----:B------:R-:W-:Y:S05]  /*f9780*/  BSYNC.RECONVERGENT B3 ;  /* 0x0000000000037941 */ /* 0x000fea0003800200 */
.L_x_5326:
[----:B------:R0:W-:Y:S04]  /*f9790*/  STL.64 [R0+0x1c8], R66 ;  /* 0x0001c84200007387 */ /* 0x0001e80000100a00 */
[----:B------:R-:W2:Y:S04]  /*f97a0*/  LDL.128 R68, [R1+0x44e0] ;  /* 0x0044e00001447983 */ /* 0x000ea80000100c00 */
[----:B------:R-:W3:Y:S01]  /*f97b0*/  LDL.128 R76, [R1+0x44f0] ;  /* 0x0044f000014c7983 */ /* 0x000ee20000100c00 */
[----:B------:R-:W-:Y:S01]  /*f97c0*/  IMAD.MOV.U32 R2, RZ, RZ, 0x1 ;  /* 0x00000001ff027424 */ /* 0x000fe200078e00ff */
        /* <DEDUP_REMOVED lines=25> */
.L_x_5329:
[----:B------:R-:W-:Y:S05]  /*f9960*/  BSYNC.RECONVERGENT B3 ;  /* 0x0000000000037941 */ /* 0x000fea0003800200 */
.L_x_5328:
[----:B------:R0:W-:Y:S04]  /*f9970*/  STL.64 [R0+0x1c0], R106 ;  /* 0x0001c06a00007387 */ /* 0x0001e80000100a00 */
[----:B------:R-:W2:Y:S01]  /*f9980*/  LDL.128 R68, [R1+0x44d0] ;  /* 0x0044d00001447983 */ /* 0x000ea20000100c00 */
[----:B------:R-:W-:Y:S01]  /*f9990*/  IMAD.MOV.U32 R2, RZ, RZ, 0x1 ;  /* 0x00000001ff027424 */ /* 0x000fe200078e00ff */
[----:B------:R-:W-:Y:S01]  /*f99a0*/  BSSY.RECONVERGENT B3, `(.L_x_5330) ;  /* 0x0000017000037945 */ /* 0x000fe20003800200 */
[----:B--2---:R-:W1:Y:S04]  /*f99b0*/  MUFU.RCP64H R3, R69 ;  /* 0x0000004500037308 */ /* 0x004e680000001800 */
        /* <DEDUP_REMOVED lines=21> */
.L_x_5331:
[----:B------:R-:W-:Y:S05]  /*f9b10*/  BSYNC.RECONVERGENT B3 ;  /* 0x0000000000037941 */ /* 0x000fea0003800200 */
.L_x_5330:
[----:B------:R0:W-:Y:S04]  /*f9b20*/  STL.64 [R0+0x1b8], R64 ;  /* 0x0001b84000007387 */ /* 0x0001e80000100a00 */
[----:B------:R-:W2:Y:S01]  /*f9b30*/  LDL.128 R68, [R1+0x44c0] ;  /* 0x0044c00001447983 */ /* 0x000ea20000100c00 */
[----:B------:R-:W-:Y:S01]  /*f9b40*/  MOV R2, 0x1 ;  /* 0x0000000100027802 */ /* 0x000fe20000000f00 */
        /* <DEDUP_REMOVED lines=23> */
.L_x_5333:
[----:B------:R-:W-:Y:S05]  /*f9cc0*/  BSYNC.RECONVERGENT B3 ;  /* 0x0000000000037941 */ /* 0x000fea0003800200 */
.L_x_5332:
        /* <DEDUP_REMOVED lines=26> */
.L_x_5335:
[----:B------:R-:W-:Y:S05]  /*f9e70*/  BSYNC.RECONVERGENT B3 ;  /* 0x0000000000037941 */ /* 0x000fea0003800200 */
.L_x_5334:
        /* <DEDUP_REMOVED lines=26> */
.L_x_5337:
[----:B------:R-:W-:Y:S05]  /*fa020*/  BSYNC.RECONVERGENT B3 ;  /* 0x0000000000037941 */ /* 0x000fea0003800200 */
.L_x_5336:
[----:B------:R0:W-:Y:S04]  /*fa030*/  STL.64 [R0+0x1a0], R60 ;  /* 0x0001a03c00007387 */ /* 0x0001e80000100a00 */
[----:B------:R-:W2:Y:S04]  /*fa040*/  LDL.128 R56, [R1+0x4480] ;  /* 0x0044800001387983 */ /* 0x000ea80000100c00 */
[----:B------:R-:W3:Y:S01]  /*fa050*/  LDL.128 R68, [R1+0x4490] ;  /* 0x0044900001447983 */ /* 0x000ee20000100c00 */
[----:B------:R-:W-:Y:S01]  /*fa060*/  MOV R2, 0x1 ;  /* 0x0000000100027802 */ /* 0x000fe20000000f00 */
        /* <DEDUP_REMOVED lines=24> */
.L_x_5339:
[----:B------:R-:W-:Y:S05]  /*fa1f0*/  BSYNC.RECONVERGENT B3 ;  /* 0x0000000000037941 */ /* 0x000fea0003800200 */
.L_x_5338:
[----:B------:R0:W-:Y:S04]  /*fa200*/  STL.64 [R0+0x198], R84 ;  /* 0x0001985400007387 */ /* 0x0001e80000100a00 */
[----:B------:R-:W2:Y:S01]  /*fa210*/  LDL.128 R68, [R1+0x4470] ;  /* 0x0044700001447983 */ /* 0x000ea20000100c00 */
[----:B------:R-:W-:Y:S01]  /*fa220*/  IMAD.MOV.U32 R2, RZ, RZ, 0x1 ;  /* 0x00000001ff027424 */ /* 0x000fe200078e00ff */
        /* <DEDUP_REMOVED lines=24> */
.L_x_5341:
[----:B------:R-:W-:Y:S05]  /*fa3b0*/  BSYNC.RECONVERGENT B3 ;  /* 0x0000000000037941 */ /* 0x000fea0003800200 */
.L_x_5340:
        /* <DEDUP_REMOVED lines=26> */
.L_x_5343:
[----:B------:R-:W-:Y:S05]  /*fa560*/  BSYNC.RECONVERGENT B3 ;  /* 0x0000000000037941 */ /* 0x000fea0003800200 */
.L_x_5342:
[----:B------:R0:W-:Y:S04]  /*fa570*/  STL.64 [R0+0x188], R54 ;  /* 0x0001883600007387 */ /* 0x0001e80000100a00 */
[----:B0-----:R-:W2:Y:S01]  /*fa580*/  LDL.128 R52, [R1+0x4450] ;  /* 0x0044500001347983 */ /* 0x001ea20000100c00 */
[----:B------:R-:W-:Y:S01]  /*fa590*/  MOV R2, 0x1 ;  /* 0x0000000100027802 */ /* 0x000fe20000000f00 */
[----:B------:R-:W-:Y:S01]  /*fa5a0*/  BSSY.RECONVERGENT B3, `(.L_x_5344) ;  /* 0x0000017000037945 */ /* 0x000fe20003800200 */
[----:B--2---:R-:W0:Y:S04]  /*fa5b0*/  MUFU.RCP64H R3, R53 ;  /* 0x0000003500037308 */ /* 0x004e280000001800 */
        /* <DEDUP_REMOVED lines=21> */
.L_x_5345:
[----:B------:R-:W-:Y:S05]  /*fa710*/  BSYNC.RECONVERGENT B3 ;  /* 0x0000000000037941 */ /* 0x000fea0003800200 */
.L_x_5344:
[----:B------:R0:W-:Y:S04]  /*fa720*/  STL.64 [R0+0x180], R54 ;  /* 0x0001803600007387 */ /* 0x0001e80000100a00 */
[----:B0-----:R-:W2:Y:S01]  /*fa730*/  LDL.128 R52, [R1+0x4440] ;  /* 0x0044400001347983 */ /* 0x001ea20000100c00 */
[----:B------:R-:W-:Y:S01]  /*fa740*/  IMAD.MOV.U32 R2, RZ, RZ, 0x1 ;  /* 0x00000001ff027424 */ /* 0x000fe200078e00ff */
        /* <DEDUP_REMOVED lines=23> */
.L_x_5347:
[----:B------:R-:W-:Y:S05]  /*fa8c0*/  BSYNC.RECONVERGENT B3 ;  /* 0x0000000000037941 */ /* 0x000fea0003800200 */
.L_x_5346:
        /* <DEDUP_REMOVED lines=31> */
.L_x_5349:
[----:B------:R-:W-:Y:S05]  /*faac0*/  BSYNC.RECONVERGENT B3 ;  /* 0x0000000000037941 */ /* 0x000fea0003800200 */
.L_x_5348:
        /* <DEDUP_REMOVED lines=26> */
.L_x_5351:
[----:B------:R-:W-:Y:S05]  /*fac70*/  BSYNC.RECONVERGENT B3 ;  /* 0x0000000000037941 */ /* 0x000fea0003800200 */
.L_x_5350:
        /* <DEDUP_REMOVED lines=26> */
.L_x_5353:
[----:B------:R-:W-:Y:S05]  /*fae20*/  BSYNC.RECONVERGENT B3 ;  /* 0x0000000000037941 */ /* 0x000fea0003800200 */
.L_x_5352:
        /* <DEDUP_REMOVED lines=26> */
.L_x_5355:
[----:B------:R-:W-:Y:S05]  /*fafd0*/  BSYNC.RECONVERGENT B3 ;  /* 0x0000000000037941 */ /* 0x000fea0003800200 */
.L_x_5354:
        /* <DEDUP_REMOVED lines=26> */
.L_x_5357:
[----:B------:R-:W-:Y:S05]  /*fb180*/  BSYNC.RECONVERGENT B3 ;  /* 0x0000000000037941 */ /* 0x000fea0003800200 */
.L_x_5356:
        /* <DEDUP_REMOVED lines=26> */
.L_x_5359:
[----:B------:R-:W-:Y:S05]  /*fb330*/  BSYNC.RECONVERGENT B3 ;  /* 0x0000000000037941 */ /* 0x000fea0003800200 */
.L_x_5358:
        /* <DEDUP_REMOVED lines=26> */
.L_x_5361:
[----:B------:R-:W-:Y:S05]  /*fb4e0*/  BSYNC.RECONVERGENT B3 ;  /* 0x0000000000037941 */ /* 0x000fea0003800200 */
.L_x_5360:
        /* <DEDUP_REMOVED lines=26> */
.L_x_5363:
[----:B------:R-:W-:Y:S05]  /*fb690*/  BSYNC.RECONVERGENT B3 ;  /* 0x0000000000037941 */ /* 0x000fea0003800200 */
.L_x_5362:
        /* <DEDUP_REMOVED lines=28> */
.L_x_5365:
[----:B------:R-:W-:Y:S05]  /*fb860*/  BSYNC.RECONVERGENT B3 ;  /* 0x0000000000037941 */ /* 0x000fea0003800200 */
.L_x_5364:
[----:B------:R0:W-:Y:S04]  /*fb870*/  STL.64 [R0+0x130], R40 ;  /* 0x0001302800007387 */ /* 0x0001e80000100a00 */
[----:B------:R-:W2:Y:S04]  /*fb880*/  LDL.128 R76, [R1+0x4380] ;  /* 0x00438000014c7983 */ /* 0x000ea80000100c00 */
[----:B0-----:R-:W3:Y:S01]  /*fb890*/  LDL.128 R40, [R1+0x4370] ;  /* 0x0043700001287983 */ /* 0x001ee20000100c00 */
[----:B------:R-:W-:Y:S01]  /*fb8a0*/  IMAD.MOV.U32 R2, RZ, RZ, 0x1 ;  /* 0x00000001ff027424 */ /* 0x000fe200078e00ff */
[----:B------:R-:W-:Y:S01]  /*fb8b0*/  BSSY.RECONVERGENT B3, `(.L_x_5366) ;  /* 0x0000019000037945 */ /* 0x000fe20003800200 */
[----:B---3--:R-:W0:Y:S01]  /*fb8c0*/  MUFU.RCP64H R3, R43 ;  /* 0x0000002b00037308 */ /* 0x008e220000001800 */
[----:B--2--5:R-:W-:-:S03]  /*fb8d0*/  DFMA R38, -R76, R60, R38 ;  /* 0x0000003c4c26722b */ /* 0x024fc60000000126 */
        /* <DEDUP_REMOVED lines=22> */
.L_x_5367:
[----:B------:R-:W-:Y:S05]  /*fba40*/  BSYNC.RECONVERGENT B3 ;  /* 0x0000000000037941 */ /* 0x000fea0003800200 */
.L_x_5366:
[----:B------:R0:W-:Y:S04]  /*fba50*/  STL.64 [R0+0x128], R38 ;  /* 0x0001282600007387 */ /* 0x0001e80000100a00 */
[----:B------:R-:W2:Y:S04]  /*fba60*/  LDL.128 R44, [R1+0x4340] ;  /* 0x00434000012c7983 */ /* 0x000ea80000100c00 */
[----:B------:R-:W3:Y:S04]  /*fba70*/  LDL.128 R76, [R1+0x4350] ;  /* 0x00435000014c7983 */ /* 0x000ee80000100c00 */
[----:B------:R-:W4:Y:S01]  /*fba80*/  LDL.128 R80, [R1+0x4360] ;  /* 0x0043600001507983 */ /* 0x000f220000100c00 */
[----:B------:R-:W-:Y:S01]  /*fba90*/  BSSY.RECONVERGENT B3, `(.L_x_5368) ;  /* 0x000001d000037945 */ /* 0x000fe20003800200 */
[----:B--2---:R-:W-:-:S08]  /*fbaa0*/  DFMA R2, -R46, R56, R36 ;  /* 0x000000382e02722b */ /* 0x004fd00000000124 */
[----:B---3--:R-:W-:Y:S02]  /*fbab0*/  DFMA R36, -R76, R58, R2 ;  /* 0x0000003a4c24722b */ /* 0x008fe40000000102 */
[----:B------:R-:W0:Y:S01]  /*fbac0*/  MUFU.RCP64H R3, R45 ;  /* 0x0000002d00037308 */ /* 0x000e220000001800 */
[----:B------:R-:W-:-:S05]  /*fbad0*/  MOV R2, 0x1 ;  /* 0x0000000100027802 */ /* 0x000fca0000000f00 */
[----:B------:R-:W-:-:S08]  /*fbae0*/  DFMA R36, -R78, R60, R36 ;  /* 0x0000003c4e24722b */ /* 0x000fd00000000124 */
[----:B----4-:R-:W-:Y:S02]  /*fbaf0*/  DFMA R36, -R80, R62, R36 ;  /* 0x0000003e5024722b */ /* 0x010fe40000000124 */
[----:B0-----:R-:W-:-:S06]  /*fbb00*/  DFMA R38, -R44, R2, 1 ;  /* 0x3ff000002c26742b */ /* 0x001fcc0000000102 */
        /* <DEDUP_REMOVED lines=21> */
.L_x_5369:
[----:B------:R-:W-:Y:S05]  /*fbc60*/  BSYNC.RECONVERGENT B3 ;  /* 0x0000000000037941 */ /* 0x000fea0003800200 */
.L_x_5368:
[----:B------:R0:W-:Y:S04]  /*fbc70*/  STL.64 [R0+0x120], R2 ;  /* 0x0001200200007387 */ /* 0x0001e80000100a00 */
[----:B------:R-:W0:Y:S04]  /*fbc80*/  LDL.128 R36, [R1+0x42f0] ;  /* 0x0042f00001247983 */ /* 0x000e280000100c00 */
[----:B------:R-:W2:Y:S04]  /*fbc90*/  LDL.128 R40, [R1+0x4300] ;  /* 0x0043000001287983 */ /* 0x000ea80000100c00 */
[----:B------:R-:W3:Y:S04]  /*fbca0*/  LDL.128 R76, [R1+0x4310] ;  /* 0x00431000014c7983 */ /* 0x000ee80000100c00 */
[----:B------:R-:W4:Y:S01]  /*fbcb0*/  LDL.128 R44, [R1+0x4320] ;  /* 0x00432000012c7983 */ /* 0x000f220000100c00 */
[----:B0-----:R-:W-:-:S08]  /*fbcc0*/  DFMA R2, -R36, R142, R34 ;  /* 0x0000008e2402722b */ /* 0x001fd00000000122 */
[----:B------:R-:W-:Y:S01]  /*fbcd0*/  DFMA R2, -R38, R198, R2 ;  /* 0x000000c62602722b */ /* 0x000fe20000000102 */
[----:B------:R-:W5:Y:S07]  /*fbce0*/  LDL.128 R36, [R1+0x42e0] ;  /* 0x0042e00001247983 */ /* 0x000f6e0000100c00 */
[----:B--2---:R-:W-:-:S08]  /*fbcf0*/  DFMA R2, -R40, R212, R2 ;  /* 0x000000d42802722b */ /* 0x004fd00000000102 */
[----:B------:R-:W-:Y:S01]  /*fbd00*/  DFMA R2, -R42, R190, R2 ;  /* 0x000000be2a02722b */ /* 0x000fe20000000102 */
[----:B------:R-:W2:Y:S07]  /*fbd10*/  LDL.128 R40, [R1+0x4330] ;  /* 0x0043300001287983 */ /* 0x000eae0000100c00 */
[----:B---3--:R-:W-:-:S08]  /*fbd20*/  DFMA R2, -R76, R176, R2 ;  /* 0x000000b04c02722b */ /* 0x008fd00000000102 */
[----:B------:R-:W-:Y:S01]  /*fbd30*/  DFMA R34, -R78, R180, R2 ;  /* 0x000000b44e22722b */ /* 0x000fe20000000102 */
[----:B------:R-:W-:-:S07]  /*fbd40*/  IMAD.MOV.U32 R2, RZ, RZ, 0x1 ;  /* 0x00000001ff027424 */ /* 0x000fce00078e00ff */
[----:B----4-:R-:W-:-:S08]  /*fbd50*/  DFMA R34, -R44, R200, R34 ;  /* 0x000000c82c22722b */ /* 0x010fd00000000122 */
[----:B------:R-:W-:Y:S01]  /*fbd60*/  DFMA R34, -R46, R188, R34 ;  /* 0x000000bc2e22722b */ /* 0x000fe20000000122 */
[----:B------:R-:W-:Y:S01]  /*fbd70*/  BSSY.RECONVERGENT B3, `(.L_x_5370) ;  /* 0x0000018000037945 */ /* 0x000fe20003800200 */
[----:B-----5:R-:W0:Y:S02]  /*fbd80*/  MUFU.RCP64H R3, R39 ;  /* 0x0000002700037308 */ /* 0x020e240000001800 */
[----:B0-----:R-:W-:-:S08]  /*fbd90*/  DFMA R44, -R38, R2, 1 ;  /* 0x3ff00000262c742b */ /* 0x001fd00000000102 */
[----:B------:R-:W-:-:S08]  /*fbda0*/  DFMA R44, R44, R44, R44 ;  /* 0x0000002c2c2c722b */ /* 0x000fd0000000002c */
[----:B------:R-:W-:Y:S02]  /*fbdb0*/  DFMA R2, R2, R44, R2 ;  /* 0x0000002c0202722b */ /* 0x000fe40000000002 */
[----:B--2---:R-:W-:-:S06]  /*fbdc0*/  DFMA R34, -R40, R168, R34 ;  /* 0x000000a82822722b */ /* 0x004fcc0000000122 */
        /* <DEDUP_REMOVED lines=18> */
.L_x_5371:
[----:B------:R-:W-:Y:S05]  /*fbef0*/  BSYNC.RECONVERGENT B3 ;  /* 0x0000000000037941 */ /* 0x000fea0003800200 */
.L_x_5370:
[----:B------:R0:W-:Y:S04]  /*fbf00*/  STL.64 [R0+0x118], R2 ;  /* 0x0001180200007387 */ /* 0x0001e80000100a00 */
[----:B------:R-:W0:Y:S04]  /*fbf10*/  LDL.LU.64 R38, [R1+0x8638] ;  /* 0x0086380001267983 */ /* 0x000e280000300a00 */
[----:B------:R-:W0:Y:S04]  /*fbf20*/  LDL.128 R80, [R1+0x4210] ;  /* 0x0042100001507983 */ /* 0x000e280000100c00 */
[----:B------:R-:W2:Y:S04]  /*fbf30*/  LDL.128 R44, [R1+0x4220] ;  /* 0x00422000012c7983 */ /* 0x000ea80000100c00 */
[----:B------:R-:W3:Y:S04]  /*fbf40*/  LDL.128 R40, [R1+0x4230] ;  /* 0x0042300001287983 */ /* 0x000ee80000100c00 */
[----:B------:R-:W4:Y:S04]  /*fbf50*/  LDL.128 R76, [R1+0x4260] ;  /* 0x00426000014c7983 */ /* 0x000f280000100c00 */
[----:B------:R-:W5:Y:S04]  /*fbf60*/  LDL.LU.64 R34, [R1+0x8428] ;  /* 0x0084280001227983 */ /* 0x000f680000300a00 */
[----:B------:R-:W5:Y:S04]  /*fbf70*/  LDL.128 R92, [R1+0x42c0] ;  /* 0x0042c000015c7983 */ /* 0x000f680000100c00 */
[----:B------:R-:W5:Y:S01]  /*fbf80*/  LDL.128 R96, [R1+0x42d0] ;  /* 0x0042d00001607983 */ /* 0x000f620000100c00 */
[----:B0-----:R-:W-:-:S03]  /*fbf90*/  DFMA R2, -R82, R70, R38 ;  /* 0x000000465202722b */ /* 0x001fc60000000126 */
[----:B------:R-:W4:Y:S05]  /*fbfa0*/  LDL.128 R68, [R1+0x4250] ;  /* 0x0042500001447983 */ /* 0x000f2a0000100c00 */
[----:B--2---:R-:W-:-:S08]  /*fbfb0*/  DFMA R2, -R44, R84, R2 ;  /* 0x000000542c02722b */ /* 0x004fd00000000102 */
[----:B------:R-:W-:Y:S01]  /*fbfc0*/  DFMA R2, -R46, R86, R2 ;  /* 0x000000562e02722b */ /* 0x000fe20000000102 */
[----:B------:R-:W2:Y:S04]  /*fbfd0*/  LDL.128 R44, [R1+0x4240] ;  /* 0x00424000012c7983 */ /* 0x000ea80000100c00 */
[----:B------:R-:W5:Y:S03]  /*fbfe0*/  LDL.128 R84, [R1+0x42b0] ;  /* 0x0042b00001547983 */ /* 0x000f660000100c00 */
[----:B---3--:R-:W-:-:S08]  /*fbff0*/  DFMA R2, -R40, R74, R2 ;  /* 0x0000004a2802722b */ /* 0x008fd00000000102 */
[----:B------:R-:W-:Y:S01]  /*fc000*/  DFMA R2, -R42, R88, R2 ;  /* 0x000000582a02722b */ /* 0x000fe20000000102 */
[----:B------:R-:W5:Y:S07]  /*fc010*/  LDL.128 R40, [R1+0x4270] ;  /* 0x0042700001287983 */ /* 0x000f6e0000100c00 */
[----:B--2---:R-:W-:-:S08]  /*fc020*/  DFMA R2, -R44, R108, R2 ;  /* 0x0000006c2c02722b */ /* 0x004fd00000000102 */
[----:B------:R-:W-:Y:S01]  /*fc030*/  DFMA R2, -R46, R124, R2 ;  /* 0x0000007c2e02722b */ /* 0x000fe20000000102 */
[----:B------:R-:W2:Y:S07]  /*fc040*/  LDL.128 R44, [R1+0x4280] ;  /* 0x00428000012c7983 */ /* 0x000eae0000100c00 */
[----:B----4-:R-:W-:-:S08]  /*fc050*/  DFMA R2, -R68, R142, R2 ;  /* 0x0000008e4402722b */ /* 0x010fd00000000102 */
[----:B------:R-:W-:Y:S01]  /*fc060*/  DFMA R2, -R70, R198, R2 ;  /* 0x000000c64602722b */ /* 0x000fe20000000102 */
[----:B------:R-:W3:Y:S07]  /*fc070*/  LDL.128 R68, [R1+0x4290] ;  /* 0x0042900001447983 */ /* 0x000eee0000100c00 */
[----:B------:R-:W-:-:S08]  /*fc080*/  DFMA R2, -R76, R212, R2 ;  /* 0x000000d44c02722b */ /* 0x000fd00000000102 */
[----:B------:R-:W-:Y:S01]  /*fc090*/  DFMA R2, -R78, R246, R2 ;  /* 0x000000f64e02722b */ /* 0x000fe20000000102 */
[----:B------:R-:W4:Y:S07]  /*fc0a0*/  LDL.128 R76, [R1+0x42a0] ;  /* 0x0042a000014c7983 */ /* 0x000f2e0000100c00 */
[----:B-----5:R-:W-:-:S08]  /*fc0b0*/  DFMA R2, -R40, R34, R2 ;  /* 0x000000222802722b */ /* 0x020fd00000000102 */
[----:B------:R-:W-:Y:S01]  /*fc0c0*/  DFMA R2, -R42, R190, R2 ;  /* 0x000000be2a02722b */ /* 0x000fe20000000102 */
[----:B------:R-:W-:Y:S07]  /*fc0d0*/  BSSY.RECONVERGENT B3, `(.L_x_5372) ;  /* 0x0000024000037945 */ /* 0x000fee0003800200 */
        /* <DEDUP_REMOVED lines=8> */
[----:B------:R-:W-:-:S08]  /*fc160*/  DFMA R2, -R92, R122, R2 ;  /* 0x0000007a5c02722b */ /* 0x000fd00000000102 */
[----:B------:R-:W-:Y:S02]  /*fc170*/  DFMA R34, -R94, R120, R2 ;  /* 0x000000785e22722b */ /* 0x000fe40000000102 */
[----:B------:R-:W0:Y:S01]  /*fc180*/  MUFU.RCP64H R3, R81 ;  /* 0x0000005100037308 */ /* 0x000e220000001800 */
[----:B------:R-:W-:-:S05]  /*fc190*/  IMAD.MOV.U32 R2, RZ, RZ, 0x1 ;  /* 0x00000001ff027424 */ /* 0x000fca00078e00ff */
        /* <DEDUP_REMOVED lines=23> */
.L_x_5373:
[----:B------:R-:W-:Y:S05]  /*fc310*/  BSYNC.RECONVERGENT B3 ;  /* 0x0000000000037941 */ /* 0x000fea0003800200 */
.L_x_5372:
[----:B------:R0:W-:Y:S04]  /*fc320*/  STL.64 [R0+0x110], R2 ;  /* 0x0001100200007387 */ /* 0x0001e80000100a00 */
[----:B------:R-:W2:Y:S04]  /*fc330*/  LDL.128 R36, [R1+0x41f0] ;  /* 0x0041f00001247983 */ /* 0x000ea80000100c00 */
[----:B------:R-:W3:Y:S04]  /*fc340*/  LDL.LU.64 R42, [R1+0x8488] ;  /* 0x00848800012a7983 */ /* 0x000ee80000300a00 */
[----:B------:R-:W4:Y:S01]  /*fc350*/  LDL.LU.64 R40, [R1+0x8670] ;  /* 0x0086700001287983 */ /* 0x000f220000300a00 */
[----:B0-----:R-:W-:Y:S01]  /*fc360*/  MOV R2, 0x1 ;  /* 0x0000000100027802 */ /* 0x001fe20000000f00 */
[----:B------:R-:W-:Y:S01]  /*fc370*/  BSSY.RECONVERGENT B3, `(.L_x_5374) ;  /* 0x0000018000037945 */ /* 0x000fe20003800200 */
[----:B--2---:R-:W0:Y:S04]  /*fc380*/  MUFU.RCP64H R3, R37 ;  /* 0x0000002500037308 */ /* 0x004e280000001800 */
[----:B0-----:R-:W-:-:S08]  /*fc390*/  DFMA R34, -R36, R2, 1 ;  /* 0x3ff000002422742b */ /* 0x001fd00000000102 */
        /* <DEDUP_REMOVED lines=21> */
.L_x_5375:
[----:B------:R-:W-:Y:S05]  /*fc4f0*/  BSYNC.RECONVERGENT B3 ;  /* 0x0000000000037941 */ /* 0x000fea0003800200 */
.L_x_5374:
[----:B------:R0:W-:Y:S04]  /*fc500*/  STL.64 [R0+0x108], R34 ;  /* 0x0001082200007387 */ /* 0x0001e80000100a00 */
[----:B------:R-:W2:Y:S04]  /*fc510*/  LDL.128 R36, [R1+0x41b0] ;  /* 0x0041b00001247983 */ /* 0x000ea80000100c00 */
[----:B------:R-:W3:Y:S04]  /*fc520*/  LDL.LU.64 R2, [R1+0x8688] ;  /* 0x0086880001027983 */ /* 0x000ee80000300a00 */
[----:B------:R-:W4:Y:S04]  /*fc530*/  LDL.128 R40, [R1+0x41c0] ;  /* 0x0041c00001287983 */ /* 0x000f280000100c00 */
[----:B------:R-:W5:Y:S04]  /*fc540*/  LDL.128 R44, [R1+0x41d0] ;  /* 0x0041d000012c7983 */ /* 0x000f680000100c00 */
[----:B------:R-:W5:Y:S01]  /*fc550*/  LDL.128 R68, [R1+0x41e0] ;  /* 0x0041e00001447983 */ /* 0x000f620000100c00 */
[----:B0-----:R-:W-:Y:S01]  /*fc560*/  IMAD.MOV.U32 R34, RZ, RZ, 0x1 ;  /* 0x00000001ff227424 */ /* 0x001fe200078e00ff */
[----:B------:R-:W-:Y:S01]  /*fc570*/  BSSY.RECONVERGENT B3, `(.L_x_5376) ;  /* 0x000001d000037945 */ /* 0x000fe20003800200 */
[----:B--2---:R-:W0:Y:S01]  /*fc580*/  MUFU.RCP64H R35, R37 ;  /* 0x0000002500237308 */ /* 0x004e220000001800 */
[----:B---3--:R-:W-:-:S08]  /*fc590*/  DFMA R2, -R38, R54, R2 ;  /* 0x000000362602722b */ /* 0x008fd00000000102 */
[----:B----4-:R-:W-:Y:S02]  /*fc5a0*/  DFMA R2, -R40, R48, R2 ;  /* 0x000000302802722b */ /* 0x010fe40000000102 */
[----:B0-----:R-:W-:-:S06]  /*fc5b0*/  DFMA R38, -R36, R34, 1 ;  /* 0x3ff000002426742b */ /* 0x001fcc0000000122 */
[----:B------:R-:W-:Y:S02]  /*fc5c0*/  DFMA R2, -R42, R50, R2 ;  /* 0x000000322a02722b */ /* 0x000fe40000000102 */
[----:B------:R-:W-:-:S06]  /*fc5d0*/  DFMA R38, R38, R38, R38 ;  /* 0x000000262626722b */ /* 0x000fcc0000000026 */
[----:B-----5:R-:W-:Y:S02]  /*fc5e0*/  DFMA R2, -R44, R66, R2 ;  /* 0x000000422c02722b */ /* 0x020fe40000000102 */
        /* <DEDUP_REMOVED lines=21> */
.L_x_5377:
[----:B------:R-:W-:Y:S05]  /*fc740*/  BSYNC.RECONVERGENT B3 ;  /* 0x0000000000037941 */ /* 0x000fea0003800200 */
.L_x_5376:
[----:B------:R0:W-:Y:S04]  /*fc750*/  STL.64 [R0+0x100], R34 ;  /* 0x0001002200007387 */ /* 0x0001e80000100a00 */
[----:B------:R-:W2:Y:S04]  /*fc760*/  LDL.128 R36, [R1+0x4190] ;  /* 0x0041900001247983 */ /* 0x000ea80000100c00 */
[----:B------:R-:W3:Y:S04]  /*fc770*/  LDL.LU.64 R42, [R1+0x8698] ;  /* 0x00869800012a7983 */ /* 0x000ee80000300a00 */
[----:B------:R-:W4:Y:S01]  /*fc780*/  LDL.LU.64 R40, [R1+0x8680] ;  /* 0x0086800001287983 */ /* 0x000f220000300a00 */
        /* <DEDUP_REMOVED lines=25> */
.L_x_5379:
[----:B------:R-:W-:Y:S05]  /*fc920*/  BSYNC.RECONVERGENT B3 ;  /* 0x0000000000037941 */ /* 0x000fea0003800200 */
.L_x_5378:
[----:B------:R0:W-:Y:S04]  /*fc930*/  STL.64 [R0+0xf8], R34 ;  /* 0x0000f82200007387 */ /* 0x0001e80000100a00 */
[----:B------:R-:W2:Y:S04]  /*fc940*/  LDL.128 R36, [R1+0x4160] ;  /* 0x0041600001247983 */ /* 0x000ea80000100c00 */
[----:B------:R-:W0:Y:S04]  /*fc950*/  LDL.LU.64 R44, [R1+0x84a0] ;  /* 0x0084a000012c7983 */ /* 0x000e280000300a00 */
[----:B------:R-:W0:Y:S01]  /*fc960*/  LDL.128 R40, [R1+0x4170] ;  /* 0x0041700001287983 */ /* 0x000e220000100c00 */
[----:B------:R-:W-:Y:S01]  /*fc970*/  MOV R2, 0x1 ;  /* 0x0000000100027802 */ /* 0x000fe20000000f00 */
[----:B------:R-:W-:Y:S01]  /*fc980*/  BSSY.RECONVERGENT B3, `(.L_x_5380) ;  /* 0x0000018000037945 */ /* 0x000fe20003800200 */
[----:B--2---:R-:W1:Y:S01]  /*fc990*/  MUFU.RCP64H R3, R39 ;  /* 0x0000002700037308 */ /* 0x004e620000001800 */
[----:B0-----:R-:W-:-:S03]  /*fc9a0*/  DFMA R34, -R40, R118, R44 ;  /* 0x000000762822722b */ /* 0x001fc6000000012c */
        /* <DEDUP_REMOVED lines=21> */
.L_x_5381:
[----:B------:R-:W-:Y:S05]  /*fcb00*/  BSYNC.RECONVERGENT B3 ;  /* 0x0000000000037941 */ /* 0x000fea0003800200 */
.L_x_5380:
[----:B------:R0:W-:Y:S04]  /*fcb10*/  STL.64 [R0+0xf0], R34 ;  /* 0x0000f02200007387 */ /* 0x0001e80000100a00 */
[----:B------:R-:W2:Y:S04]  /*fcb20*/  LDL.128 R40, [R1+0x4150] ;  /* 0x0041500001287983 */ /* 0x000ea80000100c00 */
[----:B------:R-:W3:Y:S01]  /*fcb30*/  LDL.LU.64 R38, [R1+0x84c8] ;  /* 0x0084c80001267983 */ /* 0x000ee20000300a00 */
[----:B------:R-:W-:Y:S01]  /*fcb40*/  IMAD.MOV.U32 R2, RZ, RZ, 0x1 ;  /* 0x00000001ff027424 */ /* 0x000fe200078e00ff */
[----:B------:R-:W-:Y:S01]  /*fcb50*/  BSSY.RECONVERGENT B3, `(.L_x_5382) ;  /* 0x0000018000037945 */ /* 0x000fe20003800200 */
[----:B--2---:R-:W0:Y:S04]  /*fcb60*/  MUFU.RCP64H R3, R41 ;  /* 0x0000002900037308 */ /* 0x004e280000001800 */
        /* <DEDUP_REMOVED lines=22> */
.L_x_5383:
[----:B------:R-:W-:Y:S05]  /*fccd0*/  BSYNC.RECONVERGENT B3 ;  /* 0x0000000000037941 */ /* 0x000fea0003800200 */
.L_x_5382:
[----:B------:R0:W-:Y:S04]  /*fcce0*/  STL.64 [R0+0xe8], R34 ;  /* 0x0000e82200007387 */ /* 0x0001e80000100a00 */
[----:B------:R-:W2:Y:S04]  /*fccf0*/  LDL.LU.64 R2, [R1+0x84c0] ;  /* 0x0084c00001027983 */ /* 0x000ea80000300a00 */
[----:B------:R-:W2:Y:S04]  /*fcd00*/  LDL.128 R36, [R1+0x40f0] ;  /* 0x0040f00001247983 */ /* 0x000ea80000100c00 */
[----:B------:R-:W3:Y:S04]  /*fcd10*/  LDL.128 R68, [R1+0x4100] ;  /* 0x0041000001447983 */ /* 0x000ee80000100c00 */
[----:B------:R-:W4:Y:S04]  /*fcd20*/  LDL.128 R44, [R1+0x4110] ;  /* 0x00411000012c7983 */ /* 0x000f280000100c00 */
[----:B------:R-:W5:Y:S04]  /*fcd30*/  LDL.128 R40, [R1+0x4120] ;  /* 0x0041200001287983 */ /* 0x000f680000100c00 */
[----:B------:R-:W5:Y:S01]  /*fcd40*/  LDL.128 R76, [R1+0x4140] ;  /* 0x00414000014c7983 */ /* 0x000f620000100c00 */
[----:B--2---:R-:W-:-:S08]  /*fcd50*/  DFMA R2, -R38, R202, R2 ;  /* 0x000000ca2602722b */ /* 0x004fd00000000102 */
[----:B---3--:R-:W-:-:S08]  /*fcd60*/  DFMA R2, -R68, R192, R2 ;  /* 0x000000c04402722b */ /* 0x008fd00000000102 */
[----:B------:R-:W-:Y:S01]  /*fcd70*/  DFMA R2, -R70, R186, R2 ;  /* 0x000000ba4602722b */ /* 0x000fe20000000102 */
[----:B------:R-:W2:Y:S07]  /*fcd80*/  LDL.128 R68, [R1+0x4130] ;  /* 0x0041300001447983 */ /* 0x000eae0000100c00 */
[----:B----4-:R-:W-:Y:S01]  /*fcd90*/  DFMA R2, -R44, R204, R2 ;  /* 0x000000cc2c02722b */ /* 0x010fe20000000102 */
[----:B0-----:R-:W0:Y:S07]  /*fcda0*/  MUFU.RCP64H R35, R37 ;  /* 0x0000002500237308 */ /* 0x001e2e0000001800 */
[----:B------:R-:W-:Y:S01]  /*fcdb0*/  DFMA R2, -R46, R188, R2 ;  /* 0x000000bc2e02722b */ /* 0x000fe20000000102 */
[----:B------:R-:W-:-:S07]  /*fcdc0*/  IMAD.MOV.U32 R34, RZ, RZ, 0x1 ;  /* 0x00000001ff227424 */ /* 0x000fce00078e00ff */
[----:B-----5:R-:W-:Y:S02]  /*fcdd0*/  DFMA R2, -R40, R218, R2 ;  /* 0x000000da2802722b */ /* 0x020fe40000000102 */
[----:B0-----:R-:W-:-:S06]  /*fcde0*/  DFMA R38, -R36, R34, 1 ;  /* 0x3ff000002426742b */ /* 0x001fcc0000000122 */
[----:B------:R-:W-:Y:S02]  /*fcdf0*/  DFMA R2, -R42, R168, R2 ;  /* 0x000000a82a02722b */ /* 0x000fe40000000102 */
[----:B------:R-:W-:-:S08]  /*fce00*/  DFMA R38, R38, R38, R38 ;  /* 0x000000262626722b */ /* 0x000fd00000000026 */
[----:B------:R-:W-:-:S08]  /*fce10*/  DFMA R34, R34, R38, R34 ;  /* 0x000000262222722b */ /* 0x000fd00000000022 */
[----:B------:R-:W-:-:S08]  /*fce20*/  DFMA R38, -R36, R34, 1 ;  /* 0x3ff000002426742b */ /* 0x000fd00000000122 */
[----:B------:R-:W-:Y:S01]  /*fce30*/  DFMA R34, R34, R38, R34 ;  /* 0x000000262222722b */ /* 0x000fe20000000022 */
[----:B------:R-:W-:Y:S01]  /*fce40*/  BSSY.RECONVERGENT B3, `(.L_x_5384) ;  /* 0x0000014000037945 */ /* 0x000fe20003800200 */
[----:B--2---:R-:W-:-:S08]  /*fce50*/  DFMA R2, -R68, R132, R2 ;  /* 0x000000844402722b */ /* 0x004fd00000000102 */
[----:B------:R-:W-:-:S08]  /*fce60*/  DFMA R2, -R70, R128, R2 ;  /* 0x000000804602722b */ /* 0x000fd00000000102 */
        /* <DEDUP_REMOVED lines=17> */
.L_x_5385:
[----:B------:R-:W-:Y:S05]  /*fcf80*/  BSYNC.RECONVERGENT B3 ;  /* 0x0000000000037941 */ /* 0x000fea0003800200 */
.L_x_5384:
[----:B------:R0:W-:Y:S04]  /*fcf90*/  STL.64 [R0+0xe0], R34 ;  /* 0x0000e02200007387 */ /* 0x0001e80000100a00 */
[----:B------:R-:W2:Y:S04]  /*fcfa0*/  LDL.128 R68, [R1+0x40c0] ;  /* 0x0040c00001447983 */ /* 0x000ea80000100c00 */
[----:B------:R-:W3:Y:S04]  /*fcfb0*/  LDL.128 R36, [R1+0x40b0] ;  /* 0x0040b00001247983 */ /* 0x000ee80000100c00 */
[----:B------:R-:W4:Y:S04]  /*fcfc0*/  LDL.128 R40, [R1+0x40d0] ;  /* 0x0040d00001287983 */ /* 0x000f280000100c00 */
[----:B------:R-:W5:Y:S01]  /*fcfd0*/  LDL.128 R44, [R1+0x40e0] ;  /* 0x0040e000012c7983 */ /* 0x000f620000100c00 */
[----:B------:R-:W-:Y:S01]  /*fcfe0*/  BSSY.RECONVERGENT B3, `(.L_x_5386) ;  /* 0x000001d000037945 */ /* 0x000fe20003800200 */
[----:B--2---:R-:W-:Y:S01]  /*fcff0*/  DFMA R2, -R68, R74, R30 ;  /* 0x0000004a4402722b */ /* 0x004fe2000000011e */
[----:B------:R-:W-:Y:S01]  /*fd000*/  MOV R30, 0x1 ;  /* 0x00000001001e7802 */ /* 0x000fe20000000f00 */
[----:B---3--:R-:W0:Y:S06]  /*fd010*/  MUFU.RCP64H R31, R39 ;  /* 0x00000027001f7308 */ /* 0x008e2c0000001800 */
[----:B------:R-:W-:-:S08]  /*fd020*/  DFMA R2, -R70, R216, R2 ;  /* 0x000000d84602722b */ /* 0x000fd00000000102 */
[----:B----4-:R-:W-:Y:S02]  /*fd030*/  DFMA R2, -R40, R134, R2 ;  /* 0x000000862802722b */ /* 0x010fe40000000102 */
[----:B0-----:R-:W-:-:S06]  /*fd040*/  DFMA R34, -R38, R30, 1 ;  /* 0x3ff000002622742b */ /* 0x001fcc000000011e */
[----:B------:R-:W-:Y:S02]  /*fd050*/  DFMA R2, -R42, R132, R2 ;  /* 0x000000842a02722b */ /* 0x000fe40000000102 */
[----:B------:R-:W-:-:S06]  /*fd060*/  DFMA R34, R34, R34, R34 ;  /* 0x000000222222722b */ /* 0x000fcc0000000022 */
[----:B-----5:R-:W-:Y:S02]  /*fd070*/  DFMA R2, -R44, R146, R2 ;  /* 0x000000922c02722b */ /* 0x020fe40000000102 */
[----:B------:R-:W-:-:S06]  /*fd080*/  DFMA R30, R30, R34, R30 ;  /* 0x000000221e1e722b */ /* 0x000fcc000000001e */
[----:B------:R-:W-:Y:S02]  /*fd090*/  DFMA R2, -R46, R148, R2 ;  /* 0x000000942e02722b */ /* 0x000fe40000000102 */
[----:B------:R-:W-:-:S08]  /*fd0a0*/  DFMA R34, -R38, R30, 1 ;  /* 0x3ff000002622742b */ /* 0x000fd0000000011e */
[----:B------:R-:W-:Y:S01]  /*fd0b0*/  FSETP.GEU.AND P2, PT, |R3|, 6.5827683646048100446e-37, PT ;  /* 0x036000000300780b */ /* 0x000fe20003f4e200 */
        /* <DEDUP_REMOVED lines=15> */
.L_x_5387:
[----:B------:R-:W-:Y:S05]  /*fd1b0*/  BSYNC.RECONVERGENT B3 ;  /* 0x0000000000037941 */ /* 0x000fea0003800200 */
.L_x_5386:
[----:B------:R0:W-:Y:S04]  /*fd1c0*/  STL.64 [R0+0xd8], R30 ;  /* 0x0000d81e00007387 */ /* 0x0001e80000100a00 */
[----:B------:R-:W2:Y:S04]  /*fd1d0*/  LDL.128 R40, [R1+0x4040] ;  /* 0x0040400001287983 */ /* 0x000ea80000100c00 */
[----:B------:R-:W3:Y:S04]  /*fd1e0*/  LDL.128 R68, [R1+0x4050] ;  /* 0x0040500001447983 */ /* 0x000ee80000100c00 */
[----:B------:R-:W4:Y:S04]  /*fd1f0*/  LDL.128 R76, [R1+0x4060] ;  /* 0x00406000014c7983 */ /* 0x000f280000100c00 */
[----:B------:R-:W5:Y:S01]  /*fd200*/  LDL.128 R44, [R1+0x4070] ;  /* 0x00407000012c7983 */ /* 0x000f620000100c00 */
[----:B--2---:R-:W-:-:S03]  /*fd210*/  DFMA R2, -R42, R116, R28 ;  /* 0x000000742a02722b */ /* 0x004fc6000000011c */
[----:B0-----:R-:W2:Y:S05]  /*fd220*/  LDL.128 R28, [R1+0x4080] ;  /* 0x00408000011c7983 */ /* 0x001eaa0000100c00 */
[----:B---3--:R-:W-:-:S08]  /*fd230*/  DFMA R2, -R68, R166, R2 ;  /* 0x000000a64402722b */ /* 0x008fd00000000102 */
[----:B------:R-:W-:Y:S01]  /*fd240*/  DFMA R2, -R70, R144, R2 ;  /* 0x000000904602722b */ /* 0x000fe20000000102 */
[----:B------:R-:W3:Y:S07]  /*fd250*/  LDL.128 R68, [R1+0x4090] ;  /* 0x0040900001447983 */ /* 0x000eee0000100c00 */
[----:B----4-:R-:W-:-:S08]  /*fd260*/  DFMA R2, -R76, R196, R2 ;  /* 0x000000c44c02722b */ /* 0x010fd00000000102 */
[----:B------:R-:W-:Y:S01]  /*fd270*/  DFMA R2, -R78, R184, R2 ;  /* 0x000000b84e02722b */ /* 0x000fe20000000102 */
[----:B------:R-:W4:Y:S07]  /*fd280*/  LDL.128 R76, [R1+0x40a0] ;  /* 0x0040a000014c7983 */ /* 0x000f2e0000100c00 */
[----:B-----5:R-:W-:-:S08]  /*fd290*/  DFMA R2, -R44, R178, R2 ;  /* 0x000000b22c02722b */ /* 0x020fd00000000102 */
[----:B------:R-:W-:Y:S01]  /*fd2a0*/  DFMA R2, -R46, R170, R2 ;  /* 0x000000aa2e02722b */ /* 0x000fe20000000102 */
[----:B------:R-:W-:Y:S07]  /*fd2b0*/  BSSY.RECONVERGENT B3, `(.L_x_5388) ;  /* 0x000001e000037945 */ /* 0x000fee0003800200 */
[----:B--2---:R-:W-:Y:S01]  /*fd2c0*/  DFMA R2, -R28, R132, R2 ;  /* 0x000000841c02722b */ /* 0x004fe20000000102 */
[----:B------:R-:W0:Y:S01]  /*fd2d0*/  MUFU.RCP64H R29, R41 ;  /* 0x00000029001d7308 */ /* 0x000e220000001800 */
[----:B------:R-:W-:-:S06]  /*fd2e0*/  IMAD.MOV.U32 R28, RZ, RZ, 0x1 ;  /* 0x00000001ff1c7424 */ /* 0x000fcc00078e00ff */
[----:B------:R-:W-:-:S08]  /*fd2f0*/  DFMA R2, -R30, R146, R2 ;  /* 0x000000921e02722b */ /* 0x000fd00000000102 */
[----:B---3--:R-:W-:Y:S02]  /*fd300*/  DFMA R2, -R68, R148, R2 ;  /* 0x000000944402722b */ /* 0x008fe40000000102 */
[----:B0-----:R-:W-:-:S06]  /*fd310*/  DFMA R30, -R40, R28, 1 ;  /* 0x3ff00000281e742b */ /* 0x001fcc000000011c */
[----:B------:R-:W-:Y:S02]  /*fd320*/  DFMA R2, -R70, R72, R2 ;  /* 0x000000484602722b */ /* 0x000fe40000000102 */
[----:B------:R-:W-:-:S06]  /*fd330*/  DFMA R30, R30, R30, R30 ;  /* 0x0000001e1e1e722b */ /* 0x000fcc000000001e */
[----:B----4-:R-:W-:Y:S02]  /*fd340*/  DFMA R2, -R76, R32, R2 ;  /* 0x000000204c02722b */ /* 0x010fe40000000102 */
        /* <DEDUP_REMOVED lines=20> */
.L_x_5389:
[----:B------:R-:W-:Y:S05]  /*fd490*/  BSYNC.RECONVERGENT B3 ;  /* 0x0000000000037941 */ /* 0x000fea0003800200 */
.L_x_5388:
[----:B------:R0:W-:Y:S04]  /*fd4a0*/  STL.64 [R0+0xd0], R28 ;  /* 0x0000d01c00007387 */ /* 0x0001e80000100a00 */
[----:B------:R-:W2:Y:S04]  /*fd4b0*/  LDL.64 R2, [R1+0x8420] ;  /* 0x0084200001027983 */ /* 0x000ea80000100a00 */
[----:B------:R-:W3:Y:S04]  /*fd4c0*/  LDL.128 R36, [R1+0x4010] ;  /* 0x0040100001247983 */ /* 0x000ee80000100c00 */
[----:B0-----:R-:W2:Y:S04]  /*fd4d0*/  LDL.128 R28, [R1+0x4000] ;  /* 0x00400000011c7983 */ /* 0x001ea80000100c00 */
[----:B------:R-:W4:Y:S04]  /*fd4e0*/  LDL.128 R40, [R1+0x4020] ;  /* 0x0040200001287983 */ /* 0x000f280000100c00 */
[----:B------:R-:W5:Y:S01]  /*fd4f0*/  LDL.128 R44, [R1+0x4030] ;  /* 0x00403000012c7983 */ /* 0x000f620000100c00 */
[----:B------:R-:W-:Y:S01]  /*fd500*/  BSSY.RECONVERGENT B3, `(.L_x_5390) ;  /* 0x000001e000037945 */ /* 0x000fe20003800200 */
[----:B--2---:R-:W-:Y:S01]  /*fd510*/  DFMA R2, -R30, R2, R26 ;  /* 0x000000021e02722b */ /* 0x004fe2000000011a */
[----:B------:R-:W0:Y:S01]  /*fd520*/  MUFU.RCP64H R27, R29 ;  /* 0x0000001d001b7308 */ /* 0x000e220000001800 */
[----:B------:R-:W-:-:S06]  /*fd530*/  IMAD.MOV.U32 R26, RZ, RZ, 0x1 ;  /* 0x00000001ff1a7424 */ /* 0x000fcc00078e00ff */
[----:B---3--:R-:W-:-:S08]  /*fd540*/  DFMA R2, -R36, R134, R2 ;  /* 0x000000862402722b */ /* 0x008fd00000000102 */
[----:B------:R-:W-:Y:S02]  /*fd550*/  DFMA R2, -R38, R210, R2 ;  /* 0x000000d22602722b */ /* 0x000fe40000000102 */
[----:B0-----:R-:W-:-:S06]  /*fd560*/  DFMA R30, -R28, R26, 1 ;  /* 0x3ff000001c1e742b */ /* 0x001fcc000000011a */
        /* <DEDUP_REMOVED lines=23> */
.L_x_5391:
[----:B------:R-:W-:Y:S05]  /*fd6e0*/  BSYNC.RECONVERGENT B3 ;  /* 0x0000000000037941 */ /* 0x000fea0003800200 */
.L_x_5390:
[----:B------:R0:W-:Y:S04]  /*fd6f0*/  STL.64 [R0+0xc8], R26 ;  /* 0x0000c81a00007387 */ /* 0x0001e80000100a00 */
[----:B------:R-:W2:Y:S04]  /*fd700*/  LDL.128 R44, [R1+0x3f80] ;  /* 0x003f8000012c7983 */ /* 0x000ea80000100c00 */
[----:B------:R-:W3:Y:S04]  /*fd710*/  LDL.128 R28, [R1+0x3f90] ;  /* 0x003f9000011c7983 */ /* 0x000ee80000100c00 */
[----:B------:R-:W4:Y:S04]  /*fd720*/  LDL.128 R36, [R1+0x3fa0] ;  /* 0x003fa00001247983 */ /* 0x000f280000100c00 */
[----:B------:R-:W5:Y:S01]  /*fd730*/  LDL.128 R40, [R1+0x3fb0] ;  /* 0x003fb00001287983 */ /* 0x000f620000100c00 */
[----:B--2---:R-:W-:-:S03]  /*fd740*/  DFMA R2, -R44, R52, R24 ;  /* 0x000000342c02722b */ /* 0x004fc60000000118 */
[----:B0-----:R-:W2:Y:S05]  /*fd750*/  LDL.128 R24, [R1+0x3f70] ;  /* 0x003f700001187983 */ /* 0x001eaa0000100c00 */
        /* <DEDUP_REMOVED lines=10> */
[----:B------:R-:W5:Y:S01]  /*fd800*/  LDL.128 R40, [R1+0x3ff0] ;  /* 0x003ff00001287983 */ /* 0x000f620000100c00 */
[----:B------:R-:W-:Y:S01]  /*fd810*/  MOV R34, 0x1 ;  /* 0x0000000100227802 */ /* 0x000fe20000000f00 */
[----:B------:R-:W-:Y:S05]  /*fd820*/  BSSY.RECONVERGENT B3, `(.L_x_5392) ;  /* 0x000001e000037945 */ /* 0x000fea0003800200 */
[----:B--2---:R-:W-:-:S08]  /*fd830*/  DFMA R2, -R44, R134, R2 ;  /* 0x000000862c02722b */ /* 0x004fd00000000102 */
[----:B------:R-:W-:Y:S01]  /*fd840*/  DFMA R2, -R46, R170, R2 ;  /* 0x000000aa2e02722b */ /* 0x000fe20000000102 */
[----:B------:R-:W0:Y:S07]  /*fd850*/  MUFU.RCP64H R35, R27 ;  /* 0x0000001b00237308 */ /* 0x000e2e0000001800 */
[----:B----4-:R-:W-:-:S08]  /*fd860*/  DFMA R2, -R36, R128, R2 ;  /* 0x000000802402722b */ /* 0x010fd00000000102 */
[----:B------:R-:W-:-:S08]  /*fd870*/  DFMA R2, -R38, R122, R2 ;  /* 0x0000007a2602722b */ /* 0x000fd00000000102 */
[----:B---3--:R-:W-:Y:S02]  /*fd880*/  DFMA R2, -R28, R148, R2 ;  /* 0x000000941c02722b */ /* 0x008fe40000000102 */
[----:B0-----:R-:W-:-:S08]  /*fd890*/  DFMA R28, -R26, R34, 1 ;  /* 0x3ff000001a1c742b */ /* 0x001fd00000000122 */
[----:B------:R-:W-:Y:S02]  /*fd8a0*/  DFMA R28, R28, R28, R28 ;  /* 0x0000001c1c1c722b */ /* 0x000fe4000000001c */
[----:B------:R-:W-:-:S06]  /*fd8b0*/  DFMA R2, -R30, R140, R2 ;  /* 0x0000008c1e02722b */ /* 0x000fcc0000000102 */
        /* <DEDUP_REMOVED lines=20> */
.L_x_5393:
[----:B------:R-:W-:Y:S05]  /*fda00*/  BSYNC.RECONVERGENT B3 ;  /* 0x0000000000037941 */ /* 0x000fea0003800200 */
.L_x_5392:
[----:B------:R0:W-:Y:S04]  /*fda10*/  STL.64 [R0+0xc0], R28 ;  /* 0x0000c01c00007387 */ /* 0x0001e80000100a00 */
[----:B------:R-:W2:Y:S04]  /*fda20*/  LDL.128 R36, [R1+0x3f20] ;  /* 0x003f200001247983 */ /* 0x000ea80000100c00 */
[----:B------:R-:W3:Y:S04]  /*fda30*/  LDL.128 R40, [R1+0x3f40] ;  /* 0x003f400001287983 */ /* 0x000ee80000100c00 */
[----:B0-----:R-:W4:Y:S04]  /*fda40*/  LDL.128 R28, [R1+0x3f30] ;  /* 0x003f3000011c7983 */ /* 0x001f280000100c00 */
[----:B------:R-:W5:Y:S04]  /*fda50*/  LDL.128 R44, [R1+0x3f50] ;  /* 0x003f5000012c7983 */ /* 0x000f680000100c00 */
[----:B------:R-:W5:Y:S01]  /*fda60*/  LDL.128 R68, [R1+0x3f60] ;  /* 0x003f600001447983 */ /* 0x000f620000100c00 */
[----:B------:R-:W-:Y:S01]  /*fda70*/  BSSY.RECONVERGENT B3, `(.L_x_5394) ;  /* 0x0000021000037945 */ /* 0x000fe20003800200 */
[----:B--2---:R-:W-:-:S08]  /*fda80*/  DFMA R2, -R38, R184, R22 ;  /* 0x000000b82602722b */ /* 0x004fd00000000116 */
[----:B----4-:R-:W-:-:S08]  /*fda90*/  DFMA R2, -R28, R194, R2 ;  /* 0x000000c21c02722b */ /* 0x010fd00000000102 */
[----:B------:R-:W-:-:S08]  /*fdaa0*/  DFMA R2, -R30, R178, R2 ;  /* 0x000000b21e02722b */ /* 0x000fd00000000102 */
[----:B---3--:R-:W-:Y:S01]  /*fdab0*/  DFMA R2, -R40, R206, R2 ;  /* 0x000000ce2802722b */ /* 0x008fe20000000102 */
[----:B------:R-:W0:Y:S07]  /*fdac0*/  MUFU.RCP64H R23, R37 ;  /* 0x0000002500177308 */ /* 0x000e2e0000001800 */
[----:B------:R-:W-:Y:S01]  /*fdad0*/  DFMA R2, -R42, R170, R2 ;  /* 0x000000aa2a02722b */ /* 0x000fe20000000102 */
[----:B------:R-:W-:-:S07]  /*fdae0*/  IMAD.MOV.U32 R22, RZ, RZ, 0x1 ;  /* 0x00000001ff167424 */ /* 0x000fce00078e00ff */
        /* <DEDUP_REMOVED lines=25> */
.L_x_5395:
[----:B------:R-:W-:Y:S05]  /*fdc80*/  BSYNC.RECONVERGENT B3 ;  /* 0x0000000000037941 */ /* 0x000fea0003800200 */
.L_x_5394:
[----:B------:R0:W-:Y:S04]  /*fdc90*/  STL.64 [R0+0xb8], R22 ;  /* 0x0000b81600007387 */ /* 0x0001e80000100a00 */
[----:B------:R-:W2:Y:S04]  /*fdca0*/  LDL.128 R24, [R1+0x3e00] ;  /* 0x003e000001187983 */ /* 0x000ea80000100c00 */
[----:B------:R-:W3:Y:S04]  /*fdcb0*/  LDL.128 R28, [R1+0x3e20] ;  /* 0x003e2000011c7983 */ /* 0x000ee80000100c00 */
[----:B------:R-:W4:Y:S04]  /*fdcc0*/  LDL.128 R36, [R1+0x3e30] ;  /* 0x003e300001247983 */ /* 0x000f280000100c00 */
[----:B------:R-:W5:Y:S04]  /*fdcd0*/  LDL.LU.64 R34, [R1+0x8420] ;  /* 0x0084200001227983 */ /* 0x000f680000300a00 */
[----:B------:R-:W5:Y:S04]  /*fdce0*/  LDL.128 R40, [R1+0x3e70] ;  /* 0x003e700001287983 */ /* 0x000f680000100c00 */
[----:B------:R-:W5:Y:S04]  /*fdcf0*/  LDL.128 R44, [R1+0x3ec0] ;  /* 0x003ec000012c7983 */ /* 0x000f680000100c00 */
[----:B------:R-:W5:Y:S04]  /*fdd00*/  LDL.128 R68, [R1+0x3ed0] ;  /* 0x003ed00001447983 */ /* 0x000f680000100c00 */
[----:B------:R-:W5:Y:S04]  /*fdd10*/  LDL.128 R76, [R1+0x3ee0] ;  /* 0x003ee000014c7983 */ /* 0x000f680000100c00 */
[----:B------:R-:W5:Y:S04]  /*fdd20*/  LDL.128 R80, [R1+0x3ef0] ;  /* 0x003ef00001507983 */ /* 0x000f680000100c00 */
[----:B------:R-:W5:Y:S01]  /*fdd30*/  LDL.128 R84, [R1+0x3f00] ;  /* 0x003f000001547983 */ /* 0x000f620000100c00 */
[----:B--2---:R-:W-:-:S03]  /*fdd40*/  DFMA R2, -R24, R52, R20 ;  /* 0x000000341802722b */ /* 0x004fc60000000114 */
[----:B0-----:R-:W2:Y:S05]  /*fdd50*/  LDL.128 R20, [R1+0x3e10] ;  /* 0x003e100001147983 */ /* 0x001eaa0000100c00 */
[----:B------:R-:W-:Y:S01]  /*fdd60*/  DFMA R2, -R26, R66, R2 ;  /* 0x000000421a02722b */ /* 0x000fe20000000102 */
[----:B------:R-:W5:Y:S07]  /*fdd70*/  LDL.128 R24, [R1+0x3e80] ;  /* 0x003e800001187983 */ /* 0x000f6e0000100c00 */
[----:B--2---:R-:W-:-:S08]  /*fdd80*/  DFMA R2, -R20, R74, R2 ;  /* 0x0000004a1402722b */ /* 0x004fd00000000102 */
[----:B------:R-:W-:Y:S01]  /*fdd90*/  DFMA R2, -R22, R104, R2 ;  /* 0x000000681602722b */ /* 0x000fe20000000102 */
[----:B------:R-:W5:Y:S07]  /*fdda0*/  LDL.128 R20, [R1+0x3e40] ;  /* 0x003e400001147983 */ /* 0x000f6e0000100c00 */
[----:B---3--:R-:W-:-:S08]  /*fddb0*/  DFMA R2, -R28, R116, R2 ;  /* 0x000000741c02722b */ /* 0x008fd00000000102 */
[----:B------:R-:W-:Y:S01]  /*fddc0*/  DFMA R2, -R30, R166, R2 ;  /* 0x000000a61e02722b */ /* 0x000fe20000000102 */
[----:B------:R-:W2:Y:S07]  /*fddd0*/  LDL.128 R28, [R1+0x3e50] ;  /* 0x003e5000011c7983 */ /* 0x000eae0000100c00 */
[----:B----4-:R-:W-:-:S08]  /*fdde0*/  DFMA R2, -R36, R144, R2 ;  /* 0x000000902402722b */ /* 0x010fd00000000102 */
[----:B------:R-:W-:Y:S01]  /*fddf0*/  DFMA R2, -R38, R196, R2 ;  /* 0x000000c42602722b */ /* 0x000fe20000000102 */
[----:B------:R-:W3:Y:S07]  /*fde00*/  LDL.128 R36, [R1+0x3e60] ;  /* 0x003e600001247983 */ /* 0x000eee0000100c00 */
[----:B-----5:R-:W-:-:S08]  /*fde10*/  DFMA R2, -R20, R34, R2 ;  /* 0x000000221402722b */ /* 0x020fd00000000102 */
        /* <DEDUP_REMOVED lines=10> */
[----:B------:R-:W5:Y:S07]  /*fdec0*/  LDL.128 R40, [R1+0x3eb0] ;  /* 0x003eb00001287983 */ /* 0x000f6e0000100c00 */
[----:B------:R-:W-:-:S08]  /*fded0*/  DFMA R2, -R24, R178, R2 ;  /* 0x000000b21802722b */ /* 0x000fd00000000102 */
[----:B------:R-:W-:Y:S01]  /*fdee0*/  DFMA R2, -R26, R188, R2 ;  /* 0x000000bc1a02722b */ /* 0x000fe20000000102 */
[----:B------:R-:W4:Y:S01]  /*fdef0*/  LDL.128 R24, [R1+0x3f10] ;  /* 0x003f100001187983 */ /* 0x000f220000100c00 */
[----:B------:R-:W-:Y:S06]  /*fdf00*/  BSSY.RECONVERGENT B3, `(.L_x_5396) ;  /* 0x0000029000037945 */ /* 0x000fec0003800200 */
[----:B--2---:R-:W-:-:S08]  /*fdf10*/  DFMA R2, -R28, R206, R2 ;  /* 0x000000ce1c02722b */ /* 0x004fd00000000102 */
[----:B------:R-:W-:-:S08]  /*fdf20*/  DFMA R2, -R30, R218, R2 ;  /* 0x000000da1e02722b */ /* 0x000fd00000000102 */
[----:B---3--:R-:W-:-:S08]  /*fdf30*/  DFMA R2, -R36, R134, R2 ;  /* 0x000000862402722b */ /* 0x008fd00000000102 */
[----:B------:R-:W-:-:S08]  /*fdf40*/  DFMA R2, -R38, R168, R2 ;  /* 0x000000a82602722b */ /* 0x000fd00000000102 */
        /* <DEDUP_REMOVED lines=8> */
[----:B----4-:R-:W0:Y:S07]  /*fdfd0*/  MUFU.RCP64H R29, R23 ;  /* 0x00000017001d7308 */ /* 0x010e2e0000001800 */
[----:B------:R-:W-:Y:S01]  /*fdfe0*/  DFMA R2, -R80, R140, R2 ;  /* 0x0000008c5002722b */ /* 0x000fe20000000102 */
[----:B------:R-:W-:-:S07]  /*fdff0*/  IMAD.MOV.U32 R28, RZ, RZ, 0x1 ;  /* 0x00000001ff1c7424 */ /* 0x000fce00078e00ff */
[----:B------:R-:W-:Y:S02]  /*fe000*/  DFMA R2, -R82, R138, R2 ;  /* 0x0000008a5202722b */ /* 0x000fe40000000102 */
[----:B0-----:R-:W-:-:S06]  /*fe010*/  DFMA R30, -R22, R28, 1 ;  /* 0x3ff00000161e742b */ /* 0x001fcc000000011c */
[----:B------:R-:W-:Y:S02]  /*fe020*/  DFMA R2, -R84, R72, R2 ;  /* 0x000000485402722b */ /* 0x000fe40000000102 */
[----:B------:R-:W-:-:S06]  /*fe030*/  DFMA R30, R30, R30, R30 ;  /* 0x0000001e1e1e722b */ /* 0x000fcc000000001e */
[----:B------:R-:W-:-:S08]  /*fe040*/  DFMA R2, -R86, R32, R2 ;  /* 0x000000205602722b */ /* 0x000fd00000000102 */
        /* <DEDUP_REMOVED lines=20> */
.L_x_5397:
[----:B------:R-:W-:Y:S05]  /*fe190*/  BSYNC.RECONVERGENT B3 ;  /* 0x0000000000037941 */ /* 0x000fea0003800200 */
.L_x_5396:
[----:B------:R0:W-:Y:S04]  /*fe1a0*/  STL.64 [R0+0xb0], R4 ;  /* 0x0000b00400007387 */ /* 0x0001e80000100a00 */
[----:B------:R-:W2:Y:S04]  /*fe1b0*/  LDL.128 R24, [R1+0x3de0] ;  /* 0x003de00001187983 */ /* 0x000ea80000100c00 */
[----:B------:R-:W3:Y:S01]  /*fe1c0*/  LDL.LU.64 R22, [R1+0x8478] ;  /* 0x0084780001167983 */ /* 0x000ee20000300a00 */
[----:B------:R-:W-:Y:S01]  /*fe1d0*/  MOV R2, 0x1 ;  /* 0x0000000100027802 */ /* 0x000fe20000000f00 */
        /* <DEDUP_REMOVED lines=24> */
.L_x_5399:
[----:B------:R-:W-:Y:S05]  /*fe360*/  BSYNC.RECONVERGENT B3 ;  /* 0x0000000000037941 */ /* 0x000fea0003800200 */
.L_x_5398:
[----:B------:R0:W-:Y:S04]  /*fe370*/  STL.64 [R0+0xa8], R2 ;  /* 0x0000a80200007387 */ /* 0x0001e80000100a00 */
[----:B------:R-:W2:Y:S04]  /*fe380*/  LDL.128 R20, [R1+0x3dc0] ;  /* 0x003dc00001147983 */ /* 0x000ea80000100c00 */
[----:B------:R-:W3:Y:S04]  /*fe390*/  LDL.LU.64 R4, [R1+0x8470] ;  /* 0x0084700001047983 */ /* 0x000ee80000300a00 */
[----:B------:R-:W3:Y:S01]  /*fe3a0*/  LDL.128 R24, [R1+0x3dd0] ;  /* 0x003dd00001187983 */ /* 0x000ee20000100c00 */
[----:B0-----:R-:W-:Y:S01]  /*fe3b0*/  IMAD.MOV.U32 R2, RZ, RZ, 0x1 ;  /* 0x00000001ff027424 */ /* 0x001fe200078e00ff */
[----:B------:R-:W-:Y:S01]  /*fe3c0*/  BSSY.RECONVERGENT B3, `(.L_x_5400) ;  /* 0x0000018000037945 */ /* 0x000fe20003800200 */
[----:B--2---:R-:W0:Y:S01]  /*fe3d0*/  MUFU.RCP64H R3, R23 ;  /* 0x0000001700037308 */ /* 0x004e220000001800 */
[----:B---3--:R-:W-:-:S03]  /*fe3e0*/  DFMA R4, -R24, R132, R4 ;  /* 0x000000841804722b */ /* 0x008fc60000000104 */
        /* <DEDUP_REMOVED lines=21> */
.L_x_5401:
[----:B------:R-:W-:Y:S05]  /*fe540*/  BSYNC.RECONVERGENT B3 ;  /* 0x0000000000037941 */ /* 0x000fea0003800200 */
.L_x_5400:
        /* <DEDUP_REMOVED lines=14> */
[----:B-1----:R-:W-:-:S05]  /*fe630*/  FFMA R4, RZ, R21, R3 ;  /* 0x00000015ff047223 */ /* 0x002fca0000000003 */
        /* <DEDUP_REMOVED lines=10> */
.L_x_5403:
[----:B------:R-:W-:Y:S05]  /*fe6e0*/  BSYNC.RECONVERGENT B3 ;  /* 0x0000000000037941 */ /* 0x000fea0003800200 */
.L_x_5402:
        /* <DEDUP_REMOVED lines=29> */
.L_x_5405:
[----:B------:R-:W-:Y:S05]  /*fe8c0*/  BSYNC.RECONVERGENT B3 ;  /* 0x0000000000037941 */ /* 0x000fea0003800200 */
.L_x_5404:
[----:B------:R0:W-:Y:S04]  /*fe8d0*/  STL.64 [R0+0x90], R4 ;  /* 0x0000900400007387 */ /* 0x0001e80000100a00 */
[----:B------:R-:W2:Y:S04]  /*fe8e0*/  LDL.128 R24, [R1+0x3d90] ;  /* 0x003d900001187983 */ /* 0x000ea80000100c00 */
[----:B------:R-:W3:Y:S01]  /*fe8f0*/  LDL.LU.64 R22, [R1+0x84b8] ;  /* 0x0084b80001167983 */ /* 0x000ee20000300a00 */
[----:B------:R-:W-:Y:S01]  /*fe900*/  IMAD.MOV.U32 R2, RZ, RZ, 0x1 ;  /* 0x00000001ff027424 */ /* 0x000fe200078e00ff */
[----:B------:R-:W-:Y:S01]  /*fe910*/  BSSY.RECONVERGENT B3, `(.L_x_5406) ;  /* 0x0000017000037945 */ /* 0x000fe20003800200 */
[----:B--2---:R-:W1:Y:S04]  /*fe920*/  MUFU.RCP64H R3, R25 ;  /* 0x0000001900037308 */ /* 0x004e680000001800 */
        /* <DEDUP_REMOVED lines=21> */
.L_x_5407:
[----:B------:R-:W-:Y:S05]  /*fea80*/  BSYNC.RECONVERGENT B3 ;  /* 0x0000000000037941 */ /* 0x000fea0003800200 */
.L_x_5406:
        /* <DEDUP_REMOVED lines=27> */
.L_x_5409:
[----:B------:R-:W-:Y:S05]  /*fec40*/  BSYNC.RECONVERGENT B3 ;  /* 0x0000000000037941 */ /* 0x000fea0003800200 */
.L_x_5408:
[----:B------:R0:W-:Y:S04]  /*fec50*/  STL.64 [R0+0x80], R22 ;  /* 0x0000801600007387 */ /* 0x0001e80000100a00 */
[----:B------:R-:W2:Y:S01]  /*fec60*/  LDL.128 R24, [R1+0x3d70] ;  /* 0x003d700001187983 */ /* 0x000ea20000100c00 */
[----:B------:R-:W-:Y:S01]  /*fec70*/  MOV R2, 0x1 ;  /* 0x0000000100027802 */ /* 0x000fe20000000f00 */
[----:B------:R-:W-:Y:S01]  /*fec80*/  BSSY.RECONVERGENT B3, `(.L_x_5410) ;  /* 0x0000017000037945 */ /* 0x000fe20003800200 */
[----:B--2---:R-:W1:Y:S01]  /*fec90*/  MUFU.RCP64H R3, R25 ;  /* 0x0000001900037308 */ /* 0x004e620000001800 */
[----:B------:R-:W-:-:S10]  /*feca0*/  DFMA R18, -R26, R134, R18 ;  /* 0x000000861a12722b */ /* 0x000fd40000000112 */
[----:B------:R-:W-:Y:S01]  /*fecb0*/  FSETP.GEU.AND P2, PT, |R19|, 6.5827683646048100446e-37, PT ;  /* 0x036000001300780b */ /* 0x000fe20003f4e200 */
        /* <DEDUP_REMOVED lines=19> */
.L_x_5411:
[----:B------:R-:W-:Y:S05]  /*fedf0*/  BSYNC.RECONVERGENT B3 ;  /* 0x0000000000037941 */ /* 0x000fea0003800200 */
.L_x_5410:
[----:B------:R0:W-:Y:S04]  /*fee00*/  STL.64 [R0+0x78], R2 ;  /* 0x0000780200007387 */ /* 0x0001e80000100a00 */
[----:B------:R-:W0:Y:S04]  /*fee10*/  LDL.LU.64 R36, [R1+0x86a8] ;  /* 0x0086a80001247983 */ /* 0x000e280000300a00 */
[----:B------:R-:W0:Y:S04]  /*fee20*/  LDL.128 R24, [R1+0x3d40] ;  /* 0x003d400001187983 */ /* 0x000e280000100c00 */
[----:B------:R-:W2:Y:S04]  /*fee30*/  LDL.128 R28, [R1+0x3d50] ;  /* 0x003d5000011c7983 */ /* 0x000ea80000100c00 */
[----:B------:R-:W3:Y:S01]  /*fee40*/  LDL.128 R32, [R1+0x3d60] ;  /* 0x003d600001207983 */ /* 0x000ee20000100c00 */
[----:B------:R-:W-:Y:S01]  /*fee50*/  IMAD.MOV.U32 R18, RZ, RZ, 0x1 ;  /* 0x00000001ff127424 */ /* 0x000fe200078e00ff */
[----:B------:R-:W-:Y:S01]  /*fee60*/  BSSY.RECONVERGENT B3, `(.L_x_5412) ;  /* 0x000001b000037945 */ /* 0x000fe20003800200 */
[----:B0-----:R-:W-:Y:S01]  /*fee70*/  DFMA R2, R26, -R2, R36 ;  /* 0x800000021a02722b */ /* 0x001fe20000000024 */
[----:B------:R-:W0:Y:S07]  /*fee80*/  MUFU.RCP64H R19, R25 ;  /* 0x0000001900137308 */ /* 0x000e2e0000001800 */
[----:B--2---:R-:W-:-:S08]  /*fee90*/  DFMA R2, -R28, R22, R2 ;  /* 0x000000161c02722b */ /* 0x004fd00000000102 */
[----:B------:R-:W-:-:S08]  /*feea0*/  DFMA R2, -R30, R20, R2 ;  /* 0x000000141e02722b */ /* 0x000fd00000000102 */
[----:B---3--:R-:W-:Y:S02]  /*feeb0*/  DFMA R2, -R32, R4, R2 ;  /* 0x000000042002722b */ /* 0x008fe40000000102 */
[----:B0-----:R-:W-:-:S06]  /*feec0*/  DFMA R4, -R24, R18, 1 ;  /* 0x3ff000001804742b */ /* 0x001fcc0000000112 */
[----:B------:R-:W-:Y:S02]  /*feed0*/  DFMA R2, -R34, R134, R2 ;  /* 0x000000862202722b */ /* 0x000fe40000000102 */
        /* <DEDUP_REMOVED lines=19> */
.L_x_5413:
[----:B------:R-:W-:Y:S05]  /*ff010*/  BSYNC.RECONVERGENT B3 ;  /* 0x0000000000037941 */ /* 0x000fea0003800200 */
.L_x_5412:
[----:B------:R0:W-:Y:S04]  /*ff020*/  STL.64 [R0+0x70], R4 ;  /* 0x0000700400007387 */ /* 0x0001e80000100a00 */
[----:B------:R-:W2:Y:S01]  /*ff030*/  LDL.128 R20, [R1+0x3d20] ;  /* 0x003d200001147983 */ /* 0x000ea20000100c00 */
        /* <DEDUP_REMOVED lines=24> */
.L_x_5415:
[----:B------:R-:W-:Y:S05]  /*ff1c0*/  BSYNC.RECONVERGENT B3 ;  /* 0x0000000000037941 */ /* 0x000fea0003800200 */
.L_x_5414:
[----:B------:R0:W-:Y:S04]  /*ff1d0*/  STL.64 [R0+0x68], R4 ;  /* 0x0000680400007387 */ /* 0x0001e80000100a00 */
[----:B------:R-:W2:Y:S01]  /*ff1e0*/  LDL.128 R20, [R1+0x3d10] ;  /* 0x003d100001147983 */ /* 0x000ea20000100c00 */
        /* <DEDUP_REMOVED lines=24> */
.L_x_5417:
[----:B------:R-:W-:Y:S05]  /*ff370*/  BSYNC.RECONVERGENT B3 ;  /* 0x0000000000037941 */ /* 0x000fea0003800200 */
.L_x_5416:
[----:B------:R0:W-:Y:S04]  /*ff380*/  STL.64 [R0+0x60], R4 ;  /* 0x0000600400007387 */ /* 0x0001e80000100a00 */
[----:B------:R-:W2:Y:S04]  /*ff390*/  LDL.128 R12, [R1+0x3cf0] ;  /* 0x003cf000010c7983 */ /* 0x000ea80000100c00 */
[----:B------:R-:W0:Y:S01]  /*ff3a0*/  LDL.128 R20, [R1+0x3d00] ;  /* 0x003d000001147983 */ /* 0x000e220000100c00 */
[----:B------:R-:W-:Y:S01]  /*ff3b0*/  IMAD.MOV.U32 R2, RZ, RZ, 0x1 ;  /* 0x00000001ff027424 */ /* 0x000fe200078e00ff */
[----:B------:R-:W-:Y:S01]  /*ff3c0*/  BSSY.RECONVERGENT B3, `(.L_x_5418) ;  /* 0x0000018000037945 */ /* 0x000fe20003800200 */
[----:B--2---:R-:W1:Y:S01]  /*ff3d0*/  MUFU.RCP64H R3, R15 ;  /* 0x0000000f00037308 */ /* 0x004e620000001800 */
[----:B0-----:R-:W-:-:S03]  /*ff3e0*/  DFMA R4, -R20, R106, R10 ;  /* 0x0000006a1404722b */ /* 0x001fc6000000010a */
        /* <DEDUP_REMOVED lines=21> */
.L_x_5419:
[----:B------:R-:W-:Y:S05]  /*ff540*/  BSYNC.RECONVERGENT B3 ;  /* 0x0000000000037941 */ /* 0x000fea0003800200 */
.L_x_5418:
[----:B------:R0:W-:Y:S04]  /*ff550*/  STL.64 [R0+0x58], R4 ;  /* 0x0000580400007387 */ /* 0x0001e80000100a00 */
[----:B------:R-:W2:Y:S04]  /*ff560*/  LDL.128 R20, [R1+0x3cd0] ;  /* 0x003cd00001147983 */ /* 0x000ea80000100c00 */
[----:B------:R-:W3:Y:S01]  /*ff570*/  LDL.128 R24, [R1+0x3ce0] ;  /* 0x003ce00001187983 */ /* 0x000ee20000100c00 */
[----:B------:R-:W-:Y:S01]  /*ff580*/  BSSY.RECONVERGENT B3, `(.L_x_5420) ;  /* 0x000001b000037945 */ /* 0x000fe20003800200 */
[----:B0-----:R-:W-:Y:S01]  /*ff590*/  IMAD.MOV.U32 R4, RZ, RZ, 0x1 ;  /* 0x00000001ff047424 */ /* 0x001fe200078e00ff */
[----:B--2---:R-:W0:Y:S01]  /*ff5a0*/  MUFU.RCP64H R5, R21 ;  /* 0x0000001500057308 */ /* 0x004e220000001800 */
[----:B------:R-:W-:-:S08]  /*ff5b0*/  DFMA R2, -R22, R100, R8 ;  /* 0x000000641602722b */ /* 0x000fd00000000108 */
[----:B---3--:R-:W-:Y:S02]  /*ff5c0*/  DFMA R2, -R24, R88, R2 ;  /* 0x000000581802722b */ /* 0x008fe40000000102 */
        /* <DEDUP_REMOVED lines=22> */
.L_x_5421:
[----:B------:R-:W-:Y:S05]  /*ff730*/  BSYNC.RECONVERGENT B3 ;  /* 0x0000000000037941 */ /* 0x000fea0003800200 */
.L_x_5420:
[----:B------:R0:W-:Y:S04]  /*ff740*/  STL.64 [R0+0x50], R4 ;  /* 0x0000500400007387 */ /* 0x0001e80000100a00 */
[----:B------:R-:W2:Y:S04]  /*ff750*/  LDL.128 R20, [R1+0x3c90] ;  /* 0x003c900001147983 */ /* 0x000ea80000100c00 */
[----:B------:R-:W3:Y:S04]  /*ff760*/  LDL.128 R12, [R1+0x3ca0] ;  /* 0x003ca000010c7983 */ /* 0x000ee80000100c00 */
[----:B------:R-:W4:Y:S04]  /*ff770*/  LDL.128 R8, [R1+0x3c80] ;  /* 0x003c800001087983 */ /* 0x000f280000100c00 */
[----:B------:R-:W5:Y:S01]  /*ff780*/  LDL.128 R16, [R1+0x3cb0] ;  /* 0x003cb00001107983 */ /* 0x000f620000100c00 */
[----:B--2---:R-:W-:-:S03]  /*ff790*/  DFMA R2, -R20, R48, R6 ;  /* 0x000000301402722b */ /* 0x004fc60000000106 */
[----:B0-----:R-:W2:Y:S05]  /*ff7a0*/  LDL.128 R4, [R1+0x3cc0] ;  /* 0x003cc00001047983 */ /* 0x001eaa0000100c00 */
[----:B------:R-:W-:-:S08]  /*ff7b0*/  DFMA R2, -R22, R50, R2 ;  /* 0x000000321602722b */ /* 0x000fd00000000102 */
[----:B---3--:R-:W-:Y:S01]  /*ff7c0*/  DFMA R2, -R12, R60, R2 ;  /* 0x0000003c0c02722b */ /* 0x008fe20000000102 */
[----:B----4-:R-:W0:Y:S01]  /*ff7d0*/  MUFU.RCP64H R13, R11 ;  /* 0x0000000b000d7308 */ /* 0x010e220000001800 */
[----:B------:R-:W-:-:S06]  /*ff7e0*/  MOV R12, 0x1 ;  /* 0x00000001000c7802 */ /* 0x000fcc0000000f00 */
[----:B------:R-:W-:-:S08]  /*ff7f0*/  DFMA R2, -R14, R62, R2 ;  /* 0x0000003e0e02722b */ /* 0x000fd00000000102 */
[----:B-----5:R-:W-:Y:S02]  /*ff800*/  DFMA R2, -R16, R64, R2 ;  /* 0x000000401002722b */ /* 0x020fe40000000102 */
[----:B0-----:R-:W-:-:S06]  /*ff810*/  DFMA R14, -R10, R12, 1 ;  /* 0x3ff000000a0e742b */ /* 0x001fcc000000010c */
[----:B------:R-:W-:Y:S02]  /*ff820*/  DFMA R2, -R18, R104, R2 ;  /* 0x000000681202722b */ /* 0x000fe40000000102 */
[----:B------:R-:W-:Y:S01]  /*ff830*/  DFMA R14, R14, R14, R14 ;  /* 0x0000000e0e0e722b */ /* 0x000fe2000000000e */
[----:B------:R-:W-:Y:S05]  /*ff840*/  BSSY.RECONVERGENT B3, `(.L_x_5422) ;  /* 0x0000015000037945 */ /* 0x000fea0003800200 */
[----:B--2---:R-:W-:Y:S02]  /*ff850*/  DFMA R2, -R4, R134, R2 ;  /* 0x000000860402722b */ /* 0x004fe40000000102 */
        /* <DEDUP_REMOVED lines=19> */
.L_x_5423:
[----:B------:R-:W-:Y:S05]  /*ff990*/  BSYNC.RECONVERGENT B3 ;  /* 0x0000000000037941 */ /* 0x000fea0003800200 */
.L_x_5422:
[----:B------:R-:W2:Y:S04]  /*ff9a0*/  LDL.64 R12, [R1+0x85b8] ;  /* 0x0085b800010c7983 */ /* 0x000ea80000100a00 */
[----:B------:R0:W-:Y:S04]  /*ff9b0*/  STL.64 [R0+0x48], R4 ;  /* 0x0000480400007387 */ /* 0x0001e80000100a00 */
[----:B------:R-:W3:Y:S04]  /*ff9c0*/  LDL.LU.64 R10, [R1+0x86b0] ;  /* 0x0086b000010a7983 */ /* 0x000ee80000300a00 */
[----:B0-----:R-:W3:Y:S01]  /*ff9d0*/  LDL.128 R4, [R1+0x3c70] ;  /* 0x003c700001047983 */ /* 0x001ee20000100c00 */
[----:B------:R-:W-:Y:S01]  /*ff9e0*/  IMAD.MOV.U32 R2, RZ, RZ, 0x1 ;  /* 0x00000001ff027424 */ /* 0x000fe200078e00ff */
        /* <DEDUP_REMOVED lines=25> */
.L_x_5425:
[----:B------:R-:W-:Y:S05]  /*ffb80*/  BSYNC.RECONVERGENT B3 ;  /* 0x0000000000037941 */ /* 0x000fea0003800200 */
.L_x_5424:
[----:B------:R0:W-:Y:S04]  /*ffb90*/  STL.64 [R0+0x40], R4 ;  /* 0x0000400400007387 */ /* 0x0001e80000100a00 */
[----:B------:R-:W2:Y:S04]  /*ffba0*/  LDL.LU.64 R2, [R1+0x86b8] ;  /* 0x0086b80001027983 */ /* 0x000ea80000300a00 */
[----:B------:R-:W2:Y:S04]  /*ffbb0*/  LDL.128 R8, [R1+0x3bf0] ;  /* 0x003bf00001087983 */ /* 0x000ea80000100c00 */
[----:B0-----:R-:W3:Y:S04]  /*ffbc0*/  LDL.128 R4, [R1+0x3c00] ;  /* 0x003c000001047983 */ /* 0x001ee80000100c00 */
[----:B------:R-:W4:Y:S04]  /*ffbd0*/  LDL.64 R20, [R1+0x85d8] ;  /* 0x0085d80001147983 */ /* 0x000f280000100a00 */
[----:B------:R-:W5:Y:S04]  /*ffbe0*/  LDL.128 R12, [R1+0x3c30] ;  /* 0x003c3000010c7983 */ /* 0x000f680000100c00 */
[----:B------:R-:W5:Y:S04]  /*ffbf0*/  LDL.128 R16, [R1+0x3c40] ;  /* 0x003c400001107983 */ /* 0x000f680000100c00 */
[----:B------:R-:W5:Y:S01]  /*ffc00*/  LDL.LU.64 R22, [R1+0x86a0] ;  /* 0x0086a00001167983 */ /* 0x000f620000300a00 */
[----:B--2---:R-:W-:-:S08]  /*ffc10*/  DFMA R2, -R8, R54, R2 ;  /* 0x000000360802722b */ /* 0x004fd00000000102 */
[----:B------:R-:W-:Y:S01]  /*ffc20*/  DFMA R2, -R10, R48, R2 ;  /* 0x000000300a02722b */ /* 0x000fe20000000102 */
[----:B------:R-:W2:Y:S07]  /*ffc30*/  LDL.128 R8, [R1+0x3c20] ;  /* 0x003c200001087983 */ /* 0x000eae0000100c00 */
[----:B---3--:R-:W-:-:S08]  /*ffc40*/  DFMA R2, -R4, R50, R2 ;  /* 0x000000320402722b */ /* 0x008fd00000000102 */
[----:B------:R-:W-:Y:S01]  /*ffc50*/  DFMA R2, -R6, R56, R2 ;  /* 0x000000380602722b */ /* 0x000fe20000000102 */
[----:B------:R-:W3:Y:S01]  /*ffc60*/  LDL.128 R4, [R1+0x3c10] ;  /* 0x003c100001047983 */ /* 0x000ee20000100c00 */
[----:B------:R-:W-:Y:S06]  /*ffc70*/  BSSY.RECONVERGENT B3, `(.L_x_5426) ;  /* 0x0000020000037945 */ /* 0x000fec0003800200 */
[----:B---3--:R-:W-:-:S08]  /*ffc80*/  DFMA R2, -R4, R58, R2 ;  /* 0x0000003a0402722b */ /* 0x008fd00000000102 */
[----:B------:R-:W-:Y:S01]  /*ffc90*/  DFMA R2, -R6, R60, R2 ;  /* 0x0000003c0602722b */ /* 0x000fe20000000102 */
[----:B----4-:R-:W0:Y:S07]  /*ffca0*/  MUFU.RCP64H R5, R21 ;  /* 0x0000001500057308 */ /* 0x010e2e0000001800 */
[----:B--2---:R-:W-:Y:S01]  /*ffcb0*/  DFMA R2, -R8, R90, R2 ;  /* 0x0000005a0802722b */ /* 0x004fe20000000102 */
[----:B------:R-:W-:-:S07]  /*ffcc0*/  IMAD.MOV.U32 R4, RZ, RZ, 0x1 ;  /* 0x00000001ff047424 */ /* 0x000fce00078e00ff */
[----:B------:R-:W-:Y:S02]  /*ffcd0*/  DFMA R2, -R10, R62, R2 ;  /* 0x0000003e0a02722b */ /* 0x000fe40000000102 */
[----:B0-----:R-:W-:-:S06]  /*ffce0*/  DFMA R6, -R20, R4, 1 ;  /* 0x3ff000001406742b */ /* 0x001fcc0000000104 */
[----:B-----5:R-:W-:Y:S02]  /*ffcf0*/  DFMA R2, -R12, R64, R2 ;  /* 0x000000400c02722b */ /* 0x020fe40000000102 */
        /* <DEDUP_REMOVED lines=23> */
.L_x_5427:
[----:B------:R-:W-:Y:S05]  /*ffe70*/  BSYNC.RECONVERGENT B3 ;  /* 0x0000000000037941 */ /* 0x000fea0003800200 */
.L_x_5426:
[----:B------:R-:W2:Y:S01]  /*ffe80*/  LDL.64 R10, [R1+0x85c0] ;  /* 0x0085c000010a7983 */ /* 0x000ea20000100a00 */
[----:B------:R-:W-:Y:S01]  /*ffe90*/  MOV R2, 0x1 ;  /* 0x0000000100027802 */ /* 0x000fe20000000f00 */
[----:B------:R-:W-:Y:S01]  /*ffea0*/  BSSY.RECONVERGENT B3, `(.L_x_5428) ;  /* 0x0000017000037945 */ /* 0x000fe20003800200 */
[----:B------:R-:W-:Y:S01]  /*ffeb0*/  FSETP.GEU.AND P2, PT, |R245|, 6.5827683646048100446e-37, PT ;  /* 0x03600000f500780b */ /* 0x000fe20003f4e200 */
        /* <DEDUP_REMOVED lines=21> */
.L_x_5429:
[----:B------:R-:W-:Y:S05]  /*100010*/  BSYNC.RECONVERGENT B3 ;  /* 0x0000000000037941 */ /* 0x000fea0003800200 */
.L_x_5428:
[----:B------:R0:W-:Y:S04]  /*100020*/  STL.64 [R0+0x30], R2 ;  /* 0x0000300200007387 */ /* 0x0001e80000100a00 */
[----:B------:R-:W2:Y:S01]  /*100030*/  LDL.128 R4, [R1+0x3bc0] ;  /* 0x003bc00001047983 */ /* 0x000ea20000100c00 */
[----:B------:R-:W-:Y:S01]  /*100040*/  FSETP.GEU.AND P2, PT, |R227|, 6.5827683646048100446e-37, PT ;  /* 0x03600000e300780b */ /* 0x000fe20003f4e200 */
[----:B------:R-:W-:Y:S01]  /*100050*/  BSSY.RECONVERGENT B3, `(.L_x_5430) ;  /* 0x0000016000037945 */ /* 0x000fe20003800200 */
[----:B0-----:R-:W-:Y:S01]  /*100060*/  IMAD.MOV.U32 R2, RZ, RZ, 0x1 ;  /* 0x00000001ff027424 */ /* 0x001fe200078e00ff */
[----:B--2---:R-:W0:Y:S05]  /*100070*/  MUFU.RCP64H R3, R7 ;  /* 0x0000000700037308 */ /* 0x004e2a0000001800 */
        /* <DEDUP_REMOVED lines=19> */
.L_x_5431:
[----:B------:R-:W-:Y:S05]  /*1001b0*/  BSYNC.RECONVERGENT B3 ;  /* 0x0000000000037941 */ /* 0x000fea0003800200 */
.L_x_5430:
        /* <DEDUP_REMOVED lines=24> */
.L_x_5433:
[----:B------:R-:W-:Y:S05]  /*100340*/  BSYNC.RECONVERGENT B3 ;  /* 0x0000000000037941 */ /* 0x000fea0003800200 */
.L_x_5432:
[----:B------:R0:W-:Y:S04]  /*100350*/  STL.64 [R0+0x20], R6 ;  /* 0x0000200600007387 */ /* 0x0001e80000100a00 */
[----:B0-----:R-:W2:Y:S01]  /*100360*/  LDL.128 R4, [R1+0x3bb0] ;  /* 0x003bb00001047983 */ /* 0x001ea20000100c00 */
[----:B------:R-:W-:Y:S01]  /*100370*/  MOV R2, 0x1 ;  /* 0x0000000100027802 */ /* 0x000fe20000000f00 */
[----:B------:R-:W-:Y:S01]  /*100380*/  BSSY.RECONVERGENT B3, `(.L_x_5434) ;  /* 0x0000016000037945 */ /* 0x000fe20003800200 */
[----:B------:R-:W-:Y:S01]  /*100390*/  FSETP.GEU.AND P2, PT, |R231|, 6.5827683646048100446e-37, PT ;  /* 0x03600000e700780b */ /* 0x000fe20003f4e200 */
        /* <DEDUP_REMOVED lines=20> */
.L_x_5435:
[----:B------:R-:W-:Y:S05]  /*1004e0*/  BSYNC.RECONVERGENT B3 ;  /* 0x0000000000037941 */ /* 0x000fea0003800200 */
.L_x_5434:
        /* <DEDUP_REMOVED lines=24> */
.L_x_5437:
[----:B------:R-:W-:Y:S05]  /*100670*/  BSYNC.RECONVERGENT B3 ;  /* 0x0000000000037941 */ /* 0x000fea0003800200 */
.L_x_5436:
[----:B------:R0:W-:Y:S04]  /*100680*/  STL.64 [R0+0x10], R6 ;  /* 0x0000100600007387 */ /* 0x0001e80000100a00 */
[----:B0-----:R-:W2:Y:S01]  /*100690*/  LDL.128 R4, [R1+0x3ba0] ;  /* 0x003ba00001047983 */ /* 0x001ea20000100c00 */
[----:B------:R-:W-:Y:S01]  /*1006a0*/  IMAD.MOV.U32 R2, RZ, RZ, 0x1 ;  /* 0x00000001ff027424 */ /* 0x000fe200078e00ff */
        /* <DEDUP_REMOVED lines=22> */
.L_x_5439:
[----:B------:R-:W-:Y:S05]  /*100810*/  BSYNC.RECONVERGENT B3 ;  /* 0x0000000000037941 */ /* 0x000fea0003800200 */
.L_x_5438:
[----:B------:R-:W0:Y:S01]  /*100820*/  MUFU.RCP64H R7, R5 ;  /* 0x0000000500077308 */ /* 0x000e220000001800 */
[----:B------:R-:W-:Y:S01]  /*100830*/  MOV R6, 0x1 ;  /* 0x0000000100067802 */ /* 0x000fe20000000f00 */
        /* <DEDUP_REMOVED lines=22> */
.L_x_5441:
[----:B------:R-:W-:Y:S05]  /*1009a0*/  BSYNC.RECONVERGENT B3 ;  /* 0x0000000000037941 */ /* 0x000fea0003800200 */
.L_x_5440:
[----:B------:R-:W2:Y:S01]  /*1009b0*/  LDL.LU R3, [R1+0x8518] ;  /* 0x0085180001037983 */ /* 0x000ea20000300800 */
[----:B------:R-:W0:Y:S01]  /*1009c0*/  LDC R2, c[0x0][0x3b4] ;  /* 0x0000ed00ff027b82 */ /* 0x000e220000000800 */
[----:B------:R-:W-:-:S04]  /*1009d0*/  IMAD.MOV.U32 R4, RZ, RZ, 0x10 ;  /* 0x00000010ff047424 */ /* 0x000fc800078e00ff */
[----:B0-----:R-:W-:-:S06]  /*1009e0*/  IMAD R2, R2, 0x1e0, -R4 ;  /* 0x000001e002027824 */ /* 0x001fcc00078e0a04 */
[----:B------:R-:W0:Y:S01]  /*1009f0*/  LDC R2, c[0x3][R2+0x8] ;  /* 0x00c0020002027b82 */ /* 0x000e220000000800 */
[----:B------:R1:W-:Y:S01]  /*100a00*/  STL.64 [R0], R6 ;  /* 0x0000000600007387 */ /* 0x0003e20000100a00 */
[----:B--2---:R-:W-:-:S05]  /*100a10*/  VIADD R3, R3, 0x1 ;  /* 0x0000000103037836 */ /* 0x004fca0000000000 */
[----:B------:R1:W-:Y:S01]  /*100a20*/  STL [R1+0x8518], R3 ;  /* 0x0085180301007387 */ /* 0x0003e20000100800 */
[----:B0-----:R-:W-:-:S13]  /*100a30*/  ISETP.NE.AND P1, PT, R3, R2, PT ;  /* 0x000000020300720c */ /* 0x001fda0003f25270 */
[----:B-1----:R-:W-:Y:S05]  /*100a40*/  @P1 BRA `(.L_x_5442) ;  /* 0xfffffd2c00e01947 */ /* 0x002fea000383ffff */
.L_x_5154:
[----:B0-----:R-:W0:Y:S01]  /*100a50*/  LDC R0, c[0x0][0x3b4] ;  /* 0x0000ed00ff007b82 */ /* 0x001e220000000800 */
[----:B------:R-:W-:-:S05]  /*100a60*/  MOV R2, 0x10 ;  /* 0x0000001000027802 */ /* 0x000fca0000000f00 */
[----:B0-----:R-:W-:-:S06]  /*100a70*/  IMAD R0, R0, 0x1e0, -R2 ;  /* 0x000001e000007824 */ /* 0x001fcc00078e0a02 */
[----:B------:R-:W0:Y:S02]  /*100a80*/  LDC R0, c[0x3][R0+0x8] ;  /* 0x00c0020000007b82 */ /* 0x000e240000000800 */
[----:B0-----:R-:W-:-:S13]  /*100a90*/  ISETP.GE.AND P1, PT, R0, 0x1, PT ;  /* 0x000000010000780c */ /* 0x001fda0003f26270 */
[----:B------:R-:W-:Y:S05]  /*100aa0*/  @!P1 BRA `(.L_x_5443) ;  /* 0x0000000800689947 */ /* 0x000fea0003800000 */
[----:B------:R-:W-:-:S07]  /*100ab0*/  IMAD.MOV.U32 R0, RZ, RZ, RZ ;  /* 0x000000ffff007224 */ /* 0x000fce00078e00ff */
.L_x_5449:
[----:B------:R-:W0:Y:S01]  /*100ac0*/  LDC R3, c[0x0][0x3b4] ;  /* 0x0000ed00ff037b82 */ /* 0x000e220000000800 */
[----:B------:R-:W-:Y:S02]  /*100ad0*/  HFMA2 R4, -RZ, RZ, 0, 9.5367431640625e-07 ;  /* 0x00000010ff047431 */ /* 0x000fe400000001ff */
[----:B-1----:R-:W-:-:S04]  /*100ae0*/  VIADD R2, R1, 0x460 ;  /* 0x0000046001027836 */ /* 0x002fc80000000000 */
[----:B------:R-:W-:-:S05]  /*100af0*/  IMAD R2, R0, 0x8, R2 ;  /* 0x0000000800027824 */ /* 0x000fca00078e0202 */
[----:B------:R1:W5:Y:S01]  /*100b00*/  LDL.64 R16, [R2] ;  /* 0x0000000002107983 */ /* 0x0003620000100a00 */
[----:B0-----:R-:W-:-:S04]  /*100b10*/  IMAD R3, R3, 0x1e0, -R4 ;  /* 0x000001e003037824 */ /* 0x001fc800078e0a04 */
[----:B-1----:R0:W1:Y:S01]  /*100b20*/  LDC R2, c[0x3][R3+0x8] ;  /* 0x00c0020003027b82 */ /* 0x0020620000000800 */
[----:B------:R-:W-:Y:S01]  /*100b30*/  CS2R R12, SRZ ;  /* 0x00000000000c7805 */ /* 0x000fe2000001ff00 */
[----:B0-----:R-:W-:Y:S01]  /*100b40*/  IMAD.MOV.U32 R3, RZ, RZ, RZ ;  /* 0x000000ffff037224 */ /* 0x001fe200078e00ff */
[----:B-1----:R-:W-:-:S13]  /*100b50*/  ISETP.GE.U32.AND P1, PT, R2, 0x8, PT ;  /* 0x000000080200780c */ /* 0x002fda0003f26070 */
[----:B------:R-:W-:Y:S05]  /*100b60*/  @!P1 BRA `(.L_x_5444) ;  /* 0x0000000000fc9947 */ /* 0x000fea0003800000 */
[----:B------:R-:W-:Y:S02]  /*100b70*/  MOV R3, RZ ;  /* 0x000000ff00037202 */ /* 0x000fe40000000f00 */
[----:B------:R-:W-:-:S07]  /*100b80*/  CS2R R12, SRZ ;  /* 0x00000000000c7805 */ /* 0x000fce000001ff00 */
.L_x_5445:
[----:B------:R-:W-:Y:S02]  /*100b90*/  VIADD R25, R1, 0x6a10 ;  /* 0x00006a1001197836 */ /* 0x000fe40000000000 */
[----:B------:R-:W-:-:S04]  /*100ba0*/  IMAD R4, R3, 0x8b, R0 ;  /* 0x0000008b03047824 */ /* 0x000fc800078e0200 */
[----:B------:R-:W-:-:S05]  /*100bb0*/  IMAD R7, R4, 0x8, R25 ;  /* 0x0000000804077824 */ /* 0x000fca00078e0219 */
[----:B------:R-:W2:Y:S04]  /*100bc0*/  LDL.64 R18, [R7] ;  /* 0x0000000007127983 */ /* 0x000ea80000100a00 */
[----:B------:R-:W3:Y:S01]  /*100bd0*/  LDL.64 R22, [R7+0x458] ;  /* 0x0004580007167983 */ /* 0x000ee20000100a00 */
[----:B------:R-:W-:-:S05]  /*100be0*/  IADD3 R5, PT, PT, R4, 0x116, RZ ;  /* 0x0000011604057810 */ /* 0x000fca0007ffe0ff */
[----:B------:R-:W-:-:S05]  /*100bf0*/  IMAD R5, R5, 0x8, R25 ;  /* 0x0000000805057824 */ /* 0x000fca00078e0219 */
[----:B------:R0:W4:Y:S01]  /*100c00*/  LDL.64 R10, [R5] ;  /* 0x00000000050a7983 */ /* 0x0001220000100a00 */
[----:B------:R-:W-:-:S05]  /*100c10*/  VIADD R6, R4, 0x1a1 ;  /* 0x000001a104067836 */ /* 0x000fca0000000000 */
[----:B------:R-:W-:Y:S01]  /*100c20*/  LEA R6, R6, R25, 0x3 ;  /* 0x0000001906067211 */ /* 0x000fe200078e18ff */
[----:B0-----:R-:W0:Y:S04]  /*100c30*/  LDC R5, c[0x0][0x3b4] ;  /* 0x0000ed00ff057b82 */ /* 0x001e280000000800 */
[----:B------:R1:W4:Y:S01]  /*100c40*/  LDL.64 R8, [R6] ;  /* 0x0000000006087983 */ /* 0x0003220000100a00 */
[----:B0-----:R-:W-:-:S04]  /*100c50*/  IMAD R5, R5, 0x1e0, RZ ;  /* 0x000001e005057824 */ /* 0x001fc800078e02ff */
[----:B------:R-:W-:-:S04]  /*100c60*/  IMAD R5, R3, 0x8, R5 ;  /* 0x0000000803057824 */ /* 0x000fc800078e0205 */
[----:B------:R-:W2:Y:S08]  /*100c70*/  LDC.64 R20, c[0x3][R5+-0xd0] ;  /* 0x00ffcc0005147b82 */ /* 0x000eb00000000a00 */
[----:B-1----:R-:W0:Y:S08]  /*100c80*/  LDC.64 R6, c[0x3][R5+-0xa0] ;  /* 0x00ffd80005067b82 */ /* 0x002e300000000a00 */
[----:B------:R-:W3:Y:S01]  /*100c90*/  LDC.64 R14, c[0x3][R5+-0xc8] ;  /* 0x00ffce00050e7b82 */ /* 0x000ee20000000a00 */
[----:B------:R-:W-:-:S04]  /*100ca0*/  VIADD R24, R4, 0x2b7 ;  /* 0x000002b704187836 */ /* 0x000fc80000000000 */
[----:B------:R-:W-:Y:S01]  /*100cb0*/  IMAD R24, R24, 0x8, R25 ;  /* 0x0000000818187824 */ /* 0x000fe200078e0219 */
[C---:B--2--5:R-:W-:Y:S02]  /*100cc0*/  DFMA R16, R18.reuse, R20, R16 ;  /* 0x000000141210722b */ /* 0x064fe40000000010 */
[----:B0-----:R-:W-:Y:S01]  /*100cd0*/  DFMA R20, R18, R6, R12 ;  /* 0x000000061214722b */ /* 0x001fe2000000000c */
[----:B------:R-:W-:Y:S01]  /*100ce0*/  VIADD R18, R4, 0x22c ;  /* 0x0000022c04127836 */ /* 0x000fe20000000000 */
[----:B------:R-:W0:Y:S04]  /*100cf0*/  LDC.64 R12, c[0x3][R5+-0x98] ;  /* 0x00ffda00050c7b82 */ /* 0x000e280000000a00 */
[----:B---3--:R-:W-:Y:S01]  /*100d00*/  DFMA R14, R22, R14, R16 ;  /* 0x0000000e160e722b */ /* 0x008fe20000000010 */
[----:B------:R-:W-:-:S05]  /*100d10*/  LEA R18, R18, R25, 0x3 ;  /* 0x0000001912127211 */ /* 0x000fca00078e18ff */
[----:B------:R1:W2:Y:S02]  /*100d20*/  LDL.64 R16, [R18] ;  /* 0x0000000012107983 */ /* 0x0002a40000100a00 */
[----:B-1----:R-:W4:Y:S01]  /*100d30*/  LDC.64 R18, c[0x3][R5+-0xc0] ;  /* 0x00ffd00005127b82 */ /* 0x002f220000000a00 */
[----:B0-----:R-:W-:-:S07]  /*100d40*/  DFMA R22, R22, R12, R20 ;  /* 0x0000000c1616722b */ /* 0x001fce0000000014 */
[----:B------:R-:W0:Y:S01]  /*100d50*/  LDC.64 R20, c[0x3][R5+-0x90] ;  /* 0x00ffdc0005147b82 */ /* 0x000e220000000a00 */
[C---:B----4-:R-:W-:Y:S01]  /*100d60*/  DFMA R14, R10.reuse, R18, R14 ;  /* 0x000000120a0e722b */ /* 0x050fe2000000000e */
[----:B------:R1:W3:Y:S01]  /*100d70*/  LDL.64 R18, [R24] ;  /* 0x0000000018127983 */ /* 0x0002e20000100a00 */
[----:B0-----:R-:W-:Y:S01]  /*100d80*/  DFMA R20, R10, R20, R22 ;  /* 0x000000140a14722b */ /* 0x001fe20000000016 */
[C---:B------:R-:W-:Y:S01]  /*100d90*/  IADD3 R10, PT, PT, R4.reuse, 0x342, RZ ;  /* 0x00000342040a7810 */ /* 0x040fe20007ffe0ff */
[----:B------:R-:W-:-:S04]  /*100da0*/  VIADD R4, R4, 0x3cd ;  /* 0x000003cd04047836 */ /* 0x000fc80000000000 */
[----:B------:R-:W-:Y:S01]  /*100db0*/  IMAD R10, R10, 0x8, R25 ;  /* 0x000000080a0a7824 */ /* 0x000fe200078e0219 */
[----:B------:R-:W-:-:S04]  /*100dc0*/  LEA R4, R4, R25, 0x3 ;  /* 0x0000001904047211 */ /* 0x000fc800078e18ff */
[----:B------:R-:W4:Y:S04]  /*100dd0*/  LDL.64 R22, [R10] ;  /* 0x000000000a167983 */ /* 0x000f280000100a00 */
[----:B------:R0:W4:Y:S01]  /*100de0*/  LDL.64 R10, [R4] ;  /* 0x00000000040a7983 */ /* 0x0001220000100a00 */
[----:B-1----:R-:W1:Y:S01]  /*100df0*/  LDC.64 R24, c[0x3][R5+-0xb8] ;  /* 0x00ffd20005187b82 */ /* 0x002e620000000a00 */
[----:B------:R-:W-:Y:S01]  /*100e00*/  VIADD R3, R3, 0x8 ;  /* 0x0000000803037836 */ /* 0x000fe20000000000 */
[----:B-1----:R-:W-:-:S06]  /*100e10*/  DFMA R14, R8, R24, R14 ;  /* 0x00000018080e722b */ /* 0x002fcc000000000e */
[----:B------:R-:W1:Y:S02]  /*100e20*/  LDC.64 R24, c[0x3][R5+-0x88] ;  /* 0x00ffde0005187b82 */ /* 0x000e640000000a00 */
[----:B-1----:R-:W-:-:S06]  /*100e30*/  DFMA R8, R8, R24, R20 ;  /* 0x000000180808722b */ /* 0x002fcc0000000014 */
[----:B------:R-:W2:Y:S08]  /*100e40*/  LDC.64 R20, c[0x3][R5+-0xb0] ;  /* 0x00ffd40005147b82 */ /* 0x000eb00000000a00 */
[----:B------:R-:W1:Y:S01]  /*100e50*/  LDC.64 R24, c[0x3][R5+-0x80] ;  /* 0x00ffe00005187b82 */ /* 0x000e620000000a00 */
[C---:B--2---:R-:W-:Y:S02]  /*100e60*/  DFMA R14, R16.reuse, R20, R14 ;  /* 0x00000014100e722b */ /* 0x044fe4000000000e */
[----:B-1----:R-:W-:-:S05]  /*100e70*/  DFMA R16, R16, R24, R8 ;  /* 0x000000181010722b */ /* 0x002fca0000000008 */
[----:B------:R-:W3:Y:S08]  /*100e80*/  LDC.64 R20, c[0x3][R5+-0xa8] ;  /* 0x00ffd60005147b82 */ /* 0x000ef00000000a00 */
[----:B------:R-:W1:Y:S01]  /*100e90*/  LDC.64 R8, c[0x3][R5+-0x78] ;  /* 0x00ffe20005087b82 */ /* 0x000e620000000a00 */
[C---:B---3--:R-:W-:Y:S02]  /*100ea0*/  DFMA R14, R18.reuse, R20, R14 ;  /* 0x00000014120e722b */ /* 0x048fe4000000000e */
[----:B-1----:R-:W-:-:S05]  /*100eb0*/  DFMA R8, R18, R8, R16 ;  /* 0x000000081208722b */ /* 0x002fca0000000010 */
[----:B------:R0:W1:Y:S08]  /*100ec0*/  LDC.64 R16, c[0x3][R5+-0x70] ;  /* 0x00ffe40005107b82 */ /* 0x0000700000000a00 */
[----:B0-----:R-:W0:Y:S01]  /*100ed0*/  LDC.64 R4, c[0x3][R5+-0x68] ;  /* 0x00ffe60005047b82 */ /* 0x001e220000000a00 */
[----:B----4-:R-:W-:Y:S02]  /*100ee0*/  DFMA R6, R6, R22, R14 ;  /* 0x000000160606722b */ /* 0x010fe4000000000e */
[----:B-1----:R-:W-:-:S06]  /*100ef0*/  DFMA R8, R22, R16, R8 ;  /* 0x000000101608722b */ /* 0x002fcc0000000008 */
[----:B------:R-:W-:Y:S02]  /*100f00*/  DFMA R16, R12, R10, R6 ;  /* 0x0000000a0c10722b */ /* 0x000fe40000000006 */
[----:B0-----:R-:W-:Y:S01]  /*100f10*/  DFMA R12, R10, R4, R8 ;  /* 0x000000040a0c722b */ /* 0x001fe20000000008 */
[----:B------:R-:W-:-:S04]  /*100f20*/  LOP3.LUT R4, R2, 0x7ffffff8, RZ, 0xc0, !PT ;  /* 0x7ffffff802047812 */ /* 0x000fc800078ec0ff */
[----:B------:R-:W-:-:S13]  /*100f30*/  ISETP.NE.AND P1, PT, R3, R4, PT ;  /* 0x000000040300720c */ /* 0x000fda0003f25270 */
[----:B------:R-:W-:Y:S05]  /*100f40*/  @P1 BRA `(.L_x_5445) ;  /* 0xfffffffc00101947 */ /* 0x000fea000383ffff */
[----:B------:R-:W-:-:S07]  /*100f50*/  IMAD.MOV.U32 R3, RZ, RZ, R4 ;  /* 0x000000ffff037224 */ /* 0x000fce00078e0004 */
.L_x_5444:
[----:B------:R-:W-:-:S13]  /*100f60*/  LOP3.LUT P1, RZ, R2, 0x7, RZ, 0xc0, !PT ;  /* 0x0000000702ff7812 */ /* 0x000fda000782c0ff */
[----:B------:R-:W-:Y:S05]  /*100f70*/  @!P1 BRA `(.L_x_5446) ;  /* 0x0000000400189947 */ /* 0x000fea0003800000 */
[----:B------:R-:W-:Y:S01]  /*100f80*/  LOP3.LUT R4, R2, 0x7, RZ, 0xc0, !PT ;  /* 0x0000000702047812 */ /* 0x000fe200078ec0ff */
[----:B------:R-:W-:-:S03]  /*100f90*/  VIADD R22, R1, 0x6a10 ;  /* 0x00006a1001167836 */ /* 0x000fc60000000000 */
[----:B------:R-:W-:-:S04]  /*100fa0*/  IADD3 R4, PT, PT, R4, -0x1, RZ ;  /* 0xffffffff04047810 */ /* 0x000fc80007ffe0ff */
[----:B------:R-:W-:-:S13]  /*100fb0*/  ISETP.GE.U32.AND P1, PT, R4, 0x3, PT ;  /* 0x000000030400780c */ /* 0x000fda0003f26070 */
[----:B------:R-:W-:Y:S05]  /*100fc0*/  @!P1 BRA `(.L_x_5447) ;  /* 0x0000000000809947 */ /* 0x000fea0003800000 */
[----:B------:R-:W-:-:S04]  /*100fd0*/  IMAD R4, R3, 0x8b, R0 ;  /* 0x0000008b03047824 */ /* 0x000fc800078e0200 */
[----:B------:R-:W-:-:S05]  /*100fe0*/  IMAD R5, R4, 0x8, R22 ;  /* 0x0000000804057824 */ /* 0x000fca00078e0216 */
[----:B------:R0:W2:Y:S02]  /*100ff0*/  LDL.64 R14, [R5] ;  /* 0x00000000050e7983 */ /* 0x0000a40000100a00 */
[----:B0-----:R-:W-:-:S05]  /*101000*/  IADD3 R5, PT, PT, R4, 0x8b, RZ ;  /* 0x0000008b04057810 */ /* 0x001fca0007ffe0ff */
[----:B------:R-:W-:-:S05]  /*101010*/  IMAD R5, R5, 0x8, R22 ;  /* 0x0000000805057824 */ /* 0x000fca00078e0216 */
[----:B------:R0:W3:Y:S02]  /*101020*/  LDL.64 R10, [R5] ;  /* 0x00000000050a7983 */ /* 0x0000e40000100a00 */
[C---:B0-----:R-:W-:Y:S02]  /*101030*/  VIADD R5, R4.reuse, 0x116 ;  /* 0x0000011604057836 */ /* 0x041fe40000000000 */
[----:B------:R-:W-:-:S03]  /*101040*/  VIADD R4, R4, 0x1a1 ;  /* 0x000001a104047836 */ /* 0x000fc60000000000 */
[----:B------:R-:W-:Y:S01]  /*101050*/  LEA R5, R5, R22, 0x3 ;  /* 0x0000001605057211 */ /* 0x000fe200078e18ff */
[----:B------:R-:W-:-:S04]  /*101060*/  IMAD R4, R4, 0x8, R22 ;  /* 0x0000000804047824 */ /* 0x000fc800078e0216 */
[----:B------:R0:W4:Y:S04]  /*101070*/  LDL.64 R8, [R5] ;  /* 0x0000000005087983 */ /* 0x0001280000100a00 */
[----:B------:R1:W4:Y:S01]  /*101080*/  LDL.64 R6, [R4] ;  /* 0x0000000004067983 */ /* 0x0003220000100a00 */
[----:B0-----:R-:W0:Y:S01]  /*101090*/  LDC R5, c[0x0][0x3b4] ;  /* 0x0000ed00ff057b82 */ /* 0x001e220000000800 */
[C---:B-1----:R-:W-:Y:S01]  /*1010a0*/  SHF.L.U32 R4, R3.reuse, 0x3, RZ ;  /* 0x0000000303047819 */ /* 0x042fe200000006ff */
[----:B------:R-:W-:-:S04]  /*1010b0*/  VIADD R3, R3, 0x4 ;  /* 0x0000000403037836 */ /* 0x000fc80000000000 */
[----:B0-----:R-:W-:-:S04]  /*1010c0*/  IMAD R4, R5, 0x1e0, R4 ;  /* 0x000001e005047824 */ /* 0x001fc800078e0204 */
[----:B------:R-:W2:Y:S08]  /*1010d0*/  LDC.64 R18, c[0x3][R4+-0xd0] ;  /* 0x00ffcc0004127b82 */ /* 0x000eb00000000a00 */
[----:B------:R-:W0:Y:S01]  /*1010e0*/  LDC.64 R20, c[0x3][R4+-0xa0] ;  /* 0x00ffd80004147b82 */ /* 0x000e220000000a00 */
[C---:B--2--5:R-:W-:Y:S02]  /*1010f0*/  DFMA R18, R14.reuse, R18, R16 ;  /* 0x000000120e12722b */ /* 0x064fe40000000010 */
[----:B0-----:R-:W-:-:S05]  /*101100*/  DFMA R14, R14, R20, R12 ;  /* 0x000000140e0e722b */ /* 0x001fca000000000c */
[----:B------:R-:W0:Y:S08]  /*101110*/  LDC.64 R16, c[0x3][R4+-0x98] ;  /* 0x00ffda0004107b82 */ /* 0x000e300000000a00 */
[----:B------:R-:W3:Y:S02]  /*101120*/  LDC.64 R12, c[0x3][R4+-0xc8] ;  /* 0x00ffce00040c7b82 */ /* 0x000ee40000000a00 */
[----:B---3--:R-:W-:-:S02]  /*101130*/  DFMA R12, R10, R12, R18 ;  /* 0x0000000c0a0c722b */ /* 0x008fc40000000012 */
[----:B0-----:R-:W-:-:S04]  /*101140*/  DFMA R10, R10, R16, R14 ;  /* 0x000000100a0a722b */ /* 0x001fc8000000000e */
[----:B------:R0:W1:Y:S08]  /*101150*/  LDC.64 R18, c[0x3][R4+-0xb8] ;  /* 0x00ffd20004127b82 */ /* 0x0000700000000a00 */
[----:B------:R0:W4:Y:S08]  /*101160*/  LDC.64 R14, c[0x3][R4+-0xc0] ;  /* 0x00ffd000040e7b82 */ /* 0x0001300000000a00 */
[----:B------:R0:W2:Y:S08]  /*101170*/  LDC.64 R16, c[0x3][R4+-0x90] ;  /* 0x00ffdc0004107b82 */ /* 0x0000b00000000a00 */
[----:B0-----:R-:W0:Y:S01]  /*101180*/  LDC.64 R4, c[0x3][R4+-0x88] ;  /* 0x00ffde0004047b82 */ /* 0x001e220000000a00 */
[----:B----4-:R-:W-:-:S02]  /*101190*/  DFMA R12, R8, R14, R12 ;  /* 0x0000000e080c722b */ /* 0x010fc4000000000c */
[----:B--2---:R-:W-:-:S06]  /*1011a0*/  DFMA R10, R8, R16, R10 ;  /* 0x00000010080a722b */ /* 0x004fcc000000000a */
[C---:B-1----:R-:W-:Y:S02]  /*1011b0*/  DFMA R16, R6.reuse, R18, R12 ;  /* 0x000000120610722b */ /* 0x042fe4000000000c */
[----:B0-----:R-:W-:-:S11]  /*1011c0*/  DFMA R12, R6, R4, R10 ;  /* 0x00000004060c722b */ /* 0x001fd6000000000a */
.L_x_5447:
[----:B------:R-:W-:-:S13]  /*1011d0*/  LOP3.LUT P1, R4, R2, 0x3, RZ, 0xc0, !PT ;  /* 0x0000000302047812 */ /* 0x000fda000782c0ff */
[----:B------:R-:W-:Y:S05]  /*1011e0*/  @!P1 BRA `(.L_x_5446) ;  /* 0x00000000007c9947 */ /* 0x000fea0003800000 */
[----:B------:R-:W-:Y:S02]  /*1011f0*/  ISETP.NE.AND P1, PT, R4, 0x1, PT ;  /* 0x000000010400780c */ /* 0x000fe40003f25270 */
[----:B------:R-:W-:-:S11]  /*101200*/  LOP3.LUT R2, R2, 0x1, RZ, 0xc0, !PT ;  /* 0x0000000102027812 */ /* 0x000fd600078ec0ff */
[----:B------:R-:W-:-:S04]  /*101210*/  @P1 IMAD R4, R3, 0x8b, R0 ;  /* 0x0000008b03041824 */ /* 0x000fc800078e0200 */
[----:B------:R-:W-:Y:S01]  /*101220*/  @P1 IMAD R6, R4, 0x8, R22 ;  /* 0x0000000804061824 */ /* 0x000fe200078e0216 */
[----:B------:R-:W-:-:S05]  /*101230*/  ISETP.NE.U32.AND P2, PT, R2, 0x1, PT ;  /* 0x000000010200780c */ /* 0x000fca0003f45070 */
[----:B------:R-:W2:Y:S01]  /*101240*/  @P1 LDL.64 R6, [R6] ;  /* 0x0000000006061983 */ /* 0x000ea20000100a00 */
[----:B------:R-:W-:Y:S01]  /*101250*/  @P1 IADD3 R5, PT, PT, R4, 0x8b, RZ ;  /* 0x0000008b04051810 */ /* 0x000fe20007ffe0ff */
[C---:B------:R-:W-:Y:S02]  /*101260*/  @P1 IMAD.SHL.U32 R2, R3.reuse, 0x8, RZ ;  /* 0x0000000803021824 */ /* 0x040fe400078e00ff */
[----:B------:R-:W-:Y:S01]  /*101270*/  @P1 VIADD R3, R3, 0x2 ;  /* 0x0000000203031836 */ /* 0x000fe20000000000 */
[----:B------:R-:W-:-:S03]  /*101280*/  @P1 LEA R5, R5, R22, 0x3 ;  /* 0x0000001605051211 */ /* 0x000fc600078e18ff */
[----:B------:R-:W-:Y:S02]  /*101290*/  @!P2 IMAD R4, R3, 0x8b, R0 ;  /* 0x0000008b0304a824 */ /* 0x000fe400078e0200 */
[----:B------:R-:W3:Y:S02]  /*1012a0*/  @P1 LDL.64 R14, [R5] ;  /* 0x00000000050e1983 */ /* 0x000ee40000100a00 */
[----:B------:R-:W-:-:S05]  /*1012b0*/  @!P2 IMAD R4, R4, 0x8, R22 ;  /* 0x000000080404a824 */ /* 0x000fca00078e0216 */
[----:B------:R0:W4:Y:S01]  /*1012c0*/  @!P2 LDL.64 R8, [R4] ;  /* 0x000000000408a983 */ /* 0x0001220000100a00 */
[----:B------:R-:W-:Y:S01]  /*1012d0*/  @!P2 IMAD.SHL.U32 R3, R3, 0x8, RZ ;  /* 0x000000080303a824 */ /* 0x000fe200078e00ff */
[----:B0-----:R-:W0:Y:S02]  /*1012e0*/  @P1 LDC R4, c[0x0][0x3b4] ;  /* 0x0000ed00ff041b82 */ /* 0x001e240000000800 */
[----:B0-----:R-:W-:-:S06]  /*1012f0*/  @P1 IMAD R2, R4, 0x1e0, R2 ;  /* 0x000001e004021824 */ /* 0x001fcc00078e0202 */
[----:B------:R-:W0:Y:S08]  /*101300*/  @!P2 LDC R4, c[0x0][0x3b4] ;  /* 0x0000ed00ff04ab82 */ /* 0x000e300000000800 */
[----:B------:R-:W2:Y:S08]  /*101310*/  @P1 LDC.64 R18, c[0x3][R2+-0xd0] ;  /* 0x00ffcc0002121b82 */ /* 0x000eb00000000a00 */
[----:B------:R-:W1:Y:S01]  /*101320*/  @P1 LDC.64 R10, c[0x3][R2+-0xa0] ;  /* 0x00ffd800020a1b82 */ /* 0x000e620000000a00 */
[----:B0-----:R-:W-:-:S07]  /*101330*/  @!P2 IMAD R3, R4, 0x1e0, R3 ;  /* 0x000001e00403a824 */ /* 0x001fce00078e0203 */
[----:B------:R0:W0:Y:S08]  /*101340*/  @P1 LDC.64 R20, c[0x3][R2+-0x98] ;  /* 0x00ffda0002141b82 */ /* 0x0000300000000a00 */
[----:B------:R-:W3:Y:S01]  /*101350*/  @P1 LDC.64 R4, c[0x3][R2+-0xc8] ;  /* 0x00ffce0002041b82 */ /* 0x000ee20000000a00 */
[C---:B--2--5:R-:W-:Y:S02]  /*101360*/  @P1 DFMA R18, R6.reuse, R18, R16 ;  /* 0x000000120612122b */ /* 0x064fe40000000010 */
[----:B-1----:R-:W-:-:S05]  /*101370*/  @P1 DFMA R6, R6, R10, R12 ;  /* 0x0000000a0606122b */ /* 0x002fca000000000c */
[----:B------:R0:W4:Y:S01]  /*101380*/  @!P2 LDC.64 R10, c[0x3][R3+-0xd0] ;  /* 0x00ffcc00030aab82 */ /* 0x0001220000000a00 */
[----:B---3--:R-:W-:-:S07]  /*101390*/  @P1 DFMA R16, R14, R4, R18 ;  /* 0x000000040e10122b */ /* 0x008fce0000000012 */
[----:B0-----:R-:W0:Y:S01]  /*1013a0*/  @!P2 LDC.64 R2, c[0x3][R3+-0xa0] ;  /* 0x00ffd8000302ab82 */ /* 0x001e220000000a00 */
[----:B------:R-:W-:Y:S02]  /*1013b0*/  @P1 DFMA R12, R14, R20, R6 ;  /* 0x000000140e0c122b */ /* 0x000fe40000000006 */
[----:B----4-:R-:W-:-:S06]  /*1013c0*/  @!P2 DFMA R16, R8, R10, R16 ;  /* 0x0000000a0810a22b */ /* 0x010fcc0000000010 */
[----:B0-----:R-:W-:-:S11]  /*1013d0*/  @!P2 DFMA R12, R8, R2, R12 ;  /* 0x00000002080ca22b */ /* 0x001fd6000000000c */
.L_x_5446:
[C---:B------:R-:W-:Y:S01]  /*1013e0*/  LEA R2, R0.reuse, R1, 0x3 ;  /* 0x0000000100027211 */ /* 0x040fe200078e18ff */
[----:B------:R-:W-:-:S04]  /*1013f0*/  VIADD R0, R0, 0x1 ;  /* 0x0000000100007836 */ /* 0x000fc80000000000 */
[----:B-----5:R1:W-:Y:S01]  /*101400*/  STL.64 [R2], R16 ;  /* 0x0000001002007387 */ /* 0x0203e20000100a00 */
[----:B------:R-:W-:-:S03]  /*101410*/  ISETP.NE.AND P1, PT, R0, 0x8b, PT ;  /* 0x0000008b0000780c */ /* 0x000fc60003f25270 */
[----:B------:R1:W-:Y:S10]  /*101420*/  STL.64 [R2+0x8d0], R12 ;  /* 0x0008d00c02007387 */ /* 0x0003f40000100a00 */
[----:B------:R-:W-:Y:S05]  /*101430*/  @!P1 BRA `(.L_x_5448) ;  /* 0x0000001400749947 */ /* 0x000fea0003800000 */
[----:B------:R-:W-:Y:S05]  /*101440*/  BRA `(.L_x_5449) ;  /* 0xfffffff4009c7947 */ /* 0x000fea000383ffff */
.L_x_5443:
[----:B------:R-:W2:Y:S04]  /*101450*/  LDL.128 R12, [R1+0x480] ;  /* 0x00048000010c7983 */ /* 0x000ea80000100c00 */
[----:B------:R-:W3:Y:S04]  /*101460*/  LDL.128 R16, [R1+0x490] ;  /* 0x0004900001107983 */ /* 0x000ee80000100c00 */
[----:B------:R-:W4:Y:S04]  /*101470*/  LDL.128 R4, [R1+0x460] ;  /* 0x0004600001047983 */ /* 0x000f280000100c00 */
[----:B------:R-:W5:Y:S04]  /*101480*/  LDL.128 R8, [R1+0x470] ;  /* 0x0004700001087983 */ /* 0x000f680000100c00 */
[----:B--2---:R-:W-:Y:S04]  /*101490*/  STL.64 [R1+0x20], R12 ;  /* 0x0000200c01007387 */ /* 0x004fe80000100a00 */
[----:B------:R0:W-:Y:S04]  /*1014a0*/  STL.64 [R1+0x28], R14 ;  /* 0x0000280e01007387 */ /* 0x0001e80000100a00 */
[----:B---3--:R-:W-:Y:S04]  /*1014b0*/  STL.64 [R1+0x30], R16 ;  /* 0x0000301001007387 */ /* 0x008fe80000100a00 */
[----:B------:R1:W-:Y:S04]  /*1014c0*/  STL.64 [R1+0x38], R18 ;  /* 0x0000381201007387 */ /* 0x0003e80000100a00 */
[----:B0-----:R-:W2:Y:S04]  /*1014d0*/  LDL.128 R12, [R1+0x4b0] ;  /* 0x0004b000010c7983 */ /* 0x001ea80000100c00 */
[----:B----4-:R-:W-:Y:S04]  /*1014e0*/  STL.64 [R1], R4 ;  /* 0x0000000401007387 */ /* 0x010fe80000100a00 */
[----:B-1----:R-:W3:Y:S04]  /*1014f0*/  LDL.128 R16, [R1+0x4c0] ;  /* 0x0004c00001107983 */ /* 0x002ee80000100c00 */
[----:B------:R0:W-:Y:S04]  /*101500*/  STL.64 [R1+0x8], R6 ;  /* 0x0000080601007387 */ /* 0x0001e80000100a00 */
[----:B-----5:R-:W-:Y:S04]  /*101510*/  STL.64 [R1+0x10], R8 ;  /* 0x0000100801007387 */ /* 0x020fe80000100a00 */
[----:B------:R1:W-:Y:S04]  /*101520*/  STL.64 [R1+0x18], R10 ;  /* 0x0000180a01007387 */ /* 0x0003e80000100a00 */
[----:B0-----:R-:W4:Y:S04]  /*101530*/  LDL.128 R4, [R1+0x4a0] ;  /* 0x0004a00001047983 */ /* 0x001f280000100c00 */
[----:B-1----:R-:W5:Y:S04]  /*101540*/  LDL.128 R8, [R1+0x4d0] ;  /* 0x0004d00001087983 */ /* 0x002f680000100c00 */
[----:B--2---:R-:W-:Y:S04]  /*101550*/  STL.64 [R1+0x50], R12 ;  /* 0x0000500c01007387 */ /* 0x004fe80000100a00 */
[----:B------:R0:W-:Y:S04]  /*101560*/  STL.64 [R1+0x58], R14 ;  /* 0x0000580e01007387 */ /* 0x0001e80000100a00 */
[----:B---3--:R-:W-:Y:S04]  /*101570*/  STL.64 [R1+0x60], R16 ;  /* 0x0000601001007387 */ /* 0x008fe80000100a00 */
[----:B------:R1:W-:Y:S04]  /*101580*/  STL.64 [R1+0x68], R18 ;  /* 0x0000681201007387 */ /* 0x0003e80000100a00 */
[----:B0-----:R-:W2:Y:S04]  /*101590*/  LDL.128 R12, [R1+0x4e0] ;  /* 0x0004e000010c7983 */ /* 0x001ea80000100c00 */
[----:B-1----:R-:W3:Y:S04]  /*1015a0*/  LDL.128 R16, [R1+0x4f0] ;  /* 0x0004f00001107983 */ /* 0x002ee80000100c00 */
        /* <DEDUP_REMOVED lines=36> */
[----:B----4-:R-:W-:Y:S04]  /*1017f0*/  STL.64 [R1+0x40], R4 ;  /* 0x0000400401007387 */ /* 0x010fe80000100a00 */
        /* <DEDUP_REMOVED lines=84> */
[----:B------:R-:W-:Y:S04]  /*101d40*/  STL.64 [R1+0x2e8], R6 ;  /* 0x0002e80601007387 */ /* 0x000fe80000100a00 */
[----:B-----5:R-:W-:Y:S04]  /*101d50*/  STL.64 [R1+0x2f0], R8 ;  /* 0x0002f00801007387 */ /* 0x020fe80000100a00 */
[----:B------:R0:W-:Y:S04]  /*101d60*/  STL.64 [R1+0x2f8], R10 ;  /* 0x0002f80a01007387 */ /* 0x0001e80000100a00 */
[----:B------:R-:W-:Y:S04]  /*101d70*/  STL.64 [R1+0x8d0], RZ ;  /* 0x0008d0ff01007387 */ /* 0x000fe80000100a00 */
        /* <DEDUP_REMOVED lines=67> */
[----:B--2---:R-:W-:Y:S04]  /*1021b0*/  STL.64 [R1+0x300], R12 ;  /* 0x0003000c01007387 */ /* 0x004fe80000100a00 */
[----:B------:R1:W-:Y:S04]  /*1021c0*/  STL.64 [R1+0x308], R14 ;  /* 0x0003080e01007387 */ /* 0x0003e80000100a00 */
[----:B---3--:R-:W-:Y:S04]  /*1021d0*/  STL.64 [R1+0x310], R16 ;  /* 0x0003101001007387 */ /* 0x008fe80000100a00 */
        /* <DEDUP_REMOVED lines=33> */
[----:B0-----:R-:W3:Y:S04]  /*1023f0*/  LDL.128 R8, [R1+0x780] ;  /* 0x0007800001087983 */ /* 0x001ee80000100c00 */
[----:B---3--:R-:W-:Y:S04]  /*102400*/  STL.64 [R1+0x320], R8 ;  /* 0x0003200801007387 */ /* 0x008fe80000100a00 */
[----:B-1----:R-:W3:Y:S04]  /*102410*/  LDL.128 R12, [R1+0x790] ;  /* 0x00079000010c7983 */ /* 0x002ee80000100c00 */
[----:B--2---:R-:W2:Y:S04]  /*102420*/  LDL.128 R16, [R1+0x7a0] ;  /* 0x0007a00001107983 */ /* 0x004ea80000100c00 */
[----:B------:R-:W4:Y:S04]  /*102430*/  LDL.128 R4, [R1+0x7b0] ;  /* 0x0007b00001047983 */ /* 0x000f280000100c00 */
[----:B------:R-:W5:Y:S04]  /*102440*/  LDL.64 R2, [R1+0x8b0] ;  /* 0x0008b00001027983 */ /* 0x000f680000100a00 */
[----:B---3--:R-:W-:Y:S04]  /*102450*/  STL.64 [R1+0x330], R12 ;  /* 0x0003300c01007387 */ /* 0x008fe80000100a00 */
[----:B------:R0:W-:Y:S04]  /*102460*/  STL.64 [R1+0x338], R14 ;  /* 0x0003380e01007387 */ /* 0x0001e80000100a00 */
[----:B0-----:R-:W3:Y:S04]  /*102470*/  LDL.128 R12, [R1+0x7c0] ;  /* 0x0007c000010c7983 */ /* 0x001ee80000100c00 */
[----:B--2---:R-:W-:Y:S04]  /*102480*/  STL.64 [R1+0x340], R16 ;  /* 0x0003401001007387 */ /* 0x004fe80000100a00 */
[----:B------:R0:W-:Y:S04]  /*102490*/  STL.64 [R1+0x348], R18 ;  /* 0x0003481201007387 */ /* 0x0001e80000100a00 */
[----:B0-----:R-:W2:Y:S04]  /*1024a0*/  LDL.128 R16, [R1+0x7d0] ;  /* 0x0007d00001107983 */ /* 0x001ea80000100c00 */
[----:B---3--:R-:W-:Y:S04]  /*1024b0*/  STL.64 [R1+0x360], R12 ;  /* 0x0003600c01007387 */ /* 0x008fe80000100a00 */
[----:B------:R0:W-:Y:S04]  /*1024c0*/  STL.64 [R1+0x368], R14 ;  /* 0x0003680e01007387 */ /* 0x0001e80000100a00 */
[----:B0-----:R-:W3:Y:S04]  /*1024d0*/  LDL.128 R12, [R1+0x7f0] ;  /* 0x0007f000010c7983 */ /* 0x001ee80000100c00 */
[----:B------:R0:W-:Y:S04]  /*1024e0*/  STL.64 [R1+0x328], R10 ;  /* 0x0003280a01007387 */ /* 0x0001e80000100a00 */
[----:B----4-:R-:W-:Y:S04]  /*1024f0*/  STL.64 [R1+0x350], R4 ;  /* 0x0003500401007387 */ /* 0x010fe80000100a00 */
[----:B------:R1:W-:Y:S04]  /*102500*/  STL.64 [R1+0x358], R6 ;  /* 0x0003580601007387 */ /* 0x0003e80000100a00 */
[----:B--2---:R-:W-:Y:S04]  /*102510*/  STL.64 [R1+0x370], R16 ;  /* 0x0003701001007387 */ /* 0x004fe80000100a00 */
[----:B------:R2:W-:Y:S04]  /*102520*/  STL.64 [R1+0x378], R18 ;  /* 0x0003781201007387 */ /* 0x0005e80000100a00 */
[----:B0-----:R-:W4:Y:S04]  /*102530*/  LDL.128 R8, [R1+0x7e0] ;  /* 0x0007e00001087983 */ /* 0x001f280000100c00 */
[----:B-1----:R-:W5:Y:S04]  /*102540*/  LDL.128 R4, [R1+0x810] ;  /* 0x0008100001047983 */ /* 0x002f680000100c00 */
[----:B--2---:R-:W2:Y:S04]  /*102550*/  LDL.128 R16, [R1+0x800] ;  /* 0x0008000001107983 */ /* 0x004ea80000100c00 */
[----:B---3--:R-:W-:Y:S04]  /*102560*/  STL.64 [R1+0x390], R12 ;  /* 0x0003900c01007387 */ /* 0x008fe80000100a00 */
[----:B------:R0:W-:Y:S04]  /*102570*/  STL.64 [R1+0x398], R14 ;  /* 0x0003980e01007387 */ /* 0x0001e80000100a00 */
[----:B0-----:R-:W3:Y:S04]  /*102580*/  LDL.128 R12, [R1+0x820] ;  /* 0x00082000010c7983 */ /* 0x001ee80000100c00 */
[----:B----4-:R-:W-:Y:S04]  /*102590*/  STL.64 [R1+0x380], R8 ;  /* 0x0003800801007387 */ /* 0x010fe80000100a00 */
[----:B------:R-:W-:Y:S04]  /*1025a0*/  STL.64 [R1+0x388], R10 ;  /* 0x0003880a01007387 */ /* 0x000fe80000100a00 */
[----:B--2---:R-:W-:Y:S04]  /*1025b0*/  STL.64 [R1+0x3a0], R16 ;  /* 0x0003a01001007387 */ /* 0x004fe80000100a00 */
[----:B------:R0:W-:Y:S04]  /*1025c0*/  STL.64 [R1+0x3a8], R18 ;  /* 0x0003a81201007387 */ /* 0x0001e80000100a00 */
[----:B-----5:R-:W-:Y:S04]  /*1025d0*/  STL.64 [R1+0x3b0], R4 ;  /* 0x0003b00401007387 */ /* 0x020fe80000100a00 */
[----:B------:R1:W-:Y:S04]  /*1025e0*/  STL.64 [R1+0x3b8], R6 ;  /* 0x0003b80601007387 */ /* 0x0003e80000100a00 */
[----:B0-----:R-:W2:Y:S04]  /*1025f0*/  LDL.128 R16, [R1+0x830] ;  /* 0x0008300001107983 */ /* 0x001ea80000100c00 */
[----:B------:R-:W4:Y:S04]  /*102600*/  LDL.128 R8, [R1+0x840] ;  /* 0x0008400001087983 */ /* 0x000f280000100c00 */
[----:B-1----:R-:W5:Y:S04]  /*102610*/  LDL.128 R4, [R1+0x850] ;  /* 0x0008500001047983 */ /* 0x002f680000100c00 */
[----:B---3--:R-:W-:Y:S04]  /*102620*/  STL.64 [R1+0x3c0], R12 ;  /* 0x0003c00c01007387 */ /* 0x008fe80000100a00 */
[----:B------:R0:W-:Y:S04]  /*102630*/  STL.64 [R1+0x3c8], R14 ;  /* 0x0003c80e01007387 */ /* 0x0001e80000100a00 */
[----:B0-----:R-:W3:Y:S04]  /*102640*/  LDL.128 R12, [R1+0x860] ;  /* 0x00086000010c7983 */ /* 0x001ee80000100c00 */
[----:B--2---:R-:W-:Y:S04]  /*102650*/  STL.64 [R1+0x3d0], R16 ;  /* 0x0003d01001007387 */ /* 0x004fe80000100a00 */
[----:B------:R0:W-:Y:S04]  /*102660*/  STL.64 [R1+0x3d8], R18 ;  /* 0x0003d81201007387 */ /* 0x0001e80000100a00 */
[----:B----4-:R-:W-:Y:S04]  /*102670*/  STL.64 [R1+0x3e0], R8 ;  /* 0x0003e00801007387 */ /* 0x010fe80000100a00 */
[----:B------:R1:W-:Y:S04]  /*102680*/  STL.64 [R1+0x3e8], R10 ;  /* 0x0003e80a01007387 */ /* 0x0003e80000100a00 */
[----:B-----5:R-:W-:Y:S04]  /*102690*/  STL.64 [R1+0x3f0], R4 ;  /* 0x0003f00401007387 */ /* 0x020fe80000100a00 */
[----:B------:R2:W-:Y:S04]  /*1026a0*/  STL.64 [R1+0x3f8], R6 ;  /* 0x0003f80601007387 */ /* 0x0005e80000100a00 */
[----:B0-----:R-:W4:Y:S04]  /*1026b0*/  LDL.128 R16, [R1+0x870] ;  /* 0x0008700001107983 */ /* 0x001f280000100c00 */
[----:B-1----:R-:W5:Y:S04]  /*1026c0*/  LDL.128 R8, [R1+0x890] ;  /* 0x0008900001087983 */ /* 0x002f680000100c00 */
[----:B--2---:R-:W2:Y:S04]  /*1026d0*/  LDL.128 R4, [R1+0x880] ;  /* 0x0008800001047983 */ /* 0x004ea80000100c00 */
[----:B---3--:R-:W-:Y:S04]  /*1026e0*/  STL.64 [R1+0x400], R12 ;  /* 0x0004000c01007387 */ /* 0x008fe80000100a00 */
[----:B------:R0:W-:Y:S04]  /*1026f0*/  STL.64 [R1+0x408], R14 ;  /* 0x0004080e01007387 */ /* 0x0001e80000100a00 */
[----:B0-----:R-:W3:Y:S04]  /*102700*/  LDL.128 R12, [R1+0x8a0] ;  /* 0x0008a000010c7983 */ /* 0x001ee80000100c00 */
[----:B------:R0:W-:Y:S04]  /*102710*/  STL.64 [R1+0x450], R2 ;  /* 0x0004500201007387 */ /* 0x0001e80000100a00 */
[----:B------:R0:W-:Y:S04]  /*102720*/  STL.64 [R1+0xbf0], RZ ;  /* 0x000bf0ff01007387 */ /* 0x0001e80000100a00 */
[----:B------:R0:W-:Y:S04]  /*102730*/  STL.64 [R1+0xbf8], RZ ;  /* 0x000bf8ff01007387 */ /* 0x0001e80000100a00 */
[----:B------:R0:W-:Y:S04]  /*102740*/  STL.64 [R1+0xc00], RZ ;  /* 0x000c00ff01007387 */ /* 0x0001e80000100a00 */
[----:B------:R0:W-:Y:S04]  /*102750*/  STL.64 [R1+0xc08], RZ ;  /* 0x000c08ff01007387 */ /* 0x0001e80000100a00 */
[----:B----4-:R0:W-:Y:S04]  /*102760*/  STL.64 [R1+0x410], R16 ;  /* 0x0004101001007387 */ /* 0x0101e80000100a00 */
[----:B------:R0:W-:Y:S04]  /*102770*/  STL.64 [R1+0x418], R18 ;  /* 0x0004181201007387 */ /* 0x0001e80000100a00 */
[----:B--2---:R0:W-:Y:S04]  /*102780*/  STL.64 [R1+0x420], R4 ;  /* 0x0004200401007387 */ /* 0x0041e80000100a00 */
[----:B------:R0:W-:Y:S04]  /*102790*/  STL.64 [R1+0x428], R6 ;  /* 0x0004280601007387 */ /* 0x0001e80000100a00 */
[----:B-----5:R0:W-:Y:S04]  /*1027a0*/  STL.64 [R1+0x430], R8 ;  /* 0x0004300801007387 */ /* 0x0201e80000100a00 */
[----:B------:R0:W-:Y:S04]  /*1027b0*/  STL.64 [R1+0x438], R10 ;  /* 0x0004380a01007387 */ /* 0x0001e80000100a00 */
[----:B------:R0:W-:Y:S04]  /*1027c0*/  STL.64 [R1+0xc10], RZ ;  /* 0x000c10ff01007387 */ /* 0x0001e80000100a00 */
        /* <DEDUP_REMOVED lines=34> */
[----:B---3--:R0:W-:Y:S04]  /*1029f0*/  STL.64 [R1+0x440], R12 ;  /* 0x0004400c01007387 */ /* 0x0081e80000100a00 */
[----:B------:R0:W-:Y:S02]  /*102a00*/  STL.64 [R1+0x448], R14 ;  /* 0x0004480e01007387 */ /* 0x0001e40000100a00 */
.L_x_5448:
[----:B------:R-:W2:Y:S02]  /*102a10*/  LDCU UR4, c[0x0][0x3ac] ;  /* 0x00007580ff0477ac */ /* 0x000ea40008000800 */
[----:B--2---:R-:W-:-:S09]  /*102a20*/  UISETP.NE.AND UP0, UPT, UR4, URZ, UPT ;  /* 0x000000ff0400728c */ /* 0x004fd2000bf05270 */
[----:B------:R-:W-:Y:S05]  /*102a30*/  BRA.U !UP0, `(.L_x_5450) ;  /* 0x00000015088c7547 */ /* 0x000fea000b800000 */
[----:B------:R-:W-:Y:S01]  /*102a40*/  IMAD.MOV.U32 R0, RZ, RZ, RZ ;  /* 0x000000ffff007224 */ /* 0x000fe200078e00ff */
[----:B0-----:R-:W-:-:S07]  /*102a50*/  CS2R R4, SRZ ;  /* 0x0000000000047805 */ /* 0x001fce000001ff00 */
.L_x_5475:
[----:B-1----:R-:W0:Y:S01]  /*102a60*/  LDC.64 R2, c[0x0][0x400] ;  /* 0x00010000ff027b82 */ /* 0x002e220000000a00 */
[----:B------:R-:W-:-:S05]  /*102a70*/  LEA R8, R0, R1, 0x3 ;  /* 0x0000000100087211 */ /* 0x000fca00078e18ff */
[----:B------:R-:W2:Y:S02]  /*102a80*/  LDL.64 R12, [R8+0x460] ;  /* 0x00046000080c7983 */ /* 0x000ea40000100a00 */
[----:B------:R-:W1:Y:S02]  /*102a90*/  LDC.64 R6, c[0x0][0x408] ;  /* 0x00010200ff067b82 */ /* 0x000e640000000a00 */
[----:B------:R-:W2:Y:S04]  /*102aa0*/  LDL.64 R10, [R8] ;  /* 0x00000000080a7983 */ /* 0x000ea80000100a00 */
[----:B------:R-:W3:Y:S01]  /*102ab0*/  LDL.64 R8, [R8+0x8d0] ;  /* 0x0008d00008087983 */ /* 0x000ee20000100a00 */
[----:B0-----:R-:W-:-:S06]  /*102ac0*/  IMAD.WIDE.U32 R2, R0, 0x8, R2 ;  /* 0x0000000800027825 */ /* 0x001fcc00078e0002 */
[----:B------:R-:W4:Y:S01]  /*102ad0*/  LDG.E.64.CONSTANT R2, desc[UR10][R2.64] ;  /* 0x0000000a02027981 */ /* 0x000f22000c1e9b00 */
[----:B-1----:R-:W-:-:S06]  /*102ae0*/  IMAD.WIDE.U32 R6, R0, 0x8, R6 ;  /* 0x0000000800067825 */ /* 0x002fcc00078e0006 */
[----:B------:R-:W4:Y:S01]  /*102af0*/  LDG.E.64.CONSTANT R6, desc[UR10][R6.64] ;  /* 0x0000000a06067981 */ /* 0x000f22000c1e9b00 */
[----:B------:R-:W-:Y:S01]  /*102b00*/  BSSY.RECONVERGENT B3, `(.L_x_5451) ;  /* 0x0000020000037945 */ /* 0x000fe20003800200 */
[----:B--2---:R-:W-:Y:S01]  /*102b10*/  DSETP.MAX.AND P1, P2, |R12|, |R10|, PT ;  /* 0x4000000a0c00722a */ /* 0x004fe20003a2f200 */
[----:B------:R-:W-:Y:S02]  /*102b20*/  IMAD.MOV.U32 R14, RZ, RZ, R12 ;  /* 0x000000ffff0e7224 */ /* 0x000fe400078e000c */
[----:B------:R-:W-:Y:S01]  /*102b30*/  IMAD.MOV.U32 R12, RZ, RZ, R13 ;  /* 0x000000ffff0c7224 */ /* 0x000fe200078e000d */
[----:B------:R-:W-:Y:S01]  /*102b40*/  MOV R13, R10 ;  /* 0x0000000a000d7202 */ /* 0x000fe20000000f00 */
[----:B------:R-:W-:-:S05]  /*102b50*/  IMAD.MOV.U32 R10, RZ, RZ, R11 ;  /* 0x000000ffff0a7224 */ /* 0x000fca00078e000b */
[----:B------:R-:W-:-:S04]  /*102b60*/  FSEL R11, |R12|, |R10|, P1 ;  /* 0x4000000a0c0b7208 */ /* 0x000fc80000800200 */
[----:B------:R-:W-:Y:S02]  /*102b70*/  @P2 LOP3.LUT R11, R10, 0x80000, RZ, 0xfc, !PT ;  /* 0x000800000a0b2812 */ /* 0x000fe400078efcff */
[----:B------:R-:W-:-:S03]  /*102b80*/  SEL R14, R14, R13, P1 ;  /* 0x0000000d0e0e7207 */ /* 0x000fc60000800000 */
[----:B------:R-:W-:-:S06]  /*102b90*/  IMAD.MOV.U32 R15, RZ, RZ, R11 ;  /* 0x000000ffff0f7224 */ /* 0x000fcc00078e000b */
[----:B----4-:R-:W-:-:S06]  /*102ba0*/  DFMA R2, R14, R6, R2 ;  /* 0x000000060e02722b */ /* 0x010fcc0000000002 */
[----:B------:R-:W0:Y:S01]  /*102bb0*/  MUFU.RCP64H R7, R3 ;  /* 0x0000000300077308 */ /* 0x000e220000001800 */
[----:B------:R-:W-:-:S06]  /*102bc0*/  MOV R6, 0x1 ;  /* 0x0000000100067802 */ /* 0x000fcc0000000f00 */
[----:B0-----:R-:W-:-:S08]  /*102bd0*/  DFMA R10, -R2, R6, 1 ;  /* 0x3ff00000020a742b */ /* 0x001fd00000000106 */
        /* <DEDUP_REMOVED lines=18> */
.L_x_5452:
[----:B------:R-:W-:Y:S05]  /*102d00*/  BSYNC.RECONVERGENT B3 ;  /* 0x0000000000037941 */ /* 0x000fea0003800200 */
.L_x_5451:
[----:B------:R-:W-:Y:S01]  /*102d10*/  DADD R2, -RZ, |R6| ;  /* 0x00000000ff027229 */ /* 0x000fe20000000506 */
[----:B------:R-:W-:Y:S01]  /*102d20*/  HFMA2 R33, -RZ, RZ, 2, 0 ;  /* 0x40000000ff217431 */ /* 0x000fe200000001ff */
[----:B------:R-:W-:Y:S01]  /*102d30*/  BSSY.RECONVERGENT B0, `(.L_x_5453) ;  /* 0x0000006000007945 */ /* 0x000fe20003800200 */
[----:B------:R-:W-:Y:S01]  /*102d40*/  IMAD.MOV.U32 R34, RZ, RZ, RZ ;  /* 0x000000ffff227224 */ /* 0x000fe200078e00ff */
[----:B------:R-:W-:-:S06]  /*102d50*/  MOV R32, 0x102d90 ;  /* 0x00102d9000207802 */ /* 0x000fcc0000000f00 */
[----:B------:R-:W-:Y:S01]  /*102d60*/  MOV R14, R2 ;  /* 0x00000002000e7202 */ /* 0x000fe20000000f00 */
[----:B------:R-:W-:-:S07]  /*102d70*/  IMAD.MOV.U32 R35, RZ, RZ, R3 ;  /* 0x000000ffff237224 */ /* 0x000fce00078e0003 */
[----:B------:R-:W-:Y:S05]  /*102d80*/  CALL.REL.NOINC `($_Z10RosenbrockPdddS_PiiiiiiddddddddPKdS2_S2_S2_S2_S2_S2_S2_i$__internal_accurate_pow) ;  /* 0x000000bc002c7944 */ /* 0x000fea0003c00000 */
[----:B------:R-:W-:Y:S05]  /*102d90*/  BSYNC.RECONVERGENT B0 ;  /* 0x0000000000007941 */ /* 0x000fea0003800200 */
.L_x_5453:
[----:B------:R-:W0:Y:S01]  /*102da0*/  LDC.64 R16, c[0x0][0x400] ;  /* 0x00010000ff107b82 */ /* 0x000e220000000a00 */
[----:B------:R-:W-:-:S05]  /*102db0*/  IMAD R2, R0, 0x8, R1 ;  /* 0x0000000800027824 */ /* 0x000fca00078e0201 */
        /* <DEDUP_REMOVED lines=11> */
[----:B0-----:R-:W-:Y:S02]  /*102e70*/  IMAD.MOV.U32 R2, RZ, RZ, R14 ;  /* 0x000000ffff027224 */ /* 0x001fe400078e000e */
[----:B------:R-:W-:Y:S01]  /*102e80*/  IMAD.MOV.U32 R14, RZ, RZ, R8 ;  /* 0x000000ffff0e7224 */ /* 0x000fe200078e0008 */
[----:B------:R-:W-:Y:S01]  /*102e90*/  MOV R3, R15 ;  /* 0x0000000f00037202 */ /* 0x000fe20000000f00 */
[----:B------:R-:W-:-:S03]  /*102ea0*/  IMAD.MOV.U32 R8, RZ, RZ, R9 ;  /* 0x000000ffff087224 */ /* 0x000fc600078e0009 */
[----:B------:R-:W-:Y:S02]  /*102eb0*/  SEL R2, R2, R14, P1 ;  /* 0x0000000e02027207 */ /* 0x000fe40000800000 */
[----:B------:R-:W-:-:S04]  /*102ec0*/  FSEL R3, |R3|, |R8|, P1 ;  /* 0x4000000803037208 */ /* 0x000fc80000800200 */
[----:B------:R-:W-:-:S06]  /*102ed0*/  @P2 LOP3.LUT R3, R8, 0x80000, RZ, 0xfc, !PT ;  /* 0x0008000008032812 */ /* 0x000fcc00078efcff */
[----:B---3--:R-:W-:-:S06]  /*102ee0*/  DFMA R8, R2, R18, R16 ;  /* 0x000000120208722b */ /* 0x008fcc0000000010 */
[----:B------:R-:W0:Y:S01]  /*102ef0*/  MUFU.RCP64H R3, R9 ;  /* 0x0000000900037308 */ /* 0x000e220000001800 */
[----:B------:R-:W-:-:S06]  /*102f00*/  MOV R2, 0x1 ;  /* 0x0000000100027802 */ /* 0x000fcc0000000f00 */
        /* <DEDUP_REMOVED lines=19> */
[----:B------:R-:W-:Y:S02]  /*103040*/  @!P1 IMAD.MOV.U32 R12, RZ, RZ, 0x0 ;  /* 0x00000000ff0c9424 */ /* 0x000fe400078e00ff */
[----:B------:R-:W-:-:S07]  /*103050*/  @!P1 IMAD.MOV.U32 R13, RZ, RZ, 0x7ff00000 ;  /* 0x7ff00000ff0d9424 */ /* 0x000fce00078e00ff */
.L_x_5455:
[----:B------:R-:W-:Y:S05]  /*103060*/  BSYNC.RECONVERGENT B0 ;  /* 0x0000000000007941 */ /* 0x000fea0003800200 */
.L_x_5454:
[----:B------:R-:W-:Y:S01]  /*103070*/  FSEL R6, R12, RZ, P3 ;  /* 0x000000ff0c067208 */ /* 0x000fe20001800000 */
[----:B------:R-:W-:Y:S01]  /*103080*/  BSSY.RECONVERGENT B3, `(.L_x_5456) ;  /* 0x000000f000037945 */ /* 0x000fe20003800200 */
[----:B------:R-:W-:Y:S02]  /*103090*/  FSEL R7, R13, 1.875, P3 ;  /* 0x3ff000000d077808 */ /* 0x000fe40001800000 */
[----:B------:R-:W-:-:S04]  /*1030a0*/  FSETP.GEU.AND P2, PT, |R11|, 6.5827683646048100446e-37, PT ;  /* 0x036000000b00780b */ /* 0x000fc80003f4e200 */
[----:B------:R-:W-:Y:S01]  /*1030b0*/  DADD R4, R4, R6 ;  /* 0x0000000004047229 */ /* 0x000fe20000000006 */
        /* <DEDUP_REMOVED lines=11> */
.L_x_5457:
[----:B------:R-:W-:Y:S05]  /*103170*/  BSYNC.RECONVERGENT B3 ;  /* 0x0000000000037941 */ /* 0x000fea0003800200 */
.L_x_5456:
        /* <DEDUP_REMOVED lines=9> */
.L_x_5458:
        /* <DEDUP_REMOVED lines=12> */
[----:B------:R-:W-:Y:S02]  /*1032d0*/  IMAD.MOV.U32 R10, RZ, RZ, 0x0 ;  /* 0x00000000ff0a7424 */ /* 0x000fe400078e00ff */
[----:B------:R-:W-:Y:S01]  /*1032e0*/  IMAD.MOV.U32 R11, RZ, RZ, 0x7ff00000 ;  /* 0x7ff00000ff0b7424 */ /* 0x000fe200078e00ff */
[----:B------:R-:W-:Y:S06]  /*1032f0*/  BRA `(.L_x_5460) ;  /* 0x0000000000047947 */ /* 0x000fec0003800000 */
.L_x_5461:
[----:B------:R-:W-:-:S11]  /*103300*/  DADD R10, R2, 2 ;  /* 0x40000000020a7429 */ /* 0x000fd60000000000 */
.L_x_5460:
[----:B------:R-:W-:Y:S05]  /*103310*/  BSYNC.RECONVERGENT B0 ;  /* 0x0000000000007941 */ /* 0x000fea0003800200 */
.L_x_5459:
[----:B------:R-:W0:Y:S01]  /*103320*/  LDC.64 R6, c[0x0][0x400] ;  /* 0x00010000ff067b82 */ /* 0x000e220000000a00 */
[----:B------:R-:W-:-:S05]  /*103330*/  LEA R8, R0, R1, 0x3 ;  /* 0x0000000100087211 */ /* 0x000fca00078e18ff */
[----:B------:R-:W2:Y:S02]  /*103340*/  LDL.64 R16, [R8+0x470] ;  /* 0x0004700008107983 */ /* 0x000ea40000100a00 */
[----:B------:R-:W1:Y:S02]  /*103350*/  LDC.64 R12, c[0x0][0x408] ;  /* 0x00010200ff0c7b82 */ /* 0x000e640000000a00 */
[----:B------:R-:W2:Y:S04]  /*103360*/  LDL.64 R14, [R8+0x10] ;  /* 0x00001000080e7983 */ /* 0x000ea80000100a00 */
        /* <DEDUP_REMOVED lines=24> */
[----:B---3--:R-:W-:-:S08]  /*1034f0*/  DMUL R2, R8, R12 ;  /* 0x0000000c08027228 */ /* 0x008fd00000000000 */
[----:B------:R-:W-:Y:S01]  /*103500*/  DFMA R14, -R6, R2, R8 ;  /* 0x00000002060e722b */ /* 0x000fe20000000108 */
[----:B------:R-:W-:Y:S02]  /*103510*/  FSEL R10, R10, RZ, P1 ;  /* 0x000000ff0a0a7208 */ /* 0x000fe40000800000 */
[----:B------:R-:W-:-:S05]  /*103520*/  FSEL R11, R11, 1.875, P1 ;  /* 0x3ff000000b0b7808 */ /* 0x000fca0000800000 */
[----:B------:R-:W-:Y:S02]  /*103530*/  DFMA R2, R12, R14, R2 ;  /* 0x0000000e0c02722b */ /* 0x000fe40000000002 */
[----:B------:R-:W-:Y:S01]  /*103540*/  DADD R4, R4, R10 ;  /* 0x0000000004047229 */ /* 0x000fe2000000000a */
[----:B------:R-:W-:-:S07]  /*103550*/  FSETP.GEU.AND P2, PT, |R9|, 6.5827683646048100446e-37, PT ;  /* 0x036000000900780b */ /* 0x000fce0003f4e200 */
        /* <DEDUP_REMOVED lines=11> */
.L_x_5463:
[----:B------:R-:W-:Y:S05]  /*103610*/  BSYNC.RECONVERGENT B3 ;  /* 0x0000000000037941 */ /* 0x000fea0003800200 */
.L_x_5462:
        /* <DEDUP_REMOVED lines=9> */
.L_x_5464:
[C---:B------:R-:W-:Y:S01]  /*1036b0*/  DADD R6, R2.reuse, 2 ;  /* 0x4000000002067429 */ /* 0x040fe20000000000 */
[----:B------:R-:W-:Y:S01]  /*1036c0*/  BSSY.RECONVERGENT B0, `(.L_x_5465) ;  /* 0x000000f000007945 */ /* 0x000fe20003800200 */
[----:B------:R-:W-:-:S08]  /*1036d0*/  DSETP.NEU.AND P1, PT, R2, RZ, PT ;  /* 0x000000ff0200722a */ /* 0x000fd00003f2d000 */
[----:B------:R-:W-:Y:S02]  /*1036e0*/  LOP3.LUT R6, R7, 0x7ff00000, RZ, 0xc0, !PT ;  /* 0x7ff0000007067812 */ /* 0x000fe400078ec0ff */
[----:B------:R-:W-:Y:S02]  /*1036f0*/  FSEL R7, R13, RZ, P1 ;  /* 0x000000ff0d077208 */ /* 0x000fe40000800000 */
[----:B------:R-:W-:Y:S02]  /*103700*/  ISETP.NE.AND P2, PT, R6, 0x7ff00000, PT ;  /* 0x7ff000000600780c */ /* 0x000fe40003f45270 */
[----:B------:R-:W-:-:S11]  /*103710*/  FSEL R6, R12, RZ, P1 ;  /* 0x000000ff0c067208 */ /* 0x000fd60000800000 */
        /* <DEDUP_REMOVED lines=8> */
.L_x_5467:
[----:B------:R-:W-:-:S11]  /*1037a0*/  DADD R6, R2, 2 ;  /* 0x4000000002067429 */ /* 0x000fd60000000000 */
.L_x_5466:
[----:B------:R-:W-:Y:S05]  /*1037b0*/  BSYNC.RECONVERGENT B0 ;  /* 0x0000000000007941 */ /* 0x000fea0003800200 */
.L_x_5465:
        /* <DEDUP_REMOVED lines=18> */
[----:B------:R-:W-:Y:S01]  /*1038e0*/  IMAD.MOV.U32 R14, RZ, RZ, R12 ;  /* 0x000000ffff0e7224 */ /* 0x000fe200078e000c */
[----:B------:R-:W-:Y:S01]  /*1038f0*/  MOV R12, R13 ;  /* 0x0000000d000c7202 */ /* 0x000fe20000000f00 */
[----:B------:R-:W-:Y:S02]  /*103900*/  IMAD.MOV.U32 R13, RZ, RZ, R10 ;  /* 0x000000ffff0d7224 */ /* 0x000fe400078e000a */
[----:B------:R-:W-:-:S05]  /*103910*/  IMAD.MOV.U32 R10, RZ, RZ, R11 ;  /* 0x000000ffff0a7224 */ /* 0x000fca00078e000b */
[----:B------:R-:W-:-:S04]  /*103920*/  FSEL R11, |R12|, |R10|, P1 ;  /* 0x4000000a0c0b7208 */ /* 0x000fc80000800200 */
[----:B------:R-:W-:Y:S02]  /*103930*/  @P2 LOP3.LUT R11, R10, 0x80000, RZ, 0xfc, !PT ;  /* 0x000800000a0b2812 */ /* 0x000fe400078efcff */
[----:B------:R-:W-:Y:S02]  /*103940*/  SEL R14, R14, R13, P1 ;  /* 0x0000000d0e0e7207 */ /* 0x000fe40000800000 */
[----:B------:R-:W-:-:S06]  /*103950*/  MOV R15, R11 ;  /* 0x0000000b000f7202 */ /* 0x000fcc0000000f00 */
[----:B----4-:R-:W-:-:S06]  /*103960*/  DFMA R6, R14, R6, R2 ;  /* 0x000000060e06722b */ /* 0x010fcc0000000002 */
[----:B------:R-:W0:Y:S01]  /*103970*/  MUFU.RCP64H R3, R7 ;  /* 0x0000000700037308 */ /* 0x000e220000001800 */
[----:B------:R-:W-:-:S06]  /*103980*/  IMAD.MOV.U32 R2, RZ, RZ, 0x1 ;  /* 0x00000001ff027424 */ /* 0x000fcc00078e00ff */
        /* <DEDUP_REMOVED lines=20> */
.L_x_5470:
[----:B------:R-:W-:Y:S05]  /*103ad0*/  BSYNC.RECONVERGENT B3 ;  /* 0x0000000000037941 */ /* 0x000fea0003800200 */
.L_x_5469:
        /* <DEDUP_REMOVED lines=9> */
.L_x_5471:
        /* <DEDUP_REMOVED lines=15> */
.L_x_5474:
[----:B------:R-:W-:-:S11]  /*103c60*/  DADD R6, R2, 2 ;  /* 0x4000000002067429 */ /* 0x000fd60000000000 */
.L_x_5473:
[----:B------:R-:W-:Y:S05]  /*103c70*/  BSYNC.RECONVERGENT B0 ;  /* 0x0000000000007941 */ /* 0x000fea0003800200 */
.L_x_5472:
[----:B------:R-:W-:Y:S01]  /*103c80*/  DSETP.NEU.AND P1, PT, R2, 1, PT ;  /* 0x3ff000000200742a */ /* 0x000fe20003f2d000 */
[----:B------:R-:W-:-:S05]  /*103c90*/  VIADD R0, R0, 0x4 ;  /* 0x0000000400007836 */ /* 0x000fca0000000000 */
[----:B------:R-:W-:Y:S02]  /*103ca0*/  FSEL R2, R6, RZ, P1 ;  /* 0x000000ff06027208 */ /* 0x000fe40000800000 */
[----:B------:R-:W-:-:S06]  /*103cb0*/  FSEL R3, R7, 1.875, P1 ;  /* 0x3ff0000007037808 */ /* 0x000fcc0000800000 */
[----:B------:R-:W-:Y:S01]  /*103cc0*/  DADD R4, R4, R2 ;  /* 0x0000000004047229 */ /* 0x000fe20000000002 */
[----:B------:R-:W-:Y:S10]  /*103cd0*/  BRA `(.L_x_5475) ;  /* 0xffffffec00607947 */ /* 0x000ff4000383ffff */
.L_x_5468:
[----:B------:R-:W0:Y:S01]  /*103ce0*/  MUFU.RCP64H R3, 139 ;  /* 0x4061600000037908 */ /* 0x000e220000001800 */
[----:B------:R-:W-:Y:S01]  /*103cf0*/  MOV R8, 0x0 ;  /* 0x0000000000087802 */ /* 0x000fe20000000f00 */
[----:B------:R-:W-:Y:S01]  /*103d00*/  IMAD.MOV.U32 R9, RZ, RZ, 0x40616000 ;  /* 0x40616000ff097424 */ /* 0x000fe200078e00ff */
[----:B------:R-:W-:Y:S01]  /*103d10*/  FSETP.GEU.AND P2, PT, |R5|, 6.5827683646048100446e-37, PT ;  /* 0x036000000500780b */ /* 0x000fe20003f4e200 */
[----:B------:R-:W-:Y:S01]  /*103d20*/  IMAD.MOV.U32 R2, RZ, RZ, 0x1 ;  /* 0x00000001ff027424 */ /* 0x000fe200078e00ff */
[----:B------:R-:W-:Y:S05]  /*103d30*/  BSSY.RECONVERGENT B3, `(.L_x_5476) ;  /* 0x0000014000037945 */ /* 0x000fea0003800200 */
        /* <DEDUP_REMOVED lines=13> */
[----:B------:R-:W-:Y:S01]  /*103e10*/  MOV R251, 0x40616000 ;  /* 0x4061600000fb7802 */ /* 0x000fe20000000f00 */
[----:B------:R-:W-:Y:S01]  /*103e20*/  IMAD.MOV.U32 R2, RZ, RZ, RZ ;  /* 0x000000ffff027224 */ /* 0x000fe200078e00ff */
[----:B------:R-:W-:-:S07]  /*103e30*/  MOV R252, 0x103e50 ;  /* 0x00103e5000fc7802 */ /* 0x000fce0000000f00 */
[----:B------:R-:W-:Y:S05]  /*103e40*/  CALL.REL.NOINC `($__internal_4_$__cuda_sm20_div_rn_f64_full) ;  /* 0x0000009c00e07944 */ /* 0x000fea0003c00000 */
[----:B------:R-:W-:Y:S02]  /*103e50*/  IMAD.MOV.U32 R2, RZ, RZ, R250 ;  /* 0x000000ffff027224 */ /* 0x000fe400078e00fa */
[----:B------:R-:W-:-:S07]  /*103e60*/  IMAD.MOV.U32 R3, RZ, RZ, R251 ;  /* 0x000000ffff037224 */ /* 0x000fce00078e00fb */
.L_x_5477:
[----:B------:R-:W-:Y:S05]  /*103e70*/  BSYNC.RECONVERGENT B3 ;  /* 0x0000000000037941 */ /* 0x000fea0003800200 */
.L_x_5476:
[----:B------:R-:W0:Y:S01]  /*103e80*/  MUFU.RSQ64H R7, R3 ;  /* 0x0000000300077308 */ /* 0x000e220000001c00 */
[----:B------:R-:W-:Y:S01]  /*103e90*/  IADD3 R6, PT, PT, R3, -0x3500000, RZ ;  /* 0xfcb0000003067810 */ /* 0x000fe20007ffe0ff */
[----:B------:R-:W-:Y:S03]  /*103ea0*/  BSSY.RECONVERGENT B0, `(.L_x_5478) ;  /* 0x0000019000007945 */ /* 0x000fe60003800200 */
[----:B------:R-:W-:Y:S02]  /*103eb0*/  ISETP.GE.U32.AND P1, PT, R6, 0x7ca00000, PT ;  /* 0x7ca000000600780c */ /* 0x000fe40003f26070 */
[----:B0-----:R-:W-:-:S08]  /*103ec0*/  DMUL R4, R6, R6 ;  /* 0x0000000606047228 */ /* 0x001fd00000000000 */
[----:B------:R-:W-:Y:S01]  /*103ed0*/  DFMA R8, -R4, R2, 1 ;  /* 0x3ff000000408742b */ /* 0x000fe20000000102 */
[----:B------:R-:W-:Y:S02]  /*103ee0*/  IMAD.MOV.U32 R4, RZ, RZ, 0x0 ;  /* 0x00000000ff047424 */ /* 0x000fe400078e00ff */
[----:B------:R-:W-:-:S06]  /*103ef0*/  IMAD.MOV.U32 R5, RZ, RZ, 0x3fd80000 ;  /* 0x3fd80000ff057424 */ /* 0x000fcc00078e00ff */
        /* <DEDUP_REMOVED lines=14> */
[----:B------:R-:W-:Y:S01]  /*103fe0*/  MOV R12, 0x104010 ;  /* 0x00104010000c7802 */ /* 0x000fe20000000f00 */
[----:B------:R-:W-:-:S07]  /*103ff0*/  IMAD.MOV.U32 R9, RZ, RZ, R11 ;  /* 0x000000ffff097224 */ /* 0x000fce00078e000b */
[----:B------:R-:W-:Y:S05]  /*104000*/  CALL.REL.NOINC `($__internal_5_$__cuda_sm20_dsqrt_rn_f64_mediumpath_v1) ;  /* 0x000000a400c47944 */ /* 0x000fea0003c00000 */
[----:B------:R-:W-:Y:S01]  /*104010*/  IMAD.MOV.U32 R14, RZ, RZ, R0 ;  /* 0x000000ffff0e7224 */ /* 0x000fe200078e0000 */
[----:B------:R-:W-:-:S07]  /*104020*/  MOV R15, R2 ;  /* 0x00000002000f7202 */ /* 0x000fce0000000f00 */
.L_x_5479:
[----:B------:R-:W-:Y:S05]  /*104030*/  BSYNC.RECONVERGENT B0 ;  /* 0x0000000000007941 */ /* 0x000fea0003800200 */
.L_x_5478:
[----:B------:R-:W-:Y:S02]  /*104040*/  IMAD.MOV.U32 R4, RZ, RZ, R14 ;  /* 0x000000ffff047224 */ /* 0x000fe400078e000e */
[----:B------:R-:W-:Y:S01]  /*104050*/  IMAD.MOV.U32 R5, RZ, RZ, R15 ;  /* 0x000000ffff057224 */ /* 0x000fe200078e000f */
[----:B------:R-:W-:Y:S06]  /*104060*/  BRA `(.L_x_5480) ;  /* 0x00000014003c7947 */ /* 0x000fec0003800000 */
.L_x_5450:
[----:B01----:R-:W0:Y:S08]  /*104070*/  LDC.64 R2, c[0x0][0x400] ;  /* 0x00010000ff027b82 */ /* 0x003e300000000a00 */
[----:B------:R-:W1:Y:S01]  /*104080*/  LDC.64 R4, c[0x0][0x408] ;  /* 0x00010200ff047b82 */ /* 0x000e620000000a00 */
[----:B0-----:R0:W5:Y:S04]  /*104090*/  LDG.E.64.CONSTANT R6, desc[UR10][R2.64] ;  /* 0x0000000a02067981 */ /* 0x001168000c1e9b00 */
[----:B-1----:R-:W5:Y:S01]  /*1040a0*/  LDG.E.64.CONSTANT R4, desc[UR10][R4.64] ;  /* 0x0000000a04047981 */ /* 0x002f62000c1e9b00 */
[----:B------:R-:W-:Y:S01]  /*1040b0*/  HFMA2 R0, -RZ, RZ, 0, 0 ;  /* 0x00000000ff007431 */ /* 0x000fe200000001ff */
[----:B0-----:R-:W-:-:S07]  /*1040c0*/  CS2R R8, SRZ ;  /* 0x0000000000087805 */ /* 0x001fce000001ff00 */
.L_x_5505:
[----:B------:R-:W-:-:S05]  /*1040d0*/  IMAD R12, R0, 0x8, R1 ;  /* 0x00000008000c7824 */ /* 0x000fca00078e0201 */
[----:B------:R-:W2:Y:S04]  /*1040e0*/  LDL.64 R10, [R12+0x460] ;  /* 0x000460000c0a7983 */ /* 0x000ea80000100a00 */
[----:B------:R-:W3:Y:S04]  /*1040f0*/  LDL.64 R2, [R12] ;  /* 0x000000000c027983 */ /* 0x000ee80000100a00 */
[----:B------:R-:W4:Y:S01]  /*104100*/  LDL.64 R12, [R12+0x8d0] ;  /* 0x0008d0000c0c7983 */ /* 0x000f220000100a00 */
[----:B------:R-:W-:Y:S01]  /*104110*/  BSSY.RECONVERGENT B3, `(.L_x_5481) ;  /* 0x0000020000037945 */ /* 0x000fe20003800200 */
[----:B--2---:R-:W-:Y:S01]  /*104120*/  IMAD.MOV.U32 R14, RZ, RZ, R10 ;  /* 0x000000ffff0e7224 */ /* 0x004fe200078e000a */
[----:B---3--:R-:W-:Y:S01]  /*104130*/  DSETP.MAX.AND P1, P2, |R10|, |R2|, PT ;  /* 0x400000020a00722a */ /* 0x008fe20003a2f200 */
[----:B------:R-:W-:Y:S01]  /*104140*/  MOV R10, R11 ;  /* 0x0000000b000a7202 */ /* 0x000fe20000000f00 */
[----:B------:R-:W-:-:S02]  /*104150*/  IMAD.MOV.U32 R11, RZ, RZ, R2 ;  /* 0x000000ffff0b7224 */ /* 0x000fc400078e0002 */
[----:B------:R-:W-:-:S05]  /*104160*/  IMAD.MOV.U32 R2, RZ, RZ, R3 ;  /* 0x000000ffff027224 */ /* 0x000fca00078e0003 */
[----:B------:R-:W-:Y:S02]  /*104170*/  FSEL R3, |R10|, |R2|, P1 ;  /* 0x400000020a037208 */ /* 0x000fe40000800200 */
[----:B------:R-:W-:-:S03]  /*104180*/  SEL R10, R14, R11, P1 ;  /* 0x0000000b0e0a7207 */ /* 0x000fc60000800000 */
[----:B------:R-:W-:Y:S02]  /*104190*/  @P2 LOP3.LUT R3, R2, 0x80000, RZ, 0xfc, !PT ;  /* 0x0008000002032812 */ /* 0x000fe400078efcff */
[----:B----4-:R-:W-:Y:S02]  /*1041a0*/  FSETP.GEU.AND P2, PT, |R13|, 6.5827683646048100446e-37, PT ;  /* 0x036000000d00780b */ /* 0x010fe40003f4e200 */
[----:B------:R-:W-:-:S06]  /*1041b0*/  MOV R11, R3 ;  /* 0x00000003000b7202 */ /* 0x000fcc0000000f00 */
[----:B-----5:R-:W-:Y:S01]  /*1041c0*/  DFMA R2, R4, R10, R6 ;  /* 0x0000000a0402722b */ /* 0x020fe20000000006 */
[----:B------:R-:W-:-:S05]  /*1041d0*/  IMAD.MOV.U32 R10, RZ, RZ, 0x1 ;  /* 0x00000001ff0a7424 */ /* 0x000fca00078e00ff */
        /* <DEDUP_REMOVED lines=19> */
.L_x_5482:
[----:B------:R-:W-:Y:S05]  /*104310*/  BSYNC.RECONVERGENT B3 ;  /* 0x0000000000037941 */ /* 0x000fea0003800200 */
.L_x_5481:
        /* <DEDUP_REMOVED lines=9> */
.L_x_5483:
[----:B------:R-:W-:-:S05]  /*1043b0*/  IMAD R16, R0, 0x8, R1 ;  /* 0x0000000800107824 */ /* 0x000fca00078e0201 */
[----:B------:R-:W2:Y:S04]  /*1043c0*/  LDL.64 R2, [R16+0x468] ;  /* 0x0004680010027983 */ /* 0x000ea80000100a00 */
[----:B------:R-:W3:Y:S04]  /*1043d0*/  LDL.64 R14, [R16+0x8] ;  /* 0x00000800100e7983 */ /* 0x000ee80000100a00 */
[----:B------:R-:W4:Y:S01]  /*1043e0*/  LDL.64 R16, [R16+0x8d8] ;  /* 0x0008d80010107983 */ /* 0x000f220000100a00 */
[----:B------:R-:W-:Y:S01]  /*1043f0*/  BSSY.RECONVERGENT B0, `(.L_x_5484) ;  /* 0x0000023000007945 */ /* 0x000fe20003800200 */
[----:B------:R-:W-:Y:S01]  /*104400*/  DSETP.NEU.AND P3, PT, R10, 1, PT ;  /* 0x3ff000000a00742a */ /* 0x000fe20003f6d000 */
[----:B--2---:R-:W-:Y:S01]  /*104410*/  MOV R18, R2 ;  /* 0x0000000200127202 */ /* 0x004fe20000000f00 */
[----:B---3--:R-:W-:Y:S01]  /*104420*/  DSETP.MAX.AND P1, P2, |R2|, |R14|, PT ;  /* 0x4000000e0200722a */ /* 0x008fe20003a2f200 */
[----:B------:R-:W-:-:S02]  /*104430*/  IMAD.MOV.U32 R2, RZ, RZ, R3 ;  /* 0x000000ffff027224 */ /* 0x000fc400078e0003 */
[----:B------:R-:W-:Y:S01]  /*104440*/  IMAD.MOV.U32 R3, RZ, RZ, R14 ;  /* 0x000000ffff037224 */ /* 0x000fe200078e000e */
[----:B------:R-:W-:-:S04]  /*104450*/  MOV R14, R15 ;  /* 0x0000000f000e7202 */ /* 0x000fc80000000f00 */
[----:B------:R-:W-:Y:S02]  /*104460*/  FSEL R15, |R2|, |R14|, P1 ;  /* 0x4000000e020f7208 */ /* 0x000fe40000800200 */
[----:B------:R-:W-:Y:S01]  /*104470*/  SEL R2, R18, R3, P1 ;  /* 0x0000000312027207 */ /* 0x000fe20000800000 */
[----:B------:R-:W-:-:S03]  /*104480*/  DSETP.NEU.AND P1, PT, R10, RZ, PT ;  /* 0x000000ff0a00722a */ /* 0x000fc60003f2d000 */
[----:B------:R-:W-:-:S03]  /*104490*/  @P2 LOP3.LUT R15, R14, 0x80000, RZ, 0xfc, !PT ;  /* 0x000800000e0f2812 */ /* 0x000fc600078efcff */
[----:B------:R-:W-:Y:S02]  /*1044a0*/  FSEL R12, R12, RZ, P1 ;  /* 0x000000ff0c0c7208 */ /* 0x000fe40000800000 */
[----:B------:R-:W-:Y:S01]  /*1044b0*/  IMAD.MOV.U32 R3, RZ, RZ, R15 ;  /* 0x000000ffff037224 */ /* 0x000fe200078e000f */
[----:B------:R-:W-:-:S05]  /*1044c0*/  FSEL R13, R13, RZ, P1 ;  /* 0x000000ff0d0d7208 */ /* 0x000fca0000800000 */
[----:B------:R-:W-:Y:S01]  /*1044d0*/  DFMA R14, R4, R2, R6 ;  /* 0x00000002040e722b */ /* 0x000fe20000000006 */
[----:B------:R-:W-:-:S05]  /*1044e0*/  IMAD.MOV.U32 R2, RZ, RZ, 0x1 ;  /* 0x00000001ff027424 */ /* 0x000fca00078e00ff */
        /* <DEDUP_REMOVED lines=17> */
[----:B------:R-:W-:Y:S01]  /*104600*/  @!P1 MOV R12, 0x0 ;  /* 0x00000000000c9802 */ /* 0x000fe20000000f00 */
[----:B------:R-:W-:-:S07]  /*104610*/  @!P1 IMAD.MOV.U32 R13, RZ, RZ, 0x7ff00000 ;  /* 0x7ff00000ff0d9424 */ /* 0x000fce00078e00ff */
.L_x_5485:
[----:B------:R-:W-:Y:S05]  /*104620*/  BSYNC.RECONVERGENT B0 ;  /* 0x0000000000007941 */ /* 0x000fea0003800200 */
.L_x_5484:
        /* <DEDUP_REMOVED lines=16> */
.L_x_5487:
[----:B------:R-:W-:Y:S05]  /*104730*/  BSYNC.RECONVERGENT B3 ;  /* 0x0000000000037941 */ /* 0x000fea0003800200 */
.L_x_5486:
        /* <DEDUP_REMOVED lines=9> */
.L_x_5488:
        /* <DEDUP_REMOVED lines=15> */
.L_x_5491:
[----:B------:R-:W-:-:S11]  /*1048c0*/  DADD R14, R2, 2 ;  /* 0x40000000020e7429 */ /* 0x000fd60000000000 */
.L_x_5490:
[----:B------:R-:W-:Y:S05]  /*1048d0*/  BSYNC.RECONVERGENT B0 ;  /* 0x0000000000007941 */ /* 0x000fea0003800200 */
.L_x_5489:
[----:B------:R-:W-:-:S05]  /*1048e0*/  IMAD R12, R0, 0x8, R1 ;  /* 0x00000008000c7824 */ /* 0x000fca00078e0201 */
[----:B------:R-:W2:Y:S04]  /*1048f0*/  LDL.64 R16, [R12+0x470] ;  /* 0x000470000c107983 */ /* 0x000ea80000100a00 */
[----:B------:R-:W3:Y:S04]  /*104900*/  LDL.64 R10, [R12+0x10] ;  /* 0x000010000c0a7983 */ /* 0x000ee80000100a00 */
[----:B------:R-:W4:Y:S01]  /*104910*/  LDL.64 R12, [R12+0x8e0] ;  /* 0x0008e0000c0c7983 */ /* 0x000f220000100a00 */
[----:B------:R-:W-:Y:S01]  /*104920*/  BSSY.RECONVERGENT B3, `(.L_x_5492) ;  /* 0x0000025000037945 */ /* 0x000fe20003800200 */
[----:B--2---:R-:W-:Y:S01]  /*104930*/  MOV R18, R16 ;  /* 0x0000001000127202 */ /* 0x004fe20000000f00 */
[----:B---3--:R-:W-:Y:S01]  /*104940*/  DSETP.MAX.AND P1, P2, |R16|, |R10|, PT ;  /* 0x4000000a1000722a */ /* 0x008fe20003a2f200 */
[----:B------:R-:W-:-:S02]  /*104950*/  IMAD.MOV.U32 R16, RZ, RZ, R17 ;  /* 0x000000ffff107224 */ /* 0x000fc400078e0011 */
[----:B------:R-:W-:Y:S01]  /*104960*/  IMAD.MOV.U32 R17, RZ, RZ, R10 ;  /* 0x000000ffff117224 */ /* 0x000fe200078e000a */
[----:B------:R-:W-:-:S04]  /*104970*/  MOV R10, R11 ;  /* 0x0000000b000a7202 */ /* 0x000fc80000000f00 */
[----:B------:R-:W-:Y:S01]  /*104980*/  FSEL R11, |R16|, |R10|, P1 ;  /* 0x4000000a100b7208 */ /* 0x000fe20000800200 */
[----:B------:R-:W-:Y:S01]  /*104990*/  IMAD.MOV.U32 R16, RZ, RZ, 0x1 ;  /* 0x00000001ff107424 */ /* 0x000fe200078e00ff */
[----:B------:R-:W-:Y:S01]  /*1049a0*/  SEL R18, R18, R17, P1 ;  /* 0x0000001112127207 */ /* 0x000fe20000800000 */
[----:B------:R-:W-:-:S03]  /*1049b0*/  DSETP.NEU.AND P1, PT, R2, 1, PT ;  /* 0x3ff000000200742a */ /* 0x000fc60003f2d000 */
[----:B------:R-:W-:Y:S02]  /*1049c0*/  @P2 LOP3.LUT R11, R10, 0x80000, RZ, 0xfc, !PT ;  /* 0x000800000a0b2812 */ /* 0x000fe400078efcff */
[----:B----4-:R-:W-:Y:S02]  /*1049d0*/  FSETP.GEU.AND P2, PT, |R13|, 6.5827683646048100446e-37, PT ;  /* 0x036000000d00780b */ /* 0x010fe40003f4e200 */
[----:B------:R-:W-:Y:S01]  /*1049e0*/  FSEL R14, R14, RZ, P1 ;  /* 0x000000ff0e0e7208 */ /* 0x000fe20000800000 */
[----:B------:R-:W-:Y:S01]  /*1049f0*/  IMAD.MOV.U32 R19, RZ, RZ, R11 ;  /* 0x000000ffff137224 */ /* 0x000fe200078e000b */
[----:B------:R-:W-:-:S05]  /*104a00*/  FSEL R15, R15, 1.875, P1 ;  /* 0x3ff000000f0f7808 */ /* 0x000fca0000800000 */
[----:B------:R-:W-:Y:S02]  /*104a10*/  DFMA R10, R4, R18, R6 ;  /* 0x00000012040a722b */ /* 0x000fe40000000006 */
        /* <DEDUP_REMOVED lines=21> */
.L_x_5493:
[----:B------:R-:W-:Y:S05]  /*104b70*/  BSYNC.RECONVERGENT B3 ;  /* 0x0000000000037941 */ /* 0x000fea0003800200 */
.L_x_5492:
        /* <DEDUP_REMOVED lines=9> */
.L_x_5494:
        /* <DEDUP_REMOVED lines=15> */
.L_x_5497:
[----:B------:R-:W-:-:S11]  /*104d00*/  DADD R10, R2, 2 ;  /* 0x40000000020a7429 */ /* 0x000fd60000000000 */
.L_x_5496:
[----:B------:R-:W-:Y:S05]  /*104d10*/  BSYNC.RECONVERGENT B0 ;  /* 0x0000000000007941 */ /* 0x000fea0003800200 */
.L_x_5495:
        /* <DEDUP_REMOVED lines=9> */
[----:B------:R-:W4:Y:S01]  /*104db0*/  LDL.64 R12, [R12+0x8e8] ;  /* 0x0008e8000c0c7983 */ /* 0x000f220000100a00 */
[----:B------:R-:W-:Y:S01]  /*104dc0*/  BSSY.RECONVERGENT B3, `(.L_x_5499) ;  /* 0x0000021000037945 */ /* 0x000fe20003800200 */
[----:B--2---:R-:W-:Y:S01]  /*104dd0*/  IMAD.MOV.U32 R14, RZ, RZ, R10 ;  /* 0x000000ffff0e7224 */ /* 0x004fe200078e000a */
[----:B---3--:R-:W-:Y:S01]  /*104de0*/  DSETP.MAX.AND P1, P2, |R10|, |R2|, PT ;  /* 0x400000020a00722a */ /* 0x008fe20003a2f200 */
[----:B------:R-:W-:Y:S01]  /*104df0*/  IMAD.MOV.U32 R10, RZ, RZ, R11 ;  /* 0x000000ffff0a7224 */ /* 0x000fe200078e000b */
[----:B------:R-:W-:Y:S01]  /*104e00*/  MOV R11, R2 ;  /* 0x00000002000b7202 */ /* 0x000fe20000000f00 */
[----:B------:R-:W-:-:S05]  /*104e10*/  IMAD.MOV.U32 R2, RZ, RZ, R3 ;  /* 0x000000ffff027224 */ /* 0x000fca00078e0003 */
[----:B------:R-:W-:Y:S02]  /*104e20*/  FSEL R3, |R10|, |R2|, P1 ;  /* 0x400000020a037208 */ /* 0x000fe40000800200 */
[----:B------:R-:W-:-:S04]  /*104e30*/  SEL R10, R14, R11, P1 ;  /* 0x0000000b0e0a7207 */ /* 0x000fc80000800000 */
        /* <DEDUP_REMOVED lines=25> */
.L_x_5500:
[----:B------:R-:W-:Y:S05]  /*104fd0*/  BSYNC.RECONVERGENT B3 ;  /* 0x0000000000037941 */ /* 0x000fea0003800200 */
.L_x_5499:
        /* <DEDUP_REMOVED lines=9> */
.L_x_5501:
        /* <DEDUP_REMOVED lines=15> */
.L_x_5504:
[----:B------:R-:W-:-:S11]  /*105160*/  DADD R10, R2, 2 ;  /* 0x40000000020a7429 */ /* 0x000fd60000000000 */
.L_x_5503:
[----:B------:R-:W-:Y:S05]  /*105170*/  BSYNC.RECONVERGENT B0 ;  /* 0x0000000000007941 */ /* 0x000fea0003800200 */
.L_x_5502:
[----:B------:R-:W-:Y:S01]  /*105180*/  DSETP.NEU.AND P1, PT, R2, 1, PT ;  /* 0x3ff000000200742a */ /* 0x000fe20003f2d000 */
[----:B------:R-:W-:-:S05]  /*105190*/  VIADD R0, R0, 0x4 ;  /* 0x0000000400007836 */ /* 0x000fca0000000000 */
[----:B------:R-:W-:Y:S02]  /*1051a0*/  FSEL R2, R10, RZ, P1 ;  /* 0x000000ff0a027208 */ /* 0x000fe40000800000 */
[----:B------:R-:W-:-:S06]  /*1051b0*/  FSEL R3, R11, 1.875, P1 ;  /* 0x3ff000000b037808 */ /* 0x000fcc0000800000 */
[----:B------:R-:W-:Y:S01]  /*1051c0*/  DADD R8, R8, R2 ;  /* 0x0000000008087229 */ /* 0x000fe20000000002 */
[----:B------:R-:W-:Y:S10]  /*1051d0*/  BRA `(.L_x_5505) ;  /* 0xffffffec00bc7947 */ /* 0x000ff4000383ffff */
.L_x_5498:
        /* <DEDUP_REMOVED lines=20> */
[----:B------:R-:W-:Y:S01]  /*105320*/  MOV R252, 0x105350 ;  /* 0x0010535000fc7802 */ /* 0x000fe20000000f00 */
[----:B------:R-:W-:-:S07]  /*105330*/  IMAD.MOV.U32 R251, RZ, RZ, 0x40616000 ;  /* 0x40616000fffb7424 */ /* 0x000fce00078e00ff */
[----:B------:R-:W-:Y:S05]  /*105340*/  CALL.REL.NOINC `($__internal_4_$__cuda_sm20_div_rn_f64_full) ;  /* 0x0000008800a07944 */ /* 0x000fea0003c00000 */
[----:B------:R-:W-:Y:S01]  /*105350*/  MOV R2, R250 ;  /* 0x000000fa00027202 */ /* 0x000fe20000000f00 */
[----:B------:R-:W-:-:S07]  /*105360*/  IMAD.MOV.U32 R3, RZ, RZ, R251 ;  /* 0x000000ffff037224 */ /* 0x000fce00078e00fb */
.L_x_5507:
[----:B------:R-:W-:Y:S05]  /*105370*/  BSYNC.RECONVERGENT B3 ;  /* 0x0000000000037941 */ /* 0x000fea0003800200 */
.L_x_5506:
[----:B------:R-:W0:Y:S01]  /*105380*/  MUFU.RSQ64H R7, R3 ;  /* 0x0000000300077308 */ /* 0x000e220000001c00 */
[----:B------:R-:W-:Y:S01]  /*105390*/  VIADD R6, R3, 0xfcb00000 ;  /* 0xfcb0000003067836 */ /* 0x000fe20000000000 */
[----:B------:R-:W-:Y:S04]  /*1053a0*/  BSSY.RECONVERGENT B0, `(.L_x_5508) ;  /* 0x0000019000007945 */ /* 0x000fe80003800200 */
[----:B------:R-:W-:Y:S01]  /*1053b0*/  ISETP.GE.U32.AND P1, PT, R6, 0x7ca00000, PT ;  /* 0x7ca000000600780c */ /* 0x000fe20003f26070 */
[----:B0-----:R-:W-:-:S08]  /*1053c0*/  DMUL R4, R6, R6 ;  /* 0x0000000606047228 */ /* 0x001fd00000000000 */
[----:B------:R-:W-:Y:S01]  /*1053d0*/  DFMA R8, -R4, R2, 1 ;  /* 0x3ff000000408742b */ /* 0x000fe20000000102 */
[----:B------:R-:W-:Y:S01]  /*1053e0*/  MOV R4, 0x0 ;  /* 0x0000000000047802 */ /* 0x000fe20000000f00 */
[----:B------:R-:W-:-:S06]  /*1053f0*/  IMAD.MOV.U32 R5, RZ, RZ, 0x3fd80000 ;  /* 0x3fd80000ff057424 */ /* 0x000fcc00078e00ff */
        /* <DEDUP_REMOVED lines=11> */
[----:B------:R-:W-:Y:S02]  /*1054b0*/  IMAD.MOV.U32 R5, RZ, RZ, R8 ;  /* 0x000000ffff057224 */ /* 0x000fe400078e0008 */
[----:B------:R-:W-:Y:S01]  /*1054c0*/  IMAD.MOV.U32 R2, RZ, RZ, R12 ;  /* 0x000000ffff027224 */ /* 0x000fe200078e000c */
[----:B------:R-:W-:Y:S01]  /*1054d0*/  MOV R12, 0x105510 ;  /* 0x00105510000c7802 */ /* 0x000fe20000000f00 */
[----:B------:R-:W-:Y:S01]  /*1054e0*/  IMAD.MOV.U32 R8, RZ, RZ, R9 ;  /* 0x000000ffff087224 */ /* 0x000fe200078e0009 */
[----:B------:R-:W-:-:S07]  /*1054f0*/  MOV R9, R11 ;  /* 0x0000000b00097202 */ /* 0x000fce0000000f00 */
[----:B------:R-:W-:Y:S05]  /*105500*/  CALL.REL.NOINC `($__internal_5_$__cuda_sm20_dsqrt_rn_f64_mediumpath_v1) ;  /* 0x0000009000847944 */ /* 0x000fea0003c00000 */
[----:B------:R-:W-:Y:S02]  /*105510*/  IMAD.MOV.U32 R14, RZ, RZ, R0 ;  /* 0x000000ffff0e7224 */ /* 0x000fe400078e0000 */
[----:B------:R-:W-:-:S07]  /*105520*/  IMAD.MOV.U32 R15, RZ, RZ, R2 ;  /* 0x000000ffff0f7224 */ /* 0x000fce00078e0002 */
.L_x_5509:
[----:B------:R-:W-:Y:S05]  /*105530*/  BSYNC.RECONVERGENT B0 ;  /* 0x0000000000007941 */ /* 0x000fea0003800200 */
.L_x_5508:
[----:B------:R-:W-:Y:S01]  /*105540*/  MOV R4, R14 ;  /* 0x0000000e00047202 */ /* 0x000fe20000000f00 */
[----:B------:R-:W-:-:S07]  /*105550*/  IMAD.MOV.U32 R5, RZ, RZ, R15 ;  /* 0x000000ffff057224 */ /* 0x000fce00078e000f */
.L_x_5480:
[----:B------:R-:W2:Y:S01]  /*105560*/  LDL.64 R6, [R1+0xa1c8] ;  /* 0x00a1c80001067983 */ /* 0x000ea20000100a00 */
[----:B------:R-:W-:Y:S01]  /*105570*/  DSETP.NEU.AND P1, PT, R4, RZ, PT ;  /* 0x000000ff0400722a */ /* 0x000fe20003f2d000 */
[----:B------:R-:W-:Y:S05]  /*105580*/  BSSY.RECONVERGENT B0, `(.L_x_5510) ;  /* 0x0000028000007945 */ /* 0x000fea0003800200 */
[----:B--2---:R-:W-:-:S08]  /*105590*/  ISETP.GE.OR P3, PT, R7, RZ, P1 ;  /* 0x000000ff0700720c */ /* 0x004fd00000f66670 */
[----:B------:R-:W-:-:S06]  /*1055a0*/  @!P1 DSETP.NEU.AND P2, PT, |R6|, 0.5, !P5 ;  /* 0x3fe000000600942a */ /* 0x000fcc0006f4d200 */
[----:B------:R-:W-:-:S04]  /*1055b0*/  @!P1 SEL R2, R5, RZ, P2 ;  /* 0x000000ff05029207 */ /* 0x000fc80001000000 */
[----:B------:R-:W-:-:S05]  /*1055c0*/  @!P3 LOP3.LUT R2, R2, 0x7ff00000, RZ, 0xfc, !PT ;  /* 0x7ff000000202b812 */ /* 0x000fca00078efcff */
[----:B------:R-:W-:Y:S01]  /*1055d0*/  @!P1 IMAD.MOV.U32 R3, RZ, RZ, R2 ;  /* 0x000000ffff039224 */ /* 0x000fe200078e0002 */
[----:B------:R-:W-:Y:S01]  /*1055e0*/  @!P1 MOV R2, RZ ;  /* 0x000000ff00029202 */ /* 0x000fe20000000f00 */
[----:B------:R-:W-:Y:S06]  /*1055f0*/  @!P1 BRA `(.L_x_5511) ;  /* 0x0000000000809947 */ /* 0x000fec0003800000 */
[----:B------:R-:W-:Y:S01]  /*105600*/  DADD R2, -RZ, |R4| ;  /* 0x00000000ff027229 */ /* 0x000fe20000000504 */
[----:B------:R-:W-:Y:S01]  /*105610*/  BSSY.RECONVERGENT B3, `(.L_x_5512) ;  /* 0x0000007000037945 */ /* 0x000fe20003800200 */
[----:B------:R-:W-:Y:S01]  /*105620*/  MOV R34, R6 ;  /* 0x0000000600227202 */ /* 0x000fe20000000f00 */
[----:B------:R-:W-:Y:S01]  /*105630*/  IMAD.MOV.U32 R33, RZ, RZ, R7 ;  /* 0x000000ffff217224 */ /* 0x000fe200078e0007 */
[----:B------:R-:W-:-:S06]  /*105640*/  MOV R32, 0x105680 ;  /* 0x0010568000207802 */ /* 0x000fcc0000000f00 */
[----:B------:R-:W-:Y:S02]  /*105650*/  IMAD.MOV.U32 R14, RZ, RZ, R2 ;  /* 0x000000ffff0e7224 */ /* 0x000fe400078e0002 */
[----:B------:R-:W-:-:S07]  /*105660*/  IMAD.MOV.U32 R35, RZ, RZ, R3 ;  /* 0x000000ffff237224 */ /* 0x000fce00078e0003 */
[----:B------:R-:W-:Y:S05]  /*105670*/  CALL.REL.NOINC `($_Z10RosenbrockPdddS_PiiiiiiddddddddPKdS2_S2_S2_S2_S2_S2_S2_i$__internal_accurate_pow) ;  /* 0x0000009000f07944 */ /* 0x000fea0003c00000 */
[----:B------:R-:W-:Y:S05]  /*105680*/  BSYNC.RECONVERGENT B3 ;  /* 0x0000000000037941 */ /* 0x000fea0003800200 */
.L_x_5512:
[----:B------:R-:W2:Y:S04]  /*105690*/  LDL.64 R6, [R1+0xa1c8] ;  /* 0x00a1c80001067983 */ /* 0x000ea80000100a00 */
[----:B------:R-:W3:Y:S01]  /*1056a0*/  LDL.64 R8, [R1+0xa8d8] ;  /* 0x00a8d80001087983 */ /* 0x000ee20000100a00 */
[----:B------:R-:W-:Y:S01]  /*1056b0*/  IMAD.MOV.U32 R3, RZ, RZ, R13 ;  /* 0x000000ffff037224 */ /* 0x000fe200078e000d */
[----:B------:R-:W-:Y:S02]  /*1056c0*/  ISETP.GE.AND P3, PT, R5, RZ, PT ;  /* 0x000000ff0500720c */ /* 0x000fe40003f66270 */
[----:B------:R-:W-:Y:S02]  /*1056d0*/  PLOP3.LUT P2, PT, P5, PT, PT, 0x8, 0x80 ;  /* 0x000000000080781c */ /* 0x000fe40002f4e170 */
[----:B--2---:R-:W-:-:S04]  /*1056e0*/  SHF.R.U32.HI R0, RZ, 0x14, R7 ;  /* 0x00000014ff007819 */ /* 0x004fc80000011607 */
[----:B------:R-:W-:-:S05]  /*1056f0*/  LOP3.LUT R0, R0, 0x7ff, RZ, 0xc0, !PT ;  /* 0x000007ff00007812 */ /* 0x000fca00078ec0ff */
[----:B------:R-:W-:-:S05]  /*105700*/  VIADD R0, R0, 0xfffffc0c ;  /* 0xfffffc0c00007836 */ /* 0x000fca0000000000 */
[----:B------:R-:W-:-:S04]  /*105710*/  SHF.L.U32 R2, R6, R0, RZ ;  /* 0x0000000006027219 */ /* 0x000fc800000006ff */
[----:B------:R-:W-:Y:S02]  /*105720*/  ISETP.NE.U32.AND P1, PT, R2, RZ, PT ;  /* 0x000000ff0200720c */ /* 0x000fe40003f25070 */
[----:B------:R-:W-:Y:S02]  /*105730*/  MOV R2, R12 ;  /* 0x0000000c00027202 */ /* 0x000fe40000000f00 */
[----:B------:R-:W-:-:S04]  /*105740*/  SHF.L.U64.HI R0, R6, R0, R7 ;  /* 0x0000000006007219 */ /* 0x000fc80000010207 */
[----:B------:R-:W-:Y:S01]  /*105750*/  DADD R2, -RZ, -R2 ;  /* 0x00000000ff027229 */ /* 0x000fe20000000902 */
[----:B------:R-:W-:-:S09]  /*105760*/  ISETP.NE.AND.EX P1, PT, R0, -0x80000000, PT, P1 ;  /* 0x800000000000780c */ /* 0x000fd20003f25310 */
[-C--:B------:R-:W-:Y:S02]  /*105770*/  FSEL R0, R2, R12.reuse, !P1 ;  /* 0x0000000c02007208 */ /* 0x080fe40004800000 */
[-C--:B------:R-:W-:Y:S01]  /*105780*/  FSEL R2, R3, R13.reuse, !P1 ;  /* 0x0000000d03027208 */ /* 0x080fe20004800000 */
[----:B---3--:R-:W-:Y:S01]  /*105790*/  DSETP.NEU.AND P1, PT, R6, R8, PT ;  /* 0x000000080600722a */ /* 0x008fe20003f2d000 */
[----:B------:R-:W-:Y:S02]  /*1057a0*/  FSEL R0, R0, R12, !P3 ;  /* 0x0000000c00007208 */ /* 0x000fe40005800000 */
[----:B------:R-:W-:-:S04]  /*1057b0*/  FSEL R2, R2, R13, !P3 ;  /* 0x0000000d02027208 */ /* 0x000fc80005800000 */
[----:B------:R-:W-:Y:S02]  /*1057c0*/  @!P3 FSEL R2, R2, -QNAN , !P1 ;  /* 0xfff800000202b808 */ /* 0x000fe40004800000 */
[----:B------:R-:W-:-:S03]  /*1057d0*/  @!P3 FSEL R0, R0, RZ, !P1 ;  /* 0x000000ff0000b208 */ /* 0x000fc60004800000 */
[----:B------:R-:W-:Y:S01]  /*1057e0*/  IMAD.MOV.U32 R3, RZ, RZ, R2 ;  /* 0x000000ffff037224 */ /* 0x000fe200078e0002 */
[----:B------:R-:W-:-:S07]  /*1057f0*/  MOV R2, R0 ;  /* 0x0000000000027202 */ /* 0x000fce0000000f00 */
.L_x_5511:
[----:B------:R-:W-:Y:S05]  /*105800*/  BSYNC.RECONVERGENT B0 ;  /* 0x0000000000007941 */ /* 0x000fea0003800200 */
.L_x_5510:
[----:B------:R-:W2:Y:S01]  /*105810*/  LDL.64 R8, [R1+0xa1c8] ;  /* 0x00a1c80001087983 */ /* 0x000ea20000100a00 */
[----:B------:R-:W-:Y:S01]  /*105820*/  BSSY.RECONVERGENT B0, `(.L_x_5513) ;  /* 0x000001d000007945 */ /* 0x000fe20003800200 */
[----:B--2---:R-:W-:-:S10]  /*105830*/  DADD R6, R4, R8 ;  /* 0x0000000004067229 */ /* 0x004fd40000000008 */
[----:B------:R-:W-:-:S04]  /*105840*/  LOP3.LUT R0, R7, 0x7ff00000, RZ, 0xc0, !PT ;  /* 0x7ff0000007007812 */ /* 0x000fc800078ec0ff */
[----:B------:R-:W-:-:S13]  /*105850*/  ISETP.NE.AND P1, PT, R0, 0x7ff00000, PT ;  /* 0x7ff000000000780c */ /* 0x000fda0003f25270 */
[----:B------:R-:W-:Y:S05]  /*105860*/  @P1 BRA `(.L_x_5514) ;  /* 0x0000000000601947 */ /* 0x000fea0003800000 */
[----:B------:R-:W-:-:S06]  /*105870*/  DSETP.NAN.AND P1, PT, R8, R8, PT ;  /* 0x000000080800722a */ /* 0x000fcc0003f28000 */
[----:B------:R-:W-:-:S14]  /*105880*/  DSETP.NUM.AND P1, PT, R4, R4, !P1 ;  /* 0x000000040400722a */ /* 0x000fdc0004f27000 */
[----:B------:R-:W-:Y:S01]  /*105890*/  @!P1 DADD R2, R4, R8 ;  /* 0x0000000004029229 */ /* 0x000fe20000000008 */
[----:B------:R-:W-:Y:S10]  /*1058a0*/  @!P1 BRA `(.L_x_5514) ;  /* 0x0000000000509947 */ /* 0x000ff40003800000 */
[----:B------:R-:W-:-:S06]  /*1058b0*/  DSETP.NEU.AND P3, PT, |R8|, +INF , PT ;  /* 0x7ff000000800742a */ /* 0x000fcc0003f6d200 */
[----:B------:R-:W-:-:S08]  /*1058c0*/  ISETP.GE.OR P4, PT, R9, RZ, P3 ;  /* 0x000000ff0900720c */ /* 0x000fd00001f86670 */
[----:B------:R-:W-:Y:S01]  /*1058d0*/  @!P3 DSETP.GT.AND P1, PT, |R4|, 1, PT ;  /* 0x3ff000000400b42a */ /* 0x000fe20003f24200 */
[----:B------:R-:W-:-:S05]  /*1058e0*/  @!P3 IMAD.MOV.U32 R2, RZ, RZ, RZ ;  /* 0x000000ffff02b224 */ /* 0x000fca00078e00ff */
[----:B------:R-:W-:-:S04]  /*1058f0*/  @!P3 SEL R0, RZ, 0x7ff00000, !P1 ;  /* 0x7ff00000ff00b807 */ /* 0x000fc80004800000 */
[----:B------:R-:W-:-:S05]  /*105900*/  @!P4 LOP3.LUT R0, R0, 0x7ff00000, RZ, 0x3c, !PT ;  /* 0x7ff000000000c812 */ /* 0x000fca00078e3cff */
[----:B------:R-:W-:Y:S01]  /*105910*/  @!P3 IMAD.MOV.U32 R3, RZ, RZ, R0 ;  /* 0x000000ffff03b224 */ /* 0x000fe200078e0000 */
[----:B------:R-:W-:Y:S06]  /*105920*/  @!P3 BRA `(.L_x_5514) ;  /* 0x000000000030b947 */ /* 0x000fec0003800000 */
[----:B------:R-:W-:-:S14]  /*105930*/  DSETP.NEU.AND P1, PT, |R4|, +INF , PT ;  /* 0x7ff000000400742a */ /* 0x000fdc0003f2d200 */
[----:B------:R-:W-:Y:S05]  /*105940*/  @P1 BRA `(.L_x_5514) ;  /* 0x0000000000281947 */ /* 0x000fea0003800000 */
[C---:B------:R-:W-:Y:S02]  /*105950*/  ISETP.GE.AND P4, PT, R9.reuse, RZ, PT ;  /* 0x000000ff0900720c */ /* 0x040fe40003f86270 */
[----:B------:R-:W-:Y:S02]  /*105960*/  LOP3.LUT R0, R9, 0x7fffffff, RZ, 0xc0, !PT ;  /* 0x7fffffff09007812 */ /* 0x000fe400078ec0ff */
[----:B------:R-:W-:Y:S02]  /*105970*/  ISETP.GE.AND P3, PT, R5, RZ, PT ;  /* 0x000000ff0500720c */ /* 0x000fe40003f66270 */
[----:B------:R-:W-:Y:S02]  /*105980*/  SEL R2, RZ, 0x7ff00000, !P4 ;  /* 0x7ff00000ff027807 */ /* 0x000fe40006000000 */
[----:B------:R-:W-:Y:S02]  /*105990*/  ISETP.NE.AND P1, PT, R0, 0x3fe00000, PT ;  /* 0x3fe000000000780c */ /* 0x000fe40003f25270 */
[----:B------:R-:W-:-:S04]  /*1059a0*/  IADD3 R0, PT, PT, R2, -0x80000000, RZ ;  /* 0x8000000002007810 */ /* 0x000fc80007ffe0ff */
[----:B------:R-:W-:-:S04]  /*1059b0*/  SEL R0, R0, R2, P1 ;  /* 0x0000000200007207 */ /* 0x000fc80000800000 */
[----:B------:R-:W-:-:S05]  /*1059c0*/  @!P3 SEL R2, R0, R2, P2 ;  /* 0x000000020002b207 */ /* 0x000fca0001000000 */
[----:B------:R-:W-:Y:S02]  /*1059d0*/  IMAD.MOV.U32 R3, RZ, RZ, R2 ;  /* 0x000000ffff037224 */ /* 0x000fe400078e0002 */
[----:B------:R-:W-:-:S07]  /*1059e0*/  IMAD.MOV.U32 R2, RZ, RZ, RZ ;  /* 0x000000ffff027224 */ /* 0x000fce00078e00ff */
.L_x_5514:
[----:B------:R-:W-:Y:S05]  /*1059f0*/  BSYNC.RECONVERGENT B0 ;  /* 0x0000000000007941 */ /* 0x000fea0003800200 */
.L_x_5513:
[----:B------:R-:W-:Y:S01]  /*105a00*/  DSETP.NEU.AND P1, PT, R8, RZ, PT ;  /* 0x000000ff0800722a */ /* 0x000fe20003f2d000 */
[----:B------:R-:W-:Y:S01]  /*105a10*/  MOV R6, 0x1 ;  /* 0x0000000100067802 */ /* 0x000fe20000000f00 */
[----:B------:R-:W-:Y:S01]  /*105a20*/  DSETP.NEU.AND P2, PT, R4, 1, PT ;  /* 0x3ff000000400742a */ /* 0x000fe20003f4d000 */
[----:B------:R-:W0:Y:S01]  /*105a30*/  LDCU.64 UR4, c[0x0][0x3f0] ;  /* 0x00007e00ff0477ac */ /* 0x000e220008000a00 */
[----:B------:R-:W-:Y:S02]  /*105a40*/  BSSY.RECONVERGENT B3, `(.L_x_5515) ;  /* 0x000001b000037945 */ /* 0x000fe40003800200 */
[----:B------:R-:W-:Y:S02]  /*105a50*/  FSEL R3, R3, 1.875, P1 ;  /* 0x3ff0000003037808 */ /* 0x000fe40000800000 */
[----:B------:R-:W-:Y:S02]  /*105a60*/  FSEL R0, R2, RZ, P1 ;  /* 0x000000ff02007208 */ /* 0x000fe40000800000 */
[----:B------:R-:W-:-:S02]  /*105a70*/  FSEL R3, R3, 1.875, P2 ;  /* 0x3ff0000003037808 */ /* 0x000fc40001000000 */
[----:B------:R-:W-:Y:S02]  /*105a80*/  FSEL R2, R0, RZ, P2 ;  /* 0x000000ff00027208 */ /* 0x000fe40001000000 */
[----:B------:R-:W1:Y:S04]  /*105a90*/  MUFU.RCP64H R7, R3 ;  /* 0x0000000300077308 */ /* 0x000e680000001800 */
        /* <DEDUP_REMOVED lines=14> */
[----:B------:R-:W-:Y:S01]  /*105b80*/  IMAD.MOV.U32 R251, RZ, RZ, R3 ;  /* 0x000000fffffb7224 */ /* 0x000fe200078e0003 */
[----:B------:R-:W-:Y:S01]  /*105b90*/  MOV R252, 0x105bd0 ;  /* 0x00105bd000fc7802 */ /* 0x000fe20000000f00 */
[----:B0-----:R-:W-:Y:S01]  /*105ba0*/  IMAD.U32 R248, RZ, RZ, UR4 ;  /* 0x00000004fff87e24 */ /* 0x001fe2000f8e00ff */
[----:B------:R-:W-:-:S07]  /*105bb0*/  MOV R249, UR5 ;  /* 0x0000000500f97c02 */ /* 0x000fce0008000f00 */
[----:B------:R-:W-:Y:S05]  /*105bc0*/  CALL.REL.NOINC `($__internal_4_$__cuda_sm20_div_rn_f64_full) ;  /* 0x0000008000807944 */ /* 0x000fea0003c00000 */
[----:B------:R-:W-:Y:S02]  /*105bd0*/  IMAD.MOV.U32 R6, RZ, RZ, R250 ;  /* 0x000000ffff067224 */ /* 0x000fe400078e00fa */
[----:B------:R-:W-:-:S07]  /*105be0*/  IMAD.MOV.U32 R7, RZ, RZ, R251 ;  /* 0x000000ffff077224 */ /* 0x000fce00078e00fb */
.L_x_5516:
[----:B------:R-:W-:Y:S05]  /*105bf0*/  BSYNC.RECONVERGENT B3 ;  /* 0x0000000000037941 */ /* 0x000fea0003800200 */
.L_x_5515:
[----:B------:R-:W2:Y:S01]  /*105c00*/  LDL.LU R8, [R1+0xa878] ;  /* 0x00a8780001087983 */ /* 0x000ea20000300800 */
[----:B------:R-:W0:Y:S01]  /*105c10*/  LDCU.64 UR4, c[0x0][0x3d8] ;  /* 0x00007b00ff0477ac */ /* 0x000e220008000a00 */
[----:B------:R-:W1:Y:S02]  /*105c20*/  LDC.64 R20, c[0x0][0x3c0] ;  /* 0x0000f000ff147b82 */ /* 0x000e640000000a00 */
[----:B------:R-:W1:Y:S01]  /*105c30*/  LDL.64 R28, [R1+0x9b58] ;  /* 0x009b5800011c7983 */ /* 0x000e620000100a00 */
[----:B------:R-:W3:Y:S03]  /*105c40*/  LDCU.64 UR6, c[0x0][0x3e0] ;  /* 0x00007c00ff0677ac */ /* 0x000ee60008000a00 */
[----:B------:R4:W5:Y:S01]  /*105c50*/  LDL R22, [R1+0xa8d4] ;  /* 0x00a8d40001167983 */ /* 0x0009620000100800 */
[----:B------:R-:W-:Y:S01]  /*105c60*/  IMAD.MOV.U32 R2, RZ, RZ, R7 ;  /* 0x000000ffff027224 */ /* 0x000fe200078e0007 */
[----:B------:R-:W-:Y:S01]  /*105c70*/  MOV R0, R6 ;  /* 0x0000000600007202 */ /* 0x000fe20000000f00 */
[----:B0-----:R-:W-:Y:S01]  /*105c80*/  DSETP.MAX.AND P1, P2, R6, UR4, PT ;  /* 0x0000000406007e2a */ /* 0x001fe2000ba2f000 */
[----:B------:R-:W-:-:S02]  /*105c90*/  UMOV UR8, UR5 ;  /* 0x0000000500087c82 */ /* 0x000fc40008000000 */
[----:B------:R-:W-:-:S03]  /*105ca0*/  IMAD.U32 R3, RZ, RZ, UR8 ;  /* 0x00000008ff037e24 */ /* 0x000fc6000f8e00ff */
[----:B------:R-:W-:Y:S02]  /*105cb0*/  FSEL R2, R2, UR8, P1 ;  /* 0x0000000802027c08 */ /* 0x000fe40008800000 */
[----:B------:R-:W-:Y:S01]  /*105cc0*/  SEL R6, R0, UR4, P1 ;  /* 0x0000000400067c07 */ /* 0x000fe20008800000 */
[----:B---3--:R-:W-:-:S05]  /*105cd0*/  UMOV UR4, UR7 ;  /* 0x0000000700047c82 */ /* 0x008fca0008000000 */
[----:B------:R-:W-:Y:S02]  /*105ce0*/  @P2 LOP3.LUT R2, R3, 0x80000, RZ, 0xfc, !PT ;  /* 0x0008000003022812 */ /* 0x000fe400078efcff */
[----:B------:R-:W-:Y:S02]  /*105cf0*/  MOV R3, UR4 ;  /* 0x0000000400037c02 */ /* 0x000fe40008000f00 */
[----:B------:R-:W-:Y:S01]  /*105d00*/  MOV R7, R2 ;  /* 0x0000000200077202 */ /* 0x000fe20000000f00 */
[----:B------:R-:W-:-:S04]  /*105d10*/  IMAD.MOV.U32 R2, RZ, RZ, R6 ;  /* 0x000000ffff027224 */ /* 0x000fc800078e0006 */
[----:B------:R-:W-:Y:S01]  /*105d20*/  IMAD.MOV.U32 R0, RZ, RZ, R7 ;  /* 0x000000ffff007224 */ /* 0x000fe200078e0007 */
[----:B------:R-:W-:-:S06]  /*105d30*/  DSETP.MIN.AND P2, P3, R6, UR6, PT ;  /* 0x0000000606007e2a */ /* 0x000fcc000bb40000 */
[----:B------:R-:W-:Y:S02]  /*105d40*/  FSEL R0, R0, UR4, P2 ;  /* 0x0000000400007c08 */ /* 0x000fe40009000000 */
[----:B------:R-:W-:-:S06]  /*105d50*/  SEL R2, R2, UR6, P2 ;  /* 0x0000000602027c07 */ /* 0x000fcc0009000000 */
[----:B------:R-:W-:-:S05]  /*105d60*/  @P3 LOP3.LUT R0, R3, 0x80000, RZ, 0xfc, !PT ;  /* 0x0008000003003812 */ /* 0x000fca00078efcff */
[----:B------:R-:W-:Y:S02]  /*105d70*/  IMAD.MOV.U32 R3, RZ, RZ, R0 ;  /* 0x000000ffff037224 */ /* 0x000fe400078e0000 */
[----:B--2---:R-:W-:Y:S01]  /*105d80*/  VIADD R8, R8, 0x1 ;  /* 0x0000000108087836 */ /* 0x004fe20000000000 */
[----:B-1----:R-:W-:-:S04]  /*105d90*/  DSETP.GTU.AND P1, PT, R28, R20, PT ;  /* 0x000000141c00722a */ /* 0x002fc80003f2c000 */
[----:B------:R4:W-:Y:S01]  /*105da0*/  STL [R1+0xa878], R8 ;  /* 0x00a8780801007387 */ /* 0x0009e20000100800 */
[----:B------:R-:W-:Y:S02]  /*105db0*/  DMUL R2, R2, R28 ;  /* 0x0000001c02027228 */ /* 0x000fe40000000000 */
[----:B------:R-:W-:-:S14]  /*105dc0*/  DSETP.GTU.AND P1, PT, R4, 1, P1 ;  /* 0x3ff000000400742a */ /* 0x000fdc0000f2c000 */
[----:B----4-:R-:W-:Y:S05]  /*105dd0*/  @!P1 BRA `(.L_x_5517) ;  /* 0x00000000004c9947 */ /* 0x010fea0003800000 */
[----:B------:R-:W2:Y:S01]  /*105de0*/  LDL.LU R9, [R1+0x9b68] ;  /* 0x009b680001097983 */ /* 0x000ea20000300800 */
[----:B------:R-:W0:Y:S03]  /*105df0*/  LDCU.64 UR4, c[0x0][0x3e8] ;  /* 0x00007d00ff0477ac */ /* 0x000e260008000a00 */
[----:B------:R-:W3:Y:S01]  /*105e00*/  LDL.LU R8, [R1+0xa1d4] ;  /* 0x00a1d40001087983 */ /* 0x000ee20000300800 */
[----:B-----5:R-:W-:Y:S01]  /*105e10*/  ISETP.NE.AND P0, PT, R22, RZ, PT ;  /* 0x000000ff1600720c */ /* 0x020fe20003f05270 */
[----:B0-----:R-:W-:Y:S01]  /*105e20*/  DMUL R4, R28, UR4 ;  /* 0x000000041c047c28 */ /* 0x001fe20008000000 */
[----:B--2---:R-:W-:-:S09]  /*105e30*/  ISETP.NE.AND P1, PT, R9, RZ, PT ;  /* 0x000000ff0900720c */ /* 0x004fd20003f25270 */
[----:B------:R-:W-:Y:S02]  /*105e40*/  FSEL R2, R2, R4, !P1 ;  /* 0x0000000402027208 */ /* 0x000fe40004800000 */
[----:B------:R-:W2:Y:S01]  /*105e50*/  LDL.LU R4, [R1+0x9b6c] ;  /* 0x009b6c0001047983 */ /* 0x000ea20000300800 */
[----:B------:R-:W-:Y:S02]  /*105e60*/  FSEL R3, R3, R5, !P1 ;  /* 0x0000000503037208 */ /* 0x000fe40004800000 */
[----:B------:R-:W-:Y:S02]  /*105e70*/  MOV R28, R2 ;  /* 0x00000002001c7202 */ /* 0x000fe40000000f00 */
[----:B---3--:R-:W-:Y:S01]  /*105e80*/  IADD3 R0, PT, PT, R8, 0x1, RZ ;  /* 0x0000000108007810 */ /* 0x008fe20007ffe0ff */
[----:B------:R-:W-:Y:S02]  /*105e90*/  IMAD.MOV.U32 R29, RZ, RZ, R3 ;  /* 0x000000ffff1d7224 */ /* 0x000fe400078e0003 */
[----:B------:R-:W-:Y:S01]  /*105ea0*/  @!P0 IMAD.MOV R0, RZ, RZ, R8 ;  /* 0x000000ffff008224 */ /* 0x000fe200078e0208 */
[----:B------:R-:W-:-:S02]  /*105eb0*/  PLOP3.LUT P0, PT, PT, PT, PT, 0x8, 0x80 ;  /* 0x000000000080781c */ /* 0x000fc40003f0e170 */
[----:B------:R-:W-:Y:S04]  /*105ec0*/  STL.64 [R1+0x9b58], R28 ;  /* 0x009b581c01007387 */ /* 0x000fe80000100a00 */
[----:B------:R0:W-:Y:S02]  /*105ed0*/  STL [R1+0xa1d4], R0 ;  /* 0x00a1d40001007387 */ /* 0x0001e40000100800 */
[----:B0-----:R-:W-:Y:S02]  /*105ee0*/  IMAD.MOV.U32 R0, RZ, RZ, 0x1 ;  /* 0x00000001ff007424 */ /* 0x001fe400078e00ff */
[----:B--2---:R0:W-:Y:S01]  /*105ef0*/  STL [R1+0x9b68], R4 ;  /* 0x009b680401007387 */ /* 0x0041e20000100800 */
[----:B------:R-:W-:Y:S05]  /*105f00*/  BRA `(.L_x_5518) ;  /* 0xfffff61c00ec7947 */ /* 0x000fea000383ffff */
.L_x_5517:
[----:B------:R-:W-:Y:S05]  /*105f10*/  BSYNC.RECONVERGENT B2 ;  /* 0x0000000000027941 */ /* 0x000fea0003800200 */
.L_x_3908:
[----:B------:R-:W2:Y:S04]  /*105f20*/  LDL.128 R4, [R1] ;  /* 0x0000000001047983 */ /* 0x000ea80000100c00 */
[----:B------:R-:W3:Y:S01]  /*105f30*/  LDL.128 R8, [R1+0x10] ;  /* 0x0000100001087983 */ /* 0x000ee20000100c00 */
[----:B------:R-:W-:Y:S01]  /*105f40*/  HFMA2 R12, -RZ, RZ, 0, 0 ;  /* 0x00000000ff0c7431 */ /* 0x000fe200000001ff */
[----:B------:R-:W-:Y:S01]  /*105f50*/  CS2R R14, SRZ ;  /* 0x00000000000e7805 */ /* 0x000fe2000001ff00 */
[----:B------:R-:W0:Y:S01]  /*105f60*/  LDCU.64 UR4, c[0x0][0x3c8] ;  /* 0x00007900ff0477ac */ /* 0x000e220008000a00 */
[----:B------:R-:W4:Y:S04]  /*105f70*/  LDL.LU.64 R26, [R1+0x84f0] ;  /* 0x0084f000011a7983 */ /* 0x000f280000300a00 */
[----:B------:R-:W4:Y:S04]  /*105f80*/  LDL.LU.64 R24, [R1+0xa8e0] ;  /* 0x00a8e00001187983 */ /* 0x000f280000300a00 */
[----:B------:R1:W5:Y:S01]  /*105f90*/  LDL.LU R252, [R1+0xa1d0] ;  /* 0x00a1d00001fc7983 */ /* 0x0003620000300800 */
[----:B--2---:R-:W-:Y:S01]  /*105fa0*/  DSETP.MAX.AND P1, P2, RZ, R4, PT ;  /* 0x00000004ff00722a */ /* 0x004fe20003a2f000 */
[----:B------:R-:W-:Y:S01]  /*105fb0*/  IMAD.MOV.U32 R13, RZ, RZ, R4 ;  /* 0x000000ffff0d7224 */ /* 0x000fe200078e0004 */
[----:B------:R-:W-:Y:S01]  /*105fc0*/  DSETP.MAX.AND P3, P4, RZ, R6, PT ;  /* 0x00000006ff00722a */ /* 0x000fe20003c6f000 */
[----:B------:R-:W-:Y:S01]  /*105fd0*/  MOV R4, R5 ;  /* 0x0000000500047202 */ /* 0x000fe20000000f00 */
[----:B------:R-:W-:-:S02]  /*105fe0*/  IMAD.MOV.U32 R5, RZ, RZ, R6 ;  /* 0x000000ffff057224 */ /* 0x000fc400078e0006 */
[----:B------:R-:W-:Y:S01]  /*105ff0*/  IMAD.MOV.U32 R0, RZ, RZ, R7 ;  /* 0x000000ffff007224 */ /* 0x000fe200078e0007 */
[----:B------:R-:W-:Y:S02]  /*106000*/  FSEL R12, R12, R4, P1 ;  /* 0x000000040c0c7208 */ /* 0x000fe40000800000 */
[----:B------:R-:W-:-:S05]  /*106010*/  SEL R15, R15, R5, P3 ;  /* 0x000000050f0f7207 */ /* 0x000fca0001800000 */
[----:B------:R-:W-:Y:S02]  /*106020*/  @P2 LOP3.LUT R12, R4, 0x80000, RZ, 0xfc, !PT ;  /* 0x00080000040c2812 */ /* 0x000fe400078efcff */
[----:B------:R-:W2:Y:S01]  /*106030*/  LDL.128 R4, [R1+0x20] ;  /* 0x0000200001047983 */ /* 0x000ea20000100c00 */
[----:B------:R-:W-:Y:S02]  /*106040*/  FSEL R14, R14, R0, P3 ;  /* 0x000000000e0e7208 */ /* 0x000fe40001800000 */
[----:B------:R-:W-:Y:S01]  /*106050*/  @P4 LOP3.LUT R14, R0, 0x80000, RZ, 0xfc, !PT ;  /* 0x00080000000e4812 */ /* 0x000fe200078efcff */
[----:B------:R-:W-:-:S03]  /*106060*/  IMAD.MOV.U32 R0, RZ, RZ, RZ ;  /* 0x000000ffff007224 */ /* 0x000fc600078e00ff */
[-C--:B------:R-:W-:Y:S02]  /*106070*/  LOP3.LUT R15, R15, R14.reuse, RZ, 0x3c, !PT ;  /* 0x0000000e0f0f7212 */ /* 0x080fe400078e3cff */
[----:B------:R-:W-:Y:S02]  /*106080*/  SEL R0, R0, R13, P1 ;  /* 0x0000000d00007207 */ /* 0x000fe40000800000 */
[C---:B------:R-:W-:Y:S01]  /*106090*/  LOP3.LUT R14, R15.reuse, R14, RZ, 0x3c, !PT ;  /* 0x0000000e0f0e7212 */ /* 0x040fe200078e3cff */
[----:B------:R-:W-:Y:S01]  /*1060a0*/  IMAD.MOV.U32 R13, RZ, RZ, R12 ;  /* 0x000000ffff0d7224 */ /* 0x000fe200078e000c */
[----:B------:R-:W-:Y:S01]  /*1060b0*/  MOV R12, R0 ;  /* 0x00000000000c7202 */ /* 0x000fe20000000f00 */
[----:B---3--:R-:W-:Y:S01]  /*1060c0*/  DSETP.MAX.AND P3, P4, RZ, R10, PT ;  /* 0x0000000aff00722a */ /* 0x008fe20003c6f000 */
[----:B------:R-:W-:Y:S01]  /*1060d0*/  LOP3.LUT R15, R15, R14, RZ, 0x3c, !PT ;  /* 0x0000000e0f0f7212 */ /* 0x000fe200078e3cff */
[----:B------:R-:W-:Y:S01]  /*1060e0*/  DSETP.MAX.AND P1, P2, RZ, R8, PT ;  /* 0x00000008ff00722a */ /* 0x000fe20003a2f000 */
[----:B------:R-:W-:-:S03]  /*1060f0*/  MOV R0, R11 ;  /* 0x0000000b00007202 */ /* 0x000fc60000000f00 */
[----:B------:R3:W-:Y:S02]  /*106100*/  STL.128 [R1+0x460], R12 ;  /* 0x0004600c01007387 */ /* 0x0007e40000100c00 */
[----:B---3--:R-:W-:Y:S01]  /*106110*/  IMAD.MOV.U32 R12, RZ, RZ, R10 ;  /* 0x000000ffff0c7224 */ /* 0x008fe200078e000a */
[----:B------:R-:W-:Y:S01]  /*106120*/  CS2R R10, SRZ ;  /* 0x00000000000a7805 */ /* 0x000fe2000001ff00 */
[----:B------:R-:W-:Y:S02]  /*106130*/  IMAD.MOV.U32 R13, RZ, RZ, R8 ;  /* 0x000000ffff0d7224 */ /* 0x000fe400078e0008 */
[----:B------:R-:W-:-:S03]  /*106140*/  IMAD.MOV.U32 R8, RZ, RZ, RZ ;  /* 0x000000ffff087224 */ /* 0x000fc600078e00ff */
[----:B------:R-:W-:Y:S02]  /*106150*/  FSEL R10, R10, R0, P3 ;  /* 0x000000000a0a7208 */ /* 0x000fe40001800000 */
[----:B------:R-:W-:Y:S02]  /*106160*/  @P4 LOP3.LUT R10, R0, 0x80000, RZ, 0xfc, !PT ;  /* 0x00080000000a4812 */ /* 0x000fe400078efcff */
[----:B------:R-:W-:Y:S01]  /*106170*/  SEL R11, R11, R12, P3 ;  /* 0x0000000c0b0b7207 */ /* 0x000fe20001800000 */
[----:B------:R-:W-:Y:S01]  /*106180*/  IMAD.MOV.U32 R0, RZ, RZ, RZ ;  /* 0x000000ffff007224 */ /* 0x000fe200078e00ff */
[----:B------:R-:W-:Y:S02]  /*106190*/  FSEL R8, R8, R9, P1 ;  /* 0x0000000908087208 */ /* 0x000fe40000800000 */
[----:B------:R-:W-:Y:S02]  /*1061a0*/  LOP3.LUT R11, R11, R10, RZ, 0x3c, !PT ;  /* 0x0000000a0b0b7212 */ /* 0x000fe400078e3cff */
[----:B------:R-:W-:-:S02]  /*1061b0*/  @P2 LOP3.LUT R8, R9, 0x80000, RZ, 0xfc, !PT ;  /* 0x0008000009082812 */ /* 0x000fc400078efcff */
[----:B------:R-:W-:Y:S02]  /*1061c0*/  SEL R0, R0, R13, P1 ;  /* 0x0000000d00007207 */ /* 0x000fe40000800000 */
[C---:B------:R-:W-:Y:S02]  /*1061d0*/  LOP3.LUT R10, R11.reuse, R10, RZ, 0x3c, !PT ;  /* 0x0000000a0b0a7212 */ /* 0x040fe400078e3cff */
[----:B------:R-:W-:Y:S01]  /*1061e0*/  MOV R9, R8 ;  /* 0x0000000800097202 */ /* 0x000fe20000000f00 */
[----:B------:R-:W-:Y:S01]  /*1061f0*/  IMAD.MOV.U32 R8, RZ, RZ, R0 ;  /* 0x000000ffff087224 */ /* 0x000fe200078e0000 */
[----:B------:R-:W-:-:S05]  /*106200*/  LOP3.LUT R11, R11, R10, RZ, 0x3c, !PT ;  /* 0x0000000a0b0b7212 */ /* 0x000fca00078e3cff */
[----:B------:R3:W-:Y:S04]  /*106210*/  STL.128 [R1+0x470], R8 ;  /* 0x0004700801007387 */ /* 0x0007e80000100c00 */
[----:B---3--:R-:W3:Y:S01]  /*106220*/  LDL.128 R8, [R1+0x30] ;  /* 0x0000300001087983 */ /* 0x008ee20000100c00 */
[----:B--2---:R-:W-:Y:S01]  /*106230*/  DSETP.MAX.AND P3, P4, RZ, R6, PT ;  /* 0x00000006ff00722a */ /* 0x004fe20003c6f000 */
[----:B------:R-:W-:Y:S02]  /*106240*/  IMAD.MOV.U32 R12, RZ, RZ, R6 ;  /* 0x000000ffff0c7224 */ /* 0x000fe400078e0006 */
[----:B------:R-:W-:Y:S01]  /*106250*/  IMAD.MOV.U32 R0, RZ, RZ, R7 ;  /* 0x000000ffff007224 */ /* 0x000fe200078e0007 */
[----:B------:R-:W-:Y:S01]  /*106260*/  CS2R R6, SRZ ;  /* 0x0000000000067805 */ /* 0x000fe2000001ff00 */
[----:B------:R-:W-:Y:S01]  /*106270*/  DSETP.MAX.AND P1, P2, RZ, R4, PT ;  /* 0x00000004ff00722a */ /* 0x000fe20003a2f000 */
[----:B------:R-:W-:-:S04]  /*106280*/  IMAD.MOV.U32 R13, RZ, RZ, R4 ;  /* 0x000000ffff0d7224 */ /* 0x000fc800078e0004 */
[----:B------:R-:W-:-:S04]  /*106290*/  FSEL R6, R6, R0, P3 ;  /* 0x0000000006067208 */ /* 0x000fc80001800000 */
[----:B------:R-:W-:Y:S01]  /*1062a0*/  @P4 LOP3.LUT R6, R0, 0x80000, RZ, 0xfc, !PT ;  /* 0x0008000000064812 */ /* 0x000fe200078efcff */
[----:B------:R-:W-:Y:S01]  /*1062b0*/  IMAD.MOV.U32 R0, RZ, RZ, RZ ;  /* 0x000000ffff007224 */ /* 0x000fe200078e00ff */
[----:B------:R-:W-:-:S04]  /*1062c0*/  SEL R7, R7, R12, P3 ;  /* 0x0000000c07077207 */ /* 0x000fc80001800000 */
[----:B------:R-:W-:Y:S02]  /*1062d0*/  SEL R0, R0, R13, P1 ;  /* 0x0000000d00007207 */ /* 0x000fe40000800000 */
[----:B------:R-:W2:Y:S01]  /*1062e0*/  LDL.128 R12, [R1+0x40] ;  /* 0x00004000010c7983 */ /* 0x000ea20000100c00 */
[----:B------:R-:W-:Y:S01]  /*1062f0*/  MOV R4, R5 ;  /* 0x0000000500047202 */ /* 0x000fe20000000f00 */
[----:B------:R-:W-:Y:S01]  /*106300*/  HFMA2 R5, -RZ, RZ, 0, 0 ;  /* 0x00000000ff057431 */ /* 0x000fe200000001ff */
[----:B------:R-:W-:-:S04]  /*106310*/  LOP3.LUT R7, R7, R6, RZ, 0x3c, !PT ;  /* 0x0000000607077212 */ /* 0x000fc800078e3cff */
[----:B------:R-:W-:Y:S02]  /*106320*/  LOP3.LUT R6, R7, R6, RZ, 0x3c, !PT ;  /* 0x0000000607067212 */ /* 0x000fe400078e3cff */
[----:B------:R-:W-:Y:S02]  /*106330*/  FSEL R5, R5, R4, P1 ;  /* 0x0000000405057208 */ /* 0x000fe40000800000 */
[----:B------:R-:W-:Y:S01]  /*106340*/  @P2 LOP3.LUT R5, R4, 0x80000, RZ, 0xfc, !PT ;  /* 0x0008000004052812 */ /* 0x000fe200078efcff */
[----:B------:R-:W-:Y:S01]  /*106350*/  IMAD.MOV.U32 R4, RZ, RZ, R0 ;  /* 0x000000ffff047224 */ /* 0x000fe200078e0000 */
[----:B------:R-:W-:-:S05]  /*106360*/  LOP3.LUT R7, R7, R6, RZ, 0x3c, !PT ;  /* 0x0000000607077212 */ /* 0x000fca00078e3cff */
[----:B------:R1:W-:Y:S04]  /*106370*/  STL.128 [R1+0x480], R4 ;  /* 0x0004800401007387 */ /* 0x0003e80000100c00 */
[----:B-1----:R-:W4:Y:S01]  /*106380*/  LDL.128 R4, [R1+0x50] ;  /* 0x0000500001047983 */ /* 0x002f220000100c00 */
[----:B---3--:R-:W-:Y:S01]  /*106390*/  DSETP.MAX.AND P3, P4, RZ, R10, PT ;  /* 0x0000000aff00722a */ /* 0x008fe20003c6f000 */
[----:B------:R-:W-:Y:S01]  /*1063a0*/  IMAD.MOV.U32 R16, RZ, RZ, R10 ;  /* 0x000000ffff107224 */ /* 0x000fe200078e000a */
[----:B------:R-:W-:Y:S01]  /*1063b0*/  DSETP.MAX.AND P1, P2, RZ, R8, PT ;  /* 0x00000008ff00722a */ /* 0x000fe20003a2f000 */
[----:B------:R-:W-:Y:S01]  /*1063c0*/  IMAD.MOV.U32 R0, RZ, RZ, R11 ;  /* 0x000000ffff007224 */ /* 0x000fe200078e000b */
[----:B------:R-:W-:Y:S02]  /*1063d0*/  CS2R R10, SRZ ;  /* 0x00000000000a7805 */ /* 0x000fe4000001ff00 */
[----:B------:R-:W-:-:S02]  /*1063e0*/  MOV R17, R8 ;  /* 0x0000000800117202 */ /* 0x000fc40000000f00 */
[----:B------:R-:W-:Y:S02]  /*1063f0*/  MOV R8, RZ ;  /* 0x000000ff00087202 */ /* 0x000fe40000000f00 */
[----:B------:R-:W-:Y:S02]  /*106400*/  FSEL R10, R10, R0, P3 ;  /* 0x000000000a0a7208 */ /* 0x000fe40001800000 */
[----:B------:R-:W-:Y:S02]  /*106410*/  SEL R11, R11, R16, P3 ;  /* 0x000000100b0b7207 */ /* 0x000fe40001800000 */
[----:B------:R-:W-:Y:S01]  /*106420*/  @P4 LOP3.LUT R10, R0, 0x80000, RZ, 0xfc, !PT ;  /* 0x00080000000a4812 */ /* 0x000fe200078efcff */
[----:B------:R-:W-:Y:S01]  /*106430*/  IMAD.MOV.U32 R0, RZ, RZ, RZ ;  /* 0x000000ffff007224 */ /* 0x000fe200078e00ff */
[----:B------:R-:W-:Y:S02]  /*106440*/  FSEL R8, R8, R9, P1 ;  /* 0x0000000908087208 */ /* 0x000fe40000800000 */
[----:B------:R-:W-:-:S02]  /*106450*/  LOP3.LUT R11, R11, R10, RZ, 0x3c, !PT ;  /* 0x0000000a0b0b7212 */ /* 0x000fc400078e3cff */
[----:B------:R-:W-:Y:S02]  /*106460*/  @P2 LOP3.LUT R8, R9, 0x80000, RZ, 0xfc, !PT ;  /* 0x0008000009082812 */ /* 0x000fe400078efcff */
[----:B------:R-:W-:Y:S02]  /*106470*/  SEL R0, R0, R17, P1 ;  /* 0x0000001100007207 */ /* 0x000fe40000800000 */
[C---:B------:R-:W-:Y:S01]  /*106480*/  LOP3.LUT R10, R11.reuse, R10, RZ, 0x3c, !PT ;  /* 0x0000000a0b0a7212 */ /* 0x040fe200078e3cff */
[----:B------:R-:W-:Y:S01]  /*106490*/  IMAD.MOV.U32 R9, RZ, RZ, R8 ;  /* 0x000000ffff097224 */ /* 0x000fe200078e0008 */
[----:B------:R-:W-:Y:S02]  /*1064a0*/  MOV R8, R0 ;  /* 0x0000000000087202 */ /* 0x000fe40000000f00 */
[----:B------:R-:W-:-:S05]  /*1064b0*/  LOP3.LUT R11, R11, R10, RZ, 0x3c, !PT ;  /* 0x0000000a0b0b7212 */ /* 0x000fca00078e3cff */
[----:B------:R1:W-:Y:S02]  /*1064c0*/  STL.128 [R1+0x490], R8 ;  /* 0x0004900801007387 */ /* 0x0003e40000100c00 */
[----:B-1----:R-:W-:Y:S02]  /*1064d0*/  IMAD.MOV.U32 R8, RZ, RZ, RZ ;  /* 0x000000ffff087224 */ /* 0x002fe400078e00ff */
[----:B------:R-:W-:Y:S01]  /*1064e0*/  HFMA2 R10, -RZ, RZ, 0, 0 ;  /* 0x00000000ff0a7431 */ /* 0x000fe200000001ff */
[----:B--2---:R-:W-:Y:S02]  /*1064f0*/  DSETP.MAX.AND P1, P2, RZ, R12, PT ;  /* 0x0000000cff00722a */ /* 0x004fe40003a2f000 */
[----:B------:R-:W-:Y:S01]  /*106500*/  DSETP.MAX.AND P3, P4, RZ, R14, PT ;  /* 0x0000000eff00722a */ /* 0x000fe20003c6f000 */
[----:B------:R-:W-:Y:S02]  /*106510*/  IMAD.MOV.U32 R9, RZ, RZ, R13 ;  /* 0x000000ffff097224 */ /* 0x000fe400078e000d */
[----:B------:R-:W-:-:S03]  /*106520*/  IMAD.MOV.U32 R0, RZ, RZ, R15 ;  /* 0x000000ffff007224 */ /* 0x000fc600078e000f */
[----:B------:R-:W-:Y:S02]  /*106530*/  FSEL R8, R8, R9, P1 ;  /* 0x0000000908087208 */ /* 0x000fe40000800000 */
[----:B------:R-:W-:-:S04]  /*106540*/  MOV R11, R14 ;  /* 0x0000000e000b7202 */ /* 0x000fc80000000f00 */
[----:B------:R-:W-:Y:S01]  /*106550*/  @P2 LOP3.LUT R8, R9, 0x80000, RZ, 0xfc, !PT ;  /* 0x0008000009082812 */ /* 0x000fe200078efcff */
[----:B------:R-:W-:Y:S01]  /*106560*/  IMAD.MOV.U32 R9, RZ, RZ, RZ ;  /* 0x000000ffff097224 */ /* 0x000fe200078e00ff */
[----:B------:R-:W-:Y:S02]  /*106570*/  FSEL R10, R10, R0, P3 ;  /* 0x000000000a0a7208 */ /* 0x000fe40001800000 */
[----:B------:R-:W-:Y:S02]  /*106580*/  @P4 LOP3.LUT R10, R0, 0x80000, RZ, 0xfc, !PT ;  /* 0x00080000000a4812 */ /* 0x000fe400078efcff */
[----:B------:R-:W-:Y:S01]  /*106590*/  SEL R11, R9, R11, P3 ;  /* 0x0000000b090b7207 */ /* 0x000fe20001800000 */
[----:B------:R-:W-:Y:S02]  /*1065a0*/  IMAD.MOV.U32 R16, RZ, RZ, R12 ;  /* 0x000000ffff107224 */ /* 0x000fe400078e000c */
[----:B------:R-:W-:Y:S01]  /*1065b0*/  IMAD.MOV.U32 R0, RZ, RZ, RZ ;  /* 0x000000ffff007224 */ /* 0x000fe200078e00ff */
[----:B------:R-:W-:-:S04]  /*1065c0*/  LOP3.LUT R11, R11, R10, RZ, 0x3c, !PT ;  /* 0x0000000a0b0b7212 */ /* 0x000fc800078e3cff */
[----:B------:R-:W-:Y:S02]  /*1065d0*/  SEL R0, R0, R16, P1 ;  /* 0x0000001000007207 */ /* 0x000fe40000800000 */
[C---:B------:R-:W-:Y:S02]  /*1065e0*/  LOP3.LUT R10, R11.reuse, R10, RZ, 0x3c, !PT ;  /* 0x0000000a0b0a7212 */ /* 0x040fe400078e3cff */
[----:B------:R-:W-:Y:S01]  /*1065f0*/  MOV R9, R8 ;  /* 0x0000000800097202 */ /* 0x000fe20000000f00 */
[----:B------:R-:W-:Y:S01]  /*106600*/  IMAD.MOV.U32 R8, RZ, RZ, R0 ;  /* 0x000000ffff087224 */ /* 0x000fe200078e0000 */
[----:B------:R-:W-:-:S05]  /*106610*/  LOP3.LUT R11, R11, R10, RZ, 0x3c, !PT ;  /* 0x0000000a0b0b7212 */ /* 0x000fca00078e3cff */
[----:B------:R1:W-:Y:S01]  /*106620*/  STL.128 [R1+0x4a0], R8 ;  /* 0x0004a00801007387 */ /* 0x0003e20000100c00 */
[----:B----4-:R-:W-:Y:S01]  /*106630*/  DSETP.MAX.AND P3, P4, RZ, R6, PT ;  /* 0x00000006ff00722a */ /* 0x010fe20003c6f000 */
[----:B------:R-:W-:Y:S02]  /*106640*/  IMAD.MOV.U32 R12, RZ, RZ, R6 ;  /* 0x000000ffff0c7224 */ /* 0x000fe400078e0006 */
[----:B------:R-:W-:Y:S01]  /*106650*/  IMAD.MOV.U32 R0, RZ, RZ, R7 ;  /* 0x000000ffff007224 */ /* 0x000fe200078e0007 */
[----:B------:R-:W-:Y:S01]  /*106660*/  CS2R R6, SRZ ;  /* 0x0000000000067805 */ /* 0x000fe2000001ff00 */
[----:B-1----:R-:W2:Y:S05]  /*106670*/  LDL.128 R8, [R1+0x60] ;  /* 0x0000600001087983 */ /* 0x002eaa0000100c00 */
[----:B------:R-:W-:Y:S01]  /*106680*/  FSEL R6, R6, R0, P3 ;  /* 0x0000000006067208 */ /* 0x000fe20001800000 */
[----:B------:R-:W-:-:S03]  /*106690*/  DSETP.MAX.AND P1, P2, RZ, R4, PT ;  /* 0x00000004ff00722a */ /* 0x000fc60003a2f000 */
[----:B------:R-:W-:Y:S01]  /*1066a0*/  @P4 LOP3.LUT R6, R0, 0x80000, RZ, 0xfc, !PT ;  /* 0x0008000000064812 */ /* 0x000fe200078efcff */
[----:B------:R-:W-:Y:S02]  /*1066b0*/  IMAD.MOV.U32 R13, RZ, RZ, R4 ;  /* 0x000000ffff0d7224 */ /* 0x000fe400078e0004 */
[----:B------:R-:W-:Y:S01]  /*1066c0*/  IMAD.MOV.U32 R0, RZ, RZ, RZ ;  /* 0x000000ffff007224 */ /* 0x000fe200078e00ff */
[----:B------:R-:W-:-:S04]  /*1066d0*/  SEL R7, R7, R12, P3 ;  /* 0x0000000c07077207 */ /* 0x000fc80001800000 */
[----:B------:R-:W-:Y:S02]  /*1066e0*/  SEL R0, R0, R13, P1 ;  /* 0x0000000d00007207 */ /* 0x000fe40000800000 */
[----:B------:R-:W3:Y:S01]  /*1066f0*/  LDL.128 R12, [R1+0x70] ;  /* 0x00007000010c7983 */ /* 0x000ee20000100c00 */
        /* <DEDUP_REMOVED lines=10> */
[----:B--2---:R-:W-:Y:S01]  /*1067a0*/  DSETP.MAX.AND P3, P4, RZ, R10, PT ;  /* 0x0000000aff00722a */ /* 0x004fe20003c6f000 */
        /* <DEDUP_REMOVED lines=15> */
[----:B---3--:R-:W-:Y:S01]  /*1068a0*/  DSETP.MAX.AND P1, P2, RZ, R12, PT ;  /* 0x0000000cff00722a */ /* 0x008fe20003a2f000 */
[----:B------:R-:W-:Y:S01]  /*1068b0*/  IMAD.MOV.U32 R9, RZ, RZ, R8 ;  /* 0x000000ffff097224 */ /* 0x000fe200078e0008 */
[----:B------:R-:W-:Y:S02]  /*1068c0*/  MOV R8, R0 ;  /* 0x0000000000087202 */ /* 0x000fe40000000f00 */
[----:B------:R-:W-:Y:S01]  /*1068d0*/  LOP3.LUT R11, R11, R10, RZ, 0x3c, !PT ;  /* 0x0000000a0b0b7212 */ /* 0x000fe200078e3cff */
[----:B------:R-:W-:-:S04]  /*1068e0*/  DSETP.MAX.AND P3, P4, RZ, R14, PT ;  /* 0x0000000eff00722a */ /* 0x000fc80003c6f000 */
[----:B------:R1:W-:Y:S01]  /*1068f0*/  STL.128 [R1+0x4c0], R8 ;  /* 0x0004c00801007387 */ /* 0x0003e20000100c00 */
[----:B------:R-:W-:Y:S02]  /*106900*/  IMAD.MOV.U32 R0, RZ, RZ, R15 ;  /* 0x000000ffff007224 */ /* 0x000fe400078e000f */
[----:B-1----:R-:W-:Y:S02]  /*106910*/  IMAD.MOV.U32 R9, RZ, RZ, R13 ;  /* 0x000000ffff097224 */ /* 0x002fe400078e000d */
[----:B------:R-:W-:Y:S02]  /*106920*/  HFMA2 R10, -RZ, RZ, 0, 0 ;  /* 0x00000000ff0a7431 */ /* 0x000fe400000001ff */
[----:B------:R-:W-:Y:S01]  /*106930*/  IMAD.MOV.U32 R8, RZ, RZ, RZ ;  /* 0x000000ffff087224 */ /* 0x000fe200078e00ff */
[----:B------:R-:W-:-:S04]  /*106940*/  MOV R11, R14 ;  /* 0x0000000e000b7202 */ /* 0x000fc80000000f00 */
[----:B------:R-:W-:Y:S02]  /*106950*/  FSEL R8, R8, R9, P1 ;  /* 0x0000000908087208 */ /* 0x000fe40000800000 */
        /* <DEDUP_REMOVED lines=12> */
[----:B------:R-:W-:Y:S01]  /*106a20*/  LOP3.LUT R11, R11, R10, RZ, 0x3c, !PT ;  /* 0x0000000a0b0b7212 */ /* 0x000fe200078e3cff */
[----:B----4-:R-:W-:-:S04]  /*106a30*/  DSETP.MAX.AND P3, P4, RZ, R6, PT ;  /* 0x00000006ff00722a */ /* 0x010fc80003c6f000 */
[----:B------:R1:W-:Y:S01]  /*106a40*/  STL.128 [R1+0x4d0], R8 ;  /* 0x0004d00801007387 */ /* 0x0003e20000100c00 */
[----:B------:R-:W-:Y:S02]  /*106a50*/  IMAD.MOV.U32 R12, RZ, RZ, R6 ;  /* 0x000000ffff0c7224 */ /* 0x000fe400078e0006 */
[----:B------:R-:W-:Y:S01]  /*106a60*/  IMAD.MOV.U32 R0, RZ, RZ, R7 ;  /* 0x000000ffff007224 */ /* 0x000fe200078e0007 */
[----:B------:R-:W-:Y:S01]  /*106a70*/  CS2R R6, SRZ ;  /* 0x0000000000067805 */ /* 0x000fe2000001ff00 */
[----:B-1----:R-:W2:Y:S05]  /*106a80*/  LDL.128 R8, [R1+0x90] ;  /* 0x0000900001087983 */ /* 0x002eaa0000100c00 */
[----:B------:R-:W-:Y:S01]  /*106a90*/  FSEL R6, R6, R0, P3 ;  /* 0x0000000006067208 */ /* 0x000fe20001800000 */
[----:B------:R-:W-:Y:S01]  /*106aa0*/  DSETP.MAX.AND P1, P2, RZ, R4, PT ;  /* 0x00000004ff00722a */ /* 0x000fe20003a2f000 */
[----:B------:R-:W-:Y:S01]  /*106ab0*/  @P4 LOP3.LUT R6, R0, 0x80000, RZ, 0xfc, !PT ;  /* 0x0008000000064812 */ /* 0x000fe200078efcff */
[----:B------:R-:W-:-:S02]  /*106ac0*/  IMAD.MOV.U32 R13, RZ, RZ, R4 ;  /* 0x000000ffff0d7224 */ /* 0x000fc400078e0004 */
        /* <DEDUP_REMOVED lines=383> */
[----:B-1----:R-:W2:Y:S01]  /*1082c0*/  LDL.128 R8, [R1+0x1b0] ;  /* 0x0001b00001087983 */ /* 0x002ea20000100c00 */
[----:B------:R-:W-:Y:S01]  /*1082d0*/  IMAD.MOV.U32 R0, RZ, RZ, R7 ;  /* 0x000000ffff007224 */ /* 0x000fe200078e0007 */
[----:B------:R-:W-:Y:S01]  /*1082e0*/  CS2R R6, SRZ ;  /* 0x0000000000067805 */ /* 0x000fe2000001ff00 */
[----:B------:R-:W-:Y:S01]  /*1082f0*/  DSETP.MAX.AND P1, P2, RZ, R4, PT ;  /* 0x00000004ff00722a */ /* 0x000fe20003a2f000 */
[----:B------:R-:W-:-:S04]  /*108300*/  IMAD.MOV.U32 R13, RZ, RZ, R4 ;  /* 0x000000ffff0d7224 */ /* 0x000fc800078e0004 */
[----:B------:R-:W-:-:S03]  /*108310*/  FSEL R6, R6, R0, P3 ;  /* 0x0000000006067208 */ /* 0x000fc60001800000 */
[----:B------:R-:W-:Y:S01]  /*108320*/  @P4 LOP3.LUT R6, R0, 0x80000, RZ, 0xfc, !PT ;  /* 0x0008000000064812 */ /* 0x000fe200078efcff */
        /* <DEDUP_REMOVED lines=29> */
[C---:B------:R-:W-:Y:S02]  /*108500*/  LOP3.LUT R10, R11.reuse, R10, RZ, 0x3c, !PT ;  /* 0x0000000a0b0a7212 */ /* 0x040fe400078e3cff */
[----:B------:R-:W-:Y:S01]  /*108510*/  MOV R9, R8 ;  /* 0x0000000800097202 */ /* 0x000fe20000000f00 */
[----:B------:R-:W-:Y:S01]  /*108520*/  IMAD.MOV.U32 R8, RZ, RZ, R0 ;  /* 0x000000ffff087224 */ /* 0x000fe200078e0000 */
[----:B------:R-:W-:Y:S01]  /*108530*/  LOP3.LUT R11, R11, R10, RZ, 0x3c, !PT ;  /* 0x0000000a0b0b7212 */ /* 0x000fe200078e3cff */
[----:B---3--:R-:W-:-:S04]  /*108540*/  DSETP.MAX.AND P1, P2, RZ, R12, PT ;  /* 0x0000000cff00722a */ /* 0x008fc80003a2f000 */
[----:B------:R1:W-:Y:S01]  /*108550*/  STL.128 [R1+0x610], R8 ;  /* 0x0006100801007387 */ /* 0x0003e20000100c00 */
[----:B------:R-:W-:Y:S01]  /*108560*/  DSETP.MAX.AND P3, P4, RZ, R14, PT ;  /* 0x0000000eff00722a */ /* 0x000fe20003c6f000 */
[----:B------:R-:W-:Y:S02]  /*108570*/  IMAD.MOV.U32 R0, RZ, RZ, R15 ;  /* 0x000000ffff007224 */ /* 0x000fe400078e000f */
[----:B-1----:R-:W-:Y:S02]  /*108580*/  HFMA2 R8, -RZ, RZ, 0, 0 ;  /* 0x00000000ff087431 */ /* 0x002fe400000001ff */
[----:B------:R-:W-:Y:S02]  /*108590*/  IMAD.MOV.U32 R9, RZ, RZ, R13 ;  /* 0x000000ffff097224 */ /* 0x000fe400078e000d */
[----:B------:R-:W-:Y:S01]  /*1085a0*/  IMAD.MOV.U32 R10, RZ, RZ, RZ ;  /* 0x000000ffff0a7224 */ /* 0x000fe200078e00ff */
[----:B------:R-:W-:Y:S02]  /*1085b0*/  MOV R11, R14 ;  /* 0x0000000e000b7202 */ /* 0x000fe40000000f00 */
[----:B------:R-:W-:-:S02]  /*1085c0*/  FSEL R8, R8, R9, P1 ;  /* 0x0000000908087208 */ /* 0x000fc40000800000 */
[----:B------:R-:W-:Y:S01]  /*1085d0*/  @P2 LOP3.LUT R8, R9, 0x80000, RZ, 0xfc, !PT ;  /* 0x0008000009082812 */ /* 0x000fe200078efcff */
[----:B------:R-:W-:Y:S01]  /*1085e0*/  IMAD.MOV.U32 R9, RZ, RZ, RZ ;  /* 0x000000ffff097224 */ /* 0x000fe200078e00ff */
[----:B------:R-:W-:Y:S02]  /*1085f0*/  FSEL R10, R10, R0, P3 ;  /* 0x000000000a0a7208 */ /* 0x000fe40001800000 */
[----:B------:R-:W-:Y:S02]  /*108600*/  @P4 LOP3.LUT R10, R0, 0x80000, RZ, 0xfc, !PT ;  /* 0x00080000000a4812 */ /* 0x000fe400078efcff */
[----:B------:R-:W-:Y:S02]  /*108610*/  SEL R11, R9, R11, P3 ;  /* 0x0000000b090b7207 */ /* 0x000fe40001800000 */
[----:B------:R-:W-:Y:S02]  /*108620*/  MOV R16, R12 ;  /* 0x0000000c00107202 */ /* 0x000fe40000000f00 */
[----:B------:R-:W-:-:S02]  /*108630*/  MOV R0, RZ ;  /* 0x000000ff00007202 */ /* 0x000fc40000000f00 */
[----:B------:R-:W-:Y:S02]  /*108640*/  LOP3.LUT R11, R11, R10, RZ, 0x3c, !PT ;  /* 0x0000000a0b0b7212 */ /* 0x000fe400078e3cff */
[----:B------:R-:W-:Y:S02]  /*108650*/  SEL R0, R0, R16, P1 ;  /* 0x0000001000007207 */ /* 0x000fe40000800000 */
[C---:B------:R-:W-:Y:S02]  /*108660*/  LOP3.LUT R10, R11.reuse, R10, RZ, 0x3c, !PT ;  /* 0x0000000a0b0a7212 */ /* 0x040fe400078e3cff */
[----:B------:R-:W-:Y:S01]  /*108670*/  MOV R9, R8 ;  /* 0x0000000800097202 */ /* 0x000fe20000000f00 */
[----:B------:R-:W-:Y:S01]  /*108680*/  IMAD.MOV.U32 R8, RZ, RZ, R0 ;  /* 0x000000ffff087224 */ /* 0x000fe200078e0000 */
[----:B------:R-:W-:-:S05]  /*108690*/  LOP3.LUT R11, R11, R10, RZ, 0x3c, !PT ;  /* 0x0000000a0b0b7212 */ /* 0x000fca00078e3cff */
[----:B------:R1:W-:Y:S01]  /*1086a0*/  STL.128 [R1+0x620], R8 ;  /* 0x0006200801007387 */ /* 0x0003e20000100c00 */
[----:B----4-:R-:W-:Y:S01]  /*1086b0*/  DSETP.MAX.AND P3, P4, RZ, R6, PT ;  /* 0x00000006ff00722a */ /* 0x010fe20003c6f000 */
[----:B------:R-:W-:Y:S02]  /*1086c0*/  MOV R12, R6 ;  /* 0x00000006000c7202 */ /* 0x000fe40000000f00 */
[----:B-1----:R-:W2:Y:S01]  /*1086d0*/  LDL.128 R8, [R1+0x1e0] ;  /* 0x0001e00001087983 */ /* 0x002ea20000100c00 */
[----:B------:R-:W-:Y:S01]  /*1086e0*/  IMAD.MOV.U32 R0, RZ, RZ, R7 ;  /* 0x000000ffff007224 */ /* 0x000fe200078e0007 */
[----:B------:R-:W-:Y:S01]  /*1086f0*/  CS2R R6, SRZ ;  /* 0x0000000000067805 */ /* 0x000fe2000001ff00 */
[----:B------:R-:W-:Y:S01]  /*108700*/  DSETP.MAX.AND P1, P2, RZ, R4, PT ;  /* 0x00000004ff00722a */ /* 0x000fe20003a2f000 */
[----:B------:R-:W-:-:S04]  /*108710*/  MOV R13, R4 ;  /* 0x00000004000d7202 */ /* 0x000fc80000000f00 */
[----:B------:R-:W-:-:S03]  /*108720*/  FSEL R6, R6, R0, P3 ;  /* 0x0000000006067208 */ /* 0x000fc60001800000 */
[----:B------:R-:W-:Y:S01]  /*108730*/  @P4 LOP3.LUT R6, R0, 0x80000, RZ, 0xfc, !PT ;  /* 0x0008000000064812 */ /* 0x000fe200078efcff */
[----:B------:R-:W-:Y:S01]  /*108740*/  IMAD.MOV.U32 R0, RZ, RZ, RZ ;  /* 0x000000ffff007224 */ /* 0x000fe200078e00ff */
[----:B------:R-:W-:-:S04]  /*108750*/  SEL R7, R7, R12, P3 ;  /* 0x0000000c07077207 */ /* 0x000fc80001800000 */
[----:B------:R-:W-:Y:S02]  /*108760*/  SEL R0, R0, R13, P1 ;  /* 0x0000000d00007207 */ /* 0x000fe40000800000 */
[----:B------:R-:W3:Y:S01]  /*108770*/  LDL.128 R12, [R1+0x1f0] ;  /* 0x0001f000010c7983 */ /* 0x000ee20000100c00 */
[----:B------:R-:W-:Y:S02]  /*108780*/  IMAD.MOV.U32 R4, RZ, RZ, R5 ;  /* 0x000000ffff047224 */ /* 0x000fe400078e0005 */
[----:B------:R-:W-:Y:S01]  /*108790*/  HFMA2 R5, -RZ, RZ, 0, 0 ;  /* 0x00000000ff057431 */ /* 0x000fe200000001ff */
[----:B------:R-:W-:-:S04]  /*1087a0*/  LOP3.LUT R7, R7, R6, RZ, 0x3c, !PT ;  /* 0x0000000607077212 */ /* 0x000fc800078e3cff */
[----:B------:R-:W-:Y:S02]  /*1087b0*/  LOP3.LUT R6, R7, R6, RZ, 0x3c, !PT ;  /* 0x0000000607067212 */ /* 0x000fe400078e3cff */
[----:B------:R-:W-:Y:S02]  /*1087c0*/  FSEL R5, R5, R4, P1 ;  /* 0x0000000405057208 */ /* 0x000fe40000800000 */
[----:B------:R-:W-:Y:S02]  /*1087d0*/  @P2 LOP3.LUT R5, R4, 0x80000, RZ, 0xfc, !PT ;  /* 0x0008000004052812 */ /* 0x000fe400078efcff */
[----:B------:R-:W-:Y:S02]  /*1087e0*/  MOV R4, R0 ;  /* 0x0000000000047202 */ /* 0x000fe40000000f00 */
[----:B------:R-:W-:-:S05]  /*1087f0*/  LOP3.LUT R7, R7, R6, RZ, 0x3c, !PT ;  /* 0x0000000607077212 */ /* 0x000fca00078e3cff */
[----:B------:R1:W-:Y:S04]  /*108800*/  STL.128 [R1+0x630], R4 ;  /* 0x0006300401007387 */ /* 0x0003e80000100c00 */
[----:B-1----:R-:W4:Y:S01]  /*108810*/  LDL.128 R4, [R1+0x200] ;  /* 0x0002000001047983 */ /* 0x002f220000100c00 */
[----:B--2---:R-:W-:Y:S01]  /*108820*/  DSETP.MAX.AND P3, P4, RZ, R10, PT ;  /* 0x0000000aff00722a */ /* 0x004fe20003c6f000 */
[----:B------:R-:W-:Y:S01]  /*108830*/  MOV R16, R10 ;  /* 0x0000000a00107202 */ /* 0x000fe20000000f00 */
[----:B------:R-:W-:Y:S01]  /*108840*/  IMAD.MOV.U32 R0, RZ, RZ, R11 ;  /* 0x000000ffff007224 */ /* 0x000fe200078e000b */
[----:B------:R-:W-:Y:S01]  /*108850*/  DSETP.MAX.AND P1, P2, RZ, R8, PT ;  /* 0x00000008ff00722a */ /* 0x000fe20003a2f000 */
[----:B------:R-:W-:Y:S01]  /*108860*/  CS2R R10, SRZ ;  /* 0x00000000000a7805 */ /* 0x000fe2000001ff00 */
[----:B------:R-:W-:-:S02]  /*108870*/  IMAD.MOV.U32 R17, RZ, RZ, R8 ;  /* 0x000000ffff117224 */ /* 0x000fc400078e0008 */
[----:B------:R-:W-:-:S03]  /*108880*/  HFMA2 R8, -RZ, RZ, 0, 0 ;  /* 0x00000000ff087431 */ /* 0x000fc600000001ff */
[----:B------:R-:W-:Y:S02]  /*108890*/  FSEL R10, R10, R0, P3 ;  /* 0x000000000a0a7208 */ /* 0x000fe40001800000 */
[----:B------:R-:W-:Y:S02]  /*1088a0*/  SEL R11, R11, R16, P3 ;  /* 0x000000100b0b7207 */ /* 0x000fe40001800000 */
[----:B------:R-:W-:Y:S01]  /*1088b0*/  @P4 LOP3.LUT R10, R0, 0x80000, RZ, 0xfc, !PT ;  /* 0x00080000000a4812 */ /* 0x000fe200078efcff */
        /* <DEDUP_REMOVED lines=745> */
[----:B------:R-:W-:Y:S01]  /*10b750*/  LOP3.LUT R11, R11, R10, RZ, 0x3c, !PT ;  /* 0x0000000a0b0b7212 */ /* 0x000fe200078e3cff */
[----:B----4-:R-:W-:Y:S01]  /*10b760*/  DSETP.MAX.AND P3, P4, RZ, R6, PT ;  /* 0x00000006ff00722a */ /* 0x010fe20003c6f000 */
[----:B------:R-:W-:Y:S01]  /*10b770*/  MOV R12, R6 ;  /* 0x00000006000c7202 */ /* 0x000fe20000000f00 */
[----:B------:R-:W-:Y:S01]  /*10b780*/  DSETP.MAX.AND P1, P2, RZ, R4, PT ;  /* 0x00000004ff00722a */ /* 0x000fe20003a2f000 */
[----:B------:R-:W-:Y:S01]  /*10b790*/  MOV R13, R4 ;  /* 0x00000004000d7202 */ /* 0x000fe20000000f00 */
[----:B------:R1:W-:Y:S01]  /*10b7a0*/  STL.128 [R1+0x860], R8 ;  /* 0x0008600801007387 */ /* 0x0003e20000100c00 */
[----:B------:R-:W-:-:S03]  /*10b7b0*/  IMAD.MOV.U32 R0, RZ, RZ, R7 ;  /* 0x000000ffff007224 */ /* 0x000fc600078e0007 */
[----:B------:R-:W2:Y:S04]  /*10b7c0*/  LDL.64 R16, [R1+0x450] ;  /* 0x0004500001107983 */ /* 0x000ea80000100a00 */
[----:B-1----:R-:W3:Y:S01]  /*10b7d0*/  LDL.128 R8, [R1+0x420] ;  /* 0x0004200001087983 */ /* 0x002ee20000100c00 */
[----:B------:R-:W-:-:S06]  /*10b7e0*/  CS2R R6, SRZ ;  /* 0x0000000000067805 */ /* 0x000fcc000001ff00 */
[----:B------:R-:W-:Y:S02]  /*10b7f0*/  FSEL R6, R6, R0, P3 ;  /* 0x0000000006067208 */ /* 0x000fe40001800000 */
[----:B------:R-:W-:Y:S01]  /*10b800*/  @P4 LOP3.LUT R6, R0, 0x80000, RZ, 0xfc, !PT ;  /* 0x0008000000064812 */ /* 0x000fe200078efcff */
[----:B------:R-:W-:Y:S01]  /*10b810*/  IMAD.MOV.U32 R0, RZ, RZ, RZ ;  /* 0x000000ffff007224 */ /* 0x000fe200078e00ff */
[----:B------:R-:W-:-:S04]  /*10b820*/  SEL R7, R7, R12, P3 ;  /* 0x0000000c07077207 */ /* 0x000fc80001800000 */
[----:B------:R-:W-:Y:S02]  /*10b830*/  SEL R0, R0, R13, P1 ;  /* 0x0000000d00007207 */ /* 0x000fe40000800000 */
[----:B------:R-:W4:Y:S01]  /*10b840*/  LDL.128 R12, [R1+0x430] ;  /* 0x00043000010c7983 */ /* 0x000f220000100c00 */
        /* <DEDUP_REMOVED lines=9> */
[----:B-1----:R-:W2:Y:S01]  /*10b8e0*/  LDL.128 R4, [R1+0x440] ;  /* 0x0004400001047983 */ /* 0x002ea20000100c00 */
[----:B0-----:R-:W-:Y:S01]  /*10b8f0*/  UMOV UR6, UR5 ;  /* 0x0000000500067c82 */ /* 0x001fe20008000000 */
[----:B---3--:R-:W-:Y:S01]  /*10b900*/  DSETP.MAX.AND P3, P4, RZ, R10, PT ;  /* 0x0000000aff00722a */ /* 0x008fe20003c6f000 */
        /* <DEDUP_REMOVED lines=18> */
[----:B----4-:R-:W-:-:S04]  /*10ba30*/  DSETP.MAX.AND P1, P2, RZ, R12, PT ;  /* 0x0000000cff00722a */ /* 0x010fc80003a2f000 */
[----:B------:R0:W-:Y:S01]  /*10ba40*/  STL.128 [R1+0x880], R8 ;  /* 0x0008800801007387 */ /* 0x0001e20000100c00 */
[----:B------:R-:W-:Y:S01]  /*10ba50*/  DSETP.MAX.AND P3, P4, RZ, R14, PT ;  /* 0x0000000eff00722a */ /* 0x000fe20003c6f000 */
[----:B------:R-:W-:Y:S02]  /*10ba60*/  IMAD.MOV.U32 R0, RZ, RZ, R15 ;  /* 0x000000ffff007224 */ /* 0x000fe400078e000f */
[----:B0-----:R-:W-:Y:S02]  /*10ba70*/  HFMA2 R8, -RZ, RZ, 0, 0 ;  /* 0x00000000ff087431 */ /* 0x001fe400000001ff */
        /* <DEDUP_REMOVED lines=13> */
[C---:B------:R-:W-:Y:S01]  /*10bb50*/  LOP3.LUT R10, R11.reuse, R10, RZ, 0x3c, !PT ;  /* 0x0000000a0b0a7212 */ /* 0x040fe200078e3cff */
[----:B--2---:R-:W-:Y:S01]  /*10bb60*/  DSETP.MAX.AND P3, P4, RZ, R6, PT ;  /* 0x00000006ff00722a */ /* 0x004fe20003c6f000 */
[----:B------:R-:W-:Y:S01]  /*10bb70*/  MOV R9, R8 ;  /* 0x0000000800097202 */ /* 0x000fe20000000f00 */
[----:B------:R-:W-:Y:S01]  /*10bb80*/  IMAD.MOV.U32 R8, RZ, RZ, R0 ;  /* 0x000000ffff087224 */ /* 0x000fe200078e0000 */
[----:B------:R-:W-:Y:S02]  /*10bb90*/  LOP3.LUT R11, R11, R10, RZ, 0x3c, !PT ;  /* 0x0000000a0b0b7212 */ /* 0x000fe400078e3cff */
[----:B------:R-:W-:-:S03]  /*10bba0*/  MOV R0, R7 ;  /* 0x0000000700007202 */ /* 0x000fc60000000f00 */
[----:B------:R0:W-:Y:S01]  /*10bbb0*/  STL.128 [R1+0x890], R8 ;  /* 0x0008900801007387 */ /* 0x0001e20000100c00 */
[----:B------:R-:W-:Y:S01]  /*10bbc0*/  DSETP.MAX.AND P1, P2, RZ, R4, PT ;  /* 0x00000004ff00722a */ /* 0x000fe20003a2f000 */
[----:B0-----:R-:W-:Y:S01]  /*10bbd0*/  IMAD.MOV.U32 R8, RZ, RZ, R6 ;  /* 0x000000ffff087224 */ /* 0x001fe200078e0006 */
[----:B------:R-:W-:Y:S02]  /*10bbe0*/  CS2R R6, SRZ ;  /* 0x0000000000067805 */ /* 0x000fe4000001ff00 */
[----:B------:R-:W-:Y:S01]  /*10bbf0*/  MOV R9, R4 ;  /* 0x0000000400097202 */ /* 0x000fe20000000f00 */
[----:B------:R-:W-:-:S03]  /*10bc00*/  IMAD.MOV.U32 R4, RZ, RZ, RZ ;  /* 0x000000ffff047224 */ /* 0x000fc600078e00ff */
[----:B------:R-:W-:Y:S02]  /*10bc10*/  FSEL R6, R6, R0, P3 ;  /* 0x0000000006067208 */ /* 0x000fe40001800000 */
[----:B------:R-:W-:Y:S01]  /*10bc20*/  @P4 LOP3.LUT R6, R0, 0x80000, RZ, 0xfc, !PT ;  /* 0x0008000000064812 */ /* 0x000fe200078efcff */
[----:B------:R-:W-:Y:S01]  /*10bc30*/  HFMA2 R0, -RZ, RZ, 0, 0 ;  /* 0x00000000ff007431 */ /* 0x000fe200000001ff */
[----:B------:R-:W-:Y:S02]  /*10bc40*/  SEL R7, R7, R8, P3 ;  /* 0x0000000807077207 */ /* 0x000fe40001800000 */
[----:B------:R-:W-:Y:S02]  /*10bc50*/  FSEL R4, R4, R5, P1 ;  /* 0x0000000504047208 */ /* 0x000fe40000800000 */
[----:B------:R-:W-:Y:S02]  /*10bc60*/  LOP3.LUT R7, R7, R6, RZ, 0x3c, !PT ;  /* 0x0000000607077212 */ /* 0x000fe400078e3cff */
[----:B------:R-:W-:-:S02]  /*10bc70*/  @P2 LOP3.LUT R4, R5, 0x80000, RZ, 0xfc, !PT ;  /* 0x0008000005042812 */ /* 0x000fc400078efcff */
[C---:B------:R-:W-:Y:S02]  /*10bc80*/  LOP3.LUT R6, R7.reuse, R6, RZ, 0x3c, !PT ;  /* 0x0000000607067212 */ /* 0x040fe400078e3cff */
[----:B------:R-:W-:Y:S01]  /*10bc90*/  SEL R0, R0, R9, P1 ;  /* 0x0000000900007207 */ /* 0x000fe20000800000 */
[----:B------:R-:W-:Y:S01]  /*10bca0*/  DSETP.MIN.AND P1, P2, R2, UR4, PT ;  /* 0x0000000402007e2a */ /* 0x000fe2000ba20000 */
[----:B------:R-:W-:Y:S01]  /*10bcb0*/  IMAD.MOV.U32 R5, RZ, RZ, R4 ;  /* 0x000000ffff057224 */ /* 0x000fe200078e0004 */
[----:B------:R-:W-:Y:S02]  /*10bcc0*/  LOP3.LUT R7, R7, R6, RZ, 0x3c, !PT ;  /* 0x0000000607077212 */ /* 0x000fe400078e3cff */
[----:B------:R-:W-:Y:S02]  /*10bcd0*/  MOV R4, R0 ;  /* 0x0000000000047202 */ /* 0x000fe40000000f00 */
[----:B------:R-:W-:-:S03]  /*10bce0*/  MOV R0, R3 ;  /* 0x0000000300007202 */ /* 0x000fc60000000f00 */
[----:B------:R0:W-:Y:S01]  /*10bcf0*/  STL.128 [R1+0x8a0], R4 ;  /* 0x0008a00401007387 */ /* 0x0001e20000100c00 */
[----:B------:R-:W-:Y:S01]  /*10bd00*/  FSEL R0, R0, UR6, P1 ;  /* 0x0000000600007c08 */ /* 0x000fe20008800000 */
[----:B0-----:R-:W-:Y:S02]  /*10bd10*/  IMAD.MOV.U32 R4, RZ, RZ, R2 ;  /* 0x000000ffff047224 */ /* 0x001fe400078e0002 */
[----:B------:R-:W-:-:S05]  /*10bd20*/  IMAD.U32 R2, RZ, RZ, UR6 ;  /* 0x00000006ff027e24 */ /* 0x000fca000f8e00ff */
[----:B------:R-:W-:Y:S02]  /*10bd30*/  @P2 LOP3.LUT R0, R2, 0x80000, RZ, 0xfc, !PT ;  /* 0x0008000002002812 */ /* 0x000fe400078efcff */
[----:B------:R-:W-:Y:S01]  /*10bd40*/  SEL R2, R4, UR4, P1 ;  /* 0x0000000404027c07 */ /* 0x000fe20008800000 */
[----:B------:R-:W-:Y:S01]  /*10bd50*/  DSETP.MAX.AND P1, P2, RZ, R16, PT ;  /* 0x00000010ff00722a */ /* 0x000fe20003a2f000 */
[----:B------:R-:W-:-:S03]  /*10bd60*/  MOV R3, R0 ;  /* 0x0000000000037202 */ /* 0x000fc60000000f00 */
[----:B------:R-:W-:Y:S01]  /*10bd70*/  IMAD.MOV.U32 R4, RZ, RZ, R2 ;  /* 0x000000ffff047224 */ /* 0x000fe200078e0002 */
[----:B------:R-:W-:Y:S02]  /*10bd80*/  MOV R0, R3 ;  /* 0x0000000300007202 */ /* 0x000fe40000000f00 */
[----:B------:R-:W-:Y:S01]  /*10bd90*/  DSETP.MAX.AND P3, P4, R2, R20, PT ;  /* 0x000000140200722a */ /* 0x000fe20003c6f000 */
[----:B------:R-:W-:Y:S01]  /*10bda0*/  IMAD.MOV.U32 R3, RZ, RZ, RZ ;  /* 0x000000ffff037224 */ /* 0x000fe200078e00ff */
[----:B------:R-:W-:Y:S02]  /*10bdb0*/  MOV R2, R17 ;  /* 0x0000001100027202 */ /* 0x000fe40000000f00 */
[----:B------:R-:W-:Y:S02]  /*10bdc0*/  MOV R5, R21 ;  /* 0x0000001500057202 */ /* 0x000fe40000000f00 */
[----:B------:R-:W-:Y:S02]  /*10bdd0*/  FSEL R3, R3, R2, P1 ;  /* 0x0000000203037208 */ /* 0x000fe40000800000 */
[----:B------:R-:W-:Y:S01]  /*10bde0*/  @P2 LOP3.LUT R3, R2, 0x80000, RZ, 0xfc, !PT ;  /* 0x0008000002032812 */ /* 0x000fe200078efcff */
[----:B------:R-:W-:Y:S01]  /*10bdf0*/  HFMA2 R2, -RZ, RZ, 0, 0 ;  /* 0x00000000ff027431 */ /* 0x000fe200000001ff */
[----:B------:R-:W-:Y:S01]  /*10be00*/  FSEL R0, R0, R5, P3 ;  /* 0x0000000500007208 */ /* 0x000fe20001800000 */
[----:B------:R-:W-:-:S03]  /*10be10*/  IMAD.MOV.U32 R6, RZ, RZ, R20 ;  /* 0x000000ffff067224 */ /* 0x000fc600078e0014 */
[----:B------:R-:W-:Y:S01]  /*10be20*/  @P4 LOP3.LUT R0, R5, 0x80000, RZ, 0xfc, !PT ;  /* 0x0008000005004812 */ /* 0x000fe200078efcff */
[----:B------:R-:W-:Y:S01]  /*10be30*/  IMAD.MOV.U32 R5, RZ, RZ, R16 ;  /* 0x000000ffff057224 */ /* 0x000fe200078e0010 */
[----:B------:R-:W-:-:S04]  /*10be40*/  SEL R4, R4, R6, P3 ;  /* 0x0000000604047207 */ /* 0x000fc80001800000 */
[----:B------:R-:W-:Y:S01]  /*10be50*/  SEL R2, R2, R5, P1 ;  /* 0x0000000502027207 */ /* 0x000fe20000800000 */
[----:B------:R-:W-:-:S06]  /*10be60*/  IMAD.MOV.U32 R5, RZ, RZ, R0 ;  /* 0x000000ffff057224 */ /* 0x000fcc00078e0000 */
[----:B------:R-:W-:Y:S01]  /*10be70*/  DSETP.MIN.AND P1, P2, R4, R28, PT ;  /* 0x0000001c0400722a */ /* 0x000fe20003a20000 */
[----:B------:R0:W-:Y:S01]  /*10be80*/  STL.64 [R1+0x8b0], R2 ;  /* 0x0008b00201007387 */ /* 0x0001e20000100a00 */
[----:B------:R-:W-:Y:S01]  /*10be90*/  MOV R0, R29 ;  /* 0x0000001d00007202 */ /* 0x000fe20000000f00 */
[----:B0-----:R-:W-:-:S05]  /*10bea0*/  IMAD.MOV.U32 R2, RZ, RZ, R5 ;  /* 0x000000ffff027224 */ /* 0x001fca00078e0005 */
[----:B------:R-:W-:-:S06]  /*10beb0*/  FSEL R3, R2, R0, P1 ;  /* 0x0000000002037208 */ /* 0x000fcc0000800000 */
[----:B------:R-:W-:Y:S01]  /*10bec0*/  @P2 LOP3.LUT R3, R0, 0x80000, RZ, 0xfc, !PT ;  /* 0x0008000000032812 */ /* 0x000fe200078efcff */
[----:B------:R-:W-:Y:S01]  /*10bed0*/  IMAD.MOV.U32 R0, RZ, RZ, R4 ;  /* 0x000000ffff007224 */ /* 0x000fe200078e0004 */
[----:B------:R-:W-:-:S04]  /*10bee0*/  MOV R2, R28 ;  /* 0x0000001c00027202 */ /* 0x000fc80000000f00 */
[----:B------:R-:W-:Y:S02]  /*10bef0*/  SEL R2, R0, R2, P1 ;  /* 0x0000000200027207 */ /* 0x000fe40000800000 */
[----:B------:R-:W-:Y:S02]  /*10bf00*/  FSEL R7, R5, R3, P0 ;  /* 0x0000000305077208 */ /* 0x000fe40000000000 */
[----:B------:R-:W-:Y:S02]  /*10bf10*/  FSEL R6, R4, R2, P0 ;  /* 0x0000000204067208 */ /* 0x000fe40000000000 */
[----:B------:R0:W5:Y:S01]  /*10bf20*/  LDL.LU.64 R4, [R1+0xa900] ;  /* 0x00a9000001047983 */ /* 0x0001620000300a00 */
[----:B------:R-:W-:Y:S01]  /*10bf30*/  DADD R24, R26, R24 ;  /* 0x000000001a187229 */ /* 0x000fe20000000018 */
[----:B-----5:R-:W-:Y:S02]  /*10bf40*/  IADD3 R22, PT, PT, R22, 0x1, RZ ;  /* 0x0000000116167810 */ /* 0x020fe40007ffe0ff */
[----:B------:R0:W-:Y:S04]  /*10bf50*/  STL.64 [R1+0x8d30], R6 ;  /* 0x008d300601007387 */ /* 0x0001e80000100a00 */
[----:B------:R0:W-:Y:S04]  /*10bf60*/  STL.64 [R1+0xa8e0], R24 ;  /* 0x00a8e01801007387 */ /* 0x0001e80000100a00 */
[----:B------:R0:W-:Y:S01]  /*10bf70*/  STL [R1+0xa8d4], R22 ;  /* 0x00a8d41601007387 */ /* 0x0001e20000100800 */
[----:B------:R-:W-:Y:S05]  /*10bf80*/  BRA `(.L_x_5519) ;  /* 0xfffff32000247947 */ /* 0x000fea000383ffff */
.L_x_3903:
[----:B------:R-:W-:Y:S05]  /*10bf90*/  BSYNC.RECONVERGENT B1 ;  /* 0x0000000000017941 */ /* 0x000fea0003800200 */
.L_x_3901:
[----:B------:R-:W2:Y:S04]  /*10bfa0*/  LDL.LU.64 R242, [R1+0xa938] ;  /* 0x00a9380001f27983 */ /* 0x000ea80000300a00 */
[----:B------:R-:W3:Y:S04]  /*10bfb0*/  LDL.128 R112, [R1+0x460] ;  /* 0x0004600001707983 */ /* 0x000ee80000100c00 */
        /* <DEDUP_REMOVED lines=20> */
[----:B------:R-:W5:Y:S04]  /*10c100*/  LDL.128 R172, [R1+0x590] ;  /* 0x0005900001ac7983 */ /* 0x000f680000100c00 */
[----:B------:R-:W5:Y:S04]  /*10c110*/  LDL.128 R20, [R1+0x5a0] ;  /* 0x0005a00001147983 */ /* 0x000f680000100c00 */
[----:B------:R-:W5:Y:S04]  /*10c120*/  LDL.128 R8, [R1+0x5b0] ;  /* 0x0005b00001087983 */ /* 0x000f680000100c00 */
[----:B------:R-:W5:Y:S04]  /*10c130*/  LDL.128 R16, [R1+0x5c0] ;  /* 0x0005c00001107983 */ /* 0x000f680000100c00 */
[----:B------:R-:W5:Y:S04]  /*10c140*/  LDL.128 R116, [R1+0x5d0] ;  /* 0x0005d00001747983 */ /* 0x000f680000100c00 */
[----:B------:R-:W5:Y:S01]  /*10c150*/  LDL.128 R108, [R1+0x5e0] ;  /* 0x0005e000016c7983 */ /* 0x000f620000100c00 */
[----:B------:R-:W1:Y:S03]  /*10c160*/  S2R R3, SR_TID.X ;  /* 0x0000000000037919 */ /* 0x000e660000002100 */
[----:B------:R-:W5:Y:S01]  /*10c170*/  LDL.128 R100, [R1+0x5f0] ;  /* 0x0005f00001647983 */ /* 0x000f620000100c00 */
[----:B------:R-:W1:Y:S03]  /*10c180*/  S2UR UR4, SR_CTAID.X ;  /* 0x00000000000479c3 */ /* 0x000e660000002500 */
[----:B------:R-:W5:Y:S04]  /*10c190*/  LDL.LU.64 R248, [R1+0xa940] ;  /* 0x00a9400001f87983 */ /* 0x000f680000300a00 */
[----:B------:R-:W5:Y:S01]  /*10c1a0*/  LDL.128 R92, [R1+0x600] ;  /* 0x00060000015c7983 */ /* 0x000f620000100c00 */
[----:B------:R-:W1:Y:S03]  /*10c1b0*/  LDC R0, c[0x0][0x360] ;  /* 0x0000d800ff007b82 */ /* 0x000e660000000800 */
[----:B------:R-:W5:Y:S04]  /*10c1c0*/  LDL.128 R84, [R1+0x610] ;  /* 0x0006100001547983 */ /* 0x000f680000100c00 */
[----:B------:R-:W5:Y:S01]  /*10c1d0*/  LDL.128 R76, [R1+0x620] ;  /* 0x00062000014c7983 */ /* 0x000f620000100c00 */
[----:B0-----:R-:W0:Y:S03]  /*10c1e0*/  LDC.64 R6, c[0x0][0x380] ;  /* 0x0000e000ff067b82 */ /* 0x001e260000000a00 */
[----:B------:R-:W5:Y:S04]  /*10c1f0*/  LDL.128 R128, [R1+0x630] ;  /* 0x0006300001807983 */ /* 0x000f680000100c00 */
[----:B------:R-:W5:Y:S01]  /*10c200*/  LDL.128 R148, [R1+0x640] ;  /* 0x0006400001947983 */ /* 0x000f620000100c00 */
[----:B------:R-:W0:Y:S03]  /*10c210*/  LDC R212, c[0x0][0x440] ;  /* 0x00011000ffd47b82 */ /* 0x000e260000000800 */
[----:B------:R-:W5:Y:S04]  /*10c220*/  LDL.128 R60, [R1+0x650] ;  /* 0x00065000013c7983 */ /* 0x000f680000100c00 */
[----:B------:R-:W5:Y:S01]  /*10c230*/  LDL.128 R24, [R1+0x660] ;  /* 0x0006600001187983 */ /* 0x000f620000100c00 */
[----:B-1----:R-:W-:-:S03]  /*10c240*/  IMAD R0, R0, UR4, R3 ;  /* 0x0000000400007c24 */ /* 0x002fc6000f8e0203 */
[----:B------:R-:W5:Y:S04]  /*10c250*/  LDL.128 R140, [R1+0x670] ;  /* 0x00067000018c7983 */ /* 0x000f680000100c00 */
[----:B------:R-:W5:Y:S01]  /*10c260*/  LDL.128 R160, [R1+0x680] ;  /* 0x0006800001a07983 */ /* 0x000f620000100c00 */
[----:B0-----:R-:W-:-:S03]  /*10c270*/  IMAD.WIDE R6, R0, 0x8, R6 ;  /* 0x0000000800067825 */ /* 0x001fc600078e0206 */
        /* <DEDUP_REMOVED lines=13> */
[----:B------:R-:W5:Y:S01]  /*10c350*/  LDL.LU R241, [R1+0xa878] ;  /* 0x00a8780001f17983 */ /* 0x000f620000300800 */
[----:B------:R-:W-:-:S03]  /*10c360*/  IMAD.WIDE R134, R212, 0x8, R132 ;  /* 0x00000008d4867825 */ /* 0x000fc600078e0284 */
        /* <DEDUP_REMOVED lines=22> */
[----:B---3--:R0:W-:Y:S03]  /*10c4d0*/  STG.E.64 desc[UR10][R6.64], R112 ;  /* 0x0000007006007986 */ /* 0x0081e6000c101b0a */
[C---:B------:R-:W-:Y:S01]  /*10c4e0*/  IMAD.WIDE R200, R212.reuse, 0x8, R232 ;  /* 0x00000008d4c87825 */ /* 0x040fe200078e02e8 */
[----:B------:R-:W-:Y:S03]  /*10c4f0*/  STG.E.64 desc[UR10][R120.64], R114 ;  /* 0x0000007278007986 */ /* 0x000fe6000c101b0a */
[C---:B------:R-:W-:Y:S01]  /*10c500*/  IMAD.WIDE R222, R212.reuse, 0x8, R198 ;  /* 0x00000008d4de7825 */ /* 0x040fe200078e02c6 */
[----:B----4-:R-:W-:Y:S04]  /*10c510*/  STG.E.64 desc[UR10][R122.64], R104 ;  /* 0x000000687a007986 */ /* 0x010fe8000c101b0a */
[----:B------:R-:W-:Y:S01]  /*10c520*/  STG.E.64 desc[UR10][R124.64], R106 ;  /* 0x0000006a7c007986 */ /* 0x000fe2000c101b0a */
[----:B------:R-:W-:-:S03]  /*10c530*/  IMAD.WIDE R230, R212, 0x8, R200 ;  /* 0x00000008d4e67825 */ /* 0x000fc600078e02c8 */
[----:B-----5:R-:W-:Y:S04]  /*10c540*/  STG.E.64 desc[UR10][R126.64], R96 ;  /* 0x000000607e007986 */ /* 0x020fe8000c101b0a */
[----:B------:R-:W-:Y:S04]  /*10c550*/  STG.E.64 desc[UR10][R132.64], R98 ;  /* 0x0000006284007986 */ /* 0x000fe8000c101b0a */
[----:B------:R1:W-:Y:S04]  /*10c560*/  STG.E.64 desc[UR10][R134.64], R88 ;  /* 0x0000005886007986 */ /* 0x0003e8000c101b0a */
[----:B------:R2:W-:Y:S01]  /*10c570*/  STG.E.64 desc[UR10][R196.64], R90 ;  /* 0x0000005ac4007986 */ /* 0x0005e2000c101b0a */
[----:B0-----:R-:W-:-:S03]  /*10c580*/  IMAD.WIDE R6, R212, 0x8, R230 ;  /* 0x00000008d4067825 */ /* 0x001fc600078e02e6 */
[----:B------:R0:W-:Y:S04]  /*10c590*/  STG.E.64 desc[UR10][R236.64], R80 ;  /* 0x00000050ec007986 */ /* 0x0001e8000c101b0a */
[----:B------:R-:W-:Y:S04]  /*10c5a0*/  STG.E.64 desc[UR10][R238.64], R82 ;  /* 0x00000052ee007986 */ /* 0x000fe8000c101b0a */
[----:B-1----:R-:W3:Y:S01]  /*10c5b0*/  LDL.128 R132, [R1+0x710] ;  /* 0x0007100001847983 */ /* 0x002ee20000100c00 */
[----:B--2---:R-:W-:-:S03]  /*10c5c0*/  IMAD.WIDE R196, R212, 0x8, R222 ;  /* 0x00000008d4c47825 */ /* 0x004fc600078e02de */
[----:B------:R1:W-:Y:S01]  /*10c5d0*/  STG.E.64 desc[UR10][R216.64], R72 ;  /* 0x00000048d8007986 */ /* 0x0003e2000c101b0a */
[----:B0-----:R-:W-:-:S03]  /*10c5e0*/  IMAD.WIDE R236, R212, 0x8, R6 ;  /* 0x00000008d4ec7825 */ /* 0x001fc600078e0206 */
[----:B------:R0:W-:Y:S04]  /*10c5f0*/  STG.E.64 desc[UR10][R234.64], R74 ;  /* 0x0000004aea007986 */ /* 0x0001e8000c101b0a */
[----:B------:R2:W-:Y:S04]  /*10c600*/  STG.E.64 desc[UR10][R208.64], R68 ;  /* 0x00000044d0007986 */ /* 0x0005e8000c101b0a */
[----:B------:R-:W4:Y:S01]  /*10c610*/  LDL.128 R124, [R1+0x720] ;  /* 0x00072000017c7983 */ /* 0x000f220000100c00 */
[----:B-1----:R-:W-:-:S03]  /*10c620*/  IMAD.WIDE R216, R212, 0x8, R196 ;  /* 0x00000008d4d87825 */ /* 0x002fc600078e02c4 */
[----:B------:R1:W-:Y:S01]  /*10c630*/  STG.E.64 desc[UR10][R210.64], R70 ;  /* 0x00000046d2007986 */ /* 0x0003e2000c101b0a */
[----:B0-----:R-:W-:-:S03]  /*10c640*/  IMAD.WIDE R234, R212, 0x8, R236 ;  /* 0x00000008d4ea7825 */ /* 0x001fc600078e02ec */
[----:B------:R-:W5:Y:S01]  /*10c650*/  LDL.128 R120, [R1+0x730] ;  /* 0x0007300001787983 */ /* 0x000f620000100c00 */
[----:B--2---:R-:W-:-:S03]  /*10c660*/  IMAD.WIDE R208, R212, 0x8, R216 ;  /* 0x00000008d4d07825 */ /* 0x004fc600078e02d8 */
[----:B------:R0:W-:Y:S01]  /*10c670*/  STG.E.64 desc[UR10][R2.64], R64 ;  /* 0x0000004002007986 */ /* 0x0001e2000c101b0a */
[----:B------:R-:W-:-:S03]  /*10c680*/  IMAD.WIDE R238, R212, 0x8, R234 ;  /* 0x00000008d4ee7825 */ /* 0x000fc600078e02ea */
[----:B------:R-:W2:Y:S01]  /*10c690*/  LDL.128 R112, [R1+0x740] ;  /* 0x0007400001707983 */ /* 0x000ea20000100c00 */
[----:B-1----:R-:W-:-:S03]  /*10c6a0*/  IMAD.WIDE R210, R212, 0x8, R208 ;  /* 0x00000008d4d27825 */ /* 0x002fc600078e02d0 */
[----:B------:R1:W-:Y:S04]  /*10c6b0*/  STG.E.64 desc[UR10][R232.64], R66 ;  /* 0x00000042e8007986 */ /* 0x0003e8000c101b0a */
[----:B------:R-:W2:Y:S01]  /*10c6c0*/  LDL.128 R104, [R1+0x750] ;  /* 0x0007500001687983 */ /* 0x000ea20000100c00 */
[----:B0-----:R-:W-:-:S03]  /*10c6d0*/  IMAD.WIDE R2, R212, 0x8, R210 ;  /* 0x00000008d4027825 */ /* 0x001fc600078e02d2 */
[----:B------:R-:W-:Y:S04]  /*10c6e0*/  STG.E.64 desc[UR10][R200.64], R56 ;  /* 0x00000038c8007986 */ /* 0x000fe8000c101b0a */
[----:B------:R0:W-:Y:S01]  /*10c6f0*/  STG.E.64 desc[UR10][R230.64], R58 ;  /* 0x0000003ae6007986 */ /* 0x0001e2000c101b0a */
[----:B-1----:R-:W-:-:S03]  /*10c700*/  IMAD.WIDE R232, R212, 0x8, R238 ;  /* 0x00000008d4e87825 */ /* 0x002fc600078e02ee */
[----:B------:R1:W-:Y:S04]  /*10c710*/  STG.E.64 desc[UR10][R6.64], R48 ;  /* 0x0000003006007986 */ /* 0x0003e8000c101b0a */
[----:B------:R-:W-:Y:S04]  /*10c720*/  STG.E.64 desc[UR10][R236.64], R50 ;  /* 0x00000032ec007986 */ /* 0x000fe8000c101b0a */
[----:B------:R1:W-:Y:S01]  /*10c730*/  STG.E.64 desc[UR10][R234.64], R44 ;  /* 0x0000002cea007986 */ /* 0x0003e2000c101b0a */
[----:B0-----:R-:W-:-:S03]  /*10c740*/  IMAD.WIDE R230, R212, 0x8, R232 ;  /* 0x00000008d4e67825 */ /* 0x001fc600078e02e8 */
[----:B------:R-:W2:Y:S01]  /*10c750*/  LDL.128 R96, [R1+0x760] ;  /* 0x0007600001607983 */ /* 0x000ea20000100c00 */
[----:B-1----:R-:W-:-:S03]  /*10c760*/  IMAD.WIDE R6, R212, 0x8, R2 ;  /* 0x00000008d4067825 */ /* 0x002fc600078e0202 */
[----:B------:R0:W-:Y:S01]  /*10c770*/  STG.E.64 desc[UR10][R238.64], R46 ;  /* 0x0000002eee007986 */ /* 0x0001e2000c101b0a */
[----:B------:R-:W-:-:S03]  /*10c780*/  IMAD.WIDE R200, R212, 0x8, R6 ;  /* 0x00000008d4c87825 */ /* 0x000fc600078e0206 */
[----:B------:R-:W-:Y:S01]  /*10c790*/  STG.E.64 desc[UR10][R232.64], R40 ;  /* 0x00000028e8007986 */ /* 0x000fe2000c101b0a */
[----:B------:R-:W1:Y:S03]  /*10c7a0*/  LDC R234, c[0x0][0x440] ;  /* 0x00011000ffea7b82 */ /* 0x000e660000000800 */
[----:B------:R-:W-:Y:S04]  /*10c7b0*/  STG.E.64 desc[UR10][R230.64], R42 ;  /* 0x0000002ae6007986 */ /* 0x000fe8000c101b0a */
[----:B------:R0:W-:Y:S01]  /*10c7c0*/  STG.E.64 desc[UR10][R242.64], R36 ;  /* 0x00000024f2007986 */ /* 0x0001e2000c101b0a */
[----:B------:R-:W1:Y:S03]  /*10c7d0*/  LDC R235, c[0x0][0x440] ;  /* 0x00011000ffeb7b82 */ /* 0x000e660000000800 */
[----:B------:R0:W-:Y:S04]  /*10c7e0*/  STG.E.64 desc[UR10][R202.64], R38 ;  /* 0x00000026ca007986 */ /* 0x0001e8000c101b0a */
[----:B------:R1:W-:Y:S01]  /*10c7f0*/  STG.E.64 desc[UR10][R204.64], R32 ;  /* 0x00000020cc007986 */ /* 0x0003e2000c101b0a */
[----:B0-----:R-:W0:Y:S03]  /*10c800*/  LDC R239, c[0x0][0x440] ;  /* 0x00011000ffef7b82 */ /* 0x001e260000000800 */
[----:B------:R-:W2:Y:S04]  /*10c810*/  LDL.128 R88, [R1+0x770] ;  /* 0x0007700001587983 */ /* 0x000ea80000100c00 */
[----:B------:R-:W2:Y:S01]  /*10c820*/  LDL.128 R80, [R1+0x780] ;  /* 0x0007800001507983 */ /* 0x000ea20000100c00 */
[----:B------:R-:W-:Y:S01]  /*10c830*/  IMAD.MOV.U32 R246, RZ, RZ, R241 ;  /* 0x000000fffff67224 */ /* 0x000fe200078e00f1 */
[----:B------:R-:W3:Y:S01]  /*10c840*/  LDC R243, c[0x0][0x440] ;  /* 0x00011000fff37b82 */ /* 0x000ee20000000800 */
[----:B------:R-:W-:Y:S01]  /*10c850*/  IMAD.WIDE R202, R212, 0x8, R200 ;  /* 0x00000008d4ca7825 */ /* 0x000fe200078e02c8 */
[----:B------:R-:W-:Y:S01]  /*10c860*/  STG.E.64 desc[UR10][R228.64], R34 ;  /* 0x00000022e4007986 */ /* 0x000fe2000c101b0a */
[----:B------:R-:W-:-:S03]  /*10c870*/  MOV R242, R240 ;  /* 0x000000f000f27202 */ /* 0x000fc60000000f00 */
[----:B------:R-:W2:Y:S01]  /*10c880*/  LDL.128 R72, [R1+0x790] ;  /* 0x0007900001487983 */ /* 0x000ea20000100c00 */
[C---:B-1----:R-:W-:Y:S01]  /*10c890*/  IMAD.WIDE R204, R212.reuse, 0x8, R202 ;  /* 0x00000008d4cc7825 */ /* 0x042fe200078e02ca */
[----:B------:R-:W1:Y:S02]  /*10c8a0*/  LDC R241, c[0x0][0x440] ;  /* 0x00011000fff17b82 */ /* 0x000e640000000800 */
[----:B------:R0:W-:Y:S04]  /*10c8b0*/  STG.E.64 desc[UR10][R206.64], R168 ;  /* 0x000000a8ce007986 */ /* 0x0001e8000c101b0a */
[----:B------:R-:W-:Y:S04]  /*10c8c0*/  STG.E.64 desc[UR10][R226.64], R170 ;  /* 0x000000aae2007986 */ /* 0x000fe8000c101b0a */
[----:B------:R0:W-:Y:S04]  /*10c8d0*/  STG.E.64 desc[UR10][R214.64], R176 ;  /* 0x000000b0d6007986 */ /* 0x0001e8000c101b0a */
[----:B------:R-:W2:Y:S01]  /*10c8e0*/  LDL.128 R68, [R1+0x7a0] ;  /* 0x0007a00001447983 */ /* 0x000ea20000100c00 */
[----:B0-----:R-:W-:-:S03]  /*10c8f0*/  IMAD.WIDE R206, R212, 0x8, R204 ;  /* 0x00000008d4ce7825 */ /* 0x001fc600078e02cc */
[----:B------:R0:W-:Y:S01]  /*10c900*/  STG.E.64 desc[UR10][R218.64], R178 ;  /* 0x000000b2da007986 */ /* 0x0001e2000c101b0a */
[----:B------:R-:W-:-:S03]  /*10c910*/  IMAD.MOV.U32 R240, RZ, RZ, R213 ;  /* 0x000000fffff07224 */ /* 0x000fc600078e00d5 */
[----:B------:R-:W2:Y:S01]  /*10c920*/  LDL.128 R64, [R1+0x7b0] ;  /* 0x0007b00001407983 */ /* 0x000ea20000100c00 */
[----:B------:R-:W1:Y:S01]  /*10c930*/  LDC R213, c[0x0][0x440] ;  /* 0x00011000ffd57b82 */ /* 0x000e620000000800 */
[C---:B------:R-:W-:Y:S02]  /*10c940*/  IMAD.WIDE R214, R212.reuse, 0x8, R206 ;  /* 0x00000008d4d67825 */ /* 0x040fe400078e02ce */
[----:B------:R0:W-:Y:S04]  /*10c950*/  STG.E.64 desc[UR10][R220.64], R180 ;  /* 0x000000b4dc007986 */ /* 0x0001e8000c101b0a */
[----:B------:R-:W2:Y:S01]  /*10c960*/  LDL.128 R56, [R1+0x7c0] ;  /* 0x0007c00001387983 */ /* 0x000ea20000100c00 */
[----:B0-----:R-:W-:-:S03]  /*10c970*/  IMAD.WIDE R218, R212, 0x8, R214 ;  /* 0x00000008d4da7825 */ /* 0x001fc600078e02d6 */
[----:B------:R0:W-:Y:S04]  /*10c980*/  STG.E.64 desc[UR10][R224.64], R182 ;  /* 0x000000b6e0007986 */ /* 0x0001e8000c101b0a */
[----:B------:R-:W2:Y:S01]  /*10c990*/  LDL.128 R48, [R1+0x7d0] ;  /* 0x0007d00001307983 */ /* 0x000ea20000100c00 */
[----:B------:R-:W-:-:S03]  /*10c9a0*/  IMAD.WIDE R220, R212, 0x8, R218 ;  /* 0x00000008d4dc7825 */ /* 0x000fc600078e02da */
[----:B------:R-:W-:Y:S04]  /*10c9b0*/  STG.E.64 desc[UR10][R188.64], R184 ;  /* 0x000000b8bc007986 */ /* 0x000fe8000c101b0a */
[----:B------:R-:W2:Y:S01]  /*10c9c0*/  LDL.128 R44, [R1+0x7e0] ;  /* 0x0007e000012c7983 */ /* 0x000ea20000100c00 */
[----:B0-----:R-:W-:-:S03]  /*10c9d0*/  IMAD.WIDE R224, R212, 0x8, R220 ;  /* 0x00000008d4e07825 */ /* 0x001fc600078e02dc */
[----:B------:R-:W-:Y:S04]  /*10c9e0*/  STG.E.64 desc[UR10][R190.64], R186 ;  /* 0x000000babe007986 */ /* 0x000fe8000c101b0a */
[----:B------:R-:W-:Y:S04]  /*10c9f0*/  STG.E.64 desc[UR10][R198.64], R192 ;  /* 0x000000c0c6007986 */ /* 0x000fe8000c101b0a */
[----:B------:R0:W-:Y:S04]  /*10ca00*/  STG.E.64 desc[UR10][R222.64], R194 ;  /* 0x000000c2de007986 */ /* 0x0001e8000c101b0a */
[----:B------:R-:W2:Y:S04]  /*10ca10*/  LDL.128 R40, [R1+0x7f0] ;  /* 0x0007f00001287983 */ /* 0x000ea80000100c00 */
[----:B------:R-:W2:Y:S04]  /*10ca20*/  LDL.128 R36, [R1+0x800] ;  /* 0x0008000001247983 */ /* 0x000ea80000100c00 */
[----:B------:R-:W2:Y:S01]  /*10ca30*/  LDL.128 R32, [R1+0x810] ;  /* 0x0008100001207983 */ /* 0x000ea20000100c00 */
[----:B0-----:R-:W-:-:S03]  /*10ca40*/  IMAD.WIDE R222, R212, 0x8, R224 ;  /* 0x00000008d4de7825 */ /* 0x001fc600078e02e0 */
[----:B------:R-:W2:Y:S01]  /*10ca50*/  LDL.128 R168, [R1+0x820] ;  /* 0x0008200001a87983 */ /* 0x000ea20000100c00 */
[----:B------:R-:W-:-:S03]  /*10ca60*/  IMAD.WIDE R226, R212, 0x8, R222 ;  /* 0x00000008d4e27825 */ /* 0x000fc600078e02de */
[----:B------:R-:W-:Y:S04]  /*10ca70*/  STG.E.64 desc[UR10][R196.64], R172 ;  /* 0x000000acc4007986 */ /* 0x000fe8000c101b0a */
[----:B------:R-:W2:Y:S01]  /*10ca80*/  LDL.128 R176, [R1+0x830] ;  /* 0x0008300001b07983 */ /* 0x000ea20000100c00 */
[----:B------:R-:W-:-:S03]  /*10ca90*/  IMAD.WIDE R228, R212, 0x8, R226 ;  /* 0x00000008d4e47825 */ /* 0x000fc600078e02e2 */
[----:B------:R0:W-:Y:S01]  /*10caa0*/  STG.E.64 desc[UR10][R216.64], R174 ;  /* 0x000000aed8007986 */ /* 0x0001e2000c101b0a */
[----:B------:R-:W-:-:S03]  /*10cab0*/  IMAD.WIDE R232, R212, 0x8, R228 ;  /* 0x00000008d4e87825 */ /* 0x000fc600078e02e4 */
[----:B------:R1:W-:Y:S04]  /*10cac0*/  STG.E.64 desc[UR10][R208.64], R20 ;  /* 0x00000014d0007986 */ /* 0x0003e8000c101b0a */
[----:B------:R1:W-:Y:S04]  /*10cad0*/  STG.E.64 desc[UR10][R210.64], R22 ;  /* 0x00000016d2007986 */ /* 0x0003e8000c101b0a */
[----:B------:R-:W2:Y:S01]  /*10cae0*/  LDL.128 R180, [R1+0x840] ;  /* 0x0008400001b47983 */ /* 0x000ea20000100c00 */
[----:B0-----:R-:W-:-:S03]  /*10caf0*/  IMAD.WIDE R216, R212, 0x8, R248 ;  /* 0x00000008d4d87825 */ /* 0x001fc600078e02f8 */
[----:B------:R-:W2:Y:S01]  /*10cb00*/  LDL.128 R188, [R1+0x850] ;  /* 0x0008500001bc7983 */ /* 0x000ea20000100c00 */
[----:B-1----:R-:W-:-:S03]  /*10cb10*/  IMAD.WIDE R208, R212, 0x8, R232 ;  /* 0x00000008d4d07825 */ /* 0x002fc600078e02e8 */
[----:B------:R-:W2:Y:S01]  /*10cb20*/  LDL.128 R184, [R1+0x860] ;  /* 0x0008600001b87983 */ /* 0x000ea20000100c00 */
[----:B------:R-:W-:-:S03]  /*10cb30*/  IMAD.WIDE R210, R212, 0x8, R216 ;  /* 0x00000008d4d27825 */ /* 0x000fc600078e02d8 */
[----:B------:R0:W-:Y:S01]  /*10cb40*/  STG.E.64 desc[UR10][R2.64], R8 ;  /* 0x0000000802007986 */ /* 0x0001e2000c101b0a */
[----:B------:R-:W-:-:S03]  /*10cb50*/  IMAD.WIDE R236, R212, 0x8, R208 ;  /* 0x00000008d4ec7825 */ /* 0x000fc600078e02d0 */
[----:B------:R1:W-:Y:S04]  /*10cb60*/  STG.E.64 desc[UR10][R6.64], R10 ;  /* 0x0000000a06007986 */ /* 0x0003e8000c101b0a */
[----:B------:R-:W2:Y:S04]  /*10cb70*/  LDL.128 R192, [R1+0x870] ;  /* 0x0008700001c07983 */ /* 0x000ea80000100c00 */
[----:B------:R-:W2:Y:S01]  /*10cb80*/  LDL.128 R196, [R1+0x880] ;  /* 0x0008800001c47983 */ /* 0x000ea20000100c00 */
[----:B0-----:R-:W0:Y:S01]  /*10cb90*/  LDC R8, c[0x0][0x440] ;  /* 0x00011000ff087b82 */ /* 0x001e220000000800 */
[----:B------:R-:W-:-:S02]  /*10cba0*/  IMAD.WIDE R2, R212, 0x8, R210 ;  /* 0x00000008d4027825 */ /* 0x000fc400078e02d2 */
[----:B------:R-:W2:Y:S02]  /*10cbb0*/  LDL.128 R172, [R1+0x890] ;  /* 0x0008900001ac7983 */ /* 0x000ea40000100c00 */
[----:B-1----:R-:W-:Y:S02]  /*10cbc0*/  IMAD.WIDE R10, R212, 0x8, R236 ;  /* 0x00000008d40a7825 */ /* 0x002fe400078e02ec */
[----:B------:R-:W2:Y:S02]  /*10cbd0*/  LDL.128 R20, [R1+0x8a0] ;  /* 0x0008a00001147983 */ /* 0x000ea40000100c00 */
[----:B------:R-:W-:Y:S02]  /*10cbe0*/  IMAD.WIDE R6, R213, 0x8, R2 ;  /* 0x00000008d5067825 */ /* 0x000fe400078e0202 */
[----:B------:R1:W-:Y:S01]  /*10cbf0*/  STG.E.64 desc[UR10][R200.64], R16 ;  /* 0x00000010c8007986 */ /* 0x0003e2000c101b0a */
[----:B------:R-:W3:Y:S03]  /*10cc00*/  LDC R213, c[0x0][0x440] ;  /* 0x00011000ffd57b82 */ /* 0x000ee60000000800 */
[----:B------:R1:W-:Y:S04]  /*10cc10*/  STG.E.64 desc[UR10][R202.64], R18 ;  /* 0x00000012ca007986 */ /* 0x0003e8000c101b0a */
[----:B------:R1:W-:Y:S04]  /*10cc20*/  STG.E.64 desc[UR10][R204.64], R116 ;  /* 0x00000074cc007986 */ /* 0x0003e8000c101b0a */
[----:B------:R-:W2:Y:S01]  /*10cc30*/  LDL.64 R230, [R1+0x8b0] ;  /* 0x0008b00001e67983 */ /* 0x000ea20000100a00 */
[----:B-1----:R-:W-:-:S04]  /*10cc40*/  IMAD.WIDE R200, R234, 0x8, R6 ;  /* 0x00000008eac87825 */ /* 0x002fc800078e0206 */
[----:B------:R-:W-:-:S04]  /*10cc50*/  IMAD.WIDE R16, R212, 0x8, R10 ;  /* 0x00000008d4107825 */ /* 0x000fc800078e020a */
[----:B------:R-:W-:Y:S01]  /*10cc60*/  IMAD.WIDE R18, R235, 0x8, R200 ;  /* 0x00000008eb127825 */ /* 0x000fe200078e02c8 */
[----:B------:R0:W-:Y:S01]  /*10cc70*/  STG.E.64 desc[UR10][R206.64], R118 ;  /* 0x00000076ce007986 */ /* 0x0001e2000c101b0a */
[----:B------:R-:W1:Y:S02]  /*10cc80*/  LDC R235, c[0x0][0x440] ;  /* 0x00011000ffeb7b82 */ /* 0x000e640000000800 */
[----:B------:R-:W-:Y:S01]  /*10cc90*/  IMAD.WIDE R116, R212, 0x8, R16 ;  /* 0x00000008d4747825 */ /* 0x000fe200078e0210 */
[----:B------:R0:W-:Y:S03]  /*10cca0*/  STG.E.64 desc[UR10][R214.64], R108 ;  /* 0x0000006cd6007986 */ /* 0x0001e6000c101b0a */
[----:B0-----:R-:W-:-:S04]  /*10ccb0*/  IMAD.WIDE R118, R8, 0x8, R18 ;  /* 0x0000000808767825 */ /* 0x001fc800078e0212 */
[C---:B------:R-:W-:Y:S01]  /*10ccc0*/  IMAD.WIDE R8, R212.reuse, 0x8, R116 ;  /* 0x00000008d4087825 */ /* 0x040fe200078e0274 */
[----:B------:R0:W-:Y:S03]  /*10ccd0*/  STG.E.64 desc[UR10][R218.64], R110 ;  /* 0x0000006eda007986 */ /* 0x0001e6000c101b0a */
[----:B------:R-:W-:-:S04]  /*10cce0*/  IMAD.WIDE R108, R212, 0x8, R8 ;  /* 0x00000008d46c7825 */ /* 0x000fc800078e0208 */
[C---:B0-----:R-:W-:Y:S01]  /*10ccf0*/  IMAD.WIDE R110, R212.reuse, 0x8, R108 ;  /* 0x00000008d46e7825 */ /* 0x041fe200078e026c */
[----:B------:R0:W-:Y:S03]  /*10cd00*/  STG.E.64 desc[UR10][R220.64], R100 ;  /* 0x00000064dc007986 */ /* 0x0001e6000c101b0a */
[----:B------:R-:W-:-:S04]  /*10cd10*/  IMAD.WIDE R214, R212, 0x8, R110 ;  /* 0x00000008d4d67825 */ /* 0x000fc800078e026e */
[C---:B0-----:R-:W-:Y:S01]  /*10cd20*/  IMAD.WIDE R100, R212.reuse, 0x8, R214 ;  /* 0x00000008d4647825 */ /* 0x041fe200078e02d6 */
[----:B------:R-:W-:Y:S03]  /*10cd30*/  STG.E.64 desc[UR10][R224.64], R102 ;  /* 0x00000066e0007986 */ /* 0x000fe6000c101b0a */
[C---:B------:R-:W-:Y:S01]  /*10cd40*/  IMAD.WIDE R220, R212.reuse, 0x8, R100 ;  /* 0x00000008d4dc7825 */ /* 0x040fe200078e0264 */
[----:B------:R0:W-:Y:S04]  /*10cd50*/  STG.E.64 desc[UR10][R222.64], R92 ;  /* 0x0000005cde007986 */ /* 0x0001e8000c101b0a */
[----:B------:R-:W-:Y:S01]  /*10cd60*/  STG.E.64 desc[UR10][R226.64], R94 ;  /* 0x0000005ee2007986 */ /* 0x000fe2000c101b0a */
[----:B0-----:R-:W-:-:S03]  /*10cd70*/  IMAD.WIDE R92, R212, 0x8, R220 ;  /* 0x00000008d45c7825 */ /* 0x001fc600078e02dc */
[----:B------:R0:W-:Y:S01]  /*10cd80*/  STG.E.64 desc[UR10][R228.64], R84 ;  /* 0x00000054e4007986 */ /* 0x0001e2000c101b0a */
[----:B------:R-:W-:-:S03]  /*10cd90*/  IMAD.WIDE R224, R212, 0x8, R92 ;  /* 0x00000008d4e07825 */ /* 0x000fc600078e025c */
[----:B------:R3:W-:Y:S01]  /*10cda0*/  STG.E.64 desc[UR10][R232.64], R86 ;  /* 0x00000056e8007986 */ /* 0x0007e2000c101b0a */
[----:B0-----:R-:W-:-:S03]  /*10cdb0*/  IMAD.WIDE R84, R212, 0x8, R224 ;  /* 0x00000008d4547825 */ /* 0x001fc600078e02e0 */
[----:B------:R0:W-:Y:S04]  /*10cdc0*/  STG.E.64 desc[UR10][R208.64], R76 ;  /* 0x0000004cd0007986 */ /* 0x0001e8000c101b0a */
[----:B------:R4:W-:Y:S01]  /*10cdd0*/  STG.E.64 desc[UR10][R236.64], R78 ;  /* 0x0000004eec007986 */ /* 0x0009e2000c101b0a */
[----:B------:R-:W-:Y:S01]  /*10cde0*/  IMAD.WIDE R202, R239, 0x8, R118 ;  /* 0x00000008efca7825 */ /* 0x000fe200078e0276 */
[----:B---3--:R-:W3:Y:S03]  /*10cdf0*/  LDC R233, c[0x0][0x440] ;  /* 0x00011000ffe97b82 */ /* 0x008ee60000000800 */
[C---:B0-----:R-:W-:Y:S01]  /*10ce00*/  IMAD.WIDE R208, R212.reuse, 0x8, R84 ;  /* 0x00000008d4d07825 */ /* 0x041fe200078e0254 */
[----:B------:R0:W-:Y:S04]  /*10ce10*/  STG.E.64 desc[UR10][R10.64], R128 ;  /* 0x000000800a007986 */ /* 0x0001e8000c101b0a */
[----:B------:R-:W5:Y:S01]  /*10ce20*/  LDC R239, c[0x0][0x440] ;  /* 0x00011000ffef7b82 */ /* 0x000f620000000800 */
[----:B------:R-:W-:-:S07]  /*10ce30*/  IMAD.WIDE R76, R212, 0x8, R208 ;  /* 0x00000008d44c7825 */ /* 0x000fce00078e02d0 */
[----:B----4-:R-:W4:Y:S01]  /*10ce40*/  LDC R237, c[0x0][0x440] ;  /* 0x00011000ffed7b82 */ /* 0x010f220000000800 */
[C---:B0-----:R-:W-:Y:S01]  /*10ce50*/  IMAD.WIDE R128, R212.reuse, 0x8, R76 ;  /* 0x00000008d4807825 */ /* 0x041fe200078e024c */
[----:B------:R-:W-:Y:S03]  /*10ce60*/  STG.E.64 desc[UR10][R16.64], R130 ;  /* 0x0000008210007986 */ /* 0x000fe6000c101b0a */
[C---:B------:R-:W-:Y:S01]  /*10ce70*/  IMAD.WIDE R10, R212.reuse, 0x8, R128 ;  /* 0x00000008d40a7825 */ /* 0x040fe200078e0280 */
[----:B------:R0:W-:Y:S04]  /*10ce80*/  STG.E.64 desc[UR10][R116.64], R148 ;  /* 0x0000009474007986 */ /* 0x0001e8000c101b0a */
[----:B------:R-:W-:Y:S01]  /*10ce90*/  STG.E.64 desc[UR10][R8.64], R150 ;  /* 0x0000009608007986 */ /* 0x000fe2000c101b0a */
[----:B0-----:R-:W-:-:S03]  /*10cea0*/  IMAD.WIDE R116, R212, 0x8, R10 ;  /* 0x00000008d4747825 */ /* 0x001fc600078e020a */
[----:B------:R0:W-:Y:S01]  /*10ceb0*/  STG.E.64 desc[UR10][R108.64], R60 ;  /* 0x0000003c6c007986 */ /* 0x0001e2000c101b0a */
[----:B------:R-:W-:-:S04]  /*10cec0*/  IMAD.WIDE R148, R212, 0x8, R116 ;  /* 0x00000008d4947825 */ /* 0x000fc800078e0274 */
[C---:B0-----:R-:W-:Y:S01]  /*10ced0*/  IMAD.WIDE R108, R212.reuse, 0x8, R148 ;  /* 0x00000008d46c7825 */ /* 0x041fe200078e0294 */
[----:B------:R-:W-:Y:S03]  /*10cee0*/  STG.E.64 desc[UR10][R110.64], R62 ;  /* 0x0000003e6e007986 */ /* 0x000fe6000c101b0a */
[C---:B------:R-:W-:Y:S01]  /*10cef0*/  IMAD.WIDE R60, R212.reuse, 0x8, R108 ;  /* 0x00000008d43c7825 */ /* 0x040fe200078e026c */
[----:B------:R0:W-:Y:S04]  /*10cf00*/  STG.E.64 desc[UR10][R214.64], R24 ;  /* 0x00000018d6007986 */ /* 0x0001e8000c101b0a */
[----:B------:R1:W-:Y:S01]  /*10cf10*/  STG.E.64 desc[UR10][R100.64], R26 ;  /* 0x0000001a64007986 */ /* 0x0003e2000c101b0a */
[----:B0-----:R-:W-:-:S03]  /*10cf20*/  IMAD.WIDE R214, R212, 0x8, R60 ;  /* 0x00000008d4d67825 */ /* 0x001fc600078e023c */
[----:B------:R0:W-:Y:S01]  /*10cf30*/  STG.E.64 desc[UR10][R220.64], R140 ;  /* 0x0000008cdc007986 */ /* 0x0001e2000c101b0a */
[----:B-1----:R-:W-:-:S04]  /*10cf40*/  IMAD.WIDE R26, R212, 0x8, R214 ;  /* 0x00000008d41a7825 */ /* 0x002fc800078e02d6 */
[C---:B0-----:R-:W-:Y:S01]  /*10cf50*/  IMAD.WIDE R220, R212.reuse, 0x8, R26 ;  /* 0x00000008d4dc7825 */ /* 0x041fe200078e021a */
[----:B------:R-:W-:Y:S03]  /*10cf60*/  STG.E.64 desc[UR10][R92.64], R142 ;  /* 0x0000008e5c007986 */ /* 0x000fe6000c101b0a */
[C---:B------:R-:W-:Y:S01]  /*10cf70*/  IMAD.WIDE R140, R212.reuse, 0x8, R220 ;  /* 0x00000008d48c7825 */ /* 0x040fe200078e02dc */
[----:B------:R0:W-:Y:S04]  /*10cf80*/  STG.E.64 desc[UR10][R224.64], R160 ;  /* 0x000000a0e0007986 */ /* 0x0001e8000c101b0a */
[----:B------:R1:W-:Y:S04]  /*10cf90*/  STG.E.64 desc[UR10][R84.64], R162 ;  /* 0x000000a254007986 */ /* 0x0003e8000c101b0a */
[----:B------:R3:W-:Y:S01]  /*10cfa0*/  STG.E.64 desc[UR10][R208.64], R28 ;  /* 0x0000001cd0007986 */ /* 0x0007e2000c101b0a */
[----:B0-----:R-:W-:-:S03]  /*10cfb0*/  IMAD.WIDE R160, R212, 0x8, R140 ;  /* 0x00000008d4a07825 */ /* 0x001fc600078e028c */
[----:B------:R0:W-:Y:S01]  /*10cfc0*/  STG.E.64 desc[UR10][R76.64], R30 ;  /* 0x0000001e4c007986 */ /* 0x0001e2000c101b0a */
[----:B------:R-:W2:Y:S03]  /*10cfd0*/  LDC R225, c[0x0][0x440] ;  /* 0x00011000ffe17b82 */ /* 0x000ea60000000800 */
[----:B------:R-:W-:Y:S01]  /*10cfe0*/  STG.E.64 desc[UR10][R128.64], R12 ;  /* 0x0000000c80007986 */ /* 0x000fe2000c101b0a */
[----:B-1----:R-:W-:-:S03]  /*10cff0*/  IMAD.WIDE R162, R212, 0x8, R160 ;  /* 0x00000008d4a27825 */ /* 0x002fc600078e02a0 */
[----:B------:R-:W-:Y:S01]  /*10d000*/  STG.E.64 desc[UR10][R10.64], R14 ;  /* 0x0000000e0a007986 */ /* 0x000fe2000c101b0a */
[----:B------:R-:W-:Y:S01]  /*10d010*/  IMAD.WIDE R204, R213, 0x8, R202 ;  /* 0x00000008d5cc7825 */ /* 0x000fe200078e02ca */
[----:B---3--:R-:W1:Y:S02]  /*10d020*/  LDC R209, c[0x0][0x440] ;  /* 0x00011000ffd17b82 */ /* 0x008e640000000800 */
[----:B------:R3:W-:Y:S04]  /*10d030*/  STG.E.64 desc[UR10][R116.64], R52 ;  /* 0x0000003474007986 */ /* 0x0007e8000c101b0a */
[----:B------:R5:W-:Y:S01]  /*10d040*/  STG.E.64 desc[UR10][R148.64], R54 ;  /* 0x0000003694007986 */ /* 0x000be2000c101b0a */
[C---:B0-----:R-:W-:Y:S01]  /*10d050*/  IMAD.WIDE R76, R212.reuse, 0x8, R162 ;  /* 0x00000008d44c7825 */ /* 0x041fe200078e02a2 */
[----:B------:R-:W0:Y:S02]  /*10d060*/  LDC R213, c[0x0][0x440] ;  /* 0x00011000ffd57b82 */ /* 0x000e240000000800 */
[----:B------:R-:W-:Y:S04]  /*10d070*/  STG.E.64 desc[UR10][R108.64], R164 ;  /* 0x000000a46c007986 */ /* 0x000fe8000c101b0a */
[----:B------:R4:W-:Y:S01]  /*10d080*/  STG.E.64 desc[UR10][R60.64], R166 ;  /* 0x000000a63c007986 */ /* 0x0009e2000c101b0a */
[----:B------:R-:W-:Y:S01]  /*10d090*/  IMAD.WIDE R206, R241, 0x8, R204 ;  /* 0x00000008f1ce7825 */ /* 0x000fe200078e02cc */
[----:B---3--:R-:W3:Y:S02]  /*10d0a0*/  LDC R117, c[0x0][0x440] ;  /* 0x00011000ff757b82 */ /* 0x008ee40000000800 */
[----:B------:R-:W-:Y:S04]  /*10d0b0*/  STG.E.64 desc[UR10][R214.64], R156 ;  /* 0x0000009cd6007986 */ /* 0x000fe8000c101b0a */
[----:B------:R-:W-:Y:S01]  /*10d0c0*/  STG.E.64 desc[UR10][R26.64], R158 ;  /* 0x0000009e1a007986 */ /* 0x000fe2000c101b0a */
[----:B------:R-:W-:Y:S01]  /*10d0d0*/  IMAD.WIDE R128, R212, 0x8, R76 ;  /* 0x00000008d4807825 */ /* 0x000fe200078e024c */
[----:B------:R-:W1:Y:S02]  /*10d0e0*/  LDC R241, c[0x0][0x440] ;  /* 0x00011000fff17b82 */ /* 0x000e640000000800 */
[----:B------:R-:W-:Y:S04]  /*10d0f0*/  STG.E.64 desc[UR10][R220.64], R152 ;  /* 0x00000098dc007986 */ /* 0x000fe8000c101b0a */
[----:B------:R-:W-:Y:S02]  /*10d100*/  STG.E.64 desc[UR10][R140.64], R154 ;  /* 0x0000009a8c007986 */ /* 0x000fe4000c101b0a */
[----:B-----5:R-:W5:Y:S02]  /*10d110*/  LDC R55, c[0x0][0x440] ;  /* 0x00011000ff377b82 */ /* 0x020f640000000800 */
[----:B------:R-:W-:Y:S04]  /*10d120*/  STG.E.64 desc[UR10][R160.64], R144 ;  /* 0x00000090a0007986 */ /* 0x000fe8000c101b0a */
[----:B------:R-:W-:Y:S02]  /*10d130*/  STG.E.64 desc[UR10][R162.64], R146 ;  /* 0x00000092a2007986 */ /* 0x000fe4000c101b0a */
[----:B----4-:R-:W4:Y:S02]  /*10d140*/  LDC R61, c[0x0][0x440] ;  /* 0x00011000ff3d7b82 */ /* 0x010f240000000800 */
[----:B------:R0:W-:Y:S04]  /*10d150*/  STG.E.64 desc[UR10][R76.64], R136 ;  /* 0x000000884c007986 */ /* 0x0001e8000c101b0a */
[----:B------:R-:W3:Y:S02]  /*10d160*/  LDL.LU R108, [R1+0xa8d0] ;  /* 0x00a8d000016c7983 */ /* 0x000ee40000300800 */
[----:B------:R-:W4:Y:S02]  /*10d170*/  LDC R109, c[0x0][0x440] ;  /* 0x00011000ff6d7b82 */ /* 0x000f240000000800 */
[----:B0-----:R-:W3:Y:S01]  /*10d180*/  LDL.LU R76, [R1+0xa87c] ;  /* 0x00a87c00014c7983 */ /* 0x001ee20000300800 */
[----:B------:R-:W-:-:S05]  /*10d190*/  IMAD.WIDE R102, R235, 0x8, R206 ;  /* 0x00000008eb667825 */ /* 0x000fca00078e02ce */
[----:B------:R-:W0:Y:S01]  /*10d1a0*/  LDC R77, c[0x0][0x440] ;  /* 0x00011000ff4d7b82 */ /* 0x000e220000000800 */
[----:B------:R-:W-:-:S07]  /*10d1b0*/  IMAD.WIDE R218, R243, 0x8, R102 ;  /* 0x00000008f3da7825 */ /* 0x000fce00078e0266 */
[----:B------:R-:W2:Y:S01]  /*10d1c0*/  LDC R235, c[0x0][0x440] ;  /* 0x00011000ffeb7b82 */ /* 0x000ea20000000800 */
[----:B------:R-:W-:-:S07]  /*10d1d0*/  IMAD.WIDE R94, R239, 0x8, R218 ;  /* 0x00000008ef5e7825 */ /* 0x000fce00078e02da */
[----:B------:R-:W5:Y:S01]  /*10d1e0*/  LDC R243, c[0x0][0x440] ;  /* 0x00011000fff37b82 */ /* 0x000f620000000800 */
[----:B------:R-:W-:-:S07]  /*10d1f0*/  IMAD.WIDE R222, R213, 0x8, R94 ;  /* 0x00000008d5de7825 */ /* 0x000fce00078e025e */
[----:B------:R-:W4:Y:S01]  /*10d200*/  LDC R239, c[0x0][0x440] ;  /* 0x00011000ffef7b82 */ /* 0x000f220000000800 */
[----:B-1----:R-:W-:-:S07]  /*10d210*/  IMAD.WIDE R86, R241, 0x8, R222 ;  /* 0x00000008f1567825 */ /* 0x002fce00078e02de */
[----:B------:R-:W1:Y:S01]  /*10d220*/  LDC R213, c[0x0][0x440] ;  /* 0x00011000ffd57b82 */ /* 0x000e620000000800 */
[----:B--2---:R-:W-:-:S07]  /*10d230*/  IMAD.WIDE R226, R235, 0x8, R86 ;  /* 0x00000008ebe27825 */ /* 0x004fce00078e0256 */
[----:B------:R-:W2:Y:S01]  /*10d240*/  LDC R235, c[0x0][0x440] ;  /* 0x00011000ffeb7b82 */ /* 0x000ea20000000800 */
[----:B-----5:R-:W-:-:S04]  /*10d250*/  IMAD.WIDE R78, R243, 0x8, R226 ;  /* 0x00000008f34e7825 */ /* 0x020fc800078e02e2 */
[----:B----4-:R-:W-:-:S03]  /*10d260*/  IMAD.WIDE R228, R239, 0x8, R78 ;  /* 0x00000008efe47825 */ /* 0x010fc600078e024e */
[----:B------:R-:W4:Y:S01]  /*10d270*/  LDC R239, c[0x0][0x440] ;  /* 0x00011000ffef7b82 */ /* 0x000f220000000800 */
[----:B-1----:R-:W-:-:S07]  /*10d280*/  IMAD.WIDE R16, R213, 0x8, R228 ;  /* 0x00000008d5107825 */ /* 0x002fce00078e02e4 */
[----:B------:R-:W1:Y:S01]  /*10d290*/  LDC R213, c[0x0][0x440] ;  /* 0x00011000ffd57b82 */ /* 0x000e620000000800 */
[----:B------:R-:W-:-:S07]  /*10d2a0*/  IMAD.WIDE R130, R233, 0x8, R16 ;  /* 0x00000008e9827825 */ /* 0x000fce00078e0210 */
[----:B------:R-:W5:Y:S01]  /*10d2b0*/  LDC R233, c[0x0][0x440] ;  /* 0x00011000ffe97b82 */ /* 0x000f620000000800 */
[----:B--2---:R-:W-:-:S07]  /*10d2c0*/  IMAD.WIDE R8, R235, 0x8, R130 ;  /* 0x00000008eb087825 */ /* 0x004fce00078e0282 */
[----:B------:R-:W2:Y:S01]  /*10d2d0*/  LDC R235, c[0x0][0x440] ;  /* 0x00011000ffeb7b82 */ /* 0x000ea20000000800 */
[----:B------:R-:W-:-:S04]  /*10d2e0*/  IMAD.WIDE R150, R237, 0x8, R8 ;  /* 0x00000008ed967825 */ /* 0x000fc800078e0208 */
[----:B----4-:R-:W-:-:S03]  /*10d2f0*/  IMAD.WIDE R62, R239, 0x8, R150 ;  /* 0x00000008ef3e7825 */ /* 0x010fc600078e0296 */
[----:B------:R-:W4:Y:S01]  /*10d300*/  LDC R237, c[0x0][0x440] ;  /* 0x00011000ffed7b82 */ /* 0x000f220000000800 */
[----:B-1----:R-:W-:-:S07]  /*10d310*/  IMAD.WIDE R110, R213, 0x8, R62 ;  /* 0x00000008d56e7825 */ /* 0x002fce00078e023e */
[----:B------:R-:W1:Y:S01]  /*10d320*/  LDC R239, c[0x0][0x440] ;  /* 0x00011000ffef7b82 */ /* 0x000e620000000800 */
[----:B-----5:R-:W-:-:S07]  /*10d330*/  IMAD.WIDE R24, R233, 0x8, R110 ;  /* 0x00000008e9187825 */ /* 0x020fce00078e026e */
[----:B------:R-:W5:Y:S01]  /*10d340*/  LDC R213, c[0x0][0x440] ;  /* 0x00011000ffd57b82 */ /* 0x000f620000000800 */
[----:B--2---:R-:W-:-:S07]  /*10d350*/  IMAD.WIDE R100, R235, 0x8, R24 ;  /* 0x00000008eb647825 */ /* 0x004fce00078e0218 */
[----:B------:R-:W2:Y:S01]  /*10d360*/  LDC R233, c[0x0][0x440] ;  /* 0x00011000ffe97b82 */ /* 0x000ea20000000800 */
[----:B----4-:R-:W-:-:S07]  /*10d370*/  IMAD.WIDE R92, R237, 0x8, R100 ;  /* 0x00000008ed5c7825 */ /* 0x010fce00078e0264 */
[----:B------:R-:W4:Y:S01]  /*10d380*/  LDC R235, c[0x0][0x440] ;  /* 0x00011000ffeb7b82 */ /* 0x000f220000000800 */
[----:B-1----:R-:W-:-:S07]  /*10d390*/  IMAD.WIDE R142, R239, 0x8, R92 ;  /* 0x00000008ef8e7825 */ /* 0x002fce00078e025c */
[----:B------:R-:W1:Y:S01]  /*10d3a0*/  LDC R237, c[0x0][0x440] ;  /* 0x00011000ffed7b82 */ /* 0x000e620000000800 */
[----:B-----5:R-:W-:-:S07]  /*10d3b0*/  IMAD.WIDE R84, R213, 0x8, R142 ;  /* 0x00000008d5547825 */ /* 0x020fce00078e028e */
[----:B------:R-:W5:Y:S01]  /*10d3c0*/  LDC R239, c[0x0][0x440] ;  /* 0x00011000ffef7b82 */ /* 0x000f620000000800 */
[----:B--2---:R-:W-:-:S04]  /*10d3d0*/  IMAD.WIDE R28, R233, 0x8, R84 ;  /* 0x00000008e91c7825 */ /* 0x004fc800078e0254 */
[----:B----4-:R-:W-:-:S03]  /*10d3e0*/  IMAD.WIDE R30, R235, 0x8, R28 ;  /* 0x00000008eb1e7825 */ /* 0x010fc600078e021c */
[----:B------:R-:W2:Y:S01]  /*10d3f0*/  LDC R233, c[0x0][0x440] ;  /* 0x00011000ffe97b82 */ /* 0x000ea20000000800 */
[----:B-1----:R-:W-:-:S04]  /*10d400*/  IMAD.WIDE R10, R237, 0x8, R30 ;  /* 0x00000008ed0a7825 */ /* 0x002fc800078e021e */
[----:B------:R-:W-:-:S04]  /*10d410*/  IMAD.WIDE R12, R225, 0x8, R10 ;  /* 0x00000008e10c7825 */ /* 0x000fc800078e020a */
[----:B-----5:R-:W-:-:S04]  /*10d420*/  IMAD.WIDE R14, R239, 0x8, R12 ;  /* 0x00000008ef0e7825 */ /* 0x020fc800078e020c */
[----:B------:R-:W-:-:S04]  /*10d430*/  IMAD.WIDE R52, R212, 0x8, R128 ;  /* 0x00000008d4347825 */ /* 0x000fc800078e0280 */
[----:B------:R-:W-:Y:S01]  /*10d440*/  IMAD.WIDE R26, R209, 0x8, R14 ;  /* 0x00000008d11a7825 */ /* 0x000fe200078e020e */
[----:B------:R-:W-:Y:S03]  /*10d450*/  STG.E.64 desc[UR10][R128.64], R138 ;  /* 0x0000008a80007986 */ /* 0x000fe6000c101b0a */
[----:B------:R-:W-:Y:S01]  /*10d460*/  IMAD.WIDE R212, R212, 0x8, R52 ;  /* 0x00000008d4d47825 */ /* 0x000fe200078e0234 */
[----:B------:R2:W-:Y:S04]  /*10d470*/  STG.E.64 desc[UR10][R52.64], R132 ;  /* 0x0000008434007986 */ /* 0x0005e8000c101b0a */
[----:B------:R-:W-:Y:S04]  /*10d480*/  STG.E.64 desc[UR10][R212.64], R134 ;  /* 0x00000086d4007986 */ /* 0x000fe8000c101b0a */
[----:B------:R-:W-:Y:S01]  /*10d490*/  STG.E.64 desc[UR10][R248.64], R124 ;  /* 0x0000007cf8007986 */ /* 0x000fe2000c101b0a */
[----:B--2---:R-:W-:-:S03]  /*10d4a0*/  IMAD.WIDE R52, R233, 0x8, R26 ;  /* 0x00000008e9347825 */ /* 0x004fc600078e021a */
[----:B------:R-:W-:Y:S04]  /*10d4b0*/  STG.E.64 desc[UR10][R216.64], R126 ;  /* 0x0000007ed8007986 */ /* 0x000fe8000c101b0a */
[----:B------:R-:W-:Y:S01]  /*10d4c0*/  STG.E.64 desc[UR10][R210.64], R120 ;  /* 0x00000078d2007986 */ /* 0x000fe2000c101b0a */
[----:B------:R-:W-:-:S03]  /*10d4d0*/  IMAD.WIDE R54, R55, 0x8, R52 ;  /* 0x0000000837367825 */ /* 0x000fc600078e0234 */
[----:B------:R1:W-:Y:S04]  /*10d4e0*/  STG.E.64 desc[UR10][R2.64], R122 ;  /* 0x0000007a02007986 */ /* 0x0003e8000c101b0a */
[----:B------:R2:W-:Y:S04]  /*10d4f0*/  STG.E.64 desc[UR10][R6.64], R112 ;  /* 0x0000007006007986 */ /* 0x0005e8000c101b0a */
[----:B------:R-:W-:Y:S04]  /*10d500*/  STG.E.64 desc[UR10][R200.64], R114 ;  /* 0x00000072c8007986 */ /* 0x000fe8000c101b0a */
[----:B------:R4:W-:Y:S01]  /*10d510*/  STG.E.64 desc[UR10][R18.64], R104 ;  /* 0x0000006812007986 */ /* 0x0009e2000c101b0a */
[----:B-1----:R-:W1:Y:S03]  /*10d520*/  LDC.64 R2, c[0x0][0x3a0] ;  /* 0x0000e800ff027b82 */ /* 0x002e660000000a00 */
[----:B------:R-:W-:Y:S05]  /*10d530*/  STG.E.64 desc[UR10][R118.64], R106 ;  /* 0x0000006a76007986 */ /* 0x000fea000c101b0a */
[----:B--2---:R-:W2:Y:S01]  /*10d540*/  LDC R7, c[0x0][0x440] ;  /* 0x00011000ff077b82 */ /* 0x004ea20000000800 */
[----:B----4-:R-:W-:Y:S01]  /*10d550*/  IMAD.WIDE R18, R61, 0x8, R54 ;  /* 0x000000083d127825 */ /* 0x010fe200078e0236 */
[----:B------:R4:W-:Y:S04]  /*10d560*/  STG.E.64 desc[UR10][R202.64], R96 ;  /* 0x00000060ca007986 */ /* 0x0009e8000c101b0a */
[----:B------:R-:W-:Y:S01]  /*10d570*/  STG.E.64 desc[UR10][R204.64], R98 ;  /* 0x00000062cc007986 */ /* 0x000fe2000c101b0a */
[----:B------:R-:W-:-:S03]  /*10d580*/  IMAD.WIDE R60, R109, 0x8, R18 ;  /* 0x000000086d3c7825 */ /* 0x000fc600078e0212 */
[----:B------:R-:W-:Y:S04]  /*10d590*/  STG.E.64 desc[UR10][R206.64], R88 ;  /* 0x00000058ce007986 */ /* 0x000fe8000c101b0a */
[----:B------:R-:W-:Y:S01]  /*10d5a0*/  STG.E.64 desc[UR10][R102.64], R90 ;  /* 0x0000005a66007986 */ /* 0x000fe2000c101b0a */
[----:B----4-:R-:W4:Y:S03]  /*10d5b0*/  LDC R97, c[0x0][0x440] ;  /* 0x00011000ff617b82 */ /* 0x010f260000000800 */
[----:B------:R5:W-:Y:S04]  /*10d5c0*/  STG.E.64 desc[UR10][R218.64], R80 ;  /* 0x00000050da007986 */ /* 0x000be8000c101b0a */
[----:B------:R-:W-:Y:S04]  /*10d5d0*/  STG.E.64 desc[UR10][R94.64], R82 ;  /* 0x000000525e007986 */ /* 0x000fe8000c101b0a */
[----:B------:R0:W-:Y:S04]  /*10d5e0*/  STG.E.64 desc[UR10][R222.64], R72 ;  /* 0x00000048de007986 */ /* 0x0001e8000c101b0a */
[----:B------:R-:W-:Y:S01]  /*10d5f0*/  STG.E.64 desc[UR10][R86.64], R74 ;  /* 0x0000004a56007986 */ /* 0x000fe2000c101b0a */
[----:B-----5:R-:W5:Y:S03]  /*10d600*/  LDC R81, c[0x0][0x440] ;  /* 0x00011000ff517b82 */ /* 0x020f660000000800 */
[----:B------:R3:W-:Y:S01]  /*10d610*/  STG.E.64 desc[UR10][R226.64], R68 ;  /* 0x00000044e2007986 */ /* 0x0007e2000c101b0a */
[----:B0-----:R-:W-:-:S03]  /*10d620*/  IMAD.WIDE R72, R77, 0x8, R60 ;  /* 0x000000084d487825 */ /* 0x001fc600078e023c */
[----:B------:R0:W-:Y:S04]  /*10d630*/  STG.E.64 desc[UR10][R78.64], R70 ;  /* 0x000000464e007986 */ /* 0x0001e8000c101b0a */
[----:B------:R1:W-:Y:S01]  /*10d640*/  STG.E.64 desc[UR10][R228.64], R64 ;  /* 0x00000040e4007986 */ /* 0x0003e2000c101b0a */
[----:B---3--:R-:W3:Y:S03]  /*10d650*/  LDC R69, c[0x0][0x440] ;  /* 0x00011000ff457b82 */ /* 0x008ee60000000800 */
[----:B------:R2:W-:Y:S04]  /*10d660*/  STG.E.64 desc[UR10][R16.64], R66 ;  /* 0x0000004210007986 */ /* 0x0005e8000c101b0a */
[----:B------:R4:W-:Y:S01]  /*10d670*/  STG.E.64 desc[UR10][R130.64], R56 ;  /* 0x0000003882007986 */ /* 0x0009e2000c101b0a */
[----:B0-----:R-:W0:Y:S01]  /*10d680*/  LDC R71, c[0x0][0x440] ;  /* 0x00011000ff477b82 */ /* 0x001e220000000800 */
[----:B-1----:R-:W-:-:S02]  /*10d690*/  IMAD.WIDE R64, R117, 0x8, R72 ;  /* 0x0000000875407825 */ /* 0x002fc400078e0248 */
[----:B------:R1:W-:Y:S05]  /*10d6a0*/  STG.E.64 desc[UR10][R8.64], R58 ;  /* 0x0000003a08007986 */ /* 0x0003ea000c101b0a */
[----:B--2---:R-:W2:Y:S01]  /*10d6b0*/  LDC R17, c[0x0][0x440] ;  /* 0x00011000ff117b82 */ /* 0x004ea20000000800 */
[----:B----4-:R-:W-:Y:S01]  /*10d6c0*/  IMAD.WIDE R56, R7, 0x8, R64 ;  /* 0x0000000807387825 */ /* 0x010fe200078e0240 */
[----:B------:R4:W-:Y:S06]  /*10d6d0*/  STG.E.64 desc[UR10][R150.64], R48 ;  /* 0x0000003096007986 */ /* 0x0009ec000c101b0a */
[----:B------:R-:W2:Y:S01]  /*10d6e0*/  LDC R67, c[0x0][0x440] ;  /* 0x00011000ff437b82 */ /* 0x000ea20000000800 */
[----:B------:R-:W-:Y:S04]  /*10d6f0*/  STG.E.64 desc[UR10][R62.64], R50 ;  /* 0x000000323e007986 */ /* 0x000fe8000c101b0a */
[----:B------:R5:W-:Y:S01]  /*10d700*/  STG.E.64 desc[UR10][R110.64], R44 ;  /* 0x0000002c6e007986 */ /* 0x000be2000c101b0a */
[----:B------:R-:W-:-:S02]  /*10d710*/  IMAD.WIDE R2, R0, 0x4, R2 ;  /* 0x0000000400027825 */ /* 0x000fc400078e0202 */
[----:B-1----:R-:W1:Y:S01]  /*10d720*/  LDC R59, c[0x0][0x440] ;  /* 0x00011000ff3b7b82 */ /* 0x002e620000000800 */
[----:B------:R3:W-:Y:S07]  /*10d730*/  STG.E.64 desc[UR10][R24.64], R46 ;  /* 0x0000002e18007986 */ /* 0x0007ee000c101b0a */
[----:B----4-:R-:W4:Y:S01]  /*10d740*/  LDC R49, c[0x0][0x440] ;  /* 0x00011000ff317b82 */ /* 0x010f220000000800 */
[----:B-----5:R-:W-:Y:S01]  /*10d750*/  IMAD.WIDE R44, R97, 0x8, R56 ;  /* 0x00000008612c7825 */ /* 0x020fe200078e0238 */
[----:B------:R5:W-:Y:S06]  /*10d760*/  STG.E.64 desc[UR10][R100.64], R40 ;  /* 0x0000002864007986 */ /* 0x000bec000c101b0a */
[----:B------:R-:W1:Y:S01]  /*10d770*/  LDC R51, c[0x0][0x440] ;  /* 0x00011000ff337b82 */ /* 0x000e620000000800 */
[----:B------:R0:W-:Y:S04]  /*10d780*/  STG.E.64 desc[UR10][R92.64], R42 ;  /* 0x0000002a5c007986 */ /* 0x0001e8000c101b0a */
[----:B------:R2:W-:Y:S03]  /*10d790*/  STG.E.64 desc[UR10][R142.64], R36 ;  /* 0x000000248e007986 */ /* 0x0005e6000c101b0a */
[----:B---3--:R-:W3:Y:S01]  /*10d7a0*/  LDC R47, c[0x0][0x440] ;  /* 0x00011000ff2f7b82 */ /* 0x008ee20000000800 */
[----:B-----5:R-:W-:Y:S01]  /*10d7b0*/  IMAD.WIDE R40, R81, 0x8, R44 ;  /* 0x0000000851287825 */ /* 0x020fe200078e022c */
[----:B------:R-:W-:Y:S04]  /*10d7c0*/  STG.E.64 desc[UR10][R84.64], R38 ;  /* 0x0000002654007986 */ /* 0x000fe8000c101b0a */
[----:B------:R5:W-:Y:S02]  /*10d7d0*/  STG.E.64 desc[UR10][R28.64], R32 ;  /* 0x000000201c007986 */ /* 0x000be4000c101b0a */
[----:B0-----:R-:W0:Y:S01]  /*10d7e0*/  LDC R43, c[0x0][0x440] ;  /* 0x00011000ff2b7b82 */ /* 0x001e220000000800 */
[----:B------:R-:W-:Y:S01]  /*10d7f0*/  IMAD.WIDE R6, R71, 0x4, R2 ;  /* 0x0000000447067825 */ /* 0x000fe200078e0202 */
[----:B------:R4:W-:Y:S06]  /*10d800*/  STG.E.64 desc[UR10][R30.64], R34 ;  /* 0x000000221e007986 */ /* 0x0009ec000c101b0a */
[----:B--2---:R-:W2:Y:S01]  /*10d810*/  LDC R37, c[0x0][0x440] ;  /* 0x00011000ff257b82 */ /* 0x004ea20000000800 */
[----:B-----5:R-:W-:-:S07]  /*10d820*/  IMAD.WIDE R28, R69, 0x8, R40 ;  /* 0x00000008451c7825 */ /* 0x020fce00078e0228 */
[----:B------:R-:W5:Y:S01]  /*10d830*/  LDC R39, c[0x0][0x440] ;  /* 0x00011000ff277b82 */ /* 0x000f620000000800 */
[----:B------:R-:W-:-:S04]  /*10d840*/  IMAD.WIDE R8, R67, 0x4, R6 ;  /* 0x0000000443087825 */ /* 0x000fc800078e0206 */
[----:B----4-:R-:W-:-:S03]  /*10d850*/  IMAD.WIDE R30, R17, 0x8, R28 ;  /* 0x00000008111e7825 */ /* 0x010fc600078e021c */
[----:B------:R-:W4:Y:S01]  /*10d860*/  LDC R63, c[0x0][0x440] ;  /* 0x00011000ff3f7b82 */ /* 0x000f220000000800 */
[----:B------:R1:W-:Y:S01]  /*10d870*/  STG.E.64 desc[UR10][R10.64], R168 ;  /* 0x000000a80a007986 */ /* 0x0003e2000c101b0a */
[----:B------:R-:W-:-:S06]  /*10d880*/  IMAD.WIDE R32, R49, 0x8, R30 ;  /* 0x0000000831207825 */ /* 0x000fcc00078e021e */
[----:B------:R-:W4:Y:S01]  /*10d890*/  LDC.64 R24, c[0x0][0x398] ;  /* 0x0000e600ff187b82 */ /* 0x000f220000000a00 */
[----:B------:R0:W-:Y:S01]  /*10d8a0*/  STG.E.64 desc[UR10][R12.64], R170 ;  /* 0x000000aa0c007986 */ /* 0x0001e2000c101b0a */
[----:B---3--:R-:W-:-:S04]  /*10d8b0*/  IMAD.WIDE R34, R47, 0x8, R32 ;  /* 0x000000082f227825 */ /* 0x008fc800078e0220 */
[----:B-1----:R-:W-:Y:S02]  /*10d8c0*/  IMAD.WIDE R10, R51, 0x4, R8 ;  /* 0x00000004330a7825 */ /* 0x002fe400078e0208 */
[----:B------:R-:W1:Y:S01]  /*10d8d0*/  LDC R67, c[0x0][0x440] ;  /* 0x00011000ff437b82 */ /* 0x000e620000000800 */
[----:B------:R3:W-:Y:S07]  /*10d8e0*/  STG.E.64 desc[UR10][R14.64], R176 ;  /* 0x000000b00e007986 */ /* 0x0007ee000c101b0a */
[----:B------:R-:W1:Y:S01]  /*10d8f0*/  LDC R69, c[0x0][0x440] ;  /* 0x00011000ff457b82 */ /* 0x000e620000000800 */
[----:B------:R-:W-:Y:S01]  /*10d900*/  STG.E.64 desc[UR10][R26.64], R178 ;  /* 0x000000b21a007986 */ /* 0x000fe2000c101b0a */
[----:B0-----:R-:W-:-:S03]  /*10d910*/  IMAD.WIDE R12, R59, 0x4, R10 ;  /* 0x000000043b0c7825 */ /* 0x001fc600078e020a */
[----:B------:R-:W-:Y:S01]  /*10d920*/  STG.E.64 desc[UR10][R52.64], R180 ;  /* 0x000000b434007986 */ /* 0x000fe2000c101b0a */
[----:B--2---:R-:W-:-:S03]  /*10d930*/  IMAD.WIDE R36, R37, 0x8, R34 ;  /* 0x0000000825247825 */ /* 0x004fc600078e0222 */
[----:B------:R-:W-:Y:S01]  /*10d940*/  STG.E.64 desc[UR10][R54.64], R182 ;  /* 0x000000b636007986 */ /* 0x000fe2000c101b0a */
[----:B---3--:R-:W-:-:S03]  /*10d950*/  IMAD.WIDE R14, R43, 0x4, R12 ;  /* 0x000000042b0e7825 */ /* 0x008fc600078e020c */
[----:B------:R1:W-:Y:S04]  /*10d960*/  STG.E.64 desc[UR10][R18.64], R188 ;  /* 0x000000bc12007986 */ /* 0x0003e8000c101b0a */
[----:B------:R-:W-:Y:S04]  /*10d970*/  STG.E.64 desc[UR10][R60.64], R190 ;  /* 0x000000be3c007986 */ /* 0x000fe8000c101b0a */
[----:B------:R-:W-:Y:S04]  /*10d980*/  STG.E.64 desc[UR10][R72.64], R184 ;  /* 0x000000b848007986 */ /* 0x000fe8000c101b0a */
[----:B------:R-:W-:Y:S01]  /*10d990*/  STG.E.64 desc[UR10][R64.64], R186 ;  /* 0x000000ba40007986 */ /* 0x000fe2000c101b0a */
[----:B-----5:R-:W-:-:S03]  /*10d9a0*/  IMAD.WIDE R38, R39, 0x8, R36 ;  /* 0x0000000827267825 */ /* 0x020fc600078e0224 */
[----:B------:R-:W-:Y:S04]  /*10d9b0*/  STG.E.64 desc[UR10][R56.64], R192 ;  /* 0x000000c038007986 */ /* 0x000fe8000c101b0a */
[----:B------:R-:W-:Y:S01]  /*10d9c0*/  STG.E.64 desc[UR10][R44.64], R194 ;  /* 0x000000c22c007986 */ /* 0x000fe2000c101b0a */
[----:B----4-:R-:W-:-:S03]  /*10d9d0*/  IMAD.WIDE R16, R63, 0x4, R14 ;  /* 0x000000043f107825 */ /* 0x010fc600078e020e */
[----:B------:R-:W-:Y:S04]  /*10d9e0*/  STG.E.64 desc[UR10][R40.64], R196 ;  /* 0x000000c428007986 */ /* 0x000fe8000c101b0a */
[----:B------:R-:W-:Y:S01]  /*10d9f0*/  STG.E.64 desc[UR10][R28.64], R198 ;  /* 0x000000c61c007986 */ /* 0x000fe2000c101b0a */
[----:B------:R-:W-:-:S03]  /*10da00*/  IMAD.WIDE R24, R0, 0x8, R24 ;  /* 0x0000000800187825 */ /* 0x000fc600078e0218 */
[----:B------:R-:W-:Y:S04]  /*10da10*/  STG.E.64 desc[UR10][R30.64], R172 ;  /* 0x000000ac1e007986 */ /* 0x000fe8000c101b0a */
[----:B------:R-:W-:Y:S04]  /*10da20*/  STG.E.64 desc[UR10][R32.64], R174 ;  /* 0x000000ae20007986 */ /* 0x000fe8000c101b0a */
[----:B------:R-:W-:Y:S04]  /*10da30*/  STG.E.64 desc[UR10][R34.64], R20 ;  /* 0x0000001422007986 */ /* 0x000fe8000c101b0a */
[----:B------:R-:W-:Y:S01]  /*10da40*/  STG.E.64 desc[UR10][R36.64], R22 ;  /* 0x0000001624007986 */ /* 0x000fe2000c101b0a */
[----:B-1----:R-:W-:-:S03]  /*10da50*/  IMAD.WIDE R18, R67, 0x4, R16 ;  /* 0x0000000443127825 */ /* 0x002fc600078e0210 */
[----:B------:R-:W-:Y:S04]  /*10da60*/  STG.E.64 desc[UR10][R38.64], R230 ;  /* 0x000000e626007986 */ /* 0x000fe8000c101b0a */
[----:B------:R-:W-:Y:S01]  /*10da70*/  STG.E desc[UR10][R2.64], R252 ;  /* 0x000000fc02007986 */ /* 0x000fe2000c10190a */
[----:B------:R-:W-:-:S03]  /*10da80*/  IMAD.WIDE R26, R69, 0x8, R24 ;  /* 0x00000008451a7825 */ /* 0x000fc600078e0218 */
[----:B------:R-:W-:Y:S04]  /*10da90*/  STG.E desc[UR10][R6.64], R242 ;  /* 0x000000f206007986 */ /* 0x000fe8000c10190a */
[----:B------:R-:W-:Y:S04]  /*10daa0*/  STG.E desc[UR10][R8.64], R246 ;  /* 0x000000f608007986 */ /* 0x000fe8000c10190a */
[----:B------:R-:W-:Y:S04]  /*10dab0*/  STG.E desc[UR10][R10.64], R242 ;  /* 0x000000f20a007986 */ /* 0x000fe8000c10190a */
[----:B------:R-:W-:Y:S04]  /*10dac0*/  STG.E desc[UR10][R12.64], R240 ;  /* 0x000000f00c007986 */ /* 0x000fe8000c10190a */
[----:B------:R-:W-:Y:S04]  /*10dad0*/  STG.E desc[UR10][R14.64], R108 ;  /* 0x0000006c0e007986 */ /* 0x000fe8000c10190a */
[----:B------:R-:W-:Y:S04]  /*10dae0*/  STG.E desc[UR10][R16.64], R76 ;  /* 0x0000004c10007986 */ /* 0x000fe8000c10190a */
[----:B------:R-:W-:Y:S04]  /*10daf0*/  STG.E desc[UR10][R18.64], RZ ;  /* 0x000000ff12007986 */ /* 0x000fe8000c10190a */
[----:B------:R-:W-:Y:S04]  /*10db00*/  STG.E.64 desc[UR10][R24.64], R244 ;  /* 0x000000f418007986 */ /* 0x000fe8000c101b0a */
[----:B------:R-:W-:Y:S01]  /*10db10*/  STG.E.64 desc[UR10][R26.64], R4 ;  /* 0x000000041a007986 */ /* 0x000fe2000c101b0a */
[----:B------:R-:W-:Y:S05]  /*10db20*/  EXIT ;  /* 0x000000000000794d */ /* 0x000fea0003800000 */
        .weak           $__internal_3_$__cuda_sm20_dblrcp_rn_slowpath_v3
        .type           $__internal_3_$__cuda_sm20_dblrcp_rn_slowpath_v3,@function
        .size           $__internal_3_$__cuda_sm20_dblrcp_rn_slowpath_v3,($__internal_4_$__cuda_sm20_div_rn_f64_full - $__internal_3_$__cuda_sm20_dblrcp_rn_slowpath_v3)
$__internal_3_$__cuda_sm20_dblrcp_rn_slowpath_v3:
[----:B------:R-:W-:Y:S01]  /*10db30*/  DSETP.GTU.AND P1, PT, |R4|, +INF , PT ;  /* 0x7ff000000400742a */ /* 0x000fe20003f2c200 */
[----:B------:R-:W-:-:S13]  /*10db40*/  BSSY.RECONVERGENT B0, `(.L_x_5520) ;  /* 0x0000023000007945 */ /* 0x000fda0003800200 */
[----:B------:R-:W-:Y:S05]  /*10db50*/  @P1 BRA `(.L_x_5521) ;  /* 0x00000000007c1947 */ /* 0x000fea0003800000 */
[----:B------:R-:W-:-:S04]  /*10db60*/  LOP3.LUT R23, R5, 0x7fffffff, RZ, 0xc0, !PT ;  /* 0x7fffffff05177812 */ /* 0x000fc800078ec0ff */
[----:B------:R-:W-:-:S04]  /*10db70*/  IADD3 R14, PT, PT, R23, -0x1, RZ ;  /* 0xffffffff170e7810 */ /* 0x000fc80007ffe0ff */
[----:B------:R-:W-:-:S13]  /*10db80*/  ISETP.GE.U32.AND P1, PT, R14, 0x7fefffff, PT ;  /* 0x7fefffff0e00780c */ /* 0x000fda0003f26070 */
[----:B------:R-:W-:Y:S01]  /*10db90*/  @P1 LOP3.LUT R15, R5, 0x7ff00000, RZ, 0x3c, !PT ;  /* 0x7ff00000050f1812 */ /* 0x000fe200078e3cff */
[----:B------:R-:W-:Y:S01]  /*10dba0*/  @P1 IMAD.MOV.U32 R14, RZ, RZ, RZ ;  /* 0x000000ffff0e1224 */ /* 0x000fe200078e00ff */
[----:B------:R-:W-:Y:S06]  /*10dbb0*/  @P1 BRA `(.L_x_5522) ;  /* 0x00000000006c1947 */ /* 0x000fec0003800000 */
[----:B------:R-:W-:-:S13]  /*10dbc0*/  ISETP.GE.U32.AND P1, PT, R23, 0x1000001, PT ;  /* 0x010000011700780c */ /* 0x000fda0003f26070 */
[----:B------:R-:W-:Y:S05]  /*10dbd0*/  @!P1 BRA `(.L_x_5523) ;  /* 0x0000000000349947 */ /* 0x000fea0003800000 */
[----:B------:R-:W-:Y:S01]  /*10dbe0*/  IADD3 R15, PT, PT, R5, -0x3fe00000, RZ ;  /* 0xc0200000050f7810 */ /* 0x000fe20007ffe0ff */
[----:B------:R-:W-:-:S03]  /*10dbf0*/  IMAD.MOV.U32 R14, RZ, RZ, R4 ;  /* 0x000000ffff0e7224 */ /* 0x000fc600078e0004 */
        /* <DEDUP_REMOVED lines=11> */
.L_x_5523:
[----:B------:R-:W-:Y:S01]  /*10dcb0*/  DMUL R14, R4, 8.11296384146066816958e+31 ;  /* 0x46900000040e7828 */ /* 0x000fe20000000000 */
[----:B------:R-:W-:-:S05]  /*10dcc0*/  MOV R4, R22 ;  /* 0x0000001600047202 */ /* 0x000fca0000000f00 */
        /* <DEDUP_REMOVED lines=8> */
.L_x_5521:
[----:B------:R-:W-:Y:S01]  /*10dd50*/  LOP3.LUT R15, R5, 0x80000, RZ, 0xfc, !PT ;  /* 0x00080000050f7812 */ /* 0x000fe200078efcff */
[----:B------:R-:W-:-:S07]  /*10dd60*/  IMAD.MOV.U32 R14, RZ, RZ, R4 ;  /* 0x000000ffff0e7224 */ /* 0x000fce00078e0004 */
.L_x_5522:
[----:B------:R-:W-:Y:S05]  /*10dd70*/  BSYNC.RECONVERGENT B0 ;  /* 0x0000000000007941 */ /* 0x000fea0003800200 */
.L_x_5520:
[----:B------:R-:W-:Y:S01]  /*10dd80*/  MOV R4, R14 ;  /* 0x0000000e00047202 */ /* 0x000fe20000000f00 */
[----:B------:R-:W-:Y:S01]  /*10dd90*/  IMAD.MOV.U32 R5, RZ, RZ, R15 ;  /* 0x000000ffff057224 */ /* 0x000fe200078e000f */
[----:B------:R-:W-:Y:S01]  /*10dda0*/  MOV R14, R0 ;  /* 0x00000000000e7202 */ /* 0x000fe20000000f00 */
[----:B------:R-:W-:-:S04]  /*10ddb0*/  IMAD.MOV.U32 R15, RZ, RZ, 0x0 ;  /* 0x00000000ff0f7424 */ /* 0x000fc800078e00ff */
[----:B------:R-:W-:Y:S05]  /*10ddc0*/  RET.REL.NODEC R14 `(_Z10RosenbrockPdddS_PiiiiiiddddddddPKdS2_S2_S2_S2_S2_S2_S2_i) ;  /* 0xffffef200e8c7950 */ /* 0x000fea0003c3ffff */
        .weak           $__internal_4_$__cuda_sm20_div_rn_f64_full
        .type           $__internal_4_$__cuda_sm20_div_rn_f64_full,@function
        .size           $__internal_4_$__cuda_sm20_div_rn_f64_full,($__internal_5_$__cuda_sm20_dsqrt_rn_f64_mediumpath_v1 - $__internal_4_$__cuda_sm20_div_rn_f64_full)
$__internal_4_$__cuda_sm20_div_rn_f64_full:
[C---:B------:R-:W-:Y:S01]  /*10ddd0*/  FSETP.GEU.AND P1, PT, |R251|.reuse, 1.469367938527859385e-39, PT ;  /* 0x00100000fb00780b */ /* 0x040fe20003f2e200 */
[----:B------:R0:W-:Y:S01]  /*10dde0*/  STL.64 [R1+0xa960], R10 ;  /* 0x00a9600a01007387 */ /* 0x0001e20000100a00 */
[----:B------:R-:W-:Y:S02]  /*10ddf0*/  LOP3.LUT R3, R251, 0x800fffff, RZ, 0xc0, !PT ;  /* 0x800ffffffb037812 */ /* 0x000fe400078ec0ff */
[----:B------:R-:W-:Y:S01]  /*10de00*/  FSETP.GEU.AND P2, PT, |R249|, 1.469367938527859385e-39, PT ;  /* 0x00100000f900780b */ /* 0x000fe20003f4e200 */
[----:B------:R1:W-:Y:S01]  /*10de10*/  STL.64 [R1+0xa958], R8 ;  /* 0x00a9580801007387 */ /* 0x0003e20000100a00 */
[----:B------:R-:W-:-:S03]  /*10de20*/  LOP3.LUT R3, R3, 0x3ff00000, RZ, 0xfc, !PT ;  /* 0x3ff0000003037812 */ /* 0x000fc600078efcff */
[----:B------:R2:W-:Y:S01]  /*10de30*/  STL [R1+0xa954], R6 ;  /* 0x00a9540601007387 */ /* 0x0005e20000100800 */
[----:B0-----:R-:W-:Y:S01]  /*10de40*/  MOV R10, R2 ;  /* 0x00000002000a7202 */ /* 0x001fe20000000f00 */
[----:B------:R-:W-:Y:S02]  /*10de50*/  IMAD.MOV.U32 R11, RZ, RZ, R251 ;  /* 0x000000ffff0b7224 */ /* 0x000fe400078e00fb */
[----:B------:R-:W-:Y:S01]  /*10de60*/  STL.64 [R1+0xa968], R12 ;  /* 0x00a9680c01007387 */ /* 0x000fe20000100a00 */
[----:B-1----:R-:W-:Y:S02]  /*10de70*/  MOV R8, 0x1 ;  /* 0x0000000100087802 */ /* 0x002fe40000000f00 */
[----:B--2---:R-:W-:Y:S01]  /*10de80*/  LOP3.LUT R6, R249, 0x7ff00000, RZ, 0xc0, !PT ;  /* 0x7ff00000f9067812 */ /* 0x004fe200078ec0ff */
[----:B------:R-:W-:Y:S01]  /*10de90*/  @!P1 DMUL R2, R10, 8.98846567431157953865e+307 ;  /* 0x7fe000000a029828 */ /* 0x000fe20000000000 */
[----:B------:R-:W-:Y:S01]  /*10dea0*/  @!P2 LOP3.LUT R250, R11, 0x7ff00000, RZ, 0xc0, !PT ;  /* 0x7ff000000bfaa812 */ /* 0x000fe200078ec0ff */
[----:B------:R0:W-:Y:S04]  /*10deb0*/  STL.64 [R1+0xa948], R4 ;  /* 0x00a9480401007387 */ /* 0x0001e80000100a00 */
[----:B------:R-:W1:Y:S01]  /*10dec0*/  MUFU.RCP64H R9, R3 ;  /* 0x0000000300097308 */ /* 0x000e620000001800 */
[----:B------:R2:W-:Y:S01]  /*10ded0*/  STL [R1+0xa950], R0 ;  /* 0x00a9500001007387 */ /* 0x0005e20000100800 */
[----:B------:R-:W-:-:S03]  /*10dee0*/  @!P2 ISETP.GE.U32.AND P3, PT, R6, R250, PT ;  /* 0x000000fa0600a20c */ /* 0x000fc60003f66070 */
[----:B------:R3:W-:Y:S01]  /*10def0*/  STL.64 [R1+0x8430], R10 ;  /* 0x0084300a01007387 */ /* 0x0007e20000100a00 */
[----:B0-----:R-:W-:Y:S01]  /*10df00*/  IMAD.MOV.U32 R5, RZ, RZ, 0x1ca00000 ;  /* 0x1ca00000ff057424 */ /* 0x001fe200078e00ff */
[----:B--2---:R-:W-:Y:S01]  /*10df10*/  LOP3.LUT R0, R251, 0x7ff00000, RZ, 0xc0, !PT ;  /* 0x7ff00000fb007812 */ /* 0x004fe200078ec0ff */
[----:B-1----:R-:W-:-:S03]  /*10df20*/  DFMA R12, R8, -R2, 1 ;  /* 0x3ff00000080c742b */ /* 0x002fc60000000802 */
[C---:B------:R-:W-:Y:S02]  /*10df30*/  @!P2 SEL R250, R5.reuse, 0x63400000, !P3 ;  /* 0x6340000005faa807 */ /* 0x040fe40005800000 */
[----:B------:R-:W-:Y:S02]  /*10df40*/  ISETP.GE.U32.AND P4, PT, R6, R0, PT ;  /* 0x000000000600720c */ /* 0x000fe40003f86070 */
[--C-:B------:R-:W-:Y:S01]  /*10df50*/  @!P2 LOP3.LUT R251, R250, 0x80000000, R249.reuse, 0xf8, !PT ;  /* 0x80000000fafba812 */ /* 0x100fe200078ef8f9 */
[----:B------:R-:W-:Y:S01]  /*10df60*/  DFMA R12, R12, R12, R12 ;  /* 0x0000000c0c0c722b */ /* 0x000fe2000000000c */
[----:B------:R-:W-:Y:S02]  /*10df70*/  SEL R250, R5, 0x63400000, !P4 ;  /* 0x6340000005fa7807 */ /* 0x000fe40006000000 */
[----:B------:R-:W-:Y:S02]  /*10df80*/  @!P2 LOP3.LUT R251, R251, 0x100000, RZ, 0xfc, !PT ;  /* 0x00100000fbfba812 */ /* 0x000fe400078efcff */
[----:B------:R-:W-:Y:S01]  /*10df90*/  LOP3.LUT R5, R250, 0x800fffff, R249, 0xf8, !PT ;  /* 0x800ffffffa057812 */ /* 0x000fe200078ef8f9 */
[----:B------:R-:W-:Y:S01]  /*10dfa0*/  @!P2 IMAD.MOV.U32 R250, RZ, RZ, RZ ;  /* 0x000000fffffaa224 */ /* 0x000fe200078e00ff */
[----:B------:R-:W-:Y:S01]  /*10dfb0*/  MOV R4, R248 ;  /* 0x000000f800047202 */ /* 0x000fe20000000f00 */
[----:B------:R-:W-:Y:S01]  /*10dfc0*/  DFMA R8, R8, R12, R8 ;  /* 0x0000000c0808722b */ /* 0x000fe20000000008 */
[----:B------:R-:W-:Y:S04]  /*10dfd0*/  STL [R1+0x84d0], R6 ;  /* 0x0084d00601007387 */ /* 0x000fe80000100800 */
[----:B------:R-:W-:Y:S01]  /*10dfe0*/  @!P2 DFMA R4, R4, 2, -R250 ;  /* 0x400000000404a82b */ /* 0x000fe200000008fa */
[----:B------:R0:W5:Y:S02]  /*10dff0*/  LDL.LU.64 R12, [R1+0xa968] ;  /* 0x00a96800010c7983 */ /* 0x0001640000300a00 */
[----:B------:R-:W-:-:S04]  /*10e000*/  DFMA R250, R8, -R2, 1 ;  /* 0x3ff0000008fa742b */ /* 0x000fc80000000802 */
[----:B------:R-:W-:Y:S04]  /*10e010*/  STL.64 [R1+0x8438], R4 ;  /* 0x0084380401007387 */ /* 0x000fe80000100a00 */
[----:B------:R-:W-:-:S08]  /*10e020*/  DFMA R8, R8, R250, R8 ;  /* 0x000000fa0808722b */ /* 0x000fd00000000008 */
[----:B------:R-:W-:-:S08]  /*10e030*/  DMUL R250, R8, R4 ;  /* 0x0000000408fa7228 */ /* 0x000fd00000000000 */
[----:B---3--:R-:W-:-:S08]  /*10e040*/  DFMA R10, R250, -R2, R4 ;  /* 0x80000002fa0a722b */ /* 0x008fd00000000004 */
[----:B------:R-:W-:Y:S02]  /*10e050*/  DFMA R250, R8, R10, R250 ;  /* 0x0000000a08fa722b */ /* 0x000fe400000000fa */
[----:B------:R0:W5:Y:S04]  /*10e060*/  LDL.LU.64 R10, [R1+0xa960] ;  /* 0x00a96000010a7983 */ /* 0x0001680000300a00 */
[----:B------:R0:W5:Y:S04]  /*10e070*/  LDL.LU.64 R8, [R1+0xa958] ;  /* 0x00a9580001087983 */ /* 0x0001680000300a00 */
[----:B------:R1:W-:Y:S02]  /*10e080*/  STL.64 [R1+0x8450], R250 ;  /* 0x008450fa01007387 */ /* 0x0003e40000100a00 */
[----:B-1----:R-:W-:Y:S01]  /*10e090*/  MOV R250, R6 ;  /* 0x0000000600fa7202 */ /* 0x002fe20000000f00 */
[----:B------:R-:W-:Y:S01]  /*10e0a0*/  IMAD.MOV.U32 R251, RZ, RZ, R0 ;  /* 0x000000fffffb7224 */ /* 0x000fe200078e0000 */
[----:B------:R-:W-:Y:S01]  /*10e0b0*/  @!P2 LOP3.LUT R250, R5, 0x7ff00000, RZ, 0xc0, !PT ;  /* 0x7ff0000005faa812 */ /* 0x000fe200078ec0ff */
[----:B------:R0:W5:Y:S04]  /*10e0c0*/  LDL.LU R6, [R1+0xa954] ;  /* 0x00a9540001067983 */ /* 0x0001680000300800 */
[----:B------:R0:W5:Y:S04]  /*10e0d0*/  LDL.LU R0, [R1+0xa950] ;  /* 0x00a9500001007983 */ /* 0x0001680000300800 */
[----:B------:R0:W5:Y:S01]  /*10e0e0*/  LDL.LU.64 R4, [R1+0xa948] ;  /* 0x00a9480001047983 */ /* 0x0001620000300a00 */
[----:B------:R-:W-:Y:S01]  /*10e0f0*/  @!P1 LOP3.LUT R251, R3, 0x7ff00000, RZ, 0xc0, !PT ;  /* 0x7ff0000003fb9812 */ /* 0x000fe200078ec0ff */
[----:B------:R-:W-:Y:S02]  /*10e100*/  BSSY.RECONVERGENT B0, `(.L_x_5524) ;  /* 0x000005e000007945 */ /* 0x000fe40003800200 */
[----:B------:R1:W-:Y:S04]  /*10e110*/  STL [R1+0x8458], R250 ;  /* 0x008458fa01007387 */ /* 0x0003e80000100800 */
[----:B------:R0:W-:Y:S01]  /*10e120*/  STL [R1+0x845c], R251 ;  /* 0x00845cfb01007387 */ /* 0x0001e20000100800 */
[----:B-1----:R-:W-:-:S04]  /*10e130*/  IADD3 R250, PT, PT, R250, -0x1, RZ ;  /* 0xfffffffffafa7810 */ /* 0x002fc80007ffe0ff */
[----:B------:R-:W-:Y:S01]  /*10e140*/  ISETP.GT.U32.AND P1, PT, R250, 0x7feffffe, PT ;  /* 0x7feffffefa00780c */ /* 0x000fe20003f24070 */
[----:B------:R-:W-:-:S05]  /*10e150*/  VIADD R250, R251, 0xffffffff ;  /* 0xfffffffffbfa7836 */ /* 0x000fca0000000000 */
[----:B------:R-:W-:-:S13]  /*10e160*/  ISETP.GT.U32.OR P1, PT, R250, 0x7feffffe, P1 ;  /* 0x7feffffefa00780c */ /* 0x000fda0000f24470 */
[----:B0-----:R-:W-:Y:S05]  /*10e170*/  @P1 BRA `(.L_x_5525) ;  /* 0x0000000000e01947 */ /* 0x001fea0003800000 */
[----:B------:R0:W-:Y:S04]  /*10e180*/  STL.64 [R1+0xa948], R2 ;  /* 0x00a9480201007387 */ /* 0x0001e80000100a00 */
[----:B------:R-:W2:Y:S04]  /*10e190*/  LDL.LU R249, [R1+0x84d0] ;  /* 0x0084d00001f97983 */ /* 0x000ea80000300800 */
[----:B------:R-:W3:Y:S04]  /*10e1a0*/  LDL.64 R250, [R1+0x8450] ;  /* 0x0084500001fa7983 */ /* 0x000ee80000100a00 */
[----:B0-----:R-:W4:Y:S02]  /*10e1b0*/  LDL.64 R2, [R1+0x8430] ;  /* 0x0084300001027983 */ /* 0x001f240000100a00 */
[----:B----4-:R-:W-:-:S02]  /*10e1c0*/  LOP3.LUT R248, R3, 0x7ff00000, RZ, 0xc0, !PT ;  /* 0x7ff0000003f87812 */ /* 0x010fc400078ec0ff */
[----:B------:R0:W5:Y:S02]  /*10e1d0*/  LDL.LU.64 R2, [R1+0xa948] ;  /* 0x00a9480001027983 */ /* 0x0001640000300a00 */
[CC--:B--2---:R-:W-:Y:S02]  /*10e1e0*/  ISETP.GE.U32.AND P1, PT, R249.reuse, R248.reuse, PT ;  /* 0x000000f8f900720c */ /* 0x0c4fe40003f26070 */
[----:B------:R-:W-:-:S04]  /*10e1f0*/  VIADDMNMX R248, R249, -R248, 0xb9600000, !PT ;  /* 0xb9600000f9f87446 */ /* 0x000fc800078009f8 */
[----:B------:R-:W-:Y:S02]  /*10e200*/  VIMNMX R249, PT, PT, R248, 0x46a00000, PT ;  /* 0x46a00000f8f97848 */ /* 0x000fe40003fe0100 */
[----:B------:R-:W-:-:S04]  /*10e210*/  MOV R248, 0x1ca00000 ;  /* 0x1ca0000000f87802 */ /* 0x000fc80000000f00 */
[----:B------:R-:W-:-:S05]  /*10e220*/  SEL R248, R248, 0x63400000, !P1 ;  /* 0x63400000f8f87807 */ /* 0x000fca0004800000 */
[----:B------:R-:W-:Y:S02]  /*10e230*/  IMAD.IADD R249, R249, 0x1, -R248 ;  /* 0x00000001f9f97824 */ /* 0x000fe400078e0af8 */
[----:B------:R-:W-:-:S03]  /*10e240*/  IMAD.MOV.U32 R248, RZ, RZ, RZ ;  /* 0x000000fffff87224 */ /* 0x000fc600078e00ff */
[----:B------:R1:W-:Y:S02]  /*10e250*/  STL [R1+0x8458], R249 ;  /* 0x008458f901007387 */ /* 0x0003e40000100800 */
[----:B-1----:R-:W-:-:S06]  /*10e260*/  IADD3 R249, PT, PT, R249, 0x7fe00000, RZ ;  /* 0x7fe00000f9f97810 */ /* 0x002fcc0007ffe0ff */
[----:B---3--:R-:W-:-:S10]  /*10e270*/  DMUL R250, R250, R248 ;  /* 0x000000f8fafa7228 */ /* 0x008fd40000000000 */
[----:B------:R-:W-:-:S13]  /*10e280*/  FSETP.GTU.AND P1, PT, |R251|, 1.469367938527859385e-39, PT ;  /* 0x00100000fb00780b */ /* 0x000fda0003f2c200 */
[----:B0-----:R-:W-:Y:S05]  /*10e290*/  @P1 BRA `(.L_x_5526) ;  /* 0x0000000400101947 */ /* 0x001fea0003800000 */
[----:B-----5:R0:W-:Y:S04]  /*10e2a0*/  STL.64 [R1+0xa960], R8 ;  /* 0x00a9600801007387 */ /* 0x0201e80000100a00 */
[----:B------:R1:W-:Y:S04]  /*10e2b0*/  STL.64 [R1+0xa958], R6 ;  /* 0x00a9580601007387 */ /* 0x0003e80000100a00 */
[----:B0-----:R-:W2:Y:S04]  /*10e2c0*/  LDL.LU.64 R8, [R1+0x8438] ;  /* 0x0084380001087983 */ /* 0x001ea80000300a00 */
[----:B-1----:R-:W2:Y:S04]  /*10e2d0*/  LDL.64 R6, [R1+0x8450] ;  /* 0x0084500001067983 */ /* 0x002ea80000100a00 */
[----:B------:R0:W-:Y:S04]  /*10e2e0*/  STL.64 [R1+0xa950], R4 ;  /* 0x00a9500401007387 */ /* 0x0001e80000100a00 */
[----:B0-----:R-:W3:Y:S04]  /*10e2f0*/  LDL.LU.64 R4, [R1+0x8430] ;  /* 0x0084300001047983 */ /* 0x001ee80000300a00 */
[----:B------:R3:W-:Y:S01]  /*10e300*/  STL [R1+0xa948], R0 ;  /* 0x00a9480001007387 */ /* 0x0007e20000100800 */
[----:B--2---:R-:W-:-:S03]  /*10e310*/  DFMA R2, R6, -R2, R8 ;  /* 0x800000020602722b */ /* 0x004fc60000000008 */
[----:B------:R0:W5:Y:S04]  /*10e320*/  LDL.LU.64 R8, [R1+0xa960] ;  /* 0x00a9600001087983 */ /* 0x0001680000300a00 */
[----:B------:R0:W5:Y:S03]  /*10e330*/  LDL.LU.64 R6, [R1+0xa958] ;  /* 0x00a9580001067983 */ /* 0x0001660000300a00 */
[C---:B---3--:R-:W-:Y:S02]  /*10e340*/  LOP3.LUT R0, R3.reuse, 0x80000000, R5, 0x48, !PT ;  /* 0x8000000003007812 */ /* 0x048fe400078e4805 */
[----:B------:R0:W5:Y:S01]  /*10e350*/  LDL.LU.64 R4, [R1+0xa950] ;  /* 0x00a9500001047983 */ /* 0x0001620000300a00 */
[----:B------:R-:W-:-:S02]  /*10e360*/  FSETP.NEU.AND P1, PT, R3, RZ, PT ;  /* 0x000000ff0300720b */ /* 0x000fc40003f2d000 */
[----:B------:R-:W-:Y:S01]  /*10e370*/  LOP3.LUT R249, R0, R249, RZ, 0xfc, !PT ;  /* 0x000000f900f97212 */ /* 0x000fe200078efcff */
[----:B------:R1:W-:Y:S04]  /*10e380*/  STL [R1+0x8438], R0 ;  /* 0x0084380001007387 */ /* 0x0003e80000100800 */
[----:B-1----:R0:W5:Y:S01]  /*10e390*/  LDL.LU R0, [R1+0xa948] ;  /* 0x00a9480001007983 */ /* 0x0021620000300800 */
[----:B------:R-:W-:-:S05]  /*10e3a0*/  MOV R248, RZ ;  /* 0x000000ff00f87202 */ /* 0x000fca0000000f00 */
[----:B------:R-:W-:Y:S05]  /*10e3b0*/  @!P1 BRA `(.L_x_5526) ;  /* 0x0000000000c89947 */ /* 0x000fea0003800000 */
[----:B------:R-:W2:Y:S04]  /*10e3c0*/  LDL R3, [R1+0x8458] ;  /* 0x0084580001037983 */ /* 0x000ea80000100800 */
[----:B-----5:R1:W-:Y:S04]  /*10e3d0*/  STL.64 [R1+0xa950], R6 ;  /* 0x00a9500601007387 */ /* 0x0203e80000100a00 */
[----:B-1----:R-:W3:Y:S01]  /*10e3e0*/  LDL.LU.64 R6, [R1+0x8450] ;  /* 0x0084500001067983 */ /* 0x002ee20000300a00 */
[----:B------:R-:W-:-:S03]  /*10e3f0*/  MOV R2, RZ ;  /* 0x000000ff00027202 */ /* 0x000fc60000000f00 */
[----:B------:R3:W-:Y:S01]  /*10e400*/  STL.64 [R1+0xa948], R4 ;  /* 0x00a9480401007387 */ /* 0x0007e20000100a00 */
[----:B--2---:R-:W-:-:S06]  /*10e410*/  IMAD.MOV R3, RZ, RZ, -R3 ;  /* 0x000000ffff037224 */ /* 0x004fcc00078e0a03 */
[----:B---3--:R-:W-:Y:S02]  /*10e420*/  DFMA R4, R250, -R2, R6 ;  /* 0x80000002fa04722b */ /* 0x008fe40000000006 */
[----:B------:R-:W-:Y:S01]  /*10e430*/  DMUL.RP R2, R6, R248 ;  /* 0x000000f806027228 */ /* 0x000fe20000008000 */
[----:B------:R-:W2:Y:S04]  /*10e440*/  LDL.LU R248, [R1+0x8458] ;  /* 0x0084580001f87983 */ /* 0x000ea80000300800 */
[----:B------:R-:W3:Y:S04]  /*10e450*/  LDL.LU R249, [R1+0x8438] ;  /* 0x0084380001f97983 */ /* 0x000ee80000300800 */
[----:B------:R1:W5:Y:S01]  /*10e460*/  LDL.LU.64 R6, [R1+0xa950] ;  /* 0x00a9500001067983 */ /* 0x0003620000300a00 */
[----:B--2---:R-:W-:-:S04]  /*10e470*/  IADD3 R248, PT, PT, -R248, -0x43300000, RZ ;  /* 0xbcd00000f8f87810 */ /* 0x004fc80007ffe1ff */
[----:B------:R-:W-:Y:S02]  /*10e480*/  FSETP.NEU.AND P1, PT, |R5|, R248, PT ;  /* 0x000000f80500720b */ /* 0x000fe40003f2d200 */
[----:B------:R1:W5:Y:S01]  /*10e490*/  LDL.LU.64 R4, [R1+0xa948] ;  /* 0x00a9480001047983 */ /* 0x0003620000300a00 */
[----:B---3--:R-:W-:Y:S02]  /*10e4a0*/  LOP3.LUT R248, R3, R249, RZ, 0x3c, !PT ;  /* 0x000000f903f87212 */ /* 0x008fe400078e3cff */
[----:B------:R-:W-:Y:S02]  /*10e4b0*/  FSEL R3, R2, R250, !P1 ;  /* 0x000000fa02037208 */ /* 0x000fe40004800000 */
[----:B------:R-:W-:-:S03]  /*10e4c0*/  FSEL R2, R248, R251, !P1 ;  /* 0x000000fbf8027208 */ /* 0x000fc60004800000 */
[----:B------:R-:W-:Y:S01]  /*10e4d0*/  IMAD.MOV.U32 R250, RZ, RZ, R3 ;  /* 0x000000fffffa7224 */ /* 0x000fe200078e0003 */
[----:B------:R-:W-:Y:S01]  /*10e4e0*/  MOV R251, R2 ;  /* 0x0000000200fb7202 */ /* 0x000fe20000000f00 */
[----:B-1----:R-:W-:Y:S06]  /*10e4f0*/  BRA `(.L_x_5526) ;  /* 0x0000000000787947 */ /* 0x002fec0003800000 */
.L_x_5525:
[----:B------:R-:W-:-:S14]  /*10e500*/  DSETP.NAN.AND P1, PT, R248, R248, PT ;  /* 0x000000f8f800722a */ /* 0x000fdc0003f28000 */
[----:B------:R-:W-:Y:S05]  /*10e510*/  @P1 BRA `(.L_x_5527) ;  /* 0x0000000000641947 */ /* 0x000fea0003800000 */
[----:B------:R-:W2:Y:S02]  /*10e520*/  LDL.64 R2, [R1+0x8430] ;  /* 0x0084300001027983 */ /* 0x000ea40000100a00 */
[----:B--2---:R-:W-:-:S14]  /*10e530*/  DSETP.NAN.AND P1, PT, R2, R2, PT ;  /* 0x000000020200722a */ /* 0x004fdc0003f28000 */
[----:B------:R-:W-:Y:S05]  /*10e540*/  @P1 BRA `(.L_x_5528) ;  /* 0x0000000000441947 */ /* 0x000fea0003800000 */
[----:B------:R-:W2:Y:S04]  /*10e550*/  LDL R250, [R1+0x845c] ;  /* 0x00845c0001fa7983 */ /* 0x000ea80000100800 */
[----:B------:R-:W2:Y:S02]  /*10e560*/  LDL R251, [R1+0x8458] ;  /* 0x0084580001fb7983 */ /* 0x000ea40000100800 */
[----:B--2---:R-:W-:Y:S01]  /*10e570*/  ISETP.NE.AND P1, PT, R251, R250, PT ;  /* 0x000000fafb00720c */ /* 0x004fe20003f25270 */
[----:B------:R-:W-:Y:S01]  /*10e580*/  IMAD.MOV.U32 R250, RZ, RZ, 0x0 ;  /* 0x00000000fffa7424 */ /* 0x000fe200078e00ff */
[----:B------:R-:W-:-:S11]  /*10e590*/  MOV R251, 0xfff80000 ;  /* 0xfff8000000fb7802 */ /* 0x000fd60000000f00 */
[----:B------:R-:W-:Y:S05]  /*10e5a0*/  @!P1 BRA `(.L_x_5526) ;  /* 0x00000000004c9947 */ /* 0x000fea0003800000 */
[----:B------:R-:W2:Y:S04]  /*10e5b0*/  LDL.LU R250, [R1+0x8458] ;  /* 0x0084580001fa7983 */ /* 0x000ea80000300800 */
[----:B------:R-:W3:Y:S01]  /*10e5c0*/  LDL.LU R251, [R1+0x845c] ;  /* 0x00845c0001fb7983 */ /* 0x000ee20000300800 */
[----:B------:R-:W-:Y:S02]  /*10e5d0*/  LOP3.LUT R2, R249, 0x80000000, R3, 0x48, !PT ;  /* 0x80000000f9027812 */ /* 0x000fe400078e4803 */
[----:B--2---:R-:W-:-:S04]  /*10e5e0*/  ISETP.NE.AND P1, PT, R250, 0x7ff00000, PT ;  /* 0x7ff00000fa00780c */ /* 0x004fc80003f25270 */
[----:B---3--:R-:W-:-:S13]  /*10e5f0*/  ISETP.EQ.OR P1, PT, R251, RZ, !P1 ;  /* 0x000000fffb00720c */ /* 0x008fda0004f22670 */
[----:B------:R-:W-:Y:S01]  /*10e600*/  @P1 LOP3.LUT R3, R2, 0x7ff00000, RZ, 0xfc, !PT ;  /* 0x7ff0000002031812 */ /* 0x000fe200078efcff */
[----:B------:R-:W-:Y:S01]  /*10e610*/  @!P1 IMAD.MOV.U32 R250, RZ, RZ, RZ ;  /* 0x000000fffffa9224 */ /* 0x000fe200078e00ff */
[----:B------:R-:W-:Y:S01]  /*10e620*/  @!P1 MOV R251, R2 ;  /* 0x0000000200fb9202 */ /* 0x000fe20000000f00 */
[----:B------:R-:W-:Y:S01]  /*10e630*/  @P1 IMAD.MOV.U32 R250, RZ, RZ, RZ ;  /* 0x000000fffffa1224 */ /* 0x000fe200078e00ff */
[----:B------:R-:W-:Y:S01]  /*10e640*/  @P1 MOV R251, R3 ;  /* 0x0000000300fb1202 */ /* 0x000fe20000000f00 */
[----:B------:R-:W-:Y:S06]  /*10e650*/  BRA `(.L_x_5526) ;  /* 0x0000000000207947 */ /* 0x000fec0003800000 */
.L_x_5528:
[----:B------:R-:W2:Y:S02]  /*10e660*/  LDL.LU.64 R248, [R1+0x8430] ;  /* 0x0084300001f87983 */ /* 0x000ea40000300a00 */
[----:B--2---:R-:W-:Y:S01]  /*10e670*/  LOP3.LUT R2, R249, 0x80000, RZ, 0xfc, !PT ;  /* 0x00080000f9027812 */ /* 0x004fe200078efcff */
[----:B------:R-:W-:-:S03]  /*10e680*/  IMAD.MOV.U32 R250, RZ, RZ, R248 ;  /* 0x000000fffffa7224 */ /* 0x000fc600078e00f8 */
[----:B------:R-:W-:Y:S01]  /*10e690*/  MOV R251, R2 ;  /* 0x0000000200fb7202 */ /* 0x000fe20000000f00 */
[----:B------:R-:W-:Y:S06]  /*10e6a0*/  BRA `(.L_x_5526) ;  /* 0x00000000000c7947 */ /* 0x000fec0003800000 */
.L_x_5527:
[----:B------:R-:W-:Y:S01]  /*10e6b0*/  LOP3.LUT R2, R249, 0x80000, RZ, 0xfc, !PT ;  /* 0x00080000f9027812 */ /* 0x000fe200078efcff */
[----:B------:R-:W-:-:S03]  /*10e6c0*/  IMAD.MOV.U32 R250, RZ, RZ, R248 ;  /* 0x000000fffffa7224 */ /* 0x000fc600078e00f8 */
[----:B------:R-:W-:-:S07]  /*10e6d0*/  MOV R251, R2 ;  /* 0x0000000200fb7202 */ /* 0x000fce0000000f00 */
.L_x_5526:
[----:B------:R-:W-:Y:S05]  /*10e6e0*/  BSYNC.RECONVERGENT B0 ;  /* 0x0000000000007941 */ /* 0x000fea0003800200 */
.L_x_5524:
[----:B-----5:R-:W-:Y:S02]  /*10e6f0*/  HFMA2 R3, -RZ, RZ, 0, 0 ;  /* 0x00000000ff037431 */ /* 0x020fe400000001ff */
[----:B------:R-:W-:-:S04]  /*10e700*/  IMAD.MOV.U32 R2, RZ, RZ, R252 ;  /* 0x000000ffff027224 */ /* 0x000fc800078e00fc */
[----:B0-----:R-:W-:Y:S05]  /*10e710*/  RET.REL.NODEC R2 `(_Z10RosenbrockPdddS_PiiiiiiddddddddPKdS2_S2_S2_S2_S2_S2_S2_i) ;  /* 0xffffef1802387950 */ /* 0x001fea0003c3ffff */
        .weak           $__internal_5_$__cuda_sm20_dsqrt_rn_f64_mediumpath_v1
        .type           $__internal_5_$__cuda_sm20_dsqrt_rn_f64_mediumpath_v1,@function
        .size           $__internal_5_$__cuda_sm20_dsqrt_rn_f64_mediumpath_v1,($_Z10RosenbrockPdddS_PiiiiiiddddddddPKdS2_S2_S2_S2_S2_S2_S2_i$__internal_accurate_pow - $__internal_5_$__cuda_sm20_dsqrt_rn_f64_mediumpath_v1)
$__internal_5_$__cuda_sm20_dsqrt_rn_f64_mediumpath_v1:
[----:B------:R-:W-:Y:S01]  /*10e720*/  ISETP.GE.U32.AND P1, PT, R6, -0x3400000, PT ;  /* 0xfcc000000600780c */ /* 0x000fe20003f26070 */
[----:B------:R-:W-:Y:S01]  /*10e730*/  BSSY.RECONVERGENT B3, `(.L_x_5529) ;  /* 0x000002b000037945 */ /* 0x000fe20003800200 */
[----:B------:R-:W-:Y:S01]  /*10e740*/  MOV R11, R3 ;  /* 0x00000003000b7202 */ /* 0x000fe20000000f00 */
[----:B------:R-:W-:Y:S01]  /*10e750*/  IMAD.MOV.U32 R14, RZ, RZ, R2 ;  /* 0x000000ffff0e7224 */ /* 0x000fe200078e0002 */
[----:B------:R-:W-:Y:S01]  /*10e760*/  MOV R15, R7 ;  /* 0x00000007000f7202 */ /* 0x000fe20000000f00 */
[----:B------:R-:W-:Y:S01]  /*10e770*/  IMAD.MOV.U32 R10, RZ, RZ, R0 ;  /* 0x000000ffff0a7224 */ /* 0x000fe200078e0000 */
[----:B------:R-:W-:Y:S01]  /*10e780*/  MOV R7, R9 ;  /* 0x0000000900077202 */ /* 0x000fe20000000f00 */
[----:B------:R-:W-:Y:S01]  /*10e790*/  IMAD.MOV.U32 R6, RZ, RZ, R4 ;  /* 0x000000ffff067224 */ /* 0x000fe200078e0004 */
[----:B------:R-:W-:Y:S01]  /*10e7a0*/  MOV R3, R8 ;  /* 0x0000000800037202 */ /* 0x000fe20000000f00 */
[----:B------:R-:W-:-:S04]  /*10e7b0*/  IMAD.MOV.U32 R2, RZ, RZ, R5 ;  /* 0x000000ffff027224 */ /* 0x000fc800078e0005 */
        /* <DEDUP_REMOVED lines=9> */
.L_x_5530:
        /* <DEDUP_REMOVED lines=24> */
.L_x_5532:
[----:B------:R-:W-:-:S11]  /*10e9d0*/  DADD R2, R10, R10 ;  /* 0x000000000a027229 */ /* 0x000fd6000000000a */
.L_x_5531:
[----:B------:R-:W-:Y:S05]  /*10e9e0*/  BSYNC.RECONVERGENT B3 ;  /* 0x0000000000037941 */ /* 0x000fea0003800200 */
.L_x_5529:
[----:B------:R-:W-:Y:S02]  /*10e9f0*/  HFMA2 R5, -RZ, RZ, 0, 0 ;  /* 0x00000000ff057431 */ /* 0x000fe400000001ff */
[----:B------:R-:W-:Y:S02]  /*10ea00*/  IMAD.MOV.U32 R4, RZ, RZ, R12 ;  /* 0x000000ffff047224 */ /* 0x000fe400078e000c */
[----:B------:R-:W-:Y:S01]  /*10ea10*/  IMAD.MOV.U32 R0, RZ, RZ, R2 ;  /* 0x000000ffff007224 */ /* 0x000fe200078e0002 */
[----:B------:R-:W-:Y:S01]  /*10ea20*/  MOV R2, R3 ;  /* 0x0000000300027202 */ /* 0x000fe20000000f00 */
[----:B------:R-:W-:Y:S06]  /*10ea30*/  RET.REL.NODEC R4 `(_Z10RosenbrockPdddS_PiiiiiiddddddddPKdS2_S2_S2_S2_S2_S2_S2_i) ;  /* 0xffffef1404707950 */ /* 0x000fec0003c3ffff */
        .type           $_Z10RosenbrockPdddS_PiiiiiiddddddddPKdS2_S2_S2_S2_S2_S2_S2_i$__internal_accurate_pow,@function
        .size           $_Z10RosenbrockPdddS_PiiiiiiddddddddPKdS2_S2_S2_S2_S2_S2_S2_i$__internal_accurate_pow,(.L_x_5542 - $_Z10RosenbrockPdddS_PiiiiiiddddddddPKdS2_S2_S2_S2_S2_S2_S2_i$__internal_accurate_pow)
$_Z10RosenbrockPdddS_PiiiiiiddddddddPKdS2_S2_S2_S2_S2_S2_S2_i$__internal_accurate_pow:
        /* <DEDUP_REMOVED lines=21> */
[----:B------:R-:W-:-:S06]  /*10eb90*/  DADD R16, R14, 1 ;  /* 0x3ff000000e107429 */ /* 0x000fcc0000000000 */
        /* <DEDUP_REMOVED lines=35> */
[----:B------:R-:W-:Y:S01]  /*10edd0*/  DMUL R24, R14, R14 ;  /* 0x0000000e0e187228 */ /* 0x000fe20000000000 */
[----:B------:R-:W-:Y:S01]  /*10ede0*/  VIADD R23, R17, 0x100000 ;  /* 0x0010000011177836 */ /* 0x000fe20000000000 */
[----:B------:R-:W-:-:S04]  /*10edf0*/  MOV R22, R16 ;  /* 0x0000001000167202 */ /* 0x000fc80000000f00 */
[----:B------:R-:W-:Y:S01]  /*10ee00*/  DADD R20, R20, -UR4 ;  /* 0x8000000414147e29 */ /* 0x000fe20008000000 */
[----:B------:R-:W-:Y:S01]  /*10ee10*/  UMOV UR4, 0x80000000 ;  /* 0x8000000000047882 */ /* 0x000fe20000000000 */
[----:B------:R-:W-:Y:S01]  /*10ee20*/  DFMA R18, R14, R14, -R24 ;  /* 0x0000000e0e12722b */ /* 0x000fe20000000818 */
[----:B------:R-:W-:-:S07]  /*10ee30*/  UMOV UR5, 0x43300000 ;  /* 0x4330000000057882 */ /* 0x000fce0000000000 */
[C---:B------:R-:W-:Y:S02]  /*10ee40*/  DFMA R22, R14.reuse, R22, R18 ;  /* 0x000000160e16722b */ /* 0x040fe40000000012 */
[----:B------:R-:W-:-:S08]  /*10ee50*/  DMUL R18, R14, R24 ;  /* 0x000000180e127228 */ /* 0x000fd00000000000 */
[----:B------:R-:W-:-:S08]  /*10ee60*/  DFMA R26, R14, R24, -R18 ;  /* 0x000000180e1a722b */ /* 0x000fd00000000812 */
[----:B------:R-:W-:Y:S02]  /*10ee70*/  DFMA R26, R16, R24, R26 ;  /* 0x00000018101a722b */ /* 0x000fe4000000001a */
[----:B------:R-:W-:-:S06]  /*10ee80*/  DADD R24, R28, R20 ;  /* 0x000000001c187229 */ /* 0x000fcc0000000014 */
[----:B------:R-:W-:Y:S02]  /*10ee90*/  DFMA R22, R14, R22, R26 ;  /* 0x000000160e16722b */ /* 0x000fe4000000001a */
        /* <DEDUP_REMOVED lines=14> */
[C---:B------:R-:W-:Y:S01]  /*10ef80*/  VIADD R16, R12.reuse, 0xfffffc01 ;  /* 0xfffffc010c107836 */ /* 0x040fe20000000000 */
[----:B------:R-:W-:Y:S01]  /*10ef90*/  @P2 IADD3 R16, PT, PT, R12, -0x3fe, RZ ;  /* 0xfffffc020c102810 */ /* 0x000fe20007ffe0ff */
[----:B------:R-:W-:-:S03]  /*10efa0*/  IMAD.MOV.U32 R17, RZ, RZ, 0x43300000 ;  /* 0x43300000ff117424 */ /* 0x000fc600078e00ff */
[----:B------:R-:W-:Y:S02]  /*10efb0*/  LOP3.LUT R16, R16, 0x80000000, RZ, 0x3c, !PT ;  /* 0x8000000010107812 */ /* 0x000fe400078e3cff */
[----:B------:R-:W-:-:S04]  /*10efc0*/  DADD R12, R18, R14 ;  /* 0x00000000120c7229 */ /* 0x000fc8000000000e */
[----:B------:R-:W-:Y:S01]  /*10efd0*/  DADD R16, R16, -UR4 ;  /* 0x8000000410107e29 */ /* 0x000fe20008000000 */
[----:B------:R-:W-:Y:S01]  /*10efe0*/  UMOV UR4, 0xfefa39ef ;  /* 0xfefa39ef00047882 */ /* 0x000fe20000000000 */
[----:B------:R-:W-:Y:S02]  /*10eff0*/  UMOV UR5, 0x3fe62e42 ;  /* 0x3fe62e4200057882 */ /* 0x000fe40000000000 */
        /* <DEDUP_REMOVED lines=12> */
[----:B------:R-:W-:-:S04]  /*10f0c0*/  SHF.L.U32 R18, R15, 0x1, RZ ;  /* 0x000000010f127819 */ /* 0x000fc800000006ff */
[----:B------:R-:W-:Y:S02]  /*10f0d0*/  ISETP.GT.U32.AND P1, PT, R18, -0x2000001, PT ;  /* 0xfdffffff1200780c */ /* 0x000fe40003f24070 */
[----:B------:R-:W-:-:S04]  /*10f0e0*/  LOP3.LUT R18, R15, 0xff0fffff, RZ, 0xc0, !PT ;  /* 0xff0fffff0f127812 */ /* 0x000fc800078ec0ff */
        /* <DEDUP_REMOVED lines=57> */
[----:B------:R-:W-:Y:S01]  /*10f480*/  @!P1 IMAD R21, R12, 0x100000, R21 ;  /* 0x001000000c159824 */ /* 0x000fe200078e0215 */
[----:B------:R-:W-:Y:S02]  /*10f490*/  @!P1 MOV R12, RZ ;  /* 0x000000ff000c9202 */ /* 0x000fe40000000f00 */
[----:B------:R-:W-:-:S06]  /*10f4a0*/  @!P1 LEA R13, R13, 0x3ff00000, 0x14 ;  /* 0x3ff000000d0d9811 */ /* 0x000fcc00078ea0ff */
[----:B------:R-:W-:-:S11]  /*10f4b0*/  @!P1 DMUL R22, R20, R12 ;  /* 0x0000000c14169228 */ /* 0x000fd60000000000 */
.L_x_5533:
[----:B------:R-:W-:Y:S02]  /*10f4c0*/  DADD R14, R14, -R18 ;  /* 0x000000000e0e7229 */ /* 0x000fe40000000812 */
[----:B------:R-:W-:-:S06]  /*10f4d0*/  DSETP.NEU.AND P1, PT, |R22|, +INF , PT ;  /* 0x7ff000001600742a */ /* 0x000fcc0003f2d200 */
[----:B------:R-:W-:-:S08]  /*10f4e0*/  DADD R14, R16, R14 ;  /* 0x00000000100e7229 */ /* 0x000fd0000000000e */
[----:B------:R-:W-:-:S10]  /*10f4f0*/  DFMA R14, R14, R22, R22 ;  /* 0x000000160e0e722b */ /* 0x000fd40000000016 */
[----:B------:R-:W-:Y:S01]  /*10f500*/  FSEL R12, R22, R14, !P1 ;  /* 0x0000000e160c7208 */ /* 0x000fe20004800000 */
[----:B------:R-:W-:Y:S01]  /*10f510*/  IMAD.MOV.U32 R14, RZ, RZ, R32 ;  /* 0x000000ffff0e7224 */ /* 0x000fe200078e0020 */
[----:B------:R-:W-:Y:S02]  /*10f520*/  FSEL R13, R23, R15, !P1 ;  /* 0x0000000f170d7208 */ /* 0x000fe40004800000 */
[----:B------:R-:W-:-:S04]  /*10f530*/  MOV R15, 0x0 ;  /* 0x00000000000f7802 */ /* 0x000fc80000000f00 */
[----:B------:R-:W-:Y:S05]  /*10f540*/  RET.REL.NODEC R14 `(_Z10RosenbrockPdddS_PiiiiiiddddddddPKdS2_S2_S2_S2_S2_S2_S2_i) ;  /* 0xffffef080eac7950 */ /* 0x000fea0003c3ffff */
.L_x_5534:
        /* <DEDUP_REMOVED lines=11> */
.L_x_5542:


//--------------------- .nv.shared._Z16reduce_istatus_2P4int4S0_Pi --------------------------
	.section	.nv.shared._Z16reduce_istatus_2P4int4S0_Pi,"aw",@nobits
	.sectionflags	@""
	.align	16
.nv.shared._Z16reduce_istatus_2P4int4S0_Pi:
	.zero		2048


//--------------------- .nv.shared.reserved.0     --------------------------
	.section	.nv.shared.reserved.0,"aw",@nobits
	.weak		__nv_reservedSMEM_offset_0_alias
	.size		__nv_reservedSMEM_offset_0_alias, 0, 64
	.other		__nv_reservedSMEM_offset_0_alias,@"STO_CUDA_RESERVED_SHARED STV_DEFAULT"
__nv_reservedSMEM_offset_0_alias:
	.zero		0
	.zero		64


//--------------------- .nv.shared._Z16reduce_istatus_1PiP4int4S1_iS_S_ --------------------------
	.section	.nv.shared._Z16reduce_istatus_1PiP4int4S1_iS_S_,"aw",@nobits
	.sectionflags	@""
	.align	16
.nv.shared._Z16reduce_istatus_1PiP4int4S1_iS_S_:
	.zero		3072


//--------------------- .nv.constant0._Z16reduce_istatus_2P4int4S0_Pi --------------------------
	.section	.nv.constant0._Z16reduce_istatus_2P4int4S0_Pi,"a",@progbits
	.sectionflags	@""
	.align	4
.nv.constant0._Z16reduce_istatus_2P4int4S0_Pi:
	.zero		920


//--------------------- .nv.constant0._Z16reduce_istatus_1PiP4int4S1_iS_S_ --------------------------
	.section	.nv.constant0._Z16reduce_istatus_1PiP4int4S1_iS_S_,"a",@progbits
	.sectionflags	@""
	.align	4
.nv.constant0._Z16reduce_istatus_1PiP4int4S1_iS_S_:
	.zero		944


//--------------------- .nv.constant0._Z15Rosenbrock_ros3PdddS_PiiiiiddddddddPKdS2_S2_S2_S2_S2_S2_S2_i --------------------------
	.section	.nv.constant0._Z15Rosenbrock_ros3PdddS_PiiiiiddddddddPKdS2_S2_S2_S2_S2_S2_S2_i,"a",@progbits
	.sectionflags	@""
	.align	4
.nv.constant0._Z15Rosenbrock_ros3PdddS_PiiiiiddddddddPKdS2_S2_S2_S2_S2_S2_S2_i:
	.zero		1084


//--------------------- .nv.constant0._Z10RosenbrockPdddS_PiiiiiiddddddddPKdS2_S2_S2_S2_S2_S2_S2_i --------------------------
	.section	.nv.constant0._Z10RosenbrockPdddS_PiiiiiiddddddddPKdS2_S2_S2_S2_S2_S2_S2_i,"a",@progbits
	.sectionflags	@""
	.align	4
.nv.constant0._Z10RosenbrockPdddS_PiiiiiiddddddddPKdS2_S2_S2_S2_S2_S2_S2_i:
	.zero		1092


//--------------------- SYMBOLS --------------------------

	.type		.nv.reservedSmem.offset0,@object
	.size		.nv.reservedSmem.offset0,0x4
	.type		.nv.reservedSmem.cap,@object
	.size		.nv.reservedSmem.cap,0x4
